	.target	sm_90a

	.elftype	@"ET_EXEC"


//--------------------- .note.nv.tkinfo           --------------------------
	.section	.note.nv.tkinfo,"",@"SHT_NOTE"
	.sectionflags	@"SHF_NOTE_NV_TKINFO"
	.tkinfo
        /*0018*/ 	.word	0x00000002
        /*0030*/ 	.string	""
        /*0030*/ 	.string	"ptxas"
        /*0030*/ 	.string	"Cuda compilation tools, release 13.0, V13.0.88"
        /*0030*/ 	.string	"Build cuda_13.0.r13.0/compiler.36424714_0"
        /*0030*/ 	.string	"-arch sm_90a -m 64 "



//--------------------- .note.nv.cuinfo           --------------------------
	.section	.note.nv.cuinfo,"",@"SHT_NOTE"
	.sectionflags	@"SHF_NOTE_NV_CUINFO"
        /*0018*/ 	.short	0x0002
        /*001a*/ 	.short	0x005a
        /*001c*/ 	.short	0x0082
	.zero		2


//--------------------- .nv.info                  --------------------------
	.section	.nv.info,"",@"SHT_CUDA_INFO"
	.align	4


	//----- nvinfo : EIATTR_REGCOUNT
	.align		4
        /*0000*/ 	.byte	0x04, 0x2f
        /*0002*/ 	.short	(.L_29 - .L_28)
	.align		4
.L_28:
        /*0004*/ 	.word	index@(_Z23gemm_half_q_half_kernelILi1ELi128ELb1ELb0ELi32EEvPK6__halfPKjS4_S2_PS0_iiiiPKtS7_iiiiiibS2_i)
        /*0008*/ 	.word	0x00000020


	//----- nvinfo : EIATTR_FRAME_SIZE
	.align		4
.L_29:
        /*000c*/ 	.byte	0x04, 0x11
        /*000e*/ 	.short	(.L_31 - .L_30)
	.align		4
.L_30:
        /*0010*/ 	.word	index@(_Z23gemm_half_q_half_kernelILi1ELi128ELb1ELb0ELi32EEvPK6__halfPKjS4_S2_PS0_iiiiPKtS7_iiiiiibS2_i)
        /*0014*/ 	.word	0x00000000


	//----- nvinfo : EIATTR_REGCOUNT
	.align		4
.L_31:
        /*0018*/ 	.byte	0x04, 0x2f
        /*001a*/ 	.short	(.L_33 - .L_32)
	.align		4
.L_32:
        /*001c*/ 	.word	index@(_Z23gemm_half_q_half_kernelILi1ELi38ELb1ELb0ELi32EEvPK6__halfPKjS4_S2_PS0_iiiiPKtS7_iiiiiibS2_i)
        /*0020*/ 	.word	0x00000030


	//----- nvinfo : EIATTR_FRAME_SIZE
	.align		4
.L_33:
        /*0024*/ 	.byte	0x04, 0x11
        /*0026*/ 	.short	(.L_35 - .L_34)
	.align		4
.L_34:
        /*0028*/ 	.word	index@(_Z23gemm_half_q_half_kernelILi1ELi38ELb1ELb0ELi32EEvPK6__halfPKjS4_S2_PS0_iiiiPKtS7_iiiiiibS2_i)
        /*002c*/ 	.word	0x00000000


	//----- nvinfo : EIATTR_REGCOUNT
	.align		4
.L_35:
        /*0030*/ 	.byte	0x04, 0x2f
        /*0032*/ 	.short	(.L_37 - .L_36)
	.align		4
.L_36:
        /*0034*/ 	.word	index@(_Z23gemm_half_q_half_kernelILi1ELi20ELb1ELb0ELi32EEvPK6__halfPKjS4_S2_PS0_iiiiPKtS7_iiiiiibS2_i)
        /*0038*/ 	.word	0x00000038


	//----- nvinfo : EIATTR_FRAME_SIZE
	.align		4
.L_37:
        /*003c*/ 	.byte	0x04, 0x11
        /*003e*/ 	.short	(.L_39 - .L_38)
	.align		4
.L_38:
        /*0040*/ 	.word	index@(_Z23gemm_half_q_half_kernelILi1ELi20ELb1ELb0ELi32EEvPK6__halfPKjS4_S2_PS0_iiiiPKtS7_iiiiiibS2_i)
        /*0044*/ 	.word	0x00000000


	//----- nvinfo : EIATTR_REGCOUNT
	.align		4
.L_39:
        /*0048*/ 	.byte	0x04, 0x2f
        /*004a*/ 	.short	(.L_41 - .L_40)
	.align		4
.L_40:
        /*004c*/ 	.word	index@(_Z23gemm_half_q_half_kernelILi1ELi140ELb1ELb0ELi32EEvPK6__halfPKjS4_S2_PS0_iiiiPKtS7_iiiiiibS2_i)
        /*0050*/ 	.word	0x00000032


	//----- nvinfo : EIATTR_FRAME_SIZE
	.align		4
.L_41:
        /*0054*/ 	.byte	0x04, 0x11
        /*0056*/ 	.short	(.L_43 - .L_42)
	.align		4
.L_42:
        /*0058*/ 	.word	index@(_Z23gemm_half_q_half_kernelILi1ELi140ELb1ELb0ELi32EEvPK6__halfPKjS4_S2_PS0_iiiiPKtS7_iiiiiibS2_i)
        /*005c*/ 	.word	0x00000000


	//----- nvinfo : EIATTR_REGCOUNT
	.align		4
.L_43:
        /*0060*/ 	.byte	0x04, 0x2f
        /*0062*/ 	.short	(.L_45 - .L_44)
	.align		4
.L_44:
        /*0064*/ 	.word	index@(_Z23gemm_half_q_half_kernelILi1ELi152ELb1ELb0ELi32EEvPK6__halfPKjS4_S2_PS0_iiiiPKtS7_iiiiiibS2_i)
        /*0068*/ 	.word	0x00000030


	//----- nvinfo : EIATTR_FRAME_SIZE
	.align		4
.L_45:
        /*006c*/ 	.byte	0x04, 0x11
        /*006e*/ 	.short	(.L_47 - .L_46)
	.align		4
.L_46:
        /*0070*/ 	.word	index@(_Z23gemm_half_q_half_kernelILi1ELi152ELb1ELb0ELi32EEvPK6__halfPKjS4_S2_PS0_iiiiPKtS7_iiiiiibS2_i)
        /*0074*/ 	.word	0x00000000


	//----- nvinfo : EIATTR_REGCOUNT
	.align		4
.L_47:
        /*0078*/ 	.byte	0x04, 0x2f
        /*007a*/ 	.short	(.L_49 - .L_48)
	.align		4
.L_48:
        /*007c*/ 	.word	index@(_Z23gemm_half_q_half_kernelILi1ELi176ELb1ELb0ELi32EEvPK6__halfPKjS4_S2_PS0_iiiiPKtS7_iiiiiibS2_i)
        /*0080*/ 	.word	0x00000030


	//----- nvinfo : EIATTR_FRAME_SIZE
	.align		4
.L_49:
        /*0084*/ 	.byte	0x04, 0x11
        /*0086*/ 	.short	(.L_51 - .L_50)
	.align		4
.L_50:
        /*0088*/ 	.word	index@(_Z23gemm_half_q_half_kernelILi1ELi176ELb1ELb0ELi32EEvPK6__halfPKjS4_S2_PS0_iiiiPKtS7_iiiiiibS2_i)
        /*008c*/ 	.word	0x00000000


	//----- nvinfo : EIATTR_REGCOUNT
	.align		4
.L_51:
        /*0090*/ 	.byte	0x04, 0x2f
        /*0092*/ 	.short	(.L_53 - .L_52)
	.align		4
.L_52:
        /*0094*/ 	.word	index@(_Z23gemm_half_q_half_kernelILi1ELi172ELb1ELb0ELi32EEvPK6__halfPKjS4_S2_PS0_iiiiPKtS7_iiiiiibS2_i)
        /*0098*/ 	.word	0x00000032


	//----- nvinfo : EIATTR_FRAME_SIZE
	.align		4
.L_53:
        /*009c*/ 	.byte	0x04, 0x11
        /*009e*/ 	.short	(.L_55 - .L_54)
	.align		4
.L_54:
        /*00a0*/ 	.word	index@(_Z23gemm_half_q_half_kernelILi1ELi172ELb1ELb0ELi32EEvPK6__halfPKjS4_S2_PS0_iiiiPKtS7_iiiiiibS2_i)
        /*00a4*/ 	.word	0x00000000


	//----- nvinfo : EIATTR_REGCOUNT
	.align		4
.L_55:
        /*00a8*/ 	.byte	0x04, 0x2f
        /*00aa*/ 	.short	(.L_57 - .L_56)
	.align		4
.L_56:
        /*00ac*/ 	.word	index@(_Z23gemm_half_q_half_kernelILi1ELi10ELb1ELb0ELi32EEvPK6__halfPKjS4_S2_PS0_iiiiPKtS7_iiiiiibS2_i)
        /*00b0*/ 	.word	0x00000028


	//----- nvinfo : EIATTR_FRAME_SIZE
	.align		4
.L_57:
        /*00b4*/ 	.byte	0x04, 0x11
        /*00b6*/ 	.short	(.L_59 - .L_58)
	.align		4
.L_58:
        /*00b8*/ 	.word	index@(_Z23gemm_half_q_half_kernelILi1ELi10ELb1ELb0ELi32EEvPK6__halfPKjS4_S2_PS0_iiiiPKtS7_iiiiiibS2_i)
        /*00bc*/ 	.word	0x00000000


	//----- nvinfo : EIATTR_REGCOUNT
	.align		4
.L_59:
        /*00c0*/ 	.byte	0x04, 0x2f
        /*00c2*/ 	.short	(.L_61 - .L_60)
	.align		4
.L_60:
        /*00c4*/ 	.word	index@(_Z23gemm_half_q_half_kernelILi1ELi40ELb1ELb0ELi32EEvPK6__halfPKjS4_S2_PS0_iiiiPKtS7_iiiiiibS2_i)
        /*00c8*/ 	.word	0x00000028


	//----- nvinfo : EIATTR_FRAME_SIZE
	.align		4
.L_61:
        /*00cc*/ 	.byte	0x04, 0x11
        /*00ce*/ 	.short	(.L_63 - .L_62)
	.align		4
.L_62:
        /*00d0*/ 	.word	index@(_Z23gemm_half_q_half_kernelILi1ELi40ELb1ELb0ELi32EEvPK6__halfPKjS4_S2_PS0_iiiiPKtS7_iiiiiibS2_i)
        /*00d4*/ 	.word	0x00000000


	//----- nvinfo : EIATTR_REGCOUNT
	.align		4
.L_63:
        /*00d8*/ 	.byte	0x04, 0x2f
        /*00da*/ 	.short	(.L_65 - .L_64)
	.align		4
.L_64:
        /*00dc*/ 	.word	index@(_Z23gemm_half_q_half_kernelILi1ELi160ELb1ELb0ELi32EEvPK6__halfPKjS4_S2_PS0_iiiiPKtS7_iiiiiibS2_i)
        /*00e0*/ 	.word	0x00000028


	//----- nvinfo : EIATTR_FRAME_SIZE
	.align		4
.L_65:
        /*00e4*/ 	.byte	0x04, 0x11
        /*00e6*/ 	.short	(.L_67 - .L_66)
	.align		4
.L_66:
        /*00e8*/ 	.word	index@(_Z23gemm_half_q_half_kernelILi1ELi160ELb1ELb0ELi32EEvPK6__halfPKjS4_S2_PS0_iiiiPKtS7_iiiiiibS2_i)
        /*00ec*/ 	.word	0x00000000


	//----- nvinfo : EIATTR_REGCOUNT
	.align		4
.L_67:
        /*00f0*/ 	.byte	0x04, 0x2f
        /*00f2*/ 	.short	(.L_69 - .L_68)
	.align		4
.L_68:
        /*00f4*/ 	.word	index@(_Z23gemm_half_q_half_kernelILi1ELi190ELb1ELb0ELi32EEvPK6__halfPKjS4_S2_PS0_iiiiPKtS7_iiiiiibS2_i)
        /*00f8*/ 	.word	0x00000032


	//----- nvinfo : EIATTR_FRAME_SIZE
	.align		4
.L_69:
        /*00fc*/ 	.byte	0x04, 0x11
        /*00fe*/ 	.short	(.L_71 - .L_70)
	.align		4
.L_70:
        /*0100*/ 	.word	index@(_Z23gemm_half_q_half_kernelILi1ELi190ELb1ELb0ELi32EEvPK6__halfPKjS4_S2_PS0_iiiiPKtS7_iiiiiibS2_i)
        /*0104*/ 	.word	0x00000000


	//----- nvinfo : EIATTR_REGCOUNT
	.align		4
.L_71:
        /*0108*/ 	.byte	0x04, 0x2f
        /*010a*/ 	.short	(.L_73 - .L_72)
	.align		4
.L_72:
        /*010c*/ 	.word	index@(_Z23gemm_half_q_half_kernelILi1ELi128ELb1ELb0ELi64EEvPK6__halfPKjS4_S2_PS0_iiiiPKtS7_iiiiiibS2_i)
        /*0110*/ 	.word	0x00000028


	//----- nvinfo : EIATTR_FRAME_SIZE
	.align		4
.L_73:
        /*0114*/ 	.byte	0x04, 0x11
        /*0116*/ 	.short	(.L_75 - .L_74)
	.align		4
.L_74:
        /*0118*/ 	.word	index@(_Z23gemm_half_q_half_kernelILi1ELi128ELb1ELb0ELi64EEvPK6__halfPKjS4_S2_PS0_iiiiPKtS7_iiiiiibS2_i)
        /*011c*/ 	.word	0x00000010


	//----- nvinfo : EIATTR_REGCOUNT
	.align		4
.L_75:
        /*0120*/ 	.byte	0x04, 0x2f
        /*0122*/ 	.short	(.L_77 - .L_76)
	.align		4
.L_76:
        /*0124*/ 	.word	index@(_Z23gemm_half_q_half_kernelILi1ELi38ELb1ELb0ELi64EEvPK6__halfPKjS4_S2_PS0_iiiiPKtS7_iiiiiibS2_i)
        /*0128*/ 	.word	0x00000030


	//----- nvinfo : EIATTR_FRAME_SIZE
	.align		4
.L_77:
        /*012c*/ 	.byte	0x04, 0x11
        /*012e*/ 	.short	(.L_79 - .L_78)
	.align		4
.L_78:
        /*0130*/ 	.word	index@(_Z23gemm_half_q_half_kernelILi1ELi38ELb1ELb0ELi64EEvPK6__halfPKjS4_S2_PS0_iiiiPKtS7_iiiiiibS2_i)
        /*0134*/ 	.word	0x00000010


	//----- nvinfo : EIATTR_REGCOUNT
	.align		4
.L_79:
        /*0138*/ 	.byte	0x04, 0x2f
        /*013a*/ 	.short	(.L_81 - .L_80)
	.align		4
.L_80:
        /*013c*/ 	.word	index@(_Z23gemm_half_q_half_kernelILi1ELi20ELb1ELb0ELi64EEvPK6__halfPKjS4_S2_PS0_iiiiPKtS7_iiiiiibS2_i)
        /*0140*/ 	.word	0x00000059


	//----- nvinfo : EIATTR_FRAME_SIZE
	.align		4
.L_81:
        /*0144*/ 	.byte	0x04, 0x11
        /*0146*/ 	.short	(.L_83 - .L_82)
	.align		4
.L_82:
        /*0148*/ 	.word	index@(_Z23gemm_half_q_half_kernelILi1ELi20ELb1ELb0ELi64EEvPK6__halfPKjS4_S2_PS0_iiiiPKtS7_iiiiiibS2_i)
        /*014c*/ 	.word	0x00000010


	//----- nvinfo : EIATTR_REGCOUNT
	.align		4
.L_83:
        /*0150*/ 	.byte	0x04, 0x2f
        /*0152*/ 	.short	(.L_85 - .L_84)
	.align		4
.L_84:
        /*0154*/ 	.word	index@(_Z23gemm_half_q_half_kernelILi1ELi140ELb1ELb0ELi64EEvPK6__halfPKjS4_S2_PS0_iiiiPKtS7_iiiiiibS2_i)
        /*0158*/ 	.word	0x00000030


	//----- nvinfo : EIATTR_FRAME_SIZE
	.align		4
.L_85:
        /*015c*/ 	.byte	0x04, 0x11
        /*015e*/ 	.short	(.L_87 - .L_86)
	.align		4
.L_86:
        /*0160*/ 	.word	index@(_Z23gemm_half_q_half_kernelILi1ELi140ELb1ELb0ELi64EEvPK6__halfPKjS4_S2_PS0_iiiiPKtS7_iiiiiibS2_i)
        /*0164*/ 	.word	0x00000010


	//----- nvinfo : EIATTR_REGCOUNT
	.align		4
.L_87:
        /*0168*/ 	.byte	0x04, 0x2f
        /*016a*/ 	.short	(.L_89 - .L_88)
	.align		4
.L_88:
        /*016c*/ 	.word	index@(_Z23gemm_half_q_half_kernelILi1ELi152ELb1ELb0ELi64EEvPK6__halfPKjS4_S2_PS0_iiiiPKtS7_iiiiiibS2_i)
        /*0170*/ 	.word	0x00000037


	//----- nvinfo : EIATTR_FRAME_SIZE
	.align		4
.L_89:
        /*0174*/ 	.byte	0x04, 0x11
        /*0176*/ 	.short	(.L_91 - .L_90)
	.align		4
.L_90:
        /*0178*/ 	.word	index@(_Z23gemm_half_q_half_kernelILi1ELi152ELb1ELb0ELi64EEvPK6__halfPKjS4_S2_PS0_iiiiPKtS7_iiiiiibS2_i)
        /*017c*/ 	.word	0x00000010


	//----- nvinfo : EIATTR_REGCOUNT
	.align		4
.L_91:
        /*0180*/ 	.byte	0x04, 0x2f
        /*0182*/ 	.short	(.L_93 - .L_92)
	.align		4
.L_92:
        /*0184*/ 	.word	index@(_Z23gemm_half_q_half_kernelILi1ELi176ELb1ELb0ELi64EEvPK6__halfPKjS4_S2_PS0_iiiiPKtS7_iiiiiibS2_i)
        /*0188*/ 	.word	0x00000037


	//----- nvinfo : EIATTR_FRAME_SIZE
	.align		4
.L_93:
        /*018c*/ 	.byte	0x04, 0x11
        /*018e*/ 	.short	(.L_95 - .L_94)
	.align		4
.L_94:
        /*0190*/ 	.word	index@(_Z23gemm_half_q_half_kernelILi1ELi176ELb1ELb0ELi64EEvPK6__halfPKjS4_S2_PS0_iiiiPKtS7_iiiiiibS2_i)
        /*0194*/ 	.word	0x00000010


	//----- nvinfo : EIATTR_REGCOUNT
	.align		4
.L_95:
        /*0198*/ 	.byte	0x04, 0x2f
        /*019a*/ 	.short	(.L_97 - .L_96)
	.align		4
.L_96:
        /*019c*/ 	.word	index@(_Z23gemm_half_q_half_kernelILi1ELi172ELb1ELb0ELi64EEvPK6__halfPKjS4_S2_PS0_iiiiPKtS7_iiiiiibS2_i)
        /*01a0*/ 	.word	0x0000002f


	//----- nvinfo : EIATTR_FRAME_SIZE
	.align		4
.L_97:
        /*01a4*/ 	.byte	0x04, 0x11
        /*01a6*/ 	.short	(.L_99 - .L_98)
	.align		4
.L_98:
        /*01a8*/ 	.word	index@(_Z23gemm_half_q_half_kernelILi1ELi172ELb1ELb0ELi64EEvPK6__halfPKjS4_S2_PS0_iiiiPKtS7_iiiiiibS2_i)
        /*01ac*/ 	.word	0x00000010


	//----- nvinfo : EIATTR_REGCOUNT
	.align		4
.L_99:
        /*01b0*/ 	.byte	0x04, 0x2f
        /*01b2*/ 	.short	(.L_101 - .L_100)
	.align		4
.L_100:
        /*01b4*/ 	.word	index@(_Z23gemm_half_q_half_kernelILi1ELi10ELb1ELb0ELi64EEvPK6__halfPKjS4_S2_PS0_iiiiPKtS7_iiiiiibS2_i)
        /*01b8*/ 	.word	0x00000038


	//----- nvinfo : EIATTR_FRAME_SIZE
	.align		4
.L_101:
        /*01bc*/ 	.byte	0x04, 0x11
        /*01be*/ 	.short	(.L_103 - .L_102)
	.align		4
.L_102:
        /*01c0*/ 	.word	index@(_Z23gemm_half_q_half_kernelILi1ELi10ELb1ELb0ELi64EEvPK6__halfPKjS4_S2_PS0_iiiiPKtS7_iiiiiibS2_i)
        /*01c4*/ 	.word	0x00000010


	//----- nvinfo : EIATTR_REGCOUNT
	.align		4
.L_103:
        /*01c8*/ 	.byte	0x04, 0x2f
        /*01ca*/ 	.short	(.L_105 - .L_104)
	.align		4
.L_104:
        /*01cc*/ 	.word	index@(_Z23gemm_half_q_half_kernelILi1ELi40ELb1ELb0ELi64EEvPK6__halfPKjS4_S2_PS0_iiiiPKtS7_iiiiiibS2_i)
        /*01d0*/ 	.word	0x00000030


	//----- nvinfo : EIATTR_FRAME_SIZE
	.align		4
.L_105:
        /*01d4*/ 	.byte	0x04, 0x11
        /*01d6*/ 	.short	(.L_107 - .L_106)
	.align		4
.L_106:
        /*01d8*/ 	.word	index@(_Z23gemm_half_q_half_kernelILi1ELi40ELb1ELb0ELi64EEvPK6__halfPKjS4_S2_PS0_iiiiPKtS7_iiiiiibS2_i)
        /*01dc*/ 	.word	0x00000010


	//----- nvinfo : EIATTR_REGCOUNT
	.align		4
.L_107:
        /*01e0*/ 	.byte	0x04, 0x2f
        /*01e2*/ 	.short	(.L_109 - .L_108)
	.align		4
.L_108:
        /*01e4*/ 	.word	index@(_Z23gemm_half_q_half_kernelILi1ELi160ELb1ELb0ELi64EEvPK6__halfPKjS4_S2_PS0_iiiiPKtS7_iiiiiibS2_i)
        /*01e8*/ 	.word	0x00000030


	//----- nvinfo : EIATTR_FRAME_SIZE
	.align		4
.L_109:
        /*01ec*/ 	.byte	0x04, 0x11
        /*01ee*/ 	.short	(.L_111 - .L_110)
	.align		4
.L_110:
        /*01f0*/ 	.word	index@(_Z23gemm_half_q_half_kernelILi1ELi160ELb1ELb0ELi64EEvPK6__halfPKjS4_S2_PS0_iiiiPKtS7_iiiiiibS2_i)
        /*01f4*/ 	.word	0x00000010


	//----- nvinfo : EIATTR_REGCOUNT
	.align		4
.L_111:
        /*01f8*/ 	.byte	0x04, 0x2f
        /*01fa*/ 	.short	(.L_113 - .L_112)
	.align		4
.L_112:
        /*01fc*/ 	.word	index@(_Z23gemm_half_q_half_kernelILi1ELi190ELb1ELb0ELi64EEvPK6__halfPKjS4_S2_PS0_iiiiPKtS7_iiiiiibS2_i)
        /*0200*/ 	.word	0x00000037


	//----- nvinfo : EIATTR_FRAME_SIZE
	.align		4
.L_113:
        /*0204*/ 	.byte	0x04, 0x11
        /*0206*/ 	.short	(.L_115 - .L_114)
	.align		4
.L_114:
        /*0208*/ 	.word	index@(_Z23gemm_half_q_half_kernelILi1ELi190ELb1ELb0ELi64EEvPK6__halfPKjS4_S2_PS0_iiiiPKtS7_iiiiiibS2_i)
        /*020c*/ 	.word	0x00000010


	//----- nvinfo : EIATTR_REGCOUNT
	.align		4
.L_115:
        /*0210*/ 	.byte	0x04, 0x2f
        /*0212*/ 	.short	(.L_117 - .L_116)
	.align		4
.L_116:
        /*0214*/ 	.word	index@(_Z23gemm_half_q_half_kernelILi2ELi128ELb1ELb0ELi32EEvPK6__halfPKjS4_S2_PS0_iiiiPKtS7_iiiiiibS2_i)
        /*0218*/ 	.word	0x00000040


	//----- nvinfo : EIATTR_FRAME_SIZE
	.align		4
.L_117:
        /*021c*/ 	.byte	0x04, 0x11
        /*021e*/ 	.short	(.L_119 - .L_118)
	.align		4
.L_118:
        /*0220*/ 	.word	index@(_Z23gemm_half_q_half_kernelILi2ELi128ELb1ELb0ELi32EEvPK6__halfPKjS4_S2_PS0_iiiiPKtS7_iiiiiibS2_i)
        /*0224*/ 	.word	0x00000000


	//----- nvinfo : EIATTR_REGCOUNT
	.align		4
.L_119:
        /*0228*/ 	.byte	0x04, 0x2f
        /*022a*/ 	.short	(.L_121 - .L_120)
	.align		4
.L_120:
        /*022c*/ 	.word	index@(_Z23gemm_half_q_half_kernelILi2ELi38ELb1ELb0ELi32EEvPK6__halfPKjS4_S2_PS0_iiiiPKtS7_iiiiiibS2_i)
        /*0230*/ 	.word	0x0000005f


	//----- nvinfo : EIATTR_FRAME_SIZE
	.align		4
.L_121:
        /*0234*/ 	.byte	0x04, 0x11
        /*0236*/ 	.short	(.L_123 - .L_122)
	.align		4
.L_122:
        /*0238*/ 	.word	index@(_Z23gemm_half_q_half_kernelILi2ELi38ELb1ELb0ELi32EEvPK6__halfPKjS4_S2_PS0_iiiiPKtS7_iiiiiibS2_i)
        /*023c*/ 	.word	0x00000000


	//----- nvinfo : EIATTR_REGCOUNT
	.align		4
.L_123:
        /*0240*/ 	.byte	0x04, 0x2f
        /*0242*/ 	.short	(.L_125 - .L_124)
	.align		4
.L_124:
        /*0244*/ 	.word	index@(_Z23gemm_half_q_half_kernelILi2ELi20ELb1ELb0ELi32EEvPK6__halfPKjS4_S2_PS0_iiiiPKtS7_iiiiiibS2_i)
        /*0248*/ 	.word	0x0000005f


	//----- nvinfo : EIATTR_FRAME_SIZE
	.align		4
.L_125:
        /*024c*/ 	.byte	0x04, 0x11
        /*024e*/ 	.short	(.L_127 - .L_126)
	.align		4
.L_126:
        /*0250*/ 	.word	index@(_Z23gemm_half_q_half_kernelILi2ELi20ELb1ELb0ELi32EEvPK6__halfPKjS4_S2_PS0_iiiiPKtS7_iiiiiibS2_i)
        /*0254*/ 	.word	0x00000000


	//----- nvinfo : EIATTR_REGCOUNT
	.align		4
.L_127:
        /*0258*/ 	.byte	0x04, 0x2f
        /*025a*/ 	.short	(.L_129 - .L_128)
	.align		4
.L_128:
        /*025c*/ 	.word	index@(_Z23gemm_half_q_half_kernelILi2ELi140ELb1ELb0ELi32EEvPK6__halfPKjS4_S2_PS0_iiiiPKtS7_iiiiiibS2_i)
        /*0260*/ 	.word	0x0000005f


	//----- nvinfo : EIATTR_FRAME_SIZE
	.align		4
.L_129:
        /*0264*/ 	.byte	0x04, 0x11
        /*0266*/ 	.short	(.L_131 - .L_130)
	.align		4
.L_130:
        /*0268*/ 	.word	index@(_Z23gemm_half_q_half_kernelILi2ELi140ELb1ELb0ELi32EEvPK6__halfPKjS4_S2_PS0_iiiiPKtS7_iiiiiibS2_i)
        /*026c*/ 	.word	0x00000000


	//----- nvinfo : EIATTR_REGCOUNT
	.align		4
.L_131:
        /*0270*/ 	.byte	0x04, 0x2f
        /*0272*/ 	.short	(.L_133 - .L_132)
	.align		4
.L_132:
        /*0274*/ 	.word	index@(_Z23gemm_half_q_half_kernelILi2ELi152ELb1ELb0ELi32EEvPK6__halfPKjS4_S2_PS0_iiiiPKtS7_iiiiiibS2_i)
        /*0278*/ 	.word	0x0000005f


	//----- nvinfo : EIATTR_FRAME_SIZE
	.align		4
.L_133:
        /*027c*/ 	.byte	0x04, 0x11
        /*027e*/ 	.short	(.L_135 - .L_134)
	.align		4
.L_134:
        /*0280*/ 	.word	index@(_Z23gemm_half_q_half_kernelILi2ELi152ELb1ELb0ELi32EEvPK6__halfPKjS4_S2_PS0_iiiiPKtS7_iiiiiibS2_i)
        /*0284*/ 	.word	0x00000000


	//----- nvinfo : EIATTR_REGCOUNT
	.align		4
.L_135:
        /*0288*/ 	.byte	0x04, 0x2f
        /*028a*/ 	.short	(.L_137 - .L_136)
	.align		4
.L_136:
        /*028c*/ 	.word	index@(_Z23gemm_half_q_half_kernelILi2ELi176ELb1ELb0ELi32EEvPK6__halfPKjS4_S2_PS0_iiiiPKtS7_iiiiiibS2_i)
        /*0290*/ 	.word	0x00000060


	//----- nvinfo : EIATTR_FRAME_SIZE
	.align		4
.L_137:
        /*0294*/ 	.byte	0x04, 0x11
        /*0296*/ 	.short	(.L_139 - .L_138)
	.align		4
.L_138:
        /*0298*/ 	.word	index@(_Z23gemm_half_q_half_kernelILi2ELi176ELb1ELb0ELi32EEvPK6__halfPKjS4_S2_PS0_iiiiPKtS7_iiiiiibS2_i)
        /*029c*/ 	.word	0x00000000


	//----- nvinfo : EIATTR_REGCOUNT
	.align		4
.L_139:
        /*02a0*/ 	.byte	0x04, 0x2f
        /*02a2*/ 	.short	(.L_141 - .L_140)
	.align		4
.L_140:
        /*02a4*/ 	.word	index@(_Z23gemm_half_q_half_kernelILi2ELi172ELb1ELb0ELi32EEvPK6__halfPKjS4_S2_PS0_iiiiPKtS7_iiiiiibS2_i)
        /*02a8*/ 	.word	0x0000005f


	//----- nvinfo : EIATTR_FRAME_SIZE
	.align		4
.L_141:
        /*02ac*/ 	.byte	0x04, 0x11
        /*02ae*/ 	.short	(.L_143 - .L_142)
	.align		4
.L_142:
        /*02b0*/ 	.word	index@(_Z23gemm_half_q_half_kernelILi2ELi172ELb1ELb0ELi32EEvPK6__halfPKjS4_S2_PS0_iiiiPKtS7_iiiiiibS2_i)
        /*02b4*/ 	.word	0x00000000


	//----- nvinfo : EIATTR_REGCOUNT
	.align		4
.L_143:
        /*02b8*/ 	.byte	0x04, 0x2f
        /*02ba*/ 	.short	(.L_145 - .L_144)
	.align		4
.L_144:
        /*02bc*/ 	.word	index@(_Z23gemm_half_q_half_kernelILi2ELi10ELb1ELb0ELi32EEvPK6__halfPKjS4_S2_PS0_iiiiPKtS7_iiiiiibS2_i)
        /*02c0*/ 	.word	0x0000003d


	//----- nvinfo : EIATTR_FRAME_SIZE
	.align		4
.L_145:
        /*02c4*/ 	.byte	0x04, 0x11
        /*02c6*/ 	.short	(.L_147 - .L_146)
	.align		4
.L_146:
        /*02c8*/ 	.word	index@(_Z23gemm_half_q_half_kernelILi2ELi10ELb1ELb0ELi32EEvPK6__halfPKjS4_S2_PS0_iiiiPKtS7_iiiiiibS2_i)
        /*02cc*/ 	.word	0x00000000


	//----- nvinfo : EIATTR_REGCOUNT
	.align		4
.L_147:
        /*02d0*/ 	.byte	0x04, 0x2f
        /*02d2*/ 	.short	(.L_149 - .L_148)
	.align		4
.L_148:
        /*02d4*/ 	.word	index@(_Z23gemm_half_q_half_kernelILi2ELi40ELb1ELb0ELi32EEvPK6__halfPKjS4_S2_PS0_iiiiPKtS7_iiiiiibS2_i)
        /*02d8*/ 	.word	0x0000003e


	//----- nvinfo : EIATTR_FRAME_SIZE
	.align		4
.L_149:
        /*02dc*/ 	.byte	0x04, 0x11
        /*02de*/ 	.short	(.L_151 - .L_150)
	.align		4
.L_150:
        /*02e0*/ 	.word	index@(_Z23gemm_half_q_half_kernelILi2ELi40ELb1ELb0ELi32EEvPK6__halfPKjS4_S2_PS0_iiiiPKtS7_iiiiiibS2_i)
        /*02e4*/ 	.word	0x00000000


	//----- nvinfo : EIATTR_REGCOUNT
	.align		4
.L_151:
        /*02e8*/ 	.byte	0x04, 0x2f
        /*02ea*/ 	.short	(.L_153 - .L_152)
	.align		4
.L_152:
        /*02ec*/ 	.word	index@(_Z23gemm_half_q_half_kernelILi2ELi160ELb1ELb0ELi32EEvPK6__halfPKjS4_S2_PS0_iiiiPKtS7_iiiiiibS2_i)
        /*02f0*/ 	.word	0x00000046


	//----- nvinfo : EIATTR_FRAME_SIZE
	.align		4
.L_153:
        /*02f4*/ 	.byte	0x04, 0x11
        /*02f6*/ 	.short	(.L_155 - .L_154)
	.align		4
.L_154:
        /*02f8*/ 	.word	index@(_Z23gemm_half_q_half_kernelILi2ELi160ELb1ELb0ELi32EEvPK6__halfPKjS4_S2_PS0_iiiiPKtS7_iiiiiibS2_i)
        /*02fc*/ 	.word	0x00000000


	//----- nvinfo : EIATTR_REGCOUNT
	.align		4
.L_155:
        /*0300*/ 	.byte	0x04, 0x2f
        /*0302*/ 	.short	(.L_157 - .L_156)
	.align		4
.L_156:
        /*0304*/ 	.word	index@(_Z23gemm_half_q_half_kernelILi2ELi190ELb1ELb0ELi32EEvPK6__halfPKjS4_S2_PS0_iiiiPKtS7_iiiiiibS2_i)
        /*0308*/ 	.word	0x00000060


	//----- nvinfo : EIATTR_FRAME_SIZE
	.align		4
.L_157:
        /*030c*/ 	.byte	0x04, 0x11
        /*030e*/ 	.short	(.L_159 - .L_158)
	.align		4
.L_158:
        /*0310*/ 	.word	index@(_Z23gemm_half_q_half_kernelILi2ELi190ELb1ELb0ELi32EEvPK6__halfPKjS4_S2_PS0_iiiiPKtS7_iiiiiibS2_i)
        /*0314*/ 	.word	0x00000000


	//----- nvinfo : EIATTR_REGCOUNT
	.align		4
.L_159:
        /*0318*/ 	.byte	0x04, 0x2f
        /*031a*/ 	.short	(.L_161 - .L_160)
	.align		4
.L_160:
        /*031c*/ 	.word	index@(_Z23gemm_half_q_half_kernelILi2ELi128ELb1ELb0ELi64EEvPK6__halfPKjS4_S2_PS0_iiiiPKtS7_iiiiiibS2_i)
        /*0320*/ 	.word	0x00000040


	//----- nvinfo : EIATTR_FRAME_SIZE
	.align		4
.L_161:
        /*0324*/ 	.byte	0x04, 0x11
        /*0326*/ 	.short	(.L_163 - .L_162)
	.align		4
.L_162:
        /*0328*/ 	.word	index@(_Z23gemm_half_q_half_kernelILi2ELi128ELb1ELb0ELi64EEvPK6__halfPKjS4_S2_PS0_iiiiPKtS7_iiiiiibS2_i)
        /*032c*/ 	.word	0x00000010


	//----- nvinfo : EIATTR_REGCOUNT
	.align		4
.L_163:
        /*0330*/ 	.byte	0x04, 0x2f
        /*0332*/ 	.short	(.L_165 - .L_164)
	.align		4
.L_164:
        /*0334*/ 	.word	index@(_Z23gemm_half_q_half_kernelILi2ELi38ELb1ELb0ELi64EEvPK6__halfPKjS4_S2_PS0_iiiiPKtS7_iiiiiibS2_i)
        /*0338*/ 	.word	0x0000005f


	//----- nvinfo : EIATTR_FRAME_SIZE
	.align		4
.L_165:
        /*033c*/ 	.byte	0x04, 0x11
        /*033e*/ 	.short	(.L_167 - .L_166)
	.align		4
.L_166:
        /*0340*/ 	.word	index@(_Z23gemm_half_q_half_kernelILi2ELi38ELb1ELb0ELi64EEvPK6__halfPKjS4_S2_PS0_iiiiPKtS7_iiiiiibS2_i)
        /*0344*/ 	.word	0x00000010


	//----- nvinfo : EIATTR_REGCOUNT
	.align		4
.L_167:
        /*0348*/ 	.byte	0x04, 0x2f
        /*034a*/ 	.short	(.L_169 - .L_168)
	.align		4
.L_168:
        /*034c*/ 	.word	index@(_Z23gemm_half_q_half_kernelILi2ELi20ELb1ELb0ELi64EEvPK6__halfPKjS4_S2_PS0_iiiiPKtS7_iiiiiibS2_i)
        /*0350*/ 	.word	0x0000006c


	//----- nvinfo : EIATTR_FRAME_SIZE
	.align		4
.L_169:
        /*0354*/ 	.byte	0x04, 0x11
        /*0356*/ 	.short	(.L_171 - .L_170)
	.align		4
.L_170:
        /*0358*/ 	.word	index@(_Z23gemm_half_q_half_kernelILi2ELi20ELb1ELb0ELi64EEvPK6__halfPKjS4_S2_PS0_iiiiPKtS7_iiiiiibS2_i)
        /*035c*/ 	.word	0x00000010


	//----- nvinfo : EIATTR_REGCOUNT
	.align		4
.L_171:
        /*0360*/ 	.byte	0x04, 0x2f
        /*0362*/ 	.short	(.L_173 - .L_172)
	.align		4
.L_172:
        /*0364*/ 	.word	index@(_Z23gemm_half_q_half_kernelILi2ELi140ELb1ELb0ELi64EEvPK6__halfPKjS4_S2_PS0_iiiiPKtS7_iiiiiibS2_i)
        /*0368*/ 	.word	0x0000005e


	//----- nvinfo : EIATTR_FRAME_SIZE
	.align		4
.L_173:
        /*036c*/ 	.byte	0x04, 0x11
        /*036e*/ 	.short	(.L_175 - .L_174)
	.align		4
.L_174:
        /*0370*/ 	.word	index@(_Z23gemm_half_q_half_kernelILi2ELi140ELb1ELb0ELi64EEvPK6__halfPKjS4_S2_PS0_iiiiPKtS7_iiiiiibS2_i)
        /*0374*/ 	.word	0x00000010


	//----- nvinfo : EIATTR_REGCOUNT
	.align		4
.L_175:
        /*0378*/ 	.byte	0x04, 0x2f
        /*037a*/ 	.short	(.L_177 - .L_176)
	.align		4
.L_176:
        /*037c*/ 	.word	index@(_Z23gemm_half_q_half_kernelILi2ELi152ELb1ELb0ELi64EEvPK6__halfPKjS4_S2_PS0_iiiiPKtS7_iiiiiibS2_i)
        /*0380*/ 	.word	0x00000070


	//----- nvinfo : EIATTR_FRAME_SIZE
	.align		4
.L_177:
        /*0384*/ 	.byte	0x04, 0x11
        /*0386*/ 	.short	(.L_179 - .L_178)
	.align		4
.L_178:
        /*0388*/ 	.word	index@(_Z23gemm_half_q_half_kernelILi2ELi152ELb1ELb0ELi64EEvPK6__halfPKjS4_S2_PS0_iiiiPKtS7_iiiiiibS2_i)
        /*038c*/ 	.word	0x00000010


	//----- nvinfo : EIATTR_REGCOUNT
	.align		4
.L_179:
        /*0390*/ 	.byte	0x04, 0x2f
        /*0392*/ 	.short	(.L_181 - .L_180)
	.align		4
.L_180:
        /*0394*/ 	.word	index@(_Z23gemm_half_q_half_kernelILi2ELi176ELb1ELb0ELi64EEvPK6__halfPKjS4_S2_PS0_iiiiPKtS7_iiiiiibS2_i)
        /*0398*/ 	.word	0x0000005e


	//----- nvinfo : EIATTR_FRAME_SIZE
	.align		4
.L_181:
        /*039c*/ 	.byte	0x04, 0x11
        /*039e*/ 	.short	(.L_183 - .L_182)
	.align		4
.L_182:
        /*03a0*/ 	.word	index@(_Z23gemm_half_q_half_kernelILi2ELi176ELb1ELb0ELi64EEvPK6__halfPKjS4_S2_PS0_iiiiPKtS7_iiiiiibS2_i)
        /*03a4*/ 	.word	0x00000010


	//----- nvinfo : EIATTR_REGCOUNT
	.align		4
.L_183:
        /*03a8*/ 	.byte	0x04, 0x2f
        /*03aa*/ 	.short	(.L_185 - .L_184)
	.align		4
.L_184:
        /*03ac*/ 	.word	index@(_Z23gemm_half_q_half_kernelILi2ELi172ELb1ELb0ELi64EEvPK6__halfPKjS4_S2_PS0_iiiiPKtS7_iiiiiibS2_i)
        /*03b0*/ 	.word	0x0000005e


	//----- nvinfo : EIATTR_FRAME_SIZE
	.align		4
.L_185:
        /*03b4*/ 	.byte	0x04, 0x11
        /*03b6*/ 	.short	(.L_187 - .L_186)
	.align		4
.L_186:
        /*03b8*/ 	.word	index@(_Z23gemm_half_q_half_kernelILi2ELi172ELb1ELb0ELi64EEvPK6__halfPKjS4_S2_PS0_iiiiPKtS7_iiiiiibS2_i)
        /*03bc*/ 	.word	0x00000010


	//----- nvinfo : EIATTR_REGCOUNT
	.align		4
.L_187:
        /*03c0*/ 	.byte	0x04, 0x2f
        /*03c2*/ 	.short	(.L_189 - .L_188)
	.align		4
.L_188:
        /*03c4*/ 	.word	index@(_Z23gemm_half_q_half_kernelILi2ELi10ELb1ELb0ELi64EEvPK6__halfPKjS4_S2_PS0_iiiiPKtS7_iiiiiibS2_i)
        /*03c8*/ 	.word	0x0000003c


	//----- nvinfo : EIATTR_FRAME_SIZE
	.align		4
.L_189:
        /*03cc*/ 	.byte	0x04, 0x11
        /*03ce*/ 	.short	(.L_191 - .L_190)
	.align		4
.L_190:
        /*03d0*/ 	.word	index@(_Z23gemm_half_q_half_kernelILi2ELi10ELb1ELb0ELi64EEvPK6__halfPKjS4_S2_PS0_iiiiPKtS7_iiiiiibS2_i)
        /*03d4*/ 	.word	0x00000010


	//----- nvinfo : EIATTR_REGCOUNT
	.align		4
.L_191:
        /*03d8*/ 	.byte	0x04, 0x2f
        /*03da*/ 	.short	(.L_193 - .L_192)
	.align		4
.L_192:
        /*03dc*/ 	.word	index@(_Z23gemm_half_q_half_kernelILi2ELi40ELb1ELb0ELi64EEvPK6__halfPKjS4_S2_PS0_iiiiPKtS7_iiiiiibS2_i)
        /*03e0*/ 	.word	0x00000040


	//----- nvinfo : EIATTR_FRAME_SIZE
	.align		4
.L_193:
        /*03e4*/ 	.byte	0x04, 0x11
        /*03e6*/ 	.short	(.L_195 - .L_194)
	.align		4
.L_194:
        /*03e8*/ 	.word	index@(_Z23gemm_half_q_half_kernelILi2ELi40ELb1ELb0ELi64EEvPK6__halfPKjS4_S2_PS0_iiiiPKtS7_iiiiiibS2_i)
        /*03ec*/ 	.word	0x00000010


	//----- nvinfo : EIATTR_REGCOUNT
	.align		4
.L_195:
        /*03f0*/ 	.byte	0x04, 0x2f
        /*03f2*/ 	.short	(.L_197 - .L_196)
	.align		4
.L_196:
        /*03f4*/ 	.word	index@(_Z23gemm_half_q_half_kernelILi2ELi160ELb1ELb0ELi64EEvPK6__halfPKjS4_S2_PS0_iiiiPKtS7_iiiiiibS2_i)
        /*03f8*/ 	.word	0x00000040


	//----- nvinfo : EIATTR_FRAME_SIZE
	.align		4
.L_197:
        /*03fc*/ 	.byte	0x04, 0x11
        /*03fe*/ 	.short	(.L_199 - .L_198)
	.align		4
.L_198:
        /*0400*/ 	.word	index@(_Z23gemm_half_q_half_kernelILi2ELi160ELb1ELb0ELi64EEvPK6__halfPKjS4_S2_PS0_iiiiPKtS7_iiiiiibS2_i)
        /*0404*/ 	.word	0x00000010


	//----- nvinfo : EIATTR_REGCOUNT
	.align		4
.L_199:
        /*0408*/ 	.byte	0x04, 0x2f
        /*040a*/ 	.short	(.L_201 - .L_200)
	.align		4
.L_200:
        /*040c*/ 	.word	index@(_Z23gemm_half_q_half_kernelILi2ELi190ELb1ELb0ELi64EEvPK6__halfPKjS4_S2_PS0_iiiiPKtS7_iiiiiibS2_i)
        /*0410*/ 	.word	0x0000006d


	//----- nvinfo : EIATTR_FRAME_SIZE
	.align		4
.L_201:
        /*0414*/ 	.byte	0x04, 0x11
        /*0416*/ 	.short	(.L_203 - .L_202)
	.align		4
.L_202:
        /*0418*/ 	.word	index@(_Z23gemm_half_q_half_kernelILi2ELi190ELb1ELb0ELi64EEvPK6__halfPKjS4_S2_PS0_iiiiPKtS7_iiiiiibS2_i)
        /*041c*/ 	.word	0x00000010


	//----- nvinfo : EIATTR_REGCOUNT
	.align		4
.L_203:
        /*0420*/ 	.byte	0x04, 0x2f
        /*0422*/ 	.short	(.L_205 - .L_204)
	.align		4
.L_204:
        /*0424*/ 	.word	index@(_Z23gemm_half_q_half_kernelILi3ELi128ELb1ELb0ELi32EEvPK6__halfPKjS4_S2_PS0_iiiiPKtS7_iiiiiibS2_i)
        /*0428*/ 	.word	0x00000044


	//----- nvinfo : EIATTR_FRAME_SIZE
	.align		4
.L_205:
        /*042c*/ 	.byte	0x04, 0x11
        /*042e*/ 	.short	(.L_207 - .L_206)
	.align		4
.L_206:
        /*0430*/ 	.word	index@(_Z23gemm_half_q_half_kernelILi3ELi128ELb1ELb0ELi32EEvPK6__halfPKjS4_S2_PS0_iiiiPKtS7_iiiiiibS2_i)
        /*0434*/ 	.word	0x00000000


	//----- nvinfo : EIATTR_REGCOUNT
	.align		4
.L_207:
        /*0438*/ 	.byte	0x04, 0x2f
        /*043a*/ 	.short	(.L_209 - .L_208)
	.align		4
.L_208:
        /*043c*/ 	.word	index@(_Z23gemm_half_q_half_kernelILi3ELi38ELb1ELb0ELi32EEvPK6__halfPKjS4_S2_PS0_iiiiPKtS7_iiiiiibS2_i)
        /*0440*/ 	.word	0x00000066


	//----- nvinfo : EIATTR_FRAME_SIZE
	.align		4
.L_209:
        /*0444*/ 	.byte	0x04, 0x11
        /*0446*/ 	.short	(.L_211 - .L_210)
	.align		4
.L_210:
        /*0448*/ 	.word	index@(_Z23gemm_half_q_half_kernelILi3ELi38ELb1ELb0ELi32EEvPK6__halfPKjS4_S2_PS0_iiiiPKtS7_iiiiiibS2_i)
        /*044c*/ 	.word	0x00000000


	//----- nvinfo : EIATTR_REGCOUNT
	.align		4
.L_211:
        /*0450*/ 	.byte	0x04, 0x2f
        /*0452*/ 	.short	(.L_213 - .L_212)
	.align		4
.L_212:
        /*0454*/ 	.word	index@(_Z23gemm_half_q_half_kernelILi3ELi20ELb1ELb0ELi32EEvPK6__halfPKjS4_S2_PS0_iiiiPKtS7_iiiiiibS2_i)
        /*0458*/ 	.word	0x0000006e


	//----- nvinfo : EIATTR_FRAME_SIZE
	.align		4
.L_213:
        /*045c*/ 	.byte	0x04, 0x11
        /*045e*/ 	.short	(.L_215 - .L_214)
	.align		4
.L_214:
        /*0460*/ 	.word	index@(_Z23gemm_half_q_half_kernelILi3ELi20ELb1ELb0ELi32EEvPK6__halfPKjS4_S2_PS0_iiiiPKtS7_iiiiiibS2_i)
        /*0464*/ 	.word	0x00000000


	//----- nvinfo : EIATTR_REGCOUNT
	.align		4
.L_215:
        /*0468*/ 	.byte	0x04, 0x2f
        /*046a*/ 	.short	(.L_217 - .L_216)
	.align		4
.L_216:
        /*046c*/ 	.word	index@(_Z23gemm_half_q_half_kernelILi3ELi140ELb1ELb0ELi32EEvPK6__halfPKjS4_S2_PS0_iiiiPKtS7_iiiiiibS2_i)
        /*0470*/ 	.word	0x00000064


	//----- nvinfo : EIATTR_FRAME_SIZE
	.align		4
.L_217:
        /*0474*/ 	.byte	0x04, 0x11
        /*0476*/ 	.short	(.L_219 - .L_218)
	.align		4
.L_218:
        /*0478*/ 	.word	index@(_Z23gemm_half_q_half_kernelILi3ELi140ELb1ELb0ELi32EEvPK6__halfPKjS4_S2_PS0_iiiiPKtS7_iiiiiibS2_i)
        /*047c*/ 	.word	0x00000000


	//----- nvinfo : EIATTR_REGCOUNT
	.align		4
.L_219:
        /*0480*/ 	.byte	0x04, 0x2f
        /*0482*/ 	.short	(.L_221 - .L_220)
	.align		4
.L_220:
        /*0484*/ 	.word	index@(_Z23gemm_half_q_half_kernelILi3ELi152ELb1ELb0ELi32EEvPK6__halfPKjS4_S2_PS0_iiiiPKtS7_iiiiiibS2_i)
        /*0488*/ 	.word	0x00000070


	//----- nvinfo : EIATTR_FRAME_SIZE
	.align		4
.L_221:
        /*048c*/ 	.byte	0x04, 0x11
        /*048e*/ 	.short	(.L_223 - .L_222)
	.align		4
.L_222:
        /*0490*/ 	.word	index@(_Z23gemm_half_q_half_kernelILi3ELi152ELb1ELb0ELi32EEvPK6__halfPKjS4_S2_PS0_iiiiPKtS7_iiiiiibS2_i)
        /*0494*/ 	.word	0x00000000


	//----- nvinfo : EIATTR_REGCOUNT
	.align		4
.L_223:
        /*0498*/ 	.byte	0x04, 0x2f
        /*049a*/ 	.short	(.L_225 - .L_224)
	.align		4
.L_224:
        /*049c*/ 	.word	index@(_Z23gemm_half_q_half_kernelILi3ELi176ELb1ELb0ELi32EEvPK6__halfPKjS4_S2_PS0_iiiiPKtS7_iiiiiibS2_i)
        /*04a0*/ 	.word	0x0000006e


	//----- nvinfo : EIATTR_FRAME_SIZE
	.align		4
.L_225:
        /*04a4*/ 	.byte	0x04, 0x11
        /*04a6*/ 	.short	(.L_227 - .L_226)
	.align		4
.L_226:
        /*04a8*/ 	.word	index@(_Z23gemm_half_q_half_kernelILi3ELi176ELb1ELb0ELi32EEvPK6__halfPKjS4_S2_PS0_iiiiPKtS7_iiiiiibS2_i)
        /*04ac*/ 	.word	0x00000000


	//----- nvinfo : EIATTR_REGCOUNT
	.align		4
.L_227:
        /*04b0*/ 	.byte	0x04, 0x2f
        /*04b2*/ 	.short	(.L_229 - .L_228)
	.align		4
.L_228:
        /*04b4*/ 	.word	index@(_Z23gemm_half_q_half_kernelILi3ELi172ELb1ELb0ELi32EEvPK6__halfPKjS4_S2_PS0_iiiiPKtS7_iiiiiibS2_i)
        /*04b8*/ 	.word	0x00000064


	//----- nvinfo : EIATTR_FRAME_SIZE
	.align		4
.L_229:
        /*04bc*/ 	.byte	0x04, 0x11
        /*04be*/ 	.short	(.L_231 - .L_230)
	.align		4
.L_230:
        /*04c0*/ 	.word	index@(_Z23gemm_half_q_half_kernelILi3ELi172ELb1ELb0ELi32EEvPK6__halfPKjS4_S2_PS0_iiiiPKtS7_iiiiiibS2_i)
        /*04c4*/ 	.word	0x00000000


	//----- nvinfo : EIATTR_REGCOUNT
	.align		4
.L_231:
        /*04c8*/ 	.byte	0x04, 0x2f
        /*04ca*/ 	.short	(.L_233 - .L_232)
	.align		4
.L_232:
        /*04cc*/ 	.word	index@(_Z23gemm_half_q_half_kernelILi3ELi10ELb1ELb0ELi32EEvPK6__halfPKjS4_S2_PS0_iiiiPKtS7_iiiiiibS2_i)
        /*04d0*/ 	.word	0x00000040


	//----- nvinfo : EIATTR_FRAME_SIZE
	.align		4
.L_233:
        /*04d4*/ 	.byte	0x04, 0x11
        /*04d6*/ 	.short	(.L_235 - .L_234)
	.align		4
.L_234:
        /*04d8*/ 	.word	index@(_Z23gemm_half_q_half_kernelILi3ELi10ELb1ELb0ELi32EEvPK6__halfPKjS4_S2_PS0_iiiiPKtS7_iiiiiibS2_i)
        /*04dc*/ 	.word	0x00000000


	//----- nvinfo : EIATTR_REGCOUNT
	.align		4
.L_235:
        /*04e0*/ 	.byte	0x04, 0x2f
        /*04e2*/ 	.short	(.L_237 - .L_236)
	.align		4
.L_236:
        /*04e4*/ 	.word	index@(_Z23gemm_half_q_half_kernelILi3ELi40ELb1ELb0ELi32EEvPK6__halfPKjS4_S2_PS0_iiiiPKtS7_iiiiiibS2_i)
        /*04e8*/ 	.word	0x00000044


	//----- nvinfo : EIATTR_FRAME_SIZE
	.align		4
.L_237:
        /*04ec*/ 	.byte	0x04, 0x11
        /*04ee*/ 	.short	(.L_239 - .L_238)
	.align		4
.L_238:
        /*04f0*/ 	.word	index@(_Z23gemm_half_q_half_kernelILi3ELi40ELb1ELb0ELi32EEvPK6__halfPKjS4_S2_PS0_iiiiPKtS7_iiiiiibS2_i)
        /*04f4*/ 	.word	0x00000000


	//----- nvinfo : EIATTR_REGCOUNT
	.align		4
.L_239:
        /*04f8*/ 	.byte	0x04, 0x2f
        /*04fa*/ 	.short	(.L_241 - .L_240)
	.align		4
.L_240:
        /*04fc*/ 	.word	index@(_Z23gemm_half_q_half_kernelILi3ELi160ELb1ELb0ELi32EEvPK6__halfPKjS4_S2_PS0_iiiiPKtS7_iiiiiibS2_i)
        /*0500*/ 	.word	0x00000048


	//----- nvinfo : EIATTR_FRAME_SIZE
	.align		4
.L_241:
        /*0504*/ 	.byte	0x04, 0x11
        /*0506*/ 	.short	(.L_243 - .L_242)
	.align		4
.L_242:
        /*0508*/ 	.word	index@(_Z23gemm_half_q_half_kernelILi3ELi160ELb1ELb0ELi32EEvPK6__halfPKjS4_S2_PS0_iiiiPKtS7_iiiiiibS2_i)
        /*050c*/ 	.word	0x00000000


	//----- nvinfo : EIATTR_REGCOUNT
	.align		4
.L_243:
        /*0510*/ 	.byte	0x04, 0x2f
        /*0512*/ 	.short	(.L_245 - .L_244)
	.align		4
.L_244:
        /*0514*/ 	.word	index@(_Z23gemm_half_q_half_kernelILi3ELi190ELb1ELb0ELi32EEvPK6__halfPKjS4_S2_PS0_iiiiPKtS7_iiiiiibS2_i)
        /*0518*/ 	.word	0x00000072


	//----- nvinfo : EIATTR_FRAME_SIZE
	.align		4
.L_245:
        /*051c*/ 	.byte	0x04, 0x11
        /*051e*/ 	.short	(.L_247 - .L_246)
	.align		4
.L_246:
        /*0520*/ 	.word	index@(_Z23gemm_half_q_half_kernelILi3ELi190ELb1ELb0ELi32EEvPK6__halfPKjS4_S2_PS0_iiiiPKtS7_iiiiiibS2_i)
        /*0524*/ 	.word	0x00000000


	//----- nvinfo : EIATTR_REGCOUNT
	.align		4
.L_247:
        /*0528*/ 	.byte	0x04, 0x2f
        /*052a*/ 	.short	(.L_249 - .L_248)
	.align		4
.L_248:
        /*052c*/ 	.word	index@(_Z23gemm_half_q_half_kernelILi3ELi128ELb1ELb0ELi64EEvPK6__halfPKjS4_S2_PS0_iiiiPKtS7_iiiiiibS2_i)
        /*0530*/ 	.word	0x00000044


	//----- nvinfo : EIATTR_FRAME_SIZE
	.align		4
.L_249:
        /*0534*/ 	.byte	0x04, 0x11
        /*0536*/ 	.short	(.L_251 - .L_250)
	.align		4
.L_250:
        /*0538*/ 	.word	index@(_Z23gemm_half_q_half_kernelILi3ELi128ELb1ELb0ELi64EEvPK6__halfPKjS4_S2_PS0_iiiiPKtS7_iiiiiibS2_i)
        /*053c*/ 	.word	0x00000010


	//----- nvinfo : EIATTR_REGCOUNT
	.align		4
.L_251:
        /*0540*/ 	.byte	0x04, 0x2f
        /*0542*/ 	.short	(.L_253 - .L_252)
	.align		4
.L_252:
        /*0544*/ 	.word	index@(_Z23gemm_half_q_half_kernelILi3ELi38ELb1ELb0ELi64EEvPK6__halfPKjS4_S2_PS0_iiiiPKtS7_iiiiiibS2_i)
        /*0548*/ 	.word	0x00000066


	//----- nvinfo : EIATTR_FRAME_SIZE
	.align		4
.L_253:
        /*054c*/ 	.byte	0x04, 0x11
        /*054e*/ 	.short	(.L_255 - .L_254)
	.align		4
.L_254:
        /*0550*/ 	.word	index@(_Z23gemm_half_q_half_kernelILi3ELi38ELb1ELb0ELi64EEvPK6__halfPKjS4_S2_PS0_iiiiPKtS7_iiiiiibS2_i)
        /*0554*/ 	.word	0x00000010


	//----- nvinfo : EIATTR_REGCOUNT
	.align		4
.L_255:
        /*0558*/ 	.byte	0x04, 0x2f
        /*055a*/ 	.short	(.L_257 - .L_256)
	.align		4
.L_256:
        /*055c*/ 	.word	index@(_Z23gemm_half_q_half_kernelILi3ELi20ELb1ELb0ELi64EEvPK6__halfPKjS4_S2_PS0_iiiiPKtS7_iiiiiibS2_i)
        /*0560*/ 	.word	0x00000071


	//----- nvinfo : EIATTR_FRAME_SIZE
	.align		4
.L_257:
        /*0564*/ 	.byte	0x04, 0x11
        /*0566*/ 	.short	(.L_259 - .L_258)
	.align		4
.L_258:
        /*0568*/ 	.word	index@(_Z23gemm_half_q_half_kernelILi3ELi20ELb1ELb0ELi64EEvPK6__halfPKjS4_S2_PS0_iiiiPKtS7_iiiiiibS2_i)
        /*056c*/ 	.word	0x00000010


	//----- nvinfo : EIATTR_REGCOUNT
	.align		4
.L_259:
        /*0570*/ 	.byte	0x04, 0x2f
        /*0572*/ 	.short	(.L_261 - .L_260)
	.align		4
.L_260:
        /*0574*/ 	.word	index@(_Z23gemm_half_q_half_kernelILi3ELi140ELb1ELb0ELi64EEvPK6__halfPKjS4_S2_PS0_iiiiPKtS7_iiiiiibS2_i)
        /*0578*/ 	.word	0x00000062


	//----- nvinfo : EIATTR_FRAME_SIZE
	.align		4
.L_261:
        /*057c*/ 	.byte	0x04, 0x11
        /*057e*/ 	.short	(.L_263 - .L_262)
	.align		4
.L_262:
        /*0580*/ 	.word	index@(_Z23gemm_half_q_half_kernelILi3ELi140ELb1ELb0ELi64EEvPK6__halfPKjS4_S2_PS0_iiiiPKtS7_iiiiiibS2_i)
        /*0584*/ 	.word	0x00000010


	//----- nvinfo : EIATTR_REGCOUNT
	.align		4
.L_263:
        /*0588*/ 	.byte	0x04, 0x2f
        /*058a*/ 	.short	(.L_265 - .L_264)
	.align		4
.L_264:
        /*058c*/ 	.word	index@(_Z23gemm_half_q_half_kernelILi3ELi152ELb1ELb0ELi64EEvPK6__halfPKjS4_S2_PS0_iiiiPKtS7_iiiiiibS2_i)
        /*0590*/ 	.word	0x0000006f


	//----- nvinfo : EIATTR_FRAME_SIZE
	.align		4
.L_265:
        /*0594*/ 	.byte	0x04, 0x11
        /*0596*/ 	.short	(.L_267 - .L_266)
	.align		4
.L_266:
        /*0598*/ 	.word	index@(_Z23gemm_half_q_half_kernelILi3ELi152ELb1ELb0ELi64EEvPK6__halfPKjS4_S2_PS0_iiiiPKtS7_iiiiiibS2_i)
        /*059c*/ 	.word	0x00000010


	//----- nvinfo : EIATTR_REGCOUNT
	.align		4
.L_267:
        /*05a0*/ 	.byte	0x04, 0x2f
        /*05a2*/ 	.short	(.L_269 - .L_268)
	.align		4
.L_268:
        /*05a4*/ 	.word	index@(_Z23gemm_half_q_half_kernelILi3ELi176ELb1ELb0ELi64EEvPK6__halfPKjS4_S2_PS0_iiiiPKtS7_iiiiiibS2_i)
        /*05a8*/ 	.word	0x00000070


	//----- nvinfo : EIATTR_FRAME_SIZE
	.align		4
.L_269:
        /*05ac*/ 	.byte	0x04, 0x11
        /*05ae*/ 	.short	(.L_271 - .L_270)
	.align		4
.L_270:
        /*05b0*/ 	.word	index@(_Z23gemm_half_q_half_kernelILi3ELi176ELb1ELb0ELi64EEvPK6__halfPKjS4_S2_PS0_iiiiPKtS7_iiiiiibS2_i)
        /*05b4*/ 	.word	0x00000010


	//----- nvinfo : EIATTR_REGCOUNT
	.align		4
.L_271:
        /*05b8*/ 	.byte	0x04, 0x2f
        /*05ba*/ 	.short	(.L_273 - .L_272)
	.align		4
.L_272:
        /*05bc*/ 	.word	index@(_Z23gemm_half_q_half_kernelILi3ELi172ELb1ELb0ELi64EEvPK6__halfPKjS4_S2_PS0_iiiiPKtS7_iiiiiibS2_i)
        /*05c0*/ 	.word	0x00000062


	//----- nvinfo : EIATTR_FRAME_SIZE
	.align		4
.L_273:
        /*05c4*/ 	.byte	0x04, 0x11
        /*05c6*/ 	.short	(.L_275 - .L_274)
	.align		4
.L_274:
        /*05c8*/ 	.word	index@(_Z23gemm_half_q_half_kernelILi3ELi172ELb1ELb0ELi64EEvPK6__halfPKjS4_S2_PS0_iiiiPKtS7_iiiiiibS2_i)
        /*05cc*/ 	.word	0x00000010


	//----- nvinfo : EIATTR_REGCOUNT
	.align		4
.L_275:
        /*05d0*/ 	.byte	0x04, 0x2f
        /*05d2*/ 	.short	(.L_277 - .L_276)
	.align		4
.L_276:
        /*05d4*/ 	.word	index@(_Z23gemm_half_q_half_kernelILi3ELi10ELb1ELb0ELi64EEvPK6__halfPKjS4_S2_PS0_iiiiPKtS7_iiiiiibS2_i)
        /*05d8*/ 	.word	0x00000042


	//----- nvinfo : EIATTR_FRAME_SIZE
	.align		4
.L_277:
        /*05dc*/ 	.byte	0x04, 0x11
        /*05de*/ 	.short	(.L_279 - .L_278)
	.align		4
.L_278:
        /*05e0*/ 	.word	index@(_Z23gemm_half_q_half_kernelILi3ELi10ELb1ELb0ELi64EEvPK6__halfPKjS4_S2_PS0_iiiiPKtS7_iiiiiibS2_i)
        /*05e4*/ 	.word	0x00000010


	//----- nvinfo : EIATTR_REGCOUNT
	.align		4
.L_279:
        /*05e8*/ 	.byte	0x04, 0x2f
        /*05ea*/ 	.short	(.L_281 - .L_280)
	.align		4
.L_280:
        /*05ec*/ 	.word	index@(_Z23gemm_half_q_half_kernelILi3ELi40ELb1ELb0ELi64EEvPK6__halfPKjS4_S2_PS0_iiiiPKtS7_iiiiiibS2_i)
        /*05f0*/ 	.word	0x00000041


	//----- nvinfo : EIATTR_FRAME_SIZE
	.align		4
.L_281:
        /*05f4*/ 	.byte	0x04, 0x11
        /*05f6*/ 	.short	(.L_283 - .L_282)
	.align		4
.L_282:
        /*05f8*/ 	.word	index@(_Z23gemm_half_q_half_kernelILi3ELi40ELb1ELb0ELi64EEvPK6__halfPKjS4_S2_PS0_iiiiPKtS7_iiiiiibS2_i)
        /*05fc*/ 	.word	0x00000010


	//----- nvinfo : EIATTR_REGCOUNT
	.align		4
.L_283:
        /*0600*/ 	.byte	0x04, 0x2f
        /*0602*/ 	.short	(.L_285 - .L_284)
	.align		4
.L_284:
        /*0604*/ 	.word	index@(_Z23gemm_half_q_half_kernelILi3ELi160ELb1ELb0ELi64EEvPK6__halfPKjS4_S2_PS0_iiiiPKtS7_iiiiiibS2_i)
        /*0608*/ 	.word	0x00000046


	//----- nvinfo : EIATTR_FRAME_SIZE
	.align		4
.L_285:
        /*060c*/ 	.byte	0x04, 0x11
        /*060e*/ 	.short	(.L_287 - .L_286)
	.align		4
.L_286:
        /*0610*/ 	.word	index@(_Z23gemm_half_q_half_kernelILi3ELi160ELb1ELb0ELi64EEvPK6__halfPKjS4_S2_PS0_iiiiPKtS7_iiiiiibS2_i)
        /*0614*/ 	.word	0x00000010


	//----- nvinfo : EIATTR_REGCOUNT
	.align		4
.L_287:
        /*0618*/ 	.byte	0x04, 0x2f
        /*061a*/ 	.short	(.L_289 - .L_288)
	.align		4
.L_288:
        /*061c*/ 	.word	index@(_Z23gemm_half_q_half_kernelILi3ELi190ELb1ELb0ELi64EEvPK6__halfPKjS4_S2_PS0_iiiiPKtS7_iiiiiibS2_i)
        /*0620*/ 	.word	0x00000070


	//----- nvinfo : EIATTR_FRAME_SIZE
	.align		4
.L_289:
        /*0624*/ 	.byte	0x04, 0x11
        /*0626*/ 	.short	(.L_291 - .L_290)
	.align		4
.L_290:
        /*0628*/ 	.word	index@(_Z23gemm_half_q_half_kernelILi3ELi190ELb1ELb0ELi64EEvPK6__halfPKjS4_S2_PS0_iiiiPKtS7_iiiiiibS2_i)
        /*062c*/ 	.word	0x00000010


	//----- nvinfo : EIATTR_REGCOUNT
	.align		4
.L_291:
        /*0630*/ 	.byte	0x04, 0x2f
        /*0632*/ 	.short	(.L_293 - .L_292)
	.align		4
.L_292:
        /*0634*/ 	.word	index@(_Z23gemm_half_q_half_kernelILi4ELi128ELb1ELb0ELi32EEvPK6__halfPKjS4_S2_PS0_iiiiPKtS7_iiiiiibS2_i)
        /*0638*/ 	.word	0x00000047


	//----- nvinfo : EIATTR_FRAME_SIZE
	.align		4
.L_293:
        /*063c*/ 	.byte	0x04, 0x11
        /*063e*/ 	.short	(.L_295 - .L_294)
	.align		4
.L_294:
        /*0640*/ 	.word	index@(_Z23gemm_half_q_half_kernelILi4ELi128ELb1ELb0ELi32EEvPK6__halfPKjS4_S2_PS0_iiiiPKtS7_iiiiiibS2_i)
        /*0644*/ 	.word	0x00000000


	//----- nvinfo : EIATTR_REGCOUNT
	.align		4
.L_295:
        /*0648*/ 	.byte	0x04, 0x2f
        /*064a*/ 	.short	(.L_297 - .L_296)
	.align		4
.L_296:
        /*064c*/ 	.word	index@(_Z23gemm_half_q_half_kernelILi4ELi38ELb1ELb0ELi32EEvPK6__halfPKjS4_S2_PS0_iiiiPKtS7_iiiiiibS2_i)
        /*0650*/ 	.word	0x0000006c


	//----- nvinfo : EIATTR_FRAME_SIZE
	.align		4
.L_297:
        /*0654*/ 	.byte	0x04, 0x11
        /*0656*/ 	.short	(.L_299 - .L_298)
	.align		4
.L_298:
        /*0658*/ 	.word	index@(_Z23gemm_half_q_half_kernelILi4ELi38ELb1ELb0ELi32EEvPK6__halfPKjS4_S2_PS0_iiiiPKtS7_iiiiiibS2_i)
        /*065c*/ 	.word	0x00000000


	//----- nvinfo : EIATTR_REGCOUNT
	.align		4
.L_299:
        /*0660*/ 	.byte	0x04, 0x2f
        /*0662*/ 	.short	(.L_301 - .L_300)
	.align		4
.L_300:
        /*0664*/ 	.word	index@(_Z23gemm_half_q_half_kernelILi4ELi20ELb1ELb0ELi32EEvPK6__halfPKjS4_S2_PS0_iiiiPKtS7_iiiiiibS2_i)
        /*0668*/ 	.word	0x00000073


	//----- nvinfo : EIATTR_FRAME_SIZE
	.align		4
.L_301:
        /*066c*/ 	.byte	0x04, 0x11
        /*066e*/ 	.short	(.L_303 - .L_302)
	.align		4
.L_302:
        /*0670*/ 	.word	index@(_Z23gemm_half_q_half_kernelILi4ELi20ELb1ELb0ELi32EEvPK6__halfPKjS4_S2_PS0_iiiiPKtS7_iiiiiibS2_i)
        /*0674*/ 	.word	0x00000000


	//----- nvinfo : EIATTR_REGCOUNT
	.align		4
.L_303:
        /*0678*/ 	.byte	0x04, 0x2f
        /*067a*/ 	.short	(.L_305 - .L_304)
	.align		4
.L_304:
        /*067c*/ 	.word	index@(_Z23gemm_half_q_half_kernelILi4ELi140ELb1ELb0ELi32EEvPK6__halfPKjS4_S2_PS0_iiiiPKtS7_iiiiiibS2_i)
        /*0680*/ 	.word	0x0000006a


	//----- nvinfo : EIATTR_FRAME_SIZE
	.align		4
.L_305:
        /*0684*/ 	.byte	0x04, 0x11
        /*0686*/ 	.short	(.L_307 - .L_306)
	.align		4
.L_306:
        /*0688*/ 	.word	index@(_Z23gemm_half_q_half_kernelILi4ELi140ELb1ELb0ELi32EEvPK6__halfPKjS4_S2_PS0_iiiiPKtS7_iiiiiibS2_i)
        /*068c*/ 	.word	0x00000000


	//----- nvinfo : EIATTR_REGCOUNT
	.align		4
.L_307:
        /*0690*/ 	.byte	0x04, 0x2f
        /*0692*/ 	.short	(.L_309 - .L_308)
	.align		4
.L_308:
        /*0694*/ 	.word	index@(_Z23gemm_half_q_half_kernelILi4ELi152ELb1ELb0ELi32EEvPK6__halfPKjS4_S2_PS0_iiiiPKtS7_iiiiiibS2_i)
        /*0698*/ 	.word	0x00000073


	//----- nvinfo : EIATTR_FRAME_SIZE
	.align		4
.L_309:
        /*069c*/ 	.byte	0x04, 0x11
        /*069e*/ 	.short	(.L_311 - .L_310)
	.align		4
.L_310:
        /*06a0*/ 	.word	index@(_Z23gemm_half_q_half_kernelILi4ELi152ELb1ELb0ELi32EEvPK6__halfPKjS4_S2_PS0_iiiiPKtS7_iiiiiibS2_i)
        /*06a4*/ 	.word	0x00000000


	//----- nvinfo : EIATTR_REGCOUNT
	.align		4
.L_311:
        /*06a8*/ 	.byte	0x04, 0x2f
        /*06aa*/ 	.short	(.L_313 - .L_312)
	.align		4
.L_312:
        /*06ac*/ 	.word	index@(_Z23gemm_half_q_half_kernelILi4ELi176ELb1ELb0ELi32EEvPK6__halfPKjS4_S2_PS0_iiiiPKtS7_iiiiiibS2_i)
        /*06b0*/ 	.word	0x0000006d


	//----- nvinfo : EIATTR_FRAME_SIZE
	.align		4
.L_313:
        /*06b4*/ 	.byte	0x04, 0x11
        /*06b6*/ 	.short	(.L_315 - .L_314)
	.align		4
.L_314:
        /*06b8*/ 	.word	index@(_Z23gemm_half_q_half_kernelILi4ELi176ELb1ELb0ELi32EEvPK6__halfPKjS4_S2_PS0_iiiiPKtS7_iiiiiibS2_i)
        /*06bc*/ 	.word	0x00000000


	//----- nvinfo : EIATTR_REGCOUNT
	.align		4
.L_315:
        /*06c0*/ 	.byte	0x04, 0x2f
        /*06c2*/ 	.short	(.L_317 - .L_316)
	.align		4
.L_316:
        /*06c4*/ 	.word	index@(_Z23gemm_half_q_half_kernelILi4ELi172ELb1ELb0ELi32EEvPK6__halfPKjS4_S2_PS0_iiiiPKtS7_iiiiiibS2_i)
        /*06c8*/ 	.word	0x0000006a


	//----- nvinfo : EIATTR_FRAME_SIZE
	.align		4
.L_317:
        /*06cc*/ 	.byte	0x04, 0x11
        /*06ce*/ 	.short	(.L_319 - .L_318)
	.align		4
.L_318:
        /*06d0*/ 	.word	index@(_Z23gemm_half_q_half_kernelILi4ELi172ELb1ELb0ELi32EEvPK6__halfPKjS4_S2_PS0_iiiiPKtS7_iiiiiibS2_i)
        /*06d4*/ 	.word	0x00000000


	//----- nvinfo : EIATTR_REGCOUNT
	.align		4
.L_319:
        /*06d8*/ 	.byte	0x04, 0x2f
        /*06da*/ 	.short	(.L_321 - .L_320)
	.align		4
.L_320:
        /*06dc*/ 	.word	index@(_Z23gemm_half_q_half_kernelILi4ELi10ELb1ELb0ELi32EEvPK6__halfPKjS4_S2_PS0_iiiiPKtS7_iiiiiibS2_i)
        /*06e0*/ 	.word	0x00000045


	//----- nvinfo : EIATTR_FRAME_SIZE
	.align		4
.L_321:
        /*06e4*/ 	.byte	0x04, 0x11
        /*06e6*/ 	.short	(.L_323 - .L_322)
	.align		4
.L_322:
        /*06e8*/ 	.word	index@(_Z23gemm_half_q_half_kernelILi4ELi10ELb1ELb0ELi32EEvPK6__halfPKjS4_S2_PS0_iiiiPKtS7_iiiiiibS2_i)
        /*06ec*/ 	.word	0x00000000


	//----- nvinfo : EIATTR_REGCOUNT
	.align		4
.L_323:
        /*06f0*/ 	.byte	0x04, 0x2f
        /*06f2*/ 	.short	(.L_325 - .L_324)
	.align		4
.L_324:
        /*06f4*/ 	.word	index@(_Z23gemm_half_q_half_kernelILi4ELi40ELb1ELb0ELi32EEvPK6__halfPKjS4_S2_PS0_iiiiPKtS7_iiiiiibS2_i)
        /*06f8*/ 	.word	0x00000048


	//----- nvinfo : EIATTR_FRAME_SIZE
	.align		4
.L_325:
        /*06fc*/ 	.byte	0x04, 0x11
        /*06fe*/ 	.short	(.L_327 - .L_326)
	.align		4
.L_326:
        /*0700*/ 	.word	index@(_Z23gemm_half_q_half_kernelILi4ELi40ELb1ELb0ELi32EEvPK6__halfPKjS4_S2_PS0_iiiiPKtS7_iiiiiibS2_i)
        /*0704*/ 	.word	0x00000000


	//----- nvinfo : EIATTR_REGCOUNT
	.align		4
.L_327:
        /*0708*/ 	.byte	0x04, 0x2f
        /*070a*/ 	.short	(.L_329 - .L_328)
	.align		4
.L_328:
        /*070c*/ 	.word	index@(_Z23gemm_half_q_half_kernelILi4ELi160ELb1ELb0ELi32EEvPK6__halfPKjS4_S2_PS0_iiiiPKtS7_iiiiiibS2_i)
        /*0710*/ 	.word	0x0000004e


	//----- nvinfo : EIATTR_FRAME_SIZE
	.align		4
.L_329:
        /*0714*/ 	.byte	0x04, 0x11
        /*0716*/ 	.short	(.L_331 - .L_330)
	.align		4
.L_330:
        /*0718*/ 	.word	index@(_Z23gemm_half_q_half_kernelILi4ELi160ELb1ELb0ELi32EEvPK6__halfPKjS4_S2_PS0_iiiiPKtS7_iiiiiibS2_i)
        /*071c*/ 	.word	0x00000000


	//----- nvinfo : EIATTR_REGCOUNT
	.align		4
.L_331:
        /*0720*/ 	.byte	0x04, 0x2f
        /*0722*/ 	.short	(.L_333 - .L_332)
	.align		4
.L_332:
        /*0724*/ 	.word	index@(_Z23gemm_half_q_half_kernelILi4ELi190ELb1ELb0ELi32EEvPK6__halfPKjS4_S2_PS0_iiiiPKtS7_iiiiiibS2_i)
        /*0728*/ 	.word	0x00000071


	//----- nvinfo : EIATTR_FRAME_SIZE
	.align		4
.L_333:
        /*072c*/ 	.byte	0x04, 0x11
        /*072e*/ 	.short	(.L_335 - .L_334)
	.align		4
.L_334:
        /*0730*/ 	.word	index@(_Z23gemm_half_q_half_kernelILi4ELi190ELb1ELb0ELi32EEvPK6__halfPKjS4_S2_PS0_iiiiPKtS7_iiiiiibS2_i)
        /*0734*/ 	.word	0x00000000


	//----- nvinfo : EIATTR_REGCOUNT
	.align		4
.L_335:
        /*0738*/ 	.byte	0x04, 0x2f
        /*073a*/ 	.short	(.L_337 - .L_336)
	.align		4
.L_336:
        /*073c*/ 	.word	index@(_Z23gemm_half_q_half_kernelILi4ELi128ELb1ELb0ELi64EEvPK6__halfPKjS4_S2_PS0_iiiiPKtS7_iiiiiibS2_i)
        /*0740*/ 	.word	0x00000046


	//----- nvinfo : EIATTR_FRAME_SIZE
	.align		4
.L_337:
        /*0744*/ 	.byte	0x04, 0x11
        /*0746*/ 	.short	(.L_339 - .L_338)
	.align		4
.L_338:
        /*0748*/ 	.word	index@(_Z23gemm_half_q_half_kernelILi4ELi128ELb1ELb0ELi64EEvPK6__halfPKjS4_S2_PS0_iiiiPKtS7_iiiiiibS2_i)
        /*074c*/ 	.word	0x00000010


	//----- nvinfo : EIATTR_REGCOUNT
	.align		4
.L_339:
        /*0750*/ 	.byte	0x04, 0x2f
        /*0752*/ 	.short	(.L_341 - .L_340)
	.align		4
.L_340:
        /*0754*/ 	.word	index@(_Z23gemm_half_q_half_kernelILi4ELi38ELb1ELb0ELi64EEvPK6__halfPKjS4_S2_PS0_iiiiPKtS7_iiiiiibS2_i)
        /*0758*/ 	.word	0x00000068


	//----- nvinfo : EIATTR_FRAME_SIZE
	.align		4
.L_341:
        /*075c*/ 	.byte	0x04, 0x11
        /*075e*/ 	.short	(.L_343 - .L_342)
	.align		4
.L_342:
        /*0760*/ 	.word	index@(_Z23gemm_half_q_half_kernelILi4ELi38ELb1ELb0ELi64EEvPK6__halfPKjS4_S2_PS0_iiiiPKtS7_iiiiiibS2_i)
        /*0764*/ 	.word	0x00000010


	//----- nvinfo : EIATTR_REGCOUNT
	.align		4
.L_343:
        /*0768*/ 	.byte	0x04, 0x2f
        /*076a*/ 	.short	(.L_345 - .L_344)
	.align		4
.L_344:
        /*076c*/ 	.word	index@(_Z23gemm_half_q_half_kernelILi4ELi20ELb1ELb0ELi64EEvPK6__halfPKjS4_S2_PS0_iiiiPKtS7_iiiiiibS2_i)
        /*0770*/ 	.word	0x00000074


	//----- nvinfo : EIATTR_FRAME_SIZE
	.align		4
.L_345:
        /*0774*/ 	.byte	0x04, 0x11
        /*0776*/ 	.short	(.L_347 - .L_346)
	.align		4
.L_346:
        /*0778*/ 	.word	index@(_Z23gemm_half_q_half_kernelILi4ELi20ELb1ELb0ELi64EEvPK6__halfPKjS4_S2_PS0_iiiiPKtS7_iiiiiibS2_i)
        /*077c*/ 	.word	0x00000010


	//----- nvinfo : EIATTR_REGCOUNT
	.align		4
.L_347:
        /*0780*/ 	.byte	0x04, 0x2f
        /*0782*/ 	.short	(.L_349 - .L_348)
	.align		4
.L_348:
        /*0784*/ 	.word	index@(_Z23gemm_half_q_half_kernelILi4ELi140ELb1ELb0ELi64EEvPK6__halfPKjS4_S2_PS0_iiiiPKtS7_iiiiiibS2_i)
        /*0788*/ 	.word	0x00000065


	//----- nvinfo : EIATTR_FRAME_SIZE
	.align		4
.L_349:
        /*078c*/ 	.byte	0x04, 0x11
        /*078e*/ 	.short	(.L_351 - .L_350)
	.align		4
.L_350:
        /*0790*/ 	.word	index@(_Z23gemm_half_q_half_kernelILi4ELi140ELb1ELb0ELi64EEvPK6__halfPKjS4_S2_PS0_iiiiPKtS7_iiiiiibS2_i)
        /*0794*/ 	.word	0x00000010


	//----- nvinfo : EIATTR_REGCOUNT
	.align		4
.L_351:
        /*0798*/ 	.byte	0x04, 0x2f
        /*079a*/ 	.short	(.L_353 - .L_352)
	.align		4
.L_352:
        /*079c*/ 	.word	index@(_Z23gemm_half_q_half_kernelILi4ELi152ELb1ELb0ELi64EEvPK6__halfPKjS4_S2_PS0_iiiiPKtS7_iiiiiibS2_i)
        /*07a0*/ 	.word	0x00000074


	//----- nvinfo : EIATTR_FRAME_SIZE
	.align		4
.L_353:
        /*07a4*/ 	.byte	0x04, 0x11
        /*07a6*/ 	.short	(.L_355 - .L_354)
	.align		4
.L_354:
        /*07a8*/ 	.word	index@(_Z23gemm_half_q_half_kernelILi4ELi152ELb1ELb0ELi64EEvPK6__halfPKjS4_S2_PS0_iiiiPKtS7_iiiiiibS2_i)
        /*07ac*/ 	.word	0x00000010


	//----- nvinfo : EIATTR_REGCOUNT
	.align		4
.L_355:
        /*07b0*/ 	.byte	0x04, 0x2f
        /*07b2*/ 	.short	(.L_357 - .L_356)
	.align		4
.L_356:
        /*07b4*/ 	.word	index@(_Z23gemm_half_q_half_kernelILi4ELi176ELb1ELb0ELi64EEvPK6__halfPKjS4_S2_PS0_iiiiPKtS7_iiiiiibS2_i)
        /*07b8*/ 	.word	0x00000074


	//----- nvinfo : EIATTR_FRAME_SIZE
	.align		4
.L_357:
        /*07bc*/ 	.byte	0x04, 0x11
        /*07be*/ 	.short	(.L_359 - .L_358)
	.align		4
.L_358:
        /*07c0*/ 	.word	index@(_Z23gemm_half_q_half_kernelILi4ELi176ELb1ELb0ELi64EEvPK6__halfPKjS4_S2_PS0_iiiiPKtS7_iiiiiibS2_i)
        /*07c4*/ 	.word	0x00000010


	//----- nvinfo : EIATTR_REGCOUNT
	.align		4
.L_359:
        /*07c8*/ 	.byte	0x04, 0x2f
        /*07ca*/ 	.short	(.L_361 - .L_360)
	.align		4
.L_360:
        /*07cc*/ 	.word	index@(_Z23gemm_half_q_half_kernelILi4ELi172ELb1ELb0ELi64EEvPK6__halfPKjS4_S2_PS0_iiiiPKtS7_iiiiiibS2_i)
        /*07d0*/ 	.word	0x00000065


	//----- nvinfo : EIATTR_FRAME_SIZE
	.align		4
.L_361:
        /*07d4*/ 	.byte	0x04, 0x11
        /*07d6*/ 	.short	(.L_363 - .L_362)
	.align		4
.L_362:
        /*07d8*/ 	.word	index@(_Z23gemm_half_q_half_kernelILi4ELi172ELb1ELb0ELi64EEvPK6__halfPKjS4_S2_PS0_iiiiPKtS7_iiiiiibS2_i)
        /*07dc*/ 	.word	0x00000010


	//----- nvinfo : EIATTR_REGCOUNT
	.align		4
.L_363:
        /*07e0*/ 	.byte	0x04, 0x2f
        /*07e2*/ 	.short	(.L_365 - .L_364)
	.align		4
.L_364:
        /*07e4*/ 	.word	index@(_Z23gemm_half_q_half_kernelILi4ELi10ELb1ELb0ELi64EEvPK6__halfPKjS4_S2_PS0_iiiiPKtS7_iiiiiibS2_i)
        /*07e8*/ 	.word	0x00000043


	//----- nvinfo : EIATTR_FRAME_SIZE
	.align		4
.L_365:
        /*07ec*/ 	.byte	0x04, 0x11
        /*07ee*/ 	.short	(.L_367 - .L_366)
	.align		4
.L_366:
        /*07f0*/ 	.word	index@(_Z23gemm_half_q_half_kernelILi4ELi10ELb1ELb0ELi64EEvPK6__halfPKjS4_S2_PS0_iiiiPKtS7_iiiiiibS2_i)
        /*07f4*/ 	.word	0x00000010


	//----- nvinfo : EIATTR_REGCOUNT
	.align		4
.L_367:
        /*07f8*/ 	.byte	0x04, 0x2f
        /*07fa*/ 	.short	(.L_369 - .L_368)
	.align		4
.L_368:
        /*07fc*/ 	.word	index@(_Z23gemm_half_q_half_kernelILi4ELi40ELb1ELb0ELi64EEvPK6__halfPKjS4_S2_PS0_iiiiPKtS7_iiiiiibS2_i)
        /*0800*/ 	.word	0x00000047


	//----- nvinfo : EIATTR_FRAME_SIZE
	.align		4
.L_369:
        /*0804*/ 	.byte	0x04, 0x11
        /*0806*/ 	.short	(.L_371 - .L_370)
	.align		4
.L_370:
        /*0808*/ 	.word	index@(_Z23gemm_half_q_half_kernelILi4ELi40ELb1ELb0ELi64EEvPK6__halfPKjS4_S2_PS0_iiiiPKtS7_iiiiiibS2_i)
        /*080c*/ 	.word	0x00000010


	//----- nvinfo : EIATTR_REGCOUNT
	.align		4
.L_371:
        /*0810*/ 	.byte	0x04, 0x2f
        /*0812*/ 	.short	(.L_373 - .L_372)
	.align		4
.L_372:
        /*0814*/ 	.word	index@(_Z23gemm_half_q_half_kernelILi4ELi160ELb1ELb0ELi64EEvPK6__halfPKjS4_S2_PS0_iiiiPKtS7_iiiiiibS2_i)
        /*0818*/ 	.word	0x00000048


	//----- nvinfo : EIATTR_FRAME_SIZE
	.align		4
.L_373:
        /*081c*/ 	.byte	0x04, 0x11
        /*081e*/ 	.short	(.L_375 - .L_374)
	.align		4
.L_374:
        /*0820*/ 	.word	index@(_Z23gemm_half_q_half_kernelILi4ELi160ELb1ELb0ELi64EEvPK6__halfPKjS4_S2_PS0_iiiiPKtS7_iiiiiibS2_i)
        /*0824*/ 	.word	0x00000010


	//----- nvinfo : EIATTR_REGCOUNT
	.align		4
.L_375:
        /*0828*/ 	.byte	0x04, 0x2f
        /*082a*/ 	.short	(.L_377 - .L_376)
	.align		4
.L_376:
        /*082c*/ 	.word	index@(_Z23gemm_half_q_half_kernelILi4ELi190ELb1ELb0ELi64EEvPK6__halfPKjS4_S2_PS0_iiiiPKtS7_iiiiiibS2_i)
        /*0830*/ 	.word	0x00000074


	//----- nvinfo : EIATTR_FRAME_SIZE
	.align		4
.L_377:
        /*0834*/ 	.byte	0x04, 0x11
        /*0836*/ 	.short	(.L_379 - .L_378)
	.align		4
.L_378:
        /*0838*/ 	.word	index@(_Z23gemm_half_q_half_kernelILi4ELi190ELb1ELb0ELi64EEvPK6__halfPKjS4_S2_PS0_iiiiPKtS7_iiiiiibS2_i)
        /*083c*/ 	.word	0x00000010


	//----- nvinfo : EIATTR_MIN_STACK_SIZE
	.align		4
.L_379:
        /*0840*/ 	.byte	0x04, 0x12
        /*0842*/ 	.short	(.L_381 - .L_380)
	.align		4
.L_380:
        /*0844*/ 	.word	index@(_Z23gemm_half_q_half_kernelILi4ELi190ELb1ELb0ELi64EEvPK6__halfPKjS4_S2_PS0_iiiiPKtS7_iiiiiibS2_i)
        /*0848*/ 	.word	0x00000010


	//----- nvinfo : EIATTR_MIN_STACK_SIZE
	.align		4
.L_381:
        /*084c*/ 	.byte	0x04, 0x12
        /*084e*/ 	.short	(.L_383 - .L_382)
	.align		4
.L_382:
        /*0850*/ 	.word	index@(_Z23gemm_half_q_half_kernelILi4ELi160ELb1ELb0ELi64EEvPK6__halfPKjS4_S2_PS0_iiiiPKtS7_iiiiiibS2_i)
        /*0854*/ 	.word	0x00000010


	//----- nvinfo : EIATTR_MIN_STACK_SIZE
	.align		4
.L_383:
        /*0858*/ 	.byte	0x04, 0x12
        /*085a*/ 	.short	(.L_385 - .L_384)
	.align		4
.L_384:
        /*085c*/ 	.word	index@(_Z23gemm_half_q_half_kernelILi4ELi40ELb1ELb0ELi64EEvPK6__halfPKjS4_S2_PS0_iiiiPKtS7_iiiiiibS2_i)
        /*0860*/ 	.word	0x00000010


	//----- nvinfo : EIATTR_MIN_STACK_SIZE
	.align		4
.L_385:
        /*0864*/ 	.byte	0x04, 0x12
        /*0866*/ 	.short	(.L_387 - .L_386)
	.align		4
.L_386:
        /*0868*/ 	.word	index@(_Z23gemm_half_q_half_kernelILi4ELi10ELb1ELb0ELi64EEvPK6__halfPKjS4_S2_PS0_iiiiPKtS7_iiiiiibS2_i)
        /*086c*/ 	.word	0x00000010


	//----- nvinfo : EIATTR_MIN_STACK_SIZE
	.align		4
.L_387:
        /*0870*/ 	.byte	0x04, 0x12
        /*0872*/ 	.short	(.L_389 - .L_388)
	.align		4
.L_388:
        /*0874*/ 	.word	index@(_Z23gemm_half_q_half_kernelILi4ELi172ELb1ELb0ELi64EEvPK6__halfPKjS4_S2_PS0_iiiiPKtS7_iiiiiibS2_i)
        /*0878*/ 	.word	0x00000010


	//----- nvinfo : EIATTR_MIN_STACK_SIZE
	.align		4
.L_389:
        /*087c*/ 	.byte	0x04, 0x12
        /*087e*/ 	.short	(.L_391 - .L_390)
	.align		4
.L_390:
        /*0880*/ 	.word	index@(_Z23gemm_half_q_half_kernelILi4ELi176ELb1ELb0ELi64EEvPK6__halfPKjS4_S2_PS0_iiiiPKtS7_iiiiiibS2_i)
        /*0884*/ 	.word	0x00000010


	//----- nvinfo : EIATTR_MIN_STACK_SIZE
	.align		4
.L_391:
        /*0888*/ 	.byte	0x04, 0x12
        /*088a*/ 	.short	(.L_393 - .L_392)
	.align		4
.L_392:
        /*088c*/ 	.word	index@(_Z23gemm_half_q_half_kernelILi4ELi152ELb1ELb0ELi64EEvPK6__halfPKjS4_S2_PS0_iiiiPKtS7_iiiiiibS2_i)
        /*0890*/ 	.word	0x00000010


	//----- nvinfo : EIATTR_MIN_STACK_SIZE
	.align		4
.L_393:
        /*0894*/ 	.byte	0x04, 0x12
        /*0896*/ 	.short	(.L_395 - .L_394)
	.align		4
.L_394:
        /*0898*/ 	.word	index@(_Z23gemm_half_q_half_kernelILi4ELi140ELb1ELb0ELi64EEvPK6__halfPKjS4_S2_PS0_iiiiPKtS7_iiiiiibS2_i)
        /*089c*/ 	.word	0x00000010


	//----- nvinfo : EIATTR_MIN_STACK_SIZE
	.align		4
.L_395:
        /*08a0*/ 	.byte	0x04, 0x12
        /*08a2*/ 	.short	(.L_397 - .L_396)
	.align		4
.L_396:
        /*08a4*/ 	.word	index@(_Z23gemm_half_q_half_kernelILi4ELi20ELb1ELb0ELi64EEvPK6__halfPKjS4_S2_PS0_iiiiPKtS7_iiiiiibS2_i)
        /*08a8*/ 	.word	0x00000010


	//----- nvinfo : EIATTR_MIN_STACK_SIZE
	.align		4
.L_397:
        /*08ac*/ 	.byte	0x04, 0x12
        /*08ae*/ 	.short	(.L_399 - .L_398)
	.align		4
.L_398:
        /*08b0*/ 	.word	index@(_Z23gemm_half_q_half_kernelILi4ELi38ELb1ELb0ELi64EEvPK6__halfPKjS4_S2_PS0_iiiiPKtS7_iiiiiibS2_i)
        /*08b4*/ 	.word	0x00000010


	//----- nvinfo : EIATTR_MIN_STACK_SIZE
	.align		4
.L_399:
        /*08b8*/ 	.byte	0x04, 0x12
        /*08ba*/ 	.short	(.L_401 - .L_400)
	.align		4
.L_400:
        /*08bc*/ 	.word	index@(_Z23gemm_half_q_half_kernelILi4ELi128ELb1ELb0ELi64EEvPK6__halfPKjS4_S2_PS0_iiiiPKtS7_iiiiiibS2_i)
        /*08c0*/ 	.word	0x00000010


	//----- nvinfo : EIATTR_MIN_STACK_SIZE
	.align		4
.L_401:
        /*08c4*/ 	.byte	0x04, 0x12
        /*08c6*/ 	.short	(.L_403 - .L_402)
	.align		4
.L_402:
        /*08c8*/ 	.word	index@(_Z23gemm_half_q_half_kernelILi4ELi190ELb1ELb0ELi32EEvPK6__halfPKjS4_S2_PS0_iiiiPKtS7_iiiiiibS2_i)
        /*08cc*/ 	.word	0x00000000


	//----- nvinfo : EIATTR_MIN_STACK_SIZE
	.align		4
.L_403:
        /*08d0*/ 	.byte	0x04, 0x12
        /*08d2*/ 	.short	(.L_405 - .L_404)
	.align		4
.L_404:
        /*08d4*/ 	.word	index@(_Z23gemm_half_q_half_kernelILi4ELi160ELb1ELb0ELi32EEvPK6__halfPKjS4_S2_PS0_iiiiPKtS7_iiiiiibS2_i)
        /*08d8*/ 	.word	0x00000000


	//----- nvinfo : EIATTR_MIN_STACK_SIZE
	.align		4
.L_405:
        /*08dc*/ 	.byte	0x04, 0x12
        /*08de*/ 	.short	(.L_407 - .L_406)
	.align		4
.L_406:
        /*08e0*/ 	.word	index@(_Z23gemm_half_q_half_kernelILi4ELi40ELb1ELb0ELi32EEvPK6__halfPKjS4_S2_PS0_iiiiPKtS7_iiiiiibS2_i)
        /*08e4*/ 	.word	0x00000000


	//----- nvinfo : EIATTR_MIN_STACK_SIZE
	.align		4
.L_407:
        /*08e8*/ 	.byte	0x04, 0x12
        /*08ea*/ 	.short	(.L_409 - .L_408)
	.align		4
.L_408:
        /*08ec*/ 	.word	index@(_Z23gemm_half_q_half_kernelILi4ELi10ELb1ELb0ELi32EEvPK6__halfPKjS4_S2_PS0_iiiiPKtS7_iiiiiibS2_i)
        /*08f0*/ 	.word	0x00000000


	//----- nvinfo : EIATTR_MIN_STACK_SIZE
	.align		4
.L_409:
        /*08f4*/ 	.byte	0x04, 0x12
        /*08f6*/ 	.short	(.L_411 - .L_410)
	.align		4
.L_410:
        /*08f8*/ 	.word	index@(_Z23gemm_half_q_half_kernelILi4ELi172ELb1ELb0ELi32EEvPK6__halfPKjS4_S2_PS0_iiiiPKtS7_iiiiiibS2_i)
        /*08fc*/ 	.word	0x00000000


	//----- nvinfo : EIATTR_MIN_STACK_SIZE
	.align		4
.L_411:
        /*0900*/ 	.byte	0x04, 0x12
        /*0902*/ 	.short	(.L_413 - .L_412)
	.align		4
.L_412:
        /*0904*/ 	.word	index@(_Z23gemm_half_q_half_kernelILi4ELi176ELb1ELb0ELi32EEvPK6__halfPKjS4_S2_PS0_iiiiPKtS7_iiiiiibS2_i)
        /*0908*/ 	.word	0x00000000


	//----- nvinfo : EIATTR_MIN_STACK_SIZE
	.align		4
.L_413:
        /*090c*/ 	.byte	0x04, 0x12
        /*090e*/ 	.short	(.L_415 - .L_414)
	.align		4
.L_414:
        /*0910*/ 	.word	index@(_Z23gemm_half_q_half_kernelILi4ELi152ELb1ELb0ELi32EEvPK6__halfPKjS4_S2_PS0_iiiiPKtS7_iiiiiibS2_i)
        /*0914*/ 	.word	0x00000000


	//----- nvinfo : EIATTR_MIN_STACK_SIZE
	.align		4
.L_415:
        /*0918*/ 	.byte	0x04, 0x12
        /*091a*/ 	.short	(.L_417 - .L_416)
	.align		4
.L_416:
        /*091c*/ 	.word	index@(_Z23gemm_half_q_half_kernelILi4ELi140ELb1ELb0ELi32EEvPK6__halfPKjS4_S2_PS0_iiiiPKtS7_iiiiiibS2_i)
        /*0920*/ 	.word	0x00000000


	//----- nvinfo : EIATTR_MIN_STACK_SIZE
	.align		4
.L_417:
        /*0924*/ 	.byte	0x04, 0x12
        /*0926*/ 	.short	(.L_419 - .L_418)
	.align		4
.L_418:
        /*0928*/ 	.word	index@(_Z23gemm_half_q_half_kernelILi4ELi20ELb1ELb0ELi32EEvPK6__halfPKjS4_S2_PS0_iiiiPKtS7_iiiiiibS2_i)
        /*092c*/ 	.word	0x00000000


	//----- nvinfo : EIATTR_MIN_STACK_SIZE
	.align		4
.L_419:
        /*0930*/ 	.byte	0x04, 0x12
        /*0932*/ 	.short	(.L_421 - .L_420)
	.align		4
.L_420:
        /*0934*/ 	.word	index@(_Z23gemm_half_q_half_kernelILi4ELi38ELb1ELb0ELi32EEvPK6__halfPKjS4_S2_PS0_iiiiPKtS7_iiiiiibS2_i)
        /*0938*/ 	.word	0x00000000


	//----- nvinfo : EIATTR_MIN_STACK_SIZE
	.align		4
.L_421:
        /*093c*/ 	.byte	0x04, 0x12
        /*093e*/ 	.short	(.L_423 - .L_422)
	.align		4
.L_422:
        /*0940*/ 	.word	index@(_Z23gemm_half_q_half_kernelILi4ELi128ELb1ELb0ELi32EEvPK6__halfPKjS4_S2_PS0_iiiiPKtS7_iiiiiibS2_i)
        /*0944*/ 	.word	0x00000000


	//----- nvinfo : EIATTR_MIN_STACK_SIZE
	.align		4
.L_423:
        /*0948*/ 	.byte	0x04, 0x12
        /*094a*/ 	.short	(.L_425 - .L_424)
	.align		4
.L_424:
        /*094c*/ 	.word	index@(_Z23gemm_half_q_half_kernelILi3ELi190ELb1ELb0ELi64EEvPK6__halfPKjS4_S2_PS0_iiiiPKtS7_iiiiiibS2_i)
        /*0950*/ 	.word	0x00000010


	//----- nvinfo : EIATTR_MIN_STACK_SIZE
	.align		4
.L_425:
        /*0954*/ 	.byte	0x04, 0x12
        /*0956*/ 	.short	(.L_427 - .L_426)
	.align		4
.L_426:
        /*0958*/ 	.word	index@(_Z23gemm_half_q_half_kernelILi3ELi160ELb1ELb0ELi64EEvPK6__halfPKjS4_S2_PS0_iiiiPKtS7_iiiiiibS2_i)
        /*095c*/ 	.word	0x00000010


	//----- nvinfo : EIATTR_MIN_STACK_SIZE
	.align		4
.L_427:
        /*0960*/ 	.byte	0x04, 0x12
        /*0962*/ 	.short	(.L_429 - .L_428)
	.align		4
.L_428:
        /*0964*/ 	.word	index@(_Z23gemm_half_q_half_kernelILi3ELi40ELb1ELb0ELi64EEvPK6__halfPKjS4_S2_PS0_iiiiPKtS7_iiiiiibS2_i)
        /*0968*/ 	.word	0x00000010


	//----- nvinfo : EIATTR_MIN_STACK_SIZE
	.align		4
.L_429:
        /*096c*/ 	.byte	0x04, 0x12
        /*096e*/ 	.short	(.L_431 - .L_430)
	.align		4
.L_430:
        /*0970*/ 	.word	index@(_Z23gemm_half_q_half_kernelILi3ELi10ELb1ELb0ELi64EEvPK6__halfPKjS4_S2_PS0_iiiiPKtS7_iiiiiibS2_i)
        /*0974*/ 	.word	0x00000010


	//----- nvinfo : EIATTR_MIN_STACK_SIZE
	.align		4
.L_431:
        /*0978*/ 	.byte	0x04, 0x12
        /*097a*/ 	.short	(.L_433 - .L_432)
	.align		4
.L_432:
        /*097c*/ 	.word	index@(_Z23gemm_half_q_half_kernelILi3ELi172ELb1ELb0ELi64EEvPK6__halfPKjS4_S2_PS0_iiiiPKtS7_iiiiiibS2_i)
        /*0980*/ 	.word	0x00000010


	//----- nvinfo : EIATTR_MIN_STACK_SIZE
	.align		4
.L_433:
        /*0984*/ 	.byte	0x04, 0x12
        /*0986*/ 	.short	(.L_435 - .L_434)
	.align		4
.L_434:
        /*0988*/ 	.word	index@(_Z23gemm_half_q_half_kernelILi3ELi176ELb1ELb0ELi64EEvPK6__halfPKjS4_S2_PS0_iiiiPKtS7_iiiiiibS2_i)
        /*098c*/ 	.word	0x00000010


	//----- nvinfo : EIATTR_MIN_STACK_SIZE
	.align		4
.L_435:
        /*0990*/ 	.byte	0x04, 0x12
        /*0992*/ 	.short	(.L_437 - .L_436)
	.align		4
.L_436:
        /*0994*/ 	.word	index@(_Z23gemm_half_q_half_kernelILi3ELi152ELb1ELb0ELi64EEvPK6__halfPKjS4_S2_PS0_iiiiPKtS7_iiiiiibS2_i)
        /*0998*/ 	.word	0x00000010


	//----- nvinfo : EIATTR_MIN_STACK_SIZE
	.align		4
.L_437:
        /*099c*/ 	.byte	0x04, 0x12
        /*099e*/ 	.short	(.L_439 - .L_438)
	.align		4
.L_438:
        /*09a0*/ 	.word	index@(_Z23gemm_half_q_half_kernelILi3ELi140ELb1ELb0ELi64EEvPK6__halfPKjS4_S2_PS0_iiiiPKtS7_iiiiiibS2_i)
        /*09a4*/ 	.word	0x00000010


	//----- nvinfo : EIATTR_MIN_STACK_SIZE
	.align		4
.L_439:
        /*09a8*/ 	.byte	0x04, 0x12
        /*09aa*/ 	.short	(.L_441 - .L_440)
	.align		4
.L_440:
        /*09ac*/ 	.word	index@(_Z23gemm_half_q_half_kernelILi3ELi20ELb1ELb0ELi64EEvPK6__halfPKjS4_S2_PS0_iiiiPKtS7_iiiiiibS2_i)
        /*09b0*/ 	.word	0x00000010


	//----- nvinfo : EIATTR_MIN_STACK_SIZE
	.align		4
.L_441:
        /*09b4*/ 	.byte	0x04, 0x12
        /*09b6*/ 	.short	(.L_443 - .L_442)
	.align		4
.L_442:
        /*09b8*/ 	.word	index@(_Z23gemm_half_q_half_kernelILi3ELi38ELb1ELb0ELi64EEvPK6__halfPKjS4_S2_PS0_iiiiPKtS7_iiiiiibS2_i)
        /*09bc*/ 	.word	0x00000010


	//----- nvinfo : EIATTR_MIN_STACK_SIZE
	.align		4
.L_443:
        /*09c0*/ 	.byte	0x04, 0x12
        /*09c2*/ 	.short	(.L_445 - .L_444)
	.align		4
.L_444:
        /*09c4*/ 	.word	index@(_Z23gemm_half_q_half_kernelILi3ELi128ELb1ELb0ELi64EEvPK6__halfPKjS4_S2_PS0_iiiiPKtS7_iiiiiibS2_i)
        /*09c8*/ 	.word	0x00000010


	//----- nvinfo : EIATTR_MIN_STACK_SIZE
	.align		4
.L_445:
        /*09cc*/ 	.byte	0x04, 0x12
        /*09ce*/ 	.short	(.L_447 - .L_446)
	.align		4
.L_446:
        /*09d0*/ 	.word	index@(_Z23gemm_half_q_half_kernelILi3ELi190ELb1ELb0ELi32EEvPK6__halfPKjS4_S2_PS0_iiiiPKtS7_iiiiiibS2_i)
        /*09d4*/ 	.word	0x00000000


	//----- nvinfo : EIATTR_MIN_STACK_SIZE
	.align		4
.L_447:
        /*09d8*/ 	.byte	0x04, 0x12
        /*09da*/ 	.short	(.L_449 - .L_448)
	.align		4
.L_448:
        /*09dc*/ 	.word	index@(_Z23gemm_half_q_half_kernelILi3ELi160ELb1ELb0ELi32EEvPK6__halfPKjS4_S2_PS0_iiiiPKtS7_iiiiiibS2_i)
        /*09e0*/ 	.word	0x00000000


	//----- nvinfo : EIATTR_MIN_STACK_SIZE
	.align		4
.L_449:
        /*09e4*/ 	.byte	0x04, 0x12
        /*09e6*/ 	.short	(.L_451 - .L_450)
	.align		4
.L_450:
        /*09e8*/ 	.word	index@(_Z23gemm_half_q_half_kernelILi3ELi40ELb1ELb0ELi32EEvPK6__halfPKjS4_S2_PS0_iiiiPKtS7_iiiiiibS2_i)
        /*09ec*/ 	.word	0x00000000


	//----- nvinfo : EIATTR_MIN_STACK_SIZE
	.align		4
.L_451:
        /*09f0*/ 	.byte	0x04, 0x12
        /*09f2*/ 	.short	(.L_453 - .L_452)
	.align		4
.L_452:
        /*09f4*/ 	.word	index@(_Z23gemm_half_q_half_kernelILi3ELi10ELb1ELb0ELi32EEvPK6__halfPKjS4_S2_PS0_iiiiPKtS7_iiiiiibS2_i)
        /*09f8*/ 	.word	0x00000000


	//----- nvinfo : EIATTR_MIN_STACK_SIZE
	.align		4
.L_453:
        /*09fc*/ 	.byte	0x04, 0x12
        /*09fe*/ 	.short	(.L_455 - .L_454)
	.align		4
.L_454:
        /*0a00*/ 	.word	index@(_Z23gemm_half_q_half_kernelILi3ELi172ELb1ELb0ELi32EEvPK6__halfPKjS4_S2_PS0_iiiiPKtS7_iiiiiibS2_i)
        /*0a04*/ 	.word	0x00000000


	//----- nvinfo : EIATTR_MIN_STACK_SIZE
	.align		4
.L_455:
        /*0a08*/ 	.byte	0x04, 0x12
        /*0a0a*/ 	.short	(.L_457 - .L_456)
	.align		4
.L_456:
        /*0a0c*/ 	.word	index@(_Z23gemm_half_q_half_kernelILi3ELi176ELb1ELb0ELi32EEvPK6__halfPKjS4_S2_PS0_iiiiPKtS7_iiiiiibS2_i)
        /*0a10*/ 	.word	0x00000000


	//----- nvinfo : EIATTR_MIN_STACK_SIZE
	.align		4
.L_457:
        /*0a14*/ 	.byte	0x04, 0x12
        /*0a16*/ 	.short	(.L_459 - .L_458)
	.align		4
.L_458:
        /*0a18*/ 	.word	index@(_Z23gemm_half_q_half_kernelILi3ELi152ELb1ELb0ELi32EEvPK6__halfPKjS4_S2_PS0_iiiiPKtS7_iiiiiibS2_i)
        /*0a1c*/ 	.word	0x00000000


	//----- nvinfo : EIATTR_MIN_STACK_SIZE
	.align		4
.L_459:
        /*0a20*/ 	.byte	0x04, 0x12
        /*0a22*/ 	.short	(.L_461 - .L_460)
	.align		4
.L_460:
        /*0a24*/ 	.word	index@(_Z23gemm_half_q_half_kernelILi3ELi140ELb1ELb0ELi32EEvPK6__halfPKjS4_S2_PS0_iiiiPKtS7_iiiiiibS2_i)
        /*0a28*/ 	.word	0x00000000


	//----- nvinfo : EIATTR_MIN_STACK_SIZE
	.align		4
.L_461:
        /*0a2c*/ 	.byte	0x04, 0x12
        /*0a2e*/ 	.short	(.L_463 - .L_462)
	.align		4
.L_462:
        /*0a30*/ 	.word	index@(_Z23gemm_half_q_half_kernelILi3ELi20ELb1ELb0ELi32EEvPK6__halfPKjS4_S2_PS0_iiiiPKtS7_iiiiiibS2_i)
        /*0a34*/ 	.word	0x00000000


	//----- nvinfo : EIATTR_MIN_STACK_SIZE
	.align		4
.L_463:
        /*0a38*/ 	.byte	0x04, 0x12
        /*0a3a*/ 	.short	(.L_465 - .L_464)
	.align		4
.L_464:
        /*0a3c*/ 	.word	index@(_Z23gemm_half_q_half_kernelILi3ELi38ELb1ELb0ELi32EEvPK6__halfPKjS4_S2_PS0_iiiiPKtS7_iiiiiibS2_i)
        /*0a40*/ 	.word	0x00000000


	//----- nvinfo : EIATTR_MIN_STACK_SIZE
	.align		4
.L_465:
        /*0a44*/ 	.byte	0x04, 0x12
        /*0a46*/ 	.short	(.L_467 - .L_466)
	.align		4
.L_466:
        /*0a48*/ 	.word	index@(_Z23gemm_half_q_half_kernelILi3ELi128ELb1ELb0ELi32EEvPK6__halfPKjS4_S2_PS0_iiiiPKtS7_iiiiiibS2_i)
        /*0a4c*/ 	.word	0x00000000


	//----- nvinfo : EIATTR_MIN_STACK_SIZE
	.align		4
.L_467:
        /*0a50*/ 	.byte	0x04, 0x12
        /*0a52*/ 	.short	(.L_469 - .L_468)
	.align		4
.L_468:
        /*0a54*/ 	.word	index@(_Z23gemm_half_q_half_kernelILi2ELi190ELb1ELb0ELi64EEvPK6__halfPKjS4_S2_PS0_iiiiPKtS7_iiiiiibS2_i)
        /*0a58*/ 	.word	0x00000010


	//----- nvinfo : EIATTR_MIN_STACK_SIZE
	.align		4
.L_469:
        /*0a5c*/ 	.byte	0x04, 0x12
        /*0a5e*/ 	.short	(.L_471 - .L_470)
	.align		4
.L_470:
        /*0a60*/ 	.word	index@(_Z23gemm_half_q_half_kernelILi2ELi160ELb1ELb0ELi64EEvPK6__halfPKjS4_S2_PS0_iiiiPKtS7_iiiiiibS2_i)
        /*0a64*/ 	.word	0x00000010


	//----- nvinfo : EIATTR_MIN_STACK_SIZE
	.align		4
.L_471:
        /*0a68*/ 	.byte	0x04, 0x12
        /*0a6a*/ 	.short	(.L_473 - .L_472)
	.align		4
.L_472:
        /*0a6c*/ 	.word	index@(_Z23gemm_half_q_half_kernelILi2ELi40ELb1ELb0ELi64EEvPK6__halfPKjS4_S2_PS0_iiiiPKtS7_iiiiiibS2_i)
        /*0a70*/ 	.word	0x00000010


	//----- nvinfo : EIATTR_MIN_STACK_SIZE
	.align		4
.L_473:
        /*0a74*/ 	.byte	0x04, 0x12
        /*0a76*/ 	.short	(.L_475 - .L_474)
	.align		4
.L_474:
        /*0a78*/ 	.word	index@(_Z23gemm_half_q_half_kernelILi2ELi10ELb1ELb0ELi64EEvPK6__halfPKjS4_S2_PS0_iiiiPKtS7_iiiiiibS2_i)
        /*0a7c*/ 	.word	0x00000010


	//----- nvinfo : EIATTR_MIN_STACK_SIZE
	.align		4
.L_475:
        /*0a80*/ 	.byte	0x04, 0x12
        /*0a82*/ 	.short	(.L_477 - .L_476)
	.align		4
.L_476:
        /*0a84*/ 	.word	index@(_Z23gemm_half_q_half_kernelILi2ELi172ELb1ELb0ELi64EEvPK6__halfPKjS4_S2_PS0_iiiiPKtS7_iiiiiibS2_i)
        /*0a88*/ 	.word	0x00000010


	//----- nvinfo : EIATTR_MIN_STACK_SIZE
	.align		4
.L_477:
        /*0a8c*/ 	.byte	0x04, 0x12
        /*0a8e*/ 	.short	(.L_479 - .L_478)
	.align		4
.L_478:
        /*0a90*/ 	.word	index@(_Z23gemm_half_q_half_kernelILi2ELi176ELb1ELb0ELi64EEvPK6__halfPKjS4_S2_PS0_iiiiPKtS7_iiiiiibS2_i)
        /*0a94*/ 	.word	0x00000010


	//----- nvinfo : EIATTR_MIN_STACK_SIZE
	.align		4
.L_479:
        /*0a98*/ 	.byte	0x04, 0x12
        /*0a9a*/ 	.short	(.L_481 - .L_480)
	.align		4
.L_480:
        /*0a9c*/ 	.word	index@(_Z23gemm_half_q_half_kernelILi2ELi152ELb1ELb0ELi64EEvPK6__halfPKjS4_S2_PS0_iiiiPKtS7_iiiiiibS2_i)
        /*0aa0*/ 	.word	0x00000010


	//----- nvinfo : EIATTR_MIN_STACK_SIZE
	.align		4
.L_481:
        /*0aa4*/ 	.byte	0x04, 0x12
        /*0aa6*/ 	.short	(.L_483 - .L_482)
	.align		4
.L_482:
        /*0aa8*/ 	.word	index@(_Z23gemm_half_q_half_kernelILi2ELi140ELb1ELb0ELi64EEvPK6__halfPKjS4_S2_PS0_iiiiPKtS7_iiiiiibS2_i)
        /*0aac*/ 	.word	0x00000010


	//----- nvinfo : EIATTR_MIN_STACK_SIZE
	.align		4
.L_483:
        /*0ab0*/ 	.byte	0x04, 0x12
        /*0ab2*/ 	.short	(.L_485 - .L_484)
	.align		4
.L_484:
        /*0ab4*/ 	.word	index@(_Z23gemm_half_q_half_kernelILi2ELi20ELb1ELb0ELi64EEvPK6__halfPKjS4_S2_PS0_iiiiPKtS7_iiiiiibS2_i)
        /*0ab8*/ 	.word	0x00000010


	//----- nvinfo : EIATTR_MIN_STACK_SIZE
	.align		4
.L_485:
        /*0abc*/ 	.byte	0x04, 0x12
        /*0abe*/ 	.short	(.L_487 - .L_486)
	.align		4
.L_486:
        /*0ac0*/ 	.word	index@(_Z23gemm_half_q_half_kernelILi2ELi38ELb1ELb0ELi64EEvPK6__halfPKjS4_S2_PS0_iiiiPKtS7_iiiiiibS2_i)
        /*0ac4*/ 	.word	0x00000010


	//----- nvinfo : EIATTR_MIN_STACK_SIZE
	.align		4
.L_487:
        /*0ac8*/ 	.byte	0x04, 0x12
        /*0aca*/ 	.short	(.L_489 - .L_488)
	.align		4
.L_488:
        /*0acc*/ 	.word	index@(_Z23gemm_half_q_half_kernelILi2ELi128ELb1ELb0ELi64EEvPK6__halfPKjS4_S2_PS0_iiiiPKtS7_iiiiiibS2_i)
        /*0ad0*/ 	.word	0x00000010


	//----- nvinfo : EIATTR_MIN_STACK_SIZE
	.align		4
.L_489:
        /*0ad4*/ 	.byte	0x04, 0x12
        /*0ad6*/ 	.short	(.L_491 - .L_490)
	.align		4
.L_490:
        /*0ad8*/ 	.word	index@(_Z23gemm_half_q_half_kernelILi2ELi190ELb1ELb0ELi32EEvPK6__halfPKjS4_S2_PS0_iiiiPKtS7_iiiiiibS2_i)
        /*0adc*/ 	.word	0x00000000


	//----- nvinfo : EIATTR_MIN_STACK_SIZE
	.align		4
.L_491:
        /*0ae0*/ 	.byte	0x04, 0x12
        /*0ae2*/ 	.short	(.L_493 - .L_492)
	.align		4
.L_492:
        /*0ae4*/ 	.word	index@(_Z23gemm_half_q_half_kernelILi2ELi160ELb1ELb0ELi32EEvPK6__halfPKjS4_S2_PS0_iiiiPKtS7_iiiiiibS2_i)
        /*0ae8*/ 	.word	0x00000000


	//----- nvinfo : EIATTR_MIN_STACK_SIZE
	.align		4
.L_493:
        /*0aec*/ 	.byte	0x04, 0x12
        /*0aee*/ 	.short	(.L_495 - .L_494)
	.align		4
.L_494:
        /*0af0*/ 	.word	index@(_Z23gemm_half_q_half_kernelILi2ELi40ELb1ELb0ELi32EEvPK6__halfPKjS4_S2_PS0_iiiiPKtS7_iiiiiibS2_i)
        /*0af4*/ 	.word	0x00000000


	//----- nvinfo : EIATTR_MIN_STACK_SIZE
	.align		4
.L_495:
        /*0af8*/ 	.byte	0x04, 0x12
        /*0afa*/ 	.short	(.L_497 - .L_496)
	.align		4
.L_496:
        /*0afc*/ 	.word	index@(_Z23gemm_half_q_half_kernelILi2ELi10ELb1ELb0ELi32EEvPK6__halfPKjS4_S2_PS0_iiiiPKtS7_iiiiiibS2_i)
        /*0b00*/ 	.word	0x00000000


	//----- nvinfo : EIATTR_MIN_STACK_SIZE
	.align		4
.L_497:
        /*0b04*/ 	.byte	0x04, 0x12
        /*0b06*/ 	.short	(.L_499 - .L_498)
	.align		4
.L_498:
        /*0b08*/ 	.word	index@(_Z23gemm_half_q_half_kernelILi2ELi172ELb1ELb0ELi32EEvPK6__halfPKjS4_S2_PS0_iiiiPKtS7_iiiiiibS2_i)
        /*0b0c*/ 	.word	0x00000000


	//----- nvinfo : EIATTR_MIN_STACK_SIZE
	.align		4
.L_499:
        /*0b10*/ 	.byte	0x04, 0x12
        /*0b12*/ 	.short	(.L_501 - .L_500)
	.align		4
.L_500:
        /*0b14*/ 	.word	index@(_Z23gemm_half_q_half_kernelILi2ELi176ELb1ELb0ELi32EEvPK6__halfPKjS4_S2_PS0_iiiiPKtS7_iiiiiibS2_i)
        /*0b18*/ 	.word	0x00000000


	//----- nvinfo : EIATTR_MIN_STACK_SIZE
	.align		4
.L_501:
        /*0b1c*/ 	.byte	0x04, 0x12
        /*0b1e*/ 	.short	(.L_503 - .L_502)
	.align		4
.L_502:
        /*0b20*/ 	.word	index@(_Z23gemm_half_q_half_kernelILi2ELi152ELb1ELb0ELi32EEvPK6__halfPKjS4_S2_PS0_iiiiPKtS7_iiiiiibS2_i)
        /*0b24*/ 	.word	0x00000000


	//----- nvinfo : EIATTR_MIN_STACK_SIZE
	.align		4
.L_503:
        /*0b28*/ 	.byte	0x04, 0x12
        /*0b2a*/ 	.short	(.L_505 - .L_504)
	.align		4
.L_504:
        /*0b2c*/ 	.word	index@(_Z23gemm_half_q_half_kernelILi2ELi140ELb1ELb0ELi32EEvPK6__halfPKjS4_S2_PS0_iiiiPKtS7_iiiiiibS2_i)
        /*0b30*/ 	.word	0x00000000


	//----- nvinfo : EIATTR_MIN_STACK_SIZE
	.align		4
.L_505:
        /*0b34*/ 	.byte	0x04, 0x12
        /*0b36*/ 	.short	(.L_507 - .L_506)
	.align		4
.L_506:
        /*0b38*/ 	.word	index@(_Z23gemm_half_q_half_kernelILi2ELi20ELb1ELb0ELi32EEvPK6__halfPKjS4_S2_PS0_iiiiPKtS7_iiiiiibS2_i)
        /*0b3c*/ 	.word	0x00000000


	//----- nvinfo : EIATTR_MIN_STACK_SIZE
	.align		4
.L_507:
        /*0b40*/ 	.byte	0x04, 0x12
        /*0b42*/ 	.short	(.L_509 - .L_508)
	.align		4
.L_508:
        /*0b44*/ 	.word	index@(_Z23gemm_half_q_half_kernelILi2ELi38ELb1ELb0ELi32EEvPK6__halfPKjS4_S2_PS0_iiiiPKtS7_iiiiiibS2_i)
        /*0b48*/ 	.word	0x00000000


	//----- nvinfo : EIATTR_MIN_STACK_SIZE
	.align		4
.L_509:
        /*0b4c*/ 	.byte	0x04, 0x12
        /*0b4e*/ 	.short	(.L_511 - .L_510)
	.align		4
.L_510:
        /*0b50*/ 	.word	index@(_Z23gemm_half_q_half_kernelILi2ELi128ELb1ELb0ELi32EEvPK6__halfPKjS4_S2_PS0_iiiiPKtS7_iiiiiibS2_i)
        /*0b54*/ 	.word	0x00000000


	//----- nvinfo : EIATTR_MIN_STACK_SIZE
	.align		4
.L_511:
        /*0b58*/ 	.byte	0x04, 0x12
        /*0b5a*/ 	.short	(.L_513 - .L_512)
	.align		4
.L_512:
        /*0b5c*/ 	.word	index@(_Z23gemm_half_q_half_kernelILi1ELi190ELb1ELb0ELi64EEvPK6__halfPKjS4_S2_PS0_iiiiPKtS7_iiiiiibS2_i)
        /*0b60*/ 	.word	0x00000010


	//----- nvinfo : EIATTR_MIN_STACK_SIZE
	.align		4
.L_513:
        /*0b64*/ 	.byte	0x04, 0x12
        /*0b66*/ 	.short	(.L_515 - .L_514)
	.align		4
.L_514:
        /*0b68*/ 	.word	index@(_Z23gemm_half_q_half_kernelILi1ELi160ELb1ELb0ELi64EEvPK6__halfPKjS4_S2_PS0_iiiiPKtS7_iiiiiibS2_i)
        /*0b6c*/ 	.word	0x00000010


	//----- nvinfo : EIATTR_MIN_STACK_SIZE
	.align		4
.L_515:
        /*0b70*/ 	.byte	0x04, 0x12
        /*0b72*/ 	.short	(.L_517 - .L_516)
	.align		4
.L_516:
        /*0b74*/ 	.word	index@(_Z23gemm_half_q_half_kernelILi1ELi40ELb1ELb0ELi64EEvPK6__halfPKjS4_S2_PS0_iiiiPKtS7_iiiiiibS2_i)
        /*0b78*/ 	.word	0x00000010


	//----- nvinfo : EIATTR_MIN_STACK_SIZE
	.align		4
.L_517:
        /*0b7c*/ 	.byte	0x04, 0x12
        /*0b7e*/ 	.short	(.L_519 - .L_518)
	.align		4
.L_518:
        /*0b80*/ 	.word	index@(_Z23gemm_half_q_half_kernelILi1ELi10ELb1ELb0ELi64EEvPK6__halfPKjS4_S2_PS0_iiiiPKtS7_iiiiiibS2_i)
        /*0b84*/ 	.word	0x00000010


	//----- nvinfo : EIATTR_MIN_STACK_SIZE
	.align		4
.L_519:
        /*0b88*/ 	.byte	0x04, 0x12
        /*0b8a*/ 	.short	(.L_521 - .L_520)
	.align		4
.L_520:
        /*0b8c*/ 	.word	index@(_Z23gemm_half_q_half_kernelILi1ELi172ELb1ELb0ELi64EEvPK6__halfPKjS4_S2_PS0_iiiiPKtS7_iiiiiibS2_i)
        /*0b90*/ 	.word	0x00000010


	//----- nvinfo : EIATTR_MIN_STACK_SIZE
	.align		4
.L_521:
        /*0b94*/ 	.byte	0x04, 0x12
        /*0b96*/ 	.short	(.L_523 - .L_522)
	.align		4
.L_522:
        /*0b98*/ 	.word	index@(_Z23gemm_half_q_half_kernelILi1ELi176ELb1ELb0ELi64EEvPK6__halfPKjS4_S2_PS0_iiiiPKtS7_iiiiiibS2_i)
        /*0b9c*/ 	.word	0x00000010


	//----- nvinfo : EIATTR_MIN_STACK_SIZE
	.align		4
.L_523:
        /*0ba0*/ 	.byte	0x04, 0x12
        /*0ba2*/ 	.short	(.L_525 - .L_524)
	.align		4
.L_524:
        /*0ba4*/ 	.word	index@(_Z23gemm_half_q_half_kernelILi1ELi152ELb1ELb0ELi64EEvPK6__halfPKjS4_S2_PS0_iiiiPKtS7_iiiiiibS2_i)
        /*0ba8*/ 	.word	0x00000010


	//----- nvinfo : EIATTR_MIN_STACK_SIZE
	.align		4
.L_525:
        /*0bac*/ 	.byte	0x04, 0x12
        /*0bae*/ 	.short	(.L_527 - .L_526)
	.align		4
.L_526:
        /*0bb0*/ 	.word	index@(_Z23gemm_half_q_half_kernelILi1ELi140ELb1ELb0ELi64EEvPK6__halfPKjS4_S2_PS0_iiiiPKtS7_iiiiiibS2_i)
        /*0bb4*/ 	.word	0x00000010


	//----- nvinfo : EIATTR_MIN_STACK_SIZE
	.align		4
.L_527:
        /*0bb8*/ 	.byte	0x04, 0x12
        /*0bba*/ 	.short	(.L_529 - .L_528)
	.align		4
.L_528:
        /*0bbc*/ 	.word	index@(_Z23gemm_half_q_half_kernelILi1ELi20ELb1ELb0ELi64EEvPK6__halfPKjS4_S2_PS0_iiiiPKtS7_iiiiiibS2_i)
        /*0bc0*/ 	.word	0x00000010


	//----- nvinfo : EIATTR_MIN_STACK_SIZE
	.align		4
.L_529:
        /*0bc4*/ 	.byte	0x04, 0x12
        /*0bc6*/ 	.short	(.L_531 - .L_530)
	.align		4
.L_530:
        /*0bc8*/ 	.word	index@(_Z23gemm_half_q_half_kernelILi1ELi38ELb1ELb0ELi64EEvPK6__halfPKjS4_S2_PS0_iiiiPKtS7_iiiiiibS2_i)
        /*0bcc*/ 	.word	0x00000010


	//----- nvinfo : EIATTR_MIN_STACK_SIZE
	.align		4
.L_531:
        /*0bd0*/ 	.byte	0x04, 0x12
        /*0bd2*/ 	.short	(.L_533 - .L_532)
	.align		4
.L_532:
        /*0bd4*/ 	.word	index@(_Z23gemm_half_q_half_kernelILi1ELi128ELb1ELb0ELi64EEvPK6__halfPKjS4_S2_PS0_iiiiPKtS7_iiiiiibS2_i)
        /*0bd8*/ 	.word	0x00000010


	//----- nvinfo : EIATTR_MIN_STACK_SIZE
	.align		4
.L_533:
        /*0bdc*/ 	.byte	0x04, 0x12
        /*0bde*/ 	.short	(.L_535 - .L_534)
	.align		4
.L_534:
        /*0be0*/ 	.word	index@(_Z23gemm_half_q_half_kernelILi1ELi190ELb1ELb0ELi32EEvPK6__halfPKjS4_S2_PS0_iiiiPKtS7_iiiiiibS2_i)
        /*0be4*/ 	.word	0x00000000


	//----- nvinfo : EIATTR_MIN_STACK_SIZE
	.align		4
.L_535:
        /*0be8*/ 	.byte	0x04, 0x12
        /*0bea*/ 	.short	(.L_537 - .L_536)
	.align		4
.L_536:
        /*0bec*/ 	.word	index@(_Z23gemm_half_q_half_kernelILi1ELi160ELb1ELb0ELi32EEvPK6__halfPKjS4_S2_PS0_iiiiPKtS7_iiiiiibS2_i)
        /*0bf0*/ 	.word	0x00000000


	//----- nvinfo : EIATTR_MIN_STACK_SIZE
	.align		4
.L_537:
        /*0bf4*/ 	.byte	0x04, 0x12
        /*0bf6*/ 	.short	(.L_539 - .L_538)
	.align		4
.L_538:
        /*0bf8*/ 	.word	index@(_Z23gemm_half_q_half_kernelILi1ELi40ELb1ELb0ELi32EEvPK6__halfPKjS4_S2_PS0_iiiiPKtS7_iiiiiibS2_i)
        /*0bfc*/ 	.word	0x00000000


	//----- nvinfo : EIATTR_MIN_STACK_SIZE
	.align		4
.L_539:
        /*0c00*/ 	.byte	0x04, 0x12
        /*0c02*/ 	.short	(.L_541 - .L_540)
	.align		4
.L_540:
        /*0c04*/ 	.word	index@(_Z23gemm_half_q_half_kernelILi1ELi10ELb1ELb0ELi32EEvPK6__halfPKjS4_S2_PS0_iiiiPKtS7_iiiiiibS2_i)
        /*0c08*/ 	.word	0x00000000


	//----- nvinfo : EIATTR_MIN_STACK_SIZE
	.align		4
.L_541:
        /*0c0c*/ 	.byte	0x04, 0x12
        /*0c0e*/ 	.short	(.L_543 - .L_542)
	.align		4
.L_542:
        /*0c10*/ 	.word	index@(_Z23gemm_half_q_half_kernelILi1ELi172ELb1ELb0ELi32EEvPK6__halfPKjS4_S2_PS0_iiiiPKtS7_iiiiiibS2_i)
        /*0c14*/ 	.word	0x00000000


	//----- nvinfo : EIATTR_MIN_STACK_SIZE
	.align		4
.L_543:
        /*0c18*/ 	.byte	0x04, 0x12
        /*0c1a*/ 	.short	(.L_545 - .L_544)
	.align		4
.L_544:
        /*0c1c*/ 	.word	index@(_Z23gemm_half_q_half_kernelILi1ELi176ELb1ELb0ELi32EEvPK6__halfPKjS4_S2_PS0_iiiiPKtS7_iiiiiibS2_i)
        /*0c20*/ 	.word	0x00000000


	//----- nvinfo : EIATTR_MIN_STACK_SIZE
	.align		4
.L_545:
        /*0c24*/ 	.byte	0x04, 0x12
        /*0c26*/ 	.short	(.L_547 - .L_546)
	.align		4
.L_546:
        /*0c28*/ 	.word	index@(_Z23gemm_half_q_half_kernelILi1ELi152ELb1ELb0ELi32EEvPK6__halfPKjS4_S2_PS0_iiiiPKtS7_iiiiiibS2_i)
        /*0c2c*/ 	.word	0x00000000


	//----- nvinfo : EIATTR_MIN_STACK_SIZE
	.align		4
.L_547:
        /*0c30*/ 	.byte	0x04, 0x12
        /*0c32*/ 	.short	(.L_549 - .L_548)
	.align		4
.L_548:
        /*0c34*/ 	.word	index@(_Z23gemm_half_q_half_kernelILi1ELi140ELb1ELb0ELi32EEvPK6__halfPKjS4_S2_PS0_iiiiPKtS7_iiiiiibS2_i)
        /*0c38*/ 	.word	0x00000000


	//----- nvinfo : EIATTR_MIN_STACK_SIZE
	.align		4
.L_549:
        /*0c3c*/ 	.byte	0x04, 0x12
        /*0c3e*/ 	.short	(.L_551 - .L_550)
	.align		4
.L_550:
        /*0c40*/ 	.word	index@(_Z23gemm_half_q_half_kernelILi1ELi20ELb1ELb0ELi32EEvPK6__halfPKjS4_S2_PS0_iiiiPKtS7_iiiiiibS2_i)
        /*0c44*/ 	.word	0x00000000


	//----- nvinfo : EIATTR_MIN_STACK_SIZE
	.align		4
.L_551:
        /*0c48*/ 	.byte	0x04, 0x12
        /*0c4a*/ 	.short	(.L_553 - .L_552)
	.align		4
.L_552:
        /*0c4c*/ 	.word	index@(_Z23gemm_half_q_half_kernelILi1ELi38ELb1ELb0ELi32EEvPK6__halfPKjS4_S2_PS0_iiiiPKtS7_iiiiiibS2_i)
        /*0c50*/ 	.word	0x00000000


	//----- nvinfo : EIATTR_MIN_STACK_SIZE
	.align		4
.L_553:
        /*0c54*/ 	.byte	0x04, 0x12
        /*0c56*/ 	.short	(.L_555 - .L_554)
	.align		4
.L_554:
        /*0c58*/ 	.word	index@(_Z23gemm_half_q_half_kernelILi1ELi128ELb1ELb0ELi32EEvPK6__halfPKjS4_S2_PS0_iiiiPKtS7_iiiiiibS2_i)
        /*0c5c*/ 	.word	0x00000000
.L_555:


//--------------------- .nv.compat                --------------------------
	.section	.nv.compat,"",@"SHT_CUDA_COMPAT_INFO"
	.align	4
        /*0000*/ 	.byte	0x02, 0x09, 0x01, 0x00, 0x02, 0x02, 0x01, 0x00, 0x02, 0x05, 0x05, 0x00, 0x03, 0x07, 0x01, 0x01
        /*0010*/ 	.byte	0x02, 0x03, 0x00, 0x00, 0x02, 0x06, 0x01, 0x00, 0x04, 0x0b, 0x08, 0x00, 0x00, 0x00, 0x00, 0x00
        /*0020*/ 	.byte	0x00, 0x00, 0x00, 0x00


//--------------------- .nv.info._Z23gemm_half_q_half_kernelILi4ELi190ELb1ELb0ELi64EEvPK6__halfPKjS4_S2_PS0_iiiiPKtS7_iiiiiibS2_i --------------------------
	.section	.nv.info._Z23gemm_half_q_half_kernelILi4ELi190ELb1ELb0ELi64EEvPK6__halfPKjS4_S2_PS0_iiiiPKtS7_iiiiiibS2_i,"",@"SHT_CUDA_INFO"
	.sectionflags	@""
	.align	4


	//----- nvinfo : EIATTR_CUDA_API_VERSION
	.align		4
        /*0000*/ 	.byte	0x04, 0x37
        /*0002*/ 	.short	(.L_557 - .L_556)
.L_556:
        /*0004*/ 	.word	0x00000082


	//----- nvinfo : EIATTR_KPARAM_INFO
	.align		4
.L_557:
        /*0008*/ 	.byte	0x04, 0x17
        /*000a*/ 	.short	(.L_559 - .L_558)
.L_558:
        /*000c*/ 	.word	0x00000000
        /*0010*/ 	.short	0x0013
        /*0012*/ 	.short	0x0070
        /*0014*/ 	.byte	0x00, 0xf0, 0x11, 0x00


	//----- nvinfo : EIATTR_KPARAM_INFO
	.align		4
.L_559:
        /*0018*/ 	.byte	0x04, 0x17
        /*001a*/ 	.short	(.L_561 - .L_560)
.L_560:
        /*001c*/ 	.word	0x00000000
        /*0020*/ 	.short	0x0012
        /*0022*/ 	.short	0x0068
        /*0024*/ 	.byte	0x00, 0xf0, 0x21, 0x00


	//----- nvinfo : EIATTR_KPARAM_INFO
	.align		4
.L_561:
        /*0028*/ 	.byte	0x04, 0x17
        /*002a*/ 	.short	(.L_563 - .L_562)
.L_562:
        /*002c*/ 	.word	0x00000000
        /*0030*/ 	.short	0x0011
        /*0032*/ 	.short	0x0060
        /*0034*/ 	.byte	0x00, 0xf0, 0x05, 0x00


	//----- nvinfo : EIATTR_KPARAM_INFO
	.align		4
.L_563:
        /*0038*/ 	.byte	0x04, 0x17
        /*003a*/ 	.short	(.L_565 - .L_564)
.L_564:
        /*003c*/ 	.word	0x00000000
        /*0040*/ 	.short	0x0010
        /*0042*/ 	.short	0x005c
        /*0044*/ 	.byte	0x00, 0xf0, 0x11, 0x00


	//----- nvinfo : EIATTR_KPARAM_INFO
	.align		4
.L_565:
        /*0048*/ 	.byte	0x04, 0x17
        /*004a*/ 	.short	(.L_567 - .L_566)
.L_566:
        /*004c*/ 	.word	0x00000000
        /*0050*/ 	.short	0x000f
        /*0052*/ 	.short	0x0058
        /*0054*/ 	.byte	0x00, 0xf0, 0x11, 0x00


	//----- nvinfo : EIATTR_KPARAM_INFO
	.align		4
.L_567:
        /*0058*/ 	.byte	0x04, 0x17
        /*005a*/ 	.short	(.L_569 - .L_568)
.L_568:
        /*005c*/ 	.word	0x00000000
        /*0060*/ 	.short	0x000e
        /*0062*/ 	.short	0x0054
        /*0064*/ 	.byte	0x00, 0xf0, 0x11, 0x00


	//----- nvinfo : EIATTR_KPARAM_INFO
	.align		4
.L_569:
        /*0068*/ 	.byte	0x04, 0x17
        /*006a*/ 	.short	(.L_571 - .L_570)
.L_570:
        /*006c*/ 	.word	0x00000000
        /*0070*/ 	.short	0x000d
        /*0072*/ 	.short	0x0050
        /*0074*/ 	.byte	0x00, 0xf0, 0x11, 0x00


	//----- nvinfo : EIATTR_KPARAM_INFO
	.align		4
.L_571:
        /*0078*/ 	.byte	0x04, 0x17
        /*007a*/ 	.short	(.L_573 - .L_572)
.L_572:
        /*007c*/ 	.word	0x00000000
        /*0080*/ 	.short	0x000c
        /*0082*/ 	.short	0x004c
        /*0084*/ 	.byte	0x00, 0xf0, 0x11, 0x00


	//----- nvinfo : EIATTR_KPARAM_INFO
	.align		4
.L_573:
        /*0088*/ 	.byte	0x04, 0x17
        /*008a*/ 	.short	(.L_575 - .L_574)
.L_574:
        /*008c*/ 	.word	0x00000000
        /*0090*/ 	.short	0x000b
        /*0092*/ 	.short	0x0048
        /*0094*/ 	.byte	0x00, 0xf0, 0x11, 0x00


	//----- nvinfo : EIATTR_KPARAM_INFO
	.align		4
.L_575:
        /*0098*/ 	.byte	0x04, 0x17
        /*009a*/ 	.short	(.L_577 - .L_576)
.L_576:
        /*009c*/ 	.word	0x00000000
        /*00a0*/ 	.short	0x000a
        /*00a2*/ 	.short	0x0040
        /*00a4*/ 	.byte	0x00, 0xf0, 0x21, 0x00


	//----- nvinfo : EIATTR_KPARAM_INFO
	.align		4
.L_577:
        /*00a8*/ 	.byte	0x04, 0x17
        /*00aa*/ 	.short	(.L_579 - .L_578)
.L_578:
        /*00ac*/ 	.word	0x00000000
        /*00b0*/ 	.short	0x0009
        /*00b2*/ 	.short	0x0038
        /*00b4*/ 	.byte	0x00, 0xf0, 0x21, 0x00


	//----- nvinfo : EIATTR_KPARAM_INFO
	.align		4
.L_579:
        /*00b8*/ 	.byte	0x04, 0x17
        /*00ba*/ 	.short	(.L_581 - .L_580)
.L_580:
        /*00bc*/ 	.word	0x00000000
        /*00c0*/ 	.short	0x0008
        /*00c2*/ 	.short	0x0034
        /*00c4*/ 	.byte	0x00, 0xf0, 0x11, 0x00


	//----- nvinfo : EIATTR_KPARAM_INFO
	.align		4
.L_581:
        /*00c8*/ 	.byte	0x04, 0x17
        /*00ca*/ 	.short	(.L_583 - .L_582)
.L_582:
        /*00cc*/ 	.word	0x00000000
        /*00d0*/ 	.short	0x0007
        /*00d2*/ 	.short	0x0030
        /*00d4*/ 	.byte	0x00, 0xf0, 0x11, 0x00


	//----- nvinfo : EIATTR_KPARAM_INFO
	.align		4
.L_583:
        /*00d8*/ 	.byte	0x04, 0x17
        /*00da*/ 	.short	(.L_585 - .L_584)
.L_584:
        /*00dc*/ 	.word	0x00000000
        /*00e0*/ 	.short	0x0006
        /*00e2*/ 	.short	0x002c
        /*00e4*/ 	.byte	0x00, 0xf0, 0x11, 0x00


	//----- nvinfo : EIATTR_KPARAM_INFO
	.align		4
.L_585:
        /*00e8*/ 	.byte	0x04, 0x17
        /*00ea*/ 	.short	(.L_587 - .L_586)
.L_586:
        /*00ec*/ 	.word	0x00000000
        /*00f0*/ 	.short	0x0005
        /*00f2*/ 	.short	0x0028
        /*00f4*/ 	.byte	0x00, 0xf0, 0x11, 0x00


	//----- nvinfo : EIATTR_KPARAM_INFO
	.align		4
.L_587:
        /*00f8*/ 	.byte	0x04, 0x17
        /*00fa*/ 	.short	(.L_589 - .L_588)
.L_588:
        /*00fc*/ 	.word	0x00000000
        /*0100*/ 	.short	0x0004
        /*0102*/ 	.short	0x0020
        /*0104*/ 	.byte	0x00, 0xf0, 0x21, 0x00


	//----- nvinfo : EIATTR_KPARAM_INFO
	.align		4
.L_589:
        /*0108*/ 	.byte	0x04, 0x17
        /*010a*/ 	.short	(.L_591 - .L_590)
.L_590:
        /*010c*/ 	.word	0x00000000
        /*0110*/ 	.short	0x0003
        /*0112*/ 	.short	0x0018
        /*0114*/ 	.byte	0x00, 0xf0, 0x21, 0x00


	//----- nvinfo : EIATTR_KPARAM_INFO
	.align		4
.L_591:
        /*0118*/ 	.byte	0x04, 0x17
        /*011a*/ 	.short	(.L_593 - .L_592)
.L_592:
        /*011c*/ 	.word	0x00000000
        /*0120*/ 	.short	0x0002
        /*0122*/ 	.short	0x0010
        /*0124*/ 	.byte	0x00, 0xf0, 0x21, 0x00


	//----- nvinfo : EIATTR_KPARAM_INFO
	.align		4
.L_593:
        /*0128*/ 	.byte	0x04, 0x17
        /*012a*/ 	.short	(.L_595 - .L_594)
.L_594:
        /*012c*/ 	.word	0x00000000
        /*0130*/ 	.short	0x0001
        /*0132*/ 	.short	0x0008
        /*0134*/ 	.byte	0x00, 0xf0, 0x21, 0x00


	//----- nvinfo : EIATTR_KPARAM_INFO
	.align		4
.L_595:
        /*0138*/ 	.byte	0x04, 0x17
        /*013a*/ 	.short	(.L_597 - .L_596)
.L_596:
        /*013c*/ 	.word	0x00000000
        /*0140*/ 	.short	0x0000
        /*0142*/ 	.short	0x0000
        /*0144*/ 	.byte	0x00, 0xf0, 0x21, 0x00


	//----- nvinfo : EIATTR_SPARSE_MMA_MASK
	.align		4
.L_597:
        /*0148*/ 	.byte	0x03, 0x50
        /*014a*/ 	.short	0x0000


	//----- nvinfo : EIATTR_MAXREG_COUNT
	.align		4
        /*014c*/ 	.byte	0x03, 0x1b
        /*014e*/ 	.short	0x00ff


	//----- nvinfo : EIATTR_NUM_BARRIERS
	.align		4
        /*0150*/ 	.byte	0x02, 0x4c
        /*0152*/ 	.byte	0x01
	.zero		1


	//----- nvinfo : EIATTR_MERCURY_ISA_VERSION
	.align		4
        /*0154*/ 	.byte	0x03, 0x5f
        /*0156*/ 	.short	0x0101


	//----- nvinfo : EIATTR_EXIT_INSTR_OFFSETS
	.align		4
        /*0158*/ 	.byte	0x04, 0x1c
        /*015a*/ 	.short	(.L_599 - .L_598)


	//   ....[0]....
.L_598:
        /*015c*/ 	.word	0x00000340


	//   ....[1]....
        /*0160*/ 	.word	0x00000ee0


	//   ....[2]....
        /*0164*/ 	.word	0x00018b40


	//   ....[3]....
        /*0168*/ 	.word	0x00018e30


	//   ....[4]....
        /*016c*/ 	.word	0x00019090


	//   ....[5]....
        /*0170*/ 	.word	0x000192f0


	//   ....[6]....
        /*0174*/ 	.word	0x00019430


	//   ....[7]....
        /*0178*/ 	.word	0x000194d0


	//   ....[8]....
        /*017c*/ 	.word	0x00019510


	//----- nvinfo : EIATTR_CRS_STACK_SIZE
	.align		4
.L_599:
        /*0180*/ 	.byte	0x04, 0x1e
        /*0182*/ 	.short	(.L_601 - .L_600)
.L_600:
        /*0184*/ 	.word	0x00000000


	//----- nvinfo : EIATTR_CBANK_PARAM_SIZE
	.align		4
.L_601:
        /*0188*/ 	.byte	0x03, 0x19
        /*018a*/ 	.short	0x0074


	//----- nvinfo : EIATTR_PARAM_CBANK
	.align		4
        /*018c*/ 	.byte	0x04, 0x0a
        /*018e*/ 	.short	(.L_603 - .L_602)
	.align		4
.L_602:
        /*0190*/ 	.word	index@(.nv.constant0._Z23gemm_half_q_half_kernelILi4ELi190ELb1ELb0ELi64EEvPK6__halfPKjS4_S2_PS0_iiiiPKtS7_iiiiiibS2_i)
        /*0194*/ 	.short	0x0210
        /*0196*/ 	.short	0x0074


	//----- nvinfo : EIATTR_SW_WAR
	.align		4
.L_603:
        /*0198*/ 	.byte	0x04, 0x36
        /*019a*/ 	.short	(.L_605 - .L_604)
.L_604:
        /*019c*/ 	.word	0x00000008
.L_605:


//--------------------- .nv.info._Z23gemm_half_q_half_kernelILi4ELi160ELb1ELb0ELi64EEvPK6__halfPKjS4_S2_PS0_iiiiPKtS7_iiiiiibS2_i --------------------------
	.section	.nv.info._Z23gemm_half_q_half_kernelILi4ELi160ELb1ELb0ELi64EEvPK6__halfPKjS4_S2_PS0_iiiiPKtS7_iiiiiibS2_i,"",@"SHT_CUDA_INFO"
	.sectionflags	@""
	.align	4


	//----- nvinfo : EIATTR_CUDA_API_VERSION
	.align		4
        /*0000*/ 	.byte	0x04, 0x37
        /*0002*/ 	.short	(.L_607 - .L_606)
.L_606:
        /*0004*/ 	.word	0x00000082


	//----- nvinfo : EIATTR_KPARAM_INFO
	.align		4
.L_607:
        /*0008*/ 	.byte	0x04, 0x17
        /*000a*/ 	.short	(.L_609 - .L_608)
.L_608:
        /*000c*/ 	.word	0x00000000
        /*0010*/ 	.short	0x0013
        /*0012*/ 	.short	0x0070
        /*0014*/ 	.byte	0x00, 0xf0, 0x11, 0x00


	//----- nvinfo : EIATTR_KPARAM_INFO
	.align		4
.L_609:
        /*0018*/ 	.byte	0x04, 0x17
        /*001a*/ 	.short	(.L_611 - .L_610)
.L_610:
        /*001c*/ 	.word	0x00000000
        /*0020*/ 	.short	0x0012
        /*0022*/ 	.short	0x0068
        /*0024*/ 	.byte	0x00, 0xf0, 0x21, 0x00


	//----- nvinfo : EIATTR_KPARAM_INFO
	.align		4
.L_611:
        /*0028*/ 	.byte	0x04, 0x17
        /*002a*/ 	.short	(.L_613 - .L_612)
.L_612:
        /*002c*/ 	.word	0x00000000
        /*0030*/ 	.short	0x0011
        /*0032*/ 	.short	0x0060
        /*0034*/ 	.byte	0x00, 0xf0, 0x05, 0x00


	//----- nvinfo : EIATTR_KPARAM_INFO
	.align		4
.L_613:
        /*0038*/ 	.byte	0x04, 0x17
        /*003a*/ 	.short	(.L_615 - .L_614)
.L_614:
        /*003c*/ 	.word	0x00000000
        /*0040*/ 	.short	0x0010
        /*0042*/ 	.short	0x005c
        /*0044*/ 	.byte	0x00, 0xf0, 0x11, 0x00


	//----- nvinfo : EIATTR_KPARAM_INFO
	.align		4
.L_615:
        /*0048*/ 	.byte	0x04, 0x17
        /*004a*/ 	.short	(.L_617 - .L_616)
.L_616:
        /*004c*/ 	.word	0x00000000
        /*0050*/ 	.short	0x000f
        /*0052*/ 	.short	0x0058
        /*0054*/ 	.byte	0x00, 0xf0, 0x11, 0x00


	//----- nvinfo : EIATTR_KPARAM_INFO
	.align		4
.L_617:
        /*0058*/ 	.byte	0x04, 0x17
        /*005a*/ 	.short	(.L_619 - .L_618)
.L_618:
        /*005c*/ 	.word	0x00000000
        /*0060*/ 	.short	0x000e
        /*0062*/ 	.short	0x0054
        /*0064*/ 	.byte	0x00, 0xf0, 0x11, 0x00


	//----- nvinfo : EIATTR_KPARAM_INFO
	.align		4
.L_619:
        /*0068*/ 	.byte	0x04, 0x17
        /*006a*/ 	.short	(.L_621 - .L_620)
.L_620:
        /*006c*/ 	.word	0x00000000
        /*0070*/ 	.short	0x000d
        /*0072*/ 	.short	0x0050
        /*0074*/ 	.byte	0x00, 0xf0, 0x11, 0x00


	//----- nvinfo : EIATTR_KPARAM_INFO
	.align		4
.L_621:
        /*0078*/ 	.byte	0x04, 0x17
        /*007a*/ 	.short	(.L_623 - .L_622)
.L_622:
        /*007c*/ 	.word	0x00000000
        /*0080*/ 	.short	0x000c
        /*0082*/ 	.short	0x004c
        /*0084*/ 	.byte	0x00, 0xf0, 0x11, 0x00


	//----- nvinfo : EIATTR_KPARAM_INFO
	.align		4
.L_623:
        /*0088*/ 	.byte	0x04, 0x17
        /*008a*/ 	.short	(.L_625 - .L_624)
.L_624:
        /*008c*/ 	.word	0x00000000
        /*0090*/ 	.short	0x000b
        /*0092*/ 	.short	0x0048
        /*0094*/ 	.byte	0x00, 0xf0, 0x11, 0x00


	//----- nvinfo : EIATTR_KPARAM_INFO
	.align		4
.L_625:
        /*0098*/ 	.byte	0x04, 0x17
        /*009a*/ 	.short	(.L_627 - .L_626)
.L_626:
        /*009c*/ 	.word	0x00000000
        /*00a0*/ 	.short	0x000a
        /*00a2*/ 	.short	0x0040
        /*00a4*/ 	.byte	0x00, 0xf0, 0x21, 0x00


	//----- nvinfo : EIATTR_KPARAM_INFO
	.align		4
.L_627:
        /*00a8*/ 	.byte	0x04, 0x17
        /*00aa*/ 	.short	(.L_629 - .L_628)
.L_628:
        /*00ac*/ 	.word	0x00000000
        /*00b0*/ 	.short	0x0009
        /*00b2*/ 	.short	0x0038
        /*00b4*/ 	.byte	0x00, 0xf0, 0x21, 0x00


	//----- nvinfo : EIATTR_KPARAM_INFO
	.align		4
.L_629:
        /*00b8*/ 	.byte	0x04, 0x17
        /*00ba*/ 	.short	(.L_631 - .L_630)
.L_630:
        /*00bc*/ 	.word	0x00000000
        /*00c0*/ 	.short	0x0008
        /*00c2*/ 	.short	0x0034
        /*00c4*/ 	.byte	0x00, 0xf0, 0x11, 0x00


	//----- nvinfo : EIATTR_KPARAM_INFO
	.align		4
.L_631:
        /*00c8*/ 	.byte	0x04, 0x17
        /*00ca*/ 	.short	(.L_633 - .L_632)
.L_632:
        /*00cc*/ 	.word	0x00000000
        /*00d0*/ 	.short	0x0007
        /*00d2*/ 	.short	0x0030
        /*00d4*/ 	.byte	0x00, 0xf0, 0x11, 0x00


	//----- nvinfo : EIATTR_KPARAM_INFO
	.align		4
.L_633:
        /*00d8*/ 	.byte	0x04, 0x17
        /*00da*/ 	.short	(.L_635 - .L_634)
.L_634:
        /*00dc*/ 	.word	0x00000000
        /*00e0*/ 	.short	0x0006
        /*00e2*/ 	.short	0x002c
        /*00e4*/ 	.byte	0x00, 0xf0, 0x11, 0x00


	//----- nvinfo : EIATTR_KPARAM_INFO
	.align		4
.L_635:
        /*00e8*/ 	.byte	0x04, 0x17
        /*00ea*/ 	.short	(.L_637 - .L_636)
.L_636:
        /*00ec*/ 	.word	0x00000000
        /*00f0*/ 	.short	0x0005
        /*00f2*/ 	.short	0x0028
        /*00f4*/ 	.byte	0x00, 0xf0, 0x11, 0x00


	//----- nvinfo : EIATTR_KPARAM_INFO
	.align		4
.L_637:
        /*00f8*/ 	.byte	0x04, 0x17
        /*00fa*/ 	.short	(.L_639 - .L_638)
.L_638:
        /*00fc*/ 	.word	0x00000000
        /*0100*/ 	.short	0x0004
        /*0102*/ 	.short	0x0020
        /*0104*/ 	.byte	0x00, 0xf0, 0x21, 0x00


	//----- nvinfo : EIATTR_KPARAM_INFO
	.align		4
.L_639:
        /*0108*/ 	.byte	0x04, 0x17
        /*010a*/ 	.short	(.L_641 - .L_640)
.L_640:
        /*010c*/ 	.word	0x00000000
        /*0110*/ 	.short	0x0003
        /*0112*/ 	.short	0x0018
        /*0114*/ 	.byte	0x00, 0xf0, 0x21, 0x00


	//----- nvinfo : EIATTR_KPARAM_INFO
	.align		4
.L_641:
        /*0118*/ 	.byte	0x04, 0x17
        /*011a*/ 	.short	(.L_643 - .L_642)
.L_642:
        /*011c*/ 	.word	0x00000000
        /*0120*/ 	.short	0x0002
        /*0122*/ 	.short	0x0010
        /*0124*/ 	.byte	0x00, 0xf0, 0x21, 0x00


	//----- nvinfo : EIATTR_KPARAM_INFO
	.align		4
.L_643:
        /*0128*/ 	.byte	0x04, 0x17
        /*012a*/ 	.short	(.L_645 - .L_644)
.L_644:
        /*012c*/ 	.word	0x00000000
        /*0130*/ 	.short	0x0001
        /*0132*/ 	.short	0x0008
        /*0134*/ 	.byte	0x00, 0xf0, 0x21, 0x00


	//----- nvinfo : EIATTR_KPARAM_INFO
	.align		4
.L_645:
        /*0138*/ 	.byte	0x04, 0x17
        /*013a*/ 	.short	(.L_647 - .L_646)
.L_646:
        /*013c*/ 	.word	0x00000000
        /*0140*/ 	.short	0x0000
        /*0142*/ 	.short	0x0000
        /*0144*/ 	.byte	0x00, 0xf0, 0x21, 0x00


	//----- nvinfo : EIATTR_SPARSE_MMA_MASK
	.align		4
.L_647:
        /*0148*/ 	.byte	0x03, 0x50
        /*014a*/ 	.short	0x0000


	//----- nvinfo : EIATTR_MAXREG_COUNT
	.align		4
        /*014c*/ 	.byte	0x03, 0x1b
        /*014e*/ 	.short	0x00ff


	//----- nvinfo : EIATTR_NUM_BARRIERS
	.align		4
        /*0150*/ 	.byte	0x02, 0x4c
        /*0152*/ 	.byte	0x01
	.zero		1


	//----- nvinfo : EIATTR_MERCURY_ISA_VERSION
	.align		4
        /*0154*/ 	.byte	0x03, 0x5f
        /*0156*/ 	.short	0x0101


	//----- nvinfo : EIATTR_EXIT_INSTR_OFFSETS
	.align		4
        /*0158*/ 	.byte	0x04, 0x1c
        /*015a*/ 	.short	(.L_649 - .L_648)


	//   ....[0]....
.L_648:
        /*015c*/ 	.word	0x00000340


	//   ....[1]....
        /*0160*/ 	.word	0x00000ee0


	//   ....[2]....
        /*0164*/ 	.word	0x0000c190


	//   ....[3]....
        /*0168*/ 	.word	0x0000c490


	//   ....[4]....
        /*016c*/ 	.word	0x0000c710


	//   ....[5]....
        /*0170*/ 	.word	0x0000c970


	//   ....[6]....
        /*0174*/ 	.word	0x0000cab0


	//   ....[7]....
        /*0178*/ 	.word	0x0000cb50


	//   ....[8]....
        /*017c*/ 	.word	0x0000cb90


	//----- nvinfo : EIATTR_CRS_STACK_SIZE
	.align		4
.L_649:
        /*0180*/ 	.byte	0x04, 0x1e
        /*0182*/ 	.short	(.L_651 - .L_650)
.L_650:
        /*0184*/ 	.word	0x00000000


	//----- nvinfo : EIATTR_CBANK_PARAM_SIZE
	.align		4
.L_651:
        /*0188*/ 	.byte	0x03, 0x19
        /*018a*/ 	.short	0x0074


	//----- nvinfo : EIATTR_PARAM_CBANK
	.align		4
        /*018c*/ 	.byte	0x04, 0x0a
        /*018e*/ 	.short	(.L_653 - .L_652)
	.align		4
.L_652:
        /*0190*/ 	.word	index@(.nv.constant0._Z23gemm_half_q_half_kernelILi4ELi160ELb1ELb0ELi64EEvPK6__halfPKjS4_S2_PS0_iiiiPKtS7_iiiiiibS2_i)
        /*0194*/ 	.short	0x0210
        /*0196*/ 	.short	0x0074


	//----- nvinfo : EIATTR_SW_WAR
	.align		4
.L_653:
        /*0198*/ 	.byte	0x04, 0x36
        /*019a*/ 	.short	(.L_655 - .L_654)
.L_654:
        /*019c*/ 	.word	0x00000008
.L_655:


//--------------------- .nv.info._Z23gemm_half_q_half_kernelILi4ELi40ELb1ELb0ELi64EEvPK6__halfPKjS4_S2_PS0_iiiiPKtS7_iiiiiibS2_i --------------------------
	.section	.nv.info._Z23gemm_half_q_half_kernelILi4ELi40ELb1ELb0ELi64EEvPK6__halfPKjS4_S2_PS0_iiiiPKtS7_iiiiiibS2_i,"",@"SHT_CUDA_INFO"
	.sectionflags	@""
	.align	4


	//----- nvinfo : EIATTR_CUDA_API_VERSION
	.align		4
        /*0000*/ 	.byte	0x04, 0x37
        /*0002*/ 	.short	(.L_657 - .L_656)
.L_656:
        /*0004*/ 	.word	0x00000082


	//----- nvinfo : EIATTR_KPARAM_INFO
	.align		4
.L_657:
        /*0008*/ 	.byte	0x04, 0x17
        /*000a*/ 	.short	(.L_659 - .L_658)
.L_658:
        /*000c*/ 	.word	0x00000000
        /*0010*/ 	.short	0x0013
        /*0012*/ 	.short	0x0070
        /*0014*/ 	.byte	0x00, 0xf0, 0x11, 0x00


	//----- nvinfo : EIATTR_KPARAM_INFO
	.align		4
.L_659:
        /*0018*/ 	.byte	0x04, 0x17
        /*001a*/ 	.short	(.L_661 - .L_660)
.L_660:
        /*001c*/ 	.word	0x00000000
        /*0020*/ 	.short	0x0012
        /*0022*/ 	.short	0x0068
        /*0024*/ 	.byte	0x00, 0xf0, 0x21, 0x00


	//----- nvinfo : EIATTR_KPARAM_INFO
	.align		4
.L_661:
        /*0028*/ 	.byte	0x04, 0x17
        /*002a*/ 	.short	(.L_663 - .L_662)
.L_662:
        /*002c*/ 	.word	0x00000000
        /*0030*/ 	.short	0x0011
        /*0032*/ 	.short	0x0060
        /*0034*/ 	.byte	0x00, 0xf0, 0x05, 0x00


	//----- nvinfo : EIATTR_KPARAM_INFO
	.align		4
.L_663:
        /*0038*/ 	.byte	0x04, 0x17
        /*003a*/ 	.short	(.L_665 - .L_664)
.L_664:
        /*003c*/ 	.word	0x00000000
        /*0040*/ 	.short	0x0010
        /*0042*/ 	.short	0x005c
        /*0044*/ 	.byte	0x00, 0xf0, 0x11, 0x00


	//----- nvinfo : EIATTR_KPARAM_INFO
	.align		4
.L_665:
        /*0048*/ 	.byte	0x04, 0x17
        /*004a*/ 	.short	(.L_667 - .L_666)
.L_666:
        /*004c*/ 	.word	0x00000000
        /*0050*/ 	.short	0x000f
        /*0052*/ 	.short	0x0058
        /*0054*/ 	.byte	0x00, 0xf0, 0x11, 0x00


	//----- nvinfo : EIATTR_KPARAM_INFO
	.align		4
.L_667:
        /*0058*/ 	.byte	0x04, 0x17
        /*005a*/ 	.short	(.L_669 - .L_668)
.L_668:
        /*005c*/ 	.word	0x00000000
        /*0060*/ 	.short	0x000e
        /*0062*/ 	.short	0x0054
        /*0064*/ 	.byte	0x00, 0xf0, 0x11, 0x00


	//----- nvinfo : EIATTR_KPARAM_INFO
	.align		4
.L_669:
        /*0068*/ 	.byte	0x04, 0x17
        /*006a*/ 	.short	(.L_671 - .L_670)
.L_670:
        /*006c*/ 	.word	0x00000000
        /*0070*/ 	.short	0x000d
        /*0072*/ 	.short	0x0050
        /*0074*/ 	.byte	0x00, 0xf0, 0x11, 0x00


	//----- nvinfo : EIATTR_KPARAM_INFO
	.align		4
.L_671:
        /*0078*/ 	.byte	0x04, 0x17
        /*007a*/ 	.short	(.L_673 - .L_672)
.L_672:
        /*007c*/ 	.word	0x00000000
        /*0080*/ 	.short	0x000c
        /*0082*/ 	.short	0x004c
        /*0084*/ 	.byte	0x00, 0xf0, 0x11, 0x00


	//----- nvinfo : EIATTR_KPARAM_INFO
	.align		4
.L_673:
        /*0088*/ 	.byte	0x04, 0x17
        /*008a*/ 	.short	(.L_675 - .L_674)
.L_674:
        /*008c*/ 	.word	0x00000000
        /*0090*/ 	.short	0x000b
        /*0092*/ 	.short	0x0048
        /*0094*/ 	.byte	0x00, 0xf0, 0x11, 0x00


	//----- nvinfo : EIATTR_KPARAM_INFO
	.align		4
.L_675:
        /*0098*/ 	.byte	0x04, 0x17
        /*009a*/ 	.short	(.L_677 - .L_676)
.L_676:
        /*009c*/ 	.word	0x00000000
        /*00a0*/ 	.short	0x000a
        /*00a2*/ 	.short	0x0040
        /*00a4*/ 	.byte	0x00, 0xf0, 0x21, 0x00


	//----- nvinfo : EIATTR_KPARAM_INFO
	.align		4
.L_677:
        /*00a8*/ 	.byte	0x04, 0x17
        /*00aa*/ 	.short	(.L_679 - .L_678)
.L_678:
        /*00ac*/ 	.word	0x00000000
        /*00b0*/ 	.short	0x0009
        /*00b2*/ 	.short	0x0038
        /*00b4*/ 	.byte	0x00, 0xf0, 0x21, 0x00


	//----- nvinfo : EIATTR_KPARAM_INFO
	.align		4
.L_679:
        /*00b8*/ 	.byte	0x04, 0x17
        /*00ba*/ 	.short	(.L_681 - .L_680)
.L_680:
        /*00bc*/ 	.word	0x00000000
        /*00c0*/ 	.short	0x0008
        /*00c2*/ 	.short	0x0034
        /*00c4*/ 	.byte	0x00, 0xf0, 0x11, 0x00


	//----- nvinfo : EIATTR_KPARAM_INFO
	.align		4
.L_681:
        /*00c8*/ 	.byte	0x04, 0x17
        /*00ca*/ 	.short	(.L_683 - .L_682)
.L_682:
        /*00cc*/ 	.word	0x00000000
        /*00d0*/ 	.short	0x0007
        /*00d2*/ 	.short	0x0030
        /*00d4*/ 	.byte	0x00, 0xf0, 0x11, 0x00


	//----- nvinfo : EIATTR_KPARAM_INFO
	.align		4
.L_683:
        /*00d8*/ 	.byte	0x04, 0x17
        /*00da*/ 	.short	(.L_685 - .L_684)
.L_684:
        /*00dc*/ 	.word	0x00000000
        /*00e0*/ 	.short	0x0006
        /*00e2*/ 	.short	0x002c
        /*00e4*/ 	.byte	0x00, 0xf0, 0x11, 0x00


	//----- nvinfo : EIATTR_KPARAM_INFO
	.align		4
.L_685:
        /*00e8*/ 	.byte	0x04, 0x17
        /*00ea*/ 	.short	(.L_687 - .L_686)
.L_686:
        /*00ec*/ 	.word	0x00000000
        /*00f0*/ 	.short	0x0005
        /*00f2*/ 	.short	0x0028
        /*00f4*/ 	.byte	0x00, 0xf0, 0x11, 0x00


	//----- nvinfo : EIATTR_KPARAM_INFO
	.align		4
.L_687:
        /*00f8*/ 	.byte	0x04, 0x17
        /*00fa*/ 	.short	(.L_689 - .L_688)
.L_688:
        /*00fc*/ 	.word	0x00000000
        /*0100*/ 	.short	0x0004
        /*0102*/ 	.short	0x0020
        /*0104*/ 	.byte	0x00, 0xf0, 0x21, 0x00


	//----- nvinfo : EIATTR_KPARAM_INFO
	.align		4
.L_689:
        /*0108*/ 	.byte	0x04, 0x17
        /*010a*/ 	.short	(.L_691 - .L_690)
.L_690:
        /*010c*/ 	.word	0x00000000
        /*0110*/ 	.short	0x0003
        /*0112*/ 	.short	0x0018
        /*0114*/ 	.byte	0x00, 0xf0, 0x21, 0x00


	//----- nvinfo : EIATTR_KPARAM_INFO
	.align		4
.L_691:
        /*0118*/ 	.byte	0x04, 0x17
        /*011a*/ 	.short	(.L_693 - .L_692)
.L_692:
        /*011c*/ 	.word	0x00000000
        /*0120*/ 	.short	0x0002
        /*0122*/ 	.short	0x0010
        /*0124*/ 	.byte	0x00, 0xf0, 0x21, 0x00


	//----- nvinfo : EIATTR_KPARAM_INFO
	.align		4
.L_693:
        /*0128*/ 	.byte	0x04, 0x17
        /*012a*/ 	.short	(.L_695 - .L_694)
.L_694:
        /*012c*/ 	.word	0x00000000
        /*0130*/ 	.short	0x0001
        /*0132*/ 	.short	0x0008
        /*0134*/ 	.byte	0x00, 0xf0, 0x21, 0x00


	//----- nvinfo : EIATTR_KPARAM_INFO
	.align		4
.L_695:
        /*0138*/ 	.byte	0x04, 0x17
        /*013a*/ 	.short	(.L_697 - .L_696)
.L_696:
        /*013c*/ 	.word	0x00000000
        /*0140*/ 	.short	0x0000
        /*0142*/ 	.short	0x0000
        /*0144*/ 	.byte	0x00, 0xf0, 0x21, 0x00


	//----- nvinfo : EIATTR_SPARSE_MMA_MASK
	.align		4
.L_697:
        /*0148*/ 	.byte	0x03, 0x50
        /*014a*/ 	.short	0x0000


	//----- nvinfo : EIATTR_MAXREG_COUNT
	.align		4
        /*014c*/ 	.byte	0x03, 0x1b
        /*014e*/ 	.short	0x00ff


	//----- nvinfo : EIATTR_NUM_BARRIERS
	.align		4
        /*0150*/ 	.byte	0x02, 0x4c
        /*0152*/ 	.byte	0x01
	.zero		1


	//----- nvinfo : EIATTR_MERCURY_ISA_VERSION
	.align		4
        /*0154*/ 	.byte	0x03, 0x5f
        /*0156*/ 	.short	0x0101


	//----- nvinfo : EIATTR_EXIT_INSTR_OFFSETS
	.align		4
        /*0158*/ 	.byte	0x04, 0x1c
        /*015a*/ 	.short	(.L_699 - .L_698)


	//   ....[0]....
.L_698:
        /*015c*/ 	.word	0x00000330


	//   ....[1]....
        /*0160*/ 	.word	0x00000ed0


	//   ....[2]....
        /*0164*/ 	.word	0x0000b1a0


	//   ....[3]....
        /*0168*/ 	.word	0x0000b470


	//   ....[4]....
        /*016c*/ 	.word	0x0000b6c0


	//   ....[5]....
        /*0170*/ 	.word	0x0000b910


	//   ....[6]....
        /*0174*/ 	.word	0x0000ba50


	//   ....[7]....
        /*0178*/ 	.word	0x0000baf0


	//   ....[8]....
        /*017c*/ 	.word	0x0000bb30


	//----- nvinfo : EIATTR_CRS_STACK_SIZE
	.align		4
.L_699:
        /*0180*/ 	.byte	0x04, 0x1e
        /*0182*/ 	.short	(.L_701 - .L_700)
.L_700:
        /*0184*/ 	.word	0x00000000


	//----- nvinfo : EIATTR_CBANK_PARAM_SIZE
	.align		4
.L_701:
        /*0188*/ 	.byte	0x03, 0x19
        /*018a*/ 	.short	0x0074


	//----- nvinfo : EIATTR_PARAM_CBANK
	.align		4
        /*018c*/ 	.byte	0x04, 0x0a
        /*018e*/ 	.short	(.L_703 - .L_702)
	.align		4
.L_702:
        /*0190*/ 	.word	index@(.nv.constant0._Z23gemm_half_q_half_kernelILi4ELi40ELb1ELb0ELi64EEvPK6__halfPKjS4_S2_PS0_iiiiPKtS7_iiiiiibS2_i)
        /*0194*/ 	.short	0x0210
        /*0196*/ 	.short	0x0074


	//----- nvinfo : EIATTR_SW_WAR
	.align		4
.L_703:
        /*0198*/ 	.byte	0x04, 0x36
        /*019a*/ 	.short	(.L_705 - .L_704)
.L_704:
        /*019c*/ 	.word	0x00000008
.L_705:


//--------------------- .nv.info._Z23gemm_half_q_half_kernelILi4ELi10ELb1ELb0ELi64EEvPK6__halfPKjS4_S2_PS0_iiiiPKtS7_iiiiiibS2_i --------------------------
	.section	.nv.info._Z23gemm_half_q_half_kernelILi4ELi10ELb1ELb0ELi64EEvPK6__halfPKjS4_S2_PS0_iiiiPKtS7_iiiiiibS2_i,"",@"SHT_CUDA_INFO"
	.sectionflags	@""
	.align	4


	//----- nvinfo : EIATTR_CUDA_API_VERSION
	.align		4
        /*0000*/ 	.byte	0x04, 0x37
        /*0002*/ 	.short	(.L_707 - .L_706)
.L_706:
        /*0004*/ 	.word	0x00000082


	//----- nvinfo : EIATTR_KPARAM_INFO
	.align		4
.L_707:
        /*0008*/ 	.byte	0x04, 0x17
        /*000a*/ 	.short	(.L_709 - .L_708)
.L_708:
        /*000c*/ 	.word	0x00000000
        /*0010*/ 	.short	0x0013
        /*0012*/ 	.short	0x0070
        /*0014*/ 	.byte	0x00, 0xf0, 0x11, 0x00


	//----- nvinfo : EIATTR_KPARAM_INFO
	.align		4
.L_709:
        /*0018*/ 	.byte	0x04, 0x17
        /*001a*/ 	.short	(.L_711 - .L_710)
.L_710:
        /*001c*/ 	.word	0x00000000
        /*0020*/ 	.short	0x0012
        /*0022*/ 	.short	0x0068
        /*0024*/ 	.byte	0x00, 0xf0, 0x21, 0x00


	//----- nvinfo : EIATTR_KPARAM_INFO
	.align		4
.L_711:
        /*0028*/ 	.byte	0x04, 0x17
        /*002a*/ 	.short	(.L_713 - .L_712)
.L_712:
        /*002c*/ 	.word	0x00000000
        /*0030*/ 	.short	0x0011
        /*0032*/ 	.short	0x0060
        /*0034*/ 	.byte	0x00, 0xf0, 0x05, 0x00


	//----- nvinfo : EIATTR_KPARAM_INFO
	.align		4
.L_713:
        /*0038*/ 	.byte	0x04, 0x17
        /*003a*/ 	.short	(.L_715 - .L_714)
.L_714:
        /*003c*/ 	.word	0x00000000
        /*0040*/ 	.short	0x0010
        /*0042*/ 	.short	0x005c
        /*0044*/ 	.byte	0x00, 0xf0, 0x11, 0x00


	//----- nvinfo : EIATTR_KPARAM_INFO
	.align		4
.L_715:
        /*0048*/ 	.byte	0x04, 0x17
        /*004a*/ 	.short	(.L_717 - .L_716)
.L_716:
        /*004c*/ 	.word	0x00000000
        /*0050*/ 	.short	0x000f
        /*0052*/ 	.short	0x0058
        /*0054*/ 	.byte	0x00, 0xf0, 0x11, 0x00


	//----- nvinfo : EIATTR_KPARAM_INFO
	.align		4
.L_717:
        /*0058*/ 	.byte	0x04, 0x17
        /*005a*/ 	.short	(.L_719 - .L_718)
.L_718:
        /*005c*/ 	.word	0x00000000
        /*0060*/ 	.short	0x000e
        /*0062*/ 	.short	0x0054
        /*0064*/ 	.byte	0x00, 0xf0, 0x11, 0x00


	//----- nvinfo : EIATTR_KPARAM_INFO
	.align		4
.L_719:
        /*0068*/ 	.byte	0x04, 0x17
        /*006a*/ 	.short	(.L_721 - .L_720)
.L_720:
        /*006c*/ 	.word	0x00000000
        /*0070*/ 	.short	0x000d
        /*0072*/ 	.short	0x0050
        /*0074*/ 	.byte	0x00, 0xf0, 0x11, 0x00


	//----- nvinfo : EIATTR_KPARAM_INFO
	.align		4
.L_721:
        /*0078*/ 	.byte	0x04, 0x17
        /*007a*/ 	.short	(.L_723 - .L_722)
.L_722:
        /*007c*/ 	.word	0x00000000
        /*0080*/ 	.short	0x000c
        /*0082*/ 	.short	0x004c
        /*0084*/ 	.byte	0x00, 0xf0, 0x11, 0x00


	//----- nvinfo : EIATTR_KPARAM_INFO
	.align		4
.L_723:
        /*0088*/ 	.byte	0x04, 0x17
        /*008a*/ 	.short	(.L_725 - .L_724)
.L_724:
        /*008c*/ 	.word	0x00000000
        /*0090*/ 	.short	0x000b
        /*0092*/ 	.short	0x0048
        /*0094*/ 	.byte	0x00, 0xf0, 0x11, 0x00


	//----- nvinfo : EIATTR_KPARAM_INFO
	.align		4
.L_725:
        /*0098*/ 	.byte	0x04, 0x17
        /*009a*/ 	.short	(.L_727 - .L_726)
.L_726:
        /*009c*/ 	.word	0x00000000
        /*00a0*/ 	.short	0x000a
        /*00a2*/ 	.short	0x0040
        /*00a4*/ 	.byte	0x00, 0xf0, 0x21, 0x00


	//----- nvinfo : EIATTR_KPARAM_INFO
	.align		4
.L_727:
        /*00a8*/ 	.byte	0x04, 0x17
        /*00aa*/ 	.short	(.L_729 - .L_728)
.L_728:
        /*00ac*/ 	.word	0x00000000
        /*00b0*/ 	.short	0x0009
        /*00b2*/ 	.short	0x0038
        /*00b4*/ 	.byte	0x00, 0xf0, 0x21, 0x00


	//----- nvinfo : EIATTR_KPARAM_INFO
	.align		4
.L_729:
        /*00b8*/ 	.byte	0x04, 0x17
        /*00ba*/ 	.short	(.L_731 - .L_730)
.L_730:
        /*00bc*/ 	.word	0x00000000
        /*00c0*/ 	.short	0x0008
        /*00c2*/ 	.short	0x0034
        /*00c4*/ 	.byte	0x00, 0xf0, 0x11, 0x00


	//----- nvinfo : EIATTR_KPARAM_INFO
	.align		4
.L_731:
        /*00c8*/ 	.byte	0x04, 0x17
        /*00ca*/ 	.short	(.L_733 - .L_732)
.L_732:
        /*00cc*/ 	.word	0x00000000
        /*00d0*/ 	.short	0x0007
        /*00d2*/ 	.short	0x0030
        /*00d4*/ 	.byte	0x00, 0xf0, 0x11, 0x00


	//----- nvinfo : EIATTR_KPARAM_INFO
	.align		4
.L_733:
        /*00d8*/ 	.byte	0x04, 0x17
        /*00da*/ 	.short	(.L_735 - .L_734)
.L_734:
        /*00dc*/ 	.word	0x00000000
        /*00e0*/ 	.short	0x0006
        /*00e2*/ 	.short	0x002c
        /*00e4*/ 	.byte	0x00, 0xf0, 0x11, 0x00


	//----- nvinfo : EIATTR_KPARAM_INFO
	.align		4
.L_735:
        /*00e8*/ 	.byte	0x04, 0x17
        /*00ea*/ 	.short	(.L_737 - .L_736)
.L_736:
        /*00ec*/ 	.word	0x00000000
        /*00f0*/ 	.short	0x0005
        /*00f2*/ 	.short	0x0028
        /*00f4*/ 	.byte	0x00, 0xf0, 0x11, 0x00


	//----- nvinfo : EIATTR_KPARAM_INFO
	.align		4
.L_737:
        /*00f8*/ 	.byte	0x04, 0x17
        /*00fa*/ 	.short	(.L_739 - .L_738)
.L_738:
        /*00fc*/ 	.word	0x00000000
        /*0100*/ 	.short	0x0004
        /*0102*/ 	.short	0x0020
        /*0104*/ 	.byte	0x00, 0xf0, 0x21, 0x00


	//----- nvinfo : EIATTR_KPARAM_INFO
	.align		4
.L_739:
        /*0108*/ 	.byte	0x04, 0x17
        /*010a*/ 	.short	(.L_741 - .L_740)
.L_740:
        /*010c*/ 	.word	0x00000000
        /*0110*/ 	.short	0x0003
        /*0112*/ 	.short	0x0018
        /*0114*/ 	.byte	0x00, 0xf0, 0x21, 0x00


	//----- nvinfo : EIATTR_KPARAM_INFO
	.align		4
.L_741:
        /*0118*/ 	.byte	0x04, 0x17
        /*011a*/ 	.short	(.L_743 - .L_742)
.L_742:
        /*011c*/ 	.word	0x00000000
        /*0120*/ 	.short	0x0002
        /*0122*/ 	.short	0x0010
        /*0124*/ 	.byte	0x00, 0xf0, 0x21, 0x00


	//----- nvinfo : EIATTR_KPARAM_INFO
	.align		4
.L_743:
        /*0128*/ 	.byte	0x04, 0x17
        /*012a*/ 	.short	(.L_745 - .L_744)
.L_744:
        /*012c*/ 	.word	0x00000000
        /*0130*/ 	.short	0x0001
        /*0132*/ 	.short	0x0008
        /*0134*/ 	.byte	0x00, 0xf0, 0x21, 0x00


	//----- nvinfo : EIATTR_KPARAM_INFO
	.align		4
.L_745:
        /*0138*/ 	.byte	0x04, 0x17
        /*013a*/ 	.short	(.L_747 - .L_746)
.L_746:
        /*013c*/ 	.word	0x00000000
        /*0140*/ 	.short	0x0000
        /*0142*/ 	.short	0x0000
        /*0144*/ 	.byte	0x00, 0xf0, 0x21, 0x00


	//----- nvinfo : EIATTR_SPARSE_MMA_MASK
	.align		4
.L_747:
        /*0148*/ 	.byte	0x03, 0x50
        /*014a*/ 	.short	0x0000


	//----- nvinfo : EIATTR_MAXREG_COUNT
	.align		4
        /*014c*/ 	.byte	0x03, 0x1b
        /*014e*/ 	.short	0x00ff


	//----- nvinfo : EIATTR_NUM_BARRIERS
	.align		4
        /*0150*/ 	.byte	0x02, 0x4c
        /*0152*/ 	.byte	0x01
	.zero		1


	//----- nvinfo : EIATTR_MERCURY_ISA_VERSION
	.align		4
        /*0154*/ 	.byte	0x03, 0x5f
        /*0156*/ 	.short	0x0101


	//----- nvinfo : EIATTR_EXIT_INSTR_OFFSETS
	.align		4
        /*0158*/ 	.byte	0x04, 0x1c
        /*015a*/ 	.short	(.L_749 - .L_748)


	//   ....[0]....
.L_748:
        /*015c*/ 	.word	0x00000330


	//   ....[1]....
        /*0160*/ 	.word	0x00000ed0


	//   ....[2]....
        /*0164*/ 	.word	0x00009c40


	//   ....[3]....
        /*0168*/ 	.word	0x00009f20


	//   ....[4]....
        /*016c*/ 	.word	0x0000a180


	//   ....[5]....
        /*0170*/ 	.word	0x0000a3e0


	//   ....[6]....
        /*0174*/ 	.word	0x0000a520


	//   ....[7]....
        /*0178*/ 	.word	0x0000a5b0


	//   ....[8]....
        /*017c*/ 	.word	0x0000a5f0


	//----- nvinfo : EIATTR_CRS_STACK_SIZE
	.align		4
.L_749:
        /*0180*/ 	.byte	0x04, 0x1e
        /*0182*/ 	.short	(.L_751 - .L_750)
.L_750:
        /*0184*/ 	.word	0x00000000


	//----- nvinfo : EIATTR_CBANK_PARAM_SIZE
	.align		4
.L_751:
        /*0188*/ 	.byte	0x03, 0x19
        /*018a*/ 	.short	0x0074


	//----- nvinfo : EIATTR_PARAM_CBANK
	.align		4
        /*018c*/ 	.byte	0x04, 0x0a
        /*018e*/ 	.short	(.L_753 - .L_752)
	.align		4
.L_752:
        /*0190*/ 	.word	index@(.nv.constant0._Z23gemm_half_q_half_kernelILi4ELi10ELb1ELb0ELi64EEvPK6__halfPKjS4_S2_PS0_iiiiPKtS7_iiiiiibS2_i)
        /*0194*/ 	.short	0x0210
        /*0196*/ 	.short	0x0074


	//----- nvinfo : EIATTR_SW_WAR
	.align		4
.L_753:
        /*0198*/ 	.byte	0x04, 0x36
        /*019a*/ 	.short	(.L_755 - .L_754)
.L_754:
        /*019c*/ 	.word	0x00000008
.L_755:


//--------------------- .nv.info._Z23gemm_half_q_half_kernelILi4ELi172ELb1ELb0ELi64EEvPK6__halfPKjS4_S2_PS0_iiiiPKtS7_iiiiiibS2_i --------------------------
	.section	.nv.info._Z23gemm_half_q_half_kernelILi4ELi172ELb1ELb0ELi64EEvPK6__halfPKjS4_S2_PS0_iiiiPKtS7_iiiiiibS2_i,"",@"SHT_CUDA_INFO"
	.sectionflags	@""
	.align	4


	//----- nvinfo : EIATTR_CUDA_API_VERSION
	.align		4
        /*0000*/ 	.byte	0x04, 0x37
        /*0002*/ 	.short	(.L_757 - .L_756)
.L_756:
        /*0004*/ 	.word	0x00000082


	//----- nvinfo : EIATTR_KPARAM_INFO
	.align		4
.L_757:
        /*0008*/ 	.byte	0x04, 0x17
        /*000a*/ 	.short	(.L_759 - .L_758)
.L_758:
        /*000c*/ 	.word	0x00000000
        /*0010*/ 	.short	0x0013
        /*0012*/ 	.short	0x0070
        /*0014*/ 	.byte	0x00, 0xf0, 0x11, 0x00


	//----- nvinfo : EIATTR_KPARAM_INFO
	.align		4
.L_759:
        /*0018*/ 	.byte	0x04, 0x17
        /*001a*/ 	.short	(.L_761 - .L_760)
.L_760:
        /*001c*/ 	.word	0x00000000
        /*0020*/ 	.short	0x0012
        /*0022*/ 	.short	0x0068
        /*0024*/ 	.byte	0x00, 0xf0, 0x21, 0x00


	//----- nvinfo : EIATTR_KPARAM_INFO
	.align		4
.L_761:
        /*0028*/ 	.byte	0x04, 0x17
        /*002a*/ 	.short	(.L_763 - .L_762)
.L_762:
        /*002c*/ 	.word	0x00000000
        /*0030*/ 	.short	0x0011
        /*0032*/ 	.short	0x0060
        /*0034*/ 	.byte	0x00, 0xf0, 0x05, 0x00


	//----- nvinfo : EIATTR_KPARAM_INFO
	.align		4
.L_763:
        /*0038*/ 	.byte	0x04, 0x17
        /*003a*/ 	.short	(.L_765 - .L_764)
.L_764:
        /*003c*/ 	.word	0x00000000
        /*0040*/ 	.short	0x0010
        /*0042*/ 	.short	0x005c
        /*0044*/ 	.byte	0x00, 0xf0, 0x11, 0x00


	//----- nvinfo : EIATTR_KPARAM_INFO
	.align		4
.L_765:
        /*0048*/ 	.byte	0x04, 0x17
        /*004a*/ 	.short	(.L_767 - .L_766)
.L_766:
        /*004c*/ 	.word	0x00000000
        /*0050*/ 	.short	0x000f
        /*0052*/ 	.short	0x0058
        /*0054*/ 	.byte	0x00, 0xf0, 0x11, 0x00


	//----- nvinfo : EIATTR_KPARAM_INFO
	.align		4
.L_767:
        /*0058*/ 	.byte	0x04, 0x17
        /*005a*/ 	.short	(.L_769 - .L_768)
.L_768:
        /*005c*/ 	.word	0x00000000
        /*0060*/ 	.short	0x000e
        /*0062*/ 	.short	0x0054
        /*0064*/ 	.byte	0x00, 0xf0, 0x11, 0x00


	//----- nvinfo : EIATTR_KPARAM_INFO
	.align		4
.L_769:
        /*0068*/ 	.byte	0x04, 0x17
        /*006a*/ 	.short	(.L_771 - .L_770)
.L_770:
        /*006c*/ 	.word	0x00000000
        /*0070*/ 	.short	0x000d
        /*0072*/ 	.short	0x0050
        /*0074*/ 	.byte	0x00, 0xf0, 0x11, 0x00


	//----- nvinfo : EIATTR_KPARAM_INFO
	.align		4
.L_771:
        /*0078*/ 	.byte	0x04, 0x17
        /*007a*/ 	.short	(.L_773 - .L_772)
.L_772:
        /*007c*/ 	.word	0x00000000
        /*0080*/ 	.short	0x000c
        /*0082*/ 	.short	0x004c
        /*0084*/ 	.byte	0x00, 0xf0, 0x11, 0x00


	//----- nvinfo : EIATTR_KPARAM_INFO
	.align		4
.L_773:
        /*0088*/ 	.byte	0x04, 0x17
        /*008a*/ 	.short	(.L_775 - .L_774)
.L_774:
        /*008c*/ 	.word	0x00000000
        /*0090*/ 	.short	0x000b
        /*0092*/ 	.short	0x0048
        /*0094*/ 	.byte	0x00, 0xf0, 0x11, 0x00


	//----- nvinfo : EIATTR_KPARAM_INFO
	.align		4
.L_775:
        /*0098*/ 	.byte	0x04, 0x17
        /*009a*/ 	.short	(.L_777 - .L_776)
.L_776:
        /*009c*/ 	.word	0x00000000
        /*00a0*/ 	.short	0x000a
        /*00a2*/ 	.short	0x0040
        /*00a4*/ 	.byte	0x00, 0xf0, 0x21, 0x00


	//----- nvinfo : EIATTR_KPARAM_INFO
	.align		4
.L_777:
        /*00a8*/ 	.byte	0x04, 0x17
        /*00aa*/ 	.short	(.L_779 - .L_778)
.L_778:
        /*00ac*/ 	.word	0x00000000
        /*00b0*/ 	.short	0x0009
        /*00b2*/ 	.short	0x0038
        /*00b4*/ 	.byte	0x00, 0xf0, 0x21, 0x00


	//----- nvinfo : EIATTR_KPARAM_INFO
	.align		4
.L_779:
        /*00b8*/ 	.byte	0x04, 0x17
        /*00ba*/ 	.short	(.L_781 - .L_780)
.L_780:
        /*00bc*/ 	.word	0x00000000
        /*00c0*/ 	.short	0x0008
        /*00c2*/ 	.short	0x0034
        /*00c4*/ 	.byte	0x00, 0xf0, 0x11, 0x00


	//----- nvinfo : EIATTR_KPARAM_INFO
	.align		4
.L_781:
        /*00c8*/ 	.byte	0x04, 0x17
        /*00ca*/ 	.short	(.L_783 - .L_782)
.L_782:
        /*00cc*/ 	.word	0x00000000
        /*00d0*/ 	.short	0x0007
        /*00d2*/ 	.short	0x0030
        /*00d4*/ 	.byte	0x00, 0xf0, 0x11, 0x00


	//----- nvinfo : EIATTR_KPARAM_INFO
	.align		4
.L_783:
        /*00d8*/ 	.byte	0x04, 0x17
        /*00da*/ 	.short	(.L_785 - .L_784)
.L_784:
        /*00dc*/ 	.word	0x00000000
        /*00e0*/ 	.short	0x0006
        /*00e2*/ 	.short	0x002c
        /*00e4*/ 	.byte	0x00, 0xf0, 0x11, 0x00


	//----- nvinfo : EIATTR_KPARAM_INFO
	.align		4
.L_785:
        /*00e8*/ 	.byte	0x04, 0x17
        /*00ea*/ 	.short	(.L_787 - .L_786)
.L_786:
        /*00ec*/ 	.word	0x00000000
        /*00f0*/ 	.short	0x0005
        /*00f2*/ 	.short	0x0028
        /*00f4*/ 	.byte	0x00, 0xf0, 0x11, 0x00


	//----- nvinfo : EIATTR_KPARAM_INFO
	.align		4
.L_787:
        /*00f8*/ 	.byte	0x04, 0x17
        /*00fa*/ 	.short	(.L_789 - .L_788)
.L_788:
        /*00fc*/ 	.word	0x00000000
        /*0100*/ 	.short	0x0004
        /*0102*/ 	.short	0x0020
        /*0104*/ 	.byte	0x00, 0xf0, 0x21, 0x00


	//----- nvinfo : EIATTR_KPARAM_INFO
	.align		4
.L_789:
        /*0108*/ 	.byte	0x04, 0x17
        /*010a*/ 	.short	(.L_791 - .L_790)
.L_790:
        /*010c*/ 	.word	0x00000000
        /*0110*/ 	.short	0x0003
        /*0112*/ 	.short	0x0018
        /*0114*/ 	.byte	0x00, 0xf0, 0x21, 0x00


	//----- nvinfo : EIATTR_KPARAM_INFO
	.align		4
.L_791:
        /*0118*/ 	.byte	0x04, 0x17
        /*011a*/ 	.short	(.L_793 - .L_792)
.L_792:
        /*011c*/ 	.word	0x00000000
        /*0120*/ 	.short	0x0002
        /*0122*/ 	.short	0x0010
        /*0124*/ 	.byte	0x00, 0xf0, 0x21, 0x00


	//----- nvinfo : EIATTR_KPARAM_INFO
	.align		4
.L_793:
        /*0128*/ 	.byte	0x04, 0x17
        /*012a*/ 	.short	(.L_795 - .L_794)
.L_794:
        /*012c*/ 	.word	0x00000000
        /*0130*/ 	.short	0x0001
        /*0132*/ 	.short	0x0008
        /*0134*/ 	.byte	0x00, 0xf0, 0x21, 0x00


	//----- nvinfo : EIATTR_KPARAM_INFO
	.align		4
.L_795:
        /*0138*/ 	.byte	0x04, 0x17
        /*013a*/ 	.short	(.L_797 - .L_796)
.L_796:
        /*013c*/ 	.word	0x00000000
        /*0140*/ 	.short	0x0000
        /*0142*/ 	.short	0x0000
        /*0144*/ 	.byte	0x00, 0xf0, 0x21, 0x00


	//----- nvinfo : EIATTR_SPARSE_MMA_MASK
	.align		4
.L_797:
        /*0148*/ 	.byte	0x03, 0x50
        /*014a*/ 	.short	0x0000


	//----- nvinfo : EIATTR_MAXREG_COUNT
	.align		4
        /*014c*/ 	.byte	0x03, 0x1b
        /*014e*/ 	.short	0x00ff


	//----- nvinfo : EIATTR_NUM_BARRIERS
	.align		4
        /*0150*/ 	.byte	0x02, 0x4c
        /*0152*/ 	.byte	0x01
	.zero		1


	//----- nvinfo : EIATTR_MERCURY_ISA_VERSION
	.align		4
        /*0154*/ 	.byte	0x03, 0x5f
        /*0156*/ 	.short	0x0101


	//----- nvinfo : EIATTR_EXIT_INSTR_OFFSETS
	.align		4
        /*0158*/ 	.byte	0x04, 0x1c
        /*015a*/ 	.short	(.L_799 - .L_798)


	//   ....[0]....
.L_798:
        /*015c*/ 	.word	0x00000340


	//   ....[1]....
        /*0160*/ 	.word	0x00000ee0


	//   ....[2]....
        /*0164*/ 	.word	0x000151d0


	//   ....[3]....
        /*0168*/ 	.word	0x000154b0


	//   ....[4]....
        /*016c*/ 	.word	0x00015710


	//   ....[5]....
        /*0170*/ 	.word	0x00015970


	//   ....[6]....
        /*0174*/ 	.word	0x00015ab0


	//   ....[7]....
        /*0178*/ 	.word	0x00015b60


	//   ....[8]....
        /*017c*/ 	.word	0x00015ba0


	//----- nvinfo : EIATTR_CRS_STACK_SIZE
	.align		4
.L_799:
        /*0180*/ 	.byte	0x04, 0x1e
        /*0182*/ 	.short	(.L_801 - .L_800)
.L_800:
        /*0184*/ 	.word	0x00000000


	//----- nvinfo : EIATTR_CBANK_PARAM_SIZE
	.align		4
.L_801:
        /*0188*/ 	.byte	0x03, 0x19
        /*018a*/ 	.short	0x0074


	//----- nvinfo : EIATTR_PARAM_CBANK
	.align		4
        /*018c*/ 	.byte	0x04, 0x0a
        /*018e*/ 	.short	(.L_803 - .L_802)
	.align		4
.L_802:
        /*0190*/ 	.word	index@(.nv.constant0._Z23gemm_half_q_half_kernelILi4ELi172ELb1ELb0ELi64EEvPK6__halfPKjS4_S2_PS0_iiiiPKtS7_iiiiiibS2_i)
        /*0194*/ 	.short	0x0210
        /*0196*/ 	.short	0x0074


	//----- nvinfo : EIATTR_SW_WAR
	.align		4
.L_803:
        /*0198*/ 	.byte	0x04, 0x36
        /*019a*/ 	.short	(.L_805 - .L_804)
.L_804:
        /*019c*/ 	.word	0x00000008
.L_805:


//--------------------- .nv.info._Z23gemm_half_q_half_kernelILi4ELi176ELb1ELb0ELi64EEvPK6__halfPKjS4_S2_PS0_iiiiPKtS7_iiiiiibS2_i --------------------------
	.section	.nv.info._Z23gemm_half_q_half_kernelILi4ELi176ELb1ELb0ELi64EEvPK6__halfPKjS4_S2_PS0_iiiiPKtS7_iiiiiibS2_i,"",@"SHT_CUDA_INFO"
	.sectionflags	@""
	.align	4


	//----- nvinfo : EIATTR_CUDA_API_VERSION
	.align		4
        /*0000*/ 	.byte	0x04, 0x37
        /*0002*/ 	.short	(.L_807 - .L_806)
.L_806:
        /*0004*/ 	.word	0x00000082


	//----- nvinfo : EIATTR_KPARAM_INFO
	.align		4
.L_807:
        /*0008*/ 	.byte	0x04, 0x17
        /*000a*/ 	.short	(.L_809 - .L_808)
.L_808:
        /*000c*/ 	.word	0x00000000
        /*0010*/ 	.short	0x0013
        /*0012*/ 	.short	0x0070
        /*0014*/ 	.byte	0x00, 0xf0, 0x11, 0x00


	//----- nvinfo : EIATTR_KPARAM_INFO
	.align		4
.L_809:
        /*0018*/ 	.byte	0x04, 0x17
        /*001a*/ 	.short	(.L_811 - .L_810)
.L_810:
        /*001c*/ 	.word	0x00000000
        /*0020*/ 	.short	0x0012
        /*0022*/ 	.short	0x0068
        /*0024*/ 	.byte	0x00, 0xf0, 0x21, 0x00


	//----- nvinfo : EIATTR_KPARAM_INFO
	.align		4
.L_811:
        /*0028*/ 	.byte	0x04, 0x17
        /*002a*/ 	.short	(.L_813 - .L_812)
.L_812:
        /*002c*/ 	.word	0x00000000
        /*0030*/ 	.short	0x0011
        /*0032*/ 	.short	0x0060
        /*0034*/ 	.byte	0x00, 0xf0, 0x05, 0x00


	//----- nvinfo : EIATTR_KPARAM_INFO
	.align		4
.L_813:
        /*0038*/ 	.byte	0x04, 0x17
        /*003a*/ 	.short	(.L_815 - .L_814)
.L_814:
        /*003c*/ 	.word	0x00000000
        /*0040*/ 	.short	0x0010
        /*0042*/ 	.short	0x005c
        /*0044*/ 	.byte	0x00, 0xf0, 0x11, 0x00


	//----- nvinfo : EIATTR_KPARAM_INFO
	.align		4
.L_815:
        /*0048*/ 	.byte	0x04, 0x17
        /*004a*/ 	.short	(.L_817 - .L_816)
.L_816:
        /*004c*/ 	.word	0x00000000
        /*0050*/ 	.short	0x000f
        /*0052*/ 	.short	0x0058
        /*0054*/ 	.byte	0x00, 0xf0, 0x11, 0x00


	//----- nvinfo : EIATTR_KPARAM_INFO
	.align		4
.L_817:
        /*0058*/ 	.byte	0x04, 0x17
        /*005a*/ 	.short	(.L_819 - .L_818)
.L_818:
        /*005c*/ 	.word	0x00000000
        /*0060*/ 	.short	0x000e
        /*0062*/ 	.short	0x0054
        /*0064*/ 	.byte	0x00, 0xf0, 0x11, 0x00


	//----- nvinfo : EIATTR_KPARAM_INFO
	.align		4
.L_819:
        /*0068*/ 	.byte	0x04, 0x17
        /*006a*/ 	.short	(.L_821 - .L_820)
.L_820:
        /*006c*/ 	.word	0x00000000
        /*0070*/ 	.short	0x000d
        /*0072*/ 	.short	0x0050
        /*0074*/ 	.byte	0x00, 0xf0, 0x11, 0x00


	//----- nvinfo : EIATTR_KPARAM_INFO
	.align		4
.L_821:
        /*0078*/ 	.byte	0x04, 0x17
        /*007a*/ 	.short	(.L_823 - .L_822)
.L_822:
        /*007c*/ 	.word	0x00000000
        /*0080*/ 	.short	0x000c
        /*0082*/ 	.short	0x004c
        /*0084*/ 	.byte	0x00, 0xf0, 0x11, 0x00


	//----- nvinfo : EIATTR_KPARAM_INFO
	.align		4
.L_823:
        /*0088*/ 	.byte	0x04, 0x17
        /*008a*/ 	.short	(.L_825 - .L_824)
.L_824:
        /*008c*/ 	.word	0x00000000
        /*0090*/ 	.short	0x000b
        /*0092*/ 	.short	0x0048
        /*0094*/ 	.byte	0x00, 0xf0, 0x11, 0x00


	//----- nvinfo : EIATTR_KPARAM_INFO
	.align		4
.L_825:
        /*0098*/ 	.byte	0x04, 0x17
        /*009a*/ 	.short	(.L_827 - .L_826)
.L_826:
        /*009c*/ 	.word	0x00000000
        /*00a0*/ 	.short	0x000a
        /*00a2*/ 	.short	0x0040
        /*00a4*/ 	.byte	0x00, 0xf0, 0x21, 0x00


	//----- nvinfo : EIATTR_KPARAM_INFO
	.align		4
.L_827:
        /*00a8*/ 	.byte	0x04, 0x17
        /*00aa*/ 	.short	(.L_829 - .L_828)
.L_828:
        /*00ac*/ 	.word	0x00000000
        /*00b0*/ 	.short	0x0009
        /*00b2*/ 	.short	0x0038
        /*00b4*/ 	.byte	0x00, 0xf0, 0x21, 0x00


	//----- nvinfo : EIATTR_KPARAM_INFO
	.align		4
.L_829:
        /*00b8*/ 	.byte	0x04, 0x17
        /*00ba*/ 	.short	(.L_831 - .L_830)
.L_830:
        /*00bc*/ 	.word	0x00000000
        /*00c0*/ 	.short	0x0008
        /*00c2*/ 	.short	0x0034
        /*00c4*/ 	.byte	0x00, 0xf0, 0x11, 0x00


	//----- nvinfo : EIATTR_KPARAM_INFO
	.align		4
.L_831:
        /*00c8*/ 	.byte	0x04, 0x17
        /*00ca*/ 	.short	(.L_833 - .L_832)
.L_832:
        /*00cc*/ 	.word	0x00000000
        /*00d0*/ 	.short	0x0007
        /*00d2*/ 	.short	0x0030
        /*00d4*/ 	.byte	0x00, 0xf0, 0x11, 0x00


	//----- nvinfo : EIATTR_KPARAM_INFO
	.align		4
.L_833:
        /*00d8*/ 	.byte	0x04, 0x17
        /*00da*/ 	.short	(.L_835 - .L_834)
.L_834:
        /*00dc*/ 	.word	0x00000000
        /*00e0*/ 	.short	0x0006
        /*00e2*/ 	.short	0x002c
        /*00e4*/ 	.byte	0x00, 0xf0, 0x11, 0x00


	//----- nvinfo : EIATTR_KPARAM_INFO
	.align		4
.L_835:
        /*00e8*/ 	.byte	0x04, 0x17
        /*00ea*/ 	.short	(.L_837 - .L_836)
.L_836:
        /*00ec*/ 	.word	0x00000000
        /*00f0*/ 	.short	0x0005
        /*00f2*/ 	.short	0x0028
        /*00f4*/ 	.byte	0x00, 0xf0, 0x11, 0x00


	//----- nvinfo : EIATTR_KPARAM_INFO
	.align		4
.L_837:
        /*00f8*/ 	.byte	0x04, 0x17
        /*00fa*/ 	.short	(.L_839 - .L_838)
.L_838:
        /*00fc*/ 	.word	0x00000000
        /*0100*/ 	.short	0x0004
        /*0102*/ 	.short	0x0020
        /*0104*/ 	.byte	0x00, 0xf0, 0x21, 0x00


	//----- nvinfo : EIATTR_KPARAM_INFO
	.align		4
.L_839:
        /*0108*/ 	.byte	0x04, 0x17
        /*010a*/ 	.short	(.L_841 - .L_840)
.L_840:
        /*010c*/ 	.word	0x00000000
        /*0110*/ 	.short	0x0003
        /*0112*/ 	.short	0x0018
        /*0114*/ 	.byte	0x00, 0xf0, 0x21, 0x00


	//----- nvinfo : EIATTR_KPARAM_INFO
	.align		4
.L_841:
        /*0118*/ 	.byte	0x04, 0x17
        /*011a*/ 	.short	(.L_843 - .L_842)
.L_842:
        /*011c*/ 	.word	0x00000000
        /*0120*/ 	.short	0x0002
        /*0122*/ 	.short	0x0010
        /*0124*/ 	.byte	0x00, 0xf0, 0x21, 0x00


	//----- nvinfo : EIATTR_KPARAM_INFO
	.align		4
.L_843:
        /*0128*/ 	.byte	0x04, 0x17
        /*012a*/ 	.short	(.L_845 - .L_844)
.L_844:
        /*012c*/ 	.word	0x00000000
        /*0130*/ 	.short	0x0001
        /*0132*/ 	.short	0x0008
        /*0134*/ 	.byte	0x00, 0xf0, 0x21, 0x00


	//----- nvinfo : EIATTR_KPARAM_INFO
	.align		4
.L_845:
        /*0138*/ 	.byte	0x04, 0x17
        /*013a*/ 	.short	(.L_847 - .L_846)
.L_846:
        /*013c*/ 	.word	0x00000000
        /*0140*/ 	.short	0x0000
        /*0142*/ 	.short	0x0000
        /*0144*/ 	.byte	0x00, 0xf0, 0x21, 0x00


	//----- nvinfo : EIATTR_SPARSE_MMA_MASK
	.align		4
.L_847:
        /*0148*/ 	.byte	0x03, 0x50
        /*014a*/ 	.short	0x0000


	//----- nvinfo : EIATTR_MAXREG_COUNT
	.align		4
        /*014c*/ 	.byte	0x03, 0x1b
        /*014e*/ 	.short	0x00ff


	//----- nvinfo : EIATTR_NUM_BARRIERS
	.align		4
        /*0150*/ 	.byte	0x02, 0x4c
        /*0152*/ 	.byte	0x01
	.zero		1


	//----- nvinfo : EIATTR_MERCURY_ISA_VERSION
	.align		4
        /*0154*/ 	.byte	0x03, 0x5f
        /*0156*/ 	.short	0x0101


	//----- nvinfo : EIATTR_EXIT_INSTR_OFFSETS
	.align		4
        /*0158*/ 	.byte	0x04, 0x1c
        /*015a*/ 	.short	(.L_849 - .L_848)


	//   ....[0]....
.L_848:
        /*015c*/ 	.word	0x00000340


	//   ....[1]....
        /*0160*/ 	.word	0x00000ee0


	//   ....[2]....
        /*0164*/ 	.word	0x0000e770


	//   ....[3]....
        /*0168*/ 	.word	0x0000ea40


	//   ....[4]....
        /*016c*/ 	.word	0x0000ec90


	//   ....[5]....
        /*0170*/ 	.word	0x0000eee0


	//   ....[6]....
        /*0174*/ 	.word	0x0000f020


	//   ....[7]....
        /*0178*/ 	.word	0x0000f0c0


	//   ....[8]....
        /*017c*/ 	.word	0x0000f100


	//----- nvinfo : EIATTR_CRS_STACK_SIZE
	.align		4
.L_849:
        /*0180*/ 	.byte	0x04, 0x1e
        /*0182*/ 	.short	(.L_851 - .L_850)
.L_850:
        /*0184*/ 	.word	0x00000000


	//----- nvinfo : EIATTR_CBANK_PARAM_SIZE
	.align		4
.L_851:
        /*0188*/ 	.byte	0x03, 0x19
        /*018a*/ 	.short	0x0074


	//----- nvinfo : EIATTR_PARAM_CBANK
	.align		4
        /*018c*/ 	.byte	0x04, 0x0a
        /*018e*/ 	.short	(.L_853 - .L_852)
	.align		4
.L_852:
        /*0190*/ 	.word	index@(.nv.constant0._Z23gemm_half_q_half_kernelILi4ELi176ELb1ELb0ELi64EEvPK6__halfPKjS4_S2_PS0_iiiiPKtS7_iiiiiibS2_i)
        /*0194*/ 	.short	0x0210
        /*0196*/ 	.short	0x0074


	//----- nvinfo : EIATTR_SW_WAR
	.align		4
.L_853:
        /*0198*/ 	.byte	0x04, 0x36
        /*019a*/ 	.short	(.L_855 - .L_854)
.L_854:
        /*019c*/ 	.word	0x00000008
.L_855:


//--------------------- .nv.info._Z23gemm_half_q_half_kernelILi4ELi152ELb1ELb0ELi64EEvPK6__halfPKjS4_S2_PS0_iiiiPKtS7_iiiiiibS2_i --------------------------
	.section	.nv.info._Z23gemm_half_q_half_kernelILi4ELi152ELb1ELb0ELi64EEvPK6__halfPKjS4_S2_PS0_iiiiPKtS7_iiiiiibS2_i,"",@"SHT_CUDA_INFO"
	.sectionflags	@""
	.align	4


	//----- nvinfo : EIATTR_CUDA_API_VERSION
	.align		4
        /*0000*/ 	.byte	0x04, 0x37
        /*0002*/ 	.short	(.L_857 - .L_856)
.L_856:
        /*0004*/ 	.word	0x00000082


	//----- nvinfo : EIATTR_KPARAM_INFO
	.align		4
.L_857:
        /*0008*/ 	.byte	0x04, 0x17
        /*000a*/ 	.short	(.L_859 - .L_858)
.L_858:
        /*000c*/ 	.word	0x00000000
        /*0010*/ 	.short	0x0013
        /*0012*/ 	.short	0x0070
        /*0014*/ 	.byte	0x00, 0xf0, 0x11, 0x00


	//----- nvinfo : EIATTR_KPARAM_INFO
	.align		4
.L_859:
        /*0018*/ 	.byte	0x04, 0x17
        /*001a*/ 	.short	(.L_861 - .L_860)
.L_860:
        /*001c*/ 	.word	0x00000000
        /*0020*/ 	.short	0x0012
        /*0022*/ 	.short	0x0068
        /*0024*/ 	.byte	0x00, 0xf0, 0x21, 0x00


	//----- nvinfo : EIATTR_KPARAM_INFO
	.align		4
.L_861:
        /*0028*/ 	.byte	0x04, 0x17
        /*002a*/ 	.short	(.L_863 - .L_862)
.L_862:
        /*002c*/ 	.word	0x00000000
        /*0030*/ 	.short	0x0011
        /*0032*/ 	.short	0x0060
        /*0034*/ 	.byte	0x00, 0xf0, 0x05, 0x00


	//----- nvinfo : EIATTR_KPARAM_INFO
	.align		4
.L_863:
        /*0038*/ 	.byte	0x04, 0x17
        /*003a*/ 	.short	(.L_865 - .L_864)
.L_864:
        /*003c*/ 	.word	0x00000000
        /*0040*/ 	.short	0x0010
        /*0042*/ 	.short	0x005c
        /*0044*/ 	.byte	0x00, 0xf0, 0x11, 0x00


	//----- nvinfo : EIATTR_KPARAM_INFO
	.align		4
.L_865:
        /*0048*/ 	.byte	0x04, 0x17
        /*004a*/ 	.short	(.L_867 - .L_866)
.L_866:
        /*004c*/ 	.word	0x00000000
        /*0050*/ 	.short	0x000f
        /*0052*/ 	.short	0x0058
        /*0054*/ 	.byte	0x00, 0xf0, 0x11, 0x00


	//----- nvinfo : EIATTR_KPARAM_INFO
	.align		4
.L_867:
        /*0058*/ 	.byte	0x04, 0x17
        /*005a*/ 	.short	(.L_869 - .L_868)
.L_868:
        /*005c*/ 	.word	0x00000000
        /*0060*/ 	.short	0x000e
        /*0062*/ 	.short	0x0054
        /*0064*/ 	.byte	0x00, 0xf0, 0x11, 0x00


	//----- nvinfo : EIATTR_KPARAM_INFO
	.align		4
.L_869:
        /*0068*/ 	.byte	0x04, 0x17
        /*006a*/ 	.short	(.L_871 - .L_870)
.L_870:
        /*006c*/ 	.word	0x00000000
        /*0070*/ 	.short	0x000d
        /*0072*/ 	.short	0x0050
        /*0074*/ 	.byte	0x00, 0xf0, 0x11, 0x00


	//----- nvinfo : EIATTR_KPARAM_INFO
	.align		4
.L_871:
        /*0078*/ 	.byte	0x04, 0x17
        /*007a*/ 	.short	(.L_873 - .L_872)
.L_872:
        /*007c*/ 	.word	0x00000000
        /*0080*/ 	.short	0x000c
        /*0082*/ 	.short	0x004c
        /*0084*/ 	.byte	0x00, 0xf0, 0x11, 0x00


	//----- nvinfo : EIATTR_KPARAM_INFO
	.align		4
.L_873:
        /*0088*/ 	.byte	0x04, 0x17
        /*008a*/ 	.short	(.L_875 - .L_874)
.L_874:
        /*008c*/ 	.word	0x00000000
        /*0090*/ 	.short	0x000b
        /*0092*/ 	.short	0x0048
        /*0094*/ 	.byte	0x00, 0xf0, 0x11, 0x00


	//----- nvinfo : EIATTR_KPARAM_INFO
	.align		4
.L_875:
        /*0098*/ 	.byte	0x04, 0x17
        /*009a*/ 	.short	(.L_877 - .L_876)
.L_876:
        /*009c*/ 	.word	0x00000000
        /*00a0*/ 	.short	0x000a
        /*00a2*/ 	.short	0x0040
        /*00a4*/ 	.byte	0x00, 0xf0, 0x21, 0x00


	//----- nvinfo : EIATTR_KPARAM_INFO
	.align		4
.L_877:
        /*00a8*/ 	.byte	0x04, 0x17
        /*00aa*/ 	.short	(.L_879 - .L_878)
.L_878:
        /*00ac*/ 	.word	0x00000000
        /*00b0*/ 	.short	0x0009
        /*00b2*/ 	.short	0x0038
        /*00b4*/ 	.byte	0x00, 0xf0, 0x21, 0x00


	//----- nvinfo : EIATTR_KPARAM_INFO
	.align		4
.L_879:
        /*00b8*/ 	.byte	0x04, 0x17
        /*00ba*/ 	.short	(.L_881 - .L_880)
.L_880:
        /*00bc*/ 	.word	0x00000000
        /*00c0*/ 	.short	0x0008
        /*00c2*/ 	.short	0x0034
        /*00c4*/ 	.byte	0x00, 0xf0, 0x11, 0x00


	//----- nvinfo : EIATTR_KPARAM_INFO
	.align		4
.L_881:
        /*00c8*/ 	.byte	0x04, 0x17
        /*00ca*/ 	.short	(.L_883 - .L_882)
.L_882:
        /*00cc*/ 	.word	0x00000000
        /*00d0*/ 	.short	0x0007
        /*00d2*/ 	.short	0x0030
        /*00d4*/ 	.byte	0x00, 0xf0, 0x11, 0x00


	//----- nvinfo : EIATTR_KPARAM_INFO
	.align		4
.L_883:
        /*00d8*/ 	.byte	0x04, 0x17
        /*00da*/ 	.short	(.L_885 - .L_884)
.L_884:
        /*00dc*/ 	.word	0x00000000
        /*00e0*/ 	.short	0x0006
        /*00e2*/ 	.short	0x002c
        /*00e4*/ 	.byte	0x00, 0xf0, 0x11, 0x00


	//----- nvinfo : EIATTR_KPARAM_INFO
	.align		4
.L_885:
        /*00e8*/ 	.byte	0x04, 0x17
        /*00ea*/ 	.short	(.L_887 - .L_886)
.L_886:
        /*00ec*/ 	.word	0x00000000
        /*00f0*/ 	.short	0x0005
        /*00f2*/ 	.short	0x0028
        /*00f4*/ 	.byte	0x00, 0xf0, 0x11, 0x00


	//----- nvinfo : EIATTR_KPARAM_INFO
	.align		4
.L_887:
        /*00f8*/ 	.byte	0x04, 0x17
        /*00fa*/ 	.short	(.L_889 - .L_888)
.L_888:
        /*00fc*/ 	.word	0x00000000
        /*0100*/ 	.short	0x0004
        /*0102*/ 	.short	0x0020
        /*0104*/ 	.byte	0x00, 0xf0, 0x21, 0x00


	//----- nvinfo : EIATTR_KPARAM_INFO
	.align		4
.L_889:
        /*0108*/ 	.byte	0x04, 0x17
        /*010a*/ 	.short	(.L_891 - .L_890)
.L_890:
        /*010c*/ 	.word	0x00000000
        /*0110*/ 	.short	0x0003
        /*0112*/ 	.short	0x0018
        /*0114*/ 	.byte	0x00, 0xf0, 0x21, 0x00


	//----- nvinfo : EIATTR_KPARAM_INFO
	.align		4
.L_891:
        /*0118*/ 	.byte	0x04, 0x17
        /*011a*/ 	.short	(.L_893 - .L_892)
.L_892:
        /*011c*/ 	.word	0x00000000
        /*0120*/ 	.short	0x0002
        /*0122*/ 	.short	0x0010
        /*0124*/ 	.byte	0x00, 0xf0, 0x21, 0x00


	//----- nvinfo : EIATTR_KPARAM_INFO
	.align		4
.L_893:
        /*0128*/ 	.byte	0x04, 0x17
        /*012a*/ 	.short	(.L_895 - .L_894)
.L_894:
        /*012c*/ 	.word	0x00000000
        /*0130*/ 	.short	0x0001
        /*0132*/ 	.short	0x0008
        /*0134*/ 	.byte	0x00, 0xf0, 0x21, 0x00


	//----- nvinfo : EIATTR_KPARAM_INFO
	.align		4
.L_895:
        /*0138*/ 	.byte	0x04, 0x17
        /*013a*/ 	.short	(.L_897 - .L_896)
.L_896:
        /*013c*/ 	.word	0x00000000
        /*0140*/ 	.short	0x0000
        /*0142*/ 	.short	0x0000
        /*0144*/ 	.byte	0x00, 0xf0, 0x21, 0x00


	//----- nvinfo : EIATTR_SPARSE_MMA_MASK
	.align		4
.L_897:
        /*0148*/ 	.byte	0x03, 0x50
        /*014a*/ 	.short	0x0000


	//----- nvinfo : EIATTR_MAXREG_COUNT
	.align		4
        /*014c*/ 	.byte	0x03, 0x1b
        /*014e*/ 	.short	0x00ff


	//----- nvinfo : EIATTR_NUM_BARRIERS
	.align		4
        /*0150*/ 	.byte	0x02, 0x4c
        /*0152*/ 	.byte	0x01
	.zero		1


	//----- nvinfo : EIATTR_MERCURY_ISA_VERSION
	.align		4
        /*0154*/ 	.byte	0x03, 0x5f
        /*0156*/ 	.short	0x0101


	//----- nvinfo : EIATTR_EXIT_INSTR_OFFSETS
	.align		4
        /*0158*/ 	.byte	0x04, 0x1c
        /*015a*/ 	.short	(.L_899 - .L_898)


	//   ....[0]....
.L_898:
        /*015c*/ 	.word	0x00000340


	//   ....[1]....
        /*0160*/ 	.word	0x00000ee0


	//   ....[2]....
        /*0164*/ 	.word	0x00012920


	//   ....[3]....
        /*0168*/ 	.word	0x00012bf0


	//   ....[4]....
        /*016c*/ 	.word	0x00012e40


	//   ....[5]....
        /*0170*/ 	.word	0x00013090


	//   ....[6]....
        /*0174*/ 	.word	0x000131d0


	//   ....[7]....
        /*0178*/ 	.word	0x00013270


	//   ....[8]....
        /*017c*/ 	.word	0x000132b0


	//----- nvinfo : EIATTR_CRS_STACK_SIZE
	.align		4
.L_899:
        /*0180*/ 	.byte	0x04, 0x1e
        /*0182*/ 	.short	(.L_901 - .L_900)
.L_900:
        /*0184*/ 	.word	0x00000000


	//----- nvinfo : EIATTR_CBANK_PARAM_SIZE
	.align		4
.L_901:
        /*0188*/ 	.byte	0x03, 0x19
        /*018a*/ 	.short	0x0074


	//----- nvinfo : EIATTR_PARAM_CBANK
	.align		4
        /*018c*/ 	.byte	0x04, 0x0a
        /*018e*/ 	.short	(.L_903 - .L_902)
	.align		4
.L_902:
        /*0190*/ 	.word	index@(.nv.constant0._Z23gemm_half_q_half_kernelILi4ELi152ELb1ELb0ELi64EEvPK6__halfPKjS4_S2_PS0_iiiiPKtS7_iiiiiibS2_i)
        /*0194*/ 	.short	0x0210
        /*0196*/ 	.short	0x0074


	//----- nvinfo : EIATTR_SW_WAR
	.align		4
.L_903:
        /*0198*/ 	.byte	0x04, 0x36
        /*019a*/ 	.short	(.L_905 - .L_904)
.L_904:
        /*019c*/ 	.word	0x00000008
.L_905:


//--------------------- .nv.info._Z23gemm_half_q_half_kernelILi4ELi140ELb1ELb0ELi64EEvPK6__halfPKjS4_S2_PS0_iiiiPKtS7_iiiiiibS2_i --------------------------
	.section	.nv.info._Z23gemm_half_q_half_kernelILi4ELi140ELb1ELb0ELi64EEvPK6__halfPKjS4_S2_PS0_iiiiPKtS7_iiiiiibS2_i,"",@"SHT_CUDA_INFO"
	.sectionflags	@""
	.align	4


	//----- nvinfo : EIATTR_CUDA_API_VERSION
	.align		4
        /*0000*/ 	.byte	0x04, 0x37
        /*0002*/ 	.short	(.L_907 - .L_906)
.L_906:
        /*0004*/ 	.word	0x00000082


	//----- nvinfo : EIATTR_KPARAM_INFO
	.align		4
.L_907:
        /*0008*/ 	.byte	0x04, 0x17
        /*000a*/ 	.short	(.L_909 - .L_908)
.L_908:
        /*000c*/ 	.word	0x00000000
        /*0010*/ 	.short	0x0013
        /*0012*/ 	.short	0x0070
        /*0014*/ 	.byte	0x00, 0xf0, 0x11, 0x00


	//----- nvinfo : EIATTR_KPARAM_INFO
	.align		4
.L_909:
        /*0018*/ 	.byte	0x04, 0x17
        /*001a*/ 	.short	(.L_911 - .L_910)
.L_910:
        /*001c*/ 	.word	0x00000000
        /*0020*/ 	.short	0x0012
        /*0022*/ 	.short	0x0068
        /*0024*/ 	.byte	0x00, 0xf0, 0x21, 0x00


	//----- nvinfo : EIATTR_KPARAM_INFO
	.align		4
.L_911:
        /*0028*/ 	.byte	0x04, 0x17
        /*002a*/ 	.short	(.L_913 - .L_912)
.L_912:
        /*002c*/ 	.word	0x00000000
        /*0030*/ 	.short	0x0011
        /*0032*/ 	.short	0x0060
        /*0034*/ 	.byte	0x00, 0xf0, 0x05, 0x00


	//----- nvinfo : EIATTR_KPARAM_INFO
	.align		4
.L_913:
        /*0038*/ 	.byte	0x04, 0x17
        /*003a*/ 	.short	(.L_915 - .L_914)
.L_914:
        /*003c*/ 	.word	0x00000000
        /*0040*/ 	.short	0x0010
        /*0042*/ 	.short	0x005c
        /*0044*/ 	.byte	0x00, 0xf0, 0x11, 0x00


	//----- nvinfo : EIATTR_KPARAM_INFO
	.align		4
.L_915:
        /*0048*/ 	.byte	0x04, 0x17
        /*004a*/ 	.short	(.L_917 - .L_916)
.L_916:
        /*004c*/ 	.word	0x00000000
        /*0050*/ 	.short	0x000f
        /*0052*/ 	.short	0x0058
        /*0054*/ 	.byte	0x00, 0xf0, 0x11, 0x00


	//----- nvinfo : EIATTR_KPARAM_INFO
	.align		4
.L_917:
        /*0058*/ 	.byte	0x04, 0x17
        /*005a*/ 	.short	(.L_919 - .L_918)
.L_918:
        /*005c*/ 	.word	0x00000000
        /*0060*/ 	.short	0x000e
        /*0062*/ 	.short	0x0054
        /*0064*/ 	.byte	0x00, 0xf0, 0x11, 0x00


	//----- nvinfo : EIATTR_KPARAM_INFO
	.align		4
.L_919:
        /*0068*/ 	.byte	0x04, 0x17
        /*006a*/ 	.short	(.L_921 - .L_920)
.L_920:
        /*006c*/ 	.word	0x00000000
        /*0070*/ 	.short	0x000d
        /*0072*/ 	.short	0x0050
        /*0074*/ 	.byte	0x00, 0xf0, 0x11, 0x00


	//----- nvinfo : EIATTR_KPARAM_INFO
	.align		4
.L_921:
        /*0078*/ 	.byte	0x04, 0x17
        /*007a*/ 	.short	(.L_923 - .L_922)
.L_922:
        /*007c*/ 	.word	0x00000000
        /*0080*/ 	.short	0x000c
        /*0082*/ 	.short	0x004c
        /*0084*/ 	.byte	0x00, 0xf0, 0x11, 0x00


	//----- nvinfo : EIATTR_KPARAM_INFO
	.align		4
.L_923:
        /*0088*/ 	.byte	0x04, 0x17
        /*008a*/ 	.short	(.L_925 - .L_924)
.L_924:
        /*008c*/ 	.word	0x00000000
        /*0090*/ 	.short	0x000b
        /*0092*/ 	.short	0x0048
        /*0094*/ 	.byte	0x00, 0xf0, 0x11, 0x00


	//----- nvinfo : EIATTR_KPARAM_INFO
	.align		4
.L_925:
        /*0098*/ 	.byte	0x04, 0x17
        /*009a*/ 	.short	(.L_927 - .L_926)
.L_926:
        /*009c*/ 	.word	0x00000000
        /*00a0*/ 	.short	0x000a
        /*00a2*/ 	.short	0x0040
        /*00a4*/ 	.byte	0x00, 0xf0, 0x21, 0x00


	//----- nvinfo : EIATTR_KPARAM_INFO
	.align		4
.L_927:
        /*00a8*/ 	.byte	0x04, 0x17
        /*00aa*/ 	.short	(.L_929 - .L_928)
.L_928:
        /*00ac*/ 	.word	0x00000000
        /*00b0*/ 	.short	0x0009
        /*00b2*/ 	.short	0x0038
        /*00b4*/ 	.byte	0x00, 0xf0, 0x21, 0x00


	//----- nvinfo : EIATTR_KPARAM_INFO
	.align		4
.L_929:
        /*00b8*/ 	.byte	0x04, 0x17
        /*00ba*/ 	.short	(.L_931 - .L_930)
.L_930:
        /*00bc*/ 	.word	0x00000000
        /*00c0*/ 	.short	0x0008
        /*00c2*/ 	.short	0x0034
        /*00c4*/ 	.byte	0x00, 0xf0, 0x11, 0x00


	//----- nvinfo : EIATTR_KPARAM_INFO
	.align		4
.L_931:
        /*00c8*/ 	.byte	0x04, 0x17
        /*00ca*/ 	.short	(.L_933 - .L_932)
.L_932:
        /*00cc*/ 	.word	0x00000000
        /*00d0*/ 	.short	0x0007
        /*00d2*/ 	.short	0x0030
        /*00d4*/ 	.byte	0x00, 0xf0, 0x11, 0x00


	//----- nvinfo : EIATTR_KPARAM_INFO
	.align		4
.L_933:
        /*00d8*/ 	.byte	0x04, 0x17
        /*00da*/ 	.short	(.L_935 - .L_934)
.L_934:
        /*00dc*/ 	.word	0x00000000
        /*00e0*/ 	.short	0x0006
        /*00e2*/ 	.short	0x002c
        /*00e4*/ 	.byte	0x00, 0xf0, 0x11, 0x00


	//----- nvinfo : EIATTR_KPARAM_INFO
	.align		4
.L_935:
        /*00e8*/ 	.byte	0x04, 0x17
        /*00ea*/ 	.short	(.L_937 - .L_936)
.L_936:
        /*00ec*/ 	.word	0x00000000
        /*00f0*/ 	.short	0x0005
        /*00f2*/ 	.short	0x0028
        /*00f4*/ 	.byte	0x00, 0xf0, 0x11, 0x00


	//----- nvinfo : EIATTR_KPARAM_INFO
	.align		4
.L_937:
        /*00f8*/ 	.byte	0x04, 0x17
        /*00fa*/ 	.short	(.L_939 - .L_938)
.L_938:
        /*00fc*/ 	.word	0x00000000
        /*0100*/ 	.short	0x0004
        /*0102*/ 	.short	0x0020
        /*0104*/ 	.byte	0x00, 0xf0, 0x21, 0x00


	//----- nvinfo : EIATTR_KPARAM_INFO
	.align		4
.L_939:
        /*0108*/ 	.byte	0x04, 0x17
        /*010a*/ 	.short	(.L_941 - .L_940)
.L_940:
        /*010c*/ 	.word	0x00000000
        /*0110*/ 	.short	0x0003
        /*0112*/ 	.short	0x0018
        /*0114*/ 	.byte	0x00, 0xf0, 0x21, 0x00


	//----- nvinfo : EIATTR_KPARAM_INFO
	.align		4
.L_941:
        /*0118*/ 	.byte	0x04, 0x17
        /*011a*/ 	.short	(.L_943 - .L_942)
.L_942:
        /*011c*/ 	.word	0x00000000
        /*0120*/ 	.short	0x0002
        /*0122*/ 	.short	0x0010
        /*0124*/ 	.byte	0x00, 0xf0, 0x21, 0x00


	//----- nvinfo : EIATTR_KPARAM_INFO
	.align		4
.L_943:
        /*0128*/ 	.byte	0x04, 0x17
        /*012a*/ 	.short	(.L_945 - .L_944)
.L_944:
        /*012c*/ 	.word	0x00000000
        /*0130*/ 	.short	0x0001
        /*0132*/ 	.short	0x0008
        /*0134*/ 	.byte	0x00, 0xf0, 0x21, 0x00


	//----- nvinfo : EIATTR_KPARAM_INFO
	.align		4
.L_945:
        /*0138*/ 	.byte	0x04, 0x17
        /*013a*/ 	.short	(.L_947 - .L_946)
.L_946:
        /*013c*/ 	.word	0x00000000
        /*0140*/ 	.short	0x0000
        /*0142*/ 	.short	0x0000
        /*0144*/ 	.byte	0x00, 0xf0, 0x21, 0x00


	//----- nvinfo : EIATTR_SPARSE_MMA_MASK
	.align		4
.L_947:
        /*0148*/ 	.byte	0x03, 0x50
        /*014a*/ 	.short	0x0000


	//----- nvinfo : EIATTR_MAXREG_COUNT
	.align		4
        /*014c*/ 	.byte	0x03, 0x1b
        /*014e*/ 	.short	0x00ff


	//----- nvinfo : EIATTR_NUM_BARRIERS
	.align		4
        /*0150*/ 	.byte	0x02, 0x4c
        /*0152*/ 	.byte	0x01
	.zero		1


	//----- nvinfo : EIATTR_MERCURY_ISA_VERSION
	.align		4
        /*0154*/ 	.byte	0x03, 0x5f
        /*0156*/ 	.short	0x0101


	//----- nvinfo : EIATTR_EXIT_INSTR_OFFSETS
	.align		4
        /*0158*/ 	.byte	0x04, 0x1c
        /*015a*/ 	.short	(.L_949 - .L_948)


	//   ....[0]....
.L_948:
        /*015c*/ 	.word	0x00000340


	//   ....[1]....
        /*0160*/ 	.word	0x00000ee0


	//   ....[2]....
        /*0164*/ 	.word	0x00012780


	//   ....[3]....
        /*0168*/ 	.word	0x00012a60


	//   ....[4]....
        /*016c*/ 	.word	0x00012cc0


	//   ....[5]....
        /*0170*/ 	.word	0x00012f20


	//   ....[6]....
        /*0174*/ 	.word	0x00013060


	//   ....[7]....
        /*0178*/ 	.word	0x00013110


	//   ....[8]....
        /*017c*/ 	.word	0x00013150


	//----- nvinfo : EIATTR_CRS_STACK_SIZE
	.align		4
.L_949:
        /*0180*/ 	.byte	0x04, 0x1e
        /*0182*/ 	.short	(.L_951 - .L_950)
.L_950:
        /*0184*/ 	.word	0x00000000


	//----- nvinfo : EIATTR_CBANK_PARAM_SIZE
	.align		4
.L_951:
        /*0188*/ 	.byte	0x03, 0x19
        /*018a*/ 	.short	0x0074


	//----- nvinfo : EIATTR_PARAM_CBANK
	.align		4
        /*018c*/ 	.byte	0x04, 0x0a
        /*018e*/ 	.short	(.L_953 - .L_952)
	.align		4
.L_952:
        /*0190*/ 	.word	index@(.nv.constant0._Z23gemm_half_q_half_kernelILi4ELi140ELb1ELb0ELi64EEvPK6__halfPKjS4_S2_PS0_iiiiPKtS7_iiiiiibS2_i)
        /*0194*/ 	.short	0x0210
        /*0196*/ 	.short	0x0074


	//----- nvinfo : EIATTR_SW_WAR
	.align		4
.L_953:
        /*0198*/ 	.byte	0x04, 0x36
        /*019a*/ 	.short	(.L_955 - .L_954)
.L_954:
        /*019c*/ 	.word	0x00000008
.L_955:


//--------------------- .nv.info._Z23gemm_half_q_half_kernelILi4ELi20ELb1ELb0ELi64EEvPK6__halfPKjS4_S2_PS0_iiiiPKtS7_iiiiiibS2_i --------------------------
	.section	.nv.info._Z23gemm_half_q_half_kernelILi4ELi20ELb1ELb0ELi64EEvPK6__halfPKjS4_S2_PS0_iiiiPKtS7_iiiiiibS2_i,"",@"SHT_CUDA_INFO"
	.sectionflags	@""
	.align	4


	//----- nvinfo : EIATTR_CUDA_API_VERSION
	.align		4
        /*0000*/ 	.byte	0x04, 0x37
        /*0002*/ 	.short	(.L_957 - .L_956)
.L_956:
        /*0004*/ 	.word	0x00000082


	//----- nvinfo : EIATTR_KPARAM_INFO
	.align		4
.L_957:
        /*0008*/ 	.byte	0x04, 0x17
        /*000a*/ 	.short	(.L_959 - .L_958)
.L_958:
        /*000c*/ 	.word	0x00000000
        /*0010*/ 	.short	0x0013
        /*0012*/ 	.short	0x0070
        /*0014*/ 	.byte	0x00, 0xf0, 0x11, 0x00


	//----- nvinfo : EIATTR_KPARAM_INFO
	.align		4
.L_959:
        /*0018*/ 	.byte	0x04, 0x17
        /*001a*/ 	.short	(.L_961 - .L_960)
.L_960:
        /*001c*/ 	.word	0x00000000
        /*0020*/ 	.short	0x0012
        /*0022*/ 	.short	0x0068
        /*0024*/ 	.byte	0x00, 0xf0, 0x21, 0x00


	//----- nvinfo : EIATTR_KPARAM_INFO
	.align		4
.L_961:
        /*0028*/ 	.byte	0x04, 0x17
        /*002a*/ 	.short	(.L_963 - .L_962)
.L_962:
        /*002c*/ 	.word	0x00000000
        /*0030*/ 	.short	0x0011
        /*0032*/ 	.short	0x0060
        /*0034*/ 	.byte	0x00, 0xf0, 0x05, 0x00


	//----- nvinfo : EIATTR_KPARAM_INFO
	.align		4
.L_963:
        /*0038*/ 	.byte	0x04, 0x17
        /*003a*/ 	.short	(.L_965 - .L_964)
.L_964:
        /*003c*/ 	.word	0x00000000
        /*0040*/ 	.short	0x0010
        /*0042*/ 	.short	0x005c
        /*0044*/ 	.byte	0x00, 0xf0, 0x11, 0x00


	//----- nvinfo : EIATTR_KPARAM_INFO
	.align		4
.L_965:
        /*0048*/ 	.byte	0x04, 0x17
        /*004a*/ 	.short	(.L_967 - .L_966)
.L_966:
        /*004c*/ 	.word	0x00000000
        /*0050*/ 	.short	0x000f
        /*0052*/ 	.short	0x0058
        /*0054*/ 	.byte	0x00, 0xf0, 0x11, 0x00


	//----- nvinfo : EIATTR_KPARAM_INFO
	.align		4
.L_967:
        /*0058*/ 	.byte	0x04, 0x17
        /*005a*/ 	.short	(.L_969 - .L_968)
.L_968:
        /*005c*/ 	.word	0x00000000
        /*0060*/ 	.short	0x000e
        /*0062*/ 	.short	0x0054
        /*0064*/ 	.byte	0x00, 0xf0, 0x11, 0x00


	//----- nvinfo : EIATTR_KPARAM_INFO
	.align		4
.L_969:
        /*0068*/ 	.byte	0x04, 0x17
        /*006a*/ 	.short	(.L_971 - .L_970)
.L_970:
        /*006c*/ 	.word	0x00000000
        /*0070*/ 	.short	0x000d
        /*0072*/ 	.short	0x0050
        /*0074*/ 	.byte	0x00, 0xf0, 0x11, 0x00


	//----- nvinfo : EIATTR_KPARAM_INFO
	.align		4
.L_971:
        /*0078*/ 	.byte	0x04, 0x17
        /*007a*/ 	.short	(.L_973 - .L_972)
.L_972:
        /*007c*/ 	.word	0x00000000
        /*0080*/ 	.short	0x000c
        /*0082*/ 	.short	0x004c
        /*0084*/ 	.byte	0x00, 0xf0, 0x11, 0x00


	//----- nvinfo : EIATTR_KPARAM_INFO
	.align		4
.L_973:
        /*0088*/ 	.byte	0x04, 0x17
        /*008a*/ 	.short	(.L_975 - .L_974)
.L_974:
        /*008c*/ 	.word	0x00000000
        /*0090*/ 	.short	0x000b
        /*0092*/ 	.short	0x0048
        /*0094*/ 	.byte	0x00, 0xf0, 0x11, 0x00


	//----- nvinfo : EIATTR_KPARAM_INFO
	.align		4
.L_975:
        /*0098*/ 	.byte	0x04, 0x17
        /*009a*/ 	.short	(.L_977 - .L_976)
.L_976:
        /*009c*/ 	.word	0x00000000
        /*00a0*/ 	.short	0x000a
        /*00a2*/ 	.short	0x0040
        /*00a4*/ 	.byte	0x00, 0xf0, 0x21, 0x00


	//----- nvinfo : EIATTR_KPARAM_INFO
	.align		4
.L_977:
        /*00a8*/ 	.byte	0x04, 0x17
        /*00aa*/ 	.short	(.L_979 - .L_978)
.L_978:
        /*00ac*/ 	.word	0x00000000
        /*00b0*/ 	.short	0x0009
        /*00b2*/ 	.short	0x0038
        /*00b4*/ 	.byte	0x00, 0xf0, 0x21, 0x00


	//----- nvinfo : EIATTR_KPARAM_INFO
	.align		4
.L_979:
        /*00b8*/ 	.byte	0x04, 0x17
        /*00ba*/ 	.short	(.L_981 - .L_980)
.L_980:
        /*00bc*/ 	.word	0x00000000
        /*00c0*/ 	.short	0x0008
        /*00c2*/ 	.short	0x0034
        /*00c4*/ 	.byte	0x00, 0xf0, 0x11, 0x00


	//----- nvinfo : EIATTR_KPARAM_INFO
	.align		4
.L_981:
        /*00c8*/ 	.byte	0x04, 0x17
        /*00ca*/ 	.short	(.L_983 - .L_982)
.L_982:
        /*00cc*/ 	.word	0x00000000
        /*00d0*/ 	.short	0x0007
        /*00d2*/ 	.short	0x0030
        /*00d4*/ 	.byte	0x00, 0xf0, 0x11, 0x00


	//----- nvinfo : EIATTR_KPARAM_INFO
	.align		4
.L_983:
        /*00d8*/ 	.byte	0x04, 0x17
        /*00da*/ 	.short	(.L_985 - .L_984)
.L_984:
        /*00dc*/ 	.word	0x00000000
        /*00e0*/ 	.short	0x0006
        /*00e2*/ 	.short	0x002c
        /*00e4*/ 	.byte	0x00, 0xf0, 0x11, 0x00


	//----- nvinfo : EIATTR_KPARAM_INFO
	.align		4
.L_985:
        /*00e8*/ 	.byte	0x04, 0x17
        /*00ea*/ 	.short	(.L_987 - .L_986)
.L_986:
        /*00ec*/ 	.word	0x00000000
        /*00f0*/ 	.short	0x0005
        /*00f2*/ 	.short	0x0028
        /*00f4*/ 	.byte	0x00, 0xf0, 0x11, 0x00


	//----- nvinfo : EIATTR_KPARAM_INFO
	.align		4
.L_987:
        /*00f8*/ 	.byte	0x04, 0x17
        /*00fa*/ 	.short	(.L_989 - .L_988)
.L_988:
        /*00fc*/ 	.word	0x00000000
        /*0100*/ 	.short	0x0004
        /*0102*/ 	.short	0x0020
        /*0104*/ 	.byte	0x00, 0xf0, 0x21, 0x00


	//----- nvinfo : EIATTR_KPARAM_INFO
	.align		4
.L_989:
        /*0108*/ 	.byte	0x04, 0x17
        /*010a*/ 	.short	(.L_991 - .L_990)
.L_990:
        /*010c*/ 	.word	0x00000000
        /*0110*/ 	.short	0x0003
        /*0112*/ 	.short	0x0018
        /*0114*/ 	.byte	0x00, 0xf0, 0x21, 0x00


	//----- nvinfo : EIATTR_KPARAM_INFO
	.align		4
.L_991:
        /*0118*/ 	.byte	0x04, 0x17
        /*011a*/ 	.short	(.L_993 - .L_992)
.L_992:
        /*011c*/ 	.word	0x00000000
        /*0120*/ 	.short	0x0002
        /*0122*/ 	.short	0x0010
        /*0124*/ 	.byte	0x00, 0xf0, 0x21, 0x00


	//----- nvinfo : EIATTR_KPARAM_INFO
	.align		4
.L_993:
        /*0128*/ 	.byte	0x04, 0x17
        /*012a*/ 	.short	(.L_995 - .L_994)
.L_994:
        /*012c*/ 	.word	0x00000000
        /*0130*/ 	.short	0x0001
        /*0132*/ 	.short	0x0008
        /*0134*/ 	.byte	0x00, 0xf0, 0x21, 0x00


	//----- nvinfo : EIATTR_KPARAM_INFO
	.align		4
.L_995:
        /*0138*/ 	.byte	0x04, 0x17
        /*013a*/ 	.short	(.L_997 - .L_996)
.L_996:
        /*013c*/ 	.word	0x00000000
        /*0140*/ 	.short	0x0000
        /*0142*/ 	.short	0x0000
        /*0144*/ 	.byte	0x00, 0xf0, 0x21, 0x00


	//----- nvinfo : EIATTR_SPARSE_MMA_MASK
	.align		4
.L_997:
        /*0148*/ 	.byte	0x03, 0x50
        /*014a*/ 	.short	0x0000


	//----- nvinfo : EIATTR_MAXREG_COUNT
	.align		4
        /*014c*/ 	.byte	0x03, 0x1b
        /*014e*/ 	.short	0x00ff


	//----- nvinfo : EIATTR_NUM_BARRIERS
	.align		4
        /*0150*/ 	.byte	0x02, 0x4c
        /*0152*/ 	.byte	0x01
	.zero		1


	//----- nvinfo : EIATTR_MERCURY_ISA_VERSION
	.align		4
        /*0154*/ 	.byte	0x03, 0x5f
        /*0156*/ 	.short	0x0101


	//----- nvinfo : EIATTR_EXIT_INSTR_OFFSETS
	.align		4
        /*0158*/ 	.byte	0x04, 0x1c
        /*015a*/ 	.short	(.L_999 - .L_998)


	//   ....[0]....
.L_998:
        /*015c*/ 	.word	0x00000330


	//   ....[1]....
        /*0160*/ 	.word	0x00000a40


	//   ....[2]....
        /*0164*/ 	.word	0x00005fd0


	//   ....[3]....
        /*0168*/ 	.word	0x000062b0


	//   ....[4]....
        /*016c*/ 	.word	0x00006510


	//   ....[5]....
        /*0170*/ 	.word	0x00006770


	//   ....[6]....
        /*0174*/ 	.word	0x000068b0


	//   ....[7]....
        /*0178*/ 	.word	0x00006960


	//   ....[8]....
        /*017c*/ 	.word	0x000069a0


	//----- nvinfo : EIATTR_CRS_STACK_SIZE
	.align		4
.L_999:
        /*0180*/ 	.byte	0x04, 0x1e
        /*0182*/ 	.short	(.L_1001 - .L_1000)
.L_1000:
        /*0184*/ 	.word	0x00000000


	//----- nvinfo : EIATTR_CBANK_PARAM_SIZE
	.align		4
.L_1001:
        /*0188*/ 	.byte	0x03, 0x19
        /*018a*/ 	.short	0x0074


	//----- nvinfo : EIATTR_PARAM_CBANK
	.align		4
        /*018c*/ 	.byte	0x04, 0x0a
        /*018e*/ 	.short	(.L_1003 - .L_1002)
	.align		4
.L_1002:
        /*0190*/ 	.word	index@(.nv.constant0._Z23gemm_half_q_half_kernelILi4ELi20ELb1ELb0ELi64EEvPK6__halfPKjS4_S2_PS0_iiiiPKtS7_iiiiiibS2_i)
        /*0194*/ 	.short	0x0210
        /*0196*/ 	.short	0x0074


	//----- nvinfo : EIATTR_SW_WAR
	.align		4
.L_1003:
        /*0198*/ 	.byte	0x04, 0x36
        /*019a*/ 	.short	(.L_1005 - .L_1004)
.L_1004:
        /*019c*/ 	.word	0x00000008
.L_1005:


//--------------------- .nv.info._Z23gemm_half_q_half_kernelILi4ELi38ELb1ELb0ELi64EEvPK6__halfPKjS4_S2_PS0_iiiiPKtS7_iiiiiibS2_i --------------------------
	.section	.nv.info._Z23gemm_half_q_half_kernelILi4ELi38ELb1ELb0ELi64EEvPK6__halfPKjS4_S2_PS0_iiiiPKtS7_iiiiiibS2_i,"",@"SHT_CUDA_INFO"
	.sectionflags	@""
	.align	4


	//----- nvinfo : EIATTR_CUDA_API_VERSION
	.align		4
        /*0000*/ 	.byte	0x04, 0x37
        /*0002*/ 	.short	(.L_1007 - .L_1006)
.L_1006:
        /*0004*/ 	.word	0x00000082


	//----- nvinfo : EIATTR_KPARAM_INFO
	.align		4
.L_1007:
        /*0008*/ 	.byte	0x04, 0x17
        /*000a*/ 	.short	(.L_1009 - .L_1008)
.L_1008:
        /*000c*/ 	.word	0x00000000
        /*0010*/ 	.short	0x0013
        /*0012*/ 	.short	0x0070
        /*0014*/ 	.byte	0x00, 0xf0, 0x11, 0x00


	//----- nvinfo : EIATTR_KPARAM_INFO
	.align		4
.L_1009:
        /*0018*/ 	.byte	0x04, 0x17
        /*001a*/ 	.short	(.L_1011 - .L_1010)
.L_1010:
        /*001c*/ 	.word	0x00000000
        /*0020*/ 	.short	0x0012
        /*0022*/ 	.short	0x0068
        /*0024*/ 	.byte	0x00, 0xf0, 0x21, 0x00


	//----- nvinfo : EIATTR_KPARAM_INFO
	.align		4
.L_1011:
        /*0028*/ 	.byte	0x04, 0x17
        /*002a*/ 	.short	(.L_1013 - .L_1012)
.L_1012:
        /*002c*/ 	.word	0x00000000
        /*0030*/ 	.short	0x0011
        /*0032*/ 	.short	0x0060
        /*0034*/ 	.byte	0x00, 0xf0, 0x05, 0x00


	//----- nvinfo : EIATTR_KPARAM_INFO
	.align		4
.L_1013:
        /*0038*/ 	.byte	0x04, 0x17
        /*003a*/ 	.short	(.L_1015 - .L_1014)
.L_1014:
        /*003c*/ 	.word	0x00000000
        /*0040*/ 	.short	0x0010
        /*0042*/ 	.short	0x005c
        /*0044*/ 	.byte	0x00, 0xf0, 0x11, 0x00


	//----- nvinfo : EIATTR_KPARAM_INFO
	.align		4
.L_1015:
        /*0048*/ 	.byte	0x04, 0x17
        /*004a*/ 	.short	(.L_1017 - .L_1016)
.L_1016:
        /*004c*/ 	.word	0x00000000
        /*0050*/ 	.short	0x000f
        /*0052*/ 	.short	0x0058
        /*0054*/ 	.byte	0x00, 0xf0, 0x11, 0x00


	//----- nvinfo : EIATTR_KPARAM_INFO
	.align		4
.L_1017:
        /*0058*/ 	.byte	0x04, 0x17
        /*005a*/ 	.short	(.L_1019 - .L_1018)
.L_1018:
        /*005c*/ 	.word	0x00000000
        /*0060*/ 	.short	0x000e
        /*0062*/ 	.short	0x0054
        /*0064*/ 	.byte	0x00, 0xf0, 0x11, 0x00


	//----- nvinfo : EIATTR_KPARAM_INFO
	.align		4
.L_1019:
        /*0068*/ 	.byte	0x04, 0x17
        /*006a*/ 	.short	(.L_1021 - .L_1020)
.L_1020:
        /*006c*/ 	.word	0x00000000
        /*0070*/ 	.short	0x000d
        /*0072*/ 	.short	0x0050
        /*0074*/ 	.byte	0x00, 0xf0, 0x11, 0x00


	//----- nvinfo : EIATTR_KPARAM_INFO
	.align		4
.L_1021:
        /*0078*/ 	.byte	0x04, 0x17
        /*007a*/ 	.short	(.L_1023 - .L_1022)
.L_1022:
        /*007c*/ 	.word	0x00000000
        /*0080*/ 	.short	0x000c
        /*0082*/ 	.short	0x004c
        /*0084*/ 	.byte	0x00, 0xf0, 0x11, 0x00


	//----- nvinfo : EIATTR_KPARAM_INFO
	.align		4
.L_1023:
        /*0088*/ 	.byte	0x04, 0x17
        /*008a*/ 	.short	(.L_1025 - .L_1024)
.L_1024:
        /*008c*/ 	.word	0x00000000
        /*0090*/ 	.short	0x000b
        /*0092*/ 	.short	0x0048
        /*0094*/ 	.byte	0x00, 0xf0, 0x11, 0x00


	//----- nvinfo : EIATTR_KPARAM_INFO
	.align		4
.L_1025:
        /*0098*/ 	.byte	0x04, 0x17
        /*009a*/ 	.short	(.L_1027 - .L_1026)
.L_1026:
        /*009c*/ 	.word	0x00000000
        /*00a0*/ 	.short	0x000a
        /*00a2*/ 	.short	0x0040
        /*00a4*/ 	.byte	0x00, 0xf0, 0x21, 0x00


	//----- nvinfo : EIATTR_KPARAM_INFO
	.align		4
.L_1027:
        /*00a8*/ 	.byte	0x04, 0x17
        /*00aa*/ 	.short	(.L_1029 - .L_1028)
.L_1028:
        /*00ac*/ 	.word	0x00000000
        /*00b0*/ 	.short	0x0009
        /*00b2*/ 	.short	0x0038
        /*00b4*/ 	.byte	0x00, 0xf0, 0x21, 0x00


	//----- nvinfo : EIATTR_KPARAM_INFO
	.align		4
.L_1029:
        /*00b8*/ 	.byte	0x04, 0x17
        /*00ba*/ 	.short	(.L_1031 - .L_1030)
.L_1030:
        /*00bc*/ 	.word	0x00000000
        /*00c0*/ 	.short	0x0008
        /*00c2*/ 	.short	0x0034
        /*00c4*/ 	.byte	0x00, 0xf0, 0x11, 0x00


	//----- nvinfo : EIATTR_KPARAM_INFO
	.align		4
.L_1031:
        /*00c8*/ 	.byte	0x04, 0x17
        /*00ca*/ 	.short	(.L_1033 - .L_1032)
.L_1032:
        /*00cc*/ 	.word	0x00000000
        /*00d0*/ 	.short	0x0007
        /*00d2*/ 	.short	0x0030
        /*00d4*/ 	.byte	0x00, 0xf0, 0x11, 0x00


	//----- nvinfo : EIATTR_KPARAM_INFO
	.align		4
.L_1033:
        /*00d8*/ 	.byte	0x04, 0x17
        /*00da*/ 	.short	(.L_1035 - .L_1034)
.L_1034:
        /*00dc*/ 	.word	0x00000000
        /*00e0*/ 	.short	0x0006
        /*00e2*/ 	.short	0x002c
        /*00e4*/ 	.byte	0x00, 0xf0, 0x11, 0x00


	//----- nvinfo : EIATTR_KPARAM_INFO
	.align		4
.L_1035:
        /*00e8*/ 	.byte	0x04, 0x17
        /*00ea*/ 	.short	(.L_1037 - .L_1036)
.L_1036:
        /*00ec*/ 	.word	0x00000000
        /*00f0*/ 	.short	0x0005
        /*00f2*/ 	.short	0x0028
        /*00f4*/ 	.byte	0x00, 0xf0, 0x11, 0x00


	//----- nvinfo : EIATTR_KPARAM_INFO
	.align		4
.L_1037:
        /*00f8*/ 	.byte	0x04, 0x17
        /*00fa*/ 	.short	(.L_1039 - .L_1038)
.L_1038:
        /*00fc*/ 	.word	0x00000000
        /*0100*/ 	.short	0x0004
        /*0102*/ 	.short	0x0020
        /*0104*/ 	.byte	0x00, 0xf0, 0x21, 0x00


	//----- nvinfo : EIATTR_KPARAM_INFO
	.align		4
.L_1039:
        /*0108*/ 	.byte	0x04, 0x17
        /*010a*/ 	.short	(.L_1041 - .L_1040)
.L_1040:
        /*010c*/ 	.word	0x00000000
        /*0110*/ 	.short	0x0003
        /*0112*/ 	.short	0x0018
        /*0114*/ 	.byte	0x00, 0xf0, 0x21, 0x00


	//----- nvinfo : EIATTR_KPARAM_INFO
	.align		4
.L_1041:
        /*0118*/ 	.byte	0x04, 0x17
        /*011a*/ 	.short	(.L_1043 - .L_1042)
.L_1042:
        /*011c*/ 	.word	0x00000000
        /*0120*/ 	.short	0x0002
        /*0122*/ 	.short	0x0010
        /*0124*/ 	.byte	0x00, 0xf0, 0x21, 0x00


	//----- nvinfo : EIATTR_KPARAM_INFO
	.align		4
.L_1043:
        /*0128*/ 	.byte	0x04, 0x17
        /*012a*/ 	.short	(.L_1045 - .L_1044)
.L_1044:
        /*012c*/ 	.word	0x00000000
        /*0130*/ 	.short	0x0001
        /*0132*/ 	.short	0x0008
        /*0134*/ 	.byte	0x00, 0xf0, 0x21, 0x00


	//----- nvinfo : EIATTR_KPARAM_INFO
	.align		4
.L_1045:
        /*0138*/ 	.byte	0x04, 0x17
        /*013a*/ 	.short	(.L_1047 - .L_1046)
.L_1046:
        /*013c*/ 	.word	0x00000000
        /*0140*/ 	.short	0x0000
        /*0142*/ 	.short	0x0000
        /*0144*/ 	.byte	0x00, 0xf0, 0x21, 0x00


	//----- nvinfo : EIATTR_SPARSE_MMA_MASK
	.align		4
.L_1047:
        /*0148*/ 	.byte	0x03, 0x50
        /*014a*/ 	.short	0x0000


	//----- nvinfo : EIATTR_MAXREG_COUNT
	.align		4
        /*014c*/ 	.byte	0x03, 0x1b
        /*014e*/ 	.short	0x00ff


	//----- nvinfo : EIATTR_NUM_BARRIERS
	.align		4
        /*0150*/ 	.byte	0x02, 0x4c
        /*0152*/ 	.byte	0x01
	.zero		1


	//----- nvinfo : EIATTR_MERCURY_ISA_VERSION
	.align		4
        /*0154*/ 	.byte	0x03, 0x5f
        /*0156*/ 	.short	0x0101


	//----- nvinfo : EIATTR_EXIT_INSTR_OFFSETS
	.align		4
        /*0158*/ 	.byte	0x04, 0x1c
        /*015a*/ 	.short	(.L_1049 - .L_1048)


	//   ....[0]....
.L_1048:
        /*015c*/ 	.word	0x00000330


	//   ....[1]....
        /*0160*/ 	.word	0x00000ed0


	//   ....[2]....
        /*0164*/ 	.word	0x00007dd0


	//   ....[3]....
        /*0168*/ 	.word	0x000080c0


	//   ....[4]....
        /*016c*/ 	.word	0x00008320


	//   ....[5]....
        /*0170*/ 	.word	0x00008580


	//   ....[6]....
        /*0174*/ 	.word	0x000086c0


	//   ....[7]....
        /*0178*/ 	.word	0x00008760


	//   ....[8]....
        /*017c*/ 	.word	0x000087a0


	//----- nvinfo : EIATTR_CRS_STACK_SIZE
	.align		4
.L_1049:
        /*0180*/ 	.byte	0x04, 0x1e
        /*0182*/ 	.short	(.L_1051 - .L_1050)
.L_1050:
        /*0184*/ 	.word	0x00000000


	//----- nvinfo : EIATTR_CBANK_PARAM_SIZE
	.align		4
.L_1051:
        /*0188*/ 	.byte	0x03, 0x19
        /*018a*/ 	.short	0x0074


	//----- nvinfo : EIATTR_PARAM_CBANK
	.align		4
        /*018c*/ 	.byte	0x04, 0x0a
        /*018e*/ 	.short	(.L_1053 - .L_1052)
	.align		4
.L_1052:
        /*0190*/ 	.word	index@(.nv.constant0._Z23gemm_half_q_half_kernelILi4ELi38ELb1ELb0ELi64EEvPK6__halfPKjS4_S2_PS0_iiiiPKtS7_iiiiiibS2_i)
        /*0194*/ 	.short	0x0210
        /*0196*/ 	.short	0x0074


	//----- nvinfo : EIATTR_SW_WAR
	.align		4
.L_1053:
        /*0198*/ 	.byte	0x04, 0x36
        /*019a*/ 	.short	(.L_1055 - .L_1054)
.L_1054:
        /*019c*/ 	.word	0x00000008
.L_1055:


//--------------------- .nv.info._Z23gemm_half_q_half_kernelILi4ELi128ELb1ELb0ELi64EEvPK6__halfPKjS4_S2_PS0_iiiiPKtS7_iiiiiibS2_i --------------------------
	.section	.nv.info._Z23gemm_half_q_half_kernelILi4ELi128ELb1ELb0ELi64EEvPK6__halfPKjS4_S2_PS0_iiiiPKtS7_iiiiiibS2_i,"",@"SHT_CUDA_INFO"
	.sectionflags	@""
	.align	4


	//----- nvinfo : EIATTR_CUDA_API_VERSION
	.align		4
        /*0000*/ 	.byte	0x04, 0x37
        /*0002*/ 	.short	(.L_1057 - .L_1056)
.L_1056:
        /*0004*/ 	.word	0x00000082


	//----- nvinfo : EIATTR_KPARAM_INFO
	.align		4
.L_1057:
        /*0008*/ 	.byte	0x04, 0x17
        /*000a*/ 	.short	(.L_1059 - .L_1058)
.L_1058:
        /*000c*/ 	.word	0x00000000
        /*0010*/ 	.short	0x0013
        /*0012*/ 	.short	0x0070
        /*0014*/ 	.byte	0x00, 0xf0, 0x11, 0x00


	//----- nvinfo : EIATTR_KPARAM_INFO
	.align		4
.L_1059:
        /*0018*/ 	.byte	0x04, 0x17
        /*001a*/ 	.short	(.L_1061 - .L_1060)
.L_1060:
        /*001c*/ 	.word	0x00000000
        /*0020*/ 	.short	0x0012
        /*0022*/ 	.short	0x0068
        /*0024*/ 	.byte	0x00, 0xf0, 0x21, 0x00


	//----- nvinfo : EIATTR_KPARAM_INFO
	.align		4
.L_1061:
        /*0028*/ 	.byte	0x04, 0x17
        /*002a*/ 	.short	(.L_1063 - .L_1062)
.L_1062:
        /*002c*/ 	.word	0x00000000
        /*0030*/ 	.short	0x0011
        /*0032*/ 	.short	0x0060
        /*0034*/ 	.byte	0x00, 0xf0, 0x05, 0x00


	//----- nvinfo : EIATTR_KPARAM_INFO
	.align		4
.L_1063:
        /*0038*/ 	.byte	0x04, 0x17
        /*003a*/ 	.short	(.L_1065 - .L_1064)
.L_1064:
        /*003c*/ 	.word	0x00000000
        /*0040*/ 	.short	0x0010
        /*0042*/ 	.short	0x005c
        /*0044*/ 	.byte	0x00, 0xf0, 0x11, 0x00


	//----- nvinfo : EIATTR_KPARAM_INFO
	.align		4
.L_1065:
        /*0048*/ 	.byte	0x04, 0x17
        /*004a*/ 	.short	(.L_1067 - .L_1066)
.L_1066:
        /*004c*/ 	.word	0x00000000
        /*0050*/ 	.short	0x000f
        /*0052*/ 	.short	0x0058
        /*0054*/ 	.byte	0x00, 0xf0, 0x11, 0x00


	//----- nvinfo : EIATTR_KPARAM_INFO
	.align		4
.L_1067:
        /*0058*/ 	.byte	0x04, 0x17
        /*005a*/ 	.short	(.L_1069 - .L_1068)
.L_1068:
        /*005c*/ 	.word	0x00000000
        /*0060*/ 	.short	0x000e
        /*0062*/ 	.short	0x0054
        /*0064*/ 	.byte	0x00, 0xf0, 0x11, 0x00


	//----- nvinfo : EIATTR_KPARAM_INFO
	.align		4
.L_1069:
        /*0068*/ 	.byte	0x04, 0x17
        /*006a*/ 	.short	(.L_1071 - .L_1070)
.L_1070:
        /*006c*/ 	.word	0x00000000
        /*0070*/ 	.short	0x000d
        /*0072*/ 	.short	0x0050
        /*0074*/ 	.byte	0x00, 0xf0, 0x11, 0x00


	//----- nvinfo : EIATTR_KPARAM_INFO
	.align		4
.L_1071:
        /*0078*/ 	.byte	0x04, 0x17
        /*007a*/ 	.short	(.L_1073 - .L_1072)
.L_1072:
        /*007c*/ 	.word	0x00000000
        /*0080*/ 	.short	0x000c
        /*0082*/ 	.short	0x004c
        /*0084*/ 	.byte	0x00, 0xf0, 0x11, 0x00


	//----- nvinfo : EIATTR_KPARAM_INFO
	.align		4
.L_1073:
        /*0088*/ 	.byte	0x04, 0x17
        /*008a*/ 	.short	(.L_1075 - .L_1074)
.L_1074:
        /*008c*/ 	.word	0x00000000
        /*0090*/ 	.short	0x000b
        /*0092*/ 	.short	0x0048
        /*0094*/ 	.byte	0x00, 0xf0, 0x11, 0x00


	//----- nvinfo : EIATTR_KPARAM_INFO
	.align		4
.L_1075:
        /*0098*/ 	.byte	0x04, 0x17
        /*009a*/ 	.short	(.L_1077 - .L_1076)
.L_1076:
        /*009c*/ 	.word	0x00000000
        /*00a0*/ 	.short	0x000a
        /*00a2*/ 	.short	0x0040
        /*00a4*/ 	.byte	0x00, 0xf0, 0x21, 0x00


	//----- nvinfo : EIATTR_KPARAM_INFO
	.align		4
.L_1077:
        /*00a8*/ 	.byte	0x04, 0x17
        /*00aa*/ 	.short	(.L_1079 - .L_1078)
.L_1078:
        /*00ac*/ 	.word	0x00000000
        /*00b0*/ 	.short	0x0009
        /*00b2*/ 	.short	0x0038
        /*00b4*/ 	.byte	0x00, 0xf0, 0x21, 0x00


	//----- nvinfo : EIATTR_KPARAM_INFO
	.align		4
.L_1079:
        /*00b8*/ 	.byte	0x04, 0x17
        /*00ba*/ 	.short	(.L_1081 - .L_1080)
.L_1080:
        /*00bc*/ 	.word	0x00000000
        /*00c0*/ 	.short	0x0008
        /*00c2*/ 	.short	0x0034
        /*00c4*/ 	.byte	0x00, 0xf0, 0x11, 0x00


	//----- nvinfo : EIATTR_KPARAM_INFO
	.align		4
.L_1081:
        /*00c8*/ 	.byte	0x04, 0x17
        /*00ca*/ 	.short	(.L_1083 - .L_1082)
.L_1082:
        /*00cc*/ 	.word	0x00000000
        /*00d0*/ 	.short	0x0007
        /*00d2*/ 	.short	0x0030
        /*00d4*/ 	.byte	0x00, 0xf0, 0x11, 0x00


	//----- nvinfo : EIATTR_KPARAM_INFO
	.align		4
.L_1083:
        /*00d8*/ 	.byte	0x04, 0x17
        /*00da*/ 	.short	(.L_1085 - .L_1084)
.L_1084:
        /*00dc*/ 	.word	0x00000000
        /*00e0*/ 	.short	0x0006
        /*00e2*/ 	.short	0x002c
        /*00e4*/ 	.byte	0x00, 0xf0, 0x11, 0x00


	//----- nvinfo : EIATTR_KPARAM_INFO
	.align		4
.L_1085:
        /*00e8*/ 	.byte	0x04, 0x17
        /*00ea*/ 	.short	(.L_1087 - .L_1086)
.L_1086:
        /*00ec*/ 	.word	0x00000000
        /*00f0*/ 	.short	0x0005
        /*00f2*/ 	.short	0x0028
        /*00f4*/ 	.byte	0x00, 0xf0, 0x11, 0x00


	//----- nvinfo : EIATTR_KPARAM_INFO
	.align		4
.L_1087:
        /*00f8*/ 	.byte	0x04, 0x17
        /*00fa*/ 	.short	(.L_1089 - .L_1088)
.L_1088:
        /*00fc*/ 	.word	0x00000000
        /*0100*/ 	.short	0x0004
        /*0102*/ 	.short	0x0020
        /*0104*/ 	.byte	0x00, 0xf0, 0x21, 0x00


	//----- nvinfo : EIATTR_KPARAM_INFO
	.align		4
.L_1089:
        /*0108*/ 	.byte	0x04, 0x17
        /*010a*/ 	.short	(.L_1091 - .L_1090)
.L_1090:
        /*010c*/ 	.word	0x00000000
        /*0110*/ 	.short	0x0003
        /*0112*/ 	.short	0x0018
        /*0114*/ 	.byte	0x00, 0xf0, 0x21, 0x00


	//----- nvinfo : EIATTR_KPARAM_INFO
	.align		4
.L_1091:
        /*0118*/ 	.byte	0x04, 0x17
        /*011a*/ 	.short	(.L_1093 - .L_1092)
.L_1092:
        /*011c*/ 	.word	0x00000000
        /*0120*/ 	.short	0x0002
        /*0122*/ 	.short	0x0010
        /*0124*/ 	.byte	0x00, 0xf0, 0x21, 0x00


	//----- nvinfo : EIATTR_KPARAM_INFO
	.align		4
.L_1093:
        /*0128*/ 	.byte	0x04, 0x17
        /*012a*/ 	.short	(.L_1095 - .L_1094)
.L_1094:
        /*012c*/ 	.word	0x00000000
        /*0130*/ 	.short	0x0001
        /*0132*/ 	.short	0x0008
        /*0134*/ 	.byte	0x00, 0xf0, 0x21, 0x00


	//----- nvinfo : EIATTR_KPARAM_INFO
	.align		4
.L_1095:
        /*0138*/ 	.byte	0x04, 0x17
        /*013a*/ 	.short	(.L_1097 - .L_1096)
.L_1096:
        /*013c*/ 	.word	0x00000000
        /*0140*/ 	.short	0x0000
        /*0142*/ 	.short	0x0000
        /*0144*/ 	.byte	0x00, 0xf0, 0x21, 0x00


	//----- nvinfo : EIATTR_SPARSE_MMA_MASK
	.align		4
.L_1097:
        /*0148*/ 	.byte	0x03, 0x50
        /*014a*/ 	.short	0x0000


	//----- nvinfo : EIATTR_MAXREG_COUNT
	.align		4
        /*014c*/ 	.byte	0x03, 0x1b
        /*014e*/ 	.short	0x00ff


	//----- nvinfo : EIATTR_NUM_BARRIERS
	.align		4
        /*0150*/ 	.byte	0x02, 0x4c
        /*0152*/ 	.byte	0x01
	.zero		1


	//----- nvinfo : EIATTR_MERCURY_ISA_VERSION
	.align		4
        /*0154*/ 	.byte	0x03, 0x5f
        /*0156*/ 	.short	0x0101


	//----- nvinfo : EIATTR_EXIT_INSTR_OFFSETS
	.align		4
        /*0158*/ 	.byte	0x04, 0x1c
        /*015a*/ 	.short	(.L_1099 - .L_1098)


	//   ....[0]....
.L_1098:
        /*015c*/ 	.word	0x00000340


	//   ....[1]....
        /*0160*/ 	.word	0x00000ed0


	//   ....[2]....
        /*0164*/ 	.word	0x000096a0


	//   ....[3]....
        /*0168*/ 	.word	0x00009980


	//   ....[4]....
        /*016c*/ 	.word	0x00009be0


	//   ....[5]....
        /*0170*/ 	.word	0x00009e40


	//   ....[6]....
        /*0174*/ 	.word	0x00009f90


	//   ....[7]....
        /*0178*/ 	.word	0x0000a030


	//   ....[8]....
        /*017c*/ 	.word	0x0000a070


	//----- nvinfo : EIATTR_CRS_STACK_SIZE
	.align		4
.L_1099:
        /*0180*/ 	.byte	0x04, 0x1e
        /*0182*/ 	.short	(.L_1101 - .L_1100)
.L_1100:
        /*0184*/ 	.word	0x00000000


	//----- nvinfo : EIATTR_CBANK_PARAM_SIZE
	.align		4
.L_1101:
        /*0188*/ 	.byte	0x03, 0x19
        /*018a*/ 	.short	0x0074


	//----- nvinfo : EIATTR_PARAM_CBANK
	.align		4
        /*018c*/ 	.byte	0x04, 0x0a
        /*018e*/ 	.short	(.L_1103 - .L_1102)
	.align		4
.L_1102:
        /*0190*/ 	.word	index@(.nv.constant0._Z23gemm_half_q_half_kernelILi4ELi128ELb1ELb0ELi64EEvPK6__halfPKjS4_S2_PS0_iiiiPKtS7_iiiiiibS2_i)
        /*0194*/ 	.short	0x0210
        /*0196*/ 	.short	0x0074


	//----- nvinfo : EIATTR_SW_WAR
	.align		4
.L_1103:
        /*0198*/ 	.byte	0x04, 0x36
        /*019a*/ 	.short	(.L_1105 - .L_1104)
.L_1104:
        /*019c*/ 	.word	0x00000008
.L_1105:


//--------------------- .nv.info._Z23gemm_half_q_half_kernelILi4ELi190ELb1ELb0ELi32EEvPK6__halfPKjS4_S2_PS0_iiiiPKtS7_iiiiiibS2_i --------------------------
	.section	.nv.info._Z23gemm_half_q_half_kernelILi4ELi190ELb1ELb0ELi32EEvPK6__halfPKjS4_S2_PS0_iiiiPKtS7_iiiiiibS2_i,"",@"SHT_CUDA_INFO"
	.sectionflags	@""
	.align	4


	//----- nvinfo : EIATTR_CUDA_API_VERSION
	.align		4
        /*0000*/ 	.byte	0x04, 0x37
        /*0002*/ 	.short	(.L_1107 - .L_1106)
.L_1106:
        /*0004*/ 	.word	0x00000082


	//----- nvinfo : EIATTR_KPARAM_INFO
	.align		4
.L_1107:
        /*0008*/ 	.byte	0x04, 0x17
        /*000a*/ 	.short	(.L_1109 - .L_1108)
.L_1108:
        /*000c*/ 	.word	0x00000000
        /*0010*/ 	.short	0x0013
        /*0012*/ 	.short	0x0070
        /*0014*/ 	.byte	0x00, 0xf0, 0x11, 0x00


	//----- nvinfo : EIATTR_KPARAM_INFO
	.align		4
.L_1109:
        /*0018*/ 	.byte	0x04, 0x17
        /*001a*/ 	.short	(.L_1111 - .L_1110)
.L_1110:
        /*001c*/ 	.word	0x00000000
        /*0020*/ 	.short	0x0012
        /*0022*/ 	.short	0x0068
        /*0024*/ 	.byte	0x00, 0xf0, 0x21, 0x00


	//----- nvinfo : EIATTR_KPARAM_INFO
	.align		4
.L_1111:
        /*0028*/ 	.byte	0x04, 0x17
        /*002a*/ 	.short	(.L_1113 - .L_1112)
.L_1112:
        /*002c*/ 	.word	0x00000000
        /*0030*/ 	.short	0x0011
        /*0032*/ 	.short	0x0060
        /*0034*/ 	.byte	0x00, 0xf0, 0x05, 0x00


	//----- nvinfo : EIATTR_KPARAM_INFO
	.align		4
.L_1113:
        /*0038*/ 	.byte	0x04, 0x17
        /*003a*/ 	.short	(.L_1115 - .L_1114)
.L_1114:
        /*003c*/ 	.word	0x00000000
        /*0040*/ 	.short	0x0010
        /*0042*/ 	.short	0x005c
        /*0044*/ 	.byte	0x00, 0xf0, 0x11, 0x00


	//----- nvinfo : EIATTR_KPARAM_INFO
	.align		4
.L_1115:
        /*0048*/ 	.byte	0x04, 0x17
        /*004a*/ 	.short	(.L_1117 - .L_1116)
.L_1116:
        /*004c*/ 	.word	0x00000000
        /*0050*/ 	.short	0x000f
        /*0052*/ 	.short	0x0058
        /*0054*/ 	.byte	0x00, 0xf0, 0x11, 0x00


	//----- nvinfo : EIATTR_KPARAM_INFO
	.align		4
.L_1117:
        /*0058*/ 	.byte	0x04, 0x17
        /*005a*/ 	.short	(.L_1119 - .L_1118)
.L_1118:
        /*005c*/ 	.word	0x00000000
        /*0060*/ 	.short	0x000e
        /*0062*/ 	.short	0x0054
        /*0064*/ 	.byte	0x00, 0xf0, 0x11, 0x00


	//----- nvinfo : EIATTR_KPARAM_INFO
	.align		4
.L_1119:
        /*0068*/ 	.byte	0x04, 0x17
        /*006a*/ 	.short	(.L_1121 - .L_1120)
.L_1120:
        /*006c*/ 	.word	0x00000000
        /*0070*/ 	.short	0x000d
        /*0072*/ 	.short	0x0050
        /*0074*/ 	.byte	0x00, 0xf0, 0x11, 0x00


	//----- nvinfo : EIATTR_KPARAM_INFO
	.align		4
.L_1121:
        /*0078*/ 	.byte	0x04, 0x17
        /*007a*/ 	.short	(.L_1123 - .L_1122)
.L_1122:
        /*007c*/ 	.word	0x00000000
        /*0080*/ 	.short	0x000c
        /*0082*/ 	.short	0x004c
        /*0084*/ 	.byte	0x00, 0xf0, 0x11, 0x00


	//----- nvinfo : EIATTR_KPARAM_INFO
	.align		4
.L_1123:
        /*0088*/ 	.byte	0x04, 0x17
        /*008a*/ 	.short	(.L_1125 - .L_1124)
.L_1124:
        /*008c*/ 	.word	0x00000000
        /*0090*/ 	.short	0x000b
        /*0092*/ 	.short	0x0048
        /*0094*/ 	.byte	0x00, 0xf0, 0x11, 0x00


	//----- nvinfo : EIATTR_KPARAM_INFO
	.align		4
.L_1125:
        /*0098*/ 	.byte	0x04, 0x17
        /*009a*/ 	.short	(.L_1127 - .L_1126)
.L_1126:
        /*009c*/ 	.word	0x00000000
        /*00a0*/ 	.short	0x000a
        /*00a2*/ 	.short	0x0040
        /*00a4*/ 	.byte	0x00, 0xf0, 0x21, 0x00


	//----- nvinfo : EIATTR_KPARAM_INFO
	.align		4
.L_1127:
        /*00a8*/ 	.byte	0x04, 0x17
        /*00aa*/ 	.short	(.L_1129 - .L_1128)
.L_1128:
        /*00ac*/ 	.word	0x00000000
        /*00b0*/ 	.short	0x0009
        /*00b2*/ 	.short	0x0038
        /*00b4*/ 	.byte	0x00, 0xf0, 0x21, 0x00


	//----- nvinfo : EIATTR_KPARAM_INFO
	.align		4
.L_1129:
        /*00b8*/ 	.byte	0x04, 0x17
        /*00ba*/ 	.short	(.L_1131 - .L_1130)
.L_1130:
        /*00bc*/ 	.word	0x00000000
        /*00c0*/ 	.short	0x0008
        /*00c2*/ 	.short	0x0034
        /*00c4*/ 	.byte	0x00, 0xf0, 0x11, 0x00


	//----- nvinfo : EIATTR_KPARAM_INFO
	.align		4
.L_1131:
        /*00c8*/ 	.byte	0x04, 0x17
        /*00ca*/ 	.short	(.L_1133 - .L_1132)
.L_1132:
        /*00cc*/ 	.word	0x00000000
        /*00d0*/ 	.short	0x0007
        /*00d2*/ 	.short	0x0030
        /*00d4*/ 	.byte	0x00, 0xf0, 0x11, 0x00


	//----- nvinfo : EIATTR_KPARAM_INFO
	.align		4
.L_1133:
        /*00d8*/ 	.byte	0x04, 0x17
        /*00da*/ 	.short	(.L_1135 - .L_1134)
.L_1134:
        /*00dc*/ 	.word	0x00000000
        /*00e0*/ 	.short	0x0006
        /*00e2*/ 	.short	0x002c
        /*00e4*/ 	.byte	0x00, 0xf0, 0x11, 0x00


	//----- nvinfo : EIATTR_KPARAM_INFO
	.align		4
.L_1135:
        /*00e8*/ 	.byte	0x04, 0x17
        /*00ea*/ 	.short	(.L_1137 - .L_1136)
.L_1136:
        /*00ec*/ 	.word	0x00000000
        /*00f0*/ 	.short	0x0005
        /*00f2*/ 	.short	0x0028
        /*00f4*/ 	.byte	0x00, 0xf0, 0x11, 0x00


	//----- nvinfo : EIATTR_KPARAM_INFO
	.align		4
.L_1137:
        /*00f8*/ 	.byte	0x04, 0x17
        /*00fa*/ 	.short	(.L_1139 - .L_1138)
.L_1138:
        /*00fc*/ 	.word	0x00000000
        /*0100*/ 	.short	0x0004
        /*0102*/ 	.short	0x0020
        /*0104*/ 	.byte	0x00, 0xf0, 0x21, 0x00


	//----- nvinfo : EIATTR_KPARAM_INFO
	.align		4
.L_1139:
        /*0108*/ 	.byte	0x04, 0x17
        /*010a*/ 	.short	(.L_1141 - .L_1140)
.L_1140:
        /*010c*/ 	.word	0x00000000
        /*0110*/ 	.short	0x0003
        /*0112*/ 	.short	0x0018
        /*0114*/ 	.byte	0x00, 0xf0, 0x21, 0x00


	//----- nvinfo : EIATTR_KPARAM_INFO
	.align		4
.L_1141:
        /*0118*/ 	.byte	0x04, 0x17
        /*011a*/ 	.short	(.L_1143 - .L_1142)
.L_1142:
        /*011c*/ 	.word	0x00000000
        /*0120*/ 	.short	0x0002
        /*0122*/ 	.short	0x0010
        /*0124*/ 	.byte	0x00, 0xf0, 0x21, 0x00


	//----- nvinfo : EIATTR_KPARAM_INFO
	.align		4
.L_1143:
        /*0128*/ 	.byte	0x04, 0x17
        /*012a*/ 	.short	(.L_1145 - .L_1144)
.L_1144:
        /*012c*/ 	.word	0x00000000
        /*0130*/ 	.short	0x0001
        /*0132*/ 	.short	0x0008
        /*0134*/ 	.byte	0x00, 0xf0, 0x21, 0x00


	//----- nvinfo : EIATTR_KPARAM_INFO
	.align		4
.L_1145:
        /*0138*/ 	.byte	0x04, 0x17
        /*013a*/ 	.short	(.L_1147 - .L_1146)
.L_1146:
        /*013c*/ 	.word	0x00000000
        /*0140*/ 	.short	0x0000
        /*0142*/ 	.short	0x0000
        /*0144*/ 	.byte	0x00, 0xf0, 0x21, 0x00


	//----- nvinfo : EIATTR_SPARSE_MMA_MASK
	.align		4
.L_1147:
        /*0148*/ 	.byte	0x03, 0x50
        /*014a*/ 	.short	0x0000


	//----- nvinfo : EIATTR_MAXREG_COUNT
	.align		4
        /*014c*/ 	.byte	0x03, 0x1b
        /*014e*/ 	.short	0x00ff


	//----- nvinfo : EIATTR_NUM_BARRIERS
	.align		4
        /*0150*/ 	.byte	0x02, 0x4c
        /*0152*/ 	.byte	0x01
	.zero		1


	//----- nvinfo : EIATTR_MERCURY_ISA_VERSION
	.align		4
        /*0154*/ 	.byte	0x03, 0x5f
        /*0156*/ 	.short	0x0101


	//----- nvinfo : EIATTR_EXIT_INSTR_OFFSETS
	.align		4
        /*0158*/ 	.byte	0x04, 0x1c
        /*015a*/ 	.short	(.L_1149 - .L_1148)


	//   ....[0]....
.L_1148:
        /*015c*/ 	.word	0x00000330


	//   ....[1]....
        /*0160*/ 	.word	0x00000ed0


	//   ....[2]....
        /*0164*/ 	.word	0x000180b0


	//   ....[3]....
        /*0168*/ 	.word	0x00018390


	//   ....[4]....
        /*016c*/ 	.word	0x000185e0


	//   ....[5]....
        /*0170*/ 	.word	0x00018830


	//   ....[6]....
        /*0174*/ 	.word	0x00018970


	//   ....[7]....
        /*0178*/ 	.word	0x00018a00


	//   ....[8]....
        /*017c*/ 	.word	0x00018a40


	//----- nvinfo : EIATTR_CRS_STACK_SIZE
	.align		4
.L_1149:
        /*0180*/ 	.byte	0x04, 0x1e
        /*0182*/ 	.short	(.L_1151 - .L_1150)
.L_1150:
        /*0184*/ 	.word	0x00000000


	//----- nvinfo : EIATTR_CBANK_PARAM_SIZE
	.align		4
.L_1151:
        /*0188*/ 	.byte	0x03, 0x19
        /*018a*/ 	.short	0x0074


	//----- nvinfo : EIATTR_PARAM_CBANK
	.align		4
        /*018c*/ 	.byte	0x04, 0x0a
        /*018e*/ 	.short	(.L_1153 - .L_1152)
	.align		4
.L_1152:
        /*0190*/ 	.word	index@(.nv.constant0._Z23gemm_half_q_half_kernelILi4ELi190ELb1ELb0ELi32EEvPK6__halfPKjS4_S2_PS0_iiiiPKtS7_iiiiiibS2_i)
        /*0194*/ 	.short	0x0210
        /*0196*/ 	.short	0x0074


	//----- nvinfo : EIATTR_SW_WAR
	.align		4
.L_1153:
        /*0198*/ 	.byte	0x04, 0x36
        /*019a*/ 	.short	(.L_1155 - .L_1154)
.L_1154:
        /*019c*/ 	.word	0x00000008
.L_1155:


//--------------------- .nv.info._Z23gemm_half_q_half_kernelILi4ELi160ELb1ELb0ELi32EEvPK6__halfPKjS4_S2_PS0_iiiiPKtS7_iiiiiibS2_i --------------------------
	.section	.nv.info._Z23gemm_half_q_half_kernelILi4ELi160ELb1ELb0ELi32EEvPK6__halfPKjS4_S2_PS0_iiiiPKtS7_iiiiiibS2_i,"",@"SHT_CUDA_INFO"
	.sectionflags	@""
	.align	4


	//----- nvinfo : EIATTR_CUDA_API_VERSION
	.align		4
        /*0000*/ 	.byte	0x04, 0x37
        /*0002*/ 	.short	(.L_1157 - .L_1156)
.L_1156:
        /*0004*/ 	.word	0x00000082


	//----- nvinfo : EIATTR_KPARAM_INFO
	.align		4
.L_1157:
        /*0008*/ 	.byte	0x04, 0x17
        /*000a*/ 	.short	(.L_1159 - .L_1158)
.L_1158:
        /*000c*/ 	.word	0x00000000
        /*0010*/ 	.short	0x0013
        /*0012*/ 	.short	0x0070
        /*0014*/ 	.byte	0x00, 0xf0, 0x11, 0x00


	//----- nvinfo : EIATTR_KPARAM_INFO
	.align		4
.L_1159:
        /*0018*/ 	.byte	0x04, 0x17
        /*001a*/ 	.short	(.L_1161 - .L_1160)
.L_1160:
        /*001c*/ 	.word	0x00000000
        /*0020*/ 	.short	0x0012
        /*0022*/ 	.short	0x0068
        /*0024*/ 	.byte	0x00, 0xf0, 0x21, 0x00


	//----- nvinfo : EIATTR_KPARAM_INFO
	.align		4
.L_1161:
        /*0028*/ 	.byte	0x04, 0x17
        /*002a*/ 	.short	(.L_1163 - .L_1162)
.L_1162:
        /*002c*/ 	.word	0x00000000
        /*0030*/ 	.short	0x0011
        /*0032*/ 	.short	0x0060
        /*0034*/ 	.byte	0x00, 0xf0, 0x05, 0x00


	//----- nvinfo : EIATTR_KPARAM_INFO
	.align		4
.L_1163:
        /*0038*/ 	.byte	0x04, 0x17
        /*003a*/ 	.short	(.L_1165 - .L_1164)
.L_1164:
        /*003c*/ 	.word	0x00000000
        /*0040*/ 	.short	0x0010
        /*0042*/ 	.short	0x005c
        /*0044*/ 	.byte	0x00, 0xf0, 0x11, 0x00


	//----- nvinfo : EIATTR_KPARAM_INFO
	.align		4
.L_1165:
        /*0048*/ 	.byte	0x04, 0x17
        /*004a*/ 	.short	(.L_1167 - .L_1166)
.L_1166:
        /*004c*/ 	.word	0x00000000
        /*0050*/ 	.short	0x000f
        /*0052*/ 	.short	0x0058
        /*0054*/ 	.byte	0x00, 0xf0, 0x11, 0x00


	//----- nvinfo : EIATTR_KPARAM_INFO
	.align		4
.L_1167:
        /*0058*/ 	.byte	0x04, 0x17
        /*005a*/ 	.short	(.L_1169 - .L_1168)
.L_1168:
        /*005c*/ 	.word	0x00000000
        /*0060*/ 	.short	0x000e
        /*0062*/ 	.short	0x0054
        /*0064*/ 	.byte	0x00, 0xf0, 0x11, 0x00


	//----- nvinfo : EIATTR_KPARAM_INFO
	.align		4
.L_1169:
        /*0068*/ 	.byte	0x04, 0x17
        /*006a*/ 	.short	(.L_1171 - .L_1170)
.L_1170:
        /*006c*/ 	.word	0x00000000
        /*0070*/ 	.short	0x000d
        /*0072*/ 	.short	0x0050
        /*0074*/ 	.byte	0x00, 0xf0, 0x11, 0x00


	//----- nvinfo : EIATTR_KPARAM_INFO
	.align		4
.L_1171:
        /*0078*/ 	.byte	0x04, 0x17
        /*007a*/ 	.short	(.L_1173 - .L_1172)
.L_1172:
        /*007c*/ 	.word	0x00000000
        /*0080*/ 	.short	0x000c
        /*0082*/ 	.short	0x004c
        /*0084*/ 	.byte	0x00, 0xf0, 0x11, 0x00


	//----- nvinfo : EIATTR_KPARAM_INFO
	.align		4
.L_1173:
        /*0088*/ 	.byte	0x04, 0x17
        /*008a*/ 	.short	(.L_1175 - .L_1174)
.L_1174:
        /*008c*/ 	.word	0x00000000
        /*0090*/ 	.short	0x000b
        /*0092*/ 	.short	0x0048
        /*0094*/ 	.byte	0x00, 0xf0, 0x11, 0x00


	//----- nvinfo : EIATTR_KPARAM_INFO
	.align		4
.L_1175:
        /*0098*/ 	.byte	0x04, 0x17
        /*009a*/ 	.short	(.L_1177 - .L_1176)
.L_1176:
        /*009c*/ 	.word	0x00000000
        /*00a0*/ 	.short	0x000a
        /*00a2*/ 	.short	0x0040
        /*00a4*/ 	.byte	0x00, 0xf0, 0x21, 0x00


	//----- nvinfo : EIATTR_KPARAM_INFO
	.align		4
.L_1177:
        /*00a8*/ 	.byte	0x04, 0x17
        /*00aa*/ 	.short	(.L_1179 - .L_1178)
.L_1178:
        /*00ac*/ 	.word	0x00000000
        /*00b0*/ 	.short	0x0009
        /*00b2*/ 	.short	0x0038
        /*00b4*/ 	.byte	0x00, 0xf0, 0x21, 0x00


	//----- nvinfo : EIATTR_KPARAM_INFO
	.align		4
.L_1179:
        /*00b8*/ 	.byte	0x04, 0x17
        /*00ba*/ 	.short	(.L_1181 - .L_1180)
.L_1180:
        /*00bc*/ 	.word	0x00000000
        /*00c0*/ 	.short	0x0008
        /*00c2*/ 	.short	0x0034
        /*00c4*/ 	.byte	0x00, 0xf0, 0x11, 0x00


	//----- nvinfo : EIATTR_KPARAM_INFO
	.align		4
.L_1181:
        /*00c8*/ 	.byte	0x04, 0x17
        /*00ca*/ 	.short	(.L_1183 - .L_1182)
.L_1182:
        /*00cc*/ 	.word	0x00000000
        /*00d0*/ 	.short	0x0007
        /*00d2*/ 	.short	0x0030
        /*00d4*/ 	.byte	0x00, 0xf0, 0x11, 0x00


	//----- nvinfo : EIATTR_KPARAM_INFO
	.align		4
.L_1183:
        /*00d8*/ 	.byte	0x04, 0x17
        /*00da*/ 	.short	(.L_1185 - .L_1184)
.L_1184:
        /*00dc*/ 	.word	0x00000000
        /*00e0*/ 	.short	0x0006
        /*00e2*/ 	.short	0x002c
        /*00e4*/ 	.byte	0x00, 0xf0, 0x11, 0x00


	//----- nvinfo : EIATTR_KPARAM_INFO
	.align		4
.L_1185:
        /*00e8*/ 	.byte	0x04, 0x17
        /*00ea*/ 	.short	(.L_1187 - .L_1186)
.L_1186:
        /*00ec*/ 	.word	0x00000000
        /*00f0*/ 	.short	0x0005
        /*00f2*/ 	.short	0x0028
        /*00f4*/ 	.byte	0x00, 0xf0, 0x11, 0x00


	//----- nvinfo : EIATTR_KPARAM_INFO
	.align		4
.L_1187:
        /*00f8*/ 	.byte	0x04, 0x17
        /*00fa*/ 	.short	(.L_1189 - .L_1188)
.L_1188:
        /*00fc*/ 	.word	0x00000000
        /*0100*/ 	.short	0x0004
        /*0102*/ 	.short	0x0020
        /*0104*/ 	.byte	0x00, 0xf0, 0x21, 0x00


	//----- nvinfo : EIATTR_KPARAM_INFO
	.align		4
.L_1189:
        /*0108*/ 	.byte	0x04, 0x17
        /*010a*/ 	.short	(.L_1191 - .L_1190)
.L_1190:
        /*010c*/ 	.word	0x00000000
        /*0110*/ 	.short	0x0003
        /*0112*/ 	.short	0x0018
        /*0114*/ 	.byte	0x00, 0xf0, 0x21, 0x00


	//----- nvinfo : EIATTR_KPARAM_INFO
	.align		4
.L_1191:
        /*0118*/ 	.byte	0x04, 0x17
        /*011a*/ 	.short	(.L_1193 - .L_1192)
.L_1192:
        /*011c*/ 	.word	0x00000000
        /*0120*/ 	.short	0x0002
        /*0122*/ 	.short	0x0010
        /*0124*/ 	.byte	0x00, 0xf0, 0x21, 0x00


	//----- nvinfo : EIATTR_KPARAM_INFO
	.align		4
.L_1193:
        /*0128*/ 	.byte	0x04, 0x17
        /*012a*/ 	.short	(.L_1195 - .L_1194)
.L_1194:
        /*012c*/ 	.word	0x00000000
        /*0130*/ 	.short	0x0001
        /*0132*/ 	.short	0x0008
        /*0134*/ 	.byte	0x00, 0xf0, 0x21, 0x00


	//----- nvinfo : EIATTR_KPARAM_INFO
	.align		4
.L_1195:
        /*0138*/ 	.byte	0x04, 0x17
        /*013a*/ 	.short	(.L_1197 - .L_1196)
.L_1196:
        /*013c*/ 	.word	0x00000000
        /*0140*/ 	.short	0x0000
        /*0142*/ 	.short	0x0000
        /*0144*/ 	.byte	0x00, 0xf0, 0x21, 0x00


	//----- nvinfo : EIATTR_SPARSE_MMA_MASK
	.align		4
.L_1197:
        /*0148*/ 	.byte	0x03, 0x50
        /*014a*/ 	.short	0x0000


	//----- nvinfo : EIATTR_MAXREG_COUNT
	.align		4
        /*014c*/ 	.byte	0x03, 0x1b
        /*014e*/ 	.short	0x00ff


	//----- nvinfo : EIATTR_NUM_BARRIERS
	.align		4
        /*0150*/ 	.byte	0x02, 0x4c
        /*0152*/ 	.byte	0x01
	.zero		1


	//----- nvinfo : EIATTR_MERCURY_ISA_VERSION
	.align		4
        /*0154*/ 	.byte	0x03, 0x5f
        /*0156*/ 	.short	0x0101


	//----- nvinfo : EIATTR_EXIT_INSTR_OFFSETS
	.align		4
        /*0158*/ 	.byte	0x04, 0x1c
        /*015a*/ 	.short	(.L_1199 - .L_1198)


	//   ....[0]....
.L_1198:
        /*015c*/ 	.word	0x00000350


	//   ....[1]....
        /*0160*/ 	.word	0x00000ef0


	//   ....[2]....
        /*0164*/ 	.word	0x0000bc60


	//   ....[3]....
        /*0168*/ 	.word	0x0000bf40


	//   ....[4]....
        /*016c*/ 	.word	0x0000c1a0


	//   ....[5]....
        /*0170*/ 	.word	0x0000c3f0


	//   ....[6]....
        /*0174*/ 	.word	0x0000c530


	//   ....[7]....
        /*0178*/ 	.word	0x0000c5d0


	//   ....[8]....
        /*017c*/ 	.word	0x0000c610


	//----- nvinfo : EIATTR_CRS_STACK_SIZE
	.align		4
.L_1199:
        /*0180*/ 	.byte	0x04, 0x1e
        /*0182*/ 	.short	(.L_1201 - .L_1200)
.L_1200:
        /*0184*/ 	.word	0x00000000


	//----- nvinfo : EIATTR_CBANK_PARAM_SIZE
	.align		4
.L_1201:
        /*0188*/ 	.byte	0x03, 0x19
        /*018a*/ 	.short	0x0074


	//----- nvinfo : EIATTR_PARAM_CBANK
	.align		4
        /*018c*/ 	.byte	0x04, 0x0a
        /*018e*/ 	.short	(.L_1203 - .L_1202)
	.align		4
.L_1202:
        /*0190*/ 	.word	index@(.nv.constant0._Z23gemm_half_q_half_kernelILi4ELi160ELb1ELb0ELi32EEvPK6__halfPKjS4_S2_PS0_iiiiPKtS7_iiiiiibS2_i)
        /*0194*/ 	.short	0x0210
        /*0196*/ 	.short	0x0074


	//----- nvinfo : EIATTR_SW_WAR
	.align		4
.L_1203:
        /*0198*/ 	.byte	0x04, 0x36
        /*019a*/ 	.short	(.L_1205 - .L_1204)
.L_1204:
        /*019c*/ 	.word	0x00000008
.L_1205:


//--------------------- .nv.info._Z23gemm_half_q_half_kernelILi4ELi40ELb1ELb0ELi32EEvPK6__halfPKjS4_S2_PS0_iiiiPKtS7_iiiiiibS2_i --------------------------
	.section	.nv.info._Z23gemm_half_q_half_kernelILi4ELi40ELb1ELb0ELi32EEvPK6__halfPKjS4_S2_PS0_iiiiPKtS7_iiiiiibS2_i,"",@"SHT_CUDA_INFO"
	.sectionflags	@""
	.align	4


	//----- nvinfo : EIATTR_CUDA_API_VERSION
	.align		4
        /*0000*/ 	.byte	0x04, 0x37
        /*0002*/ 	.short	(.L_1207 - .L_1206)
.L_1206:
        /*0004*/ 	.word	0x00000082


	//----- nvinfo : EIATTR_KPARAM_INFO
	.align		4
.L_1207:
        /*0008*/ 	.byte	0x04, 0x17
        /*000a*/ 	.short	(.L_1209 - .L_1208)
.L_1208:
        /*000c*/ 	.word	0x00000000
        /*0010*/ 	.short	0x0013
        /*0012*/ 	.short	0x0070
        /*0014*/ 	.byte	0x00, 0xf0, 0x11, 0x00


	//----- nvinfo : EIATTR_KPARAM_INFO
	.align		4
.L_1209:
        /*0018*/ 	.byte	0x04, 0x17
        /*001a*/ 	.short	(.L_1211 - .L_1210)
.L_1210:
        /*001c*/ 	.word	0x00000000
        /*0020*/ 	.short	0x0012
        /*0022*/ 	.short	0x0068
        /*0024*/ 	.byte	0x00, 0xf0, 0x21, 0x00


	//----- nvinfo : EIATTR_KPARAM_INFO
	.align		4
.L_1211:
        /*0028*/ 	.byte	0x04, 0x17
        /*002a*/ 	.short	(.L_1213 - .L_1212)
.L_1212:
        /*002c*/ 	.word	0x00000000
        /*0030*/ 	.short	0x0011
        /*0032*/ 	.short	0x0060
        /*0034*/ 	.byte	0x00, 0xf0, 0x05, 0x00


	//----- nvinfo : EIATTR_KPARAM_INFO
	.align		4
.L_1213:
        /*0038*/ 	.byte	0x04, 0x17
        /*003a*/ 	.short	(.L_1215 - .L_1214)
.L_1214:
        /*003c*/ 	.word	0x00000000
        /*0040*/ 	.short	0x0010
        /*0042*/ 	.short	0x005c
        /*0044*/ 	.byte	0x00, 0xf0, 0x11, 0x00


	//----- nvinfo : EIATTR_KPARAM_INFO
	.align		4
.L_1215:
        /*0048*/ 	.byte	0x04, 0x17
        /*004a*/ 	.short	(.L_1217 - .L_1216)
.L_1216:
        /*004c*/ 	.word	0x00000000
        /*0050*/ 	.short	0x000f
        /*0052*/ 	.short	0x0058
        /*0054*/ 	.byte	0x00, 0xf0, 0x11, 0x00


	//----- nvinfo : EIATTR_KPARAM_INFO
	.align		4
.L_1217:
        /*0058*/ 	.byte	0x04, 0x17
        /*005a*/ 	.short	(.L_1219 - .L_1218)
.L_1218:
        /*005c*/ 	.word	0x00000000
        /*0060*/ 	.short	0x000e
        /*0062*/ 	.short	0x0054
        /*0064*/ 	.byte	0x00, 0xf0, 0x11, 0x00


	//----- nvinfo : EIATTR_KPARAM_INFO
	.align		4
.L_1219:
        /*0068*/ 	.byte	0x04, 0x17
        /*006a*/ 	.short	(.L_1221 - .L_1220)
.L_1220:
        /*006c*/ 	.word	0x00000000
        /*0070*/ 	.short	0x000d
        /*0072*/ 	.short	0x0050
        /*0074*/ 	.byte	0x00, 0xf0, 0x11, 0x00


	//----- nvinfo : EIATTR_KPARAM_INFO
	.align		4
.L_1221:
        /*0078*/ 	.byte	0x04, 0x17
        /*007a*/ 	.short	(.L_1223 - .L_1222)
.L_1222:
        /*007c*/ 	.word	0x00000000
        /*0080*/ 	.short	0x000c
        /*0082*/ 	.short	0x004c
        /*0084*/ 	.byte	0x00, 0xf0, 0x11, 0x00


	//----- nvinfo : EIATTR_KPARAM_INFO
	.align		4
.L_1223:
        /*0088*/ 	.byte	0x04, 0x17
        /*008a*/ 	.short	(.L_1225 - .L_1224)
.L_1224:
        /*008c*/ 	.word	0x00000000
        /*0090*/ 	.short	0x000b
        /*0092*/ 	.short	0x0048
        /*0094*/ 	.byte	0x00, 0xf0, 0x11, 0x00


	//----- nvinfo : EIATTR_KPARAM_INFO
	.align		4
.L_1225:
        /*0098*/ 	.byte	0x04, 0x17
        /*009a*/ 	.short	(.L_1227 - .L_1226)
.L_1226:
        /*009c*/ 	.word	0x00000000
        /*00a0*/ 	.short	0x000a
        /*00a2*/ 	.short	0x0040
        /*00a4*/ 	.byte	0x00, 0xf0, 0x21, 0x00


	//----- nvinfo : EIATTR_KPARAM_INFO
	.align		4
.L_1227:
        /*00a8*/ 	.byte	0x04, 0x17
        /*00aa*/ 	.short	(.L_1229 - .L_1228)
.L_1228:
        /*00ac*/ 	.word	0x00000000
        /*00b0*/ 	.short	0x0009
        /*00b2*/ 	.short	0x0038
        /*00b4*/ 	.byte	0x00, 0xf0, 0x21, 0x00


	//----- nvinfo : EIATTR_KPARAM_INFO
	.align		4
.L_1229:
        /*00b8*/ 	.byte	0x04, 0x17
        /*00ba*/ 	.short	(.L_1231 - .L_1230)
.L_1230:
        /*00bc*/ 	.word	0x00000000
        /*00c0*/ 	.short	0x0008
        /*00c2*/ 	.short	0x0034
        /*00c4*/ 	.byte	0x00, 0xf0, 0x11, 0x00


	//----- nvinfo : EIATTR_KPARAM_INFO
	.align		4
.L_1231:
        /*00c8*/ 	.byte	0x04, 0x17
        /*00ca*/ 	.short	(.L_1233 - .L_1232)
.L_1232:
        /*00cc*/ 	.word	0x00000000
        /*00d0*/ 	.short	0x0007
        /*00d2*/ 	.short	0x0030
        /*00d4*/ 	.byte	0x00, 0xf0, 0x11, 0x00


	//----- nvinfo : EIATTR_KPARAM_INFO
	.align		4
.L_1233:
        /*00d8*/ 	.byte	0x04, 0x17
        /*00da*/ 	.short	(.L_1235 - .L_1234)
.L_1234:
        /*00dc*/ 	.word	0x00000000
        /*00e0*/ 	.short	0x0006
        /*00e2*/ 	.short	0x002c
        /*00e4*/ 	.byte	0x00, 0xf0, 0x11, 0x00


	//----- nvinfo : EIATTR_KPARAM_INFO
	.align		4
.L_1235:
        /*00e8*/ 	.byte	0x04, 0x17
        /*00ea*/ 	.short	(.L_1237 - .L_1236)
.L_1236:
        /*00ec*/ 	.word	0x00000000
        /*00f0*/ 	.short	0x0005
        /*00f2*/ 	.short	0x0028
        /*00f4*/ 	.byte	0x00, 0xf0, 0x11, 0x00


	//----- nvinfo : EIATTR_KPARAM_INFO
	.align		4
.L_1237:
        /*00f8*/ 	.byte	0x04, 0x17
        /*00fa*/ 	.short	(.L_1239 - .L_1238)
.L_1238:
        /*00fc*/ 	.word	0x00000000
        /*0100*/ 	.short	0x0004
        /*0102*/ 	.short	0x0020
        /*0104*/ 	.byte	0x00, 0xf0, 0x21, 0x00


	//----- nvinfo : EIATTR_KPARAM_INFO
	.align		4
.L_1239:
        /*0108*/ 	.byte	0x04, 0x17
        /*010a*/ 	.short	(.L_1241 - .L_1240)
.L_1240:
        /*010c*/ 	.word	0x00000000
        /*0110*/ 	.short	0x0003
        /*0112*/ 	.short	0x0018
        /*0114*/ 	.byte	0x00, 0xf0, 0x21, 0x00


	//----- nvinfo : EIATTR_KPARAM_INFO
	.align		4
.L_1241:
        /*0118*/ 	.byte	0x04, 0x17
        /*011a*/ 	.short	(.L_1243 - .L_1242)
.L_1242:
        /*011c*/ 	.word	0x00000000
        /*0120*/ 	.short	0x0002
        /*0122*/ 	.short	0x0010
        /*0124*/ 	.byte	0x00, 0xf0, 0x21, 0x00


	//----- nvinfo : EIATTR_KPARAM_INFO
	.align		4
.L_1243:
        /*0128*/ 	.byte	0x04, 0x17
        /*012a*/ 	.short	(.L_1245 - .L_1244)
.L_1244:
        /*012c*/ 	.word	0x00000000
        /*0130*/ 	.short	0x0001
        /*0132*/ 	.short	0x0008
        /*0134*/ 	.byte	0x00, 0xf0, 0x21, 0x00


	//----- nvinfo : EIATTR_KPARAM_INFO
	.align		4
.L_1245:
        /*0138*/ 	.byte	0x04, 0x17
        /*013a*/ 	.short	(.L_1247 - .L_1246)
.L_1246:
        /*013c*/ 	.word	0x00000000
        /*0140*/ 	.short	0x0000
        /*0142*/ 	.short	0x0000
        /*0144*/ 	.byte	0x00, 0xf0, 0x21, 0x00


	//----- nvinfo : EIATTR_SPARSE_MMA_MASK
	.align		4
.L_1247:
        /*0148*/ 	.byte	0x03, 0x50
        /*014a*/ 	.short	0x0000


	//----- nvinfo : EIATTR_MAXREG_COUNT
	.align		4
        /*014c*/ 	.byte	0x03, 0x1b
        /*014e*/ 	.short	0x00ff


	//----- nvinfo : EIATTR_NUM_BARRIERS
	.align		4
        /*0150*/ 	.byte	0x02, 0x4c
        /*0152*/ 	.byte	0x01
	.zero		1


	//----- nvinfo : EIATTR_MERCURY_ISA_VERSION
	.align		4
        /*0154*/ 	.byte	0x03, 0x5f
        /*0156*/ 	.short	0x0101


	//----- nvinfo : EIATTR_EXIT_INSTR_OFFSETS
	.align		4
        /*0158*/ 	.byte	0x04, 0x1c
        /*015a*/ 	.short	(.L_1249 - .L_1248)


	//   ....[0]....
.L_1248:
        /*015c*/ 	.word	0x00000320


	//   ....[1]....
        /*0160*/ 	.word	0x00000ec0


	//   ....[2]....
        /*0164*/ 	.word	0x0000ace0


	//   ....[3]....
        /*0168*/ 	.word	0x0000afb0


	//   ....[4]....
        /*016c*/ 	.word	0x0000b200


	//   ....[5]....
        /*0170*/ 	.word	0x0000b450


	//   ....[6]....
        /*0174*/ 	.word	0x0000b590


	//   ....[7]....
        /*0178*/ 	.word	0x0000b630


	//   ....[8]....
        /*017c*/ 	.word	0x0000b670


	//----- nvinfo : EIATTR_CRS_STACK_SIZE
	.align		4
.L_1249:
        /*0180*/ 	.byte	0x04, 0x1e
        /*0182*/ 	.short	(.L_1251 - .L_1250)
.L_1250:
        /*0184*/ 	.word	0x00000000


	//----- nvinfo : EIATTR_CBANK_PARAM_SIZE
	.align		4
.L_1251:
        /*0188*/ 	.byte	0x03, 0x19
        /*018a*/ 	.short	0x0074


	//----- nvinfo : EIATTR_PARAM_CBANK
	.align		4
        /*018c*/ 	.byte	0x04, 0x0a
        /*018e*/ 	.short	(.L_1253 - .L_1252)
	.align		4
.L_1252:
        /*0190*/ 	.word	index@(.nv.constant0._Z23gemm_half_q_half_kernelILi4ELi40ELb1ELb0ELi32EEvPK6__halfPKjS4_S2_PS0_iiiiPKtS7_iiiiiibS2_i)
        /*0194*/ 	.short	0x0210
        /*0196*/ 	.short	0x0074


	//----- nvinfo : EIATTR_SW_WAR
	.align		4
.L_1253:
        /*0198*/ 	.byte	0x04, 0x36
        /*019a*/ 	.short	(.L_1255 - .L_1254)
.L_1254:
        /*019c*/ 	.word	0x00000008
.L_1255:


//--------------------- .nv.info._Z23gemm_half_q_half_kernelILi4ELi10ELb1ELb0ELi32EEvPK6__halfPKjS4_S2_PS0_iiiiPKtS7_iiiiiibS2_i --------------------------
	.section	.nv.info._Z23gemm_half_q_half_kernelILi4ELi10ELb1ELb0ELi32EEvPK6__halfPKjS4_S2_PS0_iiiiPKtS7_iiiiiibS2_i,"",@"SHT_CUDA_INFO"
	.sectionflags	@""
	.align	4


	//----- nvinfo : EIATTR_CUDA_API_VERSION
	.align		4
        /*0000*/ 	.byte	0x04, 0x37
        /*0002*/ 	.short	(.L_1257 - .L_1256)
.L_1256:
        /*0004*/ 	.word	0x00000082


	//----- nvinfo : EIATTR_KPARAM_INFO
	.align		4
.L_1257:
        /*0008*/ 	.byte	0x04, 0x17
        /*000a*/ 	.short	(.L_1259 - .L_1258)
.L_1258:
        /*000c*/ 	.word	0x00000000
        /*0010*/ 	.short	0x0013
        /*0012*/ 	.short	0x0070
        /*0014*/ 	.byte	0x00, 0xf0, 0x11, 0x00


	//----- nvinfo : EIATTR_KPARAM_INFO
	.align		4
.L_1259:
        /*0018*/ 	.byte	0x04, 0x17
        /*001a*/ 	.short	(.L_1261 - .L_1260)
.L_1260:
        /*001c*/ 	.word	0x00000000
        /*0020*/ 	.short	0x0012
        /*0022*/ 	.short	0x0068
        /*0024*/ 	.byte	0x00, 0xf0, 0x21, 0x00


	//----- nvinfo : EIATTR_KPARAM_INFO
	.align		4
.L_1261:
        /*0028*/ 	.byte	0x04, 0x17
        /*002a*/ 	.short	(.L_1263 - .L_1262)
.L_1262:
        /*002c*/ 	.word	0x00000000
        /*0030*/ 	.short	0x0011
        /*0032*/ 	.short	0x0060
        /*0034*/ 	.byte	0x00, 0xf0, 0x05, 0x00


	//----- nvinfo : EIATTR_KPARAM_INFO
	.align		4
.L_1263:
        /*0038*/ 	.byte	0x04, 0x17
        /*003a*/ 	.short	(.L_1265 - .L_1264)
.L_1264:
        /*003c*/ 	.word	0x00000000
        /*0040*/ 	.short	0x0010
        /*0042*/ 	.short	0x005c
        /*0044*/ 	.byte	0x00, 0xf0, 0x11, 0x00


	//----- nvinfo : EIATTR_KPARAM_INFO
	.align		4
.L_1265:
        /*0048*/ 	.byte	0x04, 0x17
        /*004a*/ 	.short	(.L_1267 - .L_1266)
.L_1266:
        /*004c*/ 	.word	0x00000000
        /*0050*/ 	.short	0x000f
        /*0052*/ 	.short	0x0058
        /*0054*/ 	.byte	0x00, 0xf0, 0x11, 0x00


	//----- nvinfo : EIATTR_KPARAM_INFO
	.align		4
.L_1267:
        /*0058*/ 	.byte	0x04, 0x17
        /*005a*/ 	.short	(.L_1269 - .L_1268)
.L_1268:
        /*005c*/ 	.word	0x00000000
        /*0060*/ 	.short	0x000e
        /*0062*/ 	.short	0x0054
        /*0064*/ 	.byte	0x00, 0xf0, 0x11, 0x00


	//----- nvinfo : EIATTR_KPARAM_INFO
	.align		4
.L_1269:
        /*0068*/ 	.byte	0x04, 0x17
        /*006a*/ 	.short	(.L_1271 - .L_1270)
.L_1270:
        /*006c*/ 	.word	0x00000000
        /*0070*/ 	.short	0x000d
        /*0072*/ 	.short	0x0050
        /*0074*/ 	.byte	0x00, 0xf0, 0x11, 0x00


	//----- nvinfo : EIATTR_KPARAM_INFO
	.align		4
.L_1271:
        /*0078*/ 	.byte	0x04, 0x17
        /*007a*/ 	.short	(.L_1273 - .L_1272)
.L_1272:
        /*007c*/ 	.word	0x00000000
        /*0080*/ 	.short	0x000c
        /*0082*/ 	.short	0x004c
        /*0084*/ 	.byte	0x00, 0xf0, 0x11, 0x00


	//----- nvinfo : EIATTR_KPARAM_INFO
	.align		4
.L_1273:
        /*0088*/ 	.byte	0x04, 0x17
        /*008a*/ 	.short	(.L_1275 - .L_1274)
.L_1274:
        /*008c*/ 	.word	0x00000000
        /*0090*/ 	.short	0x000b
        /*0092*/ 	.short	0x0048
        /*0094*/ 	.byte	0x00, 0xf0, 0x11, 0x00


	//----- nvinfo : EIATTR_KPARAM_INFO
	.align		4
.L_1275:
        /*0098*/ 	.byte	0x04, 0x17
        /*009a*/ 	.short	(.L_1277 - .L_1276)
.L_1276:
        /*009c*/ 	.word	0x00000000
        /*00a0*/ 	.short	0x000a
        /*00a2*/ 	.short	0x0040
        /*00a4*/ 	.byte	0x00, 0xf0, 0x21, 0x00


	//----- nvinfo : EIATTR_KPARAM_INFO
	.align		4
.L_1277:
        /*00a8*/ 	.byte	0x04, 0x17
        /*00aa*/ 	.short	(.L_1279 - .L_1278)
.L_1278:
        /*00ac*/ 	.word	0x00000000
        /*00b0*/ 	.short	0x0009
        /*00b2*/ 	.short	0x0038
        /*00b4*/ 	.byte	0x00, 0xf0, 0x21, 0x00


	//----- nvinfo : EIATTR_KPARAM_INFO
	.align		4
.L_1279:
        /*00b8*/ 	.byte	0x04, 0x17
        /*00ba*/ 	.short	(.L_1281 - .L_1280)
.L_1280:
        /*00bc*/ 	.word	0x00000000
        /*00c0*/ 	.short	0x0008
        /*00c2*/ 	.short	0x0034
        /*00c4*/ 	.byte	0x00, 0xf0, 0x11, 0x00


	//----- nvinfo : EIATTR_KPARAM_INFO
	.align		4
.L_1281:
        /*00c8*/ 	.byte	0x04, 0x17
        /*00ca*/ 	.short	(.L_1283 - .L_1282)
.L_1282:
        /*00cc*/ 	.word	0x00000000
        /*00d0*/ 	.short	0x0007
        /*00d2*/ 	.short	0x0030
        /*00d4*/ 	.byte	0x00, 0xf0, 0x11, 0x00


	//----- nvinfo : EIATTR_KPARAM_INFO
	.align		4
.L_1283:
        /*00d8*/ 	.byte	0x04, 0x17
        /*00da*/ 	.short	(.L_1285 - .L_1284)
.L_1284:
        /*00dc*/ 	.word	0x00000000
        /*00e0*/ 	.short	0x0006
        /*00e2*/ 	.short	0x002c
        /*00e4*/ 	.byte	0x00, 0xf0, 0x11, 0x00


	//----- nvinfo : EIATTR_KPARAM_INFO
	.align		4
.L_1285:
        /*00e8*/ 	.byte	0x04, 0x17
        /*00ea*/ 	.short	(.L_1287 - .L_1286)
.L_1286:
        /*00ec*/ 	.word	0x00000000
        /*00f0*/ 	.short	0x0005
        /*00f2*/ 	.short	0x0028
        /*00f4*/ 	.byte	0x00, 0xf0, 0x11, 0x00


	//----- nvinfo : EIATTR_KPARAM_INFO
	.align		4
.L_1287:
        /*00f8*/ 	.byte	0x04, 0x17
        /*00fa*/ 	.short	(.L_1289 - .L_1288)
.L_1288:
        /*00fc*/ 	.word	0x00000000
        /*0100*/ 	.short	0x0004
        /*0102*/ 	.short	0x0020
        /*0104*/ 	.byte	0x00, 0xf0, 0x21, 0x00


	//----- nvinfo : EIATTR_KPARAM_INFO
	.align		4
.L_1289:
        /*0108*/ 	.byte	0x04, 0x17
        /*010a*/ 	.short	(.L_1291 - .L_1290)
.L_1290:
        /*010c*/ 	.word	0x00000000
        /*0110*/ 	.short	0x0003
        /*0112*/ 	.short	0x0018
        /*0114*/ 	.byte	0x00, 0xf0, 0x21, 0x00


	//----- nvinfo : EIATTR_KPARAM_INFO
	.align		4
.L_1291:
        /*0118*/ 	.byte	0x04, 0x17
        /*011a*/ 	.short	(.L_1293 - .L_1292)
.L_1292:
        /*011c*/ 	.word	0x00000000
        /*0120*/ 	.short	0x0002
        /*0122*/ 	.short	0x0010
        /*0124*/ 	.byte	0x00, 0xf0, 0x21, 0x00


	//----- nvinfo : EIATTR_KPARAM_INFO
	.align		4
.L_1293:
        /*0128*/ 	.byte	0x04, 0x17
        /*012a*/ 	.short	(.L_1295 - .L_1294)
.L_1294:
        /*012c*/ 	.word	0x00000000
        /*0130*/ 	.short	0x0001
        /*0132*/ 	.short	0x0008
        /*0134*/ 	.byte	0x00, 0xf0, 0x21, 0x00


	//----- nvinfo : EIATTR_KPARAM_INFO
	.align		4
.L_1295:
        /*0138*/ 	.byte	0x04, 0x17
        /*013a*/ 	.short	(.L_1297 - .L_1296)
.L_1296:
        /*013c*/ 	.word	0x00000000
        /*0140*/ 	.short	0x0000
        /*0142*/ 	.short	0x0000
        /*0144*/ 	.byte	0x00, 0xf0, 0x21, 0x00


	//----- nvinfo : EIATTR_SPARSE_MMA_MASK
	.align		4
.L_1297:
        /*0148*/ 	.byte	0x03, 0x50
        /*014a*/ 	.short	0x0000


	//----- nvinfo : EIATTR_MAXREG_COUNT
	.align		4
        /*014c*/ 	.byte	0x03, 0x1b
        /*014e*/ 	.short	0x00ff


	//----- nvinfo : EIATTR_NUM_BARRIERS
	.align		4
        /*0150*/ 	.byte	0x02, 0x4c
        /*0152*/ 	.byte	0x01
	.zero		1


	//----- nvinfo : EIATTR_MERCURY_ISA_VERSION
	.align		4
        /*0154*/ 	.byte	0x03, 0x5f
        /*0156*/ 	.short	0x0101


	//----- nvinfo : EIATTR_EXIT_INSTR_OFFSETS
	.align		4
        /*0158*/ 	.byte	0x04, 0x1c
        /*015a*/ 	.short	(.L_1299 - .L_1298)


	//   ....[0]....
.L_1298:
        /*015c*/ 	.word	0x00000320


	//   ....[1]....
        /*0160*/ 	.word	0x00000ec0


	//   ....[2]....
        /*0164*/ 	.word	0x000096e0


	//   ....[3]....
        /*0168*/ 	.word	0x000099c0


	//   ....[4]....
        /*016c*/ 	.word	0x00009c10


	//   ....[5]....
        /*0170*/ 	.word	0x00009e60


	//   ....[6]....
        /*0174*/ 	.word	0x00009fa0


	//   ....[7]....
        /*0178*/ 	.word	0x0000a040


	//   ....[8]....
        /*017c*/ 	.word	0x0000a080


	//----- nvinfo : EIATTR_CRS_STACK_SIZE
	.align		4
.L_1299:
        /*0180*/ 	.byte	0x04, 0x1e
        /*0182*/ 	.short	(.L_1301 - .L_1300)
.L_1300:
        /*0184*/ 	.word	0x00000000


	//----- nvinfo : EIATTR_CBANK_PARAM_SIZE
	.align		4
.L_1301:
        /*0188*/ 	.byte	0x03, 0x19
        /*018a*/ 	.short	0x0074


	//----- nvinfo : EIATTR_PARAM_CBANK
	.align		4
        /*018c*/ 	.byte	0x04, 0x0a
        /*018e*/ 	.short	(.L_1303 - .L_1302)
	.align		4
.L_1302:
        /*0190*/ 	.word	index@(.nv.constant0._Z23gemm_half_q_half_kernelILi4ELi10ELb1ELb0ELi32EEvPK6__halfPKjS4_S2_PS0_iiiiPKtS7_iiiiiibS2_i)
        /*0194*/ 	.short	0x0210
        /*0196*/ 	.short	0x0074


	//----- nvinfo : EIATTR_SW_WAR
	.align		4
.L_1303:
        /*0198*/ 	.byte	0x04, 0x36
        /*019a*/ 	.short	(.L_1305 - .L_1304)
.L_1304:
        /*019c*/ 	.word	0x00000008
.L_1305:


//--------------------- .nv.info._Z23gemm_half_q_half_kernelILi4ELi172ELb1ELb0ELi32EEvPK6__halfPKjS4_S2_PS0_iiiiPKtS7_iiiiiibS2_i --------------------------
	.section	.nv.info._Z23gemm_half_q_half_kernelILi4ELi172ELb1ELb0ELi32EEvPK6__halfPKjS4_S2_PS0_iiiiPKtS7_iiiiiibS2_i,"",@"SHT_CUDA_INFO"
	.sectionflags	@""
	.align	4


	//----- nvinfo : EIATTR_CUDA_API_VERSION
	.align		4
        /*0000*/ 	.byte	0x04, 0x37
        /*0002*/ 	.short	(.L_1307 - .L_1306)
.L_1306:
        /*0004*/ 	.word	0x00000082


	//----- nvinfo : EIATTR_KPARAM_INFO
	.align		4
.L_1307:
        /*0008*/ 	.byte	0x04, 0x17
        /*000a*/ 	.short	(.L_1309 - .L_1308)
.L_1308:
        /*000c*/ 	.word	0x00000000
        /*0010*/ 	.short	0x0013
        /*0012*/ 	.short	0x0070
        /*0014*/ 	.byte	0x00, 0xf0, 0x11, 0x00


	//----- nvinfo : EIATTR_KPARAM_INFO
	.align		4
.L_1309:
        /*0018*/ 	.byte	0x04, 0x17
        /*001a*/ 	.short	(.L_1311 - .L_1310)
.L_1310:
        /*001c*/ 	.word	0x00000000
        /*0020*/ 	.short	0x0012
        /*0022*/ 	.short	0x0068
        /*0024*/ 	.byte	0x00, 0xf0, 0x21, 0x00


	//----- nvinfo : EIATTR_KPARAM_INFO
	.align		4
.L_1311:
        /*0028*/ 	.byte	0x04, 0x17
        /*002a*/ 	.short	(.L_1313 - .L_1312)
.L_1312:
        /*002c*/ 	.word	0x00000000
        /*0030*/ 	.short	0x0011
        /*0032*/ 	.short	0x0060
        /*0034*/ 	.byte	0x00, 0xf0, 0x05, 0x00


	//----- nvinfo : EIATTR_KPARAM_INFO
	.align		4
.L_1313:
        /*0038*/ 	.byte	0x04, 0x17
        /*003a*/ 	.short	(.L_1315 - .L_1314)
.L_1314:
        /*003c*/ 	.word	0x00000000
        /*0040*/ 	.short	0x0010
        /*0042*/ 	.short	0x005c
        /*0044*/ 	.byte	0x00, 0xf0, 0x11, 0x00


	//----- nvinfo : EIATTR_KPARAM_INFO
	.align		4
.L_1315:
        /*0048*/ 	.byte	0x04, 0x17
        /*004a*/ 	.short	(.L_1317 - .L_1316)
.L_1316:
        /*004c*/ 	.word	0x00000000
        /*0050*/ 	.short	0x000f
        /*0052*/ 	.short	0x0058
        /*0054*/ 	.byte	0x00, 0xf0, 0x11, 0x00


	//----- nvinfo : EIATTR_KPARAM_INFO
	.align		4
.L_1317:
        /*0058*/ 	.byte	0x04, 0x17
        /*005a*/ 	.short	(.L_1319 - .L_1318)
.L_1318:
        /*005c*/ 	.word	0x00000000
        /*0060*/ 	.short	0x000e
        /*0062*/ 	.short	0x0054
        /*0064*/ 	.byte	0x00, 0xf0, 0x11, 0x00


	//----- nvinfo : EIATTR_KPARAM_INFO
	.align		4
.L_1319:
        /*0068*/ 	.byte	0x04, 0x17
        /*006a*/ 	.short	(.L_1321 - .L_1320)
.L_1320:
        /*006c*/ 	.word	0x00000000
        /*0070*/ 	.short	0x000d
        /*0072*/ 	.short	0x0050
        /*0074*/ 	.byte	0x00, 0xf0, 0x11, 0x00


	//----- nvinfo : EIATTR_KPARAM_INFO
	.align		4
.L_1321:
        /*0078*/ 	.byte	0x04, 0x17
        /*007a*/ 	.short	(.L_1323 - .L_1322)
.L_1322:
        /*007c*/ 	.word	0x00000000
        /*0080*/ 	.short	0x000c
        /*0082*/ 	.short	0x004c
        /*0084*/ 	.byte	0x00, 0xf0, 0x11, 0x00


	//----- nvinfo : EIATTR_KPARAM_INFO
	.align		4
.L_1323:
        /*0088*/ 	.byte	0x04, 0x17
        /*008a*/ 	.short	(.L_1325 - .L_1324)
.L_1324:
        /*008c*/ 	.word	0x00000000
        /*0090*/ 	.short	0x000b
        /*0092*/ 	.short	0x0048
        /*0094*/ 	.byte	0x00, 0xf0, 0x11, 0x00


	//----- nvinfo : EIATTR_KPARAM_INFO
	.align		4
.L_1325:
        /*0098*/ 	.byte	0x04, 0x17
        /*009a*/ 	.short	(.L_1327 - .L_1326)
.L_1326:
        /*009c*/ 	.word	0x00000000
        /*00a0*/ 	.short	0x000a
        /*00a2*/ 	.short	0x0040
        /*00a4*/ 	.byte	0x00, 0xf0, 0x21, 0x00


	//----- nvinfo : EIATTR_KPARAM_INFO
	.align		4
.L_1327:
        /*00a8*/ 	.byte	0x04, 0x17
        /*00aa*/ 	.short	(.L_1329 - .L_1328)
.L_1328:
        /*00ac*/ 	.word	0x00000000
        /*00b0*/ 	.short	0x0009
        /*00b2*/ 	.short	0x0038
        /*00b4*/ 	.byte	0x00, 0xf0, 0x21, 0x00


	//----- nvinfo : EIATTR_KPARAM_INFO
	.align		4
.L_1329:
        /*00b8*/ 	.byte	0x04, 0x17
        /*00ba*/ 	.short	(.L_1331 - .L_1330)
.L_1330:
        /*00bc*/ 	.word	0x00000000
        /*00c0*/ 	.short	0x0008
        /*00c2*/ 	.short	0x0034
        /*00c4*/ 	.byte	0x00, 0xf0, 0x11, 0x00


	//----- nvinfo : EIATTR_KPARAM_INFO
	.align		4
.L_1331:
        /*00c8*/ 	.byte	0x04, 0x17
        /*00ca*/ 	.short	(.L_1333 - .L_1332)
.L_1332:
        /*00cc*/ 	.word	0x00000000
        /*00d0*/ 	.short	0x0007
        /*00d2*/ 	.short	0x0030
        /*00d4*/ 	.byte	0x00, 0xf0, 0x11, 0x00


	//----- nvinfo : EIATTR_KPARAM_INFO
	.align		4
.L_1333:
        /*00d8*/ 	.byte	0x04, 0x17
        /*00da*/ 	.short	(.L_1335 - .L_1334)
.L_1334:
        /*00dc*/ 	.word	0x00000000
        /*00e0*/ 	.short	0x0006
        /*00e2*/ 	.short	0x002c
        /*00e4*/ 	.byte	0x00, 0xf0, 0x11, 0x00


	//----- nvinfo : EIATTR_KPARAM_INFO
	.align		4
.L_1335:
        /*00e8*/ 	.byte	0x04, 0x17
        /*00ea*/ 	.short	(.L_1337 - .L_1336)
.L_1336:
        /*00ec*/ 	.word	0x00000000
        /*00f0*/ 	.short	0x0005
        /*00f2*/ 	.short	0x0028
        /*00f4*/ 	.byte	0x00, 0xf0, 0x11, 0x00


	//----- nvinfo : EIATTR_KPARAM_INFO
	.align		4
.L_1337:
        /*00f8*/ 	.byte	0x04, 0x17
        /*00fa*/ 	.short	(.L_1339 - .L_1338)
.L_1338:
        /*00fc*/ 	.word	0x00000000
        /*0100*/ 	.short	0x0004
        /*0102*/ 	.short	0x0020
        /*0104*/ 	.byte	0x00, 0xf0, 0x21, 0x00


	//----- nvinfo : EIATTR_KPARAM_INFO
	.align		4
.L_1339:
        /*0108*/ 	.byte	0x04, 0x17
        /*010a*/ 	.short	(.L_1341 - .L_1340)
.L_1340:
        /*010c*/ 	.word	0x00000000
        /*0110*/ 	.short	0x0003
        /*0112*/ 	.short	0x0018
        /*0114*/ 	.byte	0x00, 0xf0, 0x21, 0x00


	//----- nvinfo : EIATTR_KPARAM_INFO
	.align		4
.L_1341:
        /*0118*/ 	.byte	0x04, 0x17
        /*011a*/ 	.short	(.L_1343 - .L_1342)
.L_1342:
        /*011c*/ 	.word	0x00000000
        /*0120*/ 	.short	0x0002
        /*0122*/ 	.short	0x0010
        /*0124*/ 	.byte	0x00, 0xf0, 0x21, 0x00


	//----- nvinfo : EIATTR_KPARAM_INFO
	.align		4
.L_1343:
        /*0128*/ 	.byte	0x04, 0x17
        /*012a*/ 	.short	(.L_1345 - .L_1344)
.L_1344:
        /*012c*/ 	.word	0x00000000
        /*0130*/ 	.short	0x0001
        /*0132*/ 	.short	0x0008
        /*0134*/ 	.byte	0x00, 0xf0, 0x21, 0x00


	//----- nvinfo : EIATTR_KPARAM_INFO
	.align		4
.L_1345:
        /*0138*/ 	.byte	0x04, 0x17
        /*013a*/ 	.short	(.L_1347 - .L_1346)
.L_1346:
        /*013c*/ 	.word	0x00000000
        /*0140*/ 	.short	0x0000
        /*0142*/ 	.short	0x0000
        /*0144*/ 	.byte	0x00, 0xf0, 0x21, 0x00


	//----- nvinfo : EIATTR_SPARSE_MMA_MASK
	.align		4
.L_1347:
        /*0148*/ 	.byte	0x03, 0x50
        /*014a*/ 	.short	0x0000


	//----- nvinfo : EIATTR_MAXREG_COUNT
	.align		4
        /*014c*/ 	.byte	0x03, 0x1b
        /*014e*/ 	.short	0x00ff


	//----- nvinfo : EIATTR_NUM_BARRIERS
	.align		4
        /*0150*/ 	.byte	0x02, 0x4c
        /*0152*/ 	.byte	0x01
	.zero		1


	//----- nvinfo : EIATTR_MERCURY_ISA_VERSION
	.align		4
        /*0154*/ 	.byte	0x03, 0x5f
        /*0156*/ 	.short	0x0101


	//----- nvinfo : EIATTR_EXIT_INSTR_OFFSETS
	.align		4
        /*0158*/ 	.byte	0x04, 0x1c
        /*015a*/ 	.short	(.L_1349 - .L_1348)


	//   ....[0]....
.L_1348:
        /*015c*/ 	.word	0x00000330


	//   ....[1]....
        /*0160*/ 	.word	0x00000ed0


	//   ....[2]....
        /*0164*/ 	.word	0x000147c0


	//   ....[3]....
        /*0168*/ 	.word	0x00014a90


	//   ....[4]....
        /*016c*/ 	.word	0x00014ce0


	//   ....[5]....
        /*0170*/ 	.word	0x00014f30


	//   ....[6]....
        /*0174*/ 	.word	0x00015070


	//   ....[7]....
        /*0178*/ 	.word	0x00015110


	//   ....[8]....
        /*017c*/ 	.word	0x00015150


	//----- nvinfo : EIATTR_CRS_STACK_SIZE
	.align		4
.L_1349:
        /*0180*/ 	.byte	0x04, 0x1e
        /*0182*/ 	.short	(.L_1351 - .L_1350)
.L_1350:
        /*0184*/ 	.word	0x00000000


	//----- nvinfo : EIATTR_CBANK_PARAM_SIZE
	.align		4
.L_1351:
        /*0188*/ 	.byte	0x03, 0x19
        /*018a*/ 	.short	0x0074


	//----- nvinfo : EIATTR_PARAM_CBANK
	.align		4
        /*018c*/ 	.byte	0x04, 0x0a
        /*018e*/ 	.short	(.L_1353 - .L_1352)
	.align		4
.L_1352:
        /*0190*/ 	.word	index@(.nv.constant0._Z23gemm_half_q_half_kernelILi4ELi172ELb1ELb0ELi32EEvPK6__halfPKjS4_S2_PS0_iiiiPKtS7_iiiiiibS2_i)
        /*0194*/ 	.short	0x0210
        /*0196*/ 	.short	0x0074


	//----- nvinfo : EIATTR_SW_WAR
	.align		4
.L_1353:
        /*0198*/ 	.byte	0x04, 0x36
        /*019a*/ 	.short	(.L_1355 - .L_1354)
.L_1354:
        /*019c*/ 	.word	0x00000008
.L_1355:


//--------------------- .nv.info._Z23gemm_half_q_half_kernelILi4ELi176ELb1ELb0ELi32EEvPK6__halfPKjS4_S2_PS0_iiiiPKtS7_iiiiiibS2_i --------------------------
	.section	.nv.info._Z23gemm_half_q_half_kernelILi4ELi176ELb1ELb0ELi32EEvPK6__halfPKjS4_S2_PS0_iiiiPKtS7_iiiiiibS2_i,"",@"SHT_CUDA_INFO"
	.sectionflags	@""
	.align	4


	//----- nvinfo : EIATTR_CUDA_API_VERSION
	.align		4
        /*0000*/ 	.byte	0x04, 0x37
        /*0002*/ 	.short	(.L_1357 - .L_1356)
.L_1356:
        /*0004*/ 	.word	0x00000082


	//----- nvinfo : EIATTR_KPARAM_INFO
	.align		4
.L_1357:
        /*0008*/ 	.byte	0x04, 0x17
        /*000a*/ 	.short	(.L_1359 - .L_1358)
.L_1358:
        /*000c*/ 	.word	0x00000000
        /*0010*/ 	.short	0x0013
        /*0012*/ 	.short	0x0070
        /*0014*/ 	.byte	0x00, 0xf0, 0x11, 0x00


	//----- nvinfo : EIATTR_KPARAM_INFO
	.align		4
.L_1359:
        /*0018*/ 	.byte	0x04, 0x17
        /*001a*/ 	.short	(.L_1361 - .L_1360)
.L_1360:
        /*001c*/ 	.word	0x00000000
        /*0020*/ 	.short	0x0012
        /*0022*/ 	.short	0x0068
        /*0024*/ 	.byte	0x00, 0xf0, 0x21, 0x00


	//----- nvinfo : EIATTR_KPARAM_INFO
	.align		4
.L_1361:
        /*0028*/ 	.byte	0x04, 0x17
        /*002a*/ 	.short	(.L_1363 - .L_1362)
.L_1362:
        /*002c*/ 	.word	0x00000000
        /*0030*/ 	.short	0x0011
        /*0032*/ 	.short	0x0060
        /*0034*/ 	.byte	0x00, 0xf0, 0x05, 0x00


	//----- nvinfo : EIATTR_KPARAM_INFO
	.align		4
.L_1363:
        /*0038*/ 	.byte	0x04, 0x17
        /*003a*/ 	.short	(.L_1365 - .L_1364)
.L_1364:
        /*003c*/ 	.word	0x00000000
        /*0040*/ 	.short	0x0010
        /*0042*/ 	.short	0x005c
        /*0044*/ 	.byte	0x00, 0xf0, 0x11, 0x00


	//----- nvinfo : EIATTR_KPARAM_INFO
	.align		4
.L_1365:
        /*0048*/ 	.byte	0x04, 0x17
        /*004a*/ 	.short	(.L_1367 - .L_1366)
.L_1366:
        /*004c*/ 	.word	0x00000000
        /*0050*/ 	.short	0x000f
        /*0052*/ 	.short	0x0058
        /*0054*/ 	.byte	0x00, 0xf0, 0x11, 0x00


	//----- nvinfo : EIATTR_KPARAM_INFO
	.align		4
.L_1367:
        /*0058*/ 	.byte	0x04, 0x17
        /*005a*/ 	.short	(.L_1369 - .L_1368)
.L_1368:
        /*005c*/ 	.word	0x00000000
        /*0060*/ 	.short	0x000e
        /*0062*/ 	.short	0x0054
        /*0064*/ 	.byte	0x00, 0xf0, 0x11, 0x00


	//----- nvinfo : EIATTR_KPARAM_INFO
	.align		4
.L_1369:
        /*0068*/ 	.byte	0x04, 0x17
        /*006a*/ 	.short	(.L_1371 - .L_1370)
.L_1370:
        /*006c*/ 	.word	0x00000000
        /*0070*/ 	.short	0x000d
        /*0072*/ 	.short	0x0050
        /*0074*/ 	.byte	0x00, 0xf0, 0x11, 0x00


	//----- nvinfo : EIATTR_KPARAM_INFO
	.align		4
.L_1371:
        /*0078*/ 	.byte	0x04, 0x17
        /*007a*/ 	.short	(.L_1373 - .L_1372)
.L_1372:
        /*007c*/ 	.word	0x00000000
        /*0080*/ 	.short	0x000c
        /*0082*/ 	.short	0x004c
        /*0084*/ 	.byte	0x00, 0xf0, 0x11, 0x00


	//----- nvinfo : EIATTR_KPARAM_INFO
	.align		4
.L_1373:
        /*0088*/ 	.byte	0x04, 0x17
        /*008a*/ 	.short	(.L_1375 - .L_1374)
.L_1374:
        /*008c*/ 	.word	0x00000000
        /*0090*/ 	.short	0x000b
        /*0092*/ 	.short	0x0048
        /*0094*/ 	.byte	0x00, 0xf0, 0x11, 0x00


	//----- nvinfo : EIATTR_KPARAM_INFO
	.align		4
.L_1375:
        /*0098*/ 	.byte	0x04, 0x17
        /*009a*/ 	.short	(.L_1377 - .L_1376)
.L_1376:
        /*009c*/ 	.word	0x00000000
        /*00a0*/ 	.short	0x000a
        /*00a2*/ 	.short	0x0040
        /*00a4*/ 	.byte	0x00, 0xf0, 0x21, 0x00


	//----- nvinfo : EIATTR_KPARAM_INFO
	.align		4
.L_1377:
        /*00a8*/ 	.byte	0x04, 0x17
        /*00aa*/ 	.short	(.L_1379 - .L_1378)
.L_1378:
        /*00ac*/ 	.word	0x00000000
        /*00b0*/ 	.short	0x0009
        /*00b2*/ 	.short	0x0038
        /*00b4*/ 	.byte	0x00, 0xf0, 0x21, 0x00


	//----- nvinfo : EIATTR_KPARAM_INFO
	.align		4
.L_1379:
        /*00b8*/ 	.byte	0x04, 0x17
        /*00ba*/ 	.short	(.L_1381 - .L_1380)
.L_1380:
        /*00bc*/ 	.word	0x00000000
        /*00c0*/ 	.short	0x0008
        /*00c2*/ 	.short	0x0034
        /*00c4*/ 	.byte	0x00, 0xf0, 0x11, 0x00


	//----- nvinfo : EIATTR_KPARAM_INFO
	.align		4
.L_1381:
        /*00c8*/ 	.byte	0x04, 0x17
        /*00ca*/ 	.short	(.L_1383 - .L_1382)
.L_1382:
        /*00cc*/ 	.word	0x00000000
        /*00d0*/ 	.short	0x0007
        /*00d2*/ 	.short	0x0030
        /*00d4*/ 	.byte	0x00, 0xf0, 0x11, 0x00


	//----- nvinfo : EIATTR_KPARAM_INFO
	.align		4
.L_1383:
        /*00d8*/ 	.byte	0x04, 0x17
        /*00da*/ 	.short	(.L_1385 - .L_1384)
.L_1384:
        /*00dc*/ 	.word	0x00000000
        /*00e0*/ 	.short	0x0006
        /*00e2*/ 	.short	0x002c
        /*00e4*/ 	.byte	0x00, 0xf0, 0x11, 0x00


	//----- nvinfo : EIATTR_KPARAM_INFO
	.align		4
.L_1385:
        /*00e8*/ 	.byte	0x04, 0x17
        /*00ea*/ 	.short	(.L_1387 - .L_1386)
.L_1386:
        /*00ec*/ 	.word	0x00000000
        /*00f0*/ 	.short	0x0005
        /*00f2*/ 	.short	0x0028
        /*00f4*/ 	.byte	0x00, 0xf0, 0x11, 0x00


	//----- nvinfo : EIATTR_KPARAM_INFO
	.align		4
.L_1387:
        /*00f8*/ 	.byte	0x04, 0x17
        /*00fa*/ 	.short	(.L_1389 - .L_1388)
.L_1388:
        /*00fc*/ 	.word	0x00000000
        /*0100*/ 	.short	0x0004
        /*0102*/ 	.short	0x0020
        /*0104*/ 	.byte	0x00, 0xf0, 0x21, 0x00


	//----- nvinfo : EIATTR_KPARAM_INFO
	.align		4
.L_1389:
        /*0108*/ 	.byte	0x04, 0x17
        /*010a*/ 	.short	(.L_1391 - .L_1390)
.L_1390:
        /*010c*/ 	.word	0x00000000
        /*0110*/ 	.short	0x0003
        /*0112*/ 	.short	0x0018
        /*0114*/ 	.byte	0x00, 0xf0, 0x21, 0x00


	//----- nvinfo : EIATTR_KPARAM_INFO
	.align		4
.L_1391:
        /*0118*/ 	.byte	0x04, 0x17
        /*011a*/ 	.short	(.L_1393 - .L_1392)
.L_1392:
        /*011c*/ 	.word	0x00000000
        /*0120*/ 	.short	0x0002
        /*0122*/ 	.short	0x0010
        /*0124*/ 	.byte	0x00, 0xf0, 0x21, 0x00


	//----- nvinfo : EIATTR_KPARAM_INFO
	.align		4
.L_1393:
        /*0128*/ 	.byte	0x04, 0x17
        /*012a*/ 	.short	(.L_1395 - .L_1394)
.L_1394:
        /*012c*/ 	.word	0x00000000
        /*0130*/ 	.short	0x0001
        /*0132*/ 	.short	0x0008
        /*0134*/ 	.byte	0x00, 0xf0, 0x21, 0x00


	//----- nvinfo : EIATTR_KPARAM_INFO
	.align		4
.L_1395:
        /*0138*/ 	.byte	0x04, 0x17
        /*013a*/ 	.short	(.L_1397 - .L_1396)
.L_1396:
        /*013c*/ 	.word	0x00000000
        /*0140*/ 	.short	0x0000
        /*0142*/ 	.short	0x0000
        /*0144*/ 	.byte	0x00, 0xf0, 0x21, 0x00


	//----- nvinfo : EIATTR_SPARSE_MMA_MASK
	.align		4
.L_1397:
        /*0148*/ 	.byte	0x03, 0x50
        /*014a*/ 	.short	0x0000


	//----- nvinfo : EIATTR_MAXREG_COUNT
	.align		4
        /*014c*/ 	.byte	0x03, 0x1b
        /*014e*/ 	.short	0x00ff


	//----- nvinfo : EIATTR_NUM_BARRIERS
	.align		4
        /*0150*/ 	.byte	0x02, 0x4c
        /*0152*/ 	.byte	0x01
	.zero		1


	//----- nvinfo : EIATTR_MERCURY_ISA_VERSION
	.align		4
        /*0154*/ 	.byte	0x03, 0x5f
        /*0156*/ 	.short	0x0101


	//----- nvinfo : EIATTR_EXIT_INSTR_OFFSETS
	.align		4
        /*0158*/ 	.byte	0x04, 0x1c
        /*015a*/ 	.short	(.L_1399 - .L_1398)


	//   ....[0]....
.L_1398:
        /*015c*/ 	.word	0x00000330


	//   ....[1]....
        /*0160*/ 	.word	0x00000ed0


	//   ....[2]....
        /*0164*/ 	.word	0x0000e200


	//   ....[3]....
        /*0168*/ 	.word	0x0000e4d0


	//   ....[4]....
        /*016c*/ 	.word	0x0000e720


	//   ....[5]....
        /*0170*/ 	.word	0x0000e970


	//   ....[6]....
        /*0174*/ 	.word	0x0000eab0


	//   ....[7]....
        /*0178*/ 	.word	0x0000eb50


	//   ....[8]....
        /*017c*/ 	.word	0x0000eb90


	//----- nvinfo : EIATTR_CRS_STACK_SIZE
	.align		4
.L_1399:
        /*0180*/ 	.byte	0x04, 0x1e
        /*0182*/ 	.short	(.L_1401 - .L_1400)
.L_1400:
        /*0184*/ 	.word	0x00000000


	//----- nvinfo : EIATTR_CBANK_PARAM_SIZE
	.align		4
.L_1401:
        /*0188*/ 	.byte	0x03, 0x19
        /*018a*/ 	.short	0x0074


	//----- nvinfo : EIATTR_PARAM_CBANK
	.align		4
        /*018c*/ 	.byte	0x04, 0x0a
        /*018e*/ 	.short	(.L_1403 - .L_1402)
	.align		4
.L_1402:
        /*0190*/ 	.word	index@(.nv.constant0._Z23gemm_half_q_half_kernelILi4ELi176ELb1ELb0ELi32EEvPK6__halfPKjS4_S2_PS0_iiiiPKtS7_iiiiiibS2_i)
        /*0194*/ 	.short	0x0210
        /*0196*/ 	.short	0x0074


	//----- nvinfo : EIATTR_SW_WAR
	.align		4
.L_1403:
        /*0198*/ 	.byte	0x04, 0x36
        /*019a*/ 	.short	(.L_1405 - .L_1404)
.L_1404:
        /*019c*/ 	.word	0x00000008
.L_1405:


//--------------------- .nv.info._Z23gemm_half_q_half_kernelILi4ELi152ELb1ELb0ELi32EEvPK6__halfPKjS4_S2_PS0_iiiiPKtS7_iiiiiibS2_i --------------------------
	.section	.nv.info._Z23gemm_half_q_half_kernelILi4ELi152ELb1ELb0ELi32EEvPK6__halfPKjS4_S2_PS0_iiiiPKtS7_iiiiiibS2_i,"",@"SHT_CUDA_INFO"
	.sectionflags	@""
	.align	4


	//----- nvinfo : EIATTR_CUDA_API_VERSION
	.align		4
        /*0000*/ 	.byte	0x04, 0x37
        /*0002*/ 	.short	(.L_1407 - .L_1406)
.L_1406:
        /*0004*/ 	.word	0x00000082


	//----- nvinfo : EIATTR_KPARAM_INFO
	.align		4
.L_1407:
        /*0008*/ 	.byte	0x04, 0x17
        /*000a*/ 	.short	(.L_1409 - .L_1408)
.L_1408:
        /*000c*/ 	.word	0x00000000
        /*0010*/ 	.short	0x0013
        /*0012*/ 	.short	0x0070
        /*0014*/ 	.byte	0x00, 0xf0, 0x11, 0x00


	//----- nvinfo : EIATTR_KPARAM_INFO
	.align		4
.L_1409:
        /*0018*/ 	.byte	0x04, 0x17
        /*001a*/ 	.short	(.L_1411 - .L_1410)
.L_1410:
        /*001c*/ 	.word	0x00000000
        /*0020*/ 	.short	0x0012
        /*0022*/ 	.short	0x0068
        /*0024*/ 	.byte	0x00, 0xf0, 0x21, 0x00


	//----- nvinfo : EIATTR_KPARAM_INFO
	.align		4
.L_1411:
        /*0028*/ 	.byte	0x04, 0x17
        /*002a*/ 	.short	(.L_1413 - .L_1412)
.L_1412:
        /*002c*/ 	.word	0x00000000
        /*0030*/ 	.short	0x0011
        /*0032*/ 	.short	0x0060
        /*0034*/ 	.byte	0x00, 0xf0, 0x05, 0x00


	//----- nvinfo : EIATTR_KPARAM_INFO
	.align		4
.L_1413:
        /*0038*/ 	.byte	0x04, 0x17
        /*003a*/ 	.short	(.L_1415 - .L_1414)
.L_1414:
        /*003c*/ 	.word	0x00000000
        /*0040*/ 	.short	0x0010
        /*0042*/ 	.short	0x005c
        /*0044*/ 	.byte	0x00, 0xf0, 0x11, 0x00


	//----- nvinfo : EIATTR_KPARAM_INFO
	.align		4
.L_1415:
        /*0048*/ 	.byte	0x04, 0x17
        /*004a*/ 	.short	(.L_1417 - .L_1416)
.L_1416:
        /*004c*/ 	.word	0x00000000
        /*0050*/ 	.short	0x000f
        /*0052*/ 	.short	0x0058
        /*0054*/ 	.byte	0x00, 0xf0, 0x11, 0x00


	//----- nvinfo : EIATTR_KPARAM_INFO
	.align		4
.L_1417:
        /*0058*/ 	.byte	0x04, 0x17
        /*005a*/ 	.short	(.L_1419 - .L_1418)
.L_1418:
        /*005c*/ 	.word	0x00000000
        /*0060*/ 	.short	0x000e
        /*0062*/ 	.short	0x0054
        /*0064*/ 	.byte	0x00, 0xf0, 0x11, 0x00


	//----- nvinfo : EIATTR_KPARAM_INFO
	.align		4
.L_1419:
        /*0068*/ 	.byte	0x04, 0x17
        /*006a*/ 	.short	(.L_1421 - .L_1420)
.L_1420:
        /*006c*/ 	.word	0x00000000
        /*0070*/ 	.short	0x000d
        /*0072*/ 	.short	0x0050
        /*0074*/ 	.byte	0x00, 0xf0, 0x11, 0x00


	//----- nvinfo : EIATTR_KPARAM_INFO
	.align		4
.L_1421:
        /*0078*/ 	.byte	0x04, 0x17
        /*007a*/ 	.short	(.L_1423 - .L_1422)
.L_1422:
        /*007c*/ 	.word	0x00000000
        /*0080*/ 	.short	0x000c
        /*0082*/ 	.short	0x004c
        /*0084*/ 	.byte	0x00, 0xf0, 0x11, 0x00


	//----- nvinfo : EIATTR_KPARAM_INFO
	.align		4
.L_1423:
        /*0088*/ 	.byte	0x04, 0x17
        /*008a*/ 	.short	(.L_1425 - .L_1424)
.L_1424:
        /*008c*/ 	.word	0x00000000
        /*0090*/ 	.short	0x000b
        /*0092*/ 	.short	0x0048
        /*0094*/ 	.byte	0x00, 0xf0, 0x11, 0x00


	//----- nvinfo : EIATTR_KPARAM_INFO
	.align		4
.L_1425:
        /*0098*/ 	.byte	0x04, 0x17
        /*009a*/ 	.short	(.L_1427 - .L_1426)
.L_1426:
        /*009c*/ 	.word	0x00000000
        /*00a0*/ 	.short	0x000a
        /*00a2*/ 	.short	0x0040
        /*00a4*/ 	.byte	0x00, 0xf0, 0x21, 0x00


	//----- nvinfo : EIATTR_KPARAM_INFO
	.align		4
.L_1427:
        /*00a8*/ 	.byte	0x04, 0x17
        /*00aa*/ 	.short	(.L_1429 - .L_1428)
.L_1428:
        /*00ac*/ 	.word	0x00000000
        /*00b0*/ 	.short	0x0009
        /*00b2*/ 	.short	0x0038
        /*00b4*/ 	.byte	0x00, 0xf0, 0x21, 0x00


	//----- nvinfo : EIATTR_KPARAM_INFO
	.align		4
.L_1429:
        /*00b8*/ 	.byte	0x04, 0x17
        /*00ba*/ 	.short	(.L_1431 - .L_1430)
.L_1430:
        /*00bc*/ 	.word	0x00000000
        /*00c0*/ 	.short	0x0008
        /*00c2*/ 	.short	0x0034
        /*00c4*/ 	.byte	0x00, 0xf0, 0x11, 0x00


	//----- nvinfo : EIATTR_KPARAM_INFO
	.align		4
.L_1431:
        /*00c8*/ 	.byte	0x04, 0x17
        /*00ca*/ 	.short	(.L_1433 - .L_1432)
.L_1432:
        /*00cc*/ 	.word	0x00000000
        /*00d0*/ 	.short	0x0007
        /*00d2*/ 	.short	0x0030
        /*00d4*/ 	.byte	0x00, 0xf0, 0x11, 0x00


	//----- nvinfo : EIATTR_KPARAM_INFO
	.align		4
.L_1433:
        /*00d8*/ 	.byte	0x04, 0x17
        /*00da*/ 	.short	(.L_1435 - .L_1434)
.L_1434:
        /*00dc*/ 	.word	0x00000000
        /*00e0*/ 	.short	0x0006
        /*00e2*/ 	.short	0x002c
        /*00e4*/ 	.byte	0x00, 0xf0, 0x11, 0x00


	//----- nvinfo : EIATTR_KPARAM_INFO
	.align		4
.L_1435:
        /*00e8*/ 	.byte	0x04, 0x17
        /*00ea*/ 	.short	(.L_1437 - .L_1436)
.L_1436:
        /*00ec*/ 	.word	0x00000000
        /*00f0*/ 	.short	0x0005
        /*00f2*/ 	.short	0x0028
        /*00f4*/ 	.byte	0x00, 0xf0, 0x11, 0x00


	//----- nvinfo : EIATTR_KPARAM_INFO
	.align		4
.L_1437:
        /*00f8*/ 	.byte	0x04, 0x17
        /*00fa*/ 	.short	(.L_1439 - .L_1438)
.L_1438:
        /*00fc*/ 	.word	0x00000000
        /*0100*/ 	.short	0x0004
        /*0102*/ 	.short	0x0020
        /*0104*/ 	.byte	0x00, 0xf0, 0x21, 0x00


	//----- nvinfo : EIATTR_KPARAM_INFO
	.align		4
.L_1439:
        /*0108*/ 	.byte	0x04, 0x17
        /*010a*/ 	.short	(.L_1441 - .L_1440)
.L_1440:
        /*010c*/ 	.word	0x00000000
        /*0110*/ 	.short	0x0003
        /*0112*/ 	.short	0x0018
        /*0114*/ 	.byte	0x00, 0xf0, 0x21, 0x00


	//----- nvinfo : EIATTR_KPARAM_INFO
	.align		4
.L_1441:
        /*0118*/ 	.byte	0x04, 0x17
        /*011a*/ 	.short	(.L_1443 - .L_1442)
.L_1442:
        /*011c*/ 	.word	0x00000000
        /*0120*/ 	.short	0x0002
        /*0122*/ 	.short	0x0010
        /*0124*/ 	.byte	0x00, 0xf0, 0x21, 0x00


	//----- nvinfo : EIATTR_KPARAM_INFO
	.align		4
.L_1443:
        /*0128*/ 	.byte	0x04, 0x17
        /*012a*/ 	.short	(.L_1445 - .L_1444)
.L_1444:
        /*012c*/ 	.word	0x00000000
        /*0130*/ 	.short	0x0001
        /*0132*/ 	.short	0x0008
        /*0134*/ 	.byte	0x00, 0xf0, 0x21, 0x00


	//----- nvinfo : EIATTR_KPARAM_INFO
	.align		4
.L_1445:
        /*0138*/ 	.byte	0x04, 0x17
        /*013a*/ 	.short	(.L_1447 - .L_1446)
.L_1446:
        /*013c*/ 	.word	0x00000000
        /*0140*/ 	.short	0x0000
        /*0142*/ 	.short	0x0000
        /*0144*/ 	.byte	0x00, 0xf0, 0x21, 0x00


	//----- nvinfo : EIATTR_SPARSE_MMA_MASK
	.align		4
.L_1447:
        /*0148*/ 	.byte	0x03, 0x50
        /*014a*/ 	.short	0x0000


	//----- nvinfo : EIATTR_MAXREG_COUNT
	.align		4
        /*014c*/ 	.byte	0x03, 0x1b
        /*014e*/ 	.short	0x00ff


	//----- nvinfo : EIATTR_NUM_BARRIERS
	.align		4
        /*0150*/ 	.byte	0x02, 0x4c
        /*0152*/ 	.byte	0x01
	.zero		1


	//----- nvinfo : EIATTR_MERCURY_ISA_VERSION
	.align		4
        /*0154*/ 	.byte	0x03, 0x5f
        /*0156*/ 	.short	0x0101


	//----- nvinfo : EIATTR_EXIT_INSTR_OFFSETS
	.align		4
        /*0158*/ 	.byte	0x04, 0x1c
        /*015a*/ 	.short	(.L_1449 - .L_1448)


	//   ....[0]....
.L_1448:
        /*015c*/ 	.word	0x00000330


	//   ....[1]....
        /*0160*/ 	.word	0x00000ed0


	//   ....[2]....
        /*0164*/ 	.word	0x00011ef0


	//   ....[3]....
        /*0168*/ 	.word	0x000121c0


	//   ....[4]....
        /*016c*/ 	.word	0x00012410


	//   ....[5]....
        /*0170*/ 	.word	0x00012660


	//   ....[6]....
        /*0174*/ 	.word	0x000127a0


	//   ....[7]....
        /*0178*/ 	.word	0x00012840


	//   ....[8]....
        /*017c*/ 	.word	0x00012880


	//----- nvinfo : EIATTR_CRS_STACK_SIZE
	.align		4
.L_1449:
        /*0180*/ 	.byte	0x04, 0x1e
        /*0182*/ 	.short	(.L_1451 - .L_1450)
.L_1450:
        /*0184*/ 	.word	0x00000000


	//----- nvinfo : EIATTR_CBANK_PARAM_SIZE
	.align		4
.L_1451:
        /*0188*/ 	.byte	0x03, 0x19
        /*018a*/ 	.short	0x0074


	//----- nvinfo : EIATTR_PARAM_CBANK
	.align		4
        /*018c*/ 	.byte	0x04, 0x0a
        /*018e*/ 	.short	(.L_1453 - .L_1452)
	.align		4
.L_1452:
        /*0190*/ 	.word	index@(.nv.constant0._Z23gemm_half_q_half_kernelILi4ELi152ELb1ELb0ELi32EEvPK6__halfPKjS4_S2_PS0_iiiiPKtS7_iiiiiibS2_i)
        /*0194*/ 	.short	0x0210
        /*0196*/ 	.short	0x0074


	//----- nvinfo : EIATTR_SW_WAR
	.align		4
.L_1453:
        /*0198*/ 	.byte	0x04, 0x36
        /*019a*/ 	.short	(.L_1455 - .L_1454)
.L_1454:
        /*019c*/ 	.word	0x00000008
.L_1455:


//--------------------- .nv.info._Z23gemm_half_q_half_kernelILi4ELi140ELb1ELb0ELi32EEvPK6__halfPKjS4_S2_PS0_iiiiPKtS7_iiiiiibS2_i --------------------------
	.section	.nv.info._Z23gemm_half_q_half_kernelILi4ELi140ELb1ELb0ELi32EEvPK6__halfPKjS4_S2_PS0_iiiiPKtS7_iiiiiibS2_i,"",@"SHT_CUDA_INFO"
	.sectionflags	@""
	.align	4


	//----- nvinfo : EIATTR_CUDA_API_VERSION
	.align		4
        /*0000*/ 	.byte	0x04, 0x37
        /*0002*/ 	.short	(.L_1457 - .L_1456)
.L_1456:
        /*0004*/ 	.word	0x00000082


	//----- nvinfo : EIATTR_KPARAM_INFO
	.align		4
.L_1457:
        /*0008*/ 	.byte	0x04, 0x17
        /*000a*/ 	.short	(.L_1459 - .L_1458)
.L_1458:
        /*000c*/ 	.word	0x00000000
        /*0010*/ 	.short	0x0013
        /*0012*/ 	.short	0x0070
        /*0014*/ 	.byte	0x00, 0xf0, 0x11, 0x00


	//----- nvinfo : EIATTR_KPARAM_INFO
	.align		4
.L_1459:
        /*0018*/ 	.byte	0x04, 0x17
        /*001a*/ 	.short	(.L_1461 - .L_1460)
.L_1460:
        /*001c*/ 	.word	0x00000000
        /*0020*/ 	.short	0x0012
        /*0022*/ 	.short	0x0068
        /*0024*/ 	.byte	0x00, 0xf0, 0x21, 0x00


	//----- nvinfo : EIATTR_KPARAM_INFO
	.align		4
.L_1461:
        /*0028*/ 	.byte	0x04, 0x17
        /*002a*/ 	.short	(.L_1463 - .L_1462)
.L_1462:
        /*002c*/ 	.word	0x00000000
        /*0030*/ 	.short	0x0011
        /*0032*/ 	.short	0x0060
        /*0034*/ 	.byte	0x00, 0xf0, 0x05, 0x00


	//----- nvinfo : EIATTR_KPARAM_INFO
	.align		4
.L_1463:
        /*0038*/ 	.byte	0x04, 0x17
        /*003a*/ 	.short	(.L_1465 - .L_1464)
.L_1464:
        /*003c*/ 	.word	0x00000000
        /*0040*/ 	.short	0x0010
        /*0042*/ 	.short	0x005c
        /*0044*/ 	.byte	0x00, 0xf0, 0x11, 0x00


	//----- nvinfo : EIATTR_KPARAM_INFO
	.align		4
.L_1465:
        /*0048*/ 	.byte	0x04, 0x17
        /*004a*/ 	.short	(.L_1467 - .L_1466)
.L_1466:
        /*004c*/ 	.word	0x00000000
        /*0050*/ 	.short	0x000f
        /*0052*/ 	.short	0x0058
        /*0054*/ 	.byte	0x00, 0xf0, 0x11, 0x00


	//----- nvinfo : EIATTR_KPARAM_INFO
	.align		4
.L_1467:
        /*0058*/ 	.byte	0x04, 0x17
        /*005a*/ 	.short	(.L_1469 - .L_1468)
.L_1468:
        /*005c*/ 	.word	0x00000000
        /*0060*/ 	.short	0x000e
        /*0062*/ 	.short	0x0054
        /*0064*/ 	.byte	0x00, 0xf0, 0x11, 0x00


	//----- nvinfo : EIATTR_KPARAM_INFO
	.align		4
.L_1469:
        /*0068*/ 	.byte	0x04, 0x17
        /*006a*/ 	.short	(.L_1471 - .L_1470)
.L_1470:
        /*006c*/ 	.word	0x00000000
        /*0070*/ 	.short	0x000d
        /*0072*/ 	.short	0x0050
        /*0074*/ 	.byte	0x00, 0xf0, 0x11, 0x00


	//----- nvinfo : EIATTR_KPARAM_INFO
	.align		4
.L_1471:
        /*0078*/ 	.byte	0x04, 0x17
        /*007a*/ 	.short	(.L_1473 - .L_1472)
.L_1472:
        /*007c*/ 	.word	0x00000000
        /*0080*/ 	.short	0x000c
        /*0082*/ 	.short	0x004c
        /*0084*/ 	.byte	0x00, 0xf0, 0x11, 0x00


	//----- nvinfo : EIATTR_KPARAM_INFO
	.align		4
.L_1473:
        /*0088*/ 	.byte	0x04, 0x17
        /*008a*/ 	.short	(.L_1475 - .L_1474)
.L_1474:
        /*008c*/ 	.word	0x00000000
        /*0090*/ 	.short	0x000b
        /*0092*/ 	.short	0x0048
        /*0094*/ 	.byte	0x00, 0xf0, 0x11, 0x00


	//----- nvinfo : EIATTR_KPARAM_INFO
	.align		4
.L_1475:
        /*0098*/ 	.byte	0x04, 0x17
        /*009a*/ 	.short	(.L_1477 - .L_1476)
.L_1476:
        /*009c*/ 	.word	0x00000000
        /*00a0*/ 	.short	0x000a
        /*00a2*/ 	.short	0x0040
        /*00a4*/ 	.byte	0x00, 0xf0, 0x21, 0x00


	//----- nvinfo : EIATTR_KPARAM_INFO
	.align		4
.L_1477:
        /*00a8*/ 	.byte	0x04, 0x17
        /*00aa*/ 	.short	(.L_1479 - .L_1478)
.L_1478:
        /*00ac*/ 	.word	0x00000000
        /*00b0*/ 	.short	0x0009
        /*00b2*/ 	.short	0x0038
        /*00b4*/ 	.byte	0x00, 0xf0, 0x21, 0x00


	//----- nvinfo : EIATTR_KPARAM_INFO
	.align		4
.L_1479:
        /*00b8*/ 	.byte	0x04, 0x17
        /*00ba*/ 	.short	(.L_1481 - .L_1480)
.L_1480:
        /*00bc*/ 	.word	0x00000000
        /*00c0*/ 	.short	0x0008
        /*00c2*/ 	.short	0x0034
        /*00c4*/ 	.byte	0x00, 0xf0, 0x11, 0x00


	//----- nvinfo : EIATTR_KPARAM_INFO
	.align		4
.L_1481:
        /*00c8*/ 	.byte	0x04, 0x17
        /*00ca*/ 	.short	(.L_1483 - .L_1482)
.L_1482:
        /*00cc*/ 	.word	0x00000000
        /*00d0*/ 	.short	0x0007
        /*00d2*/ 	.short	0x0030
        /*00d4*/ 	.byte	0x00, 0xf0, 0x11, 0x00


	//----- nvinfo : EIATTR_KPARAM_INFO
	.align		4
.L_1483:
        /*00d8*/ 	.byte	0x04, 0x17
        /*00da*/ 	.short	(.L_1485 - .L_1484)
.L_1484:
        /*00dc*/ 	.word	0x00000000
        /*00e0*/ 	.short	0x0006
        /*00e2*/ 	.short	0x002c
        /*00e4*/ 	.byte	0x00, 0xf0, 0x11, 0x00


	//----- nvinfo : EIATTR_KPARAM_INFO
	.align		4
.L_1485:
        /*00e8*/ 	.byte	0x04, 0x17
        /*00ea*/ 	.short	(.L_1487 - .L_1486)
.L_1486:
        /*00ec*/ 	.word	0x00000000
        /*00f0*/ 	.short	0x0005
        /*00f2*/ 	.short	0x0028
        /*00f4*/ 	.byte	0x00, 0xf0, 0x11, 0x00


	//----- nvinfo : EIATTR_KPARAM_INFO
	.align		4
.L_1487:
        /*00f8*/ 	.byte	0x04, 0x17
        /*00fa*/ 	.short	(.L_1489 - .L_1488)
.L_1488:
        /*00fc*/ 	.word	0x00000000
        /*0100*/ 	.short	0x0004
        /*0102*/ 	.short	0x0020
        /*0104*/ 	.byte	0x00, 0xf0, 0x21, 0x00


	//----- nvinfo : EIATTR_KPARAM_INFO
	.align		4
.L_1489:
        /*0108*/ 	.byte	0x04, 0x17
        /*010a*/ 	.short	(.L_1491 - .L_1490)
.L_1490:
        /*010c*/ 	.word	0x00000000
        /*0110*/ 	.short	0x0003
        /*0112*/ 	.short	0x0018
        /*0114*/ 	.byte	0x00, 0xf0, 0x21, 0x00


	//----- nvinfo : EIATTR_KPARAM_INFO
	.align		4
.L_1491:
        /*0118*/ 	.byte	0x04, 0x17
        /*011a*/ 	.short	(.L_1493 - .L_1492)
.L_1492:
        /*011c*/ 	.word	0x00000000
        /*0120*/ 	.short	0x0002
        /*0122*/ 	.short	0x0010
        /*0124*/ 	.byte	0x00, 0xf0, 0x21, 0x00


	//----- nvinfo : EIATTR_KPARAM_INFO
	.align		4
.L_1493:
        /*0128*/ 	.byte	0x04, 0x17
        /*012a*/ 	.short	(.L_1495 - .L_1494)
.L_1494:
        /*012c*/ 	.word	0x00000000
        /*0130*/ 	.short	0x0001
        /*0132*/ 	.short	0x0008
        /*0134*/ 	.byte	0x00, 0xf0, 0x21, 0x00


	//----- nvinfo : EIATTR_KPARAM_INFO
	.align		4
.L_1495:
        /*0138*/ 	.byte	0x04, 0x17
        /*013a*/ 	.short	(.L_1497 - .L_1496)
.L_1496:
        /*013c*/ 	.word	0x00000000
        /*0140*/ 	.short	0x0000
        /*0142*/ 	.short	0x0000
        /*0144*/ 	.byte	0x00, 0xf0, 0x21, 0x00


	//----- nvinfo : EIATTR_SPARSE_MMA_MASK
	.align		4
.L_1497:
        /*0148*/ 	.byte	0x03, 0x50
        /*014a*/ 	.short	0x0000


	//----- nvinfo : EIATTR_MAXREG_COUNT
	.align		4
        /*014c*/ 	.byte	0x03, 0x1b
        /*014e*/ 	.short	0x00ff


	//----- nvinfo : EIATTR_NUM_BARRIERS
	.align		4
        /*0150*/ 	.byte	0x02, 0x4c
        /*0152*/ 	.byte	0x01
	.zero		1


	//----- nvinfo : EIATTR_MERCURY_ISA_VERSION
	.align		4
        /*0154*/ 	.byte	0x03, 0x5f
        /*0156*/ 	.short	0x0101


	//----- nvinfo : EIATTR_EXIT_INSTR_OFFSETS
	.align		4
        /*0158*/ 	.byte	0x04, 0x1c
        /*015a*/ 	.short	(.L_1499 - .L_1498)


	//   ....[0]....
.L_1498:
        /*015c*/ 	.word	0x00000330


	//   ....[1]....
        /*0160*/ 	.word	0x00000ed0


	//   ....[2]....
        /*0164*/ 	.word	0x00011d50


	//   ....[3]....
        /*0168*/ 	.word	0x00012020


	//   ....[4]....
        /*016c*/ 	.word	0x00012270


	//   ....[5]....
        /*0170*/ 	.word	0x000124c0


	//   ....[6]....
        /*0174*/ 	.word	0x00012600


	//   ....[7]....
        /*0178*/ 	.word	0x000126a0


	//   ....[8]....
        /*017c*/ 	.word	0x000126e0


	//----- nvinfo : EIATTR_CRS_STACK_SIZE
	.align		4
.L_1499:
        /*0180*/ 	.byte	0x04, 0x1e
        /*0182*/ 	.short	(.L_1501 - .L_1500)
.L_1500:
        /*0184*/ 	.word	0x00000000


	//----- nvinfo : EIATTR_CBANK_PARAM_SIZE
	.align		4
.L_1501:
        /*0188*/ 	.byte	0x03, 0x19
        /*018a*/ 	.short	0x0074


	//----- nvinfo : EIATTR_PARAM_CBANK
	.align		4
        /*018c*/ 	.byte	0x04, 0x0a
        /*018e*/ 	.short	(.L_1503 - .L_1502)
	.align		4
.L_1502:
        /*0190*/ 	.word	index@(.nv.constant0._Z23gemm_half_q_half_kernelILi4ELi140ELb1ELb0ELi32EEvPK6__halfPKjS4_S2_PS0_iiiiPKtS7_iiiiiibS2_i)
        /*0194*/ 	.short	0x0210
        /*0196*/ 	.short	0x0074


	//----- nvinfo : EIATTR_SW_WAR
	.align		4
.L_1503:
        /*0198*/ 	.byte	0x04, 0x36
        /*019a*/ 	.short	(.L_1505 - .L_1504)
.L_1504:
        /*019c*/ 	.word	0x00000008
.L_1505:


//--------------------- .nv.info._Z23gemm_half_q_half_kernelILi4ELi20ELb1ELb0ELi32EEvPK6__halfPKjS4_S2_PS0_iiiiPKtS7_iiiiiibS2_i --------------------------
	.section	.nv.info._Z23gemm_half_q_half_kernelILi4ELi20ELb1ELb0ELi32EEvPK6__halfPKjS4_S2_PS0_iiiiPKtS7_iiiiiibS2_i,"",@"SHT_CUDA_INFO"
	.sectionflags	@""
	.align	4


	//----- nvinfo : EIATTR_CUDA_API_VERSION
	.align		4
        /*0000*/ 	.byte	0x04, 0x37
        /*0002*/ 	.short	(.L_1507 - .L_1506)
.L_1506:
        /*0004*/ 	.word	0x00000082


	//----- nvinfo : EIATTR_KPARAM_INFO
	.align		4
.L_1507:
        /*0008*/ 	.byte	0x04, 0x17
        /*000a*/ 	.short	(.L_1509 - .L_1508)
.L_1508:
        /*000c*/ 	.word	0x00000000
        /*0010*/ 	.short	0x0013
        /*0012*/ 	.short	0x0070
        /*0014*/ 	.byte	0x00, 0xf0, 0x11, 0x00


	//----- nvinfo : EIATTR_KPARAM_INFO
	.align		4
.L_1509:
        /*0018*/ 	.byte	0x04, 0x17
        /*001a*/ 	.short	(.L_1511 - .L_1510)
.L_1510:
        /*001c*/ 	.word	0x00000000
        /*0020*/ 	.short	0x0012
        /*0022*/ 	.short	0x0068
        /*0024*/ 	.byte	0x00, 0xf0, 0x21, 0x00


	//----- nvinfo : EIATTR_KPARAM_INFO
	.align		4
.L_1511:
        /*0028*/ 	.byte	0x04, 0x17
        /*002a*/ 	.short	(.L_1513 - .L_1512)
.L_1512:
        /*002c*/ 	.word	0x00000000
        /*0030*/ 	.short	0x0011
        /*0032*/ 	.short	0x0060
        /*0034*/ 	.byte	0x00, 0xf0, 0x05, 0x00


	//----- nvinfo : EIATTR_KPARAM_INFO
	.align		4
.L_1513:
        /*0038*/ 	.byte	0x04, 0x17
        /*003a*/ 	.short	(.L_1515 - .L_1514)
.L_1514:
        /*003c*/ 	.word	0x00000000
        /*0040*/ 	.short	0x0010
        /*0042*/ 	.short	0x005c
        /*0044*/ 	.byte	0x00, 0xf0, 0x11, 0x00


	//----- nvinfo : EIATTR_KPARAM_INFO
	.align		4
.L_1515:
        /*0048*/ 	.byte	0x04, 0x17
        /*004a*/ 	.short	(.L_1517 - .L_1516)
.L_1516:
        /*004c*/ 	.word	0x00000000
        /*0050*/ 	.short	0x000f
        /*0052*/ 	.short	0x0058
        /*0054*/ 	.byte	0x00, 0xf0, 0x11, 0x00


	//----- nvinfo : EIATTR_KPARAM_INFO
	.align		4
.L_1517:
        /*0058*/ 	.byte	0x04, 0x17
        /*005a*/ 	.short	(.L_1519 - .L_1518)
.L_1518:
        /*005c*/ 	.word	0x00000000
        /*0060*/ 	.short	0x000e
        /*0062*/ 	.short	0x0054
        /*0064*/ 	.byte	0x00, 0xf0, 0x11, 0x00


	//----- nvinfo : EIATTR_KPARAM_INFO
	.align		4
.L_1519:
        /*0068*/ 	.byte	0x04, 0x17
        /*006a*/ 	.short	(.L_1521 - .L_1520)
.L_1520:
        /*006c*/ 	.word	0x00000000
        /*0070*/ 	.short	0x000d
        /*0072*/ 	.short	0x0050
        /*0074*/ 	.byte	0x00, 0xf0, 0x11, 0x00


	//----- nvinfo : EIATTR_KPARAM_INFO
	.align		4
.L_1521:
        /*0078*/ 	.byte	0x04, 0x17
        /*007a*/ 	.short	(.L_1523 - .L_1522)
.L_1522:
        /*007c*/ 	.word	0x00000000
        /*0080*/ 	.short	0x000c
        /*0082*/ 	.short	0x004c
        /*0084*/ 	.byte	0x00, 0xf0, 0x11, 0x00


	//----- nvinfo : EIATTR_KPARAM_INFO
	.align		4
.L_1523:
        /*0088*/ 	.byte	0x04, 0x17
        /*008a*/ 	.short	(.L_1525 - .L_1524)
.L_1524:
        /*008c*/ 	.word	0x00000000
        /*0090*/ 	.short	0x000b
        /*0092*/ 	.short	0x0048
        /*0094*/ 	.byte	0x00, 0xf0, 0x11, 0x00


	//----- nvinfo : EIATTR_KPARAM_INFO
	.align		4
.L_1525:
        /*0098*/ 	.byte	0x04, 0x17
        /*009a*/ 	.short	(.L_1527 - .L_1526)
.L_1526:
        /*009c*/ 	.word	0x00000000
        /*00a0*/ 	.short	0x000a
        /*00a2*/ 	.short	0x0040
        /*00a4*/ 	.byte	0x00, 0xf0, 0x21, 0x00


	//----- nvinfo : EIATTR_KPARAM_INFO
	.align		4
.L_1527:
        /*00a8*/ 	.byte	0x04, 0x17
        /*00aa*/ 	.short	(.L_1529 - .L_1528)
.L_1528:
        /*00ac*/ 	.word	0x00000000
        /*00b0*/ 	.short	0x0009
        /*00b2*/ 	.short	0x0038
        /*00b4*/ 	.byte	0x00, 0xf0, 0x21, 0x00


	//----- nvinfo : EIATTR_KPARAM_INFO
	.align		4
.L_1529:
        /*00b8*/ 	.byte	0x04, 0x17
        /*00ba*/ 	.short	(.L_1531 - .L_1530)
.L_1530:
        /*00bc*/ 	.word	0x00000000
        /*00c0*/ 	.short	0x0008
        /*00c2*/ 	.short	0x0034
        /*00c4*/ 	.byte	0x00, 0xf0, 0x11, 0x00


	//----- nvinfo : EIATTR_KPARAM_INFO
	.align		4
.L_1531:
        /*00c8*/ 	.byte	0x04, 0x17
        /*00ca*/ 	.short	(.L_1533 - .L_1532)
.L_1532:
        /*00cc*/ 	.word	0x00000000
        /*00d0*/ 	.short	0x0007
        /*00d2*/ 	.short	0x0030
        /*00d4*/ 	.byte	0x00, 0xf0, 0x11, 0x00


	//----- nvinfo : EIATTR_KPARAM_INFO
	.align		4
.L_1533:
        /*00d8*/ 	.byte	0x04, 0x17
        /*00da*/ 	.short	(.L_1535 - .L_1534)
.L_1534:
        /*00dc*/ 	.word	0x00000000
        /*00e0*/ 	.short	0x0006
        /*00e2*/ 	.short	0x002c
        /*00e4*/ 	.byte	0x00, 0xf0, 0x11, 0x00


	//----- nvinfo : EIATTR_KPARAM_INFO
	.align		4
.L_1535:
        /*00e8*/ 	.byte	0x04, 0x17
        /*00ea*/ 	.short	(.L_1537 - .L_1536)
.L_1536:
        /*00ec*/ 	.word	0x00000000
        /*00f0*/ 	.short	0x0005
        /*00f2*/ 	.short	0x0028
        /*00f4*/ 	.byte	0x00, 0xf0, 0x11, 0x00


	//----- nvinfo : EIATTR_KPARAM_INFO
	.align		4
.L_1537:
        /*00f8*/ 	.byte	0x04, 0x17
        /*00fa*/ 	.short	(.L_1539 - .L_1538)
.L_1538:
        /*00fc*/ 	.word	0x00000000
        /*0100*/ 	.short	0x0004
        /*0102*/ 	.short	0x0020
        /*0104*/ 	.byte	0x00, 0xf0, 0x21, 0x00


	//----- nvinfo : EIATTR_KPARAM_INFO
	.align		4
.L_1539:
        /*0108*/ 	.byte	0x04, 0x17
        /*010a*/ 	.short	(.L_1541 - .L_1540)
.L_1540:
        /*010c*/ 	.word	0x00000000
        /*0110*/ 	.short	0x0003
        /*0112*/ 	.short	0x0018
        /*0114*/ 	.byte	0x00, 0xf0, 0x21, 0x00


	//----- nvinfo : EIATTR_KPARAM_INFO
	.align		4
.L_1541:
        /*0118*/ 	.byte	0x04, 0x17
        /*011a*/ 	.short	(.L_1543 - .L_1542)
.L_1542:
        /*011c*/ 	.word	0x00000000
        /*0120*/ 	.short	0x0002
        /*0122*/ 	.short	0x0010
        /*0124*/ 	.byte	0x00, 0xf0, 0x21, 0x00


	//----- nvinfo : EIATTR_KPARAM_INFO
	.align		4
.L_1543:
        /*0128*/ 	.byte	0x04, 0x17
        /*012a*/ 	.short	(.L_1545 - .L_1544)
.L_1544:
        /*012c*/ 	.word	0x00000000
        /*0130*/ 	.short	0x0001
        /*0132*/ 	.short	0x0008
        /*0134*/ 	.byte	0x00, 0xf0, 0x21, 0x00


	//----- nvinfo : EIATTR_KPARAM_INFO
	.align		4
.L_1545:
        /*0138*/ 	.byte	0x04, 0x17
        /*013a*/ 	.short	(.L_1547 - .L_1546)
.L_1546:
        /*013c*/ 	.word	0x00000000
        /*0140*/ 	.short	0x0000
        /*0142*/ 	.short	0x0000
        /*0144*/ 	.byte	0x00, 0xf0, 0x21, 0x00


	//----- nvinfo : EIATTR_SPARSE_MMA_MASK
	.align		4
.L_1547:
        /*0148*/ 	.byte	0x03, 0x50
        /*014a*/ 	.short	0x0000


	//----- nvinfo : EIATTR_MAXREG_COUNT
	.align		4
        /*014c*/ 	.byte	0x03, 0x1b
        /*014e*/ 	.short	0x00ff


	//----- nvinfo : EIATTR_NUM_BARRIERS
	.align		4
        /*0150*/ 	.byte	0x02, 0x4c
        /*0152*/ 	.byte	0x01
	.zero		1


	//----- nvinfo : EIATTR_MERCURY_ISA_VERSION
	.align		4
        /*0154*/ 	.byte	0x03, 0x5f
        /*0156*/ 	.short	0x0101


	//----- nvinfo : EIATTR_EXIT_INSTR_OFFSETS
	.align		4
        /*0158*/ 	.byte	0x04, 0x1c
        /*015a*/ 	.short	(.L_1549 - .L_1548)


	//   ....[0]....
.L_1548:
        /*015c*/ 	.word	0x00000320


	//   ....[1]....
        /*0160*/ 	.word	0x00000a30


	//   ....[2]....
        /*0164*/ 	.word	0x00005e90


	//   ....[3]....
        /*0168*/ 	.word	0x00006160


	//   ....[4]....
        /*016c*/ 	.word	0x000063b0


	//   ....[5]....
        /*0170*/ 	.word	0x00006600


	//   ....[6]....
        /*0174*/ 	.word	0x00006740


	//   ....[7]....
        /*0178*/ 	.word	0x000067e0


	//   ....[8]....
        /*017c*/ 	.word	0x00006820


	//----- nvinfo : EIATTR_CRS_STACK_SIZE
	.align		4
.L_1549:
        /*0180*/ 	.byte	0x04, 0x1e
        /*0182*/ 	.short	(.L_1551 - .L_1550)
.L_1550:
        /*0184*/ 	.word	0x00000000


	//----- nvinfo : EIATTR_CBANK_PARAM_SIZE
	.align		4
.L_1551:
        /*0188*/ 	.byte	0x03, 0x19
        /*018a*/ 	.short	0x0074


	//----- nvinfo : EIATTR_PARAM_CBANK
	.align		4
        /*018c*/ 	.byte	0x04, 0x0a
        /*018e*/ 	.short	(.L_1553 - .L_1552)
	.align		4
.L_1552:
        /*0190*/ 	.word	index@(.nv.constant0._Z23gemm_half_q_half_kernelILi4ELi20ELb1ELb0ELi32EEvPK6__halfPKjS4_S2_PS0_iiiiPKtS7_iiiiiibS2_i)
        /*0194*/ 	.short	0x0210
        /*0196*/ 	.short	0x0074


	//----- nvinfo : EIATTR_SW_WAR
	.align		4
.L_1553:
        /*0198*/ 	.byte	0x04, 0x36
        /*019a*/ 	.short	(.L_1555 - .L_1554)
.L_1554:
        /*019c*/ 	.word	0x00000008
.L_1555:


//--------------------- .nv.info._Z23gemm_half_q_half_kernelILi4ELi38ELb1ELb0ELi32EEvPK6__halfPKjS4_S2_PS0_iiiiPKtS7_iiiiiibS2_i --------------------------
	.section	.nv.info._Z23gemm_half_q_half_kernelILi4ELi38ELb1ELb0ELi32EEvPK6__halfPKjS4_S2_PS0_iiiiPKtS7_iiiiiibS2_i,"",@"SHT_CUDA_INFO"
	.sectionflags	@""
	.align	4


	//----- nvinfo : EIATTR_CUDA_API_VERSION
	.align		4
        /*0000*/ 	.byte	0x04, 0x37
        /*0002*/ 	.short	(.L_1557 - .L_1556)
.L_1556:
        /*0004*/ 	.word	0x00000082


	//----- nvinfo : EIATTR_KPARAM_INFO
	.align		4
.L_1557:
        /*0008*/ 	.byte	0x04, 0x17
        /*000a*/ 	.short	(.L_1559 - .L_1558)
.L_1558:
        /*000c*/ 	.word	0x00000000
        /*0010*/ 	.short	0x0013
        /*0012*/ 	.short	0x0070
        /*0014*/ 	.byte	0x00, 0xf0, 0x11, 0x00


	//----- nvinfo : EIATTR_KPARAM_INFO
	.align		4
.L_1559:
        /*0018*/ 	.byte	0x04, 0x17
        /*001a*/ 	.short	(.L_1561 - .L_1560)
.L_1560:
        /*001c*/ 	.word	0x00000000
        /*0020*/ 	.short	0x0012
        /*0022*/ 	.short	0x0068
        /*0024*/ 	.byte	0x00, 0xf0, 0x21, 0x00


	//----- nvinfo : EIATTR_KPARAM_INFO
	.align		4
.L_1561:
        /*0028*/ 	.byte	0x04, 0x17
        /*002a*/ 	.short	(.L_1563 - .L_1562)
.L_1562:
        /*002c*/ 	.word	0x00000000
        /*0030*/ 	.short	0x0011
        /*0032*/ 	.short	0x0060
        /*0034*/ 	.byte	0x00, 0xf0, 0x05, 0x00


	//----- nvinfo : EIATTR_KPARAM_INFO
	.align		4
.L_1563:
        /*0038*/ 	.byte	0x04, 0x17
        /*003a*/ 	.short	(.L_1565 - .L_1564)
.L_1564:
        /*003c*/ 	.word	0x00000000
        /*0040*/ 	.short	0x0010
        /*0042*/ 	.short	0x005c
        /*0044*/ 	.byte	0x00, 0xf0, 0x11, 0x00


	//----- nvinfo : EIATTR_KPARAM_INFO
	.align		4
.L_1565:
        /*0048*/ 	.byte	0x04, 0x17
        /*004a*/ 	.short	(.L_1567 - .L_1566)
.L_1566:
        /*004c*/ 	.word	0x00000000
        /*0050*/ 	.short	0x000f
        /*0052*/ 	.short	0x0058
        /*0054*/ 	.byte	0x00, 0xf0, 0x11, 0x00


	//----- nvinfo : EIATTR_KPARAM_INFO
	.align		4
.L_1567:
        /*0058*/ 	.byte	0x04, 0x17
        /*005a*/ 	.short	(.L_1569 - .L_1568)
.L_1568:
        /*005c*/ 	.word	0x00000000
        /*0060*/ 	.short	0x000e
        /*0062*/ 	.short	0x0054
        /*0064*/ 	.byte	0x00, 0xf0, 0x11, 0x00


	//----- nvinfo : EIATTR_KPARAM_INFO
	.align		4
.L_1569:
        /*0068*/ 	.byte	0x04, 0x17
        /*006a*/ 	.short	(.L_1571 - .L_1570)
.L_1570:
        /*006c*/ 	.word	0x00000000
        /*0070*/ 	.short	0x000d
        /*0072*/ 	.short	0x0050
        /*0074*/ 	.byte	0x00, 0xf0, 0x11, 0x00


	//----- nvinfo : EIATTR_KPARAM_INFO
	.align		4
.L_1571:
        /*0078*/ 	.byte	0x04, 0x17
        /*007a*/ 	.short	(.L_1573 - .L_1572)
.L_1572:
        /*007c*/ 	.word	0x00000000
        /*0080*/ 	.short	0x000c
        /*0082*/ 	.short	0x004c
        /*0084*/ 	.byte	0x00, 0xf0, 0x11, 0x00


	//----- nvinfo : EIATTR_KPARAM_INFO
	.align		4
.L_1573:
        /*0088*/ 	.byte	0x04, 0x17
        /*008a*/ 	.short	(.L_1575 - .L_1574)
.L_1574:
        /*008c*/ 	.word	0x00000000
        /*0090*/ 	.short	0x000b
        /*0092*/ 	.short	0x0048
        /*0094*/ 	.byte	0x00, 0xf0, 0x11, 0x00


	//----- nvinfo : EIATTR_KPARAM_INFO
	.align		4
.L_1575:
        /*0098*/ 	.byte	0x04, 0x17
        /*009a*/ 	.short	(.L_1577 - .L_1576)
.L_1576:
        /*009c*/ 	.word	0x00000000
        /*00a0*/ 	.short	0x000a
        /*00a2*/ 	.short	0x0040
        /*00a4*/ 	.byte	0x00, 0xf0, 0x21, 0x00


	//----- nvinfo : EIATTR_KPARAM_INFO
	.align		4
.L_1577:
        /*00a8*/ 	.byte	0x04, 0x17
        /*00aa*/ 	.short	(.L_1579 - .L_1578)
.L_1578:
        /*00ac*/ 	.word	0x00000000
        /*00b0*/ 	.short	0x0009
        /*00b2*/ 	.short	0x0038
        /*00b4*/ 	.byte	0x00, 0xf0, 0x21, 0x00


	//----- nvinfo : EIATTR_KPARAM_INFO
	.align		4
.L_1579:
        /*00b8*/ 	.byte	0x04, 0x17
        /*00ba*/ 	.short	(.L_1581 - .L_1580)
.L_1580:
        /*00bc*/ 	.word	0x00000000
        /*00c0*/ 	.short	0x0008
        /*00c2*/ 	.short	0x0034
        /*00c4*/ 	.byte	0x00, 0xf0, 0x11, 0x00


	//----- nvinfo : EIATTR_KPARAM_INFO
	.align		4
.L_1581:
        /*00c8*/ 	.byte	0x04, 0x17
        /*00ca*/ 	.short	(.L_1583 - .L_1582)
.L_1582:
        /*00cc*/ 	.word	0x00000000
        /*00d0*/ 	.short	0x0007
        /*00d2*/ 	.short	0x0030
        /*00d4*/ 	.byte	0x00, 0xf0, 0x11, 0x00


	//----- nvinfo : EIATTR_KPARAM_INFO
	.align		4
.L_1583:
        /*00d8*/ 	.byte	0x04, 0x17
        /*00da*/ 	.short	(.L_1585 - .L_1584)
.L_1584:
        /*00dc*/ 	.word	0x00000000
        /*00e0*/ 	.short	0x0006
        /*00e2*/ 	.short	0x002c
        /*00e4*/ 	.byte	0x00, 0xf0, 0x11, 0x00


	//----- nvinfo : EIATTR_KPARAM_INFO
	.align		4
.L_1585:
        /*00e8*/ 	.byte	0x04, 0x17
        /*00ea*/ 	.short	(.L_1587 - .L_1586)
.L_1586:
        /*00ec*/ 	.word	0x00000000
        /*00f0*/ 	.short	0x0005
        /*00f2*/ 	.short	0x0028
        /*00f4*/ 	.byte	0x00, 0xf0, 0x11, 0x00


	//----- nvinfo : EIATTR_KPARAM_INFO
	.align		4
.L_1587:
        /*00f8*/ 	.byte	0x04, 0x17
        /*00fa*/ 	.short	(.L_1589 - .L_1588)
.L_1588:
        /*00fc*/ 	.word	0x00000000
        /*0100*/ 	.short	0x0004
        /*0102*/ 	.short	0x0020
        /*0104*/ 	.byte	0x00, 0xf0, 0x21, 0x00


	//----- nvinfo : EIATTR_KPARAM_INFO
	.align		4
.L_1589:
        /*0108*/ 	.byte	0x04, 0x17
        /*010a*/ 	.short	(.L_1591 - .L_1590)
.L_1590:
        /*010c*/ 	.word	0x00000000
        /*0110*/ 	.short	0x0003
        /*0112*/ 	.short	0x0018
        /*0114*/ 	.byte	0x00, 0xf0, 0x21, 0x00


	//----- nvinfo : EIATTR_KPARAM_INFO
	.align		4
.L_1591:
        /*0118*/ 	.byte	0x04, 0x17
        /*011a*/ 	.short	(.L_1593 - .L_1592)
.L_1592:
        /*011c*/ 	.word	0x00000000
        /*0120*/ 	.short	0x0002
        /*0122*/ 	.short	0x0010
        /*0124*/ 	.byte	0x00, 0xf0, 0x21, 0x00


	//----- nvinfo : EIATTR_KPARAM_INFO
	.align		4
.L_1593:
        /*0128*/ 	.byte	0x04, 0x17
        /*012a*/ 	.short	(.L_1595 - .L_1594)
.L_1594:
        /*012c*/ 	.word	0x00000000
        /*0130*/ 	.short	0x0001
        /*0132*/ 	.short	0x0008
        /*0134*/ 	.byte	0x00, 0xf0, 0x21, 0x00


	//----- nvinfo : EIATTR_KPARAM_INFO
	.align		4
.L_1595:
        /*0138*/ 	.byte	0x04, 0x17
        /*013a*/ 	.short	(.L_1597 - .L_1596)
.L_1596:
        /*013c*/ 	.word	0x00000000
        /*0140*/ 	.short	0x0000
        /*0142*/ 	.short	0x0000
        /*0144*/ 	.byte	0x00, 0xf0, 0x21, 0x00


	//----- nvinfo : EIATTR_SPARSE_MMA_MASK
	.align		4
.L_1597:
        /*0148*/ 	.byte	0x03, 0x50
        /*014a*/ 	.short	0x0000


	//----- nvinfo : EIATTR_MAXREG_COUNT
	.align		4
        /*014c*/ 	.byte	0x03, 0x1b
        /*014e*/ 	.short	0x00ff


	//----- nvinfo : EIATTR_NUM_BARRIERS
	.align		4
        /*0150*/ 	.byte	0x02, 0x4c
        /*0152*/ 	.byte	0x01
	.zero		1


	//----- nvinfo : EIATTR_MERCURY_ISA_VERSION
	.align		4
        /*0154*/ 	.byte	0x03, 0x5f
        /*0156*/ 	.short	0x0101


	//----- nvinfo : EIATTR_EXIT_INSTR_OFFSETS
	.align		4
        /*0158*/ 	.byte	0x04, 0x1c
        /*015a*/ 	.short	(.L_1599 - .L_1598)


	//   ....[0]....
.L_1598:
        /*015c*/ 	.word	0x00000320


	//   ....[1]....
        /*0160*/ 	.word	0x00000ec0


	//   ....[2]....
        /*0164*/ 	.word	0x00007cb0


	//   ....[3]....
        /*0168*/ 	.word	0x00007f90


	//   ....[4]....
        /*016c*/ 	.word	0x000081e0


	//   ....[5]....
        /*0170*/ 	.word	0x00008430


	//   ....[6]....
        /*0174*/ 	.word	0x00008570


	//   ....[7]....
        /*0178*/ 	.word	0x00008600


	//   ....[8]....
        /*017c*/ 	.word	0x00008640


	//----- nvinfo : EIATTR_CRS_STACK_SIZE
	.align		4
.L_1599:
        /*0180*/ 	.byte	0x04, 0x1e
        /*0182*/ 	.short	(.L_1601 - .L_1600)
.L_1600:
        /*0184*/ 	.word	0x00000000


	//----- nvinfo : EIATTR_CBANK_PARAM_SIZE
	.align		4
.L_1601:
        /*0188*/ 	.byte	0x03, 0x19
        /*018a*/ 	.short	0x0074


	//----- nvinfo : EIATTR_PARAM_CBANK
	.align		4
        /*018c*/ 	.byte	0x04, 0x0a
        /*018e*/ 	.short	(.L_1603 - .L_1602)
	.align		4
.L_1602:
        /*0190*/ 	.word	index@(.nv.constant0._Z23gemm_half_q_half_kernelILi4ELi38ELb1ELb0ELi32EEvPK6__halfPKjS4_S2_PS0_iiiiPKtS7_iiiiiibS2_i)
        /*0194*/ 	.short	0x0210
        /*0196*/ 	.short	0x0074


	//----- nvinfo : EIATTR_SW_WAR
	.align		4
.L_1603:
        /*0198*/ 	.byte	0x04, 0x36
        /*019a*/ 	.short	(.L_1605 - .L_1604)
.L_1604:
        /*019c*/ 	.word	0x00000008
.L_1605:


//--------------------- .nv.info._Z23gemm_half_q_half_kernelILi4ELi128ELb1ELb0ELi32EEvPK6__halfPKjS4_S2_PS0_iiiiPKtS7_iiiiiibS2_i --------------------------
	.section	.nv.info._Z23gemm_half_q_half_kernelILi4ELi128ELb1ELb0ELi32EEvPK6__halfPKjS4_S2_PS0_iiiiPKtS7_iiiiiibS2_i,"",@"SHT_CUDA_INFO"
	.sectionflags	@""
	.align	4


	//----- nvinfo : EIATTR_CUDA_API_VERSION
	.align		4
        /*0000*/ 	.byte	0x04, 0x37
        /*0002*/ 	.short	(.L_1607 - .L_1606)
.L_1606:
        /*0004*/ 	.word	0x00000082


	//----- nvinfo : EIATTR_KPARAM_INFO
	.align		4
.L_1607:
        /*0008*/ 	.byte	0x04, 0x17
        /*000a*/ 	.short	(.L_1609 - .L_1608)
.L_1608:
        /*000c*/ 	.word	0x00000000
        /*0010*/ 	.short	0x0013
        /*0012*/ 	.short	0x0070
        /*0014*/ 	.byte	0x00, 0xf0, 0x11, 0x00


	//----- nvinfo : EIATTR_KPARAM_INFO
	.align		4
.L_1609:
        /*0018*/ 	.byte	0x04, 0x17
        /*001a*/ 	.short	(.L_1611 - .L_1610)
.L_1610:
        /*001c*/ 	.word	0x00000000
        /*0020*/ 	.short	0x0012
        /*0022*/ 	.short	0x0068
        /*0024*/ 	.byte	0x00, 0xf0, 0x21, 0x00


	//----- nvinfo : EIATTR_KPARAM_INFO
	.align		4
.L_1611:
        /*0028*/ 	.byte	0x04, 0x17
        /*002a*/ 	.short	(.L_1613 - .L_1612)
.L_1612:
        /*002c*/ 	.word	0x00000000
        /*0030*/ 	.short	0x0011
        /*0032*/ 	.short	0x0060
        /*0034*/ 	.byte	0x00, 0xf0, 0x05, 0x00


	//----- nvinfo : EIATTR_KPARAM_INFO
	.align		4
.L_1613:
        /*0038*/ 	.byte	0x04, 0x17
        /*003a*/ 	.short	(.L_1615 - .L_1614)
.L_1614:
        /*003c*/ 	.word	0x00000000
        /*0040*/ 	.short	0x0010
        /*0042*/ 	.short	0x005c
        /*0044*/ 	.byte	0x00, 0xf0, 0x11, 0x00


	//----- nvinfo : EIATTR_KPARAM_INFO
	.align		4
.L_1615:
        /*0048*/ 	.byte	0x04, 0x17
        /*004a*/ 	.short	(.L_1617 - .L_1616)
.L_1616:
        /*004c*/ 	.word	0x00000000
        /*0050*/ 	.short	0x000f
        /*0052*/ 	.short	0x0058
        /*0054*/ 	.byte	0x00, 0xf0, 0x11, 0x00


	//----- nvinfo : EIATTR_KPARAM_INFO
	.align		4
.L_1617:
        /*0058*/ 	.byte	0x04, 0x17
        /*005a*/ 	.short	(.L_1619 - .L_1618)
.L_1618:
        /*005c*/ 	.word	0x00000000
        /*0060*/ 	.short	0x000e
        /*0062*/ 	.short	0x0054
        /*0064*/ 	.byte	0x00, 0xf0, 0x11, 0x00


	//----- nvinfo : EIATTR_KPARAM_INFO
	.align		4
.L_1619:
        /*0068*/ 	.byte	0x04, 0x17
        /*006a*/ 	.short	(.L_1621 - .L_1620)
.L_1620:
        /*006c*/ 	.word	0x00000000
        /*0070*/ 	.short	0x000d
        /*0072*/ 	.short	0x0050
        /*0074*/ 	.byte	0x00, 0xf0, 0x11, 0x00


	//----- nvinfo : EIATTR_KPARAM_INFO
	.align		4
.L_1621:
        /*0078*/ 	.byte	0x04, 0x17
        /*007a*/ 	.short	(.L_1623 - .L_1622)
.L_1622:
        /*007c*/ 	.word	0x00000000
        /*0080*/ 	.short	0x000c
        /*0082*/ 	.short	0x004c
        /*0084*/ 	.byte	0x00, 0xf0, 0x11, 0x00


	//----- nvinfo : EIATTR_KPARAM_INFO
	.align		4
.L_1623:
        /*0088*/ 	.byte	0x04, 0x17
        /*008a*/ 	.short	(.L_1625 - .L_1624)
.L_1624:
        /*008c*/ 	.word	0x00000000
        /*0090*/ 	.short	0x000b
        /*0092*/ 	.short	0x0048
        /*0094*/ 	.byte	0x00, 0xf0, 0x11, 0x00


	//----- nvinfo : EIATTR_KPARAM_INFO
	.align		4
.L_1625:
        /*0098*/ 	.byte	0x04, 0x17
        /*009a*/ 	.short	(.L_1627 - .L_1626)
.L_1626:
        /*009c*/ 	.word	0x00000000
        /*00a0*/ 	.short	0x000a
        /*00a2*/ 	.short	0x0040
        /*00a4*/ 	.byte	0x00, 0xf0, 0x21, 0x00


	//----- nvinfo : EIATTR_KPARAM_INFO
	.align		4
.L_1627:
        /*00a8*/ 	.byte	0x04, 0x17
        /*00aa*/ 	.short	(.L_1629 - .L_1628)
.L_1628:
        /*00ac*/ 	.word	0x00000000
        /*00b0*/ 	.short	0x0009
        /*00b2*/ 	.short	0x0038
        /*00b4*/ 	.byte	0x00, 0xf0, 0x21, 0x00


	//----- nvinfo : EIATTR_KPARAM_INFO
	.align		4
.L_1629:
        /*00b8*/ 	.byte	0x04, 0x17
        /*00ba*/ 	.short	(.L_1631 - .L_1630)
.L_1630:
        /*00bc*/ 	.word	0x00000000
        /*00c0*/ 	.short	0x0008
        /*00c2*/ 	.short	0x0034
        /*00c4*/ 	.byte	0x00, 0xf0, 0x11, 0x00


	//----- nvinfo : EIATTR_KPARAM_INFO
	.align		4
.L_1631:
        /*00c8*/ 	.byte	0x04, 0x17
        /*00ca*/ 	.short	(.L_1633 - .L_1632)
.L_1632:
        /*00cc*/ 	.word	0x00000000
        /*00d0*/ 	.short	0x0007
        /*00d2*/ 	.short	0x0030
        /*00d4*/ 	.byte	0x00, 0xf0, 0x11, 0x00


	//----- nvinfo : EIATTR_KPARAM_INFO
	.align		4
.L_1633:
        /*00d8*/ 	.byte	0x04, 0x17
        /*00da*/ 	.short	(.L_1635 - .L_1634)
.L_1634:
        /*00dc*/ 	.word	0x00000000
        /*00e0*/ 	.short	0x0006
        /*00e2*/ 	.short	0x002c
        /*00e4*/ 	.byte	0x00, 0xf0, 0x11, 0x00


	//----- nvinfo : EIATTR_KPARAM_INFO
	.align		4
.L_1635:
        /*00e8*/ 	.byte	0x04, 0x17
        /*00ea*/ 	.short	(.L_1637 - .L_1636)
.L_1636:
        /*00ec*/ 	.word	0x00000000
        /*00f0*/ 	.short	0x0005
        /*00f2*/ 	.short	0x0028
        /*00f4*/ 	.byte	0x00, 0xf0, 0x11, 0x00


	//----- nvinfo : EIATTR_KPARAM_INFO
	.align		4
.L_1637:
        /*00f8*/ 	.byte	0x04, 0x17
        /*00fa*/ 	.short	(.L_1639 - .L_1638)
.L_1638:
        /*00fc*/ 	.word	0x00000000
        /*0100*/ 	.short	0x0004
        /*0102*/ 	.short	0x0020
        /*0104*/ 	.byte	0x00, 0xf0, 0x21, 0x00


	//----- nvinfo : EIATTR_KPARAM_INFO
	.align		4
.L_1639:
        /*0108*/ 	.byte	0x04, 0x17
        /*010a*/ 	.short	(.L_1641 - .L_1640)
.L_1640:
        /*010c*/ 	.word	0x00000000
        /*0110*/ 	.short	0x0003
        /*0112*/ 	.short	0x0018
        /*0114*/ 	.byte	0x00, 0xf0, 0x21, 0x00


	//----- nvinfo : EIATTR_KPARAM_INFO
	.align		4
.L_1641:
        /*0118*/ 	.byte	0x04, 0x17
        /*011a*/ 	.short	(.L_1643 - .L_1642)
.L_1642:
        /*011c*/ 	.word	0x00000000
        /*0120*/ 	.short	0x0002
        /*0122*/ 	.short	0x0010
        /*0124*/ 	.byte	0x00, 0xf0, 0x21, 0x00


	//----- nvinfo : EIATTR_KPARAM_INFO
	.align		4
.L_1643:
        /*0128*/ 	.byte	0x04, 0x17
        /*012a*/ 	.short	(.L_1645 - .L_1644)
.L_1644:
        /*012c*/ 	.word	0x00000000
        /*0130*/ 	.short	0x0001
        /*0132*/ 	.short	0x0008
        /*0134*/ 	.byte	0x00, 0xf0, 0x21, 0x00


	//----- nvinfo : EIATTR_KPARAM_INFO
	.align		4
.L_1645:
        /*0138*/ 	.byte	0x04, 0x17
        /*013a*/ 	.short	(.L_1647 - .L_1646)
.L_1646:
        /*013c*/ 	.word	0x00000000
        /*0140*/ 	.short	0x0000
        /*0142*/ 	.short	0x0000
        /*0144*/ 	.byte	0x00, 0xf0, 0x21, 0x00


	//----- nvinfo : EIATTR_SPARSE_MMA_MASK
	.align		4
.L_1647:
        /*0148*/ 	.byte	0x03, 0x50
        /*014a*/ 	.short	0x0000


	//----- nvinfo : EIATTR_MAXREG_COUNT
	.align		4
        /*014c*/ 	.byte	0x03, 0x1b
        /*014e*/ 	.short	0x00ff


	//----- nvinfo : EIATTR_NUM_BARRIERS
	.align		4
        /*0150*/ 	.byte	0x02, 0x4c
        /*0152*/ 	.byte	0x01
	.zero		1


	//----- nvinfo : EIATTR_MERCURY_ISA_VERSION
	.align		4
        /*0154*/ 	.byte	0x03, 0x5f
        /*0156*/ 	.short	0x0101


	//----- nvinfo : EIATTR_EXIT_INSTR_OFFSETS
	.align		4
        /*0158*/ 	.byte	0x04, 0x1c
        /*015a*/ 	.short	(.L_1649 - .L_1648)


	//   ....[0]....
.L_1648:
        /*015c*/ 	.word	0x00000340


	//   ....[1]....
        /*0160*/ 	.word	0x00000ed0


	//   ....[2]....
        /*0164*/ 	.word	0x000091d0


	//   ....[3]....
        /*0168*/ 	.word	0x000094b0


	//   ....[4]....
        /*016c*/ 	.word	0x00009710


	//   ....[5]....
        /*0170*/ 	.word	0x00009970


	//   ....[6]....
        /*0174*/ 	.word	0x00009ac0


	//   ....[7]....
        /*0178*/ 	.word	0x00009b60


	//   ....[8]....
        /*017c*/ 	.word	0x00009ba0


	//----- nvinfo : EIATTR_CRS_STACK_SIZE
	.align		4
.L_1649:
        /*0180*/ 	.byte	0x04, 0x1e
        /*0182*/ 	.short	(.L_1651 - .L_1650)
.L_1650:
        /*0184*/ 	.word	0x00000000


	//----- nvinfo : EIATTR_CBANK_PARAM_SIZE
	.align		4
.L_1651:
        /*0188*/ 	.byte	0x03, 0x19
        /*018a*/ 	.short	0x0074


	//----- nvinfo : EIATTR_PARAM_CBANK
	.align		4
        /*018c*/ 	.byte	0x04, 0x0a
        /*018e*/ 	.short	(.L_1653 - .L_1652)
	.align		4
.L_1652:
        /*0190*/ 	.word	index@(.nv.constant0._Z23gemm_half_q_half_kernelILi4ELi128ELb1ELb0ELi32EEvPK6__halfPKjS4_S2_PS0_iiiiPKtS7_iiiiiibS2_i)
        /*0194*/ 	.short	0x0210
        /*0196*/ 	.short	0x0074


	//----- nvinfo : EIATTR_SW_WAR
	.align		4
.L_1653:
        /*0198*/ 	.byte	0x04, 0x36
        /*019a*/ 	.short	(.L_1655 - .L_1654)
.L_1654:
        /*019c*/ 	.word	0x00000008
.L_1655:


//--------------------- .nv.info._Z23gemm_half_q_half_kernelILi3ELi190ELb1ELb0ELi64EEvPK6__halfPKjS4_S2_PS0_iiiiPKtS7_iiiiiibS2_i --------------------------
	.section	.nv.info._Z23gemm_half_q_half_kernelILi3ELi190ELb1ELb0ELi64EEvPK6__halfPKjS4_S2_PS0_iiiiPKtS7_iiiiiibS2_i,"",@"SHT_CUDA_INFO"
	.sectionflags	@""
	.align	4


	//----- nvinfo : EIATTR_CUDA_API_VERSION
	.align		4
        /*0000*/ 	.byte	0x04, 0x37
        /*0002*/ 	.short	(.L_1657 - .L_1656)
.L_1656:
        /*0004*/ 	.word	0x00000082


	//----- nvinfo : EIATTR_KPARAM_INFO
	.align		4
.L_1657:
        /*0008*/ 	.byte	0x04, 0x17
        /*000a*/ 	.short	(.L_1659 - .L_1658)
.L_1658:
        /*000c*/ 	.word	0x00000000
        /*0010*/ 	.short	0x0013
        /*0012*/ 	.short	0x0070
        /*0014*/ 	.byte	0x00, 0xf0, 0x11, 0x00


	//----- nvinfo : EIATTR_KPARAM_INFO
	.align		4
.L_1659:
        /*0018*/ 	.byte	0x04, 0x17
        /*001a*/ 	.short	(.L_1661 - .L_1660)
.L_1660:
        /*001c*/ 	.word	0x00000000
        /*0020*/ 	.short	0x0012
        /*0022*/ 	.short	0x0068
        /*0024*/ 	.byte	0x00, 0xf0, 0x21, 0x00


	//----- nvinfo : EIATTR_KPARAM_INFO
	.align		4
.L_1661:
        /*0028*/ 	.byte	0x04, 0x17
        /*002a*/ 	.short	(.L_1663 - .L_1662)
.L_1662:
        /*002c*/ 	.word	0x00000000
        /*0030*/ 	.short	0x0011
        /*0032*/ 	.short	0x0060
        /*0034*/ 	.byte	0x00, 0xf0, 0x05, 0x00


	//----- nvinfo : EIATTR_KPARAM_INFO
	.align		4
.L_1663:
        /*0038*/ 	.byte	0x04, 0x17
        /*003a*/ 	.short	(.L_1665 - .L_1664)
.L_1664:
        /*003c*/ 	.word	0x00000000
        /*0040*/ 	.short	0x0010
        /*0042*/ 	.short	0x005c
        /*0044*/ 	.byte	0x00, 0xf0, 0x11, 0x00


	//----- nvinfo : EIATTR_KPARAM_INFO
	.align		4
.L_1665:
        /*0048*/ 	.byte	0x04, 0x17
        /*004a*/ 	.short	(.L_1667 - .L_1666)
.L_1666:
        /*004c*/ 	.word	0x00000000
        /*0050*/ 	.short	0x000f
        /*0052*/ 	.short	0x0058
        /*0054*/ 	.byte	0x00, 0xf0, 0x11, 0x00


	//----- nvinfo : EIATTR_KPARAM_INFO
	.align		4
.L_1667:
        /*0058*/ 	.byte	0x04, 0x17
        /*005a*/ 	.short	(.L_1669 - .L_1668)
.L_1668:
        /*005c*/ 	.word	0x00000000
        /*0060*/ 	.short	0x000e
        /*0062*/ 	.short	0x0054
        /*0064*/ 	.byte	0x00, 0xf0, 0x11, 0x00


	//----- nvinfo : EIATTR_KPARAM_INFO
	.align		4
.L_1669:
        /*0068*/ 	.byte	0x04, 0x17
        /*006a*/ 	.short	(.L_1671 - .L_1670)
.L_1670:
        /*006c*/ 	.word	0x00000000
        /*0070*/ 	.short	0x000d
        /*0072*/ 	.short	0x0050
        /*0074*/ 	.byte	0x00, 0xf0, 0x11, 0x00


	//----- nvinfo : EIATTR_KPARAM_INFO
	.align		4
.L_1671:
        /*0078*/ 	.byte	0x04, 0x17
        /*007a*/ 	.short	(.L_1673 - .L_1672)
.L_1672:
        /*007c*/ 	.word	0x00000000
        /*0080*/ 	.short	0x000c
        /*0082*/ 	.short	0x004c
        /*0084*/ 	.byte	0x00, 0xf0, 0x11, 0x00


	//----- nvinfo : EIATTR_KPARAM_INFO
	.align		4
.L_1673:
        /*0088*/ 	.byte	0x04, 0x17
        /*008a*/ 	.short	(.L_1675 - .L_1674)
.L_1674:
        /*008c*/ 	.word	0x00000000
        /*0090*/ 	.short	0x000b
        /*0092*/ 	.short	0x0048
        /*0094*/ 	.byte	0x00, 0xf0, 0x11, 0x00


	//----- nvinfo : EIATTR_KPARAM_INFO
	.align		4
.L_1675:
        /*0098*/ 	.byte	0x04, 0x17
        /*009a*/ 	.short	(.L_1677 - .L_1676)
.L_1676:
        /*009c*/ 	.word	0x00000000
        /*00a0*/ 	.short	0x000a
        /*00a2*/ 	.short	0x0040
        /*00a4*/ 	.byte	0x00, 0xf0, 0x21, 0x00


	//----- nvinfo : EIATTR_KPARAM_INFO
	.align		4
.L_1677:
        /*00a8*/ 	.byte	0x04, 0x17
        /*00aa*/ 	.short	(.L_1679 - .L_1678)
.L_1678:
        /*00ac*/ 	.word	0x00000000
        /*00b0*/ 	.short	0x0009
        /*00b2*/ 	.short	0x0038
        /*00b4*/ 	.byte	0x00, 0xf0, 0x21, 0x00


	//----- nvinfo : EIATTR_KPARAM_INFO
	.align		4
.L_1679:
        /*00b8*/ 	.byte	0x04, 0x17
        /*00ba*/ 	.short	(.L_1681 - .L_1680)
.L_1680:
        /*00bc*/ 	.word	0x00000000
        /*00c0*/ 	.short	0x0008
        /*00c2*/ 	.short	0x0034
        /*00c4*/ 	.byte	0x00, 0xf0, 0x11, 0x00


	//----- nvinfo : EIATTR_KPARAM_INFO
	.align		4
.L_1681:
        /*00c8*/ 	.byte	0x04, 0x17
        /*00ca*/ 	.short	(.L_1683 - .L_1682)
.L_1682:
        /*00cc*/ 	.word	0x00000000
        /*00d0*/ 	.short	0x0007
        /*00d2*/ 	.short	0x0030
        /*00d4*/ 	.byte	0x00, 0xf0, 0x11, 0x00


	//----- nvinfo : EIATTR_KPARAM_INFO
	.align		4
.L_1683:
        /*00d8*/ 	.byte	0x04, 0x17
        /*00da*/ 	.short	(.L_1685 - .L_1684)
.L_1684:
        /*00dc*/ 	.word	0x00000000
        /*00e0*/ 	.short	0x0006
        /*00e2*/ 	.short	0x002c
        /*00e4*/ 	.byte	0x00, 0xf0, 0x11, 0x00


	//----- nvinfo : EIATTR_KPARAM_INFO
	.align		4
.L_1685:
        /*00e8*/ 	.byte	0x04, 0x17
        /*00ea*/ 	.short	(.L_1687 - .L_1686)
.L_1686:
        /*00ec*/ 	.word	0x00000000
        /*00f0*/ 	.short	0x0005
        /*00f2*/ 	.short	0x0028
        /*00f4*/ 	.byte	0x00, 0xf0, 0x11, 0x00


	//----- nvinfo : EIATTR_KPARAM_INFO
	.align		4
.L_1687:
        /*00f8*/ 	.byte	0x04, 0x17
        /*00fa*/ 	.short	(.L_1689 - .L_1688)
.L_1688:
        /*00fc*/ 	.word	0x00000000
        /*0100*/ 	.short	0x0004
        /*0102*/ 	.short	0x0020
        /*0104*/ 	.byte	0x00, 0xf0, 0x21, 0x00


	//----- nvinfo : EIATTR_KPARAM_INFO
	.align		4
.L_1689:
        /*0108*/ 	.byte	0x04, 0x17
        /*010a*/ 	.short	(.L_1691 - .L_1690)
.L_1690:
        /*010c*/ 	.word	0x00000000
        /*0110*/ 	.short	0x0003
        /*0112*/ 	.short	0x0018
        /*0114*/ 	.byte	0x00, 0xf0, 0x21, 0x00


	//----- nvinfo : EIATTR_KPARAM_INFO
	.align		4
.L_1691:
        /*0118*/ 	.byte	0x04, 0x17
        /*011a*/ 	.short	(.L_1693 - .L_1692)
.L_1692:
        /*011c*/ 	.word	0x00000000
        /*0120*/ 	.short	0x0002
        /*0122*/ 	.short	0x0010
        /*0124*/ 	.byte	0x00, 0xf0, 0x21, 0x00


	//----- nvinfo : EIATTR_KPARAM_INFO
	.align		4
.L_1693:
        /*0128*/ 	.byte	0x04, 0x17
        /*012a*/ 	.short	(.L_1695 - .L_1694)
.L_1694:
        /*012c*/ 	.word	0x00000000
        /*0130*/ 	.short	0x0001
        /*0132*/ 	.short	0x0008
        /*0134*/ 	.byte	0x00, 0xf0, 0x21, 0x00


	//----- nvinfo : EIATTR_KPARAM_INFO
	.align		4
.L_1695:
        /*0138*/ 	.byte	0x04, 0x17
        /*013a*/ 	.short	(.L_1697 - .L_1696)
.L_1696:
        /*013c*/ 	.word	0x00000000
        /*0140*/ 	.short	0x0000
        /*0142*/ 	.short	0x0000
        /*0144*/ 	.byte	0x00, 0xf0, 0x21, 0x00


	//----- nvinfo : EIATTR_SPARSE_MMA_MASK
	.align		4
.L_1697:
        /*0148*/ 	.byte	0x03, 0x50
        /*014a*/ 	.short	0x0000


	//----- nvinfo : EIATTR_MAXREG_COUNT
	.align		4
        /*014c*/ 	.byte	0x03, 0x1b
        /*014e*/ 	.short	0x00ff


	//----- nvinfo : EIATTR_NUM_BARRIERS
	.align		4
        /*0150*/ 	.byte	0x02, 0x4c
        /*0152*/ 	.byte	0x01
	.zero		1


	//----- nvinfo : EIATTR_MERCURY_ISA_VERSION
	.align		4
        /*0154*/ 	.byte	0x03, 0x5f
        /*0156*/ 	.short	0x0101


	//----- nvinfo : EIATTR_EXIT_INSTR_OFFSETS
	.align		4
        /*0158*/ 	.byte	0x04, 0x1c
        /*015a*/ 	.short	(.L_1699 - .L_1698)


	//   ....[0]....
.L_1698:
        /*015c*/ 	.word	0x00000290


	//   ....[1]....
        /*0160*/ 	.word	0x00000e50


	//   ....[2]....
        /*0164*/ 	.word	0x00014880


	//   ....[3]....
        /*0168*/ 	.word	0x00014b50


	//   ....[4]....
        /*016c*/ 	.word	0x00014da0


	//   ....[5]....
        /*0170*/ 	.word	0x00014ef0


	//   ....[6]....
        /*0174*/ 	.word	0x00014f80


	//   ....[7]....
        /*0178*/ 	.word	0x00014fc0


	//----- nvinfo : EIATTR_CRS_STACK_SIZE
	.align		4
.L_1699:
        /*017c*/ 	.byte	0x04, 0x1e
        /*017e*/ 	.short	(.L_1701 - .L_1700)
.L_1700:
        /*0180*/ 	.word	0x00000000


	//----- nvinfo : EIATTR_CBANK_PARAM_SIZE
	.align		4
.L_1701:
        /*0184*/ 	.byte	0x03, 0x19
        /*0186*/ 	.short	0x0074


	//----- nvinfo : EIATTR_PARAM_CBANK
	.align		4
        /*0188*/ 	.byte	0x04, 0x0a
        /*018a*/ 	.short	(.L_1703 - .L_1702)
	.align		4
.L_1702:
        /*018c*/ 	.word	index@(.nv.constant0._Z23gemm_half_q_half_kernelILi3ELi190ELb1ELb0ELi64EEvPK6__halfPKjS4_S2_PS0_iiiiPKtS7_iiiiiibS2_i)
        /*0190*/ 	.short	0x0210
        /*0192*/ 	.short	0x0074


	//----- nvinfo : EIATTR_SW_WAR
	.align		4
.L_1703:
        /*0194*/ 	.byte	0x04, 0x36
        /*0196*/ 	.short	(.L_1705 - .L_1704)
.L_1704:
        /*0198*/ 	.word	0x00000008
.L_1705:


//--------------------- .nv.info._Z23gemm_half_q_half_kernelILi3ELi160ELb1ELb0ELi64EEvPK6__halfPKjS4_S2_PS0_iiiiPKtS7_iiiiiibS2_i --------------------------
	.section	.nv.info._Z23gemm_half_q_half_kernelILi3ELi160ELb1ELb0ELi64EEvPK6__halfPKjS4_S2_PS0_iiiiPKtS7_iiiiiibS2_i,"",@"SHT_CUDA_INFO"
	.sectionflags	@""
	.align	4


	//----- nvinfo : EIATTR_CUDA_API_VERSION
	.align		4
        /*0000*/ 	.byte	0x04, 0x37
        /*0002*/ 	.short	(.L_1707 - .L_1706)
.L_1706:
        /*0004*/ 	.word	0x00000082


	//----- nvinfo : EIATTR_KPARAM_INFO
	.align		4
.L_1707:
        /*0008*/ 	.byte	0x04, 0x17
        /*000a*/ 	.short	(.L_1709 - .L_1708)
.L_1708:
        /*000c*/ 	.word	0x00000000
        /*0010*/ 	.short	0x0013
        /*0012*/ 	.short	0x0070
        /*0014*/ 	.byte	0x00, 0xf0, 0x11, 0x00


	//----- nvinfo : EIATTR_KPARAM_INFO
	.align		4
.L_1709:
        /*0018*/ 	.byte	0x04, 0x17
        /*001a*/ 	.short	(.L_1711 - .L_1710)
.L_1710:
        /*001c*/ 	.word	0x00000000
        /*0020*/ 	.short	0x0012
        /*0022*/ 	.short	0x0068
        /*0024*/ 	.byte	0x00, 0xf0, 0x21, 0x00


	//----- nvinfo : EIATTR_KPARAM_INFO
	.align		4
.L_1711:
        /*0028*/ 	.byte	0x04, 0x17
        /*002a*/ 	.short	(.L_1713 - .L_1712)
.L_1712:
        /*002c*/ 	.word	0x00000000
        /*0030*/ 	.short	0x0011
        /*0032*/ 	.short	0x0060
        /*0034*/ 	.byte	0x00, 0xf0, 0x05, 0x00


	//----- nvinfo : EIATTR_KPARAM_INFO
	.align		4
.L_1713:
        /*0038*/ 	.byte	0x04, 0x17
        /*003a*/ 	.short	(.L_1715 - .L_1714)
.L_1714:
        /*003c*/ 	.word	0x00000000
        /*0040*/ 	.short	0x0010
        /*0042*/ 	.short	0x005c
        /*0044*/ 	.byte	0x00, 0xf0, 0x11, 0x00


	//----- nvinfo : EIATTR_KPARAM_INFO
	.align		4
.L_1715:
        /*0048*/ 	.byte	0x04, 0x17
        /*004a*/ 	.short	(.L_1717 - .L_1716)
.L_1716:
        /*004c*/ 	.word	0x00000000
        /*0050*/ 	.short	0x000f
        /*0052*/ 	.short	0x0058
        /*0054*/ 	.byte	0x00, 0xf0, 0x11, 0x00


	//----- nvinfo : EIATTR_KPARAM_INFO
	.align		4
.L_1717:
        /*0058*/ 	.byte	0x04, 0x17
        /*005a*/ 	.short	(.L_1719 - .L_1718)
.L_1718:
        /*005c*/ 	.word	0x00000000
        /*0060*/ 	.short	0x000e
        /*0062*/ 	.short	0x0054
        /*0064*/ 	.byte	0x00, 0xf0, 0x11, 0x00


	//----- nvinfo : EIATTR_KPARAM_INFO
	.align		4
.L_1719:
        /*0068*/ 	.byte	0x04, 0x17
        /*006a*/ 	.short	(.L_1721 - .L_1720)
.L_1720:
        /*006c*/ 	.word	0x00000000
        /*0070*/ 	.short	0x000d
        /*0072*/ 	.short	0x0050
        /*0074*/ 	.byte	0x00, 0xf0, 0x11, 0x00


	//----- nvinfo : EIATTR_KPARAM_INFO
	.align		4
.L_1721:
        /*0078*/ 	.byte	0x04, 0x17
        /*007a*/ 	.short	(.L_1723 - .L_1722)
.L_1722:
        /*007c*/ 	.word	0x00000000
        /*0080*/ 	.short	0x000c
        /*0082*/ 	.short	0x004c
        /*0084*/ 	.byte	0x00, 0xf0, 0x11, 0x00


	//----- nvinfo : EIATTR_KPARAM_INFO
	.align		4
.L_1723:
        /*0088*/ 	.byte	0x04, 0x17
        /*008a*/ 	.short	(.L_1725 - .L_1724)
.L_1724:
        /*008c*/ 	.word	0x00000000
        /*0090*/ 	.short	0x000b
        /*0092*/ 	.short	0x0048
        /*0094*/ 	.byte	0x00, 0xf0, 0x11, 0x00


	//----- nvinfo : EIATTR_KPARAM_INFO
	.align		4
.L_1725:
        /*0098*/ 	.byte	0x04, 0x17
        /*009a*/ 	.short	(.L_1727 - .L_1726)
.L_1726:
        /*009c*/ 	.word	0x00000000
        /*00a0*/ 	.short	0x000a
        /*00a2*/ 	.short	0x0040
        /*00a4*/ 	.byte	0x00, 0xf0, 0x21, 0x00


	//----- nvinfo : EIATTR_KPARAM_INFO
	.align		4
.L_1727:
        /*00a8*/ 	.byte	0x04, 0x17
        /*00aa*/ 	.short	(.L_1729 - .L_1728)
.L_1728:
        /*00ac*/ 	.word	0x00000000
        /*00b0*/ 	.short	0x0009
        /*00b2*/ 	.short	0x0038
        /*00b4*/ 	.byte	0x00, 0xf0, 0x21, 0x00


	//----- nvinfo : EIATTR_KPARAM_INFO
	.align		4
.L_1729:
        /*00b8*/ 	.byte	0x04, 0x17
        /*00ba*/ 	.short	(.L_1731 - .L_1730)
.L_1730:
        /*00bc*/ 	.word	0x00000000
        /*00c0*/ 	.short	0x0008
        /*00c2*/ 	.short	0x0034
        /*00c4*/ 	.byte	0x00, 0xf0, 0x11, 0x00


	//----- nvinfo : EIATTR_KPARAM_INFO
	.align		4
.L_1731:
        /*00c8*/ 	.byte	0x04, 0x17
        /*00ca*/ 	.short	(.L_1733 - .L_1732)
.L_1732:
        /*00cc*/ 	.word	0x00000000
        /*00d0*/ 	.short	0x0007
        /*00d2*/ 	.short	0x0030
        /*00d4*/ 	.byte	0x00, 0xf0, 0x11, 0x00


	//----- nvinfo : EIATTR_KPARAM_INFO
	.align		4
.L_1733:
        /*00d8*/ 	.byte	0x04, 0x17
        /*00da*/ 	.short	(.L_1735 - .L_1734)
.L_1734:
        /*00dc*/ 	.word	0x00000000
        /*00e0*/ 	.short	0x0006
        /*00e2*/ 	.short	0x002c
        /*00e4*/ 	.byte	0x00, 0xf0, 0x11, 0x00


	//----- nvinfo : EIATTR_KPARAM_INFO
	.align		4
.L_1735:
        /*00e8*/ 	.byte	0x04, 0x17
        /*00ea*/ 	.short	(.L_1737 - .L_1736)
.L_1736:
        /*00ec*/ 	.word	0x00000000
        /*00f0*/ 	.short	0x0005
        /*00f2*/ 	.short	0x0028
        /*00f4*/ 	.byte	0x00, 0xf0, 0x11, 0x00


	//----- nvinfo : EIATTR_KPARAM_INFO
	.align		4
.L_1737:
        /*00f8*/ 	.byte	0x04, 0x17
        /*00fa*/ 	.short	(.L_1739 - .L_1738)
.L_1738:
        /*00fc*/ 	.word	0x00000000
        /*0100*/ 	.short	0x0004
        /*0102*/ 	.short	0x0020
        /*0104*/ 	.byte	0x00, 0xf0, 0x21, 0x00


	//----- nvinfo : EIATTR_KPARAM_INFO
	.align		4
.L_1739:
        /*0108*/ 	.byte	0x04, 0x17
        /*010a*/ 	.short	(.L_1741 - .L_1740)
.L_1740:
        /*010c*/ 	.word	0x00000000
        /*0110*/ 	.short	0x0003
        /*0112*/ 	.short	0x0018
        /*0114*/ 	.byte	0x00, 0xf0, 0x21, 0x00


	//----- nvinfo : EIATTR_KPARAM_INFO
	.align		4
.L_1741:
        /*0118*/ 	.byte	0x04, 0x17
        /*011a*/ 	.short	(.L_1743 - .L_1742)
.L_1742:
        /*011c*/ 	.word	0x00000000
        /*0120*/ 	.short	0x0002
        /*0122*/ 	.short	0x0010
        /*0124*/ 	.byte	0x00, 0xf0, 0x21, 0x00


	//----- nvinfo : EIATTR_KPARAM_INFO
	.align		4
.L_1743:
        /*0128*/ 	.byte	0x04, 0x17
        /*012a*/ 	.short	(.L_1745 - .L_1744)
.L_1744:
        /*012c*/ 	.word	0x00000000
        /*0130*/ 	.short	0x0001
        /*0132*/ 	.short	0x0008
        /*0134*/ 	.byte	0x00, 0xf0, 0x21, 0x00


	//----- nvinfo : EIATTR_KPARAM_INFO
	.align		4
.L_1745:
        /*0138*/ 	.byte	0x04, 0x17
        /*013a*/ 	.short	(.L_1747 - .L_1746)
.L_1746:
        /*013c*/ 	.word	0x00000000
        /*0140*/ 	.short	0x0000
        /*0142*/ 	.short	0x0000
        /*0144*/ 	.byte	0x00, 0xf0, 0x21, 0x00


	//----- nvinfo : EIATTR_SPARSE_MMA_MASK
	.align		4
.L_1747:
        /*0148*/ 	.byte	0x03, 0x50
        /*014a*/ 	.short	0x0000


	//----- nvinfo : EIATTR_MAXREG_COUNT
	.align		4
        /*014c*/ 	.byte	0x03, 0x1b
        /*014e*/ 	.short	0x00ff


	//----- nvinfo : EIATTR_NUM_BARRIERS
	.align		4
        /*0150*/ 	.byte	0x02, 0x4c
        /*0152*/ 	.byte	0x01
	.zero		1


	//----- nvinfo : EIATTR_MERCURY_ISA_VERSION
	.align		4
        /*0154*/ 	.byte	0x03, 0x5f
        /*0156*/ 	.short	0x0101


	//----- nvinfo : EIATTR_EXIT_INSTR_OFFSETS
	.align		4
        /*0158*/ 	.byte	0x04, 0x1c
        /*015a*/ 	.short	(.L_1749 - .L_1748)


	//   ....[0]....
.L_1748:
        /*015c*/ 	.word	0x00000290


	//   ....[1]....
        /*0160*/ 	.word	0x00000e50


	//   ....[2]....
        /*0164*/ 	.word	0x0000a2f0


	//   ....[3]....
        /*0168*/ 	.word	0x0000a5d0


	//   ....[4]....
        /*016c*/ 	.word	0x0000a830


	//   ....[5]....
        /*0170*/ 	.word	0x0000a980


	//   ....[6]....
        /*0174*/ 	.word	0x0000aa20


	//   ....[7]....
        /*0178*/ 	.word	0x0000aa60


	//----- nvinfo : EIATTR_CRS_STACK_SIZE
	.align		4
.L_1749:
        /*017c*/ 	.byte	0x04, 0x1e
        /*017e*/ 	.short	(.L_1751 - .L_1750)
.L_1750:
        /*0180*/ 	.word	0x00000000


	//----- nvinfo : EIATTR_CBANK_PARAM_SIZE
	.align		4
.L_1751:
        /*0184*/ 	.byte	0x03, 0x19
        /*0186*/ 	.short	0x0074


	//----- nvinfo : EIATTR_PARAM_CBANK
	.align		4
        /*0188*/ 	.byte	0x04, 0x0a
        /*018a*/ 	.short	(.L_1753 - .L_1752)
	.align		4
.L_1752:
        /*018c*/ 	.word	index@(.nv.constant0._Z23gemm_half_q_half_kernelILi3ELi160ELb1ELb0ELi64EEvPK6__halfPKjS4_S2_PS0_iiiiPKtS7_iiiiiibS2_i)
        /*0190*/ 	.short	0x0210
        /*0192*/ 	.short	0x0074


	//----- nvinfo : EIATTR_SW_WAR
	.align		4
.L_1753:
        /*0194*/ 	.byte	0x04, 0x36
        /*0196*/ 	.short	(.L_1755 - .L_1754)
.L_1754:
        /*0198*/ 	.word	0x00000008
.L_1755:


//--------------------- .nv.info._Z23gemm_half_q_half_kernelILi3ELi40ELb1ELb0ELi64EEvPK6__halfPKjS4_S2_PS0_iiiiPKtS7_iiiiiibS2_i --------------------------
	.section	.nv.info._Z23gemm_half_q_half_kernelILi3ELi40ELb1ELb0ELi64EEvPK6__halfPKjS4_S2_PS0_iiiiPKtS7_iiiiiibS2_i,"",@"SHT_CUDA_INFO"
	.sectionflags	@""
	.align	4


	//----- nvinfo : EIATTR_CUDA_API_VERSION
	.align		4
        /*0000*/ 	.byte	0x04, 0x37
        /*0002*/ 	.short	(.L_1757 - .L_1756)
.L_1756:
        /*0004*/ 	.word	0x00000082


	//----- nvinfo : EIATTR_KPARAM_INFO
	.align		4
.L_1757:
        /*0008*/ 	.byte	0x04, 0x17
        /*000a*/ 	.short	(.L_1759 - .L_1758)
.L_1758:
        /*000c*/ 	.word	0x00000000
        /*0010*/ 	.short	0x0013
        /*0012*/ 	.short	0x0070
        /*0014*/ 	.byte	0x00, 0xf0, 0x11, 0x00


	//----- nvinfo : EIATTR_KPARAM_INFO
	.align		4
.L_1759:
        /*0018*/ 	.byte	0x04, 0x17
        /*001a*/ 	.short	(.L_1761 - .L_1760)
.L_1760:
        /*001c*/ 	.word	0x00000000
        /*0020*/ 	.short	0x0012
        /*0022*/ 	.short	0x0068
        /*0024*/ 	.byte	0x00, 0xf0, 0x21, 0x00


	//----- nvinfo : EIATTR_KPARAM_INFO
	.align		4
.L_1761:
        /*0028*/ 	.byte	0x04, 0x17
        /*002a*/ 	.short	(.L_1763 - .L_1762)
.L_1762:
        /*002c*/ 	.word	0x00000000
        /*0030*/ 	.short	0x0011
        /*0032*/ 	.short	0x0060
        /*0034*/ 	.byte	0x00, 0xf0, 0x05, 0x00


	//----- nvinfo : EIATTR_KPARAM_INFO
	.align		4
.L_1763:
        /*0038*/ 	.byte	0x04, 0x17
        /*003a*/ 	.short	(.L_1765 - .L_1764)
.L_1764:
        /*003c*/ 	.word	0x00000000
        /*0040*/ 	.short	0x0010
        /*0042*/ 	.short	0x005c
        /*0044*/ 	.byte	0x00, 0xf0, 0x11, 0x00


	//----- nvinfo : EIATTR_KPARAM_INFO
	.align		4
.L_1765:
        /*0048*/ 	.byte	0x04, 0x17
        /*004a*/ 	.short	(.L_1767 - .L_1766)
.L_1766:
        /*004c*/ 	.word	0x00000000
        /*0050*/ 	.short	0x000f
        /*0052*/ 	.short	0x0058
        /*0054*/ 	.byte	0x00, 0xf0, 0x11, 0x00


	//----- nvinfo : EIATTR_KPARAM_INFO
	.align		4
.L_1767:
        /*0058*/ 	.byte	0x04, 0x17
        /*005a*/ 	.short	(.L_1769 - .L_1768)
.L_1768:
        /*005c*/ 	.word	0x00000000
        /*0060*/ 	.short	0x000e
        /*0062*/ 	.short	0x0054
        /*0064*/ 	.byte	0x00, 0xf0, 0x11, 0x00


	//----- nvinfo : EIATTR_KPARAM_INFO
	.align		4
.L_1769:
        /*0068*/ 	.byte	0x04, 0x17
        /*006a*/ 	.short	(.L_1771 - .L_1770)
.L_1770:
        /*006c*/ 	.word	0x00000000
        /*0070*/ 	.short	0x000d
        /*0072*/ 	.short	0x0050
        /*0074*/ 	.byte	0x00, 0xf0, 0x11, 0x00


	//----- nvinfo : EIATTR_KPARAM_INFO
	.align		4
.L_1771:
        /*0078*/ 	.byte	0x04, 0x17
        /*007a*/ 	.short	(.L_1773 - .L_1772)
.L_1772:
        /*007c*/ 	.word	0x00000000
        /*0080*/ 	.short	0x000c
        /*0082*/ 	.short	0x004c
        /*0084*/ 	.byte	0x00, 0xf0, 0x11, 0x00


	//----- nvinfo : EIATTR_KPARAM_INFO
	.align		4
.L_1773:
        /*0088*/ 	.byte	0x04, 0x17
        /*008a*/ 	.short	(.L_1775 - .L_1774)
.L_1774:
        /*008c*/ 	.word	0x00000000
        /*0090*/ 	.short	0x000b
        /*0092*/ 	.short	0x0048
        /*0094*/ 	.byte	0x00, 0xf0, 0x11, 0x00


	//----- nvinfo : EIATTR_KPARAM_INFO
	.align		4
.L_1775:
        /*0098*/ 	.byte	0x04, 0x17
        /*009a*/ 	.short	(.L_1777 - .L_1776)
.L_1776:
        /*009c*/ 	.word	0x00000000
        /*00a0*/ 	.short	0x000a
        /*00a2*/ 	.short	0x0040
        /*00a4*/ 	.byte	0x00, 0xf0, 0x21, 0x00


	//----- nvinfo : EIATTR_KPARAM_INFO
	.align		4
.L_1777:
        /*00a8*/ 	.byte	0x04, 0x17
        /*00aa*/ 	.short	(.L_1779 - .L_1778)
.L_1778:
        /*00ac*/ 	.word	0x00000000
        /*00b0*/ 	.short	0x0009
        /*00b2*/ 	.short	0x0038
        /*00b4*/ 	.byte	0x00, 0xf0, 0x21, 0x00


	//----- nvinfo : EIATTR_KPARAM_INFO
	.align		4
.L_1779:
        /*00b8*/ 	.byte	0x04, 0x17
        /*00ba*/ 	.short	(.L_1781 - .L_1780)
.L_1780:
        /*00bc*/ 	.word	0x00000000
        /*00c0*/ 	.short	0x0008
        /*00c2*/ 	.short	0x0034
        /*00c4*/ 	.byte	0x00, 0xf0, 0x11, 0x00


	//----- nvinfo : EIATTR_KPARAM_INFO
	.align		4
.L_1781:
        /*00c8*/ 	.byte	0x04, 0x17
        /*00ca*/ 	.short	(.L_1783 - .L_1782)
.L_1782:
        /*00cc*/ 	.word	0x00000000
        /*00d0*/ 	.short	0x0007
        /*00d2*/ 	.short	0x0030
        /*00d4*/ 	.byte	0x00, 0xf0, 0x11, 0x00


	//----- nvinfo : EIATTR_KPARAM_INFO
	.align		4
.L_1783:
        /*00d8*/ 	.byte	0x04, 0x17
        /*00da*/ 	.short	(.L_1785 - .L_1784)
.L_1784:
        /*00dc*/ 	.word	0x00000000
        /*00e0*/ 	.short	0x0006
        /*00e2*/ 	.short	0x002c
        /*00e4*/ 	.byte	0x00, 0xf0, 0x11, 0x00


	//----- nvinfo : EIATTR_KPARAM_INFO
	.align		4
.L_1785:
        /*00e8*/ 	.byte	0x04, 0x17
        /*00ea*/ 	.short	(.L_1787 - .L_1786)
.L_1786:
        /*00ec*/ 	.word	0x00000000
        /*00f0*/ 	.short	0x0005
        /*00f2*/ 	.short	0x0028
        /*00f4*/ 	.byte	0x00, 0xf0, 0x11, 0x00


	//----- nvinfo : EIATTR_KPARAM_INFO
	.align		4
.L_1787:
        /*00f8*/ 	.byte	0x04, 0x17
        /*00fa*/ 	.short	(.L_1789 - .L_1788)
.L_1788:
        /*00fc*/ 	.word	0x00000000
        /*0100*/ 	.short	0x0004
        /*0102*/ 	.short	0x0020
        /*0104*/ 	.byte	0x00, 0xf0, 0x21, 0x00


	//----- nvinfo : EIATTR_KPARAM_INFO
	.align		4
.L_1789:
        /*0108*/ 	.byte	0x04, 0x17
        /*010a*/ 	.short	(.L_1791 - .L_1790)
.L_1790:
        /*010c*/ 	.word	0x00000000
        /*0110*/ 	.short	0x0003
        /*0112*/ 	.short	0x0018
        /*0114*/ 	.byte	0x00, 0xf0, 0x21, 0x00


	//----- nvinfo : EIATTR_KPARAM_INFO
	.align		4
.L_1791:
        /*0118*/ 	.byte	0x04, 0x17
        /*011a*/ 	.short	(.L_1793 - .L_1792)
.L_1792:
        /*011c*/ 	.word	0x00000000
        /*0120*/ 	.short	0x0002
        /*0122*/ 	.short	0x0010
        /*0124*/ 	.byte	0x00, 0xf0, 0x21, 0x00


	//----- nvinfo : EIATTR_KPARAM_INFO
	.align		4
.L_1793:
        /*0128*/ 	.byte	0x04, 0x17
        /*012a*/ 	.short	(.L_1795 - .L_1794)
.L_1794:
        /*012c*/ 	.word	0x00000000
        /*0130*/ 	.short	0x0001
        /*0132*/ 	.short	0x0008
        /*0134*/ 	.byte	0x00, 0xf0, 0x21, 0x00


	//----- nvinfo : EIATTR_KPARAM_INFO
	.align		4
.L_1795:
        /*0138*/ 	.byte	0x04, 0x17
        /*013a*/ 	.short	(.L_1797 - .L_1796)
.L_1796:
        /*013c*/ 	.word	0x00000000
        /*0140*/ 	.short	0x0000
        /*0142*/ 	.short	0x0000
        /*0144*/ 	.byte	0x00, 0xf0, 0x21, 0x00


	//----- nvinfo : EIATTR_SPARSE_MMA_MASK
	.align		4
.L_1797:
        /*0148*/ 	.byte	0x03, 0x50
        /*014a*/ 	.short	0x0000


	//----- nvinfo : EIATTR_MAXREG_COUNT
	.align		4
        /*014c*/ 	.byte	0x03, 0x1b
        /*014e*/ 	.short	0x00ff


	//----- nvinfo : EIATTR_NUM_BARRIERS
	.align		4
        /*0150*/ 	.byte	0x02, 0x4c
        /*0152*/ 	.byte	0x01
	.zero		1


	//----- nvinfo : EIATTR_MERCURY_ISA_VERSION
	.align		4
        /*0154*/ 	.byte	0x03, 0x5f
        /*0156*/ 	.short	0x0101


	//----- nvinfo : EIATTR_EXIT_INSTR_OFFSETS
	.align		4
        /*0158*/ 	.byte	0x04, 0x1c
        /*015a*/ 	.short	(.L_1799 - .L_1798)


	//   ....[0]....
.L_1798:
        /*015c*/ 	.word	0x00000290


	//   ....[1]....
        /*0160*/ 	.word	0x000009b0


	//   ....[2]....
        /*0164*/ 	.word	0x00008db0


	//   ....[3]....
        /*0168*/ 	.word	0x00009090


	//   ....[4]....
        /*016c*/ 	.word	0x000092f0


	//   ....[5]....
        /*0170*/ 	.word	0x00009440


	//   ....[6]....
        /*0174*/ 	.word	0x000094e0


	//   ....[7]....
        /*0178*/ 	.word	0x00009520


	//----- nvinfo : EIATTR_CRS_STACK_SIZE
	.align		4
.L_1799:
        /*017c*/ 	.byte	0x04, 0x1e
        /*017e*/ 	.short	(.L_1801 - .L_1800)
.L_1800:
        /*0180*/ 	.word	0x00000000


	//----- nvinfo : EIATTR_CBANK_PARAM_SIZE
	.align		4
.L_1801:
        /*0184*/ 	.byte	0x03, 0x19
        /*0186*/ 	.short	0x0074


	//----- nvinfo : EIATTR_PARAM_CBANK
	.align		4
        /*0188*/ 	.byte	0x04, 0x0a
        /*018a*/ 	.short	(.L_1803 - .L_1802)
	.align		4
.L_1802:
        /*018c*/ 	.word	index@(.nv.constant0._Z23gemm_half_q_half_kernelILi3ELi40ELb1ELb0ELi64EEvPK6__halfPKjS4_S2_PS0_iiiiPKtS7_iiiiiibS2_i)
        /*0190*/ 	.short	0x0210
        /*0192*/ 	.short	0x0074


	//----- nvinfo : EIATTR_SW_WAR
	.align		4
.L_1803:
        /*0194*/ 	.byte	0x04, 0x36
        /*0196*/ 	.short	(.L_1805 - .L_1804)
.L_1804:
        /*0198*/ 	.word	0x00000008
.L_1805:


//--------------------- .nv.info._Z23gemm_half_q_half_kernelILi3ELi10ELb1ELb0ELi64EEvPK6__halfPKjS4_S2_PS0_iiiiPKtS7_iiiiiibS2_i --------------------------
	.section	.nv.info._Z23gemm_half_q_half_kernelILi3ELi10ELb1ELb0ELi64EEvPK6__halfPKjS4_S2_PS0_iiiiPKtS7_iiiiiibS2_i,"",@"SHT_CUDA_INFO"
	.sectionflags	@""
	.align	4


	//----- nvinfo : EIATTR_CUDA_API_VERSION
	.align		4
        /*0000*/ 	.byte	0x04, 0x37
        /*0002*/ 	.short	(.L_1807 - .L_1806)
.L_1806:
        /*0004*/ 	.word	0x00000082


	//----- nvinfo : EIATTR_KPARAM_INFO
	.align		4
.L_1807:
        /*0008*/ 	.byte	0x04, 0x17
        /*000a*/ 	.short	(.L_1809 - .L_1808)
.L_1808:
        /*000c*/ 	.word	0x00000000
        /*0010*/ 	.short	0x0013
        /*0012*/ 	.short	0x0070
        /*0014*/ 	.byte	0x00, 0xf0, 0x11, 0x00


	//----- nvinfo : EIATTR_KPARAM_INFO
	.align		4
.L_1809:
        /*0018*/ 	.byte	0x04, 0x17
        /*001a*/ 	.short	(.L_1811 - .L_1810)
.L_1810:
        /*001c*/ 	.word	0x00000000
        /*0020*/ 	.short	0x0012
        /*0022*/ 	.short	0x0068
        /*0024*/ 	.byte	0x00, 0xf0, 0x21, 0x00


	//----- nvinfo : EIATTR_KPARAM_INFO
	.align		4
.L_1811:
        /*0028*/ 	.byte	0x04, 0x17
        /*002a*/ 	.short	(.L_1813 - .L_1812)
.L_1812:
        /*002c*/ 	.word	0x00000000
        /*0030*/ 	.short	0x0011
        /*0032*/ 	.short	0x0060
        /*0034*/ 	.byte	0x00, 0xf0, 0x05, 0x00


	//----- nvinfo : EIATTR_KPARAM_INFO
	.align		4
.L_1813:
        /*0038*/ 	.byte	0x04, 0x17
        /*003a*/ 	.short	(.L_1815 - .L_1814)
.L_1814:
        /*003c*/ 	.word	0x00000000
        /*0040*/ 	.short	0x0010
        /*0042*/ 	.short	0x005c
        /*0044*/ 	.byte	0x00, 0xf0, 0x11, 0x00


	//----- nvinfo : EIATTR_KPARAM_INFO
	.align		4
.L_1815:
        /*0048*/ 	.byte	0x04, 0x17
        /*004a*/ 	.short	(.L_1817 - .L_1816)
.L_1816:
        /*004c*/ 	.word	0x00000000
        /*0050*/ 	.short	0x000f
        /*0052*/ 	.short	0x0058
        /*0054*/ 	.byte	0x00, 0xf0, 0x11, 0x00


	//----- nvinfo : EIATTR_KPARAM_INFO
	.align		4
.L_1817:
        /*0058*/ 	.byte	0x04, 0x17
        /*005a*/ 	.short	(.L_1819 - .L_1818)
.L_1818:
        /*005c*/ 	.word	0x00000000
        /*0060*/ 	.short	0x000e
        /*0062*/ 	.short	0x0054
        /*0064*/ 	.byte	0x00, 0xf0, 0x11, 0x00


	//----- nvinfo : EIATTR_KPARAM_INFO
	.align		4
.L_1819:
        /*0068*/ 	.byte	0x04, 0x17
        /*006a*/ 	.short	(.L_1821 - .L_1820)
.L_1820:
        /*006c*/ 	.word	0x00000000
        /*0070*/ 	.short	0x000d
        /*0072*/ 	.short	0x0050
        /*0074*/ 	.byte	0x00, 0xf0, 0x11, 0x00


	//----- nvinfo : EIATTR_KPARAM_INFO
	.align		4
.L_1821:
        /*0078*/ 	.byte	0x04, 0x17
        /*007a*/ 	.short	(.L_1823 - .L_1822)
.L_1822:
        /*007c*/ 	.word	0x00000000
        /*0080*/ 	.short	0x000c
        /*0082*/ 	.short	0x004c
        /*0084*/ 	.byte	0x00, 0xf0, 0x11, 0x00


	//----- nvinfo : EIATTR_KPARAM_INFO
	.align		4
.L_1823:
        /*0088*/ 	.byte	0x04, 0x17
        /*008a*/ 	.short	(.L_1825 - .L_1824)
.L_1824:
        /*008c*/ 	.word	0x00000000
        /*0090*/ 	.short	0x000b
        /*0092*/ 	.short	0x0048
        /*0094*/ 	.byte	0x00, 0xf0, 0x11, 0x00


	//----- nvinfo : EIATTR_KPARAM_INFO
	.align		4
.L_1825:
        /*0098*/ 	.byte	0x04, 0x17
        /*009a*/ 	.short	(.L_1827 - .L_1826)
.L_1826:
        /*009c*/ 	.word	0x00000000
        /*00a0*/ 	.short	0x000a
        /*00a2*/ 	.short	0x0040
        /*00a4*/ 	.byte	0x00, 0xf0, 0x21, 0x00


	//----- nvinfo : EIATTR_KPARAM_INFO
	.align		4
.L_1827:
        /*00a8*/ 	.byte	0x04, 0x17
        /*00aa*/ 	.short	(.L_1829 - .L_1828)
.L_1828:
        /*00ac*/ 	.word	0x00000000
        /*00b0*/ 	.short	0x0009
        /*00b2*/ 	.short	0x0038
        /*00b4*/ 	.byte	0x00, 0xf0, 0x21, 0x00


	//----- nvinfo : EIATTR_KPARAM_INFO
	.align		4
.L_1829:
        /*00b8*/ 	.byte	0x04, 0x17
        /*00ba*/ 	.short	(.L_1831 - .L_1830)
.L_1830:
        /*00bc*/ 	.word	0x00000000
        /*00c0*/ 	.short	0x0008
        /*00c2*/ 	.short	0x0034
        /*00c4*/ 	.byte	0x00, 0xf0, 0x11, 0x00


	//----- nvinfo : EIATTR_KPARAM_INFO
	.align		4
.L_1831:
        /*00c8*/ 	.byte	0x04, 0x17
        /*00ca*/ 	.short	(.L_1833 - .L_1832)
.L_1832:
        /*00cc*/ 	.word	0x00000000
        /*00d0*/ 	.short	0x0007
        /*00d2*/ 	.short	0x0030
        /*00d4*/ 	.byte	0x00, 0xf0, 0x11, 0x00


	//----- nvinfo : EIATTR_KPARAM_INFO
	.align		4
.L_1833:
        /*00d8*/ 	.byte	0x04, 0x17
        /*00da*/ 	.short	(.L_1835 - .L_1834)
.L_1834:
        /*00dc*/ 	.word	0x00000000
        /*00e0*/ 	.short	0x0006
        /*00e2*/ 	.short	0x002c
        /*00e4*/ 	.byte	0x00, 0xf0, 0x11, 0x00


	//----- nvinfo : EIATTR_KPARAM_INFO
	.align		4
.L_1835:
        /*00e8*/ 	.byte	0x04, 0x17
        /*00ea*/ 	.short	(.L_1837 - .L_1836)
.L_1836:
        /*00ec*/ 	.word	0x00000000
        /*00f0*/ 	.short	0x0005
        /*00f2*/ 	.short	0x0028
        /*00f4*/ 	.byte	0x00, 0xf0, 0x11, 0x00


	//----- nvinfo : EIATTR_KPARAM_INFO
	.align		4
.L_1837:
        /*00f8*/ 	.byte	0x04, 0x17
        /*00fa*/ 	.short	(.L_1839 - .L_1838)
.L_1838:
        /*00fc*/ 	.word	0x00000000
        /*0100*/ 	.short	0x0004
        /*0102*/ 	.short	0x0020
        /*0104*/ 	.byte	0x00, 0xf0, 0x21, 0x00


	//----- nvinfo : EIATTR_KPARAM_INFO
	.align		4
.L_1839:
        /*0108*/ 	.byte	0x04, 0x17
        /*010a*/ 	.short	(.L_1841 - .L_1840)
.L_1840:
        /*010c*/ 	.word	0x00000000
        /*0110*/ 	.short	0x0003
        /*0112*/ 	.short	0x0018
        /*0114*/ 	.byte	0x00, 0xf0, 0x21, 0x00


	//----- nvinfo : EIATTR_KPARAM_INFO
	.align		4
.L_1841:
        /*0118*/ 	.byte	0x04, 0x17
        /*011a*/ 	.short	(.L_1843 - .L_1842)
.L_1842:
        /*011c*/ 	.word	0x00000000
        /*0120*/ 	.short	0x0002
        /*0122*/ 	.short	0x0010
        /*0124*/ 	.byte	0x00, 0xf0, 0x21, 0x00


	//----- nvinfo : EIATTR_KPARAM_INFO
	.align		4
.L_1843:
        /*0128*/ 	.byte	0x04, 0x17
        /*012a*/ 	.short	(.L_1845 - .L_1844)
.L_1844:
        /*012c*/ 	.word	0x00000000
        /*0130*/ 	.short	0x0001
        /*0132*/ 	.short	0x0008
        /*0134*/ 	.byte	0x00, 0xf0, 0x21, 0x00


	//----- nvinfo : EIATTR_KPARAM_INFO
	.align		4
.L_1845:
        /*0138*/ 	.byte	0x04, 0x17
        /*013a*/ 	.short	(.L_1847 - .L_1846)
.L_1846:
        /*013c*/ 	.word	0x00000000
        /*0140*/ 	.short	0x0000
        /*0142*/ 	.short	0x0000
        /*0144*/ 	.byte	0x00, 0xf0, 0x21, 0x00


	//----- nvinfo : EIATTR_SPARSE_MMA_MASK
	.align		4
.L_1847:
        /*0148*/ 	.byte	0x03, 0x50
        /*014a*/ 	.short	0x0000


	//----- nvinfo : EIATTR_MAXREG_COUNT
	.align		4
        /*014c*/ 	.byte	0x03, 0x1b
        /*014e*/ 	.short	0x00ff


	//----- nvinfo : EIATTR_NUM_BARRIERS
	.align		4
        /*0150*/ 	.byte	0x02, 0x4c
        /*0152*/ 	.byte	0x01
	.zero		1


	//----- nvinfo : EIATTR_MERCURY_ISA_VERSION
	.align		4
        /*0154*/ 	.byte	0x03, 0x5f
        /*0156*/ 	.short	0x0101


	//----- nvinfo : EIATTR_EXIT_INSTR_OFFSETS
	.align		4
        /*0158*/ 	.byte	0x04, 0x1c
        /*015a*/ 	.short	(.L_1849 - .L_1848)


	//   ....[0]....
.L_1848:
        /*015c*/ 	.word	0x00000290


	//   ....[1]....
        /*0160*/ 	.word	0x000009b0


	//   ....[2]....
        /*0164*/ 	.word	0x00007ad0


	//   ....[3]....
        /*0168*/ 	.word	0x00007db0


	//   ....[4]....
        /*016c*/ 	.word	0x00008010


	//   ....[5]....
        /*0170*/ 	.word	0x00008160


	//   ....[6]....
        /*0174*/ 	.word	0x000081f0


	//   ....[7]....
        /*0178*/ 	.word	0x00008230


	//----- nvinfo : EIATTR_CRS_STACK_SIZE
	.align		4
.L_1849:
        /*017c*/ 	.byte	0x04, 0x1e
        /*017e*/ 	.short	(.L_1851 - .L_1850)
.L_1850:
        /*0180*/ 	.word	0x00000000


	//----- nvinfo : EIATTR_CBANK_PARAM_SIZE
	.align		4
.L_1851:
        /*0184*/ 	.byte	0x03, 0x19
        /*0186*/ 	.short	0x0074


	//----- nvinfo : EIATTR_PARAM_CBANK
	.align		4
        /*0188*/ 	.byte	0x04, 0x0a
        /*018a*/ 	.short	(.L_1853 - .L_1852)
	.align		4
.L_1852:
        /*018c*/ 	.word	index@(.nv.constant0._Z23gemm_half_q_half_kernelILi3ELi10ELb1ELb0ELi64EEvPK6__halfPKjS4_S2_PS0_iiiiPKtS7_iiiiiibS2_i)
        /*0190*/ 	.short	0x0210
        /*0192*/ 	.short	0x0074


	//----- nvinfo : EIATTR_SW_WAR
	.align		4
.L_1853:
        /*0194*/ 	.byte	0x04, 0x36
        /*0196*/ 	.short	(.L_1855 - .L_1854)
.L_1854:
        /*0198*/ 	.word	0x00000008
.L_1855:


//--------------------- .nv.info._Z23gemm_half_q_half_kernelILi3ELi172ELb1ELb0ELi64EEvPK6__halfPKjS4_S2_PS0_iiiiPKtS7_iiiiiibS2_i --------------------------
	.section	.nv.info._Z23gemm_half_q_half_kernelILi3ELi172ELb1ELb0ELi64EEvPK6__halfPKjS4_S2_PS0_iiiiPKtS7_iiiiiibS2_i,"",@"SHT_CUDA_INFO"
	.sectionflags	@""
	.align	4


	//----- nvinfo : EIATTR_CUDA_API_VERSION
	.align		4
        /*0000*/ 	.byte	0x04, 0x37
        /*0002*/ 	.short	(.L_1857 - .L_1856)
.L_1856:
        /*0004*/ 	.word	0x00000082


	//----- nvinfo : EIATTR_KPARAM_INFO
	.align		4
.L_1857:
        /*0008*/ 	.byte	0x04, 0x17
        /*000a*/ 	.short	(.L_1859 - .L_1858)
.L_1858:
        /*000c*/ 	.word	0x00000000
        /*0010*/ 	.short	0x0013
        /*0012*/ 	.short	0x0070
        /*0014*/ 	.byte	0x00, 0xf0, 0x11, 0x00


	//----- nvinfo : EIATTR_KPARAM_INFO
	.align		4
.L_1859:
        /*0018*/ 	.byte	0x04, 0x17
        /*001a*/ 	.short	(.L_1861 - .L_1860)
.L_1860:
        /*001c*/ 	.word	0x00000000
        /*0020*/ 	.short	0x0012
        /*0022*/ 	.short	0x0068
        /*0024*/ 	.byte	0x00, 0xf0, 0x21, 0x00


	//----- nvinfo : EIATTR_KPARAM_INFO
	.align		4
.L_1861:
        /*0028*/ 	.byte	0x04, 0x17
        /*002a*/ 	.short	(.L_1863 - .L_1862)
.L_1862:
        /*002c*/ 	.word	0x00000000
        /*0030*/ 	.short	0x0011
        /*0032*/ 	.short	0x0060
        /*0034*/ 	.byte	0x00, 0xf0, 0x05, 0x00


	//----- nvinfo : EIATTR_KPARAM_INFO
	.align		4
.L_1863:
        /*0038*/ 	.byte	0x04, 0x17
        /*003a*/ 	.short	(.L_1865 - .L_1864)
.L_1864:
        /*003c*/ 	.word	0x00000000
        /*0040*/ 	.short	0x0010
        /*0042*/ 	.short	0x005c
        /*0044*/ 	.byte	0x00, 0xf0, 0x11, 0x00


	//----- nvinfo : EIATTR_KPARAM_INFO
	.align		4
.L_1865:
        /*0048*/ 	.byte	0x04, 0x17
        /*004a*/ 	.short	(.L_1867 - .L_1866)
.L_1866:
        /*004c*/ 	.word	0x00000000
        /*0050*/ 	.short	0x000f
        /*0052*/ 	.short	0x0058
        /*0054*/ 	.byte	0x00, 0xf0, 0x11, 0x00


	//----- nvinfo : EIATTR_KPARAM_INFO
	.align		4
.L_1867:
        /*0058*/ 	.byte	0x04, 0x17
        /*005a*/ 	.short	(.L_1869 - .L_1868)
.L_1868:
        /*005c*/ 	.word	0x00000000
        /*0060*/ 	.short	0x000e
        /*0062*/ 	.short	0x0054
        /*0064*/ 	.byte	0x00, 0xf0, 0x11, 0x00


	//----- nvinfo : EIATTR_KPARAM_INFO
	.align		4
.L_1869:
        /*0068*/ 	.byte	0x04, 0x17
        /*006a*/ 	.short	(.L_1871 - .L_1870)
.L_1870:
        /*006c*/ 	.word	0x00000000
        /*0070*/ 	.short	0x000d
        /*0072*/ 	.short	0x0050
        /*0074*/ 	.byte	0x00, 0xf0, 0x11, 0x00


	//----- nvinfo : EIATTR_KPARAM_INFO
	.align		4
.L_1871:
        /*0078*/ 	.byte	0x04, 0x17
        /*007a*/ 	.short	(.L_1873 - .L_1872)
.L_1872:
        /*007c*/ 	.word	0x00000000
        /*0080*/ 	.short	0x000c
        /*0082*/ 	.short	0x004c
        /*0084*/ 	.byte	0x00, 0xf0, 0x11, 0x00


	//----- nvinfo : EIATTR_KPARAM_INFO
	.align		4
.L_1873:
        /*0088*/ 	.byte	0x04, 0x17
        /*008a*/ 	.short	(.L_1875 - .L_1874)
.L_1874:
        /*008c*/ 	.word	0x00000000
        /*0090*/ 	.short	0x000b
        /*0092*/ 	.short	0x0048
        /*0094*/ 	.byte	0x00, 0xf0, 0x11, 0x00


	//----- nvinfo : EIATTR_KPARAM_INFO
	.align		4
.L_1875:
        /*0098*/ 	.byte	0x04, 0x17
        /*009a*/ 	.short	(.L_1877 - .L_1876)
.L_1876:
        /*009c*/ 	.word	0x00000000
        /*00a0*/ 	.short	0x000a
        /*00a2*/ 	.short	0x0040
        /*00a4*/ 	.byte	0x00, 0xf0, 0x21, 0x00


	//----- nvinfo : EIATTR_KPARAM_INFO
	.align		4
.L_1877:
        /*00a8*/ 	.byte	0x04, 0x17
        /*00aa*/ 	.short	(.L_1879 - .L_1878)
.L_1878:
        /*00ac*/ 	.word	0x00000000
        /*00b0*/ 	.short	0x0009
        /*00b2*/ 	.short	0x0038
        /*00b4*/ 	.byte	0x00, 0xf0, 0x21, 0x00


	//----- nvinfo : EIATTR_KPARAM_INFO
	.align		4
.L_1879:
        /*00b8*/ 	.byte	0x04, 0x17
        /*00ba*/ 	.short	(.L_1881 - .L_1880)
.L_1880:
        /*00bc*/ 	.word	0x00000000
        /*00c0*/ 	.short	0x0008
        /*00c2*/ 	.short	0x0034
        /*00c4*/ 	.byte	0x00, 0xf0, 0x11, 0x00


	//----- nvinfo : EIATTR_KPARAM_INFO
	.align		4
.L_1881:
        /*00c8*/ 	.byte	0x04, 0x17
        /*00ca*/ 	.short	(.L_1883 - .L_1882)
.L_1882:
        /*00cc*/ 	.word	0x00000000
        /*00d0*/ 	.short	0x0007
        /*00d2*/ 	.short	0x0030
        /*00d4*/ 	.byte	0x00, 0xf0, 0x11, 0x00


	//----- nvinfo : EIATTR_KPARAM_INFO
	.align		4
.L_1883:
        /*00d8*/ 	.byte	0x04, 0x17
        /*00da*/ 	.short	(.L_1885 - .L_1884)
.L_1884:
        /*00dc*/ 	.word	0x00000000
        /*00e0*/ 	.short	0x0006
        /*00e2*/ 	.short	0x002c
        /*00e4*/ 	.byte	0x00, 0xf0, 0x11, 0x00


	//----- nvinfo : EIATTR_KPARAM_INFO
	.align		4
.L_1885:
        /*00e8*/ 	.byte	0x04, 0x17
        /*00ea*/ 	.short	(.L_1887 - .L_1886)
.L_1886:
        /*00ec*/ 	.word	0x00000000
        /*00f0*/ 	.short	0x0005
        /*00f2*/ 	.short	0x0028
        /*00f4*/ 	.byte	0x00, 0xf0, 0x11, 0x00


	//----- nvinfo : EIATTR_KPARAM_INFO
	.align		4
.L_1887:
        /*00f8*/ 	.byte	0x04, 0x17
        /*00fa*/ 	.short	(.L_1889 - .L_1888)
.L_1888:
        /*00fc*/ 	.word	0x00000000
        /*0100*/ 	.short	0x0004
        /*0102*/ 	.short	0x0020
        /*0104*/ 	.byte	0x00, 0xf0, 0x21, 0x00


	//----- nvinfo : EIATTR_KPARAM_INFO
	.align		4
.L_1889:
        /*0108*/ 	.byte	0x04, 0x17
        /*010a*/ 	.short	(.L_1891 - .L_1890)
.L_1890:
        /*010c*/ 	.word	0x00000000
        /*0110*/ 	.short	0x0003
        /*0112*/ 	.short	0x0018
        /*0114*/ 	.byte	0x00, 0xf0, 0x21, 0x00


	//----- nvinfo : EIATTR_KPARAM_INFO
	.align		4
.L_1891:
        /*0118*/ 	.byte	0x04, 0x17
        /*011a*/ 	.short	(.L_1893 - .L_1892)
.L_1892:
        /*011c*/ 	.word	0x00000000
        /*0120*/ 	.short	0x0002
        /*0122*/ 	.short	0x0010
        /*0124*/ 	.byte	0x00, 0xf0, 0x21, 0x00


	//----- nvinfo : EIATTR_KPARAM_INFO
	.align		4
.L_1893:
        /*0128*/ 	.byte	0x04, 0x17
        /*012a*/ 	.short	(.L_1895 - .L_1894)
.L_1894:
        /*012c*/ 	.word	0x00000000
        /*0130*/ 	.short	0x0001
        /*0132*/ 	.short	0x0008
        /*0134*/ 	.byte	0x00, 0xf0, 0x21, 0x00


	//----- nvinfo : EIATTR_KPARAM_INFO
	.align		4
.L_1895:
        /*0138*/ 	.byte	0x04, 0x17
        /*013a*/ 	.short	(.L_1897 - .L_1896)
.L_1896:
        /*013c*/ 	.word	0x00000000
        /*0140*/ 	.short	0x0000
        /*0142*/ 	.short	0x0000
        /*0144*/ 	.byte	0x00, 0xf0, 0x21, 0x00


	//----- nvinfo : EIATTR_SPARSE_MMA_MASK
	.align		4
.L_1897:
        /*0148*/ 	.byte	0x03, 0x50
        /*014a*/ 	.short	0x0000


	//----- nvinfo : EIATTR_MAXREG_COUNT
	.align		4
        /*014c*/ 	.byte	0x03, 0x1b
        /*014e*/ 	.short	0x00ff


	//----- nvinfo : EIATTR_NUM_BARRIERS
	.align		4
        /*0150*/ 	.byte	0x02, 0x4c
        /*0152*/ 	.byte	0x01
	.zero		1


	//----- nvinfo : EIATTR_MERCURY_ISA_VERSION
	.align		4
        /*0154*/ 	.byte	0x03, 0x5f
        /*0156*/ 	.short	0x0101


	//----- nvinfo : EIATTR_EXIT_INSTR_OFFSETS
	.align		4
        /*0158*/ 	.byte	0x04, 0x1c
        /*015a*/ 	.short	(.L_1899 - .L_1898)


	//   ....[0]....
.L_1898:
        /*015c*/ 	.word	0x00000290


	//   ....[1]....
        /*0160*/ 	.word	0x00000e50


	//   ....[2]....
        /*0164*/ 	.word	0x000116d0


	//   ....[3]....
        /*0168*/ 	.word	0x000119a0


	//   ....[4]....
        /*016c*/ 	.word	0x00011c00


	//   ....[5]....
        /*0170*/ 	.word	0x00011d50


	//   ....[6]....
        /*0174*/ 	.word	0x00011df0


	//   ....[7]....
        /*0178*/ 	.word	0x00011e30


	//----- nvinfo : EIATTR_CRS_STACK_SIZE
	.align		4
.L_1899:
        /*017c*/ 	.byte	0x04, 0x1e
        /*017e*/ 	.short	(.L_1901 - .L_1900)
.L_1900:
        /*0180*/ 	.word	0x00000000


	//----- nvinfo : EIATTR_CBANK_PARAM_SIZE
	.align		4
.L_1901:
        /*0184*/ 	.byte	0x03, 0x19
        /*0186*/ 	.short	0x0074


	//----- nvinfo : EIATTR_PARAM_CBANK
	.align		4
        /*0188*/ 	.byte	0x04, 0x0a
        /*018a*/ 	.short	(.L_1903 - .L_1902)
	.align		4
.L_1902:
        /*018c*/ 	.word	index@(.nv.constant0._Z23gemm_half_q_half_kernelILi3ELi172ELb1ELb0ELi64EEvPK6__halfPKjS4_S2_PS0_iiiiPKtS7_iiiiiibS2_i)
        /*0190*/ 	.short	0x0210
        /*0192*/ 	.short	0x0074


	//----- nvinfo : EIATTR_SW_WAR
	.align		4
.L_1903:
        /*0194*/ 	.byte	0x04, 0x36
        /*0196*/ 	.short	(.L_1905 - .L_1904)
.L_1904:
        /*0198*/ 	.word	0x00000008
.L_1905:


//--------------------- .nv.info._Z23gemm_half_q_half_kernelILi3ELi176ELb1ELb0ELi64EEvPK6__halfPKjS4_S2_PS0_iiiiPKtS7_iiiiiibS2_i --------------------------
	.section	.nv.info._Z23gemm_half_q_half_kernelILi3ELi176ELb1ELb0ELi64EEvPK6__halfPKjS4_S2_PS0_iiiiPKtS7_iiiiiibS2_i,"",@"SHT_CUDA_INFO"
	.sectionflags	@""
	.align	4


	//----- nvinfo : EIATTR_CUDA_API_VERSION
	.align		4
        /*0000*/ 	.byte	0x04, 0x37
        /*0002*/ 	.short	(.L_1907 - .L_1906)
.L_1906:
        /*0004*/ 	.word	0x00000082


	//----- nvinfo : EIATTR_KPARAM_INFO
	.align		4
.L_1907:
        /*0008*/ 	.byte	0x04, 0x17
        /*000a*/ 	.short	(.L_1909 - .L_1908)
.L_1908:
        /*000c*/ 	.word	0x00000000
        /*0010*/ 	.short	0x0013
        /*0012*/ 	.short	0x0070
        /*0014*/ 	.byte	0x00, 0xf0, 0x11, 0x00


	//----- nvinfo : EIATTR_KPARAM_INFO
	.align		4
.L_1909:
        /*0018*/ 	.byte	0x04, 0x17
        /*001a*/ 	.short	(.L_1911 - .L_1910)
.L_1910:
        /*001c*/ 	.word	0x00000000
        /*0020*/ 	.short	0x0012
        /*0022*/ 	.short	0x0068
        /*0024*/ 	.byte	0x00, 0xf0, 0x21, 0x00


	//----- nvinfo : EIATTR_KPARAM_INFO
	.align		4
.L_1911:
        /*0028*/ 	.byte	0x04, 0x17
        /*002a*/ 	.short	(.L_1913 - .L_1912)
.L_1912:
        /*002c*/ 	.word	0x00000000
        /*0030*/ 	.short	0x0011
        /*0032*/ 	.short	0x0060
        /*0034*/ 	.byte	0x00, 0xf0, 0x05, 0x00


	//----- nvinfo : EIATTR_KPARAM_INFO
	.align		4
.L_1913:
        /*0038*/ 	.byte	0x04, 0x17
        /*003a*/ 	.short	(.L_1915 - .L_1914)
.L_1914:
        /*003c*/ 	.word	0x00000000
        /*0040*/ 	.short	0x0010
        /*0042*/ 	.short	0x005c
        /*0044*/ 	.byte	0x00, 0xf0, 0x11, 0x00


	//----- nvinfo : EIATTR_KPARAM_INFO
	.align		4
.L_1915:
        /*0048*/ 	.byte	0x04, 0x17
        /*004a*/ 	.short	(.L_1917 - .L_1916)
.L_1916:
        /*004c*/ 	.word	0x00000000
        /*0050*/ 	.short	0x000f
        /*0052*/ 	.short	0x0058
        /*0054*/ 	.byte	0x00, 0xf0, 0x11, 0x00


	//----- nvinfo : EIATTR_KPARAM_INFO
	.align		4
.L_1917:
        /*0058*/ 	.byte	0x04, 0x17
        /*005a*/ 	.short	(.L_1919 - .L_1918)
.L_1918:
        /*005c*/ 	.word	0x00000000
        /*0060*/ 	.short	0x000e
        /*0062*/ 	.short	0x0054
        /*0064*/ 	.byte	0x00, 0xf0, 0x11, 0x00


	//----- nvinfo : EIATTR_KPARAM_INFO
	.align		4
.L_1919:
        /*0068*/ 	.byte	0x04, 0x17
        /*006a*/ 	.short	(.L_1921 - .L_1920)
.L_1920:
        /*006c*/ 	.word	0x00000000
        /*0070*/ 	.short	0x000d
        /*0072*/ 	.short	0x0050
        /*0074*/ 	.byte	0x00, 0xf0, 0x11, 0x00


	//----- nvinfo : EIATTR_KPARAM_INFO
	.align		4
.L_1921:
        /*0078*/ 	.byte	0x04, 0x17
        /*007a*/ 	.short	(.L_1923 - .L_1922)
.L_1922:
        /*007c*/ 	.word	0x00000000
        /*0080*/ 	.short	0x000c
        /*0082*/ 	.short	0x004c
        /*0084*/ 	.byte	0x00, 0xf0, 0x11, 0x00


	//----- nvinfo : EIATTR_KPARAM_INFO
	.align		4
.L_1923:
        /*0088*/ 	.byte	0x04, 0x17
        /*008a*/ 	.short	(.L_1925 - .L_1924)
.L_1924:
        /*008c*/ 	.word	0x00000000
        /*0090*/ 	.short	0x000b
        /*0092*/ 	.short	0x0048
        /*0094*/ 	.byte	0x00, 0xf0, 0x11, 0x00


	//----- nvinfo : EIATTR_KPARAM_INFO
	.align		4
.L_1925:
        /*0098*/ 	.byte	0x04, 0x17
        /*009a*/ 	.short	(.L_1927 - .L_1926)
.L_1926:
        /*009c*/ 	.word	0x00000000
        /*00a0*/ 	.short	0x000a
        /*00a2*/ 	.short	0x0040
        /*00a4*/ 	.byte	0x00, 0xf0, 0x21, 0x00


	//----- nvinfo : EIATTR_KPARAM_INFO
	.align		4
.L_1927:
        /*00a8*/ 	.byte	0x04, 0x17
        /*00aa*/ 	.short	(.L_1929 - .L_1928)
.L_1928:
        /*00ac*/ 	.word	0x00000000
        /*00b0*/ 	.short	0x0009
        /*00b2*/ 	.short	0x0038
        /*00b4*/ 	.byte	0x00, 0xf0, 0x21, 0x00


	//----- nvinfo : EIATTR_KPARAM_INFO
	.align		4
.L_1929:
        /*00b8*/ 	.byte	0x04, 0x17
        /*00ba*/ 	.short	(.L_1931 - .L_1930)
.L_1930:
        /*00bc*/ 	.word	0x00000000
        /*00c0*/ 	.short	0x0008
        /*00c2*/ 	.short	0x0034
        /*00c4*/ 	.byte	0x00, 0xf0, 0x11, 0x00


	//----- nvinfo : EIATTR_KPARAM_INFO
	.align		4
.L_1931:
        /*00c8*/ 	.byte	0x04, 0x17
        /*00ca*/ 	.short	(.L_1933 - .L_1932)
.L_1932:
        /*00cc*/ 	.word	0x00000000
        /*00d0*/ 	.short	0x0007
        /*00d2*/ 	.short	0x0030
        /*00d4*/ 	.byte	0x00, 0xf0, 0x11, 0x00


	//----- nvinfo : EIATTR_KPARAM_INFO
	.align		4
.L_1933:
        /*00d8*/ 	.byte	0x04, 0x17
        /*00da*/ 	.short	(.L_1935 - .L_1934)
.L_1934:
        /*00dc*/ 	.word	0x00000000
        /*00e0*/ 	.short	0x0006
        /*00e2*/ 	.short	0x002c
        /*00e4*/ 	.byte	0x00, 0xf0, 0x11, 0x00


	//----- nvinfo : EIATTR_KPARAM_INFO
	.align		4
.L_1935:
        /*00e8*/ 	.byte	0x04, 0x17
        /*00ea*/ 	.short	(.L_1937 - .L_1936)
.L_1936:
        /*00ec*/ 	.word	0x00000000
        /*00f0*/ 	.short	0x0005
        /*00f2*/ 	.short	0x0028
        /*00f4*/ 	.byte	0x00, 0xf0, 0x11, 0x00


	//----- nvinfo : EIATTR_KPARAM_INFO
	.align		4
.L_1937:
        /*00f8*/ 	.byte	0x04, 0x17
        /*00fa*/ 	.short	(.L_1939 - .L_1938)
.L_1938:
        /*00fc*/ 	.word	0x00000000
        /*0100*/ 	.short	0x0004
        /*0102*/ 	.short	0x0020
        /*0104*/ 	.byte	0x00, 0xf0, 0x21, 0x00


	//----- nvinfo : EIATTR_KPARAM_INFO
	.align		4
.L_1939:
        /*0108*/ 	.byte	0x04, 0x17
        /*010a*/ 	.short	(.L_1941 - .L_1940)
.L_1940:
        /*010c*/ 	.word	0x00000000
        /*0110*/ 	.short	0x0003
        /*0112*/ 	.short	0x0018
        /*0114*/ 	.byte	0x00, 0xf0, 0x21, 0x00


	//----- nvinfo : EIATTR_KPARAM_INFO
	.align		4
.L_1941:
        /*0118*/ 	.byte	0x04, 0x17
        /*011a*/ 	.short	(.L_1943 - .L_1942)
.L_1942:
        /*011c*/ 	.word	0x00000000
        /*0120*/ 	.short	0x0002
        /*0122*/ 	.short	0x0010
        /*0124*/ 	.byte	0x00, 0xf0, 0x21, 0x00


	//----- nvinfo : EIATTR_KPARAM_INFO
	.align		4
.L_1943:
        /*0128*/ 	.byte	0x04, 0x17
        /*012a*/ 	.short	(.L_1945 - .L_1944)
.L_1944:
        /*012c*/ 	.word	0x00000000
        /*0130*/ 	.short	0x0001
        /*0132*/ 	.short	0x0008
        /*0134*/ 	.byte	0x00, 0xf0, 0x21, 0x00


	//----- nvinfo : EIATTR_KPARAM_INFO
	.align		4
.L_1945:
        /*0138*/ 	.byte	0x04, 0x17
        /*013a*/ 	.short	(.L_1947 - .L_1946)
.L_1946:
        /*013c*/ 	.word	0x00000000
        /*0140*/ 	.short	0x0000
        /*0142*/ 	.short	0x0000
        /*0144*/ 	.byte	0x00, 0xf0, 0x21, 0x00


	//----- nvinfo : EIATTR_SPARSE_MMA_MASK
	.align		4
.L_1947:
        /*0148*/ 	.byte	0x03, 0x50
        /*014a*/ 	.short	0x0000


	//----- nvinfo : EIATTR_MAXREG_COUNT
	.align		4
        /*014c*/ 	.byte	0x03, 0x1b
        /*014e*/ 	.short	0x00ff


	//----- nvinfo : EIATTR_NUM_BARRIERS
	.align		4
        /*0150*/ 	.byte	0x02, 0x4c
        /*0152*/ 	.byte	0x01
	.zero		1


	//----- nvinfo : EIATTR_MERCURY_ISA_VERSION
	.align		4
        /*0154*/ 	.byte	0x03, 0x5f
        /*0156*/ 	.short	0x0101


	//----- nvinfo : EIATTR_EXIT_INSTR_OFFSETS
	.align		4
        /*0158*/ 	.byte	0x04, 0x1c
        /*015a*/ 	.short	(.L_1949 - .L_1948)


	//   ....[0]....
.L_1948:
        /*015c*/ 	.word	0x00000290


	//   ....[1]....
        /*0160*/ 	.word	0x00000e50


	//   ....[2]....
        /*0164*/ 	.word	0x0000c430


	//   ....[3]....
        /*0168*/ 	.word	0x0000c700


	//   ....[4]....
        /*016c*/ 	.word	0x0000c960


	//   ....[5]....
        /*0170*/ 	.word	0x0000cab0


	//   ....[6]....
        /*0174*/ 	.word	0x0000cb50


	//   ....[7]....
        /*0178*/ 	.word	0x0000cb90


	//----- nvinfo : EIATTR_CRS_STACK_SIZE
	.align		4
.L_1949:
        /*017c*/ 	.byte	0x04, 0x1e
        /*017e*/ 	.short	(.L_1951 - .L_1950)
.L_1950:
        /*0180*/ 	.word	0x00000000


	//----- nvinfo : EIATTR_CBANK_PARAM_SIZE
	.align		4
.L_1951:
        /*0184*/ 	.byte	0x03, 0x19
        /*0186*/ 	.short	0x0074


	//----- nvinfo : EIATTR_PARAM_CBANK
	.align		4
        /*0188*/ 	.byte	0x04, 0x0a
        /*018a*/ 	.short	(.L_1953 - .L_1952)
	.align		4
.L_1952:
        /*018c*/ 	.word	index@(.nv.constant0._Z23gemm_half_q_half_kernelILi3ELi176ELb1ELb0ELi64EEvPK6__halfPKjS4_S2_PS0_iiiiPKtS7_iiiiiibS2_i)
        /*0190*/ 	.short	0x0210
        /*0192*/ 	.short	0x0074


	//----- nvinfo : EIATTR_SW_WAR
	.align		4
.L_1953:
        /*0194*/ 	.byte	0x04, 0x36
        /*0196*/ 	.short	(.L_1955 - .L_1954)
.L_1954:
        /*0198*/ 	.word	0x00000008
.L_1955:


//--------------------- .nv.info._Z23gemm_half_q_half_kernelILi3ELi152ELb1ELb0ELi64EEvPK6__halfPKjS4_S2_PS0_iiiiPKtS7_iiiiiibS2_i --------------------------
	.section	.nv.info._Z23gemm_half_q_half_kernelILi3ELi152ELb1ELb0ELi64EEvPK6__halfPKjS4_S2_PS0_iiiiPKtS7_iiiiiibS2_i,"",@"SHT_CUDA_INFO"
	.sectionflags	@""
	.align	4


	//----- nvinfo : EIATTR_CUDA_API_VERSION
	.align		4
        /*0000*/ 	.byte	0x04, 0x37
        /*0002*/ 	.short	(.L_1957 - .L_1956)
.L_1956:
        /*0004*/ 	.word	0x00000082


	//----- nvinfo : EIATTR_KPARAM_INFO
	.align		4
.L_1957:
        /*0008*/ 	.byte	0x04, 0x17
        /*000a*/ 	.short	(.L_1959 - .L_1958)
.L_1958:
        /*000c*/ 	.word	0x00000000
        /*0010*/ 	.short	0x0013
        /*0012*/ 	.short	0x0070
        /*0014*/ 	.byte	0x00, 0xf0, 0x11, 0x00


	//----- nvinfo : EIATTR_KPARAM_INFO
	.align		4
.L_1959:
        /*0018*/ 	.byte	0x04, 0x17
        /*001a*/ 	.short	(.L_1961 - .L_1960)
.L_1960:
        /*001c*/ 	.word	0x00000000
        /*0020*/ 	.short	0x0012
        /*0022*/ 	.short	0x0068
        /*0024*/ 	.byte	0x00, 0xf0, 0x21, 0x00


	//----- nvinfo : EIATTR_KPARAM_INFO
	.align		4
.L_1961:
        /*0028*/ 	.byte	0x04, 0x17
        /*002a*/ 	.short	(.L_1963 - .L_1962)
.L_1962:
        /*002c*/ 	.word	0x00000000
        /*0030*/ 	.short	0x0011
        /*0032*/ 	.short	0x0060
        /*0034*/ 	.byte	0x00, 0xf0, 0x05, 0x00


	//----- nvinfo : EIATTR_KPARAM_INFO
	.align		4
.L_1963:
        /*0038*/ 	.byte	0x04, 0x17
        /*003a*/ 	.short	(.L_1965 - .L_1964)
.L_1964:
        /*003c*/ 	.word	0x00000000
        /*0040*/ 	.short	0x0010
        /*0042*/ 	.short	0x005c
        /*0044*/ 	.byte	0x00, 0xf0, 0x11, 0x00


	//----- nvinfo : EIATTR_KPARAM_INFO
	.align		4
.L_1965:
        /*0048*/ 	.byte	0x04, 0x17
        /*004a*/ 	.short	(.L_1967 - .L_1966)
.L_1966:
        /*004c*/ 	.word	0x00000000
        /*0050*/ 	.short	0x000f
        /*0052*/ 	.short	0x0058
        /*0054*/ 	.byte	0x00, 0xf0, 0x11, 0x00


	//----- nvinfo : EIATTR_KPARAM_INFO
	.align		4
.L_1967:
        /*0058*/ 	.byte	0x04, 0x17
        /*005a*/ 	.short	(.L_1969 - .L_1968)
.L_1968:
        /*005c*/ 	.word	0x00000000
        /*0060*/ 	.short	0x000e
        /*0062*/ 	.short	0x0054
        /*0064*/ 	.byte	0x00, 0xf0, 0x11, 0x00


	//----- nvinfo : EIATTR_KPARAM_INFO
	.align		4
.L_1969:
        /*0068*/ 	.byte	0x04, 0x17
        /*006a*/ 	.short	(.L_1971 - .L_1970)
.L_1970:
        /*006c*/ 	.word	0x00000000
        /*0070*/ 	.short	0x000d
        /*0072*/ 	.short	0x0050
        /*0074*/ 	.byte	0x00, 0xf0, 0x11, 0x00


	//----- nvinfo : EIATTR_KPARAM_INFO
	.align		4
.L_1971:
        /*0078*/ 	.byte	0x04, 0x17
        /*007a*/ 	.short	(.L_1973 - .L_1972)
.L_1972:
        /*007c*/ 	.word	0x00000000
        /*0080*/ 	.short	0x000c
        /*0082*/ 	.short	0x004c
        /*0084*/ 	.byte	0x00, 0xf0, 0x11, 0x00


	//----- nvinfo : EIATTR_KPARAM_INFO
	.align		4
.L_1973:
        /*0088*/ 	.byte	0x04, 0x17
        /*008a*/ 	.short	(.L_1975 - .L_1974)
.L_1974:
        /*008c*/ 	.word	0x00000000
        /*0090*/ 	.short	0x000b
        /*0092*/ 	.short	0x0048
        /*0094*/ 	.byte	0x00, 0xf0, 0x11, 0x00


	//----- nvinfo : EIATTR_KPARAM_INFO
	.align		4
.L_1975:
        /*0098*/ 	.byte	0x04, 0x17
        /*009a*/ 	.short	(.L_1977 - .L_1976)
.L_1976:
        /*009c*/ 	.word	0x00000000
        /*00a0*/ 	.short	0x000a
        /*00a2*/ 	.short	0x0040
        /*00a4*/ 	.byte	0x00, 0xf0, 0x21, 0x00


	//----- nvinfo : EIATTR_KPARAM_INFO
	.align		4
.L_1977:
        /*00a8*/ 	.byte	0x04, 0x17
        /*00aa*/ 	.short	(.L_1979 - .L_1978)
.L_1978:
        /*00ac*/ 	.word	0x00000000
        /*00b0*/ 	.short	0x0009
        /*00b2*/ 	.short	0x0038
        /*00b4*/ 	.byte	0x00, 0xf0, 0x21, 0x00


	//----- nvinfo : EIATTR_KPARAM_INFO
	.align		4
.L_1979:
        /*00b8*/ 	.byte	0x04, 0x17
        /*00ba*/ 	.short	(.L_1981 - .L_1980)
.L_1980:
        /*00bc*/ 	.word	0x00000000
        /*00c0*/ 	.short	0x0008
        /*00c2*/ 	.short	0x0034
        /*00c4*/ 	.byte	0x00, 0xf0, 0x11, 0x00


	//----- nvinfo : EIATTR_KPARAM_INFO
	.align		4
.L_1981:
        /*00c8*/ 	.byte	0x04, 0x17
        /*00ca*/ 	.short	(.L_1983 - .L_1982)
.L_1982:
        /*00cc*/ 	.word	0x00000000
        /*00d0*/ 	.short	0x0007
        /*00d2*/ 	.short	0x0030
        /*00d4*/ 	.byte	0x00, 0xf0, 0x11, 0x00


	//----- nvinfo : EIATTR_KPARAM_INFO
	.align		4
.L_1983:
        /*00d8*/ 	.byte	0x04, 0x17
        /*00da*/ 	.short	(.L_1985 - .L_1984)
.L_1984:
        /*00dc*/ 	.word	0x00000000
        /*00e0*/ 	.short	0x0006
        /*00e2*/ 	.short	0x002c
        /*00e4*/ 	.byte	0x00, 0xf0, 0x11, 0x00


	//----- nvinfo : EIATTR_KPARAM_INFO
	.align		4
.L_1985:
        /*00e8*/ 	.byte	0x04, 0x17
        /*00ea*/ 	.short	(.L_1987 - .L_1986)
.L_1986:
        /*00ec*/ 	.word	0x00000000
        /*00f0*/ 	.short	0x0005
        /*00f2*/ 	.short	0x0028
        /*00f4*/ 	.byte	0x00, 0xf0, 0x11, 0x00


	//----- nvinfo : EIATTR_KPARAM_INFO
	.align		4
.L_1987:
        /*00f8*/ 	.byte	0x04, 0x17
        /*00fa*/ 	.short	(.L_1989 - .L_1988)
.L_1988:
        /*00fc*/ 	.word	0x00000000
        /*0100*/ 	.short	0x0004
        /*0102*/ 	.short	0x0020
        /*0104*/ 	.byte	0x00, 0xf0, 0x21, 0x00


	//----- nvinfo : EIATTR_KPARAM_INFO
	.align		4
.L_1989:
        /*0108*/ 	.byte	0x04, 0x17
        /*010a*/ 	.short	(.L_1991 - .L_1990)
.L_1990:
        /*010c*/ 	.word	0x00000000
        /*0110*/ 	.short	0x0003
        /*0112*/ 	.short	0x0018
        /*0114*/ 	.byte	0x00, 0xf0, 0x21, 0x00


	//----- nvinfo : EIATTR_KPARAM_INFO
	.align		4
.L_1991:
        /*0118*/ 	.byte	0x04, 0x17
        /*011a*/ 	.short	(.L_1993 - .L_1992)
.L_1992:
        /*011c*/ 	.word	0x00000000
        /*0120*/ 	.short	0x0002
        /*0122*/ 	.short	0x0010
        /*0124*/ 	.byte	0x00, 0xf0, 0x21, 0x00


	//----- nvinfo : EIATTR_KPARAM_INFO
	.align		4
.L_1993:
        /*0128*/ 	.byte	0x04, 0x17
        /*012a*/ 	.short	(.L_1995 - .L_1994)
.L_1994:
        /*012c*/ 	.word	0x00000000
        /*0130*/ 	.short	0x0001
        /*0132*/ 	.short	0x0008
        /*0134*/ 	.byte	0x00, 0xf0, 0x21, 0x00


	//----- nvinfo : EIATTR_KPARAM_INFO
	.align		4
.L_1995:
        /*0138*/ 	.byte	0x04, 0x17
        /*013a*/ 	.short	(.L_1997 - .L_1996)
.L_1996:
        /*013c*/ 	.word	0x00000000
        /*0140*/ 	.short	0x0000
        /*0142*/ 	.short	0x0000
        /*0144*/ 	.byte	0x00, 0xf0, 0x21, 0x00


	//----- nvinfo : EIATTR_SPARSE_MMA_MASK
	.align		4
.L_1997:
        /*0148*/ 	.byte	0x03, 0x50
        /*014a*/ 	.short	0x0000


	//----- nvinfo : EIATTR_MAXREG_COUNT
	.align		4
        /*014c*/ 	.byte	0x03, 0x1b
        /*014e*/ 	.short	0x00ff


	//----- nvinfo : EIATTR_NUM_BARRIERS
	.align		4
        /*0150*/ 	.byte	0x02, 0x4c
        /*0152*/ 	.byte	0x01
	.zero		1


	//----- nvinfo : EIATTR_MERCURY_ISA_VERSION
	.align		4
        /*0154*/ 	.byte	0x03, 0x5f
        /*0156*/ 	.short	0x0101


	//----- nvinfo : EIATTR_EXIT_INSTR_OFFSETS
	.align		4
        /*0158*/ 	.byte	0x04, 0x1c
        /*015a*/ 	.short	(.L_1999 - .L_1998)


	//   ....[0]....
.L_1998:
        /*015c*/ 	.word	0x00000290


	//   ....[1]....
        /*0160*/ 	.word	0x00000e50


	//   ....[2]....
        /*0164*/ 	.word	0x0000f3f0


	//   ....[3]....
        /*0168*/ 	.word	0x0000f6c0


	//   ....[4]....
        /*016c*/ 	.word	0x0000f920


	//   ....[5]....
        /*0170*/ 	.word	0x0000fa70


	//   ....[6]....
        /*0174*/ 	.word	0x0000fb10


	//   ....[7]....
        /*0178*/ 	.word	0x0000fb50


	//----- nvinfo : EIATTR_CRS_STACK_SIZE
	.align		4
.L_1999:
        /*017c*/ 	.byte	0x04, 0x1e
        /*017e*/ 	.short	(.L_2001 - .L_2000)
.L_2000:
        /*0180*/ 	.word	0x00000000


	//----- nvinfo : EIATTR_CBANK_PARAM_SIZE
	.align		4
.L_2001:
        /*0184*/ 	.byte	0x03, 0x19
        /*0186*/ 	.short	0x0074


	//----- nvinfo : EIATTR_PARAM_CBANK
	.align		4
        /*0188*/ 	.byte	0x04, 0x0a
        /*018a*/ 	.short	(.L_2003 - .L_2002)
	.align		4
.L_2002:
        /*018c*/ 	.word	index@(.nv.constant0._Z23gemm_half_q_half_kernelILi3ELi152ELb1ELb0ELi64EEvPK6__halfPKjS4_S2_PS0_iiiiPKtS7_iiiiiibS2_i)
        /*0190*/ 	.short	0x0210
        /*0192*/ 	.short	0x0074


	//----- nvinfo : EIATTR_SW_WAR
	.align		4
.L_2003:
        /*0194*/ 	.byte	0x04, 0x36
        /*0196*/ 	.short	(.L_2005 - .L_2004)
.L_2004:
        /*0198*/ 	.word	0x00000008
.L_2005:


//--------------------- .nv.info._Z23gemm_half_q_half_kernelILi3ELi140ELb1ELb0ELi64EEvPK6__halfPKjS4_S2_PS0_iiiiPKtS7_iiiiiibS2_i --------------------------
	.section	.nv.info._Z23gemm_half_q_half_kernelILi3ELi140ELb1ELb0ELi64EEvPK6__halfPKjS4_S2_PS0_iiiiPKtS7_iiiiiibS2_i,"",@"SHT_CUDA_INFO"
	.sectionflags	@""
	.align	4


	//----- nvinfo : EIATTR_CUDA_API_VERSION
	.align		4
        /*0000*/ 	.byte	0x04, 0x37
        /*0002*/ 	.short	(.L_2007 - .L_2006)
.L_2006:
        /*0004*/ 	.word	0x00000082


	//----- nvinfo : EIATTR_KPARAM_INFO
	.align		4
.L_2007:
        /*0008*/ 	.byte	0x04, 0x17
        /*000a*/ 	.short	(.L_2009 - .L_2008)
.L_2008:
        /*000c*/ 	.word	0x00000000
        /*0010*/ 	.short	0x0013
        /*0012*/ 	.short	0x0070
        /*0014*/ 	.byte	0x00, 0xf0, 0x11, 0x00


	//----- nvinfo : EIATTR_KPARAM_INFO
	.align		4
.L_2009:
        /*0018*/ 	.byte	0x04, 0x17
        /*001a*/ 	.short	(.L_2011 - .L_2010)
.L_2010:
        /*001c*/ 	.word	0x00000000
        /*0020*/ 	.short	0x0012
        /*0022*/ 	.short	0x0068
        /*0024*/ 	.byte	0x00, 0xf0, 0x21, 0x00


	//----- nvinfo : EIATTR_KPARAM_INFO
	.align		4
.L_2011:
        /*0028*/ 	.byte	0x04, 0x17
        /*002a*/ 	.short	(.L_2013 - .L_2012)
.L_2012:
        /*002c*/ 	.word	0x00000000
        /*0030*/ 	.short	0x0011
        /*0032*/ 	.short	0x0060
        /*0034*/ 	.byte	0x00, 0xf0, 0x05, 0x00


	//----- nvinfo : EIATTR_KPARAM_INFO
	.align		4
.L_2013:
        /*0038*/ 	.byte	0x04, 0x17
        /*003a*/ 	.short	(.L_2015 - .L_2014)
.L_2014:
        /*003c*/ 	.word	0x00000000
        /*0040*/ 	.short	0x0010
        /*0042*/ 	.short	0x005c
        /*0044*/ 	.byte	0x00, 0xf0, 0x11, 0x00


	//----- nvinfo : EIATTR_KPARAM_INFO
	.align		4
.L_2015:
        /*0048*/ 	.byte	0x04, 0x17
        /*004a*/ 	.short	(.L_2017 - .L_2016)
.L_2016:
        /*004c*/ 	.word	0x00000000
        /*0050*/ 	.short	0x000f
        /*0052*/ 	.short	0x0058
        /*0054*/ 	.byte	0x00, 0xf0, 0x11, 0x00


	//----- nvinfo : EIATTR_KPARAM_INFO
	.align		4
.L_2017:
        /*0058*/ 	.byte	0x04, 0x17
        /*005a*/ 	.short	(.L_2019 - .L_2018)
.L_2018:
        /*005c*/ 	.word	0x00000000
        /*0060*/ 	.short	0x000e
        /*0062*/ 	.short	0x0054
        /*0064*/ 	.byte	0x00, 0xf0, 0x11, 0x00


	//----- nvinfo : EIATTR_KPARAM_INFO
	.align		4
.L_2019:
        /*0068*/ 	.byte	0x04, 0x17
        /*006a*/ 	.short	(.L_2021 - .L_2020)
.L_2020:
        /*006c*/ 	.word	0x00000000
        /*0070*/ 	.short	0x000d
        /*0072*/ 	.short	0x0050
        /*0074*/ 	.byte	0x00, 0xf0, 0x11, 0x00


	//----- nvinfo : EIATTR_KPARAM_INFO
	.align		4
.L_2021:
        /*0078*/ 	.byte	0x04, 0x17
        /*007a*/ 	.short	(.L_2023 - .L_2022)
.L_2022:
        /*007c*/ 	.word	0x00000000
        /*0080*/ 	.short	0x000c
        /*0082*/ 	.short	0x004c
        /*0084*/ 	.byte	0x00, 0xf0, 0x11, 0x00


	//----- nvinfo : EIATTR_KPARAM_INFO
	.align		4
.L_2023:
        /*0088*/ 	.byte	0x04, 0x17
        /*008a*/ 	.short	(.L_2025 - .L_2024)
.L_2024:
        /*008c*/ 	.word	0x00000000
        /*0090*/ 	.short	0x000b
        /*0092*/ 	.short	0x0048
        /*0094*/ 	.byte	0x00, 0xf0, 0x11, 0x00


	//----- nvinfo : EIATTR_KPARAM_INFO
	.align		4
.L_2025:
        /*0098*/ 	.byte	0x04, 0x17
        /*009a*/ 	.short	(.L_2027 - .L_2026)
.L_2026:
        /*009c*/ 	.word	0x00000000
        /*00a0*/ 	.short	0x000a
        /*00a2*/ 	.short	0x0040
        /*00a4*/ 	.byte	0x00, 0xf0, 0x21, 0x00


	//----- nvinfo : EIATTR_KPARAM_INFO
	.align		4
.L_2027:
        /*00a8*/ 	.byte	0x04, 0x17
        /*00aa*/ 	.short	(.L_2029 - .L_2028)
.L_2028:
        /*00ac*/ 	.word	0x00000000
        /*00b0*/ 	.short	0x0009
        /*00b2*/ 	.short	0x0038
        /*00b4*/ 	.byte	0x00, 0xf0, 0x21, 0x00


	//----- nvinfo : EIATTR_KPARAM_INFO
	.align		4
.L_2029:
        /*00b8*/ 	.byte	0x04, 0x17
        /*00ba*/ 	.short	(.L_2031 - .L_2030)
.L_2030:
        /*00bc*/ 	.word	0x00000000
        /*00c0*/ 	.short	0x0008
        /*00c2*/ 	.short	0x0034
        /*00c4*/ 	.byte	0x00, 0xf0, 0x11, 0x00


	//----- nvinfo : EIATTR_KPARAM_INFO
	.align		4
.L_2031:
        /*00c8*/ 	.byte	0x04, 0x17
        /*00ca*/ 	.short	(.L_2033 - .L_2032)
.L_2032:
        /*00cc*/ 	.word	0x00000000
        /*00d0*/ 	.short	0x0007
        /*00d2*/ 	.short	0x0030
        /*00d4*/ 	.byte	0x00, 0xf0, 0x11, 0x00


	//----- nvinfo : EIATTR_KPARAM_INFO
	.align		4
.L_2033:
        /*00d8*/ 	.byte	0x04, 0x17
        /*00da*/ 	.short	(.L_2035 - .L_2034)
.L_2034:
        /*00dc*/ 	.word	0x00000000
        /*00e0*/ 	.short	0x0006
        /*00e2*/ 	.short	0x002c
        /*00e4*/ 	.byte	0x00, 0xf0, 0x11, 0x00


	//----- nvinfo : EIATTR_KPARAM_INFO
	.align		4
.L_2035:
        /*00e8*/ 	.byte	0x04, 0x17
        /*00ea*/ 	.short	(.L_2037 - .L_2036)
.L_2036:
        /*00ec*/ 	.word	0x00000000
        /*00f0*/ 	.short	0x0005
        /*00f2*/ 	.short	0x0028
        /*00f4*/ 	.byte	0x00, 0xf0, 0x11, 0x00


	//----- nvinfo : EIATTR_KPARAM_INFO
	.align		4
.L_2037:
        /*00f8*/ 	.byte	0x04, 0x17
        /*00fa*/ 	.short	(.L_2039 - .L_2038)
.L_2038:
        /*00fc*/ 	.word	0x00000000
        /*0100*/ 	.short	0x0004
        /*0102*/ 	.short	0x0020
        /*0104*/ 	.byte	0x00, 0xf0, 0x21, 0x00


	//----- nvinfo : EIATTR_KPARAM_INFO
	.align		4
.L_2039:
        /*0108*/ 	.byte	0x04, 0x17
        /*010a*/ 	.short	(.L_2041 - .L_2040)
.L_2040:
        /*010c*/ 	.word	0x00000000
        /*0110*/ 	.short	0x0003
        /*0112*/ 	.short	0x0018
        /*0114*/ 	.byte	0x00, 0xf0, 0x21, 0x00


	//----- nvinfo : EIATTR_KPARAM_INFO
	.align		4
.L_2041:
        /*0118*/ 	.byte	0x04, 0x17
        /*011a*/ 	.short	(.L_2043 - .L_2042)
.L_2042:
        /*011c*/ 	.word	0x00000000
        /*0120*/ 	.short	0x0002
        /*0122*/ 	.short	0x0010
        /*0124*/ 	.byte	0x00, 0xf0, 0x21, 0x00


	//----- nvinfo : EIATTR_KPARAM_INFO
	.align		4
.L_2043:
        /*0128*/ 	.byte	0x04, 0x17
        /*012a*/ 	.short	(.L_2045 - .L_2044)
.L_2044:
        /*012c*/ 	.word	0x00000000
        /*0130*/ 	.short	0x0001
        /*0132*/ 	.short	0x0008
        /*0134*/ 	.byte	0x00, 0xf0, 0x21, 0x00


	//----- nvinfo : EIATTR_KPARAM_INFO
	.align		4
.L_2045:
        /*0138*/ 	.byte	0x04, 0x17
        /*013a*/ 	.short	(.L_2047 - .L_2046)
.L_2046:
        /*013c*/ 	.word	0x00000000
        /*0140*/ 	.short	0x0000
        /*0142*/ 	.short	0x0000
        /*0144*/ 	.byte	0x00, 0xf0, 0x21, 0x00


	//----- nvinfo : EIATTR_SPARSE_MMA_MASK
	.align		4
.L_2047:
        /*0148*/ 	.byte	0x03, 0x50
        /*014a*/ 	.short	0x0000


	//----- nvinfo : EIATTR_MAXREG_COUNT
	.align		4
        /*014c*/ 	.byte	0x03, 0x1b
        /*014e*/ 	.short	0x00ff


	//----- nvinfo : EIATTR_NUM_BARRIERS
	.align		4
        /*0150*/ 	.byte	0x02, 0x4c
        /*0152*/ 	.byte	0x01
	.zero		1


	//----- nvinfo : EIATTR_MERCURY_ISA_VERSION
	.align		4
        /*0154*/ 	.byte	0x03, 0x5f
        /*0156*/ 	.short	0x0101


	//----- nvinfo : EIATTR_EXIT_INSTR_OFFSETS
	.align		4
        /*0158*/ 	.byte	0x04, 0x1c
        /*015a*/ 	.short	(.L_2049 - .L_2048)


	//   ....[0]....
.L_2048:
        /*015c*/ 	.word	0x00000290


	//   ....[1]....
        /*0160*/ 	.word	0x00000e50


	//   ....[2]....
        /*0164*/ 	.word	0x0000f280


	//   ....[3]....
        /*0168*/ 	.word	0x0000f550


	//   ....[4]....
        /*016c*/ 	.word	0x0000f7b0


	//   ....[5]....
        /*0170*/ 	.word	0x0000f900


	//   ....[6]....
        /*0174*/ 	.word	0x0000f9a0


	//   ....[7]....
        /*0178*/ 	.word	0x0000f9e0


	//----- nvinfo : EIATTR_CRS_STACK_SIZE
	.align		4
.L_2049:
        /*017c*/ 	.byte	0x04, 0x1e
        /*017e*/ 	.short	(.L_2051 - .L_2050)
.L_2050:
        /*0180*/ 	.word	0x00000000


	//----- nvinfo : EIATTR_CBANK_PARAM_SIZE
	.align		4
.L_2051:
        /*0184*/ 	.byte	0x03, 0x19
        /*0186*/ 	.short	0x0074


	//----- nvinfo : EIATTR_PARAM_CBANK
	.align		4
        /*0188*/ 	.byte	0x04, 0x0a
        /*018a*/ 	.short	(.L_2053 - .L_2052)
	.align		4
.L_2052:
        /*018c*/ 	.word	index@(.nv.constant0._Z23gemm_half_q_half_kernelILi3ELi140ELb1ELb0ELi64EEvPK6__halfPKjS4_S2_PS0_iiiiPKtS7_iiiiiibS2_i)
        /*0190*/ 	.short	0x0210
        /*0192*/ 	.short	0x0074


	//----- nvinfo : EIATTR_SW_WAR
	.align		4
.L_2053:
        /*0194*/ 	.byte	0x04, 0x36
        /*0196*/ 	.short	(.L_2055 - .L_2054)
.L_2054:
        /*0198*/ 	.word	0x00000008
.L_2055:


//--------------------- .nv.info._Z23gemm_half_q_half_kernelILi3ELi20ELb1ELb0ELi64EEvPK6__halfPKjS4_S2_PS0_iiiiPKtS7_iiiiiibS2_i --------------------------
	.section	.nv.info._Z23gemm_half_q_half_kernelILi3ELi20ELb1ELb0ELi64EEvPK6__halfPKjS4_S2_PS0_iiiiPKtS7_iiiiiibS2_i,"",@"SHT_CUDA_INFO"
	.sectionflags	@""
	.align	4


	//----- nvinfo : EIATTR_CUDA_API_VERSION
	.align		4
        /*0000*/ 	.byte	0x04, 0x37
        /*0002*/ 	.short	(.L_2057 - .L_2056)
.L_2056:
        /*0004*/ 	.word	0x00000082


	//----- nvinfo : EIATTR_KPARAM_INFO
	.align		4
.L_2057:
        /*0008*/ 	.byte	0x04, 0x17
        /*000a*/ 	.short	(.L_2059 - .L_2058)
.L_2058:
        /*000c*/ 	.word	0x00000000
        /*0010*/ 	.short	0x0013
        /*0012*/ 	.short	0x0070
        /*0014*/ 	.byte	0x00, 0xf0, 0x11, 0x00


	//----- nvinfo : EIATTR_KPARAM_INFO
	.align		4
.L_2059:
        /*0018*/ 	.byte	0x04, 0x17
        /*001a*/ 	.short	(.L_2061 - .L_2060)
.L_2060:
        /*001c*/ 	.word	0x00000000
        /*0020*/ 	.short	0x0012
        /*0022*/ 	.short	0x0068
        /*0024*/ 	.byte	0x00, 0xf0, 0x21, 0x00


	//----- nvinfo : EIATTR_KPARAM_INFO
	.align		4
.L_2061:
        /*0028*/ 	.byte	0x04, 0x17
        /*002a*/ 	.short	(.L_2063 - .L_2062)
.L_2062:
        /*002c*/ 	.word	0x00000000
        /*0030*/ 	.short	0x0011
        /*0032*/ 	.short	0x0060
        /*0034*/ 	.byte	0x00, 0xf0, 0x05, 0x00


	//----- nvinfo : EIATTR_KPARAM_INFO
	.align		4
.L_2063:
        /*0038*/ 	.byte	0x04, 0x17
        /*003a*/ 	.short	(.L_2065 - .L_2064)
.L_2064:
        /*003c*/ 	.word	0x00000000
        /*0040*/ 	.short	0x0010
        /*0042*/ 	.short	0x005c
        /*0044*/ 	.byte	0x00, 0xf0, 0x11, 0x00


	//----- nvinfo : EIATTR_KPARAM_INFO
	.align		4
.L_2065:
        /*0048*/ 	.byte	0x04, 0x17
        /*004a*/ 	.short	(.L_2067 - .L_2066)
.L_2066:
        /*004c*/ 	.word	0x00000000
        /*0050*/ 	.short	0x000f
        /*0052*/ 	.short	0x0058
        /*0054*/ 	.byte	0x00, 0xf0, 0x11, 0x00


	//----- nvinfo : EIATTR_KPARAM_INFO
	.align		4
.L_2067:
        /*0058*/ 	.byte	0x04, 0x17
        /*005a*/ 	.short	(.L_2069 - .L_2068)
.L_2068:
        /*005c*/ 	.word	0x00000000
        /*0060*/ 	.short	0x000e
        /*0062*/ 	.short	0x0054
        /*0064*/ 	.byte	0x00, 0xf0, 0x11, 0x00


	//----- nvinfo : EIATTR_KPARAM_INFO
	.align		4
.L_2069:
        /*0068*/ 	.byte	0x04, 0x17
        /*006a*/ 	.short	(.L_2071 - .L_2070)
.L_2070:
        /*006c*/ 	.word	0x00000000
        /*0070*/ 	.short	0x000d
        /*0072*/ 	.short	0x0050
        /*0074*/ 	.byte	0x00, 0xf0, 0x11, 0x00


	//----- nvinfo : EIATTR_KPARAM_INFO
	.align		4
.L_2071:
        /*0078*/ 	.byte	0x04, 0x17
        /*007a*/ 	.short	(.L_2073 - .L_2072)
.L_2072:
        /*007c*/ 	.word	0x00000000
        /*0080*/ 	.short	0x000c
        /*0082*/ 	.short	0x004c
        /*0084*/ 	.byte	0x00, 0xf0, 0x11, 0x00


	//----- nvinfo : EIATTR_KPARAM_INFO
	.align		4
.L_2073:
        /*0088*/ 	.byte	0x04, 0x17
        /*008a*/ 	.short	(.L_2075 - .L_2074)
.L_2074:
        /*008c*/ 	.word	0x00000000
        /*0090*/ 	.short	0x000b
        /*0092*/ 	.short	0x0048
        /*0094*/ 	.byte	0x00, 0xf0, 0x11, 0x00


	//----- nvinfo : EIATTR_KPARAM_INFO
	.align		4
.L_2075:
        /*0098*/ 	.byte	0x04, 0x17
        /*009a*/ 	.short	(.L_2077 - .L_2076)
.L_2076:
        /*009c*/ 	.word	0x00000000
        /*00a0*/ 	.short	0x000a
        /*00a2*/ 	.short	0x0040
        /*00a4*/ 	.byte	0x00, 0xf0, 0x21, 0x00


	//----- nvinfo : EIATTR_KPARAM_INFO
	.align		4
.L_2077:
        /*00a8*/ 	.byte	0x04, 0x17
        /*00aa*/ 	.short	(.L_2079 - .L_2078)
.L_2078:
        /*00ac*/ 	.word	0x00000000
        /*00b0*/ 	.short	0x0009
        /*00b2*/ 	.short	0x0038
        /*00b4*/ 	.byte	0x00, 0xf0, 0x21, 0x00


	//----- nvinfo : EIATTR_KPARAM_INFO
	.align		4
.L_2079:
        /*00b8*/ 	.byte	0x04, 0x17
        /*00ba*/ 	.short	(.L_2081 - .L_2080)
.L_2080:
        /*00bc*/ 	.word	0x00000000
        /*00c0*/ 	.short	0x0008
        /*00c2*/ 	.short	0x0034
        /*00c4*/ 	.byte	0x00, 0xf0, 0x11, 0x00


	//----- nvinfo : EIATTR_KPARAM_INFO
	.align		4
.L_2081:
        /*00c8*/ 	.byte	0x04, 0x17
        /*00ca*/ 	.short	(.L_2083 - .L_2082)
.L_2082:
        /*00cc*/ 	.word	0x00000000
        /*00d0*/ 	.short	0x0007
        /*00d2*/ 	.short	0x0030
        /*00d4*/ 	.byte	0x00, 0xf0, 0x11, 0x00


	//----- nvinfo : EIATTR_KPARAM_INFO
	.align		4
.L_2083:
        /*00d8*/ 	.byte	0x04, 0x17
        /*00da*/ 	.short	(.L_2085 - .L_2084)
.L_2084:
        /*00dc*/ 	.word	0x00000000
        /*00e0*/ 	.short	0x0006
        /*00e2*/ 	.short	0x002c
        /*00e4*/ 	.byte	0x00, 0xf0, 0x11, 0x00


	//----- nvinfo : EIATTR_KPARAM_INFO
	.align		4
.L_2085:
        /*00e8*/ 	.byte	0x04, 0x17
        /*00ea*/ 	.short	(.L_2087 - .L_2086)
.L_2086:
        /*00ec*/ 	.word	0x00000000
        /*00f0*/ 	.short	0x0005
        /*00f2*/ 	.short	0x0028
        /*00f4*/ 	.byte	0x00, 0xf0, 0x11, 0x00


	//----- nvinfo : EIATTR_KPARAM_INFO
	.align		4
.L_2087:
        /*00f8*/ 	.byte	0x04, 0x17
        /*00fa*/ 	.short	(.L_2089 - .L_2088)
.L_2088:
        /*00fc*/ 	.word	0x00000000
        /*0100*/ 	.short	0x0004
        /*0102*/ 	.short	0x0020
        /*0104*/ 	.byte	0x00, 0xf0, 0x21, 0x00


	//----- nvinfo : EIATTR_KPARAM_INFO
	.align		4
.L_2089:
        /*0108*/ 	.byte	0x04, 0x17
        /*010a*/ 	.short	(.L_2091 - .L_2090)
.L_2090:
        /*010c*/ 	.word	0x00000000
        /*0110*/ 	.short	0x0003
        /*0112*/ 	.short	0x0018
        /*0114*/ 	.byte	0x00, 0xf0, 0x21, 0x00


	//----- nvinfo : EIATTR_KPARAM_INFO
	.align		4
.L_2091:
        /*0118*/ 	.byte	0x04, 0x17
        /*011a*/ 	.short	(.L_2093 - .L_2092)
.L_2092:
        /*011c*/ 	.word	0x00000000
        /*0120*/ 	.short	0x0002
        /*0122*/ 	.short	0x0010
        /*0124*/ 	.byte	0x00, 0xf0, 0x21, 0x00


	//----- nvinfo : EIATTR_KPARAM_INFO
	.align		4
.L_2093:
        /*0128*/ 	.byte	0x04, 0x17
        /*012a*/ 	.short	(.L_2095 - .L_2094)
.L_2094:
        /*012c*/ 	.word	0x00000000
        /*0130*/ 	.short	0x0001
        /*0132*/ 	.short	0x0008
        /*0134*/ 	.byte	0x00, 0xf0, 0x21, 0x00


	//----- nvinfo : EIATTR_KPARAM_INFO
	.align		4
.L_2095:
        /*0138*/ 	.byte	0x04, 0x17
        /*013a*/ 	.short	(.L_2097 - .L_2096)
.L_2096:
        /*013c*/ 	.word	0x00000000
        /*0140*/ 	.short	0x0000
        /*0142*/ 	.short	0x0000
        /*0144*/ 	.byte	0x00, 0xf0, 0x21, 0x00


	//----- nvinfo : EIATTR_SPARSE_MMA_MASK
	.align		4
.L_2097:
        /*0148*/ 	.byte	0x03, 0x50
        /*014a*/ 	.short	0x0000


	//----- nvinfo : EIATTR_MAXREG_COUNT
	.align		4
        /*014c*/ 	.byte	0x03, 0x1b
        /*014e*/ 	.short	0x00ff


	//----- nvinfo : EIATTR_NUM_BARRIERS
	.align		4
        /*0150*/ 	.byte	0x02, 0x4c
        /*0152*/ 	.byte	0x01
	.zero		1


	//----- nvinfo : EIATTR_MERCURY_ISA_VERSION
	.align		4
        /*0154*/ 	.byte	0x03, 0x5f
        /*0156*/ 	.short	0x0101


	//----- nvinfo : EIATTR_EXIT_INSTR_OFFSETS
	.align		4
        /*0158*/ 	.byte	0x04, 0x1c
        /*015a*/ 	.short	(.L_2099 - .L_2098)


	//   ....[0]....
.L_2098:
        /*015c*/ 	.word	0x00000290


	//   ....[1]....
        /*0160*/ 	.word	0x000009b0


	//   ....[2]....
        /*0164*/ 	.word	0x00005500


	//   ....[3]....
        /*0168*/ 	.word	0x000057d0


	//   ....[4]....
        /*016c*/ 	.word	0x00005a30


	//   ....[5]....
        /*0170*/ 	.word	0x00005b80


	//   ....[6]....
        /*0174*/ 	.word	0x00005c20


	//   ....[7]....
        /*0178*/ 	.word	0x00005c60


	//----- nvinfo : EIATTR_CRS_STACK_SIZE
	.align		4
.L_2099:
        /*017c*/ 	.byte	0x04, 0x1e
        /*017e*/ 	.short	(.L_2101 - .L_2100)
.L_2100:
        /*0180*/ 	.word	0x00000000


	//----- nvinfo : EIATTR_CBANK_PARAM_SIZE
	.align		4
.L_2101:
        /*0184*/ 	.byte	0x03, 0x19
        /*0186*/ 	.short	0x0074


	//----- nvinfo : EIATTR_PARAM_CBANK
	.align		4
        /*0188*/ 	.byte	0x04, 0x0a
        /*018a*/ 	.short	(.L_2103 - .L_2102)
	.align		4
.L_2102:
        /*018c*/ 	.word	index@(.nv.constant0._Z23gemm_half_q_half_kernelILi3ELi20ELb1ELb0ELi64EEvPK6__halfPKjS4_S2_PS0_iiiiPKtS7_iiiiiibS2_i)
        /*0190*/ 	.short	0x0210
        /*0192*/ 	.short	0x0074


	//----- nvinfo : EIATTR_SW_WAR
	.align		4
.L_2103:
        /*0194*/ 	.byte	0x04, 0x36
        /*0196*/ 	.short	(.L_2105 - .L_2104)
.L_2104:
        /*0198*/ 	.word	0x00000008
.L_2105:


//--------------------- .nv.info._Z23gemm_half_q_half_kernelILi3ELi38ELb1ELb0ELi64EEvPK6__halfPKjS4_S2_PS0_iiiiPKtS7_iiiiiibS2_i --------------------------
	.section	.nv.info._Z23gemm_half_q_half_kernelILi3ELi38ELb1ELb0ELi64EEvPK6__halfPKjS4_S2_PS0_iiiiPKtS7_iiiiiibS2_i,"",@"SHT_CUDA_INFO"
	.sectionflags	@""
	.align	4


	//----- nvinfo : EIATTR_CUDA_API_VERSION
	.align		4
        /*0000*/ 	.byte	0x04, 0x37
        /*0002*/ 	.short	(.L_2107 - .L_2106)
.L_2106:
        /*0004*/ 	.word	0x00000082


	//----- nvinfo : EIATTR_KPARAM_INFO
	.align		4
.L_2107:
        /*0008*/ 	.byte	0x04, 0x17
        /*000a*/ 	.short	(.L_2109 - .L_2108)
.L_2108:
        /*000c*/ 	.word	0x00000000
        /*0010*/ 	.short	0x0013
        /*0012*/ 	.short	0x0070
        /*0014*/ 	.byte	0x00, 0xf0, 0x11, 0x00


	//----- nvinfo : EIATTR_KPARAM_INFO
	.align		4
.L_2109:
        /*0018*/ 	.byte	0x04, 0x17
        /*001a*/ 	.short	(.L_2111 - .L_2110)
.L_2110:
        /*001c*/ 	.word	0x00000000
        /*0020*/ 	.short	0x0012
        /*0022*/ 	.short	0x0068
        /*0024*/ 	.byte	0x00, 0xf0, 0x21, 0x00


	//----- nvinfo : EIATTR_KPARAM_INFO
	.align		4
.L_2111:
        /*0028*/ 	.byte	0x04, 0x17
        /*002a*/ 	.short	(.L_2113 - .L_2112)
.L_2112:
        /*002c*/ 	.word	0x00000000
        /*0030*/ 	.short	0x0011
        /*0032*/ 	.short	0x0060
        /*0034*/ 	.byte	0x00, 0xf0, 0x05, 0x00


	//----- nvinfo : EIATTR_KPARAM_INFO
	.align		4
.L_2113:
        /*0038*/ 	.byte	0x04, 0x17
        /*003a*/ 	.short	(.L_2115 - .L_2114)
.L_2114:
        /*003c*/ 	.word	0x00000000
        /*0040*/ 	.short	0x0010
        /*0042*/ 	.short	0x005c
        /*0044*/ 	.byte	0x00, 0xf0, 0x11, 0x00


	//----- nvinfo : EIATTR_KPARAM_INFO
	.align		4
.L_2115:
        /*0048*/ 	.byte	0x04, 0x17
        /*004a*/ 	.short	(.L_2117 - .L_2116)
.L_2116:
        /*004c*/ 	.word	0x00000000
        /*0050*/ 	.short	0x000f
        /*0052*/ 	.short	0x0058
        /*0054*/ 	.byte	0x00, 0xf0, 0x11, 0x00


	//----- nvinfo : EIATTR_KPARAM_INFO
	.align		4
.L_2117:
        /*0058*/ 	.byte	0x04, 0x17
        /*005a*/ 	.short	(.L_2119 - .L_2118)
.L_2118:
        /*005c*/ 	.word	0x00000000
        /*0060*/ 	.short	0x000e
        /*0062*/ 	.short	0x0054
        /*0064*/ 	.byte	0x00, 0xf0, 0x11, 0x00


	//----- nvinfo : EIATTR_KPARAM_INFO
	.align		4
.L_2119:
        /*0068*/ 	.byte	0x04, 0x17
        /*006a*/ 	.short	(.L_2121 - .L_2120)
.L_2120:
        /*006c*/ 	.word	0x00000000
        /*0070*/ 	.short	0x000d
        /*0072*/ 	.short	0x0050
        /*0074*/ 	.byte	0x00, 0xf0, 0x11, 0x00


	//----- nvinfo : EIATTR_KPARAM_INFO
	.align		4
.L_2121:
        /*0078*/ 	.byte	0x04, 0x17
        /*007a*/ 	.short	(.L_2123 - .L_2122)
.L_2122:
        /*007c*/ 	.word	0x00000000
        /*0080*/ 	.short	0x000c
        /*0082*/ 	.short	0x004c
        /*0084*/ 	.byte	0x00, 0xf0, 0x11, 0x00


	//----- nvinfo : EIATTR_KPARAM_INFO
	.align		4
.L_2123:
        /*0088*/ 	.byte	0x04, 0x17
        /*008a*/ 	.short	(.L_2125 - .L_2124)
.L_2124:
        /*008c*/ 	.word	0x00000000
        /*0090*/ 	.short	0x000b
        /*0092*/ 	.short	0x0048
        /*0094*/ 	.byte	0x00, 0xf0, 0x11, 0x00


	//----- nvinfo : EIATTR_KPARAM_INFO
	.align		4
.L_2125:
        /*0098*/ 	.byte	0x04, 0x17
        /*009a*/ 	.short	(.L_2127 - .L_2126)
.L_2126:
        /*009c*/ 	.word	0x00000000
        /*00a0*/ 	.short	0x000a
        /*00a2*/ 	.short	0x0040
        /*00a4*/ 	.byte	0x00, 0xf0, 0x21, 0x00


	//----- nvinfo : EIATTR_KPARAM_INFO
	.align		4
.L_2127:
        /*00a8*/ 	.byte	0x04, 0x17
        /*00aa*/ 	.short	(.L_2129 - .L_2128)
.L_2128:
        /*00ac*/ 	.word	0x00000000
        /*00b0*/ 	.short	0x0009
        /*00b2*/ 	.short	0x0038
        /*00b4*/ 	.byte	0x00, 0xf0, 0x21, 0x00


	//----- nvinfo : EIATTR_KPARAM_INFO
	.align		4
.L_2129:
        /*00b8*/ 	.byte	0x04, 0x17
        /*00ba*/ 	.short	(.L_2131 - .L_2130)
.L_2130:
        /*00bc*/ 	.word	0x00000000
        /*00c0*/ 	.short	0x0008
        /*00c2*/ 	.short	0x0034
        /*00c4*/ 	.byte	0x00, 0xf0, 0x11, 0x00


	//----- nvinfo : EIATTR_KPARAM_INFO
	.align		4
.L_2131:
        /*00c8*/ 	.byte	0x04, 0x17
        /*00ca*/ 	.short	(.L_2133 - .L_2132)
.L_2132:
        /*00cc*/ 	.word	0x00000000
        /*00d0*/ 	.short	0x0007
        /*00d2*/ 	.short	0x0030
        /*00d4*/ 	.byte	0x00, 0xf0, 0x11, 0x00


	//----- nvinfo : EIATTR_KPARAM_INFO
	.align		4
.L_2133:
        /*00d8*/ 	.byte	0x04, 0x17
        /*00da*/ 	.short	(.L_2135 - .L_2134)
.L_2134:
        /*00dc*/ 	.word	0x00000000
        /*00e0*/ 	.short	0x0006
        /*00e2*/ 	.short	0x002c
        /*00e4*/ 	.byte	0x00, 0xf0, 0x11, 0x00


	//----- nvinfo : EIATTR_KPARAM_INFO
	.align		4
.L_2135:
        /*00e8*/ 	.byte	0x04, 0x17
        /*00ea*/ 	.short	(.L_2137 - .L_2136)
.L_2136:
        /*00ec*/ 	.word	0x00000000
        /*00f0*/ 	.short	0x0005
        /*00f2*/ 	.short	0x0028
        /*00f4*/ 	.byte	0x00, 0xf0, 0x11, 0x00


	//----- nvinfo : EIATTR_KPARAM_INFO
	.align		4
.L_2137:
        /*00f8*/ 	.byte	0x04, 0x17
        /*00fa*/ 	.short	(.L_2139 - .L_2138)
.L_2138:
        /*00fc*/ 	.word	0x00000000
        /*0100*/ 	.short	0x0004
        /*0102*/ 	.short	0x0020
        /*0104*/ 	.byte	0x00, 0xf0, 0x21, 0x00


	//----- nvinfo : EIATTR_KPARAM_INFO
	.align		4
.L_2139:
        /*0108*/ 	.byte	0x04, 0x17
        /*010a*/ 	.short	(.L_2141 - .L_2140)
.L_2140:
        /*010c*/ 	.word	0x00000000
        /*0110*/ 	.short	0x0003
        /*0112*/ 	.short	0x0018
        /*0114*/ 	.byte	0x00, 0xf0, 0x21, 0x00


	//----- nvinfo : EIATTR_KPARAM_INFO
	.align		4
.L_2141:
        /*0118*/ 	.byte	0x04, 0x17
        /*011a*/ 	.short	(.L_2143 - .L_2142)
.L_2142:
        /*011c*/ 	.word	0x00000000
        /*0120*/ 	.short	0x0002
        /*0122*/ 	.short	0x0010
        /*0124*/ 	.byte	0x00, 0xf0, 0x21, 0x00


	//----- nvinfo : EIATTR_KPARAM_INFO
	.align		4
.L_2143:
        /*0128*/ 	.byte	0x04, 0x17
        /*012a*/ 	.short	(.L_2145 - .L_2144)
.L_2144:
        /*012c*/ 	.word	0x00000000
        /*0130*/ 	.short	0x0001
        /*0132*/ 	.short	0x0008
        /*0134*/ 	.byte	0x00, 0xf0, 0x21, 0x00


	//----- nvinfo : EIATTR_KPARAM_INFO
	.align		4
.L_2145:
        /*0138*/ 	.byte	0x04, 0x17
        /*013a*/ 	.short	(.L_2147 - .L_2146)
.L_2146:
        /*013c*/ 	.word	0x00000000
        /*0140*/ 	.short	0x0000
        /*0142*/ 	.short	0x0000
        /*0144*/ 	.byte	0x00, 0xf0, 0x21, 0x00


	//----- nvinfo : EIATTR_SPARSE_MMA_MASK
	.align		4
.L_2147:
        /*0148*/ 	.byte	0x03, 0x50
        /*014a*/ 	.short	0x0000


	//----- nvinfo : EIATTR_MAXREG_COUNT
	.align		4
        /*014c*/ 	.byte	0x03, 0x1b
        /*014e*/ 	.short	0x00ff


	//----- nvinfo : EIATTR_NUM_BARRIERS
	.align		4
        /*0150*/ 	.byte	0x02, 0x4c
        /*0152*/ 	.byte	0x01
	.zero		1


	//----- nvinfo : EIATTR_MERCURY_ISA_VERSION
	.align		4
        /*0154*/ 	.byte	0x03, 0x5f
        /*0156*/ 	.short	0x0101


	//----- nvinfo : EIATTR_EXIT_INSTR_OFFSETS
	.align		4
        /*0158*/ 	.byte	0x04, 0x1c
        /*015a*/ 	.short	(.L_2149 - .L_2148)


	//   ....[0]....
.L_2148:
        /*015c*/ 	.word	0x00000290


	//   ....[1]....
        /*0160*/ 	.word	0x00000e50


	//   ....[2]....
        /*0164*/ 	.word	0x00006f30


	//   ....[3]....
        /*0168*/ 	.word	0x00007200


	//   ....[4]....
        /*016c*/ 	.word	0x00007450


	//   ....[5]....
        /*0170*/ 	.word	0x000075a0


	//   ....[6]....
        /*0174*/ 	.word	0x00007630


	//   ....[7]....
        /*0178*/ 	.word	0x00007670


	//----- nvinfo : EIATTR_CRS_STACK_SIZE
	.align		4
.L_2149:
        /*017c*/ 	.byte	0x04, 0x1e
        /*017e*/ 	.short	(.L_2151 - .L_2150)
.L_2150:
        /*0180*/ 	.word	0x00000000


	//----- nvinfo : EIATTR_CBANK_PARAM_SIZE
	.align		4
.L_2151:
        /*0184*/ 	.byte	0x03, 0x19
        /*0186*/ 	.short	0x0074


	//----- nvinfo : EIATTR_PARAM_CBANK
	.align		4
        /*0188*/ 	.byte	0x04, 0x0a
        /*018a*/ 	.short	(.L_2153 - .L_2152)
	.align		4
.L_2152:
        /*018c*/ 	.word	index@(.nv.constant0._Z23gemm_half_q_half_kernelILi3ELi38ELb1ELb0ELi64EEvPK6__halfPKjS4_S2_PS0_iiiiPKtS7_iiiiiibS2_i)
        /*0190*/ 	.short	0x0210
        /*0192*/ 	.short	0x0074


	//----- nvinfo : EIATTR_SW_WAR
	.align		4
.L_2153:
        /*0194*/ 	.byte	0x04, 0x36
        /*0196*/ 	.short	(.L_2155 - .L_2154)
.L_2154:
        /*0198*/ 	.word	0x00000008
.L_2155:


//--------------------- .nv.info._Z23gemm_half_q_half_kernelILi3ELi128ELb1ELb0ELi64EEvPK6__halfPKjS4_S2_PS0_iiiiPKtS7_iiiiiibS2_i --------------------------
	.section	.nv.info._Z23gemm_half_q_half_kernelILi3ELi128ELb1ELb0ELi64EEvPK6__halfPKjS4_S2_PS0_iiiiPKtS7_iiiiiibS2_i,"",@"SHT_CUDA_INFO"
	.sectionflags	@""
	.align	4


	//----- nvinfo : EIATTR_CUDA_API_VERSION
	.align		4
        /*0000*/ 	.byte	0x04, 0x37
        /*0002*/ 	.short	(.L_2157 - .L_2156)
.L_2156:
        /*0004*/ 	.word	0x00000082


	//----- nvinfo : EIATTR_KPARAM_INFO
	.align		4
.L_2157:
        /*0008*/ 	.byte	0x04, 0x17
        /*000a*/ 	.short	(.L_2159 - .L_2158)
.L_2158:
        /*000c*/ 	.word	0x00000000
        /*0010*/ 	.short	0x0013
        /*0012*/ 	.short	0x0070
        /*0014*/ 	.byte	0x00, 0xf0, 0x11, 0x00


	//----- nvinfo : EIATTR_KPARAM_INFO
	.align		4
.L_2159:
        /*0018*/ 	.byte	0x04, 0x17
        /*001a*/ 	.short	(.L_2161 - .L_2160)
.L_2160:
        /*001c*/ 	.word	0x00000000
        /*0020*/ 	.short	0x0012
        /*0022*/ 	.short	0x0068
        /*0024*/ 	.byte	0x00, 0xf0, 0x21, 0x00


	//----- nvinfo : EIATTR_KPARAM_INFO
	.align		4
.L_2161:
        /*0028*/ 	.byte	0x04, 0x17
        /*002a*/ 	.short	(.L_2163 - .L_2162)
.L_2162:
        /*002c*/ 	.word	0x00000000
        /*0030*/ 	.short	0x0011
        /*0032*/ 	.short	0x0060
        /*0034*/ 	.byte	0x00, 0xf0, 0x05, 0x00


	//----- nvinfo : EIATTR_KPARAM_INFO
	.align		4
.L_2163:
        /*0038*/ 	.byte	0x04, 0x17
        /*003a*/ 	.short	(.L_2165 - .L_2164)
.L_2164:
        /*003c*/ 	.word	0x00000000
        /*0040*/ 	.short	0x0010
        /*0042*/ 	.short	0x005c
        /*0044*/ 	.byte	0x00, 0xf0, 0x11, 0x00


	//----- nvinfo : EIATTR_KPARAM_INFO
	.align		4
.L_2165:
        /*0048*/ 	.byte	0x04, 0x17
        /*004a*/ 	.short	(.L_2167 - .L_2166)
.L_2166:
        /*004c*/ 	.word	0x00000000
        /*0050*/ 	.short	0x000f
        /*0052*/ 	.short	0x0058
        /*0054*/ 	.byte	0x00, 0xf0, 0x11, 0x00


	//----- nvinfo : EIATTR_KPARAM_INFO
	.align		4
.L_2167:
        /*0058*/ 	.byte	0x04, 0x17
        /*005a*/ 	.short	(.L_2169 - .L_2168)
.L_2168:
        /*005c*/ 	.word	0x00000000
        /*0060*/ 	.short	0x000e
        /*0062*/ 	.short	0x0054
        /*0064*/ 	.byte	0x00, 0xf0, 0x11, 0x00


	//----- nvinfo : EIATTR_KPARAM_INFO
	.align		4
.L_2169:
        /*0068*/ 	.byte	0x04, 0x17
        /*006a*/ 	.short	(.L_2171 - .L_2170)
.L_2170:
        /*006c*/ 	.word	0x00000000
        /*0070*/ 	.short	0x000d
        /*0072*/ 	.short	0x0050
        /*0074*/ 	.byte	0x00, 0xf0, 0x11, 0x00


	//----- nvinfo : EIATTR_KPARAM_INFO
	.align		4
.L_2171:
        /*0078*/ 	.byte	0x04, 0x17
        /*007a*/ 	.short	(.L_2173 - .L_2172)
.L_2172:
        /*007c*/ 	.word	0x00000000
        /*0080*/ 	.short	0x000c
        /*0082*/ 	.short	0x004c
        /*0084*/ 	.byte	0x00, 0xf0, 0x11, 0x00


	//----- nvinfo : EIATTR_KPARAM_INFO
	.align		4
.L_2173:
        /*0088*/ 	.byte	0x04, 0x17
        /*008a*/ 	.short	(.L_2175 - .L_2174)
.L_2174:
        /*008c*/ 	.word	0x00000000
        /*0090*/ 	.short	0x000b
        /*0092*/ 	.short	0x0048
        /*0094*/ 	.byte	0x00, 0xf0, 0x11, 0x00


	//----- nvinfo : EIATTR_KPARAM_INFO
	.align		4
.L_2175:
        /*0098*/ 	.byte	0x04, 0x17
        /*009a*/ 	.short	(.L_2177 - .L_2176)
.L_2176:
        /*009c*/ 	.word	0x00000000
        /*00a0*/ 	.short	0x000a
        /*00a2*/ 	.short	0x0040
        /*00a4*/ 	.byte	0x00, 0xf0, 0x21, 0x00


	//----- nvinfo : EIATTR_KPARAM_INFO
	.align		4
.L_2177:
        /*00a8*/ 	.byte	0x04, 0x17
        /*00aa*/ 	.short	(.L_2179 - .L_2178)
.L_2178:
        /*00ac*/ 	.word	0x00000000
        /*00b0*/ 	.short	0x0009
        /*00b2*/ 	.short	0x0038
        /*00b4*/ 	.byte	0x00, 0xf0, 0x21, 0x00


	//----- nvinfo : EIATTR_KPARAM_INFO
	.align		4
.L_2179:
        /*00b8*/ 	.byte	0x04, 0x17
        /*00ba*/ 	.short	(.L_2181 - .L_2180)
.L_2180:
        /*00bc*/ 	.word	0x00000000
        /*00c0*/ 	.short	0x0008
        /*00c2*/ 	.short	0x0034
        /*00c4*/ 	.byte	0x00, 0xf0, 0x11, 0x00


	//----- nvinfo : EIATTR_KPARAM_INFO
	.align		4
.L_2181:
        /*00c8*/ 	.byte	0x04, 0x17
        /*00ca*/ 	.short	(.L_2183 - .L_2182)
.L_2182:
        /*00cc*/ 	.word	0x00000000
        /*00d0*/ 	.short	0x0007
        /*00d2*/ 	.short	0x0030
        /*00d4*/ 	.byte	0x00, 0xf0, 0x11, 0x00


	//----- nvinfo : EIATTR_KPARAM_INFO
	.align		4
.L_2183:
        /*00d8*/ 	.byte	0x04, 0x17
        /*00da*/ 	.short	(.L_2185 - .L_2184)
.L_2184:
        /*00dc*/ 	.word	0x00000000
        /*00e0*/ 	.short	0x0006
        /*00e2*/ 	.short	0x002c
        /*00e4*/ 	.byte	0x00, 0xf0, 0x11, 0x00


	//----- nvinfo : EIATTR_KPARAM_INFO
	.align		4
.L_2185:
        /*00e8*/ 	.byte	0x04, 0x17
        /*00ea*/ 	.short	(.L_2187 - .L_2186)
.L_2186:
        /*00ec*/ 	.word	0x00000000
        /*00f0*/ 	.short	0x0005
        /*00f2*/ 	.short	0x0028
        /*00f4*/ 	.byte	0x00, 0xf0, 0x11, 0x00


	//----- nvinfo : EIATTR_KPARAM_INFO
	.align		4
.L_2187:
        /*00f8*/ 	.byte	0x04, 0x17
        /*00fa*/ 	.short	(.L_2189 - .L_2188)
.L_2188:
        /*00fc*/ 	.word	0x00000000
        /*0100*/ 	.short	0x0004
        /*0102*/ 	.short	0x0020
        /*0104*/ 	.byte	0x00, 0xf0, 0x21, 0x00


	//----- nvinfo : EIATTR_KPARAM_INFO
	.align		4
.L_2189:
        /*0108*/ 	.byte	0x04, 0x17
        /*010a*/ 	.short	(.L_2191 - .L_2190)
.L_2190:
        /*010c*/ 	.word	0x00000000
        /*0110*/ 	.short	0x0003
        /*0112*/ 	.short	0x0018
        /*0114*/ 	.byte	0x00, 0xf0, 0x21, 0x00


	//----- nvinfo : EIATTR_KPARAM_INFO
	.align		4
.L_2191:
        /*0118*/ 	.byte	0x04, 0x17
        /*011a*/ 	.short	(.L_2193 - .L_2192)
.L_2192:
        /*011c*/ 	.word	0x00000000
        /*0120*/ 	.short	0x0002
        /*0122*/ 	.short	0x0010
        /*0124*/ 	.byte	0x00, 0xf0, 0x21, 0x00


	//----- nvinfo : EIATTR_KPARAM_INFO
	.align		4
.L_2193:
        /*0128*/ 	.byte	0x04, 0x17
        /*012a*/ 	.short	(.L_2195 - .L_2194)
.L_2194:
        /*012c*/ 	.word	0x00000000
        /*0130*/ 	.short	0x0001
        /*0132*/ 	.short	0x0008
        /*0134*/ 	.byte	0x00, 0xf0, 0x21, 0x00


	//----- nvinfo : EIATTR_KPARAM_INFO
	.align		4
.L_2195:
        /*0138*/ 	.byte	0x04, 0x17
        /*013a*/ 	.short	(.L_2197 - .L_2196)
.L_2196:
        /*013c*/ 	.word	0x00000000
        /*0140*/ 	.short	0x0000
        /*0142*/ 	.short	0x0000
        /*0144*/ 	.byte	0x00, 0xf0, 0x21, 0x00


	//----- nvinfo : EIATTR_SPARSE_MMA_MASK
	.align		4
.L_2197:
        /*0148*/ 	.byte	0x03, 0x50
        /*014a*/ 	.short	0x0000


	//----- nvinfo : EIATTR_MAXREG_COUNT
	.align		4
        /*014c*/ 	.byte	0x03, 0x1b
        /*014e*/ 	.short	0x00ff


	//----- nvinfo : EIATTR_NUM_BARRIERS
	.align		4
        /*0150*/ 	.byte	0x02, 0x4c
        /*0152*/ 	.byte	0x01
	.zero		1


	//----- nvinfo : EIATTR_MERCURY_ISA_VERSION
	.align		4
        /*0154*/ 	.byte	0x03, 0x5f
        /*0156*/ 	.short	0x0101


	//----- nvinfo : EIATTR_EXIT_INSTR_OFFSETS
	.align		4
        /*0158*/ 	.byte	0x04, 0x1c
        /*015a*/ 	.short	(.L_2199 - .L_2198)


	//   ....[0]....
.L_2198:
        /*015c*/ 	.word	0x000002b0


	//   ....[1]....
        /*0160*/ 	.word	0x000009d0


	//   ....[2]....
        /*0164*/ 	.word	0x000078c0


	//   ....[3]....
        /*0168*/ 	.word	0x00007ba0


	//   ....[4]....
        /*016c*/ 	.word	0x00007e00


	//   ....[5]....
        /*0170*/ 	.word	0x00007f50


	//   ....[6]....
        /*0174*/ 	.word	0x00007ff0


	//   ....[7]....
        /*0178*/ 	.word	0x00008030


	//----- nvinfo : EIATTR_CRS_STACK_SIZE
	.align		4
.L_2199:
        /*017c*/ 	.byte	0x04, 0x1e
        /*017e*/ 	.short	(.L_2201 - .L_2200)
.L_2200:
        /*0180*/ 	.word	0x00000000


	//----- nvinfo : EIATTR_CBANK_PARAM_SIZE
	.align		4
.L_2201:
        /*0184*/ 	.byte	0x03, 0x19
        /*0186*/ 	.short	0x0074


	//----- nvinfo : EIATTR_PARAM_CBANK
	.align		4
        /*0188*/ 	.byte	0x04, 0x0a
        /*018a*/ 	.short	(.L_2203 - .L_2202)
	.align		4
.L_2202:
        /*018c*/ 	.word	index@(.nv.constant0._Z23gemm_half_q_half_kernelILi3ELi128ELb1ELb0ELi64EEvPK6__halfPKjS4_S2_PS0_iiiiPKtS7_iiiiiibS2_i)
        /*0190*/ 	.short	0x0210
        /*0192*/ 	.short	0x0074


	//----- nvinfo : EIATTR_SW_WAR
	.align		4
.L_2203:
        /*0194*/ 	.byte	0x04, 0x36
        /*0196*/ 	.short	(.L_2205 - .L_2204)
.L_2204:
        /*0198*/ 	.word	0x00000008
.L_2205:


//--------------------- .nv.info._Z23gemm_half_q_half_kernelILi3ELi190ELb1ELb0ELi32EEvPK6__halfPKjS4_S2_PS0_iiiiPKtS7_iiiiiibS2_i --------------------------
	.section	.nv.info._Z23gemm_half_q_half_kernelILi3ELi190ELb1ELb0ELi32EEvPK6__halfPKjS4_S2_PS0_iiiiPKtS7_iiiiiibS2_i,"",@"SHT_CUDA_INFO"
	.sectionflags	@""
	.align	4


	//----- nvinfo : EIATTR_CUDA_API_VERSION
	.align		4
        /*0000*/ 	.byte	0x04, 0x37
        /*0002*/ 	.short	(.L_2207 - .L_2206)
.L_2206:
        /*0004*/ 	.word	0x00000082


	//----- nvinfo : EIATTR_KPARAM_INFO
	.align		4
.L_2207:
        /*0008*/ 	.byte	0x04, 0x17
        /*000a*/ 	.short	(.L_2209 - .L_2208)
.L_2208:
        /*000c*/ 	.word	0x00000000
        /*0010*/ 	.short	0x0013
        /*0012*/ 	.short	0x0070
        /*0014*/ 	.byte	0x00, 0xf0, 0x11, 0x00


	//----- nvinfo : EIATTR_KPARAM_INFO
	.align		4
.L_2209:
        /*0018*/ 	.byte	0x04, 0x17
        /*001a*/ 	.short	(.L_2211 - .L_2210)
.L_2210:
        /*001c*/ 	.word	0x00000000
        /*0020*/ 	.short	0x0012
        /*0022*/ 	.short	0x0068
        /*0024*/ 	.byte	0x00, 0xf0, 0x21, 0x00


	//----- nvinfo : EIATTR_KPARAM_INFO
	.align		4
.L_2211:
        /*0028*/ 	.byte	0x04, 0x17
        /*002a*/ 	.short	(.L_2213 - .L_2212)
.L_2212:
        /*002c*/ 	.word	0x00000000
        /*0030*/ 	.short	0x0011
        /*0032*/ 	.short	0x0060
        /*0034*/ 	.byte	0x00, 0xf0, 0x05, 0x00


	//----- nvinfo : EIATTR_KPARAM_INFO
	.align		4
.L_2213:
        /*0038*/ 	.byte	0x04, 0x17
        /*003a*/ 	.short	(.L_2215 - .L_2214)
.L_2214:
        /*003c*/ 	.word	0x00000000
        /*0040*/ 	.short	0x0010
        /*0042*/ 	.short	0x005c
        /*0044*/ 	.byte	0x00, 0xf0, 0x11, 0x00


	//----- nvinfo : EIATTR_KPARAM_INFO
	.align		4
.L_2215:
        /*0048*/ 	.byte	0x04, 0x17
        /*004a*/ 	.short	(.L_2217 - .L_2216)
.L_2216:
        /*004c*/ 	.word	0x00000000
        /*0050*/ 	.short	0x000f
        /*0052*/ 	.short	0x0058
        /*0054*/ 	.byte	0x00, 0xf0, 0x11, 0x00


	//----- nvinfo : EIATTR_KPARAM_INFO
	.align		4
.L_2217:
        /*0058*/ 	.byte	0x04, 0x17
        /*005a*/ 	.short	(.L_2219 - .L_2218)
.L_2218:
        /*005c*/ 	.word	0x00000000
        /*0060*/ 	.short	0x000e
        /*0062*/ 	.short	0x0054
        /*0064*/ 	.byte	0x00, 0xf0, 0x11, 0x00


	//----- nvinfo : EIATTR_KPARAM_INFO
	.align		4
.L_2219:
        /*0068*/ 	.byte	0x04, 0x17
        /*006a*/ 	.short	(.L_2221 - .L_2220)
.L_2220:
        /*006c*/ 	.word	0x00000000
        /*0070*/ 	.short	0x000d
        /*0072*/ 	.short	0x0050
        /*0074*/ 	.byte	0x00, 0xf0, 0x11, 0x00


	//----- nvinfo : EIATTR_KPARAM_INFO
	.align		4
.L_2221:
        /*0078*/ 	.byte	0x04, 0x17
        /*007a*/ 	.short	(.L_2223 - .L_2222)
.L_2222:
        /*007c*/ 	.word	0x00000000
        /*0080*/ 	.short	0x000c
        /*0082*/ 	.short	0x004c
        /*0084*/ 	.byte	0x00, 0xf0, 0x11, 0x00


	//----- nvinfo : EIATTR_KPARAM_INFO
	.align		4
.L_2223:
        /*0088*/ 	.byte	0x04, 0x17
        /*008a*/ 	.short	(.L_2225 - .L_2224)
.L_2224:
        /*008c*/ 	.word	0x00000000
        /*0090*/ 	.short	0x000b
        /*0092*/ 	.short	0x0048
        /*0094*/ 	.byte	0x00, 0xf0, 0x11, 0x00


	//----- nvinfo : EIATTR_KPARAM_INFO
	.align		4
.L_2225:
        /*0098*/ 	.byte	0x04, 0x17
        /*009a*/ 	.short	(.L_2227 - .L_2226)
.L_2226:
        /*009c*/ 	.word	0x00000000
        /*00a0*/ 	.short	0x000a
        /*00a2*/ 	.short	0x0040
        /*00a4*/ 	.byte	0x00, 0xf0, 0x21, 0x00


	//----- nvinfo : EIATTR_KPARAM_INFO
	.align		4
.L_2227:
        /*00a8*/ 	.byte	0x04, 0x17
        /*00aa*/ 	.short	(.L_2229 - .L_2228)
.L_2228:
        /*00ac*/ 	.word	0x00000000
        /*00b0*/ 	.short	0x0009
        /*00b2*/ 	.short	0x0038
        /*00b4*/ 	.byte	0x00, 0xf0, 0x21, 0x00


	//----- nvinfo : EIATTR_KPARAM_INFO
	.align		4
.L_2229:
        /*00b8*/ 	.byte	0x04, 0x17
        /*00ba*/ 	.short	(.L_2231 - .L_2230)
.L_2230:
        /*00bc*/ 	.word	0x00000000
        /*00c0*/ 	.short	0x0008
        /*00c2*/ 	.short	0x0034
        /*00c4*/ 	.byte	0x00, 0xf0, 0x11, 0x00


	//----- nvinfo : EIATTR_KPARAM_INFO
	.align		4
.L_2231:
        /*00c8*/ 	.byte	0x04, 0x17
        /*00ca*/ 	.short	(.L_2233 - .L_2232)
.L_2232:
        /*00cc*/ 	.word	0x00000000
        /*00d0*/ 	.short	0x0007
        /*00d2*/ 	.short	0x0030
        /*00d4*/ 	.byte	0x00, 0xf0, 0x11, 0x00


	//----- nvinfo : EIATTR_KPARAM_INFO
	.align		4
.L_2233:
        /*00d8*/ 	.byte	0x04, 0x17
        /*00da*/ 	.short	(.L_2235 - .L_2234)
.L_2234:
        /*00dc*/ 	.word	0x00000000
        /*00e0*/ 	.short	0x0006
        /*00e2*/ 	.short	0x002c
        /*00e4*/ 	.byte	0x00, 0xf0, 0x11, 0x00


	//----- nvinfo : EIATTR_KPARAM_INFO
	.align		4
.L_2235:
        /*00e8*/ 	.byte	0x04, 0x17
        /*00ea*/ 	.short	(.L_2237 - .L_2236)
.L_2236:
        /*00ec*/ 	.word	0x00000000
        /*00f0*/ 	.short	0x0005
        /*00f2*/ 	.short	0x0028
        /*00f4*/ 	.byte	0x00, 0xf0, 0x11, 0x00


	//----- nvinfo : EIATTR_KPARAM_INFO
	.align		4
.L_2237:
        /*00f8*/ 	.byte	0x04, 0x17
        /*00fa*/ 	.short	(.L_2239 - .L_2238)
.L_2238:
        /*00fc*/ 	.word	0x00000000
        /*0100*/ 	.short	0x0004
        /*0102*/ 	.short	0x0020
        /*0104*/ 	.byte	0x00, 0xf0, 0x21, 0x00


	//----- nvinfo : EIATTR_KPARAM_INFO
	.align		4
.L_2239:
        /*0108*/ 	.byte	0x04, 0x17
        /*010a*/ 	.short	(.L_2241 - .L_2240)
.L_2240:
        /*010c*/ 	.word	0x00000000
        /*0110*/ 	.short	0x0003
        /*0112*/ 	.short	0x0018
        /*0114*/ 	.byte	0x00, 0xf0, 0x21, 0x00


	//----- nvinfo : EIATTR_KPARAM_INFO
	.align		4
.L_2241:
        /*0118*/ 	.byte	0x04, 0x17
        /*011a*/ 	.short	(.L_2243 - .L_2242)
.L_2242:
        /*011c*/ 	.word	0x00000000
        /*0120*/ 	.short	0x0002
        /*0122*/ 	.short	0x0010
        /*0124*/ 	.byte	0x00, 0xf0, 0x21, 0x00


	//----- nvinfo : EIATTR_KPARAM_INFO
	.align		4
.L_2243:
        /*0128*/ 	.byte	0x04, 0x17
        /*012a*/ 	.short	(.L_2245 - .L_2244)
.L_2244:
        /*012c*/ 	.word	0x00000000
        /*0130*/ 	.short	0x0001
        /*0132*/ 	.short	0x0008
        /*0134*/ 	.byte	0x00, 0xf0, 0x21, 0x00


	//----- nvinfo : EIATTR_KPARAM_INFO
	.align		4
.L_2245:
        /*0138*/ 	.byte	0x04, 0x17
        /*013a*/ 	.short	(.L_2247 - .L_2246)
.L_2246:
        /*013c*/ 	.word	0x00000000
        /*0140*/ 	.short	0x0000
        /*0142*/ 	.short	0x0000
        /*0144*/ 	.byte	0x00, 0xf0, 0x21, 0x00


	//----- nvinfo : EIATTR_SPARSE_MMA_MASK
	.align		4
.L_2247:
        /*0148*/ 	.byte	0x03, 0x50
        /*014a*/ 	.short	0x0000


	//----- nvinfo : EIATTR_MAXREG_COUNT
	.align		4
        /*014c*/ 	.byte	0x03, 0x1b
        /*014e*/ 	.short	0x00ff


	//----- nvinfo : EIATTR_NUM_BARRIERS
	.align		4
        /*0150*/ 	.byte	0x02, 0x4c
        /*0152*/ 	.byte	0x01
	.zero		1


	//----- nvinfo : EIATTR_MERCURY_ISA_VERSION
	.align		4
        /*0154*/ 	.byte	0x03, 0x5f
        /*0156*/ 	.short	0x0101


	//----- nvinfo : EIATTR_EXIT_INSTR_OFFSETS
	.align		4
        /*0158*/ 	.byte	0x04, 0x1c
        /*015a*/ 	.short	(.L_2249 - .L_2248)


	//   ....[0]....
.L_2248:
        /*015c*/ 	.word	0x00000280


	//   ....[1]....
        /*0160*/ 	.word	0x00000e40


	//   ....[2]....
        /*0164*/ 	.word	0x00013f20


	//   ....[3]....
        /*0168*/ 	.word	0x000141f0


	//   ....[4]....
        /*016c*/ 	.word	0x00014440


	//   ....[5]....
        /*0170*/ 	.word	0x00014590


	//   ....[6]....
        /*0174*/ 	.word	0x00014620


	//   ....[7]....
        /*0178*/ 	.word	0x00014660


	//----- nvinfo : EIATTR_CRS_STACK_SIZE
	.align		4
.L_2249:
        /*017c*/ 	.byte	0x04, 0x1e
        /*017e*/ 	.short	(.L_2251 - .L_2250)
.L_2250:
        /*0180*/ 	.word	0x00000000


	//----- nvinfo : EIATTR_CBANK_PARAM_SIZE
	.align		4
.L_2251:
        /*0184*/ 	.byte	0x03, 0x19
        /*0186*/ 	.short	0x0074


	//----- nvinfo : EIATTR_PARAM_CBANK
	.align		4
        /*0188*/ 	.byte	0x04, 0x0a
        /*018a*/ 	.short	(.L_2253 - .L_2252)
	.align		4
.L_2252:
        /*018c*/ 	.word	index@(.nv.constant0._Z23gemm_half_q_half_kernelILi3ELi190ELb1ELb0ELi32EEvPK6__halfPKjS4_S2_PS0_iiiiPKtS7_iiiiiibS2_i)
        /*0190*/ 	.short	0x0210
        /*0192*/ 	.short	0x0074


	//----- nvinfo : EIATTR_SW_WAR
	.align		4
.L_2253:
        /*0194*/ 	.byte	0x04, 0x36
        /*0196*/ 	.short	(.L_2255 - .L_2254)
.L_2254:
        /*0198*/ 	.word	0x00000008
.L_2255:


//--------------------- .nv.info._Z23gemm_half_q_half_kernelILi3ELi160ELb1ELb0ELi32EEvPK6__halfPKjS4_S2_PS0_iiiiPKtS7_iiiiiibS2_i --------------------------
	.section	.nv.info._Z23gemm_half_q_half_kernelILi3ELi160ELb1ELb0ELi32EEvPK6__halfPKjS4_S2_PS0_iiiiPKtS7_iiiiiibS2_i,"",@"SHT_CUDA_INFO"
	.sectionflags	@""
	.align	4


	//----- nvinfo : EIATTR_CUDA_API_VERSION
	.align		4
        /*0000*/ 	.byte	0x04, 0x37
        /*0002*/ 	.short	(.L_2257 - .L_2256)
.L_2256:
        /*0004*/ 	.word	0x00000082


	//----- nvinfo : EIATTR_KPARAM_INFO
	.align		4
.L_2257:
        /*0008*/ 	.byte	0x04, 0x17
        /*000a*/ 	.short	(.L_2259 - .L_2258)
.L_2258:
        /*000c*/ 	.word	0x00000000
        /*0010*/ 	.short	0x0013
        /*0012*/ 	.short	0x0070
        /*0014*/ 	.byte	0x00, 0xf0, 0x11, 0x00


	//----- nvinfo : EIATTR_KPARAM_INFO
	.align		4
.L_2259:
        /*0018*/ 	.byte	0x04, 0x17
        /*001a*/ 	.short	(.L_2261 - .L_2260)
.L_2260:
        /*001c*/ 	.word	0x00000000
        /*0020*/ 	.short	0x0012
        /*0022*/ 	.short	0x0068
        /*0024*/ 	.byte	0x00, 0xf0, 0x21, 0x00


	//----- nvinfo : EIATTR_KPARAM_INFO
	.align		4
.L_2261:
        /*0028*/ 	.byte	0x04, 0x17
        /*002a*/ 	.short	(.L_2263 - .L_2262)
.L_2262:
        /*002c*/ 	.word	0x00000000
        /*0030*/ 	.short	0x0011
        /*0032*/ 	.short	0x0060
        /*0034*/ 	.byte	0x00, 0xf0, 0x05, 0x00


	//----- nvinfo : EIATTR_KPARAM_INFO
	.align		4
.L_2263:
        /*0038*/ 	.byte	0x04, 0x17
        /*003a*/ 	.short	(.L_2265 - .L_2264)
.L_2264:
        /*003c*/ 	.word	0x00000000
        /*0040*/ 	.short	0x0010
        /*0042*/ 	.short	0x005c
        /*0044*/ 	.byte	0x00, 0xf0, 0x11, 0x00


	//----- nvinfo : EIATTR_KPARAM_INFO
	.align		4
.L_2265:
        /*0048*/ 	.byte	0x04, 0x17
        /*004a*/ 	.short	(.L_2267 - .L_2266)
.L_2266:
        /*004c*/ 	.word	0x00000000
        /*0050*/ 	.short	0x000f
        /*0052*/ 	.short	0x0058
        /*0054*/ 	.byte	0x00, 0xf0, 0x11, 0x00


	//----- nvinfo : EIATTR_KPARAM_INFO
	.align		4
.L_2267:
        /*0058*/ 	.byte	0x04, 0x17
        /*005a*/ 	.short	(.L_2269 - .L_2268)
.L_2268:
        /*005c*/ 	.word	0x00000000
        /*0060*/ 	.short	0x000e
        /*0062*/ 	.short	0x0054
        /*0064*/ 	.byte	0x00, 0xf0, 0x11, 0x00


	//----- nvinfo : EIATTR_KPARAM_INFO
	.align		4
.L_2269:
        /*0068*/ 	.byte	0x04, 0x17
        /*006a*/ 	.short	(.L_2271 - .L_2270)
.L_2270:
        /*006c*/ 	.word	0x00000000
        /*0070*/ 	.short	0x000d
        /*0072*/ 	.short	0x0050
        /*0074*/ 	.byte	0x00, 0xf0, 0x11, 0x00


	//----- nvinfo : EIATTR_KPARAM_INFO
	.align		4
.L_2271:
        /*0078*/ 	.byte	0x04, 0x17
        /*007a*/ 	.short	(.L_2273 - .L_2272)
.L_2272:
        /*007c*/ 	.word	0x00000000
        /*0080*/ 	.short	0x000c
        /*0082*/ 	.short	0x004c
        /*0084*/ 	.byte	0x00, 0xf0, 0x11, 0x00


	//----- nvinfo : EIATTR_KPARAM_INFO
	.align		4
.L_2273:
        /*0088*/ 	.byte	0x04, 0x17
        /*008a*/ 	.short	(.L_2275 - .L_2274)
.L_2274:
        /*008c*/ 	.word	0x00000000
        /*0090*/ 	.short	0x000b
        /*0092*/ 	.short	0x0048
        /*0094*/ 	.byte	0x00, 0xf0, 0x11, 0x00


	//----- nvinfo : EIATTR_KPARAM_INFO
	.align		4
.L_2275:
        /*0098*/ 	.byte	0x04, 0x17
        /*009a*/ 	.short	(.L_2277 - .L_2276)
.L_2276:
        /*009c*/ 	.word	0x00000000
        /*00a0*/ 	.short	0x000a
        /*00a2*/ 	.short	0x0040
        /*00a4*/ 	.byte	0x00, 0xf0, 0x21, 0x00


	//----- nvinfo : EIATTR_KPARAM_INFO
	.align		4
.L_2277:
        /*00a8*/ 	.byte	0x04, 0x17
        /*00aa*/ 	.short	(.L_2279 - .L_2278)
.L_2278:
        /*00ac*/ 	.word	0x00000000
        /*00b0*/ 	.short	0x0009
        /*00b2*/ 	.short	0x0038
        /*00b4*/ 	.byte	0x00, 0xf0, 0x21, 0x00


	//----- nvinfo : EIATTR_KPARAM_INFO
	.align		4
.L_2279:
        /*00b8*/ 	.byte	0x04, 0x17
        /*00ba*/ 	.short	(.L_2281 - .L_2280)
.L_2280:
        /*00bc*/ 	.word	0x00000000
        /*00c0*/ 	.short	0x0008
        /*00c2*/ 	.short	0x0034
        /*00c4*/ 	.byte	0x00, 0xf0, 0x11, 0x00


	//----- nvinfo : EIATTR_KPARAM_INFO
	.align		4
.L_2281:
        /*00c8*/ 	.byte	0x04, 0x17
        /*00ca*/ 	.short	(.L_2283 - .L_2282)
.L_2282:
        /*00cc*/ 	.word	0x00000000
        /*00d0*/ 	.short	0x0007
        /*00d2*/ 	.short	0x0030
        /*00d4*/ 	.byte	0x00, 0xf0, 0x11, 0x00


	//----- nvinfo : EIATTR_KPARAM_INFO
	.align		4
.L_2283:
        /*00d8*/ 	.byte	0x04, 0x17
        /*00da*/ 	.short	(.L_2285 - .L_2284)
.L_2284:
        /*00dc*/ 	.word	0x00000000
        /*00e0*/ 	.short	0x0006
        /*00e2*/ 	.short	0x002c
        /*00e4*/ 	.byte	0x00, 0xf0, 0x11, 0x00


	//----- nvinfo : EIATTR_KPARAM_INFO
	.align		4
.L_2285:
        /*00e8*/ 	.byte	0x04, 0x17
        /*00ea*/ 	.short	(.L_2287 - .L_2286)
.L_2286:
        /*00ec*/ 	.word	0x00000000
        /*00f0*/ 	.short	0x0005
        /*00f2*/ 	.short	0x0028
        /*00f4*/ 	.byte	0x00, 0xf0, 0x11, 0x00


	//----- nvinfo : EIATTR_KPARAM_INFO
	.align		4
.L_2287:
        /*00f8*/ 	.byte	0x04, 0x17
        /*00fa*/ 	.short	(.L_2289 - .L_2288)
.L_2288:
        /*00fc*/ 	.word	0x00000000
        /*0100*/ 	.short	0x0004
        /*0102*/ 	.short	0x0020
        /*0104*/ 	.byte	0x00, 0xf0, 0x21, 0x00


	//----- nvinfo : EIATTR_KPARAM_INFO
	.align		4
.L_2289:
        /*0108*/ 	.byte	0x04, 0x17
        /*010a*/ 	.short	(.L_2291 - .L_2290)
.L_2290:
        /*010c*/ 	.word	0x00000000
        /*0110*/ 	.short	0x0003
        /*0112*/ 	.short	0x0018
        /*0114*/ 	.byte	0x00, 0xf0, 0x21, 0x00


	//----- nvinfo : EIATTR_KPARAM_INFO
	.align		4
.L_2291:
        /*0118*/ 	.byte	0x04, 0x17
        /*011a*/ 	.short	(.L_2293 - .L_2292)
.L_2292:
        /*011c*/ 	.word	0x00000000
        /*0120*/ 	.short	0x0002
        /*0122*/ 	.short	0x0010
        /*0124*/ 	.byte	0x00, 0xf0, 0x21, 0x00


	//----- nvinfo : EIATTR_KPARAM_INFO
	.align		4
.L_2293:
        /*0128*/ 	.byte	0x04, 0x17
        /*012a*/ 	.short	(.L_2295 - .L_2294)
.L_2294:
        /*012c*/ 	.word	0x00000000
        /*0130*/ 	.short	0x0001
        /*0132*/ 	.short	0x0008
        /*0134*/ 	.byte	0x00, 0xf0, 0x21, 0x00


	//----- nvinfo : EIATTR_KPARAM_INFO
	.align		4
.L_2295:
        /*0138*/ 	.byte	0x04, 0x17
        /*013a*/ 	.short	(.L_2297 - .L_2296)
.L_2296:
        /*013c*/ 	.word	0x00000000
        /*0140*/ 	.short	0x0000
        /*0142*/ 	.short	0x0000
        /*0144*/ 	.byte	0x00, 0xf0, 0x21, 0x00


	//----- nvinfo : EIATTR_SPARSE_MMA_MASK
	.align		4
.L_2297:
        /*0148*/ 	.byte	0x03, 0x50
        /*014a*/ 	.short	0x0000


	//----- nvinfo : EIATTR_MAXREG_COUNT
	.align		4
        /*014c*/ 	.byte	0x03, 0x1b
        /*014e*/ 	.short	0x00ff


	//----- nvinfo : EIATTR_NUM_BARRIERS
	.align		4
        /*0150*/ 	.byte	0x02, 0x4c
        /*0152*/ 	.byte	0x01
	.zero		1


	//----- nvinfo : EIATTR_MERCURY_ISA_VERSION
	.align		4
        /*0154*/ 	.byte	0x03, 0x5f
        /*0156*/ 	.short	0x0101


	//----- nvinfo : EIATTR_EXIT_INSTR_OFFSETS
	.align		4
        /*0158*/ 	.byte	0x04, 0x1c
        /*015a*/ 	.short	(.L_2299 - .L_2298)


	//   ....[0]....
.L_2298:
        /*015c*/ 	.word	0x000002a0


	//   ....[1]....
        /*0160*/ 	.word	0x00000e60


	//   ....[2]....
        /*0164*/ 	.word	0x00009ed0


	//   ....[3]....
        /*0168*/ 	.word	0x0000a1b0


	//   ....[4]....
        /*016c*/ 	.word	0x0000a420


	//   ....[5]....
        /*0170*/ 	.word	0x0000a570


	//   ....[6]....
        /*0174*/ 	.word	0x0000a610


	//   ....[7]....
        /*0178*/ 	.word	0x0000a650


	//----- nvinfo : EIATTR_CRS_STACK_SIZE
	.align		4
.L_2299:
        /*017c*/ 	.byte	0x04, 0x1e
        /*017e*/ 	.short	(.L_2301 - .L_2300)
.L_2300:
        /*0180*/ 	.word	0x00000000


	//----- nvinfo : EIATTR_CBANK_PARAM_SIZE
	.align		4
.L_2301:
        /*0184*/ 	.byte	0x03, 0x19
        /*0186*/ 	.short	0x0074


	//----- nvinfo : EIATTR_PARAM_CBANK
	.align		4
        /*0188*/ 	.byte	0x04, 0x0a
        /*018a*/ 	.short	(.L_2303 - .L_2302)
	.align		4
.L_2302:
        /*018c*/ 	.word	index@(.nv.constant0._Z23gemm_half_q_half_kernelILi3ELi160ELb1ELb0ELi32EEvPK6__halfPKjS4_S2_PS0_iiiiPKtS7_iiiiiibS2_i)
        /*0190*/ 	.short	0x0210
        /*0192*/ 	.short	0x0074


	//----- nvinfo : EIATTR_SW_WAR
	.align		4
.L_2303:
        /*0194*/ 	.byte	0x04, 0x36
        /*0196*/ 	.short	(.L_2305 - .L_2304)
.L_2304:
        /*0198*/ 	.word	0x00000008
.L_2305:


//--------------------- .nv.info._Z23gemm_half_q_half_kernelILi3ELi40ELb1ELb0ELi32EEvPK6__halfPKjS4_S2_PS0_iiiiPKtS7_iiiiiibS2_i --------------------------
	.section	.nv.info._Z23gemm_half_q_half_kernelILi3ELi40ELb1ELb0ELi32EEvPK6__halfPKjS4_S2_PS0_iiiiPKtS7_iiiiiibS2_i,"",@"SHT_CUDA_INFO"
	.sectionflags	@""
	.align	4


	//----- nvinfo : EIATTR_CUDA_API_VERSION
	.align		4
        /*0000*/ 	.byte	0x04, 0x37
        /*0002*/ 	.short	(.L_2307 - .L_2306)
.L_2306:
        /*0004*/ 	.word	0x00000082


	//----- nvinfo : EIATTR_KPARAM_INFO
	.align		4
.L_2307:
        /*0008*/ 	.byte	0x04, 0x17
        /*000a*/ 	.short	(.L_2309 - .L_2308)
.L_2308:
        /*000c*/ 	.word	0x00000000
        /*0010*/ 	.short	0x0013
        /*0012*/ 	.short	0x0070
        /*0014*/ 	.byte	0x00, 0xf0, 0x11, 0x00


	//----- nvinfo : EIATTR_KPARAM_INFO
	.align		4
.L_2309:
        /*0018*/ 	.byte	0x04, 0x17
        /*001a*/ 	.short	(.L_2311 - .L_2310)
.L_2310:
        /*001c*/ 	.word	0x00000000
        /*0020*/ 	.short	0x0012
        /*0022*/ 	.short	0x0068
        /*0024*/ 	.byte	0x00, 0xf0, 0x21, 0x00


	//----- nvinfo : EIATTR_KPARAM_INFO
	.align		4
.L_2311:
        /*0028*/ 	.byte	0x04, 0x17
        /*002a*/ 	.short	(.L_2313 - .L_2312)
.L_2312:
        /*002c*/ 	.word	0x00000000
        /*0030*/ 	.short	0x0011
        /*0032*/ 	.short	0x0060
        /*0034*/ 	.byte	0x00, 0xf0, 0x05, 0x00


	//----- nvinfo : EIATTR_KPARAM_INFO
	.align		4
.L_2313:
        /*0038*/ 	.byte	0x04, 0x17
        /*003a*/ 	.short	(.L_2315 - .L_2314)
.L_2314:
        /*003c*/ 	.word	0x00000000
        /*0040*/ 	.short	0x0010
        /*0042*/ 	.short	0x005c
        /*0044*/ 	.byte	0x00, 0xf0, 0x11, 0x00


	//----- nvinfo : EIATTR_KPARAM_INFO
	.align		4
.L_2315:
        /*0048*/ 	.byte	0x04, 0x17
        /*004a*/ 	.short	(.L_2317 - .L_2316)
.L_2316:
        /*004c*/ 	.word	0x00000000
        /*0050*/ 	.short	0x000f
        /*0052*/ 	.short	0x0058
        /*0054*/ 	.byte	0x00, 0xf0, 0x11, 0x00


	//----- nvinfo : EIATTR_KPARAM_INFO
	.align		4
.L_2317:
        /*0058*/ 	.byte	0x04, 0x17
        /*005a*/ 	.short	(.L_2319 - .L_2318)
.L_2318:
        /*005c*/ 	.word	0x00000000
        /*0060*/ 	.short	0x000e
        /*0062*/ 	.short	0x0054
        /*0064*/ 	.byte	0x00, 0xf0, 0x11, 0x00


	//----- nvinfo : EIATTR_KPARAM_INFO
	.align		4
.L_2319:
        /*0068*/ 	.byte	0x04, 0x17
        /*006a*/ 	.short	(.L_2321 - .L_2320)
.L_2320:
        /*006c*/ 	.word	0x00000000
        /*0070*/ 	.short	0x000d
        /*0072*/ 	.short	0x0050
        /*0074*/ 	.byte	0x00, 0xf0, 0x11, 0x00


	//----- nvinfo : EIATTR_KPARAM_INFO
	.align		4
.L_2321:
        /*0078*/ 	.byte	0x04, 0x17
        /*007a*/ 	.short	(.L_2323 - .L_2322)
.L_2322:
        /*007c*/ 	.word	0x00000000
        /*0080*/ 	.short	0x000c
        /*0082*/ 	.short	0x004c
        /*0084*/ 	.byte	0x00, 0xf0, 0x11, 0x00


	//----- nvinfo : EIATTR_KPARAM_INFO
	.align		4
.L_2323:
        /*0088*/ 	.byte	0x04, 0x17
        /*008a*/ 	.short	(.L_2325 - .L_2324)
.L_2324:
        /*008c*/ 	.word	0x00000000
        /*0090*/ 	.short	0x000b
        /*0092*/ 	.short	0x0048
        /*0094*/ 	.byte	0x00, 0xf0, 0x11, 0x00


	//----- nvinfo : EIATTR_KPARAM_INFO
	.align		4
.L_2325:
        /*0098*/ 	.byte	0x04, 0x17
        /*009a*/ 	.short	(.L_2327 - .L_2326)
.L_2326:
        /*009c*/ 	.word	0x00000000
        /*00a0*/ 	.short	0x000a
        /*00a2*/ 	.short	0x0040
        /*00a4*/ 	.byte	0x00, 0xf0, 0x21, 0x00


	//----- nvinfo : EIATTR_KPARAM_INFO
	.align		4
.L_2327:
        /*00a8*/ 	.byte	0x04, 0x17
        /*00aa*/ 	.short	(.L_2329 - .L_2328)
.L_2328:
        /*00ac*/ 	.word	0x00000000
        /*00b0*/ 	.short	0x0009
        /*00b2*/ 	.short	0x0038
        /*00b4*/ 	.byte	0x00, 0xf0, 0x21, 0x00


	//----- nvinfo : EIATTR_KPARAM_INFO
	.align		4
.L_2329:
        /*00b8*/ 	.byte	0x04, 0x17
        /*00ba*/ 	.short	(.L_2331 - .L_2330)
.L_2330:
        /*00bc*/ 	.word	0x00000000
        /*00c0*/ 	.short	0x0008
        /*00c2*/ 	.short	0x0034
        /*00c4*/ 	.byte	0x00, 0xf0, 0x11, 0x00


	//----- nvinfo : EIATTR_KPARAM_INFO
	.align		4
.L_2331:
        /*00c8*/ 	.byte	0x04, 0x17
        /*00ca*/ 	.short	(.L_2333 - .L_2332)
.L_2332:
        /*00cc*/ 	.word	0x00000000
        /*00d0*/ 	.short	0x0007
        /*00d2*/ 	.short	0x0030
        /*00d4*/ 	.byte	0x00, 0xf0, 0x11, 0x00


	//----- nvinfo : EIATTR_KPARAM_INFO
	.align		4
.L_2333:
        /*00d8*/ 	.byte	0x04, 0x17
        /*00da*/ 	.short	(.L_2335 - .L_2334)
.L_2334:
        /*00dc*/ 	.word	0x00000000
        /*00e0*/ 	.short	0x0006
        /*00e2*/ 	.short	0x002c
        /*00e4*/ 	.byte	0x00, 0xf0, 0x11, 0x00


	//----- nvinfo : EIATTR_KPARAM_INFO
	.align		4
.L_2335:
        /*00e8*/ 	.byte	0x04, 0x17
        /*00ea*/ 	.short	(.L_2337 - .L_2336)
.L_2336:
        /*00ec*/ 	.word	0x00000000
        /*00f0*/ 	.short	0x0005
        /*00f2*/ 	.short	0x0028
        /*00f4*/ 	.byte	0x00, 0xf0, 0x11, 0x00


	//----- nvinfo : EIATTR_KPARAM_INFO
	.align		4
.L_2337:
        /*00f8*/ 	.byte	0x04, 0x17
        /*00fa*/ 	.short	(.L_2339 - .L_2338)
.L_2338:
        /*00fc*/ 	.word	0x00000000
        /*0100*/ 	.short	0x0004
        /*0102*/ 	.short	0x0020
        /*0104*/ 	.byte	0x00, 0xf0, 0x21, 0x00


	//----- nvinfo : EIATTR_KPARAM_INFO
	.align		4
.L_2339:
        /*0108*/ 	.byte	0x04, 0x17
        /*010a*/ 	.short	(.L_2341 - .L_2340)
.L_2340:
        /*010c*/ 	.word	0x00000000
        /*0110*/ 	.short	0x0003
        /*0112*/ 	.short	0x0018
        /*0114*/ 	.byte	0x00, 0xf0, 0x21, 0x00


	//----- nvinfo : EIATTR_KPARAM_INFO
	.align		4
.L_2341:
        /*0118*/ 	.byte	0x04, 0x17
        /*011a*/ 	.short	(.L_2343 - .L_2342)
.L_2342:
        /*011c*/ 	.word	0x00000000
        /*0120*/ 	.short	0x0002
        /*0122*/ 	.short	0x0010
        /*0124*/ 	.byte	0x00, 0xf0, 0x21, 0x00


	//----- nvinfo : EIATTR_KPARAM_INFO
	.align		4
.L_2343:
        /*0128*/ 	.byte	0x04, 0x17
        /*012a*/ 	.short	(.L_2345 - .L_2344)
.L_2344:
        /*012c*/ 	.word	0x00000000
        /*0130*/ 	.short	0x0001
        /*0132*/ 	.short	0x0008
        /*0134*/ 	.byte	0x00, 0xf0, 0x21, 0x00


	//----- nvinfo : EIATTR_KPARAM_INFO
	.align		4
.L_2345:
        /*0138*/ 	.byte	0x04, 0x17
        /*013a*/ 	.short	(.L_2347 - .L_2346)
.L_2346:
        /*013c*/ 	.word	0x00000000
        /*0140*/ 	.short	0x0000
        /*0142*/ 	.short	0x0000
        /*0144*/ 	.byte	0x00, 0xf0, 0x21, 0x00


	//----- nvinfo : EIATTR_SPARSE_MMA_MASK
	.align		4
.L_2347:
        /*0148*/ 	.byte	0x03, 0x50
        /*014a*/ 	.short	0x0000


	//----- nvinfo : EIATTR_MAXREG_COUNT
	.align		4
        /*014c*/ 	.byte	0x03, 0x1b
        /*014e*/ 	.short	0x00ff


	//----- nvinfo : EIATTR_NUM_BARRIERS
	.align		4
        /*0150*/ 	.byte	0x02, 0x4c
        /*0152*/ 	.byte	0x01
	.zero		1


	//----- nvinfo : EIATTR_MERCURY_ISA_VERSION
	.align		4
        /*0154*/ 	.byte	0x03, 0x5f
        /*0156*/ 	.short	0x0101


	//----- nvinfo : EIATTR_EXIT_INSTR_OFFSETS
	.align		4
        /*0158*/ 	.byte	0x04, 0x1c
        /*015a*/ 	.short	(.L_2349 - .L_2348)


	//   ....[0]....
.L_2348:
        /*015c*/ 	.word	0x00000280


	//   ....[1]....
        /*0160*/ 	.word	0x00000e30


	//   ....[2]....
        /*0164*/ 	.word	0x00008e90


	//   ....[3]....
        /*0168*/ 	.word	0x00009170


	//   ....[4]....
        /*016c*/ 	.word	0x000093d0


	//   ....[5]....
        /*0170*/ 	.word	0x00009520


	//   ....[6]....
        /*0174*/ 	.word	0x000095c0


	//   ....[7]....
        /*0178*/ 	.word	0x00009600


	//----- nvinfo : EIATTR_CRS_STACK_SIZE
	.align		4
.L_2349:
        /*017c*/ 	.byte	0x04, 0x1e
        /*017e*/ 	.short	(.L_2351 - .L_2350)
.L_2350:
        /*0180*/ 	.word	0x00000000


	//----- nvinfo : EIATTR_CBANK_PARAM_SIZE
	.align		4
.L_2351:
        /*0184*/ 	.byte	0x03, 0x19
        /*0186*/ 	.short	0x0074


	//----- nvinfo : EIATTR_PARAM_CBANK
	.align		4
        /*0188*/ 	.byte	0x04, 0x0a
        /*018a*/ 	.short	(.L_2353 - .L_2352)
	.align		4
.L_2352:
        /*018c*/ 	.word	index@(.nv.constant0._Z23gemm_half_q_half_kernelILi3ELi40ELb1ELb0ELi32EEvPK6__halfPKjS4_S2_PS0_iiiiPKtS7_iiiiiibS2_i)
        /*0190*/ 	.short	0x0210
        /*0192*/ 	.short	0x0074


	//----- nvinfo : EIATTR_SW_WAR
	.align		4
.L_2353:
        /*0194*/ 	.byte	0x04, 0x36
        /*0196*/ 	.short	(.L_2355 - .L_2354)
.L_2354:
        /*0198*/ 	.word	0x00000008
.L_2355:


//--------------------- .nv.info._Z23gemm_half_q_half_kernelILi3ELi10ELb1ELb0ELi32EEvPK6__halfPKjS4_S2_PS0_iiiiPKtS7_iiiiiibS2_i --------------------------
	.section	.nv.info._Z23gemm_half_q_half_kernelILi3ELi10ELb1ELb0ELi32EEvPK6__halfPKjS4_S2_PS0_iiiiPKtS7_iiiiiibS2_i,"",@"SHT_CUDA_INFO"
	.sectionflags	@""
	.align	4


	//----- nvinfo : EIATTR_CUDA_API_VERSION
	.align		4
        /*0000*/ 	.byte	0x04, 0x37
        /*0002*/ 	.short	(.L_2357 - .L_2356)
.L_2356:
        /*0004*/ 	.word	0x00000082


	//----- nvinfo : EIATTR_KPARAM_INFO
	.align		4
.L_2357:
        /*0008*/ 	.byte	0x04, 0x17
        /*000a*/ 	.short	(.L_2359 - .L_2358)
.L_2358:
        /*000c*/ 	.word	0x00000000
        /*0010*/ 	.short	0x0013
        /*0012*/ 	.short	0x0070
        /*0014*/ 	.byte	0x00, 0xf0, 0x11, 0x00


	//----- nvinfo : EIATTR_KPARAM_INFO
	.align		4
.L_2359:
        /*0018*/ 	.byte	0x04, 0x17
        /*001a*/ 	.short	(.L_2361 - .L_2360)
.L_2360:
        /*001c*/ 	.word	0x00000000
        /*0020*/ 	.short	0x0012
        /*0022*/ 	.short	0x0068
        /*0024*/ 	.byte	0x00, 0xf0, 0x21, 0x00


	//----- nvinfo : EIATTR_KPARAM_INFO
	.align		4
.L_2361:
        /*0028*/ 	.byte	0x04, 0x17
        /*002a*/ 	.short	(.L_2363 - .L_2362)
.L_2362:
        /*002c*/ 	.word	0x00000000
        /*0030*/ 	.short	0x0011
        /*0032*/ 	.short	0x0060
        /*0034*/ 	.byte	0x00, 0xf0, 0x05, 0x00


	//----- nvinfo : EIATTR_KPARAM_INFO
	.align		4
.L_2363:
        /*0038*/ 	.byte	0x04, 0x17
        /*003a*/ 	.short	(.L_2365 - .L_2364)
.L_2364:
        /*003c*/ 	.word	0x00000000
        /*0040*/ 	.short	0x0010
        /*0042*/ 	.short	0x005c
        /*0044*/ 	.byte	0x00, 0xf0, 0x11, 0x00


	//----- nvinfo : EIATTR_KPARAM_INFO
	.align		4
.L_2365:
        /*0048*/ 	.byte	0x04, 0x17
        /*004a*/ 	.short	(.L_2367 - .L_2366)
.L_2366:
        /*004c*/ 	.word	0x00000000
        /*0050*/ 	.short	0x000f
        /*0052*/ 	.short	0x0058
        /*0054*/ 	.byte	0x00, 0xf0, 0x11, 0x00


	//----- nvinfo : EIATTR_KPARAM_INFO
	.align		4
.L_2367:
        /*0058*/ 	.byte	0x04, 0x17
        /*005a*/ 	.short	(.L_2369 - .L_2368)
.L_2368:
        /*005c*/ 	.word	0x00000000
        /*0060*/ 	.short	0x000e
        /*0062*/ 	.short	0x0054
        /*0064*/ 	.byte	0x00, 0xf0, 0x11, 0x00


	//----- nvinfo : EIATTR_KPARAM_INFO
	.align		4
.L_2369:
        /*0068*/ 	.byte	0x04, 0x17
        /*006a*/ 	.short	(.L_2371 - .L_2370)
.L_2370:
        /*006c*/ 	.word	0x00000000
        /*0070*/ 	.short	0x000d
        /*0072*/ 	.short	0x0050
        /*0074*/ 	.byte	0x00, 0xf0, 0x11, 0x00


	//----- nvinfo : EIATTR_KPARAM_INFO
	.align		4
.L_2371:
        /*0078*/ 	.byte	0x04, 0x17
        /*007a*/ 	.short	(.L_2373 - .L_2372)
.L_2372:
        /*007c*/ 	.word	0x00000000
        /*0080*/ 	.short	0x000c
        /*0082*/ 	.short	0x004c
        /*0084*/ 	.byte	0x00, 0xf0, 0x11, 0x00


	//----- nvinfo : EIATTR_KPARAM_INFO
	.align		4
.L_2373:
        /*0088*/ 	.byte	0x04, 0x17
        /*008a*/ 	.short	(.L_2375 - .L_2374)
.L_2374:
        /*008c*/ 	.word	0x00000000
        /*0090*/ 	.short	0x000b
        /*0092*/ 	.short	0x0048
        /*0094*/ 	.byte	0x00, 0xf0, 0x11, 0x00


	//----- nvinfo : EIATTR_KPARAM_INFO
	.align		4
.L_2375:
        /*0098*/ 	.byte	0x04, 0x17
        /*009a*/ 	.short	(.L_2377 - .L_2376)
.L_2376:
        /*009c*/ 	.word	0x00000000
        /*00a0*/ 	.short	0x000a
        /*00a2*/ 	.short	0x0040
        /*00a4*/ 	.byte	0x00, 0xf0, 0x21, 0x00


	//----- nvinfo : EIATTR_KPARAM_INFO
	.align		4
.L_2377:
        /*00a8*/ 	.byte	0x04, 0x17
        /*00aa*/ 	.short	(.L_2379 - .L_2378)
.L_2378:
        /*00ac*/ 	.word	0x00000000
        /*00b0*/ 	.short	0x0009
        /*00b2*/ 	.short	0x0038
        /*00b4*/ 	.byte	0x00, 0xf0, 0x21, 0x00


	//----- nvinfo : EIATTR_KPARAM_INFO
	.align		4
.L_2379:
        /*00b8*/ 	.byte	0x04, 0x17
        /*00ba*/ 	.short	(.L_2381 - .L_2380)
.L_2380:
        /*00bc*/ 	.word	0x00000000
        /*00c0*/ 	.short	0x0008
        /*00c2*/ 	.short	0x0034
        /*00c4*/ 	.byte	0x00, 0xf0, 0x11, 0x00


	//----- nvinfo : EIATTR_KPARAM_INFO
	.align		4
.L_2381:
        /*00c8*/ 	.byte	0x04, 0x17
        /*00ca*/ 	.short	(.L_2383 - .L_2382)
.L_2382:
        /*00cc*/ 	.word	0x00000000
        /*00d0*/ 	.short	0x0007
        /*00d2*/ 	.short	0x0030
        /*00d4*/ 	.byte	0x00, 0xf0, 0x11, 0x00


	//----- nvinfo : EIATTR_KPARAM_INFO
	.align		4
.L_2383:
        /*00d8*/ 	.byte	0x04, 0x17
        /*00da*/ 	.short	(.L_2385 - .L_2384)
.L_2384:
        /*00dc*/ 	.word	0x00000000
        /*00e0*/ 	.short	0x0006
        /*00e2*/ 	.short	0x002c
        /*00e4*/ 	.byte	0x00, 0xf0, 0x11, 0x00


	//----- nvinfo : EIATTR_KPARAM_INFO
	.align		4
.L_2385:
        /*00e8*/ 	.byte	0x04, 0x17
        /*00ea*/ 	.short	(.L_2387 - .L_2386)
.L_2386:
        /*00ec*/ 	.word	0x00000000
        /*00f0*/ 	.short	0x0005
        /*00f2*/ 	.short	0x0028
        /*00f4*/ 	.byte	0x00, 0xf0, 0x11, 0x00


	//----- nvinfo : EIATTR_KPARAM_INFO
	.align		4
.L_2387:
        /*00f8*/ 	.byte	0x04, 0x17
        /*00fa*/ 	.short	(.L_2389 - .L_2388)
.L_2388:
        /*00fc*/ 	.word	0x00000000
        /*0100*/ 	.short	0x0004
        /*0102*/ 	.short	0x0020
        /*0104*/ 	.byte	0x00, 0xf0, 0x21, 0x00


	//----- nvinfo : EIATTR_KPARAM_INFO
	.align		4
.L_2389:
        /*0108*/ 	.byte	0x04, 0x17
        /*010a*/ 	.short	(.L_2391 - .L_2390)
.L_2390:
        /*010c*/ 	.word	0x00000000
        /*0110*/ 	.short	0x0003
        /*0112*/ 	.short	0x0018
        /*0114*/ 	.byte	0x00, 0xf0, 0x21, 0x00


	//----- nvinfo : EIATTR_KPARAM_INFO
	.align		4
.L_2391:
        /*0118*/ 	.byte	0x04, 0x17
        /*011a*/ 	.short	(.L_2393 - .L_2392)
.L_2392:
        /*011c*/ 	.word	0x00000000
        /*0120*/ 	.short	0x0002
        /*0122*/ 	.short	0x0010
        /*0124*/ 	.byte	0x00, 0xf0, 0x21, 0x00


	//----- nvinfo : EIATTR_KPARAM_INFO
	.align		4
.L_2393:
        /*0128*/ 	.byte	0x04, 0x17
        /*012a*/ 	.short	(.L_2395 - .L_2394)
.L_2394:
        /*012c*/ 	.word	0x00000000
        /*0130*/ 	.short	0x0001
        /*0132*/ 	.short	0x0008
        /*0134*/ 	.byte	0x00, 0xf0, 0x21, 0x00


	//----- nvinfo : EIATTR_KPARAM_INFO
	.align		4
.L_2395:
        /*0138*/ 	.byte	0x04, 0x17
        /*013a*/ 	.short	(.L_2397 - .L_2396)
.L_2396:
        /*013c*/ 	.word	0x00000000
        /*0140*/ 	.short	0x0000
        /*0142*/ 	.short	0x0000
        /*0144*/ 	.byte	0x00, 0xf0, 0x21, 0x00


	//----- nvinfo : EIATTR_SPARSE_MMA_MASK
	.align		4
.L_2397:
        /*0148*/ 	.byte	0x03, 0x50
        /*014a*/ 	.short	0x0000


	//----- nvinfo : EIATTR_MAXREG_COUNT
	.align		4
        /*014c*/ 	.byte	0x03, 0x1b
        /*014e*/ 	.short	0x00ff


	//----- nvinfo : EIATTR_NUM_BARRIERS
	.align		4
        /*0150*/ 	.byte	0x02, 0x4c
        /*0152*/ 	.byte	0x01
	.zero		1


	//----- nvinfo : EIATTR_MERCURY_ISA_VERSION
	.align		4
        /*0154*/ 	.byte	0x03, 0x5f
        /*0156*/ 	.short	0x0101


	//----- nvinfo : EIATTR_EXIT_INSTR_OFFSETS
	.align		4
        /*0158*/ 	.byte	0x04, 0x1c
        /*015a*/ 	.short	(.L_2399 - .L_2398)


	//   ....[0]....
.L_2398:
        /*015c*/ 	.word	0x00000280


	//   ....[1]....
        /*0160*/ 	.word	0x000009a0


	//   ....[2]....
        /*0164*/ 	.word	0x00007630


	//   ....[3]....
        /*0168*/ 	.word	0x00007900


	//   ....[4]....
        /*016c*/ 	.word	0x00007b50


	//   ....[5]....
        /*0170*/ 	.word	0x00007ca0


	//   ....[6]....
        /*0174*/ 	.word	0x00007d40


	//   ....[7]....
        /*0178*/ 	.word	0x00007d80


	//----- nvinfo : EIATTR_CRS_STACK_SIZE
	.align		4
.L_2399:
        /*017c*/ 	.byte	0x04, 0x1e
        /*017e*/ 	.short	(.L_2401 - .L_2400)
.L_2400:
        /*0180*/ 	.word	0x00000000


	//----- nvinfo : EIATTR_CBANK_PARAM_SIZE
	.align		4
.L_2401:
        /*0184*/ 	.byte	0x03, 0x19
        /*0186*/ 	.short	0x0074


	//----- nvinfo : EIATTR_PARAM_CBANK
	.align		4
        /*0188*/ 	.byte	0x04, 0x0a
        /*018a*/ 	.short	(.L_2403 - .L_2402)
	.align		4
.L_2402:
        /*018c*/ 	.word	index@(.nv.constant0._Z23gemm_half_q_half_kernelILi3ELi10ELb1ELb0ELi32EEvPK6__halfPKjS4_S2_PS0_iiiiPKtS7_iiiiiibS2_i)
        /*0190*/ 	.short	0x0210
        /*0192*/ 	.short	0x0074


	//----- nvinfo : EIATTR_SW_WAR
	.align		4
.L_2403:
        /*0194*/ 	.byte	0x04, 0x36
        /*0196*/ 	.short	(.L_2405 - .L_2404)
.L_2404:
        /*0198*/ 	.word	0x00000008
.L_2405:


//--------------------- .nv.info._Z23gemm_half_q_half_kernelILi3ELi172ELb1ELb0ELi32EEvPK6__halfPKjS4_S2_PS0_iiiiPKtS7_iiiiiibS2_i --------------------------
	.section	.nv.info._Z23gemm_half_q_half_kernelILi3ELi172ELb1ELb0ELi32EEvPK6__halfPKjS4_S2_PS0_iiiiPKtS7_iiiiiibS2_i,"",@"SHT_CUDA_INFO"
	.sectionflags	@""
	.align	4


	//----- nvinfo : EIATTR_CUDA_API_VERSION
	.align		4
        /*0000*/ 	.byte	0x04, 0x37
        /*0002*/ 	.short	(.L_2407 - .L_2406)
.L_2406:
        /*0004*/ 	.word	0x00000082


	//----- nvinfo : EIATTR_KPARAM_INFO
	.align		4
.L_2407:
        /*0008*/ 	.byte	0x04, 0x17
        /*000a*/ 	.short	(.L_2409 - .L_2408)
.L_2408:
        /*000c*/ 	.word	0x00000000
        /*0010*/ 	.short	0x0013
        /*0012*/ 	.short	0x0070
        /*0014*/ 	.byte	0x00, 0xf0, 0x11, 0x00


	//----- nvinfo : EIATTR_KPARAM_INFO
	.align		4
.L_2409:
        /*0018*/ 	.byte	0x04, 0x17
        /*001a*/ 	.short	(.L_2411 - .L_2410)
.L_2410:
        /*001c*/ 	.word	0x00000000
        /*0020*/ 	.short	0x0012
        /*0022*/ 	.short	0x0068
        /*0024*/ 	.byte	0x00, 0xf0, 0x21, 0x00


	//----- nvinfo : EIATTR_KPARAM_INFO
	.align		4
.L_2411:
        /*0028*/ 	.byte	0x04, 0x17
        /*002a*/ 	.short	(.L_2413 - .L_2412)
.L_2412:
        /*002c*/ 	.word	0x00000000
        /*0030*/ 	.short	0x0011
        /*0032*/ 	.short	0x0060
        /*0034*/ 	.byte	0x00, 0xf0, 0x05, 0x00


	//----- nvinfo : EIATTR_KPARAM_INFO
	.align		4
.L_2413:
        /*0038*/ 	.byte	0x04, 0x17
        /*003a*/ 	.short	(.L_2415 - .L_2414)
.L_2414:
        /*003c*/ 	.word	0x00000000
        /*0040*/ 	.short	0x0010
        /*0042*/ 	.short	0x005c
        /*0044*/ 	.byte	0x00, 0xf0, 0x11, 0x00


	//----- nvinfo : EIATTR_KPARAM_INFO
	.align		4
.L_2415:
        /*0048*/ 	.byte	0x04, 0x17
        /*004a*/ 	.short	(.L_2417 - .L_2416)
.L_2416:
        /*004c*/ 	.word	0x00000000
        /*0050*/ 	.short	0x000f
        /*0052*/ 	.short	0x0058
        /*0054*/ 	.byte	0x00, 0xf0, 0x11, 0x00


	//----- nvinfo : EIATTR_KPARAM_INFO
	.align		4
.L_2417:
        /*0058*/ 	.byte	0x04, 0x17
        /*005a*/ 	.short	(.L_2419 - .L_2418)
.L_2418:
        /*005c*/ 	.word	0x00000000
        /*0060*/ 	.short	0x000e
        /*0062*/ 	.short	0x0054
        /*0064*/ 	.byte	0x00, 0xf0, 0x11, 0x00


	//----- nvinfo : EIATTR_KPARAM_INFO
	.align		4
.L_2419:
        /*0068*/ 	.byte	0x04, 0x17
        /*006a*/ 	.short	(.L_2421 - .L_2420)
.L_2420:
        /*006c*/ 	.word	0x00000000
        /*0070*/ 	.short	0x000d
        /*0072*/ 	.short	0x0050
        /*0074*/ 	.byte	0x00, 0xf0, 0x11, 0x00


	//----- nvinfo : EIATTR_KPARAM_INFO
	.align		4
.L_2421:
        /*0078*/ 	.byte	0x04, 0x17
        /*007a*/ 	.short	(.L_2423 - .L_2422)
.L_2422:
        /*007c*/ 	.word	0x00000000
        /*0080*/ 	.short	0x000c
        /*0082*/ 	.short	0x004c
        /*0084*/ 	.byte	0x00, 0xf0, 0x11, 0x00


	//----- nvinfo : EIATTR_KPARAM_INFO
	.align		4
.L_2423:
        /*0088*/ 	.byte	0x04, 0x17
        /*008a*/ 	.short	(.L_2425 - .L_2424)
.L_2424:
        /*008c*/ 	.word	0x00000000
        /*0090*/ 	.short	0x000b
        /*0092*/ 	.short	0x0048
        /*0094*/ 	.byte	0x00, 0xf0, 0x11, 0x00


	//----- nvinfo : EIATTR_KPARAM_INFO
	.align		4
.L_2425:
        /*0098*/ 	.byte	0x04, 0x17
        /*009a*/ 	.short	(.L_2427 - .L_2426)
.L_2426:
        /*009c*/ 	.word	0x00000000
        /*00a0*/ 	.short	0x000a
        /*00a2*/ 	.short	0x0040
        /*00a4*/ 	.byte	0x00, 0xf0, 0x21, 0x00


	//----- nvinfo : EIATTR_KPARAM_INFO
	.align		4
.L_2427:
        /*00a8*/ 	.byte	0x04, 0x17
        /*00aa*/ 	.short	(.L_2429 - .L_2428)
.L_2428:
        /*00ac*/ 	.word	0x00000000
        /*00b0*/ 	.short	0x0009
        /*00b2*/ 	.short	0x0038
        /*00b4*/ 	.byte	0x00, 0xf0, 0x21, 0x00


	//----- nvinfo : EIATTR_KPARAM_INFO
	.align		4
.L_2429:
        /*00b8*/ 	.byte	0x04, 0x17
        /*00ba*/ 	.short	(.L_2431 - .L_2430)
.L_2430:
        /*00bc*/ 	.word	0x00000000
        /*00c0*/ 	.short	0x0008
        /*00c2*/ 	.short	0x0034
        /*00c4*/ 	.byte	0x00, 0xf0, 0x11, 0x00


	//----- nvinfo : EIATTR_KPARAM_INFO
	.align		4
.L_2431:
        /*00c8*/ 	.byte	0x04, 0x17
        /*00ca*/ 	.short	(.L_2433 - .L_2432)
.L_2432:
        /*00cc*/ 	.word	0x00000000
        /*00d0*/ 	.short	0x0007
        /*00d2*/ 	.short	0x0030
        /*00d4*/ 	.byte	0x00, 0xf0, 0x11, 0x00


	//----- nvinfo : EIATTR_KPARAM_INFO
	.align		4
.L_2433:
        /*00d8*/ 	.byte	0x04, 0x17
        /*00da*/ 	.short	(.L_2435 - .L_2434)
.L_2434:
        /*00dc*/ 	.word	0x00000000
        /*00e0*/ 	.short	0x0006
        /*00e2*/ 	.short	0x002c
        /*00e4*/ 	.byte	0x00, 0xf0, 0x11, 0x00


	//----- nvinfo : EIATTR_KPARAM_INFO
	.align		4
.L_2435:
        /*00e8*/ 	.byte	0x04, 0x17
        /*00ea*/ 	.short	(.L_2437 - .L_2436)
.L_2436:
        /*00ec*/ 	.word	0x00000000
        /*00f0*/ 	.short	0x0005
        /*00f2*/ 	.short	0x0028
        /*00f4*/ 	.byte	0x00, 0xf0, 0x11, 0x00


	//----- nvinfo : EIATTR_KPARAM_INFO
	.align		4
.L_2437:
        /*00f8*/ 	.byte	0x04, 0x17
        /*00fa*/ 	.short	(.L_2439 - .L_2438)
.L_2438:
        /*00fc*/ 	.word	0x00000000
        /*0100*/ 	.short	0x0004
        /*0102*/ 	.short	0x0020
        /*0104*/ 	.byte	0x00, 0xf0, 0x21, 0x00


	//----- nvinfo : EIATTR_KPARAM_INFO
	.align		4
.L_2439:
        /*0108*/ 	.byte	0x04, 0x17
        /*010a*/ 	.short	(.L_2441 - .L_2440)
.L_2440:
        /*010c*/ 	.word	0x00000000
        /*0110*/ 	.short	0x0003
        /*0112*/ 	.short	0x0018
        /*0114*/ 	.byte	0x00, 0xf0, 0x21, 0x00


	//----- nvinfo : EIATTR_KPARAM_INFO
	.align		4
.L_2441:
        /*0118*/ 	.byte	0x04, 0x17
        /*011a*/ 	.short	(.L_2443 - .L_2442)
.L_2442:
        /*011c*/ 	.word	0x00000000
        /*0120*/ 	.short	0x0002
        /*0122*/ 	.short	0x0010
        /*0124*/ 	.byte	0x00, 0xf0, 0x21, 0x00


	//----- nvinfo : EIATTR_KPARAM_INFO
	.align		4
.L_2443:
        /*0128*/ 	.byte	0x04, 0x17
        /*012a*/ 	.short	(.L_2445 - .L_2444)
.L_2444:
        /*012c*/ 	.word	0x00000000
        /*0130*/ 	.short	0x0001
        /*0132*/ 	.short	0x0008
        /*0134*/ 	.byte	0x00, 0xf0, 0x21, 0x00


	//----- nvinfo : EIATTR_KPARAM_INFO
	.align		4
.L_2445:
        /*0138*/ 	.byte	0x04, 0x17
        /*013a*/ 	.short	(.L_2447 - .L_2446)
.L_2446:
        /*013c*/ 	.word	0x00000000
        /*0140*/ 	.short	0x0000
        /*0142*/ 	.short	0x0000
        /*0144*/ 	.byte	0x00, 0xf0, 0x21, 0x00


	//----- nvinfo : EIATTR_SPARSE_MMA_MASK
	.align		4
.L_2447:
        /*0148*/ 	.byte	0x03, 0x50
        /*014a*/ 	.short	0x0000


	//----- nvinfo : EIATTR_MAXREG_COUNT
	.align		4
        /*014c*/ 	.byte	0x03, 0x1b
        /*014e*/ 	.short	0x00ff


	//----- nvinfo : EIATTR_NUM_BARRIERS
	.align		4
        /*0150*/ 	.byte	0x02, 0x4c
        /*0152*/ 	.byte	0x01
	.zero		1


	//----- nvinfo : EIATTR_MERCURY_ISA_VERSION
	.align		4
        /*0154*/ 	.byte	0x03, 0x5f
        /*0156*/ 	.short	0x0101


	//----- nvinfo : EIATTR_EXIT_INSTR_OFFSETS
	.align		4
        /*0158*/ 	.byte	0x04, 0x1c
        /*015a*/ 	.short	(.L_2449 - .L_2448)


	//   ....[0]....
.L_2448:
        /*015c*/ 	.word	0x00000280


	//   ....[1]....
        /*0160*/ 	.word	0x00000e40


	//   ....[2]....
        /*0164*/ 	.word	0x00010e40


	//   ....[3]....
        /*0168*/ 	.word	0x00011110


	//   ....[4]....
        /*016c*/ 	.word	0x00011370


	//   ....[5]....
        /*0170*/ 	.word	0x000114c0


	//   ....[6]....
        /*0174*/ 	.word	0x00011560


	//   ....[7]....
        /*0178*/ 	.word	0x000115a0


	//----- nvinfo : EIATTR_CRS_STACK_SIZE
	.align		4
.L_2449:
        /*017c*/ 	.byte	0x04, 0x1e
        /*017e*/ 	.short	(.L_2451 - .L_2450)
.L_2450:
        /*0180*/ 	.word	0x00000000


	//----- nvinfo : EIATTR_CBANK_PARAM_SIZE
	.align		4
.L_2451:
        /*0184*/ 	.byte	0x03, 0x19
        /*0186*/ 	.short	0x0074


	//----- nvinfo : EIATTR_PARAM_CBANK
	.align		4
        /*0188*/ 	.byte	0x04, 0x0a
        /*018a*/ 	.short	(.L_2453 - .L_2452)
	.align		4
.L_2452:
        /*018c*/ 	.word	index@(.nv.constant0._Z23gemm_half_q_half_kernelILi3ELi172ELb1ELb0ELi32EEvPK6__halfPKjS4_S2_PS0_iiiiPKtS7_iiiiiibS2_i)
        /*0190*/ 	.short	0x0210
        /*0192*/ 	.short	0x0074


	//----- nvinfo : EIATTR_SW_WAR
	.align		4
.L_2453:
        /*0194*/ 	.byte	0x04, 0x36
        /*0196*/ 	.short	(.L_2455 - .L_2454)
.L_2454:
        /*0198*/ 	.word	0x00000008
.L_2455:


//--------------------- .nv.info._Z23gemm_half_q_half_kernelILi3ELi176ELb1ELb0ELi32EEvPK6__halfPKjS4_S2_PS0_iiiiPKtS7_iiiiiibS2_i --------------------------
	.section	.nv.info._Z23gemm_half_q_half_kernelILi3ELi176ELb1ELb0ELi32EEvPK6__halfPKjS4_S2_PS0_iiiiPKtS7_iiiiiibS2_i,"",@"SHT_CUDA_INFO"
	.sectionflags	@""
	.align	4


	//----- nvinfo : EIATTR_CUDA_API_VERSION
	.align		4
        /*0000*/ 	.byte	0x04, 0x37
        /*0002*/ 	.short	(.L_2457 - .L_2456)
.L_2456:
        /*0004*/ 	.word	0x00000082


	//----- nvinfo : EIATTR_KPARAM_INFO
	.align		4
.L_2457:
        /*0008*/ 	.byte	0x04, 0x17
        /*000a*/ 	.short	(.L_2459 - .L_2458)
.L_2458:
        /*000c*/ 	.word	0x00000000
        /*0010*/ 	.short	0x0013
        /*0012*/ 	.short	0x0070
        /*0014*/ 	.byte	0x00, 0xf0, 0x11, 0x00


	//----- nvinfo : EIATTR_KPARAM_INFO
	.align		4
.L_2459:
        /*0018*/ 	.byte	0x04, 0x17
        /*001a*/ 	.short	(.L_2461 - .L_2460)
.L_2460:
        /*001c*/ 	.word	0x00000000
        /*0020*/ 	.short	0x0012
        /*0022*/ 	.short	0x0068
        /*0024*/ 	.byte	0x00, 0xf0, 0x21, 0x00


	//----- nvinfo : EIATTR_KPARAM_INFO
	.align		4
.L_2461:
        /*0028*/ 	.byte	0x04, 0x17
        /*002a*/ 	.short	(.L_2463 - .L_2462)
.L_2462:
        /*002c*/ 	.word	0x00000000
        /*0030*/ 	.short	0x0011
        /*0032*/ 	.short	0x0060
        /*0034*/ 	.byte	0x00, 0xf0, 0x05, 0x00


	//----- nvinfo : EIATTR_KPARAM_INFO
	.align		4
.L_2463:
        /*0038*/ 	.byte	0x04, 0x17
        /*003a*/ 	.short	(.L_2465 - .L_2464)
.L_2464:
        /*003c*/ 	.word	0x00000000
        /*0040*/ 	.short	0x0010
        /*0042*/ 	.short	0x005c
        /*0044*/ 	.byte	0x00, 0xf0, 0x11, 0x00


	//----- nvinfo : EIATTR_KPARAM_INFO
	.align		4
.L_2465:
        /*0048*/ 	.byte	0x04, 0x17
        /*004a*/ 	.short	(.L_2467 - .L_2466)
.L_2466:
        /*004c*/ 	.word	0x00000000
        /*0050*/ 	.short	0x000f
        /*0052*/ 	.short	0x0058
        /*0054*/ 	.byte	0x00, 0xf0, 0x11, 0x00


	//----- nvinfo : EIATTR_KPARAM_INFO
	.align		4
.L_2467:
        /*0058*/ 	.byte	0x04, 0x17
        /*005a*/ 	.short	(.L_2469 - .L_2468)
.L_2468:
        /*005c*/ 	.word	0x00000000
        /*0060*/ 	.short	0x000e
        /*0062*/ 	.short	0x0054
        /*0064*/ 	.byte	0x00, 0xf0, 0x11, 0x00


	//----- nvinfo : EIATTR_KPARAM_INFO
	.align		4
.L_2469:
        /*0068*/ 	.byte	0x04, 0x17
        /*006a*/ 	.short	(.L_2471 - .L_2470)
.L_2470:
        /*006c*/ 	.word	0x00000000
        /*0070*/ 	.short	0x000d
        /*0072*/ 	.short	0x0050
        /*0074*/ 	.byte	0x00, 0xf0, 0x11, 0x00


	//----- nvinfo : EIATTR_KPARAM_INFO
	.align		4
.L_2471:
        /*0078*/ 	.byte	0x04, 0x17
        /*007a*/ 	.short	(.L_2473 - .L_2472)
.L_2472:
        /*007c*/ 	.word	0x00000000
        /*0080*/ 	.short	0x000c
        /*0082*/ 	.short	0x004c
        /*0084*/ 	.byte	0x00, 0xf0, 0x11, 0x00


	//----- nvinfo : EIATTR_KPARAM_INFO
	.align		4
.L_2473:
        /*0088*/ 	.byte	0x04, 0x17
        /*008a*/ 	.short	(.L_2475 - .L_2474)
.L_2474:
        /*008c*/ 	.word	0x00000000
        /*0090*/ 	.short	0x000b
        /*0092*/ 	.short	0x0048
        /*0094*/ 	.byte	0x00, 0xf0, 0x11, 0x00


	//----- nvinfo : EIATTR_KPARAM_INFO
	.align		4
.L_2475:
        /*0098*/ 	.byte	0x04, 0x17
        /*009a*/ 	.short	(.L_2477 - .L_2476)
.L_2476:
        /*009c*/ 	.word	0x00000000
        /*00a0*/ 	.short	0x000a
        /*00a2*/ 	.short	0x0040
        /*00a4*/ 	.byte	0x00, 0xf0, 0x21, 0x00


	//----- nvinfo : EIATTR_KPARAM_INFO
	.align		4
.L_2477:
        /*00a8*/ 	.byte	0x04, 0x17
        /*00aa*/ 	.short	(.L_2479 - .L_2478)
.L_2478:
        /*00ac*/ 	.word	0x00000000
        /*00b0*/ 	.short	0x0009
        /*00b2*/ 	.short	0x0038
        /*00b4*/ 	.byte	0x00, 0xf0, 0x21, 0x00


	//----- nvinfo : EIATTR_KPARAM_INFO
	.align		4
.L_2479:
        /*00b8*/ 	.byte	0x04, 0x17
        /*00ba*/ 	.short	(.L_2481 - .L_2480)
.L_2480:
        /*00bc*/ 	.word	0x00000000
        /*00c0*/ 	.short	0x0008
        /*00c2*/ 	.short	0x0034
        /*00c4*/ 	.byte	0x00, 0xf0, 0x11, 0x00


	//----- nvinfo : EIATTR_KPARAM_INFO
	.align		4
.L_2481:
        /*00c8*/ 	.byte	0x04, 0x17
        /*00ca*/ 	.short	(.L_2483 - .L_2482)
.L_2482:
        /*00cc*/ 	.word	0x00000000
        /*00d0*/ 	.short	0x0007
        /*00d2*/ 	.short	0x0030
        /*00d4*/ 	.byte	0x00, 0xf0, 0x11, 0x00


	//----- nvinfo : EIATTR_KPARAM_INFO
	.align		4
.L_2483:
        /*00d8*/ 	.byte	0x04, 0x17
        /*00da*/ 	.short	(.L_2485 - .L_2484)
.L_2484:
        /*00dc*/ 	.word	0x00000000
        /*00e0*/ 	.short	0x0006
        /*00e2*/ 	.short	0x002c
        /*00e4*/ 	.byte	0x00, 0xf0, 0x11, 0x00


	//----- nvinfo : EIATTR_KPARAM_INFO
	.align		4
.L_2485:
        /*00e8*/ 	.byte	0x04, 0x17
        /*00ea*/ 	.short	(.L_2487 - .L_2486)
.L_2486:
        /*00ec*/ 	.word	0x00000000
        /*00f0*/ 	.short	0x0005
        /*00f2*/ 	.short	0x0028
        /*00f4*/ 	.byte	0x00, 0xf0, 0x11, 0x00


	//----- nvinfo : EIATTR_KPARAM_INFO
	.align		4
.L_2487:
        /*00f8*/ 	.byte	0x04, 0x17
        /*00fa*/ 	.short	(.L_2489 - .L_2488)
.L_2488:
        /*00fc*/ 	.word	0x00000000
        /*0100*/ 	.short	0x0004
        /*0102*/ 	.short	0x0020
        /*0104*/ 	.byte	0x00, 0xf0, 0x21, 0x00


	//----- nvinfo : EIATTR_KPARAM_INFO
	.align		4
.L_2489:
        /*0108*/ 	.byte	0x04, 0x17
        /*010a*/ 	.short	(.L_2491 - .L_2490)
.L_2490:
        /*010c*/ 	.word	0x00000000
        /*0110*/ 	.short	0x0003
        /*0112*/ 	.short	0x0018
        /*0114*/ 	.byte	0x00, 0xf0, 0x21, 0x00


	//----- nvinfo : EIATTR_KPARAM_INFO
	.align		4
.L_2491:
        /*0118*/ 	.byte	0x04, 0x17
        /*011a*/ 	.short	(.L_2493 - .L_2492)
.L_2492:
        /*011c*/ 	.word	0x00000000
        /*0120*/ 	.short	0x0002
        /*0122*/ 	.short	0x0010
        /*0124*/ 	.byte	0x00, 0xf0, 0x21, 0x00


	//----- nvinfo : EIATTR_KPARAM_INFO
	.align		4
.L_2493:
        /*0128*/ 	.byte	0x04, 0x17
        /*012a*/ 	.short	(.L_2495 - .L_2494)
.L_2494:
        /*012c*/ 	.word	0x00000000
        /*0130*/ 	.short	0x0001
        /*0132*/ 	.short	0x0008
        /*0134*/ 	.byte	0x00, 0xf0, 0x21, 0x00


	//----- nvinfo : EIATTR_KPARAM_INFO
	.align		4
.L_2495:
        /*0138*/ 	.byte	0x04, 0x17
        /*013a*/ 	.short	(.L_2497 - .L_2496)
.L_2496:
        /*013c*/ 	.word	0x00000000
        /*0140*/ 	.short	0x0000
        /*0142*/ 	.short	0x0000
        /*0144*/ 	.byte	0x00, 0xf0, 0x21, 0x00


	//----- nvinfo : EIATTR_SPARSE_MMA_MASK
	.align		4
.L_2497:
        /*0148*/ 	.byte	0x03, 0x50
        /*014a*/ 	.short	0x0000


	//----- nvinfo : EIATTR_MAXREG_COUNT
	.align		4
        /*014c*/ 	.byte	0x03, 0x1b
        /*014e*/ 	.short	0x00ff


	//----- nvinfo : EIATTR_NUM_BARRIERS
	.align		4
        /*0150*/ 	.byte	0x02, 0x4c
        /*0152*/ 	.byte	0x01
	.zero		1


	//----- nvinfo : EIATTR_MERCURY_ISA_VERSION
	.align		4
        /*0154*/ 	.byte	0x03, 0x5f
        /*0156*/ 	.short	0x0101


	//----- nvinfo : EIATTR_EXIT_INSTR_OFFSETS
	.align		4
        /*0158*/ 	.byte	0x04, 0x1c
        /*015a*/ 	.short	(.L_2499 - .L_2498)


	//   ....[0]....
.L_2498:
        /*015c*/ 	.word	0x00000280


	//   ....[1]....
        /*0160*/ 	.word	0x00000e40


	//   ....[2]....
        /*0164*/ 	.word	0x0000bf50


	//   ....[3]....
        /*0168*/ 	.word	0x0000c220


	//   ....[4]....
        /*016c*/ 	.word	0x0000c480


	//   ....[5]....
        /*0170*/ 	.word	0x0000c5d0


	//   ....[6]....
        /*0174*/ 	.word	0x0000c670


	//   ....[7]....
        /*0178*/ 	.word	0x0000c6b0


	//----- nvinfo : EIATTR_CRS_STACK_SIZE
	.align		4
.L_2499:
        /*017c*/ 	.byte	0x04, 0x1e
        /*017e*/ 	.short	(.L_2501 - .L_2500)
.L_2500:
        /*0180*/ 	.word	0x00000000


	//----- nvinfo : EIATTR_CBANK_PARAM_SIZE
	.align		4
.L_2501:
        /*0184*/ 	.byte	0x03, 0x19
        /*0186*/ 	.short	0x0074


	//----- nvinfo : EIATTR_PARAM_CBANK
	.align		4
        /*0188*/ 	.byte	0x04, 0x0a
        /*018a*/ 	.short	(.L_2503 - .L_2502)
	.align		4
.L_2502:
        /*018c*/ 	.word	index@(.nv.constant0._Z23gemm_half_q_half_kernelILi3ELi176ELb1ELb0ELi32EEvPK6__halfPKjS4_S2_PS0_iiiiPKtS7_iiiiiibS2_i)
        /*0190*/ 	.short	0x0210
        /*0192*/ 	.short	0x0074


	//----- nvinfo : EIATTR_SW_WAR
	.align		4
.L_2503:
        /*0194*/ 	.byte	0x04, 0x36
        /*0196*/ 	.short	(.L_2505 - .L_2504)
.L_2504:
        /*0198*/ 	.word	0x00000008
.L_2505:


//--------------------- .nv.info._Z23gemm_half_q_half_kernelILi3ELi152ELb1ELb0ELi32EEvPK6__halfPKjS4_S2_PS0_iiiiPKtS7_iiiiiibS2_i --------------------------
	.section	.nv.info._Z23gemm_half_q_half_kernelILi3ELi152ELb1ELb0ELi32EEvPK6__halfPKjS4_S2_PS0_iiiiPKtS7_iiiiiibS2_i,"",@"SHT_CUDA_INFO"
	.sectionflags	@""
	.align	4


	//----- nvinfo : EIATTR_CUDA_API_VERSION
	.align		4
        /*0000*/ 	.byte	0x04, 0x37
        /*0002*/ 	.short	(.L_2507 - .L_2506)
.L_2506:
        /*0004*/ 	.word	0x00000082


	//----- nvinfo : EIATTR_KPARAM_INFO
	.align		4
.L_2507:
        /*0008*/ 	.byte	0x04, 0x17
        /*000a*/ 	.short	(.L_2509 - .L_2508)
.L_2508:
        /*000c*/ 	.word	0x00000000
        /*0010*/ 	.short	0x0013
        /*0012*/ 	.short	0x0070
        /*0014*/ 	.byte	0x00, 0xf0, 0x11, 0x00


	//----- nvinfo : EIATTR_KPARAM_INFO
	.align		4
.L_2509:
        /*0018*/ 	.byte	0x04, 0x17
        /*001a*/ 	.short	(.L_2511 - .L_2510)
.L_2510:
        /*001c*/ 	.word	0x00000000
        /*0020*/ 	.short	0x0012
        /*0022*/ 	.short	0x0068
        /*0024*/ 	.byte	0x00, 0xf0, 0x21, 0x00


	//----- nvinfo : EIATTR_KPARAM_INFO
	.align		4
.L_2511:
        /*0028*/ 	.byte	0x04, 0x17
        /*002a*/ 	.short	(.L_2513 - .L_2512)
.L_2512:
        /*002c*/ 	.word	0x00000000
        /*0030*/ 	.short	0x0011
        /*0032*/ 	.short	0x0060
        /*0034*/ 	.byte	0x00, 0xf0, 0x05, 0x00


	//----- nvinfo : EIATTR_KPARAM_INFO
	.align		4
.L_2513:
        /*0038*/ 	.byte	0x04, 0x17
        /*003a*/ 	.short	(.L_2515 - .L_2514)
.L_2514:
        /*003c*/ 	.word	0x00000000
        /*0040*/ 	.short	0x0010
        /*0042*/ 	.short	0x005c
        /*0044*/ 	.byte	0x00, 0xf0, 0x11, 0x00


	//----- nvinfo : EIATTR_KPARAM_INFO
	.align		4
.L_2515:
        /*0048*/ 	.byte	0x04, 0x17
        /*004a*/ 	.short	(.L_2517 - .L_2516)
.L_2516:
        /*004c*/ 	.word	0x00000000
        /*0050*/ 	.short	0x000f
        /*0052*/ 	.short	0x0058
        /*0054*/ 	.byte	0x00, 0xf0, 0x11, 0x00


	//----- nvinfo : EIATTR_KPARAM_INFO
	.align		4
.L_2517:
        /*0058*/ 	.byte	0x04, 0x17
        /*005a*/ 	.short	(.L_2519 - .L_2518)
.L_2518:
        /*005c*/ 	.word	0x00000000
        /*0060*/ 	.short	0x000e
        /*0062*/ 	.short	0x0054
        /*0064*/ 	.byte	0x00, 0xf0, 0x11, 0x00


	//----- nvinfo : EIATTR_KPARAM_INFO
	.align		4
.L_2519:
        /*0068*/ 	.byte	0x04, 0x17
        /*006a*/ 	.short	(.L_2521 - .L_2520)
.L_2520:
        /*006c*/ 	.word	0x00000000
        /*0070*/ 	.short	0x000d
        /*0072*/ 	.short	0x0050
        /*0074*/ 	.byte	0x00, 0xf0, 0x11, 0x00


	//----- nvinfo : EIATTR_KPARAM_INFO
	.align		4
.L_2521:
        /*0078*/ 	.byte	0x04, 0x17
        /*007a*/ 	.short	(.L_2523 - .L_2522)
.L_2522:
        /*007c*/ 	.word	0x00000000
        /*0080*/ 	.short	0x000c
        /*0082*/ 	.short	0x004c
        /*0084*/ 	.byte	0x00, 0xf0, 0x11, 0x00


	//----- nvinfo : EIATTR_KPARAM_INFO
	.align		4
.L_2523:
        /*0088*/ 	.byte	0x04, 0x17
        /*008a*/ 	.short	(.L_2525 - .L_2524)
.L_2524:
        /*008c*/ 	.word	0x00000000
        /*0090*/ 	.short	0x000b
        /*0092*/ 	.short	0x0048
        /*0094*/ 	.byte	0x00, 0xf0, 0x11, 0x00


	//----- nvinfo : EIATTR_KPARAM_INFO
	.align		4
.L_2525:
        /*0098*/ 	.byte	0x04, 0x17
        /*009a*/ 	.short	(.L_2527 - .L_2526)
.L_2526:
        /*009c*/ 	.word	0x00000000
        /*00a0*/ 	.short	0x000a
        /*00a2*/ 	.short	0x0040
        /*00a4*/ 	.byte	0x00, 0xf0, 0x21, 0x00


	//----- nvinfo : EIATTR_KPARAM_INFO
	.align		4
.L_2527:
        /*00a8*/ 	.byte	0x04, 0x17
        /*00aa*/ 	.short	(.L_2529 - .L_2528)
.L_2528:
        /*00ac*/ 	.word	0x00000000
        /*00b0*/ 	.short	0x0009
        /*00b2*/ 	.short	0x0038
        /*00b4*/ 	.byte	0x00, 0xf0, 0x21, 0x00


	//----- nvinfo : EIATTR_KPARAM_INFO
	.align		4
.L_2529:
        /*00b8*/ 	.byte	0x04, 0x17
        /*00ba*/ 	.short	(.L_2531 - .L_2530)
.L_2530:
        /*00bc*/ 	.word	0x00000000
        /*00c0*/ 	.short	0x0008
        /*00c2*/ 	.short	0x0034
        /*00c4*/ 	.byte	0x00, 0xf0, 0x11, 0x00


	//----- nvinfo : EIATTR_KPARAM_INFO
	.align		4
.L_2531:
        /*00c8*/ 	.byte	0x04, 0x17
        /*00ca*/ 	.short	(.L_2533 - .L_2532)
.L_2532:
        /*00cc*/ 	.word	0x00000000
        /*00d0*/ 	.short	0x0007
        /*00d2*/ 	.short	0x0030
        /*00d4*/ 	.byte	0x00, 0xf0, 0x11, 0x00


	//----- nvinfo : EIATTR_KPARAM_INFO
	.align		4
.L_2533:
        /*00d8*/ 	.byte	0x04, 0x17
        /*00da*/ 	.short	(.L_2535 - .L_2534)
.L_2534:
        /*00dc*/ 	.word	0x00000000
        /*00e0*/ 	.short	0x0006
        /*00e2*/ 	.short	0x002c
        /*00e4*/ 	.byte	0x00, 0xf0, 0x11, 0x00


	//----- nvinfo : EIATTR_KPARAM_INFO
	.align		4
.L_2535:
        /*00e8*/ 	.byte	0x04, 0x17
        /*00ea*/ 	.short	(.L_2537 - .L_2536)
.L_2536:
        /*00ec*/ 	.word	0x00000000
        /*00f0*/ 	.short	0x0005
        /*00f2*/ 	.short	0x0028
        /*00f4*/ 	.byte	0x00, 0xf0, 0x11, 0x00


	//----- nvinfo : EIATTR_KPARAM_INFO
	.align		4
.L_2537:
        /*00f8*/ 	.byte	0x04, 0x17
        /*00fa*/ 	.short	(.L_2539 - .L_2538)
.L_2538:
        /*00fc*/ 	.word	0x00000000
        /*0100*/ 	.short	0x0004
        /*0102*/ 	.short	0x0020
        /*0104*/ 	.byte	0x00, 0xf0, 0x21, 0x00


	//----- nvinfo : EIATTR_KPARAM_INFO
	.align		4
.L_2539:
        /*0108*/ 	.byte	0x04, 0x17
        /*010a*/ 	.short	(.L_2541 - .L_2540)
.L_2540:
        /*010c*/ 	.word	0x00000000
        /*0110*/ 	.short	0x0003
        /*0112*/ 	.short	0x0018
        /*0114*/ 	.byte	0x00, 0xf0, 0x21, 0x00


	//----- nvinfo : EIATTR_KPARAM_INFO
	.align		4
.L_2541:
        /*0118*/ 	.byte	0x04, 0x17
        /*011a*/ 	.short	(.L_2543 - .L_2542)
.L_2542:
        /*011c*/ 	.word	0x00000000
        /*0120*/ 	.short	0x0002
        /*0122*/ 	.short	0x0010
        /*0124*/ 	.byte	0x00, 0xf0, 0x21, 0x00


	//----- nvinfo : EIATTR_KPARAM_INFO
	.align		4
.L_2543:
        /*0128*/ 	.byte	0x04, 0x17
        /*012a*/ 	.short	(.L_2545 - .L_2544)
.L_2544:
        /*012c*/ 	.word	0x00000000
        /*0130*/ 	.short	0x0001
        /*0132*/ 	.short	0x0008
        /*0134*/ 	.byte	0x00, 0xf0, 0x21, 0x00


	//----- nvinfo : EIATTR_KPARAM_INFO
	.align		4
.L_2545:
        /*0138*/ 	.byte	0x04, 0x17
        /*013a*/ 	.short	(.L_2547 - .L_2546)
.L_2546:
        /*013c*/ 	.word	0x00000000
        /*0140*/ 	.short	0x0000
        /*0142*/ 	.short	0x0000
        /*0144*/ 	.byte	0x00, 0xf0, 0x21, 0x00


	//----- nvinfo : EIATTR_SPARSE_MMA_MASK
	.align		4
.L_2547:
        /*0148*/ 	.byte	0x03, 0x50
        /*014a*/ 	.short	0x0000


	//----- nvinfo : EIATTR_MAXREG_COUNT
	.align		4
        /*014c*/ 	.byte	0x03, 0x1b
        /*014e*/ 	.short	0x00ff


	//----- nvinfo : EIATTR_NUM_BARRIERS
	.align		4
        /*0150*/ 	.byte	0x02, 0x4c
        /*0152*/ 	.byte	0x01
	.zero		1


	//----- nvinfo : EIATTR_MERCURY_ISA_VERSION
	.align		4
        /*0154*/ 	.byte	0x03, 0x5f
        /*0156*/ 	.short	0x0101


	//----- nvinfo : EIATTR_EXIT_INSTR_OFFSETS
	.align		4
        /*0158*/ 	.byte	0x04, 0x1c
        /*015a*/ 	.short	(.L_2549 - .L_2548)


	//   ....[0]....
.L_2548:
        /*015c*/ 	.word	0x00000280


	//   ....[1]....
        /*0160*/ 	.word	0x00000e40


	//   ....[2]....
        /*0164*/ 	.word	0x0000eba0


	//   ....[3]....
        /*0168*/ 	.word	0x0000ee70


	//   ....[4]....
        /*016c*/ 	.word	0x0000f0d0


	//   ....[5]....
        /*0170*/ 	.word	0x0000f220


	//   ....[6]....
        /*0174*/ 	.word	0x0000f2c0


	//   ....[7]....
        /*0178*/ 	.word	0x0000f300


	//----- nvinfo : EIATTR_CRS_STACK_SIZE
	.align		4
.L_2549:
        /*017c*/ 	.byte	0x04, 0x1e
        /*017e*/ 	.short	(.L_2551 - .L_2550)
.L_2550:
        /*0180*/ 	.word	0x00000000


	//----- nvinfo : EIATTR_CBANK_PARAM_SIZE
	.align		4
.L_2551:
        /*0184*/ 	.byte	0x03, 0x19
        /*0186*/ 	.short	0x0074


	//----- nvinfo : EIATTR_PARAM_CBANK
	.align		4
        /*0188*/ 	.byte	0x04, 0x0a
        /*018a*/ 	.short	(.L_2553 - .L_2552)
	.align		4
.L_2552:
        /*018c*/ 	.word	index@(.nv.constant0._Z23gemm_half_q_half_kernelILi3ELi152ELb1ELb0ELi32EEvPK6__halfPKjS4_S2_PS0_iiiiPKtS7_iiiiiibS2_i)
        /*0190*/ 	.short	0x0210
        /*0192*/ 	.short	0x0074


	//----- nvinfo : EIATTR_SW_WAR
	.align		4
.L_2553:
        /*0194*/ 	.byte	0x04, 0x36
        /*0196*/ 	.short	(.L_2555 - .L_2554)
.L_2554:
        /*0198*/ 	.word	0x00000008
.L_2555:


//--------------------- .nv.info._Z23gemm_half_q_half_kernelILi3ELi140ELb1ELb0ELi32EEvPK6__halfPKjS4_S2_PS0_iiiiPKtS7_iiiiiibS2_i --------------------------
	.section	.nv.info._Z23gemm_half_q_half_kernelILi3ELi140ELb1ELb0ELi32EEvPK6__halfPKjS4_S2_PS0_iiiiPKtS7_iiiiiibS2_i,"",@"SHT_CUDA_INFO"
	.sectionflags	@""
	.align	4


	//----- nvinfo : EIATTR_CUDA_API_VERSION
	.align		4
        /*0000*/ 	.byte	0x04, 0x37
        /*0002*/ 	.short	(.L_2557 - .L_2556)
.L_2556:
        /*0004*/ 	.word	0x00000082


	//----- nvinfo : EIATTR_KPARAM_INFO
	.align		4
.L_2557:
        /*0008*/ 	.byte	0x04, 0x17
        /*000a*/ 	.short	(.L_2559 - .L_2558)
.L_2558:
        /*000c*/ 	.word	0x00000000
        /*0010*/ 	.short	0x0013
        /*0012*/ 	.short	0x0070
        /*0014*/ 	.byte	0x00, 0xf0, 0x11, 0x00


	//----- nvinfo : EIATTR_KPARAM_INFO
	.align		4
.L_2559:
        /*0018*/ 	.byte	0x04, 0x17
        /*001a*/ 	.short	(.L_2561 - .L_2560)
.L_2560:
        /*001c*/ 	.word	0x00000000
        /*0020*/ 	.short	0x0012
        /*0022*/ 	.short	0x0068
        /*0024*/ 	.byte	0x00, 0xf0, 0x21, 0x00


	//----- nvinfo : EIATTR_KPARAM_INFO
	.align		4
.L_2561:
        /*0028*/ 	.byte	0x04, 0x17
        /*002a*/ 	.short	(.L_2563 - .L_2562)
.L_2562:
        /*002c*/ 	.word	0x00000000
        /*0030*/ 	.short	0x0011
        /*0032*/ 	.short	0x0060
        /*0034*/ 	.byte	0x00, 0xf0, 0x05, 0x00


	//----- nvinfo : EIATTR_KPARAM_INFO
	.align		4
.L_2563:
        /*0038*/ 	.byte	0x04, 0x17
        /*003a*/ 	.short	(.L_2565 - .L_2564)
.L_2564:
        /*003c*/ 	.word	0x00000000
        /*0040*/ 	.short	0x0010
        /*0042*/ 	.short	0x005c
        /*0044*/ 	.byte	0x00, 0xf0, 0x11, 0x00


	//----- nvinfo : EIATTR_KPARAM_INFO
	.align		4
.L_2565:
        /*0048*/ 	.byte	0x04, 0x17
        /*004a*/ 	.short	(.L_2567 - .L_2566)
.L_2566:
        /*004c*/ 	.word	0x00000000
        /*0050*/ 	.short	0x000f
        /*0052*/ 	.short	0x0058
        /*0054*/ 	.byte	0x00, 0xf0, 0x11, 0x00


	//----- nvinfo : EIATTR_KPARAM_INFO
	.align		4
.L_2567:
        /*0058*/ 	.byte	0x04, 0x17
        /*005a*/ 	.short	(.L_2569 - .L_2568)
.L_2568:
        /*005c*/ 	.word	0x00000000
        /*0060*/ 	.short	0x000e
        /*0062*/ 	.short	0x0054
        /*0064*/ 	.byte	0x00, 0xf0, 0x11, 0x00


	//----- nvinfo : EIATTR_KPARAM_INFO
	.align		4
.L_2569:
        /*0068*/ 	.byte	0x04, 0x17
        /*006a*/ 	.short	(.L_2571 - .L_2570)
.L_2570:
        /*006c*/ 	.word	0x00000000
        /*0070*/ 	.short	0x000d
        /*0072*/ 	.short	0x0050
        /*0074*/ 	.byte	0x00, 0xf0, 0x11, 0x00


	//----- nvinfo : EIATTR_KPARAM_INFO
	.align		4
.L_2571:
        /*0078*/ 	.byte	0x04, 0x17
        /*007a*/ 	.short	(.L_2573 - .L_2572)
.L_2572:
        /*007c*/ 	.word	0x00000000
        /*0080*/ 	.short	0x000c
        /*0082*/ 	.short	0x004c
        /*0084*/ 	.byte	0x00, 0xf0, 0x11, 0x00


	//----- nvinfo : EIATTR_KPARAM_INFO
	.align		4
.L_2573:
        /*0088*/ 	.byte	0x04, 0x17
        /*008a*/ 	.short	(.L_2575 - .L_2574)
.L_2574:
        /*008c*/ 	.word	0x00000000
        /*0090*/ 	.short	0x000b
        /*0092*/ 	.short	0x0048
        /*0094*/ 	.byte	0x00, 0xf0, 0x11, 0x00


	//----- nvinfo : EIATTR_KPARAM_INFO
	.align		4
.L_2575:
        /*0098*/ 	.byte	0x04, 0x17
        /*009a*/ 	.short	(.L_2577 - .L_2576)
.L_2576:
        /*009c*/ 	.word	0x00000000
        /*00a0*/ 	.short	0x000a
        /*00a2*/ 	.short	0x0040
        /*00a4*/ 	.byte	0x00, 0xf0, 0x21, 0x00


	//----- nvinfo : EIATTR_KPARAM_INFO
	.align		4
.L_2577:
        /*00a8*/ 	.byte	0x04, 0x17
        /*00aa*/ 	.short	(.L_2579 - .L_2578)
.L_2578:
        /*00ac*/ 	.word	0x00000000
        /*00b0*/ 	.short	0x0009
        /*00b2*/ 	.short	0x0038
        /*00b4*/ 	.byte	0x00, 0xf0, 0x21, 0x00


	//----- nvinfo : EIATTR_KPARAM_INFO
	.align		4
.L_2579:
        /*00b8*/ 	.byte	0x04, 0x17
        /*00ba*/ 	.short	(.L_2581 - .L_2580)
.L_2580:
        /*00bc*/ 	.word	0x00000000
        /*00c0*/ 	.short	0x0008
        /*00c2*/ 	.short	0x0034
        /*00c4*/ 	.byte	0x00, 0xf0, 0x11, 0x00


	//----- nvinfo : EIATTR_KPARAM_INFO
	.align		4
.L_2581:
        /*00c8*/ 	.byte	0x04, 0x17
        /*00ca*/ 	.short	(.L_2583 - .L_2582)
.L_2582:
        /*00cc*/ 	.word	0x00000000
        /*00d0*/ 	.short	0x0007
        /*00d2*/ 	.short	0x0030
        /*00d4*/ 	.byte	0x00, 0xf0, 0x11, 0x00


	//----- nvinfo : EIATTR_KPARAM_INFO
	.align		4
.L_2583:
        /*00d8*/ 	.byte	0x04, 0x17
        /*00da*/ 	.short	(.L_2585 - .L_2584)
.L_2584:
        /*00dc*/ 	.word	0x00000000
        /*00e0*/ 	.short	0x0006
        /*00e2*/ 	.short	0x002c
        /*00e4*/ 	.byte	0x00, 0xf0, 0x11, 0x00


	//----- nvinfo : EIATTR_KPARAM_INFO
	.align		4
.L_2585:
        /*00e8*/ 	.byte	0x04, 0x17
        /*00ea*/ 	.short	(.L_2587 - .L_2586)
.L_2586:
        /*00ec*/ 	.word	0x00000000
        /*00f0*/ 	.short	0x0005
        /*00f2*/ 	.short	0x0028
        /*00f4*/ 	.byte	0x00, 0xf0, 0x11, 0x00


	//----- nvinfo : EIATTR_KPARAM_INFO
	.align		4
.L_2587:
        /*00f8*/ 	.byte	0x04, 0x17
        /*00fa*/ 	.short	(.L_2589 - .L_2588)
.L_2588:
        /*00fc*/ 	.word	0x00000000
        /*0100*/ 	.short	0x0004
        /*0102*/ 	.short	0x0020
        /*0104*/ 	.byte	0x00, 0xf0, 0x21, 0x00


	//----- nvinfo : EIATTR_KPARAM_INFO
	.align		4
.L_2589:
        /*0108*/ 	.byte	0x04, 0x17
        /*010a*/ 	.short	(.L_2591 - .L_2590)
.L_2590:
        /*010c*/ 	.word	0x00000000
        /*0110*/ 	.short	0x0003
        /*0112*/ 	.short	0x0018
        /*0114*/ 	.byte	0x00, 0xf0, 0x21, 0x00


	//----- nvinfo : EIATTR_KPARAM_INFO
	.align		4
.L_2591:
        /*0118*/ 	.byte	0x04, 0x17
        /*011a*/ 	.short	(.L_2593 - .L_2592)
.L_2592:
        /*011c*/ 	.word	0x00000000
        /*0120*/ 	.short	0x0002
        /*0122*/ 	.short	0x0010
        /*0124*/ 	.byte	0x00, 0xf0, 0x21, 0x00


	//----- nvinfo : EIATTR_KPARAM_INFO
	.align		4
.L_2593:
        /*0128*/ 	.byte	0x04, 0x17
        /*012a*/ 	.short	(.L_2595 - .L_2594)
.L_2594:
        /*012c*/ 	.word	0x00000000
        /*0130*/ 	.short	0x0001
        /*0132*/ 	.short	0x0008
        /*0134*/ 	.byte	0x00, 0xf0, 0x21, 0x00


	//----- nvinfo : EIATTR_KPARAM_INFO
	.align		4
.L_2595:
        /*0138*/ 	.byte	0x04, 0x17
        /*013a*/ 	.short	(.L_2597 - .L_2596)
.L_2596:
        /*013c*/ 	.word	0x00000000
        /*0140*/ 	.short	0x0000
        /*0142*/ 	.short	0x0000
        /*0144*/ 	.byte	0x00, 0xf0, 0x21, 0x00


	//----- nvinfo : EIATTR_SPARSE_MMA_MASK
	.align		4
.L_2597:
        /*0148*/ 	.byte	0x03, 0x50
        /*014a*/ 	.short	0x0000


	//----- nvinfo : EIATTR_MAXREG_COUNT
	.align		4
        /*014c*/ 	.byte	0x03, 0x1b
        /*014e*/ 	.short	0x00ff


	//----- nvinfo : EIATTR_NUM_BARRIERS
	.align		4
        /*0150*/ 	.byte	0x02, 0x4c
        /*0152*/ 	.byte	0x01
	.zero		1


	//----- nvinfo : EIATTR_MERCURY_ISA_VERSION
	.align		4
        /*0154*/ 	.byte	0x03, 0x5f
        /*0156*/ 	.short	0x0101


	//----- nvinfo : EIATTR_EXIT_INSTR_OFFSETS
	.align		4
        /*0158*/ 	.byte	0x04, 0x1c
        /*015a*/ 	.short	(.L_2599 - .L_2598)


	//   ....[0]....
.L_2598:
        /*015c*/ 	.word	0x00000280


	//   ....[1]....
        /*0160*/ 	.word	0x00000e40


	//   ....[2]....
        /*0164*/ 	.word	0x0000ea00


	//   ....[3]....
        /*0168*/ 	.word	0x0000ecd0


	//   ....[4]....
        /*016c*/ 	.word	0x0000ef30


	//   ....[5]....
        /*0170*/ 	.word	0x0000f080


	//   ....[6]....
        /*0174*/ 	.word	0x0000f120


	//   ....[7]....
        /*0178*/ 	.word	0x0000f160


	//----- nvinfo : EIATTR_CRS_STACK_SIZE
	.align		4
.L_2599:
        /*017c*/ 	.byte	0x04, 0x1e
        /*017e*/ 	.short	(.L_2601 - .L_2600)
.L_2600:
        /*0180*/ 	.word	0x00000000


	//----- nvinfo : EIATTR_CBANK_PARAM_SIZE
	.align		4
.L_2601:
        /*0184*/ 	.byte	0x03, 0x19
        /*0186*/ 	.short	0x0074


	//----- nvinfo : EIATTR_PARAM_CBANK
	.align		4
        /*0188*/ 	.byte	0x04, 0x0a
        /*018a*/ 	.short	(.L_2603 - .L_2602)
	.align		4
.L_2602:
        /*018c*/ 	.word	index@(.nv.constant0._Z23gemm_half_q_half_kernelILi3ELi140ELb1ELb0ELi32EEvPK6__halfPKjS4_S2_PS0_iiiiPKtS7_iiiiiibS2_i)
        /*0190*/ 	.short	0x0210
        /*0192*/ 	.short	0x0074


	//----- nvinfo : EIATTR_SW_WAR
	.align		4
.L_2603:
        /*0194*/ 	.byte	0x04, 0x36
        /*0196*/ 	.short	(.L_2605 - .L_2604)
.L_2604:
        /*0198*/ 	.word	0x00000008
.L_2605:


//--------------------- .nv.info._Z23gemm_half_q_half_kernelILi3ELi20ELb1ELb0ELi32EEvPK6__halfPKjS4_S2_PS0_iiiiPKtS7_iiiiiibS2_i --------------------------
	.section	.nv.info._Z23gemm_half_q_half_kernelILi3ELi20ELb1ELb0ELi32EEvPK6__halfPKjS4_S2_PS0_iiiiPKtS7_iiiiiibS2_i,"",@"SHT_CUDA_INFO"
	.sectionflags	@""
	.align	4


	//----- nvinfo : EIATTR_CUDA_API_VERSION
	.align		4
        /*0000*/ 	.byte	0x04, 0x37
        /*0002*/ 	.short	(.L_2607 - .L_2606)
.L_2606:
        /*0004*/ 	.word	0x00000082


	//----- nvinfo : EIATTR_KPARAM_INFO
	.align		4
.L_2607:
        /*0008*/ 	.byte	0x04, 0x17
        /*000a*/ 	.short	(.L_2609 - .L_2608)
.L_2608:
        /*000c*/ 	.word	0x00000000
        /*0010*/ 	.short	0x0013
        /*0012*/ 	.short	0x0070
        /*0014*/ 	.byte	0x00, 0xf0, 0x11, 0x00


	//----- nvinfo : EIATTR_KPARAM_INFO
	.align		4
.L_2609:
        /*0018*/ 	.byte	0x04, 0x17
        /*001a*/ 	.short	(.L_2611 - .L_2610)
.L_2610:
        /*001c*/ 	.word	0x00000000
        /*0020*/ 	.short	0x0012
        /*0022*/ 	.short	0x0068
        /*0024*/ 	.byte	0x00, 0xf0, 0x21, 0x00


	//----- nvinfo : EIATTR_KPARAM_INFO
	.align		4
.L_2611:
        /*0028*/ 	.byte	0x04, 0x17
        /*002a*/ 	.short	(.L_2613 - .L_2612)
.L_2612:
        /*002c*/ 	.word	0x00000000
        /*0030*/ 	.short	0x0011
        /*0032*/ 	.short	0x0060
        /*0034*/ 	.byte	0x00, 0xf0, 0x05, 0x00


	//----- nvinfo : EIATTR_KPARAM_INFO
	.align		4
.L_2613:
        /*0038*/ 	.byte	0x04, 0x17
        /*003a*/ 	.short	(.L_2615 - .L_2614)
.L_2614:
        /*003c*/ 	.word	0x00000000
        /*0040*/ 	.short	0x0010
        /*0042*/ 	.short	0x005c
        /*0044*/ 	.byte	0x00, 0xf0, 0x11, 0x00


	//----- nvinfo : EIATTR_KPARAM_INFO
	.align		4
.L_2615:
        /*0048*/ 	.byte	0x04, 0x17
        /*004a*/ 	.short	(.L_2617 - .L_2616)
.L_2616:
        /*004c*/ 	.word	0x00000000
        /*0050*/ 	.short	0x000f
        /*0052*/ 	.short	0x0058
        /*0054*/ 	.byte	0x00, 0xf0, 0x11, 0x00


	//----- nvinfo : EIATTR_KPARAM_INFO
	.align		4
.L_2617:
        /*0058*/ 	.byte	0x04, 0x17
        /*005a*/ 	.short	(.L_2619 - .L_2618)
.L_2618:
        /*005c*/ 	.word	0x00000000
        /*0060*/ 	.short	0x000e
        /*0062*/ 	.short	0x0054
        /*0064*/ 	.byte	0x00, 0xf0, 0x11, 0x00


	//----- nvinfo : EIATTR_KPARAM_INFO
	.align		4
.L_2619:
        /*0068*/ 	.byte	0x04, 0x17
        /*006a*/ 	.short	(.L_2621 - .L_2620)
.L_2620:
        /*006c*/ 	.word	0x00000000
        /*0070*/ 	.short	0x000d
        /*0072*/ 	.short	0x0050
        /*0074*/ 	.byte	0x00, 0xf0, 0x11, 0x00


	//----- nvinfo : EIATTR_KPARAM_INFO
	.align		4
.L_2621:
        /*0078*/ 	.byte	0x04, 0x17
        /*007a*/ 	.short	(.L_2623 - .L_2622)
.L_2622:
        /*007c*/ 	.word	0x00000000
        /*0080*/ 	.short	0x000c
        /*0082*/ 	.short	0x004c
        /*0084*/ 	.byte	0x00, 0xf0, 0x11, 0x00


	//----- nvinfo : EIATTR_KPARAM_INFO
	.align		4
.L_2623:
        /*0088*/ 	.byte	0x04, 0x17
        /*008a*/ 	.short	(.L_2625 - .L_2624)
.L_2624:
        /*008c*/ 	.word	0x00000000
        /*0090*/ 	.short	0x000b
        /*0092*/ 	.short	0x0048
        /*0094*/ 	.byte	0x00, 0xf0, 0x11, 0x00


	//----- nvinfo : EIATTR_KPARAM_INFO
	.align		4
.L_2625:
        /*0098*/ 	.byte	0x04, 0x17
        /*009a*/ 	.short	(.L_2627 - .L_2626)
.L_2626:
        /*009c*/ 	.word	0x00000000
        /*00a0*/ 	.short	0x000a
        /*00a2*/ 	.short	0x0040
        /*00a4*/ 	.byte	0x00, 0xf0, 0x21, 0x00


	//----- nvinfo : EIATTR_KPARAM_INFO
	.align		4
.L_2627:
        /*00a8*/ 	.byte	0x04, 0x17
        /*00aa*/ 	.short	(.L_2629 - .L_2628)
.L_2628:
        /*00ac*/ 	.word	0x00000000
        /*00b0*/ 	.short	0x0009
        /*00b2*/ 	.short	0x0038
        /*00b4*/ 	.byte	0x00, 0xf0, 0x21, 0x00


	//----- nvinfo : EIATTR_KPARAM_INFO
	.align		4
.L_2629:
        /*00b8*/ 	.byte	0x04, 0x17
        /*00ba*/ 	.short	(.L_2631 - .L_2630)
.L_2630:
        /*00bc*/ 	.word	0x00000000
        /*00c0*/ 	.short	0x0008
        /*00c2*/ 	.short	0x0034
        /*00c4*/ 	.byte	0x00, 0xf0, 0x11, 0x00


	//----- nvinfo : EIATTR_KPARAM_INFO
	.align		4
.L_2631:
        /*00c8*/ 	.byte	0x04, 0x17
        /*00ca*/ 	.short	(.L_2633 - .L_2632)
.L_2632:
        /*00cc*/ 	.word	0x00000000
        /*00d0*/ 	.short	0x0007
        /*00d2*/ 	.short	0x0030
        /*00d4*/ 	.byte	0x00, 0xf0, 0x11, 0x00


	//----- nvinfo : EIATTR_KPARAM_INFO
	.align		4
.L_2633:
        /*00d8*/ 	.byte	0x04, 0x17
        /*00da*/ 	.short	(.L_2635 - .L_2634)
.L_2634:
        /*00dc*/ 	.word	0x00000000
        /*00e0*/ 	.short	0x0006
        /*00e2*/ 	.short	0x002c
        /*00e4*/ 	.byte	0x00, 0xf0, 0x11, 0x00


	//----- nvinfo : EIATTR_KPARAM_INFO
	.align		4
.L_2635:
        /*00e8*/ 	.byte	0x04, 0x17
        /*00ea*/ 	.short	(.L_2637 - .L_2636)
.L_2636:
        /*00ec*/ 	.word	0x00000000
        /*00f0*/ 	.short	0x0005
        /*00f2*/ 	.short	0x0028
        /*00f4*/ 	.byte	0x00, 0xf0, 0x11, 0x00


	//----- nvinfo : EIATTR_KPARAM_INFO
	.align		4
.L_2637:
        /*00f8*/ 	.byte	0x04, 0x17
        /*00fa*/ 	.short	(.L_2639 - .L_2638)
.L_2638:
        /*00fc*/ 	.word	0x00000000
        /*0100*/ 	.short	0x0004
        /*0102*/ 	.short	0x0020
        /*0104*/ 	.byte	0x00, 0xf0, 0x21, 0x00


	//----- nvinfo : EIATTR_KPARAM_INFO
	.align		4
.L_2639:
        /*0108*/ 	.byte	0x04, 0x17
        /*010a*/ 	.short	(.L_2641 - .L_2640)
.L_2640:
        /*010c*/ 	.word	0x00000000
        /*0110*/ 	.short	0x0003
        /*0112*/ 	.short	0x0018
        /*0114*/ 	.byte	0x00, 0xf0, 0x21, 0x00


	//----- nvinfo : EIATTR_KPARAM_INFO
	.align		4
.L_2641:
        /*0118*/ 	.byte	0x04, 0x17
        /*011a*/ 	.short	(.L_2643 - .L_2642)
.L_2642:
        /*011c*/ 	.word	0x00000000
        /*0120*/ 	.short	0x0002
        /*0122*/ 	.short	0x0010
        /*0124*/ 	.byte	0x00, 0xf0, 0x21, 0x00


	//----- nvinfo : EIATTR_KPARAM_INFO
	.align		4
.L_2643:
        /*0128*/ 	.byte	0x04, 0x17
        /*012a*/ 	.short	(.L_2645 - .L_2644)
.L_2644:
        /*012c*/ 	.word	0x00000000
        /*0130*/ 	.short	0x0001
        /*0132*/ 	.short	0x0008
        /*0134*/ 	.byte	0x00, 0xf0, 0x21, 0x00


	//----- nvinfo : EIATTR_KPARAM_INFO
	.align		4
.L_2645:
        /*0138*/ 	.byte	0x04, 0x17
        /*013a*/ 	.short	(.L_2647 - .L_2646)
.L_2646:
        /*013c*/ 	.word	0x00000000
        /*0140*/ 	.short	0x0000
        /*0142*/ 	.short	0x0000
        /*0144*/ 	.byte	0x00, 0xf0, 0x21, 0x00


	//----- nvinfo : EIATTR_SPARSE_MMA_MASK
	.align		4
.L_2647:
        /*0148*/ 	.byte	0x03, 0x50
        /*014a*/ 	.short	0x0000


	//----- nvinfo : EIATTR_MAXREG_COUNT
	.align		4
        /*014c*/ 	.byte	0x03, 0x1b
        /*014e*/ 	.short	0x00ff


	//----- nvinfo : EIATTR_NUM_BARRIERS
	.align		4
        /*0150*/ 	.byte	0x02, 0x4c
        /*0152*/ 	.byte	0x01
	.zero		1


	//----- nvinfo : EIATTR_MERCURY_ISA_VERSION
	.align		4
        /*0154*/ 	.byte	0x03, 0x5f
        /*0156*/ 	.short	0x0101


	//----- nvinfo : EIATTR_EXIT_INSTR_OFFSETS
	.align		4
        /*0158*/ 	.byte	0x04, 0x1c
        /*015a*/ 	.short	(.L_2649 - .L_2648)


	//   ....[0]....
.L_2648:
        /*015c*/ 	.word	0x00000280


	//   ....[1]....
        /*0160*/ 	.word	0x000009a0


	//   ....[2]....
        /*0164*/ 	.word	0x000053b0


	//   ....[3]....
        /*0168*/ 	.word	0x00005680


	//   ....[4]....
        /*016c*/ 	.word	0x000058e0


	//   ....[5]....
        /*0170*/ 	.word	0x00005a30


	//   ....[6]....
        /*0174*/ 	.word	0x00005ad0


	//   ....[7]....
        /*0178*/ 	.word	0x00005b10


	//----- nvinfo : EIATTR_CRS_STACK_SIZE
	.align		4
.L_2649:
        /*017c*/ 	.byte	0x04, 0x1e
        /*017e*/ 	.short	(.L_2651 - .L_2650)
.L_2650:
        /*0180*/ 	.word	0x00000000


	//----- nvinfo : EIATTR_CBANK_PARAM_SIZE
	.align		4
.L_2651:
        /*0184*/ 	.byte	0x03, 0x19
        /*0186*/ 	.short	0x0074


	//----- nvinfo : EIATTR_PARAM_CBANK
	.align		4
        /*0188*/ 	.byte	0x04, 0x0a
        /*018a*/ 	.short	(.L_2653 - .L_2652)
	.align		4
.L_2652:
        /*018c*/ 	.word	index@(.nv.constant0._Z23gemm_half_q_half_kernelILi3ELi20ELb1ELb0ELi32EEvPK6__halfPKjS4_S2_PS0_iiiiPKtS7_iiiiiibS2_i)
        /*0190*/ 	.short	0x0210
        /*0192*/ 	.short	0x0074


	//----- nvinfo : EIATTR_SW_WAR
	.align		4
.L_2653:
        /*0194*/ 	.byte	0x04, 0x36
        /*0196*/ 	.short	(.L_2655 - .L_2654)
.L_2654:
        /*0198*/ 	.word	0x00000008
.L_2655:


//--------------------- .nv.info._Z23gemm_half_q_half_kernelILi3ELi38ELb1ELb0ELi32EEvPK6__halfPKjS4_S2_PS0_iiiiPKtS7_iiiiiibS2_i --------------------------
	.section	.nv.info._Z23gemm_half_q_half_kernelILi3ELi38ELb1ELb0ELi32EEvPK6__halfPKjS4_S2_PS0_iiiiPKtS7_iiiiiibS2_i,"",@"SHT_CUDA_INFO"
	.sectionflags	@""
	.align	4


	//----- nvinfo : EIATTR_CUDA_API_VERSION
	.align		4
        /*0000*/ 	.byte	0x04, 0x37
        /*0002*/ 	.short	(.L_2657 - .L_2656)
.L_2656:
        /*0004*/ 	.word	0x00000082


	//----- nvinfo : EIATTR_KPARAM_INFO
	.align		4
.L_2657:
        /*0008*/ 	.byte	0x04, 0x17
        /*000a*/ 	.short	(.L_2659 - .L_2658)
.L_2658:
        /*000c*/ 	.word	0x00000000
        /*0010*/ 	.short	0x0013
        /*0012*/ 	.short	0x0070
        /*0014*/ 	.byte	0x00, 0xf0, 0x11, 0x00


	//----- nvinfo : EIATTR_KPARAM_INFO
	.align		4
.L_2659:
        /*0018*/ 	.byte	0x04, 0x17
        /*001a*/ 	.short	(.L_2661 - .L_2660)
.L_2660:
        /*001c*/ 	.word	0x00000000
        /*0020*/ 	.short	0x0012
        /*0022*/ 	.short	0x0068
        /*0024*/ 	.byte	0x00, 0xf0, 0x21, 0x00


	//----- nvinfo : EIATTR_KPARAM_INFO
	.align		4
.L_2661:
        /*0028*/ 	.byte	0x04, 0x17
        /*002a*/ 	.short	(.L_2663 - .L_2662)
.L_2662:
        /*002c*/ 	.word	0x00000000
        /*0030*/ 	.short	0x0011
        /*0032*/ 	.short	0x0060
        /*0034*/ 	.byte	0x00, 0xf0, 0x05, 0x00


	//----- nvinfo : EIATTR_KPARAM_INFO
	.align		4
.L_2663:
        /*0038*/ 	.byte	0x04, 0x17
        /*003a*/ 	.short	(.L_2665 - .L_2664)
.L_2664:
        /*003c*/ 	.word	0x00000000
        /*0040*/ 	.short	0x0010
        /*0042*/ 	.short	0x005c
        /*0044*/ 	.byte	0x00, 0xf0, 0x11, 0x00


	//----- nvinfo : EIATTR_KPARAM_INFO
	.align		4
.L_2665:
        /*0048*/ 	.byte	0x04, 0x17
        /*004a*/ 	.short	(.L_2667 - .L_2666)
.L_2666:
        /*004c*/ 	.word	0x00000000
        /*0050*/ 	.short	0x000f
        /*0052*/ 	.short	0x0058
        /*0054*/ 	.byte	0x00, 0xf0, 0x11, 0x00


	//----- nvinfo : EIATTR_KPARAM_INFO
	.align		4
.L_2667:
        /*0058*/ 	.byte	0x04, 0x17
        /*005a*/ 	.short	(.L_2669 - .L_2668)
.L_2668:
        /*005c*/ 	.word	0x00000000
        /*0060*/ 	.short	0x000e
        /*0062*/ 	.short	0x0054
        /*0064*/ 	.byte	0x00, 0xf0, 0x11, 0x00


	//----- nvinfo : EIATTR_KPARAM_INFO
	.align		4
.L_2669:
        /*0068*/ 	.byte	0x04, 0x17
        /*006a*/ 	.short	(.L_2671 - .L_2670)
.L_2670:
        /*006c*/ 	.word	0x00000000
        /*0070*/ 	.short	0x000d
        /*0072*/ 	.short	0x0050
        /*0074*/ 	.byte	0x00, 0xf0, 0x11, 0x00


	//----- nvinfo : EIATTR_KPARAM_INFO
	.align		4
.L_2671:
        /*0078*/ 	.byte	0x04, 0x17
        /*007a*/ 	.short	(.L_2673 - .L_2672)
.L_2672:
        /*007c*/ 	.word	0x00000000
        /*0080*/ 	.short	0x000c
        /*0082*/ 	.short	0x004c
        /*0084*/ 	.byte	0x00, 0xf0, 0x11, 0x00


	//----- nvinfo : EIATTR_KPARAM_INFO
	.align		4
.L_2673:
        /*0088*/ 	.byte	0x04, 0x17
        /*008a*/ 	.short	(.L_2675 - .L_2674)
.L_2674:
        /*008c*/ 	.word	0x00000000
        /*0090*/ 	.short	0x000b
        /*0092*/ 	.short	0x0048
        /*0094*/ 	.byte	0x00, 0xf0, 0x11, 0x00


	//----- nvinfo : EIATTR_KPARAM_INFO
	.align		4
.L_2675:
        /*0098*/ 	.byte	0x04, 0x17
        /*009a*/ 	.short	(.L_2677 - .L_2676)
.L_2676:
        /*009c*/ 	.word	0x00000000
        /*00a0*/ 	.short	0x000a
        /*00a2*/ 	.short	0x0040
        /*00a4*/ 	.byte	0x00, 0xf0, 0x21, 0x00


	//----- nvinfo : EIATTR_KPARAM_INFO
	.align		4
.L_2677:
        /*00a8*/ 	.byte	0x04, 0x17
        /*00aa*/ 	.short	(.L_2679 - .L_2678)
.L_2678:
        /*00ac*/ 	.word	0x00000000
        /*00b0*/ 	.short	0x0009
        /*00b2*/ 	.short	0x0038
        /*00b4*/ 	.byte	0x00, 0xf0, 0x21, 0x00


	//----- nvinfo : EIATTR_KPARAM_INFO
	.align		4
.L_2679:
        /*00b8*/ 	.byte	0x04, 0x17
        /*00ba*/ 	.short	(.L_2681 - .L_2680)
.L_2680:
        /*00bc*/ 	.word	0x00000000
        /*00c0*/ 	.short	0x0008
        /*00c2*/ 	.short	0x0034
        /*00c4*/ 	.byte	0x00, 0xf0, 0x11, 0x00


	//----- nvinfo : EIATTR_KPARAM_INFO
	.align		4
.L_2681:
        /*00c8*/ 	.byte	0x04, 0x17
        /*00ca*/ 	.short	(.L_2683 - .L_2682)
.L_2682:
        /*00cc*/ 	.word	0x00000000
        /*00d0*/ 	.short	0x0007
        /*00d2*/ 	.short	0x0030
        /*00d4*/ 	.byte	0x00, 0xf0, 0x11, 0x00


	//----- nvinfo : EIATTR_KPARAM_INFO
	.align		4
.L_2683:
        /*00d8*/ 	.byte	0x04, 0x17
        /*00da*/ 	.short	(.L_2685 - .L_2684)
.L_2684:
        /*00dc*/ 	.word	0x00000000
        /*00e0*/ 	.short	0x0006
        /*00e2*/ 	.short	0x002c
        /*00e4*/ 	.byte	0x00, 0xf0, 0x11, 0x00


	//----- nvinfo : EIATTR_KPARAM_INFO
	.align		4
.L_2685:
        /*00e8*/ 	.byte	0x04, 0x17
        /*00ea*/ 	.short	(.L_2687 - .L_2686)
.L_2686:
        /*00ec*/ 	.word	0x00000000
        /*00f0*/ 	.short	0x0005
        /*00f2*/ 	.short	0x0028
        /*00f4*/ 	.byte	0x00, 0xf0, 0x11, 0x00


	//----- nvinfo : EIATTR_KPARAM_INFO
	.align		4
.L_2687:
        /*00f8*/ 	.byte	0x04, 0x17
        /*00fa*/ 	.short	(.L_2689 - .L_2688)
.L_2688:
        /*00fc*/ 	.word	0x00000000
        /*0100*/ 	.short	0x0004
        /*0102*/ 	.short	0x0020
        /*0104*/ 	.byte	0x00, 0xf0, 0x21, 0x00


	//----- nvinfo : EIATTR_KPARAM_INFO
	.align		4
.L_2689:
        /*0108*/ 	.byte	0x04, 0x17
        /*010a*/ 	.short	(.L_2691 - .L_2690)
.L_2690:
        /*010c*/ 	.word	0x00000000
        /*0110*/ 	.short	0x0003
        /*0112*/ 	.short	0x0018
        /*0114*/ 	.byte	0x00, 0xf0, 0x21, 0x00


	//----- nvinfo : EIATTR_KPARAM_INFO
	.align		4
.L_2691:
        /*0118*/ 	.byte	0x04, 0x17
        /*011a*/ 	.short	(.L_2693 - .L_2692)
.L_2692:
        /*011c*/ 	.word	0x00000000
        /*0120*/ 	.short	0x0002
        /*0122*/ 	.short	0x0010
        /*0124*/ 	.byte	0x00, 0xf0, 0x21, 0x00


	//----- nvinfo : EIATTR_KPARAM_INFO
	.align		4
.L_2693:
        /*0128*/ 	.byte	0x04, 0x17
        /*012a*/ 	.short	(.L_2695 - .L_2694)
.L_2694:
        /*012c*/ 	.word	0x00000000
        /*0130*/ 	.short	0x0001
        /*0132*/ 	.short	0x0008
        /*0134*/ 	.byte	0x00, 0xf0, 0x21, 0x00


	//----- nvinfo : EIATTR_KPARAM_INFO
	.align		4
.L_2695:
        /*0138*/ 	.byte	0x04, 0x17
        /*013a*/ 	.short	(.L_2697 - .L_2696)
.L_2696:
        /*013c*/ 	.word	0x00000000
        /*0140*/ 	.short	0x0000
        /*0142*/ 	.short	0x0000
        /*0144*/ 	.byte	0x00, 0xf0, 0x21, 0x00


	//----- nvinfo : EIATTR_SPARSE_MMA_MASK
	.align		4
.L_2697:
        /*0148*/ 	.byte	0x03, 0x50
        /*014a*/ 	.short	0x0000


	//----- nvinfo : EIATTR_MAXREG_COUNT
	.align		4
        /*014c*/ 	.byte	0x03, 0x1b
        /*014e*/ 	.short	0x00ff


	//----- nvinfo : EIATTR_NUM_BARRIERS
	.align		4
        /*0150*/ 	.byte	0x02, 0x4c
        /*0152*/ 	.byte	0x01
	.zero		1


	//----- nvinfo : EIATTR_MERCURY_ISA_VERSION
	.align		4
        /*0154*/ 	.byte	0x03, 0x5f
        /*0156*/ 	.short	0x0101


	//----- nvinfo : EIATTR_EXIT_INSTR_OFFSETS
	.align		4
        /*0158*/ 	.byte	0x04, 0x1c
        /*015a*/ 	.short	(.L_2699 - .L_2698)


	//   ....[0]....
.L_2698:
        /*015c*/ 	.word	0x00000280


	//   ....[1]....
        /*0160*/ 	.word	0x00000e40


	//   ....[2]....
        /*0164*/ 	.word	0x00006d90


	//   ....[3]....
        /*0168*/ 	.word	0x00007060


	//   ....[4]....
        /*016c*/ 	.word	0x000072b0


	//   ....[5]....
        /*0170*/ 	.word	0x00007400


	//   ....[6]....
        /*0174*/ 	.word	0x00007490


	//   ....[7]....
        /*0178*/ 	.word	0x000074d0


	//----- nvinfo : EIATTR_CRS_STACK_SIZE
	.align		4
.L_2699:
        /*017c*/ 	.byte	0x04, 0x1e
        /*017e*/ 	.short	(.L_2701 - .L_2700)
.L_2700:
        /*0180*/ 	.word	0x00000000


	//----- nvinfo : EIATTR_CBANK_PARAM_SIZE
	.align		4
.L_2701:
        /*0184*/ 	.byte	0x03, 0x19
        /*0186*/ 	.short	0x0074


	//----- nvinfo : EIATTR_PARAM_CBANK
	.align		4
        /*0188*/ 	.byte	0x04, 0x0a
        /*018a*/ 	.short	(.L_2703 - .L_2702)
	.align		4
.L_2702:
        /*018c*/ 	.word	index@(.nv.constant0._Z23gemm_half_q_half_kernelILi3ELi38ELb1ELb0ELi32EEvPK6__halfPKjS4_S2_PS0_iiiiPKtS7_iiiiiibS2_i)
        /*0190*/ 	.short	0x0210
        /*0192*/ 	.short	0x0074


	//----- nvinfo : EIATTR_SW_WAR
	.align		4
.L_2703:
        /*0194*/ 	.byte	0x04, 0x36
        /*0196*/ 	.short	(.L_2705 - .L_2704)
.L_2704:
        /*0198*/ 	.word	0x00000008
.L_2705:


//--------------------- .nv.info._Z23gemm_half_q_half_kernelILi3ELi128ELb1ELb0ELi32EEvPK6__halfPKjS4_S2_PS0_iiiiPKtS7_iiiiiibS2_i --------------------------
	.section	.nv.info._Z23gemm_half_q_half_kernelILi3ELi128ELb1ELb0ELi32EEvPK6__halfPKjS4_S2_PS0_iiiiPKtS7_iiiiiibS2_i,"",@"SHT_CUDA_INFO"
	.sectionflags	@""
	.align	4


	//----- nvinfo : EIATTR_CUDA_API_VERSION
	.align		4
        /*0000*/ 	.byte	0x04, 0x37
        /*0002*/ 	.short	(.L_2707 - .L_2706)
.L_2706:
        /*0004*/ 	.word	0x00000082


	//----- nvinfo : EIATTR_KPARAM_INFO
	.align		4
.L_2707:
        /*0008*/ 	.byte	0x04, 0x17
        /*000a*/ 	.short	(.L_2709 - .L_2708)
.L_2708:
        /*000c*/ 	.word	0x00000000
        /*0010*/ 	.short	0x0013
        /*0012*/ 	.short	0x0070
        /*0014*/ 	.byte	0x00, 0xf0, 0x11, 0x00


	//----- nvinfo : EIATTR_KPARAM_INFO
	.align		4
.L_2709:
        /*0018*/ 	.byte	0x04, 0x17
        /*001a*/ 	.short	(.L_2711 - .L_2710)
.L_2710:
        /*001c*/ 	.word	0x00000000
        /*0020*/ 	.short	0x0012
        /*0022*/ 	.short	0x0068
        /*0024*/ 	.byte	0x00, 0xf0, 0x21, 0x00


	//----- nvinfo : EIATTR_KPARAM_INFO
	.align		4
.L_2711:
        /*0028*/ 	.byte	0x04, 0x17
        /*002a*/ 	.short	(.L_2713 - .L_2712)
.L_2712:
        /*002c*/ 	.word	0x00000000
        /*0030*/ 	.short	0x0011
        /*0032*/ 	.short	0x0060
        /*0034*/ 	.byte	0x00, 0xf0, 0x05, 0x00


	//----- nvinfo : EIATTR_KPARAM_INFO
	.align		4
.L_2713:
        /*0038*/ 	.byte	0x04, 0x17
        /*003a*/ 	.short	(.L_2715 - .L_2714)
.L_2714:
        /*003c*/ 	.word	0x00000000
        /*0040*/ 	.short	0x0010
        /*0042*/ 	.short	0x005c
        /*0044*/ 	.byte	0x00, 0xf0, 0x11, 0x00


	//----- nvinfo : EIATTR_KPARAM_INFO
	.align		4
.L_2715:
        /*0048*/ 	.byte	0x04, 0x17
        /*004a*/ 	.short	(.L_2717 - .L_2716)
.L_2716:
        /*004c*/ 	.word	0x00000000
        /*0050*/ 	.short	0x000f
        /*0052*/ 	.short	0x0058
        /*0054*/ 	.byte	0x00, 0xf0, 0x11, 0x00


	//----- nvinfo : EIATTR_KPARAM_INFO
	.align		4
.L_2717:
        /*0058*/ 	.byte	0x04, 0x17
        /*005a*/ 	.short	(.L_2719 - .L_2718)
.L_2718:
        /*005c*/ 	.word	0x00000000
        /*0060*/ 	.short	0x000e
        /*0062*/ 	.short	0x0054
        /*0064*/ 	.byte	0x00, 0xf0, 0x11, 0x00


	//----- nvinfo : EIATTR_KPARAM_INFO
	.align		4
.L_2719:
        /*0068*/ 	.byte	0x04, 0x17
        /*006a*/ 	.short	(.L_2721 - .L_2720)
.L_2720:
        /*006c*/ 	.word	0x00000000
        /*0070*/ 	.short	0x000d
        /*0072*/ 	.short	0x0050
        /*0074*/ 	.byte	0x00, 0xf0, 0x11, 0x00


	//----- nvinfo : EIATTR_KPARAM_INFO
	.align		4
.L_2721:
        /*0078*/ 	.byte	0x04, 0x17
        /*007a*/ 	.short	(.L_2723 - .L_2722)
.L_2722:
        /*007c*/ 	.word	0x00000000
        /*0080*/ 	.short	0x000c
        /*0082*/ 	.short	0x004c
        /*0084*/ 	.byte	0x00, 0xf0, 0x11, 0x00


	//----- nvinfo : EIATTR_KPARAM_INFO
	.align		4
.L_2723:
        /*0088*/ 	.byte	0x04, 0x17
        /*008a*/ 	.short	(.L_2725 - .L_2724)
.L_2724:
        /*008c*/ 	.word	0x00000000
        /*0090*/ 	.short	0x000b
        /*0092*/ 	.short	0x0048
        /*0094*/ 	.byte	0x00, 0xf0, 0x11, 0x00


	//----- nvinfo : EIATTR_KPARAM_INFO
	.align		4
.L_2725:
        /*0098*/ 	.byte	0x04, 0x17
        /*009a*/ 	.short	(.L_2727 - .L_2726)
.L_2726:
        /*009c*/ 	.word	0x00000000
        /*00a0*/ 	.short	0x000a
        /*00a2*/ 	.short	0x0040
        /*00a4*/ 	.byte	0x00, 0xf0, 0x21, 0x00


	//----- nvinfo : EIATTR_KPARAM_INFO
	.align		4
.L_2727:
        /*00a8*/ 	.byte	0x04, 0x17
        /*00aa*/ 	.short	(.L_2729 - .L_2728)
.L_2728:
        /*00ac*/ 	.word	0x00000000
        /*00b0*/ 	.short	0x0009
        /*00b2*/ 	.short	0x0038
        /*00b4*/ 	.byte	0x00, 0xf0, 0x21, 0x00


	//----- nvinfo : EIATTR_KPARAM_INFO
	.align		4
.L_2729:
        /*00b8*/ 	.byte	0x04, 0x17
        /*00ba*/ 	.short	(.L_2731 - .L_2730)
.L_2730:
        /*00bc*/ 	.word	0x00000000
        /*00c0*/ 	.short	0x0008
        /*00c2*/ 	.short	0x0034
        /*00c4*/ 	.byte	0x00, 0xf0, 0x11, 0x00


	//----- nvinfo : EIATTR_KPARAM_INFO
	.align		4
.L_2731:
        /*00c8*/ 	.byte	0x04, 0x17
        /*00ca*/ 	.short	(.L_2733 - .L_2732)
.L_2732:
        /*00cc*/ 	.word	0x00000000
        /*00d0*/ 	.short	0x0007
        /*00d2*/ 	.short	0x0030
        /*00d4*/ 	.byte	0x00, 0xf0, 0x11, 0x00


	//----- nvinfo : EIATTR_KPARAM_INFO
	.align		4
.L_2733:
        /*00d8*/ 	.byte	0x04, 0x17
        /*00da*/ 	.short	(.L_2735 - .L_2734)
.L_2734:
        /*00dc*/ 	.word	0x00000000
        /*00e0*/ 	.short	0x0006
        /*00e2*/ 	.short	0x002c
        /*00e4*/ 	.byte	0x00, 0xf0, 0x11, 0x00


	//----- nvinfo : EIATTR_KPARAM_INFO
	.align		4
.L_2735:
        /*00e8*/ 	.byte	0x04, 0x17
        /*00ea*/ 	.short	(.L_2737 - .L_2736)
.L_2736:
        /*00ec*/ 	.word	0x00000000
        /*00f0*/ 	.short	0x0005
        /*00f2*/ 	.short	0x0028
        /*00f4*/ 	.byte	0x00, 0xf0, 0x11, 0x00


	//----- nvinfo : EIATTR_KPARAM_INFO
	.align		4
.L_2737:
        /*00f8*/ 	.byte	0x04, 0x17
        /*00fa*/ 	.short	(.L_2739 - .L_2738)
.L_2738:
        /*00fc*/ 	.word	0x00000000
        /*0100*/ 	.short	0x0004
        /*0102*/ 	.short	0x0020
        /*0104*/ 	.byte	0x00, 0xf0, 0x21, 0x00


	//----- nvinfo : EIATTR_KPARAM_INFO
	.align		4
.L_2739:
        /*0108*/ 	.byte	0x04, 0x17
        /*010a*/ 	.short	(.L_2741 - .L_2740)
.L_2740:
        /*010c*/ 	.word	0x00000000
        /*0110*/ 	.short	0x0003
        /*0112*/ 	.short	0x0018
        /*0114*/ 	.byte	0x00, 0xf0, 0x21, 0x00


	//----- nvinfo : EIATTR_KPARAM_INFO
	.align		4
.L_2741:
        /*0118*/ 	.byte	0x04, 0x17
        /*011a*/ 	.short	(.L_2743 - .L_2742)
.L_2742:
        /*011c*/ 	.word	0x00000000
        /*0120*/ 	.short	0x0002
        /*0122*/ 	.short	0x0010
        /*0124*/ 	.byte	0x00, 0xf0, 0x21, 0x00


	//----- nvinfo : EIATTR_KPARAM_INFO
	.align		4
.L_2743:
        /*0128*/ 	.byte	0x04, 0x17
        /*012a*/ 	.short	(.L_2745 - .L_2744)
.L_2744:
        /*012c*/ 	.word	0x00000000
        /*0130*/ 	.short	0x0001
        /*0132*/ 	.short	0x0008
        /*0134*/ 	.byte	0x00, 0xf0, 0x21, 0x00


	//----- nvinfo : EIATTR_KPARAM_INFO
	.align		4
.L_2745:
        /*0138*/ 	.byte	0x04, 0x17
        /*013a*/ 	.short	(.L_2747 - .L_2746)
.L_2746:
        /*013c*/ 	.word	0x00000000
        /*0140*/ 	.short	0x0000
        /*0142*/ 	.short	0x0000
        /*0144*/ 	.byte	0x00, 0xf0, 0x21, 0x00


	//----- nvinfo : EIATTR_SPARSE_MMA_MASK
	.align		4
.L_2747:
        /*0148*/ 	.byte	0x03, 0x50
        /*014a*/ 	.short	0x0000


	//----- nvinfo : EIATTR_MAXREG_COUNT
	.align		4
        /*014c*/ 	.byte	0x03, 0x1b
        /*014e*/ 	.short	0x00ff


	//----- nvinfo : EIATTR_NUM_BARRIERS
	.align		4
        /*0150*/ 	.byte	0x02, 0x4c
        /*0152*/ 	.byte	0x01
	.zero		1


	//----- nvinfo : EIATTR_MERCURY_ISA_VERSION
	.align		4
        /*0154*/ 	.byte	0x03, 0x5f
        /*0156*/ 	.short	0x0101


	//----- nvinfo : EIATTR_EXIT_INSTR_OFFSETS
	.align		4
        /*0158*/ 	.byte	0x04, 0x1c
        /*015a*/ 	.short	(.L_2749 - .L_2748)


	//   ....[0]....
.L_2748:
        /*015c*/ 	.word	0x000002a0


	//   ....[1]....
        /*0160*/ 	.word	0x000009c0


	//   ....[2]....
        /*0164*/ 	.word	0x00007420


	//   ....[3]....
        /*0168*/ 	.word	0x000076f0


	//   ....[4]....
        /*016c*/ 	.word	0x00007950


	//   ....[5]....
        /*0170*/ 	.word	0x00007aa0


	//   ....[6]....
        /*0174*/ 	.word	0x00007b40


	//   ....[7]....
        /*0178*/ 	.word	0x00007b80


	//----- nvinfo : EIATTR_CRS_STACK_SIZE
	.align		4
.L_2749:
        /*017c*/ 	.byte	0x04, 0x1e
        /*017e*/ 	.short	(.L_2751 - .L_2750)
.L_2750:
        /*0180*/ 	.word	0x00000000


	//----- nvinfo : EIATTR_CBANK_PARAM_SIZE
	.align		4
.L_2751:
        /*0184*/ 	.byte	0x03, 0x19
        /*0186*/ 	.short	0x0074


	//----- nvinfo : EIATTR_PARAM_CBANK
	.align		4
        /*0188*/ 	.byte	0x04, 0x0a
        /*018a*/ 	.short	(.L_2753 - .L_2752)
	.align		4
.L_2752:
        /*018c*/ 	.word	index@(.nv.constant0._Z23gemm_half_q_half_kernelILi3ELi128ELb1ELb0ELi32EEvPK6__halfPKjS4_S2_PS0_iiiiPKtS7_iiiiiibS2_i)
        /*0190*/ 	.short	0x0210
        /*0192*/ 	.short	0x0074


	//----- nvinfo : EIATTR_SW_WAR
	.align		4
.L_2753:
        /*0194*/ 	.byte	0x04, 0x36
        /*0196*/ 	.short	(.L_2755 - .L_2754)
.L_2754:
        /*0198*/ 	.word	0x00000008
.L_2755:


//--------------------- .nv.info._Z23gemm_half_q_half_kernelILi2ELi190ELb1ELb0ELi64EEvPK6__halfPKjS4_S2_PS0_iiiiPKtS7_iiiiiibS2_i --------------------------
	.section	.nv.info._Z23gemm_half_q_half_kernelILi2ELi190ELb1ELb0ELi64EEvPK6__halfPKjS4_S2_PS0_iiiiPKtS7_iiiiiibS2_i,"",@"SHT_CUDA_INFO"
	.sectionflags	@""
	.align	4


	//----- nvinfo : EIATTR_CUDA_API_VERSION
	.align		4
        /*0000*/ 	.byte	0x04, 0x37
        /*0002*/ 	.short	(.L_2757 - .L_2756)
.L_2756:
        /*0004*/ 	.word	0x00000082


	//----- nvinfo : EIATTR_KPARAM_INFO
	.align		4
.L_2757:
        /*0008*/ 	.byte	0x04, 0x17
        /*000a*/ 	.short	(.L_2759 - .L_2758)
.L_2758:
        /*000c*/ 	.word	0x00000000
        /*0010*/ 	.short	0x0013
        /*0012*/ 	.short	0x0070
        /*0014*/ 	.byte	0x00, 0xf0, 0x11, 0x00


	//----- nvinfo : EIATTR_KPARAM_INFO
	.align		4
.L_2759:
        /*0018*/ 	.byte	0x04, 0x17
        /*001a*/ 	.short	(.L_2761 - .L_2760)
.L_2760:
        /*001c*/ 	.word	0x00000000
        /*0020*/ 	.short	0x0012
        /*0022*/ 	.short	0x0068
        /*0024*/ 	.byte	0x00, 0xf0, 0x21, 0x00


	//----- nvinfo : EIATTR_KPARAM_INFO
	.align		4
.L_2761:
        /*0028*/ 	.byte	0x04, 0x17
        /*002a*/ 	.short	(.L_2763 - .L_2762)
.L_2762:
        /*002c*/ 	.word	0x00000000
        /*0030*/ 	.short	0x0011
        /*0032*/ 	.short	0x0060
        /*0034*/ 	.byte	0x00, 0xf0, 0x05, 0x00


	//----- nvinfo : EIATTR_KPARAM_INFO
	.align		4
.L_2763:
        /*0038*/ 	.byte	0x04, 0x17
        /*003a*/ 	.short	(.L_2765 - .L_2764)
.L_2764:
        /*003c*/ 	.word	0x00000000
        /*0040*/ 	.short	0x0010
        /*0042*/ 	.short	0x005c
        /*0044*/ 	.byte	0x00, 0xf0, 0x11, 0x00


	//----- nvinfo : EIATTR_KPARAM_INFO
	.align		4
.L_2765:
        /*0048*/ 	.byte	0x04, 0x17
        /*004a*/ 	.short	(.L_2767 - .L_2766)
.L_2766:
        /*004c*/ 	.word	0x00000000
        /*0050*/ 	.short	0x000f
        /*0052*/ 	.short	0x0058
        /*0054*/ 	.byte	0x00, 0xf0, 0x11, 0x00


	//----- nvinfo : EIATTR_KPARAM_INFO
	.align		4
.L_2767:
        /*0058*/ 	.byte	0x04, 0x17
        /*005a*/ 	.short	(.L_2769 - .L_2768)
.L_2768:
        /*005c*/ 	.word	0x00000000
        /*0060*/ 	.short	0x000e
        /*0062*/ 	.short	0x0054
        /*0064*/ 	.byte	0x00, 0xf0, 0x11, 0x00


	//----- nvinfo : EIATTR_KPARAM_INFO
	.align		4
.L_2769:
        /*0068*/ 	.byte	0x04, 0x17
        /*006a*/ 	.short	(.L_2771 - .L_2770)
.L_2770:
        /*006c*/ 	.word	0x00000000
        /*0070*/ 	.short	0x000d
        /*0072*/ 	.short	0x0050
        /*0074*/ 	.byte	0x00, 0xf0, 0x11, 0x00


	//----- nvinfo : EIATTR_KPARAM_INFO
	.align		4
.L_2771:
        /*0078*/ 	.byte	0x04, 0x17
        /*007a*/ 	.short	(.L_2773 - .L_2772)
.L_2772:
        /*007c*/ 	.word	0x00000000
        /*0080*/ 	.short	0x000c
        /*0082*/ 	.short	0x004c
        /*0084*/ 	.byte	0x00, 0xf0, 0x11, 0x00


	//----- nvinfo : EIATTR_KPARAM_INFO
	.align		4
.L_2773:
        /*0088*/ 	.byte	0x04, 0x17
        /*008a*/ 	.short	(.L_2775 - .L_2774)
.L_2774:
        /*008c*/ 	.word	0x00000000
        /*0090*/ 	.short	0x000b
        /*0092*/ 	.short	0x0048
        /*0094*/ 	.byte	0x00, 0xf0, 0x11, 0x00


	//----- nvinfo : EIATTR_KPARAM_INFO
	.align		4
.L_2775:
        /*0098*/ 	.byte	0x04, 0x17
        /*009a*/ 	.short	(.L_2777 - .L_2776)
.L_2776:
        /*009c*/ 	.word	0x00000000
        /*00a0*/ 	.short	0x000a
        /*00a2*/ 	.short	0x0040
        /*00a4*/ 	.byte	0x00, 0xf0, 0x21, 0x00


	//----- nvinfo : EIATTR_KPARAM_INFO
	.align		4
.L_2777:
        /*00a8*/ 	.byte	0x04, 0x17
        /*00aa*/ 	.short	(.L_2779 - .L_2778)
.L_2778:
        /*00ac*/ 	.word	0x00000000
        /*00b0*/ 	.short	0x0009
        /*00b2*/ 	.short	0x0038
        /*00b4*/ 	.byte	0x00, 0xf0, 0x21, 0x00


	//----- nvinfo : EIATTR_KPARAM_INFO
	.align		4
.L_2779:
        /*00b8*/ 	.byte	0x04, 0x17
        /*00ba*/ 	.short	(.L_2781 - .L_2780)
.L_2780:
        /*00bc*/ 	.word	0x00000000
        /*00c0*/ 	.short	0x0008
        /*00c2*/ 	.short	0x0034
        /*00c4*/ 	.byte	0x00, 0xf0, 0x11, 0x00


	//----- nvinfo : EIATTR_KPARAM_INFO
	.align		4
.L_2781:
        /*00c8*/ 	.byte	0x04, 0x17
        /*00ca*/ 	.short	(.L_2783 - .L_2782)
.L_2782:
        /*00cc*/ 	.word	0x00000000
        /*00d0*/ 	.short	0x0007
        /*00d2*/ 	.short	0x0030
        /*00d4*/ 	.byte	0x00, 0xf0, 0x11, 0x00


	//----- nvinfo : EIATTR_KPARAM_INFO
	.align		4
.L_2783:
        /*00d8*/ 	.byte	0x04, 0x17
        /*00da*/ 	.short	(.L_2785 - .L_2784)
.L_2784:
        /*00dc*/ 	.word	0x00000000
        /*00e0*/ 	.short	0x0006
        /*00e2*/ 	.short	0x002c
        /*00e4*/ 	.byte	0x00, 0xf0, 0x11, 0x00


	//----- nvinfo : EIATTR_KPARAM_INFO
	.align		4
.L_2785:
        /*00e8*/ 	.byte	0x04, 0x17
        /*00ea*/ 	.short	(.L_2787 - .L_2786)
.L_2786:
        /*00ec*/ 	.word	0x00000000
        /*00f0*/ 	.short	0x0005
        /*00f2*/ 	.short	0x0028
        /*00f4*/ 	.byte	0x00, 0xf0, 0x11, 0x00


	//----- nvinfo : EIATTR_KPARAM_INFO
	.align		4
.L_2787:
        /*00f8*/ 	.byte	0x04, 0x17
        /*00fa*/ 	.short	(.L_2789 - .L_2788)
.L_2788:
        /*00fc*/ 	.word	0x00000000
        /*0100*/ 	.short	0x0004
        /*0102*/ 	.short	0x0020
        /*0104*/ 	.byte	0x00, 0xf0, 0x21, 0x00


	//----- nvinfo : EIATTR_KPARAM_INFO
	.align		4
.L_2789:
        /*0108*/ 	.byte	0x04, 0x17
        /*010a*/ 	.short	(.L_2791 - .L_2790)
.L_2790:
        /*010c*/ 	.word	0x00000000
        /*0110*/ 	.short	0x0003
        /*0112*/ 	.short	0x0018
        /*0114*/ 	.byte	0x00, 0xf0, 0x21, 0x00


	//----- nvinfo : EIATTR_KPARAM_INFO
	.align		4
.L_2791:
        /*0118*/ 	.byte	0x04, 0x17
        /*011a*/ 	.short	(.L_2793 - .L_2792)
.L_2792:
        /*011c*/ 	.word	0x00000000
        /*0120*/ 	.short	0x0002
        /*0122*/ 	.short	0x0010
        /*0124*/ 	.byte	0x00, 0xf0, 0x21, 0x00


	//----- nvinfo : EIATTR_KPARAM_INFO
	.align		4
.L_2793:
        /*0128*/ 	.byte	0x04, 0x17
        /*012a*/ 	.short	(.L_2795 - .L_2794)
.L_2794:
        /*012c*/ 	.word	0x00000000
        /*0130*/ 	.short	0x0001
        /*0132*/ 	.short	0x0008
        /*0134*/ 	.byte	0x00, 0xf0, 0x21, 0x00


	//----- nvinfo : EIATTR_KPARAM_INFO
	.align		4
.L_2795:
        /*0138*/ 	.byte	0x04, 0x17
        /*013a*/ 	.short	(.L_2797 - .L_2796)
.L_2796:
        /*013c*/ 	.word	0x00000000
        /*0140*/ 	.short	0x0000
        /*0142*/ 	.short	0x0000
        /*0144*/ 	.byte	0x00, 0xf0, 0x21, 0x00


	//----- nvinfo : EIATTR_SPARSE_MMA_MASK
	.align		4
.L_2797:
        /*0148*/ 	.byte	0x03, 0x50
        /*014a*/ 	.short	0x0000


	//----- nvinfo : EIATTR_MAXREG_COUNT
	.align		4
        /*014c*/ 	.byte	0x03, 0x1b
        /*014e*/ 	.short	0x00ff


	//----- nvinfo : EIATTR_NUM_BARRIERS
	.align		4
        /*0150*/ 	.byte	0x02, 0x4c
        /*0152*/ 	.byte	0x01
	.zero		1


	//----- nvinfo : EIATTR_MERCURY_ISA_VERSION
	.align		4
        /*0154*/ 	.byte	0x03, 0x5f
        /*0156*/ 	.short	0x0101


	//----- nvinfo : EIATTR_EXIT_INSTR_OFFSETS
	.align		4
        /*0158*/ 	.byte	0x04, 0x1c
        /*015a*/ 	.short	(.L_2799 - .L_2798)


	//   ....[0]....
.L_2798:
        /*015c*/ 	.word	0x000001e0


	//   ....[1]....
        /*0160*/ 	.word	0x00000da0


	//   ....[2]....
        /*0164*/ 	.word	0x00010520


	//   ....[3]....
        /*0168*/ 	.word	0x00010810


	//   ....[4]....
        /*016c*/ 	.word	0x00010960


	//   ....[5]....
        /*0170*/ 	.word	0x000109f0


	//   ....[6]....
        /*0174*/ 	.word	0x00010a30


	//----- nvinfo : EIATTR_CRS_STACK_SIZE
	.align		4
.L_2799:
        /*0178*/ 	.byte	0x04, 0x1e
        /*017a*/ 	.short	(.L_2801 - .L_2800)
.L_2800:
        /*017c*/ 	.word	0x00000000


	//----- nvinfo : EIATTR_CBANK_PARAM_SIZE
	.align		4
.L_2801:
        /*0180*/ 	.byte	0x03, 0x19
        /*0182*/ 	.short	0x0074


	//----- nvinfo : EIATTR_PARAM_CBANK
	.align		4
        /*0184*/ 	.byte	0x04, 0x0a
        /*0186*/ 	.short	(.L_2803 - .L_2802)
	.align		4
.L_2802:
        /*0188*/ 	.word	index@(.nv.constant0._Z23gemm_half_q_half_kernelILi2ELi190ELb1ELb0ELi64EEvPK6__halfPKjS4_S2_PS0_iiiiPKtS7_iiiiiibS2_i)
        /*018c*/ 	.short	0x0210
        /*018e*/ 	.short	0x0074


	//----- nvinfo : EIATTR_SW_WAR
	.align		4
.L_2803:
        /*0190*/ 	.byte	0x04, 0x36
        /*0192*/ 	.short	(.L_2805 - .L_2804)
.L_2804:
        /*0194*/ 	.word	0x00000008
.L_2805:


//--------------------- .nv.info._Z23gemm_half_q_half_kernelILi2ELi160ELb1ELb0ELi64EEvPK6__halfPKjS4_S2_PS0_iiiiPKtS7_iiiiiibS2_i --------------------------
	.section	.nv.info._Z23gemm_half_q_half_kernelILi2ELi160ELb1ELb0ELi64EEvPK6__halfPKjS4_S2_PS0_iiiiPKtS7_iiiiiibS2_i,"",@"SHT_CUDA_INFO"
	.sectionflags	@""
	.align	4


	//----- nvinfo : EIATTR_CUDA_API_VERSION
	.align		4
        /*0000*/ 	.byte	0x04, 0x37
        /*0002*/ 	.short	(.L_2807 - .L_2806)
.L_2806:
        /*0004*/ 	.word	0x00000082


	//----- nvinfo : EIATTR_KPARAM_INFO
	.align		4
.L_2807:
        /*0008*/ 	.byte	0x04, 0x17
        /*000a*/ 	.short	(.L_2809 - .L_2808)
.L_2808:
        /*000c*/ 	.word	0x00000000
        /*0010*/ 	.short	0x0013
        /*0012*/ 	.short	0x0070
        /*0014*/ 	.byte	0x00, 0xf0, 0x11, 0x00


	//----- nvinfo : EIATTR_KPARAM_INFO
	.align		4
.L_2809:
        /*0018*/ 	.byte	0x04, 0x17
        /*001a*/ 	.short	(.L_2811 - .L_2810)
.L_2810:
        /*001c*/ 	.word	0x00000000
        /*0020*/ 	.short	0x0012
        /*0022*/ 	.short	0x0068
        /*0024*/ 	.byte	0x00, 0xf0, 0x21, 0x00


	//----- nvinfo : EIATTR_KPARAM_INFO
	.align		4
.L_2811:
        /*0028*/ 	.byte	0x04, 0x17
        /*002a*/ 	.short	(.L_2813 - .L_2812)
.L_2812:
        /*002c*/ 	.word	0x00000000
        /*0030*/ 	.short	0x0011
        /*0032*/ 	.short	0x0060
        /*0034*/ 	.byte	0x00, 0xf0, 0x05, 0x00


	//----- nvinfo : EIATTR_KPARAM_INFO
	.align		4
.L_2813:
        /*0038*/ 	.byte	0x04, 0x17
        /*003a*/ 	.short	(.L_2815 - .L_2814)
.L_2814:
        /*003c*/ 	.word	0x00000000
        /*0040*/ 	.short	0x0010
        /*0042*/ 	.short	0x005c
        /*0044*/ 	.byte	0x00, 0xf0, 0x11, 0x00


	//----- nvinfo : EIATTR_KPARAM_INFO
	.align		4
.L_2815:
        /*0048*/ 	.byte	0x04, 0x17
        /*004a*/ 	.short	(.L_2817 - .L_2816)
.L_2816:
        /*004c*/ 	.word	0x00000000
        /*0050*/ 	.short	0x000f
        /*0052*/ 	.short	0x0058
        /*0054*/ 	.byte	0x00, 0xf0, 0x11, 0x00


	//----- nvinfo : EIATTR_KPARAM_INFO
	.align		4
.L_2817:
        /*0058*/ 	.byte	0x04, 0x17
        /*005a*/ 	.short	(.L_2819 - .L_2818)
.L_2818:
        /*005c*/ 	.word	0x00000000
        /*0060*/ 	.short	0x000e
        /*0062*/ 	.short	0x0054
        /*0064*/ 	.byte	0x00, 0xf0, 0x11, 0x00


	//----- nvinfo : EIATTR_KPARAM_INFO
	.align		4
.L_2819:
        /*0068*/ 	.byte	0x04, 0x17
        /*006a*/ 	.short	(.L_2821 - .L_2820)
.L_2820:
        /*006c*/ 	.word	0x00000000
        /*0070*/ 	.short	0x000d
        /*0072*/ 	.short	0x0050
        /*0074*/ 	.byte	0x00, 0xf0, 0x11, 0x00


	//----- nvinfo : EIATTR_KPARAM_INFO
	.align		4
.L_2821:
        /*0078*/ 	.byte	0x04, 0x17
        /*007a*/ 	.short	(.L_2823 - .L_2822)
.L_2822:
        /*007c*/ 	.word	0x00000000
        /*0080*/ 	.short	0x000c
        /*0082*/ 	.short	0x004c
        /*0084*/ 	.byte	0x00, 0xf0, 0x11, 0x00


	//----- nvinfo : EIATTR_KPARAM_INFO
	.align		4
.L_2823:
        /*0088*/ 	.byte	0x04, 0x17
        /*008a*/ 	.short	(.L_2825 - .L_2824)
.L_2824:
        /*008c*/ 	.word	0x00000000
        /*0090*/ 	.short	0x000b
        /*0092*/ 	.short	0x0048
        /*0094*/ 	.byte	0x00, 0xf0, 0x11, 0x00


	//----- nvinfo : EIATTR_KPARAM_INFO
	.align		4
.L_2825:
        /*0098*/ 	.byte	0x04, 0x17
        /*009a*/ 	.short	(.L_2827 - .L_2826)
.L_2826:
        /*009c*/ 	.word	0x00000000
        /*00a0*/ 	.short	0x000a
        /*00a2*/ 	.short	0x0040
        /*00a4*/ 	.byte	0x00, 0xf0, 0x21, 0x00


	//----- nvinfo : EIATTR_KPARAM_INFO
	.align		4
.L_2827:
        /*00a8*/ 	.byte	0x04, 0x17
        /*00aa*/ 	.short	(.L_2829 - .L_2828)
.L_2828:
        /*00ac*/ 	.word	0x00000000
        /*00b0*/ 	.short	0x0009
        /*00b2*/ 	.short	0x0038
        /*00b4*/ 	.byte	0x00, 0xf0, 0x21, 0x00


	//----- nvinfo : EIATTR_KPARAM_INFO
	.align		4
.L_2829:
        /*00b8*/ 	.byte	0x04, 0x17
        /*00ba*/ 	.short	(.L_2831 - .L_2830)
.L_2830:
        /*00bc*/ 	.word	0x00000000
        /*00c0*/ 	.short	0x0008
        /*00c2*/ 	.short	0x0034
        /*00c4*/ 	.byte	0x00, 0xf0, 0x11, 0x00


	//----- nvinfo : EIATTR_KPARAM_INFO
	.align		4
.L_2831:
        /*00c8*/ 	.byte	0x04, 0x17
        /*00ca*/ 	.short	(.L_2833 - .L_2832)
.L_2832:
        /*00cc*/ 	.word	0x00000000
        /*00d0*/ 	.short	0x0007
        /*00d2*/ 	.short	0x0030
        /*00d4*/ 	.byte	0x00, 0xf0, 0x11, 0x00


	//----- nvinfo : EIATTR_KPARAM_INFO
	.align		4
.L_2833:
        /*00d8*/ 	.byte	0x04, 0x17
        /*00da*/ 	.short	(.L_2835 - .L_2834)
.L_2834:
        /*00dc*/ 	.word	0x00000000
        /*00e0*/ 	.short	0x0006
        /*00e2*/ 	.short	0x002c
        /*00e4*/ 	.byte	0x00, 0xf0, 0x11, 0x00


	//----- nvinfo : EIATTR_KPARAM_INFO
	.align		4
.L_2835:
        /*00e8*/ 	.byte	0x04, 0x17
        /*00ea*/ 	.short	(.L_2837 - .L_2836)
.L_2836:
        /*00ec*/ 	.word	0x00000000
        /*00f0*/ 	.short	0x0005
        /*00f2*/ 	.short	0x0028
        /*00f4*/ 	.byte	0x00, 0xf0, 0x11, 0x00


	//----- nvinfo : EIATTR_KPARAM_INFO
	.align		4
.L_2837:
        /*00f8*/ 	.byte	0x04, 0x17
        /*00fa*/ 	.short	(.L_2839 - .L_2838)
.L_2838:
        /*00fc*/ 	.word	0x00000000
        /*0100*/ 	.short	0x0004
        /*0102*/ 	.short	0x0020
        /*0104*/ 	.byte	0x00, 0xf0, 0x21, 0x00


	//----- nvinfo : EIATTR_KPARAM_INFO
	.align		4
.L_2839:
        /*0108*/ 	.byte	0x04, 0x17
        /*010a*/ 	.short	(.L_2841 - .L_2840)
.L_2840:
        /*010c*/ 	.word	0x00000000
        /*0110*/ 	.short	0x0003
        /*0112*/ 	.short	0x0018
        /*0114*/ 	.byte	0x00, 0xf0, 0x21, 0x00


	//----- nvinfo : EIATTR_KPARAM_INFO
	.align		4
.L_2841:
        /*0118*/ 	.byte	0x04, 0x17
        /*011a*/ 	.short	(.L_2843 - .L_2842)
.L_2842:
        /*011c*/ 	.word	0x00000000
        /*0120*/ 	.short	0x0002
        /*0122*/ 	.short	0x0010
        /*0124*/ 	.byte	0x00, 0xf0, 0x21, 0x00


	//----- nvinfo : EIATTR_KPARAM_INFO
	.align		4
.L_2843:
        /*0128*/ 	.byte	0x04, 0x17
        /*012a*/ 	.short	(.L_2845 - .L_2844)
.L_2844:
        /*012c*/ 	.word	0x00000000
        /*0130*/ 	.short	0x0001
        /*0132*/ 	.short	0x0008
        /*0134*/ 	.byte	0x00, 0xf0, 0x21, 0x00


	//----- nvinfo : EIATTR_KPARAM_INFO
	.align		4
.L_2845:
        /*0138*/ 	.byte	0x04, 0x17
        /*013a*/ 	.short	(.L_2847 - .L_2846)
.L_2846:
        /*013c*/ 	.word	0x00000000
        /*0140*/ 	.short	0x0000
        /*0142*/ 	.short	0x0000
        /*0144*/ 	.byte	0x00, 0xf0, 0x21, 0x00


	//----- nvinfo : EIATTR_SPARSE_MMA_MASK
	.align		4
.L_2847:
        /*0148*/ 	.byte	0x03, 0x50
        /*014a*/ 	.short	0x0000


	//----- nvinfo : EIATTR_MAXREG_COUNT
	.align		4
        /*014c*/ 	.byte	0x03, 0x1b
        /*014e*/ 	.short	0x00ff


	//----- nvinfo : EIATTR_NUM_BARRIERS
	.align		4
        /*0150*/ 	.byte	0x02, 0x4c
        /*0152*/ 	.byte	0x01
	.zero		1


	//----- nvinfo : EIATTR_MERCURY_ISA_VERSION
	.align		4
        /*0154*/ 	.byte	0x03, 0x5f
        /*0156*/ 	.short	0x0101


	//----- nvinfo : EIATTR_EXIT_INSTR_OFFSETS
	.align		4
        /*0158*/ 	.byte	0x04, 0x1c
        /*015a*/ 	.short	(.L_2849 - .L_2848)


	//   ....[0]....
.L_2848:
        /*015c*/ 	.word	0x000001e0


	//   ....[1]....
        /*0160*/ 	.word	0x00000900


	//   ....[2]....
        /*0164*/ 	.word	0x00007ee0


	//   ....[3]....
        /*0168*/ 	.word	0x000081e0


	//   ....[4]....
        /*016c*/ 	.word	0x00008330


	//   ....[5]....
        /*0170*/ 	.word	0x000083d0


	//   ....[6]....
        /*0174*/ 	.word	0x00008410


	//----- nvinfo : EIATTR_CRS_STACK_SIZE
	.align		4
.L_2849:
        /*0178*/ 	.byte	0x04, 0x1e
        /*017a*/ 	.short	(.L_2851 - .L_2850)
.L_2850:
        /*017c*/ 	.word	0x00000000


	//----- nvinfo : EIATTR_CBANK_PARAM_SIZE
	.align		4
.L_2851:
        /*0180*/ 	.byte	0x03, 0x19
        /*0182*/ 	.short	0x0074


	//----- nvinfo : EIATTR_PARAM_CBANK
	.align		4
        /*0184*/ 	.byte	0x04, 0x0a
        /*0186*/ 	.short	(.L_2853 - .L_2852)
	.align		4
.L_2852:
        /*0188*/ 	.word	index@(.nv.constant0._Z23gemm_half_q_half_kernelILi2ELi160ELb1ELb0ELi64EEvPK6__halfPKjS4_S2_PS0_iiiiPKtS7_iiiiiibS2_i)
        /*018c*/ 	.short	0x0210
        /*018e*/ 	.short	0x0074


	//----- nvinfo : EIATTR_SW_WAR
	.align		4
.L_2853:
        /*0190*/ 	.byte	0x04, 0x36
        /*0192*/ 	.short	(.L_2855 - .L_2854)
.L_2854:
        /*0194*/ 	.word	0x00000008
.L_2855:


//--------------------- .nv.info._Z23gemm_half_q_half_kernelILi2ELi40ELb1ELb0ELi64EEvPK6__halfPKjS4_S2_PS0_iiiiPKtS7_iiiiiibS2_i --------------------------
	.section	.nv.info._Z23gemm_half_q_half_kernelILi2ELi40ELb1ELb0ELi64EEvPK6__halfPKjS4_S2_PS0_iiiiPKtS7_iiiiiibS2_i,"",@"SHT_CUDA_INFO"
	.sectionflags	@""
	.align	4


	//----- nvinfo : EIATTR_CUDA_API_VERSION
	.align		4
        /*0000*/ 	.byte	0x04, 0x37
        /*0002*/ 	.short	(.L_2857 - .L_2856)
.L_2856:
        /*0004*/ 	.word	0x00000082


	//----- nvinfo : EIATTR_KPARAM_INFO
	.align		4
.L_2857:
        /*0008*/ 	.byte	0x04, 0x17
        /*000a*/ 	.short	(.L_2859 - .L_2858)
.L_2858:
        /*000c*/ 	.word	0x00000000
        /*0010*/ 	.short	0x0013
        /*0012*/ 	.short	0x0070
        /*0014*/ 	.byte	0x00, 0xf0, 0x11, 0x00


	//----- nvinfo : EIATTR_KPARAM_INFO
	.align		4
.L_2859:
        /*0018*/ 	.byte	0x04, 0x17
        /*001a*/ 	.short	(.L_2861 - .L_2860)
.L_2860:
        /*001c*/ 	.word	0x00000000
        /*0020*/ 	.short	0x0012
        /*0022*/ 	.short	0x0068
        /*0024*/ 	.byte	0x00, 0xf0, 0x21, 0x00


	//----- nvinfo : EIATTR_KPARAM_INFO
	.align		4
.L_2861:
        /*0028*/ 	.byte	0x04, 0x17
        /*002a*/ 	.short	(.L_2863 - .L_2862)
.L_2862:
        /*002c*/ 	.word	0x00000000
        /*0030*/ 	.short	0x0011
        /*0032*/ 	.short	0x0060
        /*0034*/ 	.byte	0x00, 0xf0, 0x05, 0x00


	//----- nvinfo : EIATTR_KPARAM_INFO
	.align		4
.L_2863:
        /*0038*/ 	.byte	0x04, 0x17
        /*003a*/ 	.short	(.L_2865 - .L_2864)
.L_2864:
        /*003c*/ 	.word	0x00000000
        /*0040*/ 	.short	0x0010
        /*0042*/ 	.short	0x005c
        /*0044*/ 	.byte	0x00, 0xf0, 0x11, 0x00


	//----- nvinfo : EIATTR_KPARAM_INFO
	.align		4
.L_2865:
        /*0048*/ 	.byte	0x04, 0x17
        /*004a*/ 	.short	(.L_2867 - .L_2866)
.L_2866:
        /*004c*/ 	.word	0x00000000
        /*0050*/ 	.short	0x000f
        /*0052*/ 	.short	0x0058
        /*0054*/ 	.byte	0x00, 0xf0, 0x11, 0x00


	//----- nvinfo : EIATTR_KPARAM_INFO
	.align		4
.L_2867:
        /*0058*/ 	.byte	0x04, 0x17
        /*005a*/ 	.short	(.L_2869 - .L_2868)
.L_2868:
        /*005c*/ 	.word	0x00000000
        /*0060*/ 	.short	0x000e
        /*0062*/ 	.short	0x0054
        /*0064*/ 	.byte	0x00, 0xf0, 0x11, 0x00


	//----- nvinfo : EIATTR_KPARAM_INFO
	.align		4
.L_2869:
        /*0068*/ 	.byte	0x04, 0x17
        /*006a*/ 	.short	(.L_2871 - .L_2870)
.L_2870:
        /*006c*/ 	.word	0x00000000
        /*0070*/ 	.short	0x000d
        /*0072*/ 	.short	0x0050
        /*0074*/ 	.byte	0x00, 0xf0, 0x11, 0x00


	//----- nvinfo : EIATTR_KPARAM_INFO
	.align		4
.L_2871:
        /*0078*/ 	.byte	0x04, 0x17
        /*007a*/ 	.short	(.L_2873 - .L_2872)
.L_2872:
        /*007c*/ 	.word	0x00000000
        /*0080*/ 	.short	0x000c
        /*0082*/ 	.short	0x004c
        /*0084*/ 	.byte	0x00, 0xf0, 0x11, 0x00


	//----- nvinfo : EIATTR_KPARAM_INFO
	.align		4
.L_2873:
        /*0088*/ 	.byte	0x04, 0x17
        /*008a*/ 	.short	(.L_2875 - .L_2874)
.L_2874:
        /*008c*/ 	.word	0x00000000
        /*0090*/ 	.short	0x000b
        /*0092*/ 	.short	0x0048
        /*0094*/ 	.byte	0x00, 0xf0, 0x11, 0x00


	//----- nvinfo : EIATTR_KPARAM_INFO
	.align		4
.L_2875:
        /*0098*/ 	.byte	0x04, 0x17
        /*009a*/ 	.short	(.L_2877 - .L_2876)
.L_2876:
        /*009c*/ 	.word	0x00000000
        /*00a0*/ 	.short	0x000a
        /*00a2*/ 	.short	0x0040
        /*00a4*/ 	.byte	0x00, 0xf0, 0x21, 0x00


	//----- nvinfo : EIATTR_KPARAM_INFO
	.align		4
.L_2877:
        /*00a8*/ 	.byte	0x04, 0x17
        /*00aa*/ 	.short	(.L_2879 - .L_2878)
.L_2878:
        /*00ac*/ 	.word	0x00000000
        /*00b0*/ 	.short	0x0009
        /*00b2*/ 	.short	0x0038
        /*00b4*/ 	.byte	0x00, 0xf0, 0x21, 0x00


	//----- nvinfo : EIATTR_KPARAM_INFO
	.align		4
.L_2879:
        /*00b8*/ 	.byte	0x04, 0x17
        /*00ba*/ 	.short	(.L_2881 - .L_2880)
.L_2880:
        /*00bc*/ 	.word	0x00000000
        /*00c0*/ 	.short	0x0008
        /*00c2*/ 	.short	0x0034
        /*00c4*/ 	.byte	0x00, 0xf0, 0x11, 0x00


	//----- nvinfo : EIATTR_KPARAM_INFO
	.align		4
.L_2881:
        /*00c8*/ 	.byte	0x04, 0x17
        /*00ca*/ 	.short	(.L_2883 - .L_2882)
.L_2882:
        /*00cc*/ 	.word	0x00000000
        /*00d0*/ 	.short	0x0007
        /*00d2*/ 	.short	0x0030
        /*00d4*/ 	.byte	0x00, 0xf0, 0x11, 0x00


	//----- nvinfo : EIATTR_KPARAM_INFO
	.align		4
.L_2883:
        /*00d8*/ 	.byte	0x04, 0x17
        /*00da*/ 	.short	(.L_2885 - .L_2884)
.L_2884:
        /*00dc*/ 	.word	0x00000000
        /*00e0*/ 	.short	0x0006
        /*00e2*/ 	.short	0x002c
        /*00e4*/ 	.byte	0x00, 0xf0, 0x11, 0x00


	//----- nvinfo : EIATTR_KPARAM_INFO
	.align		4
.L_2885:
        /*00e8*/ 	.byte	0x04, 0x17
        /*00ea*/ 	.short	(.L_2887 - .L_2886)
.L_2886:
        /*00ec*/ 	.word	0x00000000
        /*00f0*/ 	.short	0x0005
        /*00f2*/ 	.short	0x0028
        /*00f4*/ 	.byte	0x00, 0xf0, 0x11, 0x00


	//----- nvinfo : EIATTR_KPARAM_INFO
	.align		4
.L_2887:
        /*00f8*/ 	.byte	0x04, 0x17
        /*00fa*/ 	.short	(.L_2889 - .L_2888)
.L_2888:
        /*00fc*/ 	.word	0x00000000
        /*0100*/ 	.short	0x0004
        /*0102*/ 	.short	0x0020
        /*0104*/ 	.byte	0x00, 0xf0, 0x21, 0x00


	//----- nvinfo : EIATTR_KPARAM_INFO
	.align		4
.L_2889:
        /*0108*/ 	.byte	0x04, 0x17
        /*010a*/ 	.short	(.L_2891 - .L_2890)
.L_2890:
        /*010c*/ 	.word	0x00000000
        /*0110*/ 	.short	0x0003
        /*0112*/ 	.short	0x0018
        /*0114*/ 	.byte	0x00, 0xf0, 0x21, 0x00


	//----- nvinfo : EIATTR_KPARAM_INFO
	.align		4
.L_2891:
        /*0118*/ 	.byte	0x04, 0x17
        /*011a*/ 	.short	(.L_2893 - .L_2892)
.L_2892:
        /*011c*/ 	.word	0x00000000
        /*0120*/ 	.short	0x0002
        /*0122*/ 	.short	0x0010
        /*0124*/ 	.byte	0x00, 0xf0, 0x21, 0x00


	//----- nvinfo : EIATTR_KPARAM_INFO
	.align		4
.L_2893:
        /*0128*/ 	.byte	0x04, 0x17
        /*012a*/ 	.short	(.L_2895 - .L_2894)
.L_2894:
        /*012c*/ 	.word	0x00000000
        /*0130*/ 	.short	0x0001
        /*0132*/ 	.short	0x0008
        /*0134*/ 	.byte	0x00, 0xf0, 0x21, 0x00


	//----- nvinfo : EIATTR_KPARAM_INFO
	.align		4
.L_2895:
        /*0138*/ 	.byte	0x04, 0x17
        /*013a*/ 	.short	(.L_2897 - .L_2896)
.L_2896:
        /*013c*/ 	.word	0x00000000
        /*0140*/ 	.short	0x0000
        /*0142*/ 	.short	0x0000
        /*0144*/ 	.byte	0x00, 0xf0, 0x21, 0x00


	//----- nvinfo : EIATTR_SPARSE_MMA_MASK
	.align		4
.L_2897:
        /*0148*/ 	.byte	0x03, 0x50
        /*014a*/ 	.short	0x0000


	//----- nvinfo : EIATTR_MAXREG_COUNT
	.align		4
        /*014c*/ 	.byte	0x03, 0x1b
        /*014e*/ 	.short	0x00ff


	//----- nvinfo : EIATTR_NUM_BARRIERS
	.align		4
        /*0150*/ 	.byte	0x02, 0x4c
        /*0152*/ 	.byte	0x01
	.zero		1


	//----- nvinfo : EIATTR_MERCURY_ISA_VERSION
	.align		4
        /*0154*/ 	.byte	0x03, 0x5f
        /*0156*/ 	.short	0x0101


	//----- nvinfo : EIATTR_EXIT_INSTR_OFFSETS
	.align		4
        /*0158*/ 	.byte	0x04, 0x1c
        /*015a*/ 	.short	(.L_2899 - .L_2898)


	//   ....[0]....
.L_2898:
        /*015c*/ 	.word	0x000001e0


	//   ....[1]....
        /*0160*/ 	.word	0x00000910


	//   ....[2]....
        /*0164*/ 	.word	0x00007010


	//   ....[3]....
        /*0168*/ 	.word	0x00007310


	//   ....[4]....
        /*016c*/ 	.word	0x00007460


	//   ....[5]....
        /*0170*/ 	.word	0x00007500


	//   ....[6]....
        /*0174*/ 	.word	0x00007540


	//----- nvinfo : EIATTR_CRS_STACK_SIZE
	.align		4
.L_2899:
        /*0178*/ 	.byte	0x04, 0x1e
        /*017a*/ 	.short	(.L_2901 - .L_2900)
.L_2900:
        /*017c*/ 	.word	0x00000000


	//----- nvinfo : EIATTR_CBANK_PARAM_SIZE
	.align		4
.L_2901:
        /*0180*/ 	.byte	0x03, 0x19
        /*0182*/ 	.short	0x0074


	//----- nvinfo : EIATTR_PARAM_CBANK
	.align		4
        /*0184*/ 	.byte	0x04, 0x0a
        /*0186*/ 	.short	(.L_2903 - .L_2902)
	.align		4
.L_2902:
        /*0188*/ 	.word	index@(.nv.constant0._Z23gemm_half_q_half_kernelILi2ELi40ELb1ELb0ELi64EEvPK6__halfPKjS4_S2_PS0_iiiiPKtS7_iiiiiibS2_i)
        /*018c*/ 	.short	0x0210
        /*018e*/ 	.short	0x0074


	//----- nvinfo : EIATTR_SW_WAR
	.align		4
.L_2903:
        /*0190*/ 	.byte	0x04, 0x36
        /*0192*/ 	.short	(.L_2905 - .L_2904)
.L_2904:
        /*0194*/ 	.word	0x00000008
.L_2905:


//--------------------- .nv.info._Z23gemm_half_q_half_kernelILi2ELi10ELb1ELb0ELi64EEvPK6__halfPKjS4_S2_PS0_iiiiPKtS7_iiiiiibS2_i --------------------------
	.section	.nv.info._Z23gemm_half_q_half_kernelILi2ELi10ELb1ELb0ELi64EEvPK6__halfPKjS4_S2_PS0_iiiiPKtS7_iiiiiibS2_i,"",@"SHT_CUDA_INFO"
	.sectionflags	@""
	.align	4


	//----- nvinfo : EIATTR_CUDA_API_VERSION
	.align		4
        /*0000*/ 	.byte	0x04, 0x37
        /*0002*/ 	.short	(.L_2907 - .L_2906)
.L_2906:
        /*0004*/ 	.word	0x00000082


	//----- nvinfo : EIATTR_KPARAM_INFO
	.align		4
.L_2907:
        /*0008*/ 	.byte	0x04, 0x17
        /*000a*/ 	.short	(.L_2909 - .L_2908)
.L_2908:
        /*000c*/ 	.word	0x00000000
        /*0010*/ 	.short	0x0013
        /*0012*/ 	.short	0x0070
        /*0014*/ 	.byte	0x00, 0xf0, 0x11, 0x00


	//----- nvinfo : EIATTR_KPARAM_INFO
	.align		4
.L_2909:
        /*0018*/ 	.byte	0x04, 0x17
        /*001a*/ 	.short	(.L_2911 - .L_2910)
.L_2910:
        /*001c*/ 	.word	0x00000000
        /*0020*/ 	.short	0x0012
        /*0022*/ 	.short	0x0068
        /*0024*/ 	.byte	0x00, 0xf0, 0x21, 0x00


	//----- nvinfo : EIATTR_KPARAM_INFO
	.align		4
.L_2911:
        /*0028*/ 	.byte	0x04, 0x17
        /*002a*/ 	.short	(.L_2913 - .L_2912)
.L_2912:
        /*002c*/ 	.word	0x00000000
        /*0030*/ 	.short	0x0011
        /*0032*/ 	.short	0x0060
        /*0034*/ 	.byte	0x00, 0xf0, 0x05, 0x00


	//----- nvinfo : EIATTR_KPARAM_INFO
	.align		4
.L_2913:
        /*0038*/ 	.byte	0x04, 0x17
        /*003a*/ 	.short	(.L_2915 - .L_2914)
.L_2914:
        /*003c*/ 	.word	0x00000000
        /*0040*/ 	.short	0x0010
        /*0042*/ 	.short	0x005c
        /*0044*/ 	.byte	0x00, 0xf0, 0x11, 0x00


	//----- nvinfo : EIATTR_KPARAM_INFO
	.align		4
.L_2915:
        /*0048*/ 	.byte	0x04, 0x17
        /*004a*/ 	.short	(.L_2917 - .L_2916)
.L_2916:
        /*004c*/ 	.word	0x00000000
        /*0050*/ 	.short	0x000f
        /*0052*/ 	.short	0x0058
        /*0054*/ 	.byte	0x00, 0xf0, 0x11, 0x00


	//----- nvinfo : EIATTR_KPARAM_INFO
	.align		4
.L_2917:
        /*0058*/ 	.byte	0x04, 0x17
        /*005a*/ 	.short	(.L_2919 - .L_2918)
.L_2918:
        /*005c*/ 	.word	0x00000000
        /*0060*/ 	.short	0x000e
        /*0062*/ 	.short	0x0054
        /*0064*/ 	.byte	0x00, 0xf0, 0x11, 0x00


	//----- nvinfo : EIATTR_KPARAM_INFO
	.align		4
.L_2919:
        /*0068*/ 	.byte	0x04, 0x17
        /*006a*/ 	.short	(.L_2921 - .L_2920)
.L_2920:
        /*006c*/ 	.word	0x00000000
        /*0070*/ 	.short	0x000d
        /*0072*/ 	.short	0x0050
        /*0074*/ 	.byte	0x00, 0xf0, 0x11, 0x00


	//----- nvinfo : EIATTR_KPARAM_INFO
	.align		4
.L_2921:
        /*0078*/ 	.byte	0x04, 0x17
        /*007a*/ 	.short	(.L_2923 - .L_2922)
.L_2922:
        /*007c*/ 	.word	0x00000000
        /*0080*/ 	.short	0x000c
        /*0082*/ 	.short	0x004c
        /*0084*/ 	.byte	0x00, 0xf0, 0x11, 0x00


	//----- nvinfo : EIATTR_KPARAM_INFO
	.align		4
.L_2923:
        /*0088*/ 	.byte	0x04, 0x17
        /*008a*/ 	.short	(.L_2925 - .L_2924)
.L_2924:
        /*008c*/ 	.word	0x00000000
        /*0090*/ 	.short	0x000b
        /*0092*/ 	.short	0x0048
        /*0094*/ 	.byte	0x00, 0xf0, 0x11, 0x00


	//----- nvinfo : EIATTR_KPARAM_INFO
	.align		4
.L_2925:
        /*0098*/ 	.byte	0x04, 0x17
        /*009a*/ 	.short	(.L_2927 - .L_2926)
.L_2926:
        /*009c*/ 	.word	0x00000000
        /*00a0*/ 	.short	0x000a
        /*00a2*/ 	.short	0x0040
        /*00a4*/ 	.byte	0x00, 0xf0, 0x21, 0x00


	//----- nvinfo : EIATTR_KPARAM_INFO
	.align		4
.L_2927:
        /*00a8*/ 	.byte	0x04, 0x17
        /*00aa*/ 	.short	(.L_2929 - .L_2928)
.L_2928:
        /*00ac*/ 	.word	0x00000000
        /*00b0*/ 	.short	0x0009
        /*00b2*/ 	.short	0x0038
        /*00b4*/ 	.byte	0x00, 0xf0, 0x21, 0x00


	//----- nvinfo : EIATTR_KPARAM_INFO
	.align		4
.L_2929:
        /*00b8*/ 	.byte	0x04, 0x17
        /*00ba*/ 	.short	(.L_2931 - .L_2930)
.L_2930:
        /*00bc*/ 	.word	0x00000000
        /*00c0*/ 	.short	0x0008
        /*00c2*/ 	.short	0x0034
        /*00c4*/ 	.byte	0x00, 0xf0, 0x11, 0x00


	//----- nvinfo : EIATTR_KPARAM_INFO
	.align		4
.L_2931:
        /*00c8*/ 	.byte	0x04, 0x17
        /*00ca*/ 	.short	(.L_2933 - .L_2932)
.L_2932:
        /*00cc*/ 	.word	0x00000000
        /*00d0*/ 	.short	0x0007
        /*00d2*/ 	.short	0x0030
        /*00d4*/ 	.byte	0x00, 0xf0, 0x11, 0x00


	//----- nvinfo : EIATTR_KPARAM_INFO
	.align		4
.L_2933:
        /*00d8*/ 	.byte	0x04, 0x17
        /*00da*/ 	.short	(.L_2935 - .L_2934)
.L_2934:
        /*00dc*/ 	.word	0x00000000
        /*00e0*/ 	.short	0x0006
        /*00e2*/ 	.short	0x002c
        /*00e4*/ 	.byte	0x00, 0xf0, 0x11, 0x00


	//----- nvinfo : EIATTR_KPARAM_INFO
	.align		4
.L_2935:
        /*00e8*/ 	.byte	0x04, 0x17
        /*00ea*/ 	.short	(.L_2937 - .L_2936)
.L_2936:
        /*00ec*/ 	.word	0x00000000
        /*00f0*/ 	.short	0x0005
        /*00f2*/ 	.short	0x0028
        /*00f4*/ 	.byte	0x00, 0xf0, 0x11, 0x00


	//----- nvinfo : EIATTR_KPARAM_INFO
	.align		4
.L_2937:
        /*00f8*/ 	.byte	0x04, 0x17
        /*00fa*/ 	.short	(.L_2939 - .L_2938)
.L_2938:
        /*00fc*/ 	.word	0x00000000
        /*0100*/ 	.short	0x0004
        /*0102*/ 	.short	0x0020
        /*0104*/ 	.byte	0x00, 0xf0, 0x21, 0x00


	//----- nvinfo : EIATTR_KPARAM_INFO
	.align		4
.L_2939:
        /*0108*/ 	.byte	0x04, 0x17
        /*010a*/ 	.short	(.L_2941 - .L_2940)
.L_2940:
        /*010c*/ 	.word	0x00000000
        /*0110*/ 	.short	0x0003
        /*0112*/ 	.short	0x0018
        /*0114*/ 	.byte	0x00, 0xf0, 0x21, 0x00


	//----- nvinfo : EIATTR_KPARAM_INFO
	.align		4
.L_2941:
        /*0118*/ 	.byte	0x04, 0x17
        /*011a*/ 	.short	(.L_2943 - .L_2942)
.L_2942:
        /*011c*/ 	.word	0x00000000
        /*0120*/ 	.short	0x0002
        /*0122*/ 	.short	0x0010
        /*0124*/ 	.byte	0x00, 0xf0, 0x21, 0x00


	//----- nvinfo : EIATTR_KPARAM_INFO
	.align		4
.L_2943:
        /*0128*/ 	.byte	0x04, 0x17
        /*012a*/ 	.short	(.L_2945 - .L_2944)
.L_2944:
        /*012c*/ 	.word	0x00000000
        /*0130*/ 	.short	0x0001
        /*0132*/ 	.short	0x0008
        /*0134*/ 	.byte	0x00, 0xf0, 0x21, 0x00


	//----- nvinfo : EIATTR_KPARAM_INFO
	.align		4
.L_2945:
        /*0138*/ 	.byte	0x04, 0x17
        /*013a*/ 	.short	(.L_2947 - .L_2946)
.L_2946:
        /*013c*/ 	.word	0x00000000
        /*0140*/ 	.short	0x0000
        /*0142*/ 	.short	0x0000
        /*0144*/ 	.byte	0x00, 0xf0, 0x21, 0x00


	//----- nvinfo : EIATTR_SPARSE_MMA_MASK
	.align		4
.L_2947:
        /*0148*/ 	.byte	0x03, 0x50
        /*014a*/ 	.short	0x0000


	//----- nvinfo : EIATTR_MAXREG_COUNT
	.align		4
        /*014c*/ 	.byte	0x03, 0x1b
        /*014e*/ 	.short	0x00ff


	//----- nvinfo : EIATTR_NUM_BARRIERS
	.align		4
        /*0150*/ 	.byte	0x02, 0x4c
        /*0152*/ 	.byte	0x01
	.zero		1


	//----- nvinfo : EIATTR_MERCURY_ISA_VERSION
	.align		4
        /*0154*/ 	.byte	0x03, 0x5f
        /*0156*/ 	.short	0x0101


	//----- nvinfo : EIATTR_EXIT_INSTR_OFFSETS
	.align		4
        /*0158*/ 	.byte	0x04, 0x1c
        /*015a*/ 	.short	(.L_2949 - .L_2948)


	//   ....[0]....
.L_2948:
        /*015c*/ 	.word	0x000001e0


	//   ....[1]....
        /*0160*/ 	.word	0x00000900


	//   ....[2]....
        /*0164*/ 	.word	0x00005f70


	//   ....[3]....
        /*0168*/ 	.word	0x00006260


	//   ....[4]....
        /*016c*/ 	.word	0x000063b0


	//   ....[5]....
        /*0170*/ 	.word	0x00006440


	//   ....[6]....
        /*0174*/ 	.word	0x00006480


	//----- nvinfo : EIATTR_CRS_STACK_SIZE
	.align		4
.L_2949:
        /*0178*/ 	.byte	0x04, 0x1e
        /*017a*/ 	.short	(.L_2951 - .L_2950)
.L_2950:
        /*017c*/ 	.word	0x00000000


	//----- nvinfo : EIATTR_CBANK_PARAM_SIZE
	.align		4
.L_2951:
        /*0180*/ 	.byte	0x03, 0x19
        /*0182*/ 	.short	0x0074


	//----- nvinfo : EIATTR_PARAM_CBANK
	.align		4
        /*0184*/ 	.byte	0x04, 0x0a
        /*0186*/ 	.short	(.L_2953 - .L_2952)
	.align		4
.L_2952:
        /*0188*/ 	.word	index@(.nv.constant0._Z23gemm_half_q_half_kernelILi2ELi10ELb1ELb0ELi64EEvPK6__halfPKjS4_S2_PS0_iiiiPKtS7_iiiiiibS2_i)
        /*018c*/ 	.short	0x0210
        /*018e*/ 	.short	0x0074


	//----- nvinfo : EIATTR_SW_WAR
	.align		4
.L_2953:
        /*0190*/ 	.byte	0x04, 0x36
        /*0192*/ 	.short	(.L_2955 - .L_2954)
.L_2954:
        /*0194*/ 	.word	0x00000008
.L_2955:


//--------------------- .nv.info._Z23gemm_half_q_half_kernelILi2ELi172ELb1ELb0ELi64EEvPK6__halfPKjS4_S2_PS0_iiiiPKtS7_iiiiiibS2_i --------------------------
	.section	.nv.info._Z23gemm_half_q_half_kernelILi2ELi172ELb1ELb0ELi64EEvPK6__halfPKjS4_S2_PS0_iiiiPKtS7_iiiiiibS2_i,"",@"SHT_CUDA_INFO"
	.sectionflags	@""
	.align	4


	//----- nvinfo : EIATTR_CUDA_API_VERSION
	.align		4
        /*0000*/ 	.byte	0x04, 0x37
        /*0002*/ 	.short	(.L_2957 - .L_2956)
.L_2956:
        /*0004*/ 	.word	0x00000082


	//----- nvinfo : EIATTR_KPARAM_INFO
	.align		4
.L_2957:
        /*0008*/ 	.byte	0x04, 0x17
        /*000a*/ 	.short	(.L_2959 - .L_2958)
.L_2958:
        /*000c*/ 	.word	0x00000000
        /*0010*/ 	.short	0x0013
        /*0012*/ 	.short	0x0070
        /*0014*/ 	.byte	0x00, 0xf0, 0x11, 0x00


	//----- nvinfo : EIATTR_KPARAM_INFO
	.align		4
.L_2959:
        /*0018*/ 	.byte	0x04, 0x17
        /*001a*/ 	.short	(.L_2961 - .L_2960)
.L_2960:
        /*001c*/ 	.word	0x00000000
        /*0020*/ 	.short	0x0012
        /*0022*/ 	.short	0x0068
        /*0024*/ 	.byte	0x00, 0xf0, 0x21, 0x00


	//----- nvinfo : EIATTR_KPARAM_INFO
	.align		4
.L_2961:
        /*0028*/ 	.byte	0x04, 0x17
        /*002a*/ 	.short	(.L_2963 - .L_2962)
.L_2962:
        /*002c*/ 	.word	0x00000000
        /*0030*/ 	.short	0x0011
        /*0032*/ 	.short	0x0060
        /*0034*/ 	.byte	0x00, 0xf0, 0x05, 0x00


	//----- nvinfo : EIATTR_KPARAM_INFO
	.align		4
.L_2963:
        /*0038*/ 	.byte	0x04, 0x17
        /*003a*/ 	.short	(.L_2965 - .L_2964)
.L_2964:
        /*003c*/ 	.word	0x00000000
        /*0040*/ 	.short	0x0010
        /*0042*/ 	.short	0x005c
        /*0044*/ 	.byte	0x00, 0xf0, 0x11, 0x00


	//----- nvinfo : EIATTR_KPARAM_INFO
	.align		4
.L_2965:
        /*0048*/ 	.byte	0x04, 0x17
        /*004a*/ 	.short	(.L_2967 - .L_2966)
.L_2966:
        /*004c*/ 	.word	0x00000000
        /*0050*/ 	.short	0x000f
        /*0052*/ 	.short	0x0058
        /*0054*/ 	.byte	0x00, 0xf0, 0x11, 0x00


	//----- nvinfo : EIATTR_KPARAM_INFO
	.align		4
.L_2967:
        /*0058*/ 	.byte	0x04, 0x17
        /*005a*/ 	.short	(.L_2969 - .L_2968)
.L_2968:
        /*005c*/ 	.word	0x00000000
        /*0060*/ 	.short	0x000e
        /*0062*/ 	.short	0x0054
        /*0064*/ 	.byte	0x00, 0xf0, 0x11, 0x00


	//----- nvinfo : EIATTR_KPARAM_INFO
	.align		4
.L_2969:
        /*0068*/ 	.byte	0x04, 0x17
        /*006a*/ 	.short	(.L_2971 - .L_2970)
.L_2970:
        /*006c*/ 	.word	0x00000000
        /*0070*/ 	.short	0x000d
        /*0072*/ 	.short	0x0050
        /*0074*/ 	.byte	0x00, 0xf0, 0x11, 0x00


	//----- nvinfo : EIATTR_KPARAM_INFO
	.align		4
.L_2971:
        /*0078*/ 	.byte	0x04, 0x17
        /*007a*/ 	.short	(.L_2973 - .L_2972)
.L_2972:
        /*007c*/ 	.word	0x00000000
        /*0080*/ 	.short	0x000c
        /*0082*/ 	.short	0x004c
        /*0084*/ 	.byte	0x00, 0xf0, 0x11, 0x00


	//----- nvinfo : EIATTR_KPARAM_INFO
	.align		4
.L_2973:
        /*0088*/ 	.byte	0x04, 0x17
        /*008a*/ 	.short	(.L_2975 - .L_2974)
.L_2974:
        /*008c*/ 	.word	0x00000000
        /*0090*/ 	.short	0x000b
        /*0092*/ 	.short	0x0048
        /*0094*/ 	.byte	0x00, 0xf0, 0x11, 0x00


	//----- nvinfo : EIATTR_KPARAM_INFO
	.align		4
.L_2975:
        /*0098*/ 	.byte	0x04, 0x17
        /*009a*/ 	.short	(.L_2977 - .L_2976)
.L_2976:
        /*009c*/ 	.word	0x00000000
        /*00a0*/ 	.short	0x000a
        /*00a2*/ 	.short	0x0040
        /*00a4*/ 	.byte	0x00, 0xf0, 0x21, 0x00


	//----- nvinfo : EIATTR_KPARAM_INFO
	.align		4
.L_2977:
        /*00a8*/ 	.byte	0x04, 0x17
        /*00aa*/ 	.short	(.L_2979 - .L_2978)
.L_2978:
        /*00ac*/ 	.word	0x00000000
        /*00b0*/ 	.short	0x0009
        /*00b2*/ 	.short	0x0038
        /*00b4*/ 	.byte	0x00, 0xf0, 0x21, 0x00


	//----- nvinfo : EIATTR_KPARAM_INFO
	.align		4
.L_2979:
        /*00b8*/ 	.byte	0x04, 0x17
        /*00ba*/ 	.short	(.L_2981 - .L_2980)
.L_2980:
        /*00bc*/ 	.word	0x00000000
        /*00c0*/ 	.short	0x0008
        /*00c2*/ 	.short	0x0034
        /*00c4*/ 	.byte	0x00, 0xf0, 0x11, 0x00


	//----- nvinfo : EIATTR_KPARAM_INFO
	.align		4
.L_2981:
        /*00c8*/ 	.byte	0x04, 0x17
        /*00ca*/ 	.short	(.L_2983 - .L_2982)
.L_2982:
        /*00cc*/ 	.word	0x00000000
        /*00d0*/ 	.short	0x0007
        /*00d2*/ 	.short	0x0030
        /*00d4*/ 	.byte	0x00, 0xf0, 0x11, 0x00


	//----- nvinfo : EIATTR_KPARAM_INFO
	.align		4
.L_2983:
        /*00d8*/ 	.byte	0x04, 0x17
        /*00da*/ 	.short	(.L_2985 - .L_2984)
.L_2984:
        /*00dc*/ 	.word	0x00000000
        /*00e0*/ 	.short	0x0006
        /*00e2*/ 	.short	0x002c
        /*00e4*/ 	.byte	0x00, 0xf0, 0x11, 0x00


	//----- nvinfo : EIATTR_KPARAM_INFO
	.align		4
.L_2985:
        /*00e8*/ 	.byte	0x04, 0x17
        /*00ea*/ 	.short	(.L_2987 - .L_2986)
.L_2986:
        /*00ec*/ 	.word	0x00000000
        /*00f0*/ 	.short	0x0005
        /*00f2*/ 	.short	0x0028
        /*00f4*/ 	.byte	0x00, 0xf0, 0x11, 0x00


	//----- nvinfo : EIATTR_KPARAM_INFO
	.align		4
.L_2987:
        /*00f8*/ 	.byte	0x04, 0x17
        /*00fa*/ 	.short	(.L_2989 - .L_2988)
.L_2988:
        /*00fc*/ 	.word	0x00000000
        /*0100*/ 	.short	0x0004
        /*0102*/ 	.short	0x0020
        /*0104*/ 	.byte	0x00, 0xf0, 0x21, 0x00


	//----- nvinfo : EIATTR_KPARAM_INFO
	.align		4
.L_2989:
        /*0108*/ 	.byte	0x04, 0x17
        /*010a*/ 	.short	(.L_2991 - .L_2990)
.L_2990:
        /*010c*/ 	.word	0x00000000
        /*0110*/ 	.short	0x0003
        /*0112*/ 	.short	0x0018
        /*0114*/ 	.byte	0x00, 0xf0, 0x21, 0x00


	//----- nvinfo : EIATTR_KPARAM_INFO
	.align		4
.L_2991:
        /*0118*/ 	.byte	0x04, 0x17
        /*011a*/ 	.short	(.L_2993 - .L_2992)
.L_2992:
        /*011c*/ 	.word	0x00000000
        /*0120*/ 	.short	0x0002
        /*0122*/ 	.short	0x0010
        /*0124*/ 	.byte	0x00, 0xf0, 0x21, 0x00


	//----- nvinfo : EIATTR_KPARAM_INFO
	.align		4
.L_2993:
        /*0128*/ 	.byte	0x04, 0x17
        /*012a*/ 	.short	(.L_2995 - .L_2994)
.L_2994:
        /*012c*/ 	.word	0x00000000
        /*0130*/ 	.short	0x0001
        /*0132*/ 	.short	0x0008
        /*0134*/ 	.byte	0x00, 0xf0, 0x21, 0x00


	//----- nvinfo : EIATTR_KPARAM_INFO
	.align		4
.L_2995:
        /*0138*/ 	.byte	0x04, 0x17
        /*013a*/ 	.short	(.L_2997 - .L_2996)
.L_2996:
        /*013c*/ 	.word	0x00000000
        /*0140*/ 	.short	0x0000
        /*0142*/ 	.short	0x0000
        /*0144*/ 	.byte	0x00, 0xf0, 0x21, 0x00


	//----- nvinfo : EIATTR_SPARSE_MMA_MASK
	.align		4
.L_2997:
        /*0148*/ 	.byte	0x03, 0x50
        /*014a*/ 	.short	0x0000


	//----- nvinfo : EIATTR_MAXREG_COUNT
	.align		4
        /*014c*/ 	.byte	0x03, 0x1b
        /*014e*/ 	.short	0x00ff


	//----- nvinfo : EIATTR_NUM_BARRIERS
	.align		4
        /*0150*/ 	.byte	0x02, 0x4c
        /*0152*/ 	.byte	0x01
	.zero		1


	//----- nvinfo : EIATTR_MERCURY_ISA_VERSION
	.align		4
        /*0154*/ 	.byte	0x03, 0x5f
        /*0156*/ 	.short	0x0101


	//----- nvinfo : EIATTR_EXIT_INSTR_OFFSETS
	.align		4
        /*0158*/ 	.byte	0x04, 0x1c
        /*015a*/ 	.short	(.L_2999 - .L_2998)


	//   ....[0]....
.L_2998:
        /*015c*/ 	.word	0x000001e0


	//   ....[1]....
        /*0160*/ 	.word	0x00000da0


	//   ....[2]....
        /*0164*/ 	.word	0x0000dbc0


	//   ....[3]....
        /*0168*/ 	.word	0x0000dec0


	//   ....[4]....
        /*016c*/ 	.word	0x0000e010


	//   ....[5]....
        /*0170*/ 	.word	0x0000e0b0


	//   ....[6]....
        /*0174*/ 	.word	0x0000e0f0


	//----- nvinfo : EIATTR_CRS_STACK_SIZE
	.align		4
.L_2999:
        /*0178*/ 	.byte	0x04, 0x1e
        /*017a*/ 	.short	(.L_3001 - .L_3000)
.L_3000:
        /*017c*/ 	.word	0x00000000


	//----- nvinfo : EIATTR_CBANK_PARAM_SIZE
	.align		4
.L_3001:
        /*0180*/ 	.byte	0x03, 0x19
        /*0182*/ 	.short	0x0074


	//----- nvinfo : EIATTR_PARAM_CBANK
	.align		4
        /*0184*/ 	.byte	0x04, 0x0a
        /*0186*/ 	.short	(.L_3003 - .L_3002)
	.align		4
.L_3002:
        /*0188*/ 	.word	index@(.nv.constant0._Z23gemm_half_q_half_kernelILi2ELi172ELb1ELb0ELi64EEvPK6__halfPKjS4_S2_PS0_iiiiPKtS7_iiiiiibS2_i)
        /*018c*/ 	.short	0x0210
        /*018e*/ 	.short	0x0074


	//----- nvinfo : EIATTR_SW_WAR
	.align		4
.L_3003:
        /*0190*/ 	.byte	0x04, 0x36
        /*0192*/ 	.short	(.L_3005 - .L_3004)
.L_3004:
        /*0194*/ 	.word	0x00000008
.L_3005:


//--------------------- .nv.info._Z23gemm_half_q_half_kernelILi2ELi176ELb1ELb0ELi64EEvPK6__halfPKjS4_S2_PS0_iiiiPKtS7_iiiiiibS2_i --------------------------
	.section	.nv.info._Z23gemm_half_q_half_kernelILi2ELi176ELb1ELb0ELi64EEvPK6__halfPKjS4_S2_PS0_iiiiPKtS7_iiiiiibS2_i,"",@"SHT_CUDA_INFO"
	.sectionflags	@""
	.align	4


	//----- nvinfo : EIATTR_CUDA_API_VERSION
	.align		4
        /*0000*/ 	.byte	0x04, 0x37
        /*0002*/ 	.short	(.L_3007 - .L_3006)
.L_3006:
        /*0004*/ 	.word	0x00000082


	//----- nvinfo : EIATTR_KPARAM_INFO
	.align		4
.L_3007:
        /*0008*/ 	.byte	0x04, 0x17
        /*000a*/ 	.short	(.L_3009 - .L_3008)
.L_3008:
        /*000c*/ 	.word	0x00000000
        /*0010*/ 	.short	0x0013
        /*0012*/ 	.short	0x0070
        /*0014*/ 	.byte	0x00, 0xf0, 0x11, 0x00


	//----- nvinfo : EIATTR_KPARAM_INFO
	.align		4
.L_3009:
        /*0018*/ 	.byte	0x04, 0x17
        /*001a*/ 	.short	(.L_3011 - .L_3010)
.L_3010:
        /*001c*/ 	.word	0x00000000
        /*0020*/ 	.short	0x0012
        /*0022*/ 	.short	0x0068
        /*0024*/ 	.byte	0x00, 0xf0, 0x21, 0x00


	//----- nvinfo : EIATTR_KPARAM_INFO
	.align		4
.L_3011:
        /*0028*/ 	.byte	0x04, 0x17
        /*002a*/ 	.short	(.L_3013 - .L_3012)
.L_3012:
        /*002c*/ 	.word	0x00000000
        /*0030*/ 	.short	0x0011
        /*0032*/ 	.short	0x0060
        /*0034*/ 	.byte	0x00, 0xf0, 0x05, 0x00


	//----- nvinfo : EIATTR_KPARAM_INFO
	.align		4
.L_3013:
        /*0038*/ 	.byte	0x04, 0x17
        /*003a*/ 	.short	(.L_3015 - .L_3014)
.L_3014:
        /*003c*/ 	.word	0x00000000
        /*0040*/ 	.short	0x0010
        /*0042*/ 	.short	0x005c
        /*0044*/ 	.byte	0x00, 0xf0, 0x11, 0x00


	//----- nvinfo : EIATTR_KPARAM_INFO
	.align		4
.L_3015:
        /*0048*/ 	.byte	0x04, 0x17
        /*004a*/ 	.short	(.L_3017 - .L_3016)
.L_3016:
        /*004c*/ 	.word	0x00000000
        /*0050*/ 	.short	0x000f
        /*0052*/ 	.short	0x0058
        /*0054*/ 	.byte	0x00, 0xf0, 0x11, 0x00


	//----- nvinfo : EIATTR_KPARAM_INFO
	.align		4
.L_3017:
        /*0058*/ 	.byte	0x04, 0x17
        /*005a*/ 	.short	(.L_3019 - .L_3018)
.L_3018:
        /*005c*/ 	.word	0x00000000
        /*0060*/ 	.short	0x000e
        /*0062*/ 	.short	0x0054
        /*0064*/ 	.byte	0x00, 0xf0, 0x11, 0x00


	//----- nvinfo : EIATTR_KPARAM_INFO
	.align		4
.L_3019:
        /*0068*/ 	.byte	0x04, 0x17
        /*006a*/ 	.short	(.L_3021 - .L_3020)
.L_3020:
        /*006c*/ 	.word	0x00000000
        /*0070*/ 	.short	0x000d
        /*0072*/ 	.short	0x0050
        /*0074*/ 	.byte	0x00, 0xf0, 0x11, 0x00


	//----- nvinfo : EIATTR_KPARAM_INFO
	.align		4
.L_3021:
        /*0078*/ 	.byte	0x04, 0x17
        /*007a*/ 	.short	(.L_3023 - .L_3022)
.L_3022:
        /*007c*/ 	.word	0x00000000
        /*0080*/ 	.short	0x000c
        /*0082*/ 	.short	0x004c
        /*0084*/ 	.byte	0x00, 0xf0, 0x11, 0x00


	//----- nvinfo : EIATTR_KPARAM_INFO
	.align		4
.L_3023:
        /*0088*/ 	.byte	0x04, 0x17
        /*008a*/ 	.short	(.L_3025 - .L_3024)
.L_3024:
        /*008c*/ 	.word	0x00000000
        /*0090*/ 	.short	0x000b
        /*0092*/ 	.short	0x0048
        /*0094*/ 	.byte	0x00, 0xf0, 0x11, 0x00


	//----- nvinfo : EIATTR_KPARAM_INFO
	.align		4
.L_3025:
        /*0098*/ 	.byte	0x04, 0x17
        /*009a*/ 	.short	(.L_3027 - .L_3026)
.L_3026:
        /*009c*/ 	.word	0x00000000
        /*00a0*/ 	.short	0x000a
        /*00a2*/ 	.short	0x0040
        /*00a4*/ 	.byte	0x00, 0xf0, 0x21, 0x00


	//----- nvinfo : EIATTR_KPARAM_INFO
	.align		4
.L_3027:
        /*00a8*/ 	.byte	0x04, 0x17
        /*00aa*/ 	.short	(.L_3029 - .L_3028)
.L_3028:
        /*00ac*/ 	.word	0x00000000
        /*00b0*/ 	.short	0x0009
        /*00b2*/ 	.short	0x0038
        /*00b4*/ 	.byte	0x00, 0xf0, 0x21, 0x00


	//----- nvinfo : EIATTR_KPARAM_INFO
	.align		4
.L_3029:
        /*00b8*/ 	.byte	0x04, 0x17
        /*00ba*/ 	.short	(.L_3031 - .L_3030)
.L_3030:
        /*00bc*/ 	.word	0x00000000
        /*00c0*/ 	.short	0x0008
        /*00c2*/ 	.short	0x0034
        /*00c4*/ 	.byte	0x00, 0xf0, 0x11, 0x00


	//----- nvinfo : EIATTR_KPARAM_INFO
	.align		4
.L_3031:
        /*00c8*/ 	.byte	0x04, 0x17
        /*00ca*/ 	.short	(.L_3033 - .L_3032)
.L_3032:
        /*00cc*/ 	.word	0x00000000
        /*00d0*/ 	.short	0x0007
        /*00d2*/ 	.short	0x0030
        /*00d4*/ 	.byte	0x00, 0xf0, 0x11, 0x00


	//----- nvinfo : EIATTR_KPARAM_INFO
	.align		4
.L_3033:
        /*00d8*/ 	.byte	0x04, 0x17
        /*00da*/ 	.short	(.L_3035 - .L_3034)
.L_3034:
        /*00dc*/ 	.word	0x00000000
        /*00e0*/ 	.short	0x0006
        /*00e2*/ 	.short	0x002c
        /*00e4*/ 	.byte	0x00, 0xf0, 0x11, 0x00


	//----- nvinfo : EIATTR_KPARAM_INFO
	.align		4
.L_3035:
        /*00e8*/ 	.byte	0x04, 0x17
        /*00ea*/ 	.short	(.L_3037 - .L_3036)
.L_3036:
        /*00ec*/ 	.word	0x00000000
        /*00f0*/ 	.short	0x0005
        /*00f2*/ 	.short	0x0028
        /*00f4*/ 	.byte	0x00, 0xf0, 0x11, 0x00


	//----- nvinfo : EIATTR_KPARAM_INFO
	.align		4
.L_3037:
        /*00f8*/ 	.byte	0x04, 0x17
        /*00fa*/ 	.short	(.L_3039 - .L_3038)
.L_3038:
        /*00fc*/ 	.word	0x00000000
        /*0100*/ 	.short	0x0004
        /*0102*/ 	.short	0x0020
        /*0104*/ 	.byte	0x00, 0xf0, 0x21, 0x00


	//----- nvinfo : EIATTR_KPARAM_INFO
	.align		4
.L_3039:
        /*0108*/ 	.byte	0x04, 0x17
        /*010a*/ 	.short	(.L_3041 - .L_3040)
.L_3040:
        /*010c*/ 	.word	0x00000000
        /*0110*/ 	.short	0x0003
        /*0112*/ 	.short	0x0018
        /*0114*/ 	.byte	0x00, 0xf0, 0x21, 0x00


	//----- nvinfo : EIATTR_KPARAM_INFO
	.align		4
.L_3041:
        /*0118*/ 	.byte	0x04, 0x17
        /*011a*/ 	.short	(.L_3043 - .L_3042)
.L_3042:
        /*011c*/ 	.word	0x00000000
        /*0120*/ 	.short	0x0002
        /*0122*/ 	.short	0x0010
        /*0124*/ 	.byte	0x00, 0xf0, 0x21, 0x00


	//----- nvinfo : EIATTR_KPARAM_INFO
	.align		4
.L_3043:
        /*0128*/ 	.byte	0x04, 0x17
        /*012a*/ 	.short	(.L_3045 - .L_3044)
.L_3044:
        /*012c*/ 	.word	0x00000000
        /*0130*/ 	.short	0x0001
        /*0132*/ 	.short	0x0008
        /*0134*/ 	.byte	0x00, 0xf0, 0x21, 0x00


	//----- nvinfo : EIATTR_KPARAM_INFO
	.align		4
.L_3045:
        /*0138*/ 	.byte	0x04, 0x17
        /*013a*/ 	.short	(.L_3047 - .L_3046)
.L_3046:
        /*013c*/ 	.word	0x00000000
        /*0140*/ 	.short	0x0000
        /*0142*/ 	.short	0x0000
        /*0144*/ 	.byte	0x00, 0xf0, 0x21, 0x00


	//----- nvinfo : EIATTR_SPARSE_MMA_MASK
	.align		4
.L_3047:
        /*0148*/ 	.byte	0x03, 0x50
        /*014a*/ 	.short	0x0000


	//----- nvinfo : EIATTR_MAXREG_COUNT
	.align		4
        /*014c*/ 	.byte	0x03, 0x1b
        /*014e*/ 	.short	0x00ff


	//----- nvinfo : EIATTR_NUM_BARRIERS
	.align		4
        /*0150*/ 	.byte	0x02, 0x4c
        /*0152*/ 	.byte	0x01
	.zero		1


	//----- nvinfo : EIATTR_MERCURY_ISA_VERSION
	.align		4
        /*0154*/ 	.byte	0x03, 0x5f
        /*0156*/ 	.short	0x0101


	//----- nvinfo : EIATTR_EXIT_INSTR_OFFSETS
	.align		4
        /*0158*/ 	.byte	0x04, 0x1c
        /*015a*/ 	.short	(.L_3049 - .L_3048)


	//   ....[0]....
.L_3048:
        /*015c*/ 	.word	0x000001e0


	//   ....[1]....
        /*0160*/ 	.word	0x00000da0


	//   ....[2]....
        /*0164*/ 	.word	0x0000a0b0


	//   ....[3]....
        /*0168*/ 	.word	0x0000a3b0


	//   ....[4]....
        /*016c*/ 	.word	0x0000a500


	//   ....[5]....
        /*0170*/ 	.word	0x0000a5a0


	//   ....[6]....
        /*0174*/ 	.word	0x0000a5e0


	//----- nvinfo : EIATTR_CRS_STACK_SIZE
	.align		4
.L_3049:
        /*0178*/ 	.byte	0x04, 0x1e
        /*017a*/ 	.short	(.L_3051 - .L_3050)
.L_3050:
        /*017c*/ 	.word	0x00000000


	//----- nvinfo : EIATTR_CBANK_PARAM_SIZE
	.align		4
.L_3051:
        /*0180*/ 	.byte	0x03, 0x19
        /*0182*/ 	.short	0x0074


	//----- nvinfo : EIATTR_PARAM_CBANK
	.align		4
        /*0184*/ 	.byte	0x04, 0x0a
        /*0186*/ 	.short	(.L_3053 - .L_3052)
	.align		4
.L_3052:
        /*0188*/ 	.word	index@(.nv.constant0._Z23gemm_half_q_half_kernelILi2ELi176ELb1ELb0ELi64EEvPK6__halfPKjS4_S2_PS0_iiiiPKtS7_iiiiiibS2_i)
        /*018c*/ 	.short	0x0210
        /*018e*/ 	.short	0x0074


	//----- nvinfo : EIATTR_SW_WAR
	.align		4
.L_3053:
        /*0190*/ 	.byte	0x04, 0x36
        /*0192*/ 	.short	(.L_3055 - .L_3054)
.L_3054:
        /*0194*/ 	.word	0x00000008
.L_3055:


//--------------------- .nv.info._Z23gemm_half_q_half_kernelILi2ELi152ELb1ELb0ELi64EEvPK6__halfPKjS4_S2_PS0_iiiiPKtS7_iiiiiibS2_i --------------------------
	.section	.nv.info._Z23gemm_half_q_half_kernelILi2ELi152ELb1ELb0ELi64EEvPK6__halfPKjS4_S2_PS0_iiiiPKtS7_iiiiiibS2_i,"",@"SHT_CUDA_INFO"
	.sectionflags	@""
	.align	4


	//----- nvinfo : EIATTR_CUDA_API_VERSION
	.align		4
        /*0000*/ 	.byte	0x04, 0x37
        /*0002*/ 	.short	(.L_3057 - .L_3056)
.L_3056:
        /*0004*/ 	.word	0x00000082


	//----- nvinfo : EIATTR_KPARAM_INFO
	.align		4
.L_3057:
        /*0008*/ 	.byte	0x04, 0x17
        /*000a*/ 	.short	(.L_3059 - .L_3058)
.L_3058:
        /*000c*/ 	.word	0x00000000
        /*0010*/ 	.short	0x0013
        /*0012*/ 	.short	0x0070
        /*0014*/ 	.byte	0x00, 0xf0, 0x11, 0x00


	//----- nvinfo : EIATTR_KPARAM_INFO
	.align		4
.L_3059:
        /*0018*/ 	.byte	0x04, 0x17
        /*001a*/ 	.short	(.L_3061 - .L_3060)
.L_3060:
        /*001c*/ 	.word	0x00000000
        /*0020*/ 	.short	0x0012
        /*0022*/ 	.short	0x0068
        /*0024*/ 	.byte	0x00, 0xf0, 0x21, 0x00


	//----- nvinfo : EIATTR_KPARAM_INFO
	.align		4
.L_3061:
        /*0028*/ 	.byte	0x04, 0x17
        /*002a*/ 	.short	(.L_3063 - .L_3062)
.L_3062:
        /*002c*/ 	.word	0x00000000
        /*0030*/ 	.short	0x0011
        /*0032*/ 	.short	0x0060
        /*0034*/ 	.byte	0x00, 0xf0, 0x05, 0x00


	//----- nvinfo : EIATTR_KPARAM_INFO
	.align		4
.L_3063:
        /*0038*/ 	.byte	0x04, 0x17
        /*003a*/ 	.short	(.L_3065 - .L_3064)
.L_3064:
        /*003c*/ 	.word	0x00000000
        /*0040*/ 	.short	0x0010
        /*0042*/ 	.short	0x005c
        /*0044*/ 	.byte	0x00, 0xf0, 0x11, 0x00


	//----- nvinfo : EIATTR_KPARAM_INFO
	.align		4
.L_3065:
        /*0048*/ 	.byte	0x04, 0x17
        /*004a*/ 	.short	(.L_3067 - .L_3066)
.L_3066:
        /*004c*/ 	.word	0x00000000
        /*0050*/ 	.short	0x000f
        /*0052*/ 	.short	0x0058
        /*0054*/ 	.byte	0x00, 0xf0, 0x11, 0x00


	//----- nvinfo : EIATTR_KPARAM_INFO
	.align		4
.L_3067:
        /*0058*/ 	.byte	0x04, 0x17
        /*005a*/ 	.short	(.L_3069 - .L_3068)
.L_3068:
        /*005c*/ 	.word	0x00000000
        /*0060*/ 	.short	0x000e
        /*0062*/ 	.short	0x0054
        /*0064*/ 	.byte	0x00, 0xf0, 0x11, 0x00


	//----- nvinfo : EIATTR_KPARAM_INFO
	.align		4
.L_3069:
        /*0068*/ 	.byte	0x04, 0x17
        /*006a*/ 	.short	(.L_3071 - .L_3070)
.L_3070:
        /*006c*/ 	.word	0x00000000
        /*0070*/ 	.short	0x000d
        /*0072*/ 	.short	0x0050
        /*0074*/ 	.byte	0x00, 0xf0, 0x11, 0x00


	//----- nvinfo : EIATTR_KPARAM_INFO
	.align		4
.L_3071:
        /*0078*/ 	.byte	0x04, 0x17
        /*007a*/ 	.short	(.L_3073 - .L_3072)
.L_3072:
        /*007c*/ 	.word	0x00000000
        /*0080*/ 	.short	0x000c
        /*0082*/ 	.short	0x004c
        /*0084*/ 	.byte	0x00, 0xf0, 0x11, 0x00


	//----- nvinfo : EIATTR_KPARAM_INFO
	.align		4
.L_3073:
        /*0088*/ 	.byte	0x04, 0x17
        /*008a*/ 	.short	(.L_3075 - .L_3074)
.L_3074:
        /*008c*/ 	.word	0x00000000
        /*0090*/ 	.short	0x000b
        /*0092*/ 	.short	0x0048
        /*0094*/ 	.byte	0x00, 0xf0, 0x11, 0x00


	//----- nvinfo : EIATTR_KPARAM_INFO
	.align		4
.L_3075:
        /*0098*/ 	.byte	0x04, 0x17
        /*009a*/ 	.short	(.L_3077 - .L_3076)
.L_3076:
        /*009c*/ 	.word	0x00000000
        /*00a0*/ 	.short	0x000a
        /*00a2*/ 	.short	0x0040
        /*00a4*/ 	.byte	0x00, 0xf0, 0x21, 0x00


	//----- nvinfo : EIATTR_KPARAM_INFO
	.align		4
.L_3077:
        /*00a8*/ 	.byte	0x04, 0x17
        /*00aa*/ 	.short	(.L_3079 - .L_3078)
.L_3078:
        /*00ac*/ 	.word	0x00000000
        /*00b0*/ 	.short	0x0009
        /*00b2*/ 	.short	0x0038
        /*00b4*/ 	.byte	0x00, 0xf0, 0x21, 0x00


	//----- nvinfo : EIATTR_KPARAM_INFO
	.align		4
.L_3079:
        /*00b8*/ 	.byte	0x04, 0x17
        /*00ba*/ 	.short	(.L_3081 - .L_3080)
.L_3080:
        /*00bc*/ 	.word	0x00000000
        /*00c0*/ 	.short	0x0008
        /*00c2*/ 	.short	0x0034
        /*00c4*/ 	.byte	0x00, 0xf0, 0x11, 0x00


	//----- nvinfo : EIATTR_KPARAM_INFO
	.align		4
.L_3081:
        /*00c8*/ 	.byte	0x04, 0x17
        /*00ca*/ 	.short	(.L_3083 - .L_3082)
.L_3082:
        /*00cc*/ 	.word	0x00000000
        /*00d0*/ 	.short	0x0007
        /*00d2*/ 	.short	0x0030
        /*00d4*/ 	.byte	0x00, 0xf0, 0x11, 0x00


	//----- nvinfo : EIATTR_KPARAM_INFO
	.align		4
.L_3083:
        /*00d8*/ 	.byte	0x04, 0x17
        /*00da*/ 	.short	(.L_3085 - .L_3084)
.L_3084:
        /*00dc*/ 	.word	0x00000000
        /*00e0*/ 	.short	0x0006
        /*00e2*/ 	.short	0x002c
        /*00e4*/ 	.byte	0x00, 0xf0, 0x11, 0x00


	//----- nvinfo : EIATTR_KPARAM_INFO
	.align		4
.L_3085:
        /*00e8*/ 	.byte	0x04, 0x17
        /*00ea*/ 	.short	(.L_3087 - .L_3086)
.L_3086:
        /*00ec*/ 	.word	0x00000000
        /*00f0*/ 	.short	0x0005
        /*00f2*/ 	.short	0x0028
        /*00f4*/ 	.byte	0x00, 0xf0, 0x11, 0x00


	//----- nvinfo : EIATTR_KPARAM_INFO
	.align		4
.L_3087:
        /*00f8*/ 	.byte	0x04, 0x17
        /*00fa*/ 	.short	(.L_3089 - .L_3088)
.L_3088:
        /*00fc*/ 	.word	0x00000000
        /*0100*/ 	.short	0x0004
        /*0102*/ 	.short	0x0020
        /*0104*/ 	.byte	0x00, 0xf0, 0x21, 0x00


	//----- nvinfo : EIATTR_KPARAM_INFO
	.align		4
.L_3089:
        /*0108*/ 	.byte	0x04, 0x17
        /*010a*/ 	.short	(.L_3091 - .L_3090)
.L_3090:
        /*010c*/ 	.word	0x00000000
        /*0110*/ 	.short	0x0003
        /*0112*/ 	.short	0x0018
        /*0114*/ 	.byte	0x00, 0xf0, 0x21, 0x00


	//----- nvinfo : EIATTR_KPARAM_INFO
	.align		4
.L_3091:
        /*0118*/ 	.byte	0x04, 0x17
        /*011a*/ 	.short	(.L_3093 - .L_3092)
.L_3092:
        /*011c*/ 	.word	0x00000000
        /*0120*/ 	.short	0x0002
        /*0122*/ 	.short	0x0010
        /*0124*/ 	.byte	0x00, 0xf0, 0x21, 0x00


	//----- nvinfo : EIATTR_KPARAM_INFO
	.align		4
.L_3093:
        /*0128*/ 	.byte	0x04, 0x17
        /*012a*/ 	.short	(.L_3095 - .L_3094)
.L_3094:
        /*012c*/ 	.word	0x00000000
        /*0130*/ 	.short	0x0001
        /*0132*/ 	.short	0x0008
        /*0134*/ 	.byte	0x00, 0xf0, 0x21, 0x00


	//----- nvinfo : EIATTR_KPARAM_INFO
	.align		4
.L_3095:
        /*0138*/ 	.byte	0x04, 0x17
        /*013a*/ 	.short	(.L_3097 - .L_3096)
.L_3096:
        /*013c*/ 	.word	0x00000000
        /*0140*/ 	.short	0x0000
        /*0142*/ 	.short	0x0000
        /*0144*/ 	.byte	0x00, 0xf0, 0x21, 0x00


	//----- nvinfo : EIATTR_SPARSE_MMA_MASK
	.align		4
.L_3097:
        /*0148*/ 	.byte	0x03, 0x50
        /*014a*/ 	.short	0x0000


	//----- nvinfo : EIATTR_MAXREG_COUNT
	.align		4
        /*014c*/ 	.byte	0x03, 0x1b
        /*014e*/ 	.short	0x00ff


	//----- nvinfo : EIATTR_NUM_BARRIERS
	.align		4
        /*0150*/ 	.byte	0x02, 0x4c
        /*0152*/ 	.byte	0x01
	.zero		1


	//----- nvinfo : EIATTR_MERCURY_ISA_VERSION
	.align		4
        /*0154*/ 	.byte	0x03, 0x5f
        /*0156*/ 	.short	0x0101


	//----- nvinfo : EIATTR_EXIT_INSTR_OFFSETS
	.align		4
        /*0158*/ 	.byte	0x04, 0x1c
        /*015a*/ 	.short	(.L_3099 - .L_3098)


	//   ....[0]....
.L_3098:
        /*015c*/ 	.word	0x000001e0


	//   ....[1]....
        /*0160*/ 	.word	0x00000da0


	//   ....[2]....
        /*0164*/ 	.word	0x0000be60


	//   ....[3]....
        /*0168*/ 	.word	0x0000c160


	//   ....[4]....
        /*016c*/ 	.word	0x0000c2b0


	//   ....[5]....
        /*0170*/ 	.word	0x0000c350


	//   ....[6]....
        /*0174*/ 	.word	0x0000c390


	//----- nvinfo : EIATTR_CRS_STACK_SIZE
	.align		4
.L_3099:
        /*0178*/ 	.byte	0x04, 0x1e
        /*017a*/ 	.short	(.L_3101 - .L_3100)
.L_3100:
        /*017c*/ 	.word	0x00000000


	//----- nvinfo : EIATTR_CBANK_PARAM_SIZE
	.align		4
.L_3101:
        /*0180*/ 	.byte	0x03, 0x19
        /*0182*/ 	.short	0x0074


	//----- nvinfo : EIATTR_PARAM_CBANK
	.align		4
        /*0184*/ 	.byte	0x04, 0x0a
        /*0186*/ 	.short	(.L_3103 - .L_3102)
	.align		4
.L_3102:
        /*0188*/ 	.word	index@(.nv.constant0._Z23gemm_half_q_half_kernelILi2ELi152ELb1ELb0ELi64EEvPK6__halfPKjS4_S2_PS0_iiiiPKtS7_iiiiiibS2_i)
        /*018c*/ 	.short	0x0210
        /*018e*/ 	.short	0x0074


	//----- nvinfo : EIATTR_SW_WAR
	.align		4
.L_3103:
        /*0190*/ 	.byte	0x04, 0x36
        /*0192*/ 	.short	(.L_3105 - .L_3104)
.L_3104:
        /*0194*/ 	.word	0x00000008
.L_3105:


//--------------------- .nv.info._Z23gemm_half_q_half_kernelILi2ELi140ELb1ELb0ELi64EEvPK6__halfPKjS4_S2_PS0_iiiiPKtS7_iiiiiibS2_i --------------------------
	.section	.nv.info._Z23gemm_half_q_half_kernelILi2ELi140ELb1ELb0ELi64EEvPK6__halfPKjS4_S2_PS0_iiiiPKtS7_iiiiiibS2_i,"",@"SHT_CUDA_INFO"
	.sectionflags	@""
	.align	4


	//----- nvinfo : EIATTR_CUDA_API_VERSION
	.align		4
        /*0000*/ 	.byte	0x04, 0x37
        /*0002*/ 	.short	(.L_3107 - .L_3106)
.L_3106:
        /*0004*/ 	.word	0x00000082


	//----- nvinfo : EIATTR_KPARAM_INFO
	.align		4
.L_3107:
        /*0008*/ 	.byte	0x04, 0x17
        /*000a*/ 	.short	(.L_3109 - .L_3108)
.L_3108:
        /*000c*/ 	.word	0x00000000
        /*0010*/ 	.short	0x0013
        /*0012*/ 	.short	0x0070
        /*0014*/ 	.byte	0x00, 0xf0, 0x11, 0x00


	//----- nvinfo : EIATTR_KPARAM_INFO
	.align		4
.L_3109:
        /*0018*/ 	.byte	0x04, 0x17
        /*001a*/ 	.short	(.L_3111 - .L_3110)
.L_3110:
        /*001c*/ 	.word	0x00000000
        /*0020*/ 	.short	0x0012
        /*0022*/ 	.short	0x0068
        /*0024*/ 	.byte	0x00, 0xf0, 0x21, 0x00


	//----- nvinfo : EIATTR_KPARAM_INFO
	.align		4
.L_3111:
        /*0028*/ 	.byte	0x04, 0x17
        /*002a*/ 	.short	(.L_3113 - .L_3112)
.L_3112:
        /*002c*/ 	.word	0x00000000
        /*0030*/ 	.short	0x0011
        /*0032*/ 	.short	0x0060
        /*0034*/ 	.byte	0x00, 0xf0, 0x05, 0x00


	//----- nvinfo : EIATTR_KPARAM_INFO
	.align		4
.L_3113:
        /*0038*/ 	.byte	0x04, 0x17
        /*003a*/ 	.short	(.L_3115 - .L_3114)
.L_3114:
        /*003c*/ 	.word	0x00000000
        /*0040*/ 	.short	0x0010
        /*0042*/ 	.short	0x005c
        /*0044*/ 	.byte	0x00, 0xf0, 0x11, 0x00


	//----- nvinfo : EIATTR_KPARAM_INFO
	.align		4
.L_3115:
        /*0048*/ 	.byte	0x04, 0x17
        /*004a*/ 	.short	(.L_3117 - .L_3116)
.L_3116:
        /*004c*/ 	.word	0x00000000
        /*0050*/ 	.short	0x000f
        /*0052*/ 	.short	0x0058
        /*0054*/ 	.byte	0x00, 0xf0, 0x11, 0x00


	//----- nvinfo : EIATTR_KPARAM_INFO
	.align		4
.L_3117:
        /*0058*/ 	.byte	0x04, 0x17
        /*005a*/ 	.short	(.L_3119 - .L_3118)
.L_3118:
        /*005c*/ 	.word	0x00000000
        /*0060*/ 	.short	0x000e
        /*0062*/ 	.short	0x0054
        /*0064*/ 	.byte	0x00, 0xf0, 0x11, 0x00


	//----- nvinfo : EIATTR_KPARAM_INFO
	.align		4
.L_3119:
        /*0068*/ 	.byte	0x04, 0x17
        /*006a*/ 	.short	(.L_3121 - .L_3120)
.L_3120:
        /*006c*/ 	.word	0x00000000
        /*0070*/ 	.short	0x000d
        /*0072*/ 	.short	0x0050
        /*0074*/ 	.byte	0x00, 0xf0, 0x11, 0x00


	//----- nvinfo : EIATTR_KPARAM_INFO
	.align		4
.L_3121:
        /*0078*/ 	.byte	0x04, 0x17
        /*007a*/ 	.short	(.L_3123 - .L_3122)
.L_3122:
        /*007c*/ 	.word	0x00000000
        /*0080*/ 	.short	0x000c
        /*0082*/ 	.short	0x004c
        /*0084*/ 	.byte	0x00, 0xf0, 0x11, 0x00


	//----- nvinfo : EIATTR_KPARAM_INFO
	.align		4
.L_3123:
        /*0088*/ 	.byte	0x04, 0x17
        /*008a*/ 	.short	(.L_3125 - .L_3124)
.L_3124:
        /*008c*/ 	.word	0x00000000
        /*0090*/ 	.short	0x000b
        /*0092*/ 	.short	0x0048
        /*0094*/ 	.byte	0x00, 0xf0, 0x11, 0x00


	//----- nvinfo : EIATTR_KPARAM_INFO
	.align		4
.L_3125:
        /*0098*/ 	.byte	0x04, 0x17
        /*009a*/ 	.short	(.L_3127 - .L_3126)
.L_3126:
        /*009c*/ 	.word	0x00000000
        /*00a0*/ 	.short	0x000a
        /*00a2*/ 	.short	0x0040
        /*00a4*/ 	.byte	0x00, 0xf0, 0x21, 0x00


	//----- nvinfo : EIATTR_KPARAM_INFO
	.align		4
.L_3127:
        /*00a8*/ 	.byte	0x04, 0x17
        /*00aa*/ 	.short	(.L_3129 - .L_3128)
.L_3128:
        /*00ac*/ 	.word	0x00000000
        /*00b0*/ 	.short	0x0009
        /*00b2*/ 	.short	0x0038
        /*00b4*/ 	.byte	0x00, 0xf0, 0x21, 0x00


	//----- nvinfo : EIATTR_KPARAM_INFO
	.align		4
.L_3129:
        /*00b8*/ 	.byte	0x04, 0x17
        /*00ba*/ 	.short	(.L_3131 - .L_3130)
.L_3130:
        /*00bc*/ 	.word	0x00000000
        /*00c0*/ 	.short	0x0008
        /*00c2*/ 	.short	0x0034
        /*00c4*/ 	.byte	0x00, 0xf0, 0x11, 0x00


	//----- nvinfo : EIATTR_KPARAM_INFO
	.align		4
.L_3131:
        /*00c8*/ 	.byte	0x04, 0x17
        /*00ca*/ 	.short	(.L_3133 - .L_3132)
.L_3132:
        /*00cc*/ 	.word	0x00000000
        /*00d0*/ 	.short	0x0007
        /*00d2*/ 	.short	0x0030
        /*00d4*/ 	.byte	0x00, 0xf0, 0x11, 0x00


	//----- nvinfo : EIATTR_KPARAM_INFO
	.align		4
.L_3133:
        /*00d8*/ 	.byte	0x04, 0x17
        /*00da*/ 	.short	(.L_3135 - .L_3134)
.L_3134:
        /*00dc*/ 	.word	0x00000000
        /*00e0*/ 	.short	0x0006
        /*00e2*/ 	.short	0x002c
        /*00e4*/ 	.byte	0x00, 0xf0, 0x11, 0x00


	//----- nvinfo : EIATTR_KPARAM_INFO
	.align		4
.L_3135:
        /*00e8*/ 	.byte	0x04, 0x17
        /*00ea*/ 	.short	(.L_3137 - .L_3136)
.L_3136:
        /*00ec*/ 	.word	0x00000000
        /*00f0*/ 	.short	0x0005
        /*00f2*/ 	.short	0x0028
        /*00f4*/ 	.byte	0x00, 0xf0, 0x11, 0x00


	//----- nvinfo : EIATTR_KPARAM_INFO
	.align		4
.L_3137:
        /*00f8*/ 	.byte	0x04, 0x17
        /*00fa*/ 	.short	(.L_3139 - .L_3138)
.L_3138:
        /*00fc*/ 	.word	0x00000000
        /*0100*/ 	.short	0x0004
        /*0102*/ 	.short	0x0020
        /*0104*/ 	.byte	0x00, 0xf0, 0x21, 0x00


	//----- nvinfo : EIATTR_KPARAM_INFO
	.align		4
.L_3139:
        /*0108*/ 	.byte	0x04, 0x17
        /*010a*/ 	.short	(.L_3141 - .L_3140)
.L_3140:
        /*010c*/ 	.word	0x00000000
        /*0110*/ 	.short	0x0003
        /*0112*/ 	.short	0x0018
        /*0114*/ 	.byte	0x00, 0xf0, 0x21, 0x00


	//----- nvinfo : EIATTR_KPARAM_INFO
	.align		4
.L_3141:
        /*0118*/ 	.byte	0x04, 0x17
        /*011a*/ 	.short	(.L_3143 - .L_3142)
.L_3142:
        /*011c*/ 	.word	0x00000000
        /*0120*/ 	.short	0x0002
        /*0122*/ 	.short	0x0010
        /*0124*/ 	.byte	0x00, 0xf0, 0x21, 0x00


	//----- nvinfo : EIATTR_KPARAM_INFO
	.align		4
.L_3143:
        /*0128*/ 	.byte	0x04, 0x17
        /*012a*/ 	.short	(.L_3145 - .L_3144)
.L_3144:
        /*012c*/ 	.word	0x00000000
        /*0130*/ 	.short	0x0001
        /*0132*/ 	.short	0x0008
        /*0134*/ 	.byte	0x00, 0xf0, 0x21, 0x00


	//----- nvinfo : EIATTR_KPARAM_INFO
	.align		4
.L_3145:
        /*0138*/ 	.byte	0x04, 0x17
        /*013a*/ 	.short	(.L_3147 - .L_3146)
.L_3146:
        /*013c*/ 	.word	0x00000000
        /*0140*/ 	.short	0x0000
        /*0142*/ 	.short	0x0000
        /*0144*/ 	.byte	0x00, 0xf0, 0x21, 0x00


	//----- nvinfo : EIATTR_SPARSE_MMA_MASK
	.align		4
.L_3147:
        /*0148*/ 	.byte	0x03, 0x50
        /*014a*/ 	.short	0x0000


	//----- nvinfo : EIATTR_MAXREG_COUNT
	.align		4
        /*014c*/ 	.byte	0x03, 0x1b
        /*014e*/ 	.short	0x00ff


	//----- nvinfo : EIATTR_NUM_BARRIERS
	.align		4
        /*0150*/ 	.byte	0x02, 0x4c
        /*0152*/ 	.byte	0x01
	.zero		1


	//----- nvinfo : EIATTR_MERCURY_ISA_VERSION
	.align		4
        /*0154*/ 	.byte	0x03, 0x5f
        /*0156*/ 	.short	0x0101


	//----- nvinfo : EIATTR_EXIT_INSTR_OFFSETS
	.align		4
        /*0158*/ 	.byte	0x04, 0x1c
        /*015a*/ 	.short	(.L_3149 - .L_3148)


	//   ....[0]....
.L_3148:
        /*015c*/ 	.word	0x000001e0


	//   ....[1]....
        /*0160*/ 	.word	0x00000da0


	//   ....[2]....
        /*0164*/ 	.word	0x0000bc80


	//   ....[3]....
        /*0168*/ 	.word	0x0000bf80


	//   ....[4]....
        /*016c*/ 	.word	0x0000c0d0


	//   ....[5]....
        /*0170*/ 	.word	0x0000c170


	//   ....[6]....
        /*0174*/ 	.word	0x0000c1b0


	//----- nvinfo : EIATTR_CRS_STACK_SIZE
	.align		4
.L_3149:
        /*0178*/ 	.byte	0x04, 0x1e
        /*017a*/ 	.short	(.L_3151 - .L_3150)
.L_3150:
        /*017c*/ 	.word	0x00000000


	//----- nvinfo : EIATTR_CBANK_PARAM_SIZE
	.align		4
.L_3151:
        /*0180*/ 	.byte	0x03, 0x19
        /*0182*/ 	.short	0x0074


	//----- nvinfo : EIATTR_PARAM_CBANK
	.align		4
        /*0184*/ 	.byte	0x04, 0x0a
        /*0186*/ 	.short	(.L_3153 - .L_3152)
	.align		4
.L_3152:
        /*0188*/ 	.word	index@(.nv.constant0._Z23gemm_half_q_half_kernelILi2ELi140ELb1ELb0ELi64EEvPK6__halfPKjS4_S2_PS0_iiiiPKtS7_iiiiiibS2_i)
        /*018c*/ 	.short	0x0210
        /*018e*/ 	.short	0x0074


	//----- nvinfo : EIATTR_SW_WAR
	.align		4
.L_3153:
        /*0190*/ 	.byte	0x04, 0x36
        /*0192*/ 	.short	(.L_3155 - .L_3154)
.L_3154:
        /*0194*/ 	.word	0x00000008
.L_3155:


//--------------------- .nv.info._Z23gemm_half_q_half_kernelILi2ELi20ELb1ELb0ELi64EEvPK6__halfPKjS4_S2_PS0_iiiiPKtS7_iiiiiibS2_i --------------------------
	.section	.nv.info._Z23gemm_half_q_half_kernelILi2ELi20ELb1ELb0ELi64EEvPK6__halfPKjS4_S2_PS0_iiiiPKtS7_iiiiiibS2_i,"",@"SHT_CUDA_INFO"
	.sectionflags	@""
	.align	4


	//----- nvinfo : EIATTR_CUDA_API_VERSION
	.align		4
        /*0000*/ 	.byte	0x04, 0x37
        /*0002*/ 	.short	(.L_3157 - .L_3156)
.L_3156:
        /*0004*/ 	.word	0x00000082


	//----- nvinfo : EIATTR_KPARAM_INFO
	.align		4
.L_3157:
        /*0008*/ 	.byte	0x04, 0x17
        /*000a*/ 	.short	(.L_3159 - .L_3158)
.L_3158:
        /*000c*/ 	.word	0x00000000
        /*0010*/ 	.short	0x0013
        /*0012*/ 	.short	0x0070
        /*0014*/ 	.byte	0x00, 0xf0, 0x11, 0x00


	//----- nvinfo : EIATTR_KPARAM_INFO
	.align		4
.L_3159:
        /*0018*/ 	.byte	0x04, 0x17
        /*001a*/ 	.short	(.L_3161 - .L_3160)
.L_3160:
        /*001c*/ 	.word	0x00000000
        /*0020*/ 	.short	0x0012
        /*0022*/ 	.short	0x0068
        /*0024*/ 	.byte	0x00, 0xf0, 0x21, 0x00


	//----- nvinfo : EIATTR_KPARAM_INFO
	.align		4
.L_3161:
        /*0028*/ 	.byte	0x04, 0x17
        /*002a*/ 	.short	(.L_3163 - .L_3162)
.L_3162:
        /*002c*/ 	.word	0x00000000
        /*0030*/ 	.short	0x0011
        /*0032*/ 	.short	0x0060
        /*0034*/ 	.byte	0x00, 0xf0, 0x05, 0x00


	//----- nvinfo : EIATTR_KPARAM_INFO
	.align		4
.L_3163:
        /*0038*/ 	.byte	0x04, 0x17
        /*003a*/ 	.short	(.L_3165 - .L_3164)
.L_3164:
        /*003c*/ 	.word	0x00000000
        /*0040*/ 	.short	0x0010
        /*0042*/ 	.short	0x005c
        /*0044*/ 	.byte	0x00, 0xf0, 0x11, 0x00


	//----- nvinfo : EIATTR_KPARAM_INFO
	.align		4
.L_3165:
        /*0048*/ 	.byte	0x04, 0x17
        /*004a*/ 	.short	(.L_3167 - .L_3166)
.L_3166:
        /*004c*/ 	.word	0x00000000
        /*0050*/ 	.short	0x000f
        /*0052*/ 	.short	0x0058
        /*0054*/ 	.byte	0x00, 0xf0, 0x11, 0x00


	//----- nvinfo : EIATTR_KPARAM_INFO
	.align		4
.L_3167:
        /*0058*/ 	.byte	0x04, 0x17
        /*005a*/ 	.short	(.L_3169 - .L_3168)
.L_3168:
        /*005c*/ 	.word	0x00000000
        /*0060*/ 	.short	0x000e
        /*0062*/ 	.short	0x0054
        /*0064*/ 	.byte	0x00, 0xf0, 0x11, 0x00


	//----- nvinfo : EIATTR_KPARAM_INFO
	.align		4
.L_3169:
        /*0068*/ 	.byte	0x04, 0x17
        /*006a*/ 	.short	(.L_3171 - .L_3170)
.L_3170:
        /*006c*/ 	.word	0x00000000
        /*0070*/ 	.short	0x000d
        /*0072*/ 	.short	0x0050
        /*0074*/ 	.byte	0x00, 0xf0, 0x11, 0x00


	//----- nvinfo : EIATTR_KPARAM_INFO
	.align		4
.L_3171:
        /*0078*/ 	.byte	0x04, 0x17
        /*007a*/ 	.short	(.L_3173 - .L_3172)
.L_3172:
        /*007c*/ 	.word	0x00000000
        /*0080*/ 	.short	0x000c
        /*0082*/ 	.short	0x004c
        /*0084*/ 	.byte	0x00, 0xf0, 0x11, 0x00


	//----- nvinfo : EIATTR_KPARAM_INFO
	.align		4
.L_3173:
        /*0088*/ 	.byte	0x04, 0x17
        /*008a*/ 	.short	(.L_3175 - .L_3174)
.L_3174:
        /*008c*/ 	.word	0x00000000
        /*0090*/ 	.short	0x000b
        /*0092*/ 	.short	0x0048
        /*0094*/ 	.byte	0x00, 0xf0, 0x11, 0x00


	//----- nvinfo : EIATTR_KPARAM_INFO
	.align		4
.L_3175:
        /*0098*/ 	.byte	0x04, 0x17
        /*009a*/ 	.short	(.L_3177 - .L_3176)
.L_3176:
        /*009c*/ 	.word	0x00000000
        /*00a0*/ 	.short	0x000a
        /*00a2*/ 	.short	0x0040
        /*00a4*/ 	.byte	0x00, 0xf0, 0x21, 0x00


	//----- nvinfo : EIATTR_KPARAM_INFO
	.align		4
.L_3177:
        /*00a8*/ 	.byte	0x04, 0x17
        /*00aa*/ 	.short	(.L_3179 - .L_3178)
.L_3178:
        /*00ac*/ 	.word	0x00000000
        /*00b0*/ 	.short	0x0009
        /*00b2*/ 	.short	0x0038
        /*00b4*/ 	.byte	0x00, 0xf0, 0x21, 0x00


	//----- nvinfo : EIATTR_KPARAM_INFO
	.align		4
.L_3179:
        /*00b8*/ 	.byte	0x04, 0x17
        /*00ba*/ 	.short	(.L_3181 - .L_3180)
.L_3180:
        /*00bc*/ 	.word	0x00000000
        /*00c0*/ 	.short	0x0008
        /*00c2*/ 	.short	0x0034
        /*00c4*/ 	.byte	0x00, 0xf0, 0x11, 0x00


	//----- nvinfo : EIATTR_KPARAM_INFO
	.align		4
.L_3181:
        /*00c8*/ 	.byte	0x04, 0x17
        /*00ca*/ 	.short	(.L_3183 - .L_3182)
.L_3182:
        /*00cc*/ 	.word	0x00000000
        /*00d0*/ 	.short	0x0007
        /*00d2*/ 	.short	0x0030
        /*00d4*/ 	.byte	0x00, 0xf0, 0x11, 0x00


	//----- nvinfo : EIATTR_KPARAM_INFO
	.align		4
.L_3183:
        /*00d8*/ 	.byte	0x04, 0x17
        /*00da*/ 	.short	(.L_3185 - .L_3184)
.L_3184:
        /*00dc*/ 	.word	0x00000000
        /*00e0*/ 	.short	0x0006
        /*00e2*/ 	.short	0x002c
        /*00e4*/ 	.byte	0x00, 0xf0, 0x11, 0x00


	//----- nvinfo : EIATTR_KPARAM_INFO
	.align		4
.L_3185:
        /*00e8*/ 	.byte	0x04, 0x17
        /*00ea*/ 	.short	(.L_3187 - .L_3186)
.L_3186:
        /*00ec*/ 	.word	0x00000000
        /*00f0*/ 	.short	0x0005
        /*00f2*/ 	.short	0x0028
        /*00f4*/ 	.byte	0x00, 0xf0, 0x11, 0x00


	//----- nvinfo : EIATTR_KPARAM_INFO
	.align		4
.L_3187:
        /*00f8*/ 	.byte	0x04, 0x17
        /*00fa*/ 	.short	(.L_3189 - .L_3188)
.L_3188:
        /*00fc*/ 	.word	0x00000000
        /*0100*/ 	.short	0x0004
        /*0102*/ 	.short	0x0020
        /*0104*/ 	.byte	0x00, 0xf0, 0x21, 0x00


	//----- nvinfo : EIATTR_KPARAM_INFO
	.align		4
.L_3189:
        /*0108*/ 	.byte	0x04, 0x17
        /*010a*/ 	.short	(.L_3191 - .L_3190)
.L_3190:
        /*010c*/ 	.word	0x00000000
        /*0110*/ 	.short	0x0003
        /*0112*/ 	.short	0x0018
        /*0114*/ 	.byte	0x00, 0xf0, 0x21, 0x00


	//----- nvinfo : EIATTR_KPARAM_INFO
	.align		4
.L_3191:
        /*0118*/ 	.byte	0x04, 0x17
        /*011a*/ 	.short	(.L_3193 - .L_3192)
.L_3192:
        /*011c*/ 	.word	0x00000000
        /*0120*/ 	.short	0x0002
        /*0122*/ 	.short	0x0010
        /*0124*/ 	.byte	0x00, 0xf0, 0x21, 0x00


	//----- nvinfo : EIATTR_KPARAM_INFO
	.align		4
.L_3193:
        /*0128*/ 	.byte	0x04, 0x17
        /*012a*/ 	.short	(.L_3195 - .L_3194)
.L_3194:
        /*012c*/ 	.word	0x00000000
        /*0130*/ 	.short	0x0001
        /*0132*/ 	.short	0x0008
        /*0134*/ 	.byte	0x00, 0xf0, 0x21, 0x00


	//----- nvinfo : EIATTR_KPARAM_INFO
	.align		4
.L_3195:
        /*0138*/ 	.byte	0x04, 0x17
        /*013a*/ 	.short	(.L_3197 - .L_3196)
.L_3196:
        /*013c*/ 	.word	0x00000000
        /*0140*/ 	.short	0x0000
        /*0142*/ 	.short	0x0000
        /*0144*/ 	.byte	0x00, 0xf0, 0x21, 0x00


	//----- nvinfo : EIATTR_SPARSE_MMA_MASK
	.align		4
.L_3197:
        /*0148*/ 	.byte	0x03, 0x50
        /*014a*/ 	.short	0x0000


	//----- nvinfo : EIATTR_MAXREG_COUNT
	.align		4
        /*014c*/ 	.byte	0x03, 0x1b
        /*014e*/ 	.short	0x00ff


	//----- nvinfo : EIATTR_NUM_BARRIERS
	.align		4
        /*0150*/ 	.byte	0x02, 0x4c
        /*0152*/ 	.byte	0x01
	.zero		1


	//----- nvinfo : EIATTR_MERCURY_ISA_VERSION
	.align		4
        /*0154*/ 	.byte	0x03, 0x5f
        /*0156*/ 	.short	0x0101


	//----- nvinfo : EIATTR_EXIT_INSTR_OFFSETS
	.align		4
        /*0158*/ 	.byte	0x04, 0x1c
        /*015a*/ 	.short	(.L_3199 - .L_3198)


	//   ....[0]....
.L_3198:
        /*015c*/ 	.word	0x000001e0


	//   ....[1]....
        /*0160*/ 	.word	0x00000910


	//   ....[2]....
        /*0164*/ 	.word	0x00004a30


	//   ....[3]....
        /*0168*/ 	.word	0x00004d40


	//   ....[4]....
        /*016c*/ 	.word	0x00004e90


	//   ....[5]....
        /*0170*/ 	.word	0x00004f30


	//   ....[6]....
        /*0174*/ 	.word	0x00004f70


	//----- nvinfo : EIATTR_CRS_STACK_SIZE
	.align		4
.L_3199:
        /*0178*/ 	.byte	0x04, 0x1e
        /*017a*/ 	.short	(.L_3201 - .L_3200)
.L_3200:
        /*017c*/ 	.word	0x00000000


	//----- nvinfo : EIATTR_CBANK_PARAM_SIZE
	.align		4
.L_3201:
        /*0180*/ 	.byte	0x03, 0x19
        /*0182*/ 	.short	0x0074


	//----- nvinfo : EIATTR_PARAM_CBANK
	.align		4
        /*0184*/ 	.byte	0x04, 0x0a
        /*0186*/ 	.short	(.L_3203 - .L_3202)
	.align		4
.L_3202:
        /*0188*/ 	.word	index@(.nv.constant0._Z23gemm_half_q_half_kernelILi2ELi20ELb1ELb0ELi64EEvPK6__halfPKjS4_S2_PS0_iiiiPKtS7_iiiiiibS2_i)
        /*018c*/ 	.short	0x0210
        /*018e*/ 	.short	0x0074


	//----- nvinfo : EIATTR_SW_WAR
	.align		4
.L_3203:
        /*0190*/ 	.byte	0x04, 0x36
        /*0192*/ 	.short	(.L_3205 - .L_3204)
.L_3204:
        /*0194*/ 	.word	0x00000008
.L_3205:


//--------------------- .nv.info._Z23gemm_half_q_half_kernelILi2ELi38ELb1ELb0ELi64EEvPK6__halfPKjS4_S2_PS0_iiiiPKtS7_iiiiiibS2_i --------------------------
	.section	.nv.info._Z23gemm_half_q_half_kernelILi2ELi38ELb1ELb0ELi64EEvPK6__halfPKjS4_S2_PS0_iiiiPKtS7_iiiiiibS2_i,"",@"SHT_CUDA_INFO"
	.sectionflags	@""
	.align	4


	//----- nvinfo : EIATTR_CUDA_API_VERSION
	.align		4
        /*0000*/ 	.byte	0x04, 0x37
        /*0002*/ 	.short	(.L_3207 - .L_3206)
.L_3206:
        /*0004*/ 	.word	0x00000082


	//----- nvinfo : EIATTR_KPARAM_INFO
	.align		4
.L_3207:
        /*0008*/ 	.byte	0x04, 0x17
        /*000a*/ 	.short	(.L_3209 - .L_3208)
.L_3208:
        /*000c*/ 	.word	0x00000000
        /*0010*/ 	.short	0x0013
        /*0012*/ 	.short	0x0070
        /*0014*/ 	.byte	0x00, 0xf0, 0x11, 0x00


	//----- nvinfo : EIATTR_KPARAM_INFO
	.align		4
.L_3209:
        /*0018*/ 	.byte	0x04, 0x17
        /*001a*/ 	.short	(.L_3211 - .L_3210)
.L_3210:
        /*001c*/ 	.word	0x00000000
        /*0020*/ 	.short	0x0012
        /*0022*/ 	.short	0x0068
        /*0024*/ 	.byte	0x00, 0xf0, 0x21, 0x00


	//----- nvinfo : EIATTR_KPARAM_INFO
	.align		4
.L_3211:
        /*0028*/ 	.byte	0x04, 0x17
        /*002a*/ 	.short	(.L_3213 - .L_3212)
.L_3212:
        /*002c*/ 	.word	0x00000000
        /*0030*/ 	.short	0x0011
        /*0032*/ 	.short	0x0060
        /*0034*/ 	.byte	0x00, 0xf0, 0x05, 0x00


	//----- nvinfo : EIATTR_KPARAM_INFO
	.align		4
.L_3213:
        /*0038*/ 	.byte	0x04, 0x17
        /*003a*/ 	.short	(.L_3215 - .L_3214)
.L_3214:
        /*003c*/ 	.word	0x00000000
        /*0040*/ 	.short	0x0010
        /*0042*/ 	.short	0x005c
        /*0044*/ 	.byte	0x00, 0xf0, 0x11, 0x00


	//----- nvinfo : EIATTR_KPARAM_INFO
	.align		4
.L_3215:
        /*0048*/ 	.byte	0x04, 0x17
        /*004a*/ 	.short	(.L_3217 - .L_3216)
.L_3216:
        /*004c*/ 	.word	0x00000000
        /*0050*/ 	.short	0x000f
        /*0052*/ 	.short	0x0058
        /*0054*/ 	.byte	0x00, 0xf0, 0x11, 0x00


	//----- nvinfo : EIATTR_KPARAM_INFO
	.align		4
.L_3217:
        /*0058*/ 	.byte	0x04, 0x17
        /*005a*/ 	.short	(.L_3219 - .L_3218)
.L_3218:
        /*005c*/ 	.word	0x00000000
        /*0060*/ 	.short	0x000e
        /*0062*/ 	.short	0x0054
        /*0064*/ 	.byte	0x00, 0xf0, 0x11, 0x00


	//----- nvinfo : EIATTR_KPARAM_INFO
	.align		4
.L_3219:
        /*0068*/ 	.byte	0x04, 0x17
        /*006a*/ 	.short	(.L_3221 - .L_3220)
.L_3220:
        /*006c*/ 	.word	0x00000000
        /*0070*/ 	.short	0x000d
        /*0072*/ 	.short	0x0050
        /*0074*/ 	.byte	0x00, 0xf0, 0x11, 0x00


	//----- nvinfo : EIATTR_KPARAM_INFO
	.align		4
.L_3221:
        /*0078*/ 	.byte	0x04, 0x17
        /*007a*/ 	.short	(.L_3223 - .L_3222)
.L_3222:
        /*007c*/ 	.word	0x00000000
        /*0080*/ 	.short	0x000c
        /*0082*/ 	.short	0x004c
        /*0084*/ 	.byte	0x00, 0xf0, 0x11, 0x00


	//----- nvinfo : EIATTR_KPARAM_INFO
	.align		4
.L_3223:
        /*0088*/ 	.byte	0x04, 0x17
        /*008a*/ 	.short	(.L_3225 - .L_3224)
.L_3224:
        /*008c*/ 	.word	0x00000000
        /*0090*/ 	.short	0x000b
        /*0092*/ 	.short	0x0048
        /*0094*/ 	.byte	0x00, 0xf0, 0x11, 0x00


	//----- nvinfo : EIATTR_KPARAM_INFO
	.align		4
.L_3225:
        /*0098*/ 	.byte	0x04, 0x17
        /*009a*/ 	.short	(.L_3227 - .L_3226)
.L_3226:
        /*009c*/ 	.word	0x00000000
        /*00a0*/ 	.short	0x000a
        /*00a2*/ 	.short	0x0040
        /*00a4*/ 	.byte	0x00, 0xf0, 0x21, 0x00


	//----- nvinfo : EIATTR_KPARAM_INFO
	.align		4
.L_3227:
        /*00a8*/ 	.byte	0x04, 0x17
        /*00aa*/ 	.short	(.L_3229 - .L_3228)
.L_3228:
        /*00ac*/ 	.word	0x00000000
        /*00b0*/ 	.short	0x0009
        /*00b2*/ 	.short	0x0038
        /*00b4*/ 	.byte	0x00, 0xf0, 0x21, 0x00


	//----- nvinfo : EIATTR_KPARAM_INFO
	.align		4
.L_3229:
        /*00b8*/ 	.byte	0x04, 0x17
        /*00ba*/ 	.short	(.L_3231 - .L_3230)
.L_3230:
        /*00bc*/ 	.word	0x00000000
        /*00c0*/ 	.short	0x0008
        /*00c2*/ 	.short	0x0034
        /*00c4*/ 	.byte	0x00, 0xf0, 0x11, 0x00


	//----- nvinfo : EIATTR_KPARAM_INFO
	.align		4
.L_3231:
        /*00c8*/ 	.byte	0x04, 0x17
        /*00ca*/ 	.short	(.L_3233 - .L_3232)
.L_3232:
        /*00cc*/ 	.word	0x00000000
        /*00d0*/ 	.short	0x0007
        /*00d2*/ 	.short	0x0030
        /*00d4*/ 	.byte	0x00, 0xf0, 0x11, 0x00


	//----- nvinfo : EIATTR_KPARAM_INFO
	.align		4
.L_3233:
        /*00d8*/ 	.byte	0x04, 0x17
        /*00da*/ 	.short	(.L_3235 - .L_3234)
.L_3234:
        /*00dc*/ 	.word	0x00000000
        /*00e0*/ 	.short	0x0006
        /*00e2*/ 	.short	0x002c
        /*00e4*/ 	.byte	0x00, 0xf0, 0x11, 0x00


	//----- nvinfo : EIATTR_KPARAM_INFO
	.align		4
.L_3235:
        /*00e8*/ 	.byte	0x04, 0x17
        /*00ea*/ 	.short	(.L_3237 - .L_3236)
.L_3236:
        /*00ec*/ 	.word	0x00000000
        /*00f0*/ 	.short	0x0005
        /*00f2*/ 	.short	0x0028
        /*00f4*/ 	.byte	0x00, 0xf0, 0x11, 0x00


	//----- nvinfo : EIATTR_KPARAM_INFO
	.align		4
.L_3237:
        /*00f8*/ 	.byte	0x04, 0x17
        /*00fa*/ 	.short	(.L_3239 - .L_3238)
.L_3238:
        /*00fc*/ 	.word	0x00000000
        /*0100*/ 	.short	0x0004
        /*0102*/ 	.short	0x0020
        /*0104*/ 	.byte	0x00, 0xf0, 0x21, 0x00


	//----- nvinfo : EIATTR_KPARAM_INFO
	.align		4
.L_3239:
        /*0108*/ 	.byte	0x04, 0x17
        /*010a*/ 	.short	(.L_3241 - .L_3240)
.L_3240:
        /*010c*/ 	.word	0x00000000
        /*0110*/ 	.short	0x0003
        /*0112*/ 	.short	0x0018
        /*0114*/ 	.byte	0x00, 0xf0, 0x21, 0x00


	//----- nvinfo : EIATTR_KPARAM_INFO
	.align		4
.L_3241:
        /*0118*/ 	.byte	0x04, 0x17
        /*011a*/ 	.short	(.L_3243 - .L_3242)
.L_3242:
        /*011c*/ 	.word	0x00000000
        /*0120*/ 	.short	0x0002
        /*0122*/ 	.short	0x0010
        /*0124*/ 	.byte	0x00, 0xf0, 0x21, 0x00


	//----- nvinfo : EIATTR_KPARAM_INFO
	.align		4
.L_3243:
        /*0128*/ 	.byte	0x04, 0x17
        /*012a*/ 	.short	(.L_3245 - .L_3244)
.L_3244:
        /*012c*/ 	.word	0x00000000
        /*0130*/ 	.short	0x0001
        /*0132*/ 	.short	0x0008
        /*0134*/ 	.byte	0x00, 0xf0, 0x21, 0x00


	//----- nvinfo : EIATTR_KPARAM_INFO
	.align		4
.L_3245:
        /*0138*/ 	.byte	0x04, 0x17
        /*013a*/ 	.short	(.L_3247 - .L_3246)
.L_3246:
        /*013c*/ 	.word	0x00000000
        /*0140*/ 	.short	0x0000
        /*0142*/ 	.short	0x0000
        /*0144*/ 	.byte	0x00, 0xf0, 0x21, 0x00


	//----- nvinfo : EIATTR_SPARSE_MMA_MASK
	.align		4
.L_3247:
        /*0148*/ 	.byte	0x03, 0x50
        /*014a*/ 	.short	0x0000


	//----- nvinfo : EIATTR_MAXREG_COUNT
	.align		4
        /*014c*/ 	.byte	0x03, 0x1b
        /*014e*/ 	.short	0x00ff


	//----- nvinfo : EIATTR_NUM_BARRIERS
	.align		4
        /*0150*/ 	.byte	0x02, 0x4c
        /*0152*/ 	.byte	0x01
	.zero		1


	//----- nvinfo : EIATTR_MERCURY_ISA_VERSION
	.align		4
        /*0154*/ 	.byte	0x03, 0x5f
        /*0156*/ 	.short	0x0101


	//----- nvinfo : EIATTR_EXIT_INSTR_OFFSETS
	.align		4
        /*0158*/ 	.byte	0x04, 0x1c
        /*015a*/ 	.short	(.L_3249 - .L_3248)


	//   ....[0]....
.L_3248:
        /*015c*/ 	.word	0x000001e0


	//   ....[1]....
        /*0160*/ 	.word	0x00000910


	//   ....[2]....
        /*0164*/ 	.word	0x00005b20


	//   ....[3]....
        /*0168*/ 	.word	0x00005e10


	//   ....[4]....
        /*016c*/ 	.word	0x00005f60


	//   ....[5]....
        /*0170*/ 	.word	0x00006000


	//   ....[6]....
        /*0174*/ 	.word	0x00006040


	//----- nvinfo : EIATTR_CRS_STACK_SIZE
	.align		4
.L_3249:
        /*0178*/ 	.byte	0x04, 0x1e
        /*017a*/ 	.short	(.L_3251 - .L_3250)
.L_3250:
        /*017c*/ 	.word	0x00000000


	//----- nvinfo : EIATTR_CBANK_PARAM_SIZE
	.align		4
.L_3251:
        /*0180*/ 	.byte	0x03, 0x19
        /*0182*/ 	.short	0x0074


	//----- nvinfo : EIATTR_PARAM_CBANK
	.align		4
        /*0184*/ 	.byte	0x04, 0x0a
        /*0186*/ 	.short	(.L_3253 - .L_3252)
	.align		4
.L_3252:
        /*0188*/ 	.word	index@(.nv.constant0._Z23gemm_half_q_half_kernelILi2ELi38ELb1ELb0ELi64EEvPK6__halfPKjS4_S2_PS0_iiiiPKtS7_iiiiiibS2_i)
        /*018c*/ 	.short	0x0210
        /*018e*/ 	.short	0x0074


	//----- nvinfo : EIATTR_SW_WAR
	.align		4
.L_3253:
        /*0190*/ 	.byte	0x04, 0x36
        /*0192*/ 	.short	(.L_3255 - .L_3254)
.L_3254:
        /*0194*/ 	.word	0x00000008
.L_3255:


//--------------------- .nv.info._Z23gemm_half_q_half_kernelILi2ELi128ELb1ELb0ELi64EEvPK6__halfPKjS4_S2_PS0_iiiiPKtS7_iiiiiibS2_i --------------------------
	.section	.nv.info._Z23gemm_half_q_half_kernelILi2ELi128ELb1ELb0ELi64EEvPK6__halfPKjS4_S2_PS0_iiiiPKtS7_iiiiiibS2_i,"",@"SHT_CUDA_INFO"
	.sectionflags	@""
	.align	4


	//----- nvinfo : EIATTR_CUDA_API_VERSION
	.align		4
        /*0000*/ 	.byte	0x04, 0x37
        /*0002*/ 	.short	(.L_3257 - .L_3256)
.L_3256:
        /*0004*/ 	.word	0x00000082


	//----- nvinfo : EIATTR_KPARAM_INFO
	.align		4
.L_3257:
        /*0008*/ 	.byte	0x04, 0x17
        /*000a*/ 	.short	(.L_3259 - .L_3258)
.L_3258:
        /*000c*/ 	.word	0x00000000
        /*0010*/ 	.short	0x0013
        /*0012*/ 	.short	0x0070
        /*0014*/ 	.byte	0x00, 0xf0, 0x11, 0x00


	//----- nvinfo : EIATTR_KPARAM_INFO
	.align		4
.L_3259:
        /*0018*/ 	.byte	0x04, 0x17
        /*001a*/ 	.short	(.L_3261 - .L_3260)
.L_3260:
        /*001c*/ 	.word	0x00000000
        /*0020*/ 	.short	0x0012
        /*0022*/ 	.short	0x0068
        /*0024*/ 	.byte	0x00, 0xf0, 0x21, 0x00


	//----- nvinfo : EIATTR_KPARAM_INFO
	.align		4
.L_3261:
        /*0028*/ 	.byte	0x04, 0x17
        /*002a*/ 	.short	(.L_3263 - .L_3262)
.L_3262:
        /*002c*/ 	.word	0x00000000
        /*0030*/ 	.short	0x0011
        /*0032*/ 	.short	0x0060
        /*0034*/ 	.byte	0x00, 0xf0, 0x05, 0x00


	//----- nvinfo : EIATTR_KPARAM_INFO
	.align		4
.L_3263:
        /*0038*/ 	.byte	0x04, 0x17
        /*003a*/ 	.short	(.L_3265 - .L_3264)
.L_3264:
        /*003c*/ 	.word	0x00000000
        /*0040*/ 	.short	0x0010
        /*0042*/ 	.short	0x005c
        /*0044*/ 	.byte	0x00, 0xf0, 0x11, 0x00


	//----- nvinfo : EIATTR_KPARAM_INFO
	.align		4
.L_3265:
        /*0048*/ 	.byte	0x04, 0x17
        /*004a*/ 	.short	(.L_3267 - .L_3266)
.L_3266:
        /*004c*/ 	.word	0x00000000
        /*0050*/ 	.short	0x000f
        /*0052*/ 	.short	0x0058
        /*0054*/ 	.byte	0x00, 0xf0, 0x11, 0x00


	//----- nvinfo : EIATTR_KPARAM_INFO
	.align		4
.L_3267:
        /*0058*/ 	.byte	0x04, 0x17
        /*005a*/ 	.short	(.L_3269 - .L_3268)
.L_3268:
        /*005c*/ 	.word	0x00000000
        /*0060*/ 	.short	0x000e
        /*0062*/ 	.short	0x0054
        /*0064*/ 	.byte	0x00, 0xf0, 0x11, 0x00


	//----- nvinfo : EIATTR_KPARAM_INFO
	.align		4
.L_3269:
        /*0068*/ 	.byte	0x04, 0x17
        /*006a*/ 	.short	(.L_3271 - .L_3270)
.L_3270:
        /*006c*/ 	.word	0x00000000
        /*0070*/ 	.short	0x000d
        /*0072*/ 	.short	0x0050
        /*0074*/ 	.byte	0x00, 0xf0, 0x11, 0x00


	//----- nvinfo : EIATTR_KPARAM_INFO
	.align		4
.L_3271:
        /*0078*/ 	.byte	0x04, 0x17
        /*007a*/ 	.short	(.L_3273 - .L_3272)
.L_3272:
        /*007c*/ 	.word	0x00000000
        /*0080*/ 	.short	0x000c
        /*0082*/ 	.short	0x004c
        /*0084*/ 	.byte	0x00, 0xf0, 0x11, 0x00


	//----- nvinfo : EIATTR_KPARAM_INFO
	.align		4
.L_3273:
        /*0088*/ 	.byte	0x04, 0x17
        /*008a*/ 	.short	(.L_3275 - .L_3274)
.L_3274:
        /*008c*/ 	.word	0x00000000
        /*0090*/ 	.short	0x000b
        /*0092*/ 	.short	0x0048
        /*0094*/ 	.byte	0x00, 0xf0, 0x11, 0x00


	//----- nvinfo : EIATTR_KPARAM_INFO
	.align		4
.L_3275:
        /*0098*/ 	.byte	0x04, 0x17
        /*009a*/ 	.short	(.L_3277 - .L_3276)
.L_3276:
        /*009c*/ 	.word	0x00000000
        /*00a0*/ 	.short	0x000a
        /*00a2*/ 	.short	0x0040
        /*00a4*/ 	.byte	0x00, 0xf0, 0x21, 0x00


	//----- nvinfo : EIATTR_KPARAM_INFO
	.align		4
.L_3277:
        /*00a8*/ 	.byte	0x04, 0x17
        /*00aa*/ 	.short	(.L_3279 - .L_3278)
.L_3278:
        /*00ac*/ 	.word	0x00000000
        /*00b0*/ 	.short	0x0009
        /*00b2*/ 	.short	0x0038
        /*00b4*/ 	.byte	0x00, 0xf0, 0x21, 0x00


	//----- nvinfo : EIATTR_KPARAM_INFO
	.align		4
.L_3279:
        /*00b8*/ 	.byte	0x04, 0x17
        /*00ba*/ 	.short	(.L_3281 - .L_3280)
.L_3280:
        /*00bc*/ 	.word	0x00000000
        /*00c0*/ 	.short	0x0008
        /*00c2*/ 	.short	0x0034
        /*00c4*/ 	.byte	0x00, 0xf0, 0x11, 0x00


	//----- nvinfo : EIATTR_KPARAM_INFO
	.align		4
.L_3281:
        /*00c8*/ 	.byte	0x04, 0x17
        /*00ca*/ 	.short	(.L_3283 - .L_3282)
.L_3282:
        /*00cc*/ 	.word	0x00000000
        /*00d0*/ 	.short	0x0007
        /*00d2*/ 	.short	0x0030
        /*00d4*/ 	.byte	0x00, 0xf0, 0x11, 0x00


	//----- nvinfo : EIATTR_KPARAM_INFO
	.align		4
.L_3283:
        /*00d8*/ 	.byte	0x04, 0x17
        /*00da*/ 	.short	(.L_3285 - .L_3284)
.L_3284:
        /*00dc*/ 	.word	0x00000000
        /*00e0*/ 	.short	0x0006
        /*00e2*/ 	.short	0x002c
        /*00e4*/ 	.byte	0x00, 0xf0, 0x11, 0x00


	//----- nvinfo : EIATTR_KPARAM_INFO
	.align		4
.L_3285:
        /*00e8*/ 	.byte	0x04, 0x17
        /*00ea*/ 	.short	(.L_3287 - .L_3286)
.L_3286:
        /*00ec*/ 	.word	0x00000000
        /*00f0*/ 	.short	0x0005
        /*00f2*/ 	.short	0x0028
        /*00f4*/ 	.byte	0x00, 0xf0, 0x11, 0x00


	//----- nvinfo : EIATTR_KPARAM_INFO
	.align		4
.L_3287:
        /*00f8*/ 	.byte	0x04, 0x17
        /*00fa*/ 	.short	(.L_3289 - .L_3288)
.L_3288:
        /*00fc*/ 	.word	0x00000000
        /*0100*/ 	.short	0x0004
        /*0102*/ 	.short	0x0020
        /*0104*/ 	.byte	0x00, 0xf0, 0x21, 0x00


	//----- nvinfo : EIATTR_KPARAM_INFO
	.align		4
.L_3289:
        /*0108*/ 	.byte	0x04, 0x17
        /*010a*/ 	.short	(.L_3291 - .L_3290)
.L_3290:
        /*010c*/ 	.word	0x00000000
        /*0110*/ 	.short	0x0003
        /*0112*/ 	.short	0x0018
        /*0114*/ 	.byte	0x00, 0xf0, 0x21, 0x00


	//----- nvinfo : EIATTR_KPARAM_INFO
	.align		4
.L_3291:
        /*0118*/ 	.byte	0x04, 0x17
        /*011a*/ 	.short	(.L_3293 - .L_3292)
.L_3292:
        /*011c*/ 	.word	0x00000000
        /*0120*/ 	.short	0x0002
        /*0122*/ 	.short	0x0010
        /*0124*/ 	.byte	0x00, 0xf0, 0x21, 0x00


	//----- nvinfo : EIATTR_KPARAM_INFO
	.align		4
.L_3293:
        /*0128*/ 	.byte	0x04, 0x17
        /*012a*/ 	.short	(.L_3295 - .L_3294)
.L_3294:
        /*012c*/ 	.word	0x00000000
        /*0130*/ 	.short	0x0001
        /*0132*/ 	.short	0x0008
        /*0134*/ 	.byte	0x00, 0xf0, 0x21, 0x00


	//----- nvinfo : EIATTR_KPARAM_INFO
	.align		4
.L_3295:
        /*0138*/ 	.byte	0x04, 0x17
        /*013a*/ 	.short	(.L_3297 - .L_3296)
.L_3296:
        /*013c*/ 	.word	0x00000000
        /*0140*/ 	.short	0x0000
        /*0142*/ 	.short	0x0000
        /*0144*/ 	.byte	0x00, 0xf0, 0x21, 0x00


	//----- nvinfo : EIATTR_SPARSE_MMA_MASK
	.align		4
.L_3297:
        /*0148*/ 	.byte	0x03, 0x50
        /*014a*/ 	.short	0x0000


	//----- nvinfo : EIATTR_MAXREG_COUNT
	.align		4
        /*014c*/ 	.byte	0x03, 0x1b
        /*014e*/ 	.short	0x00ff


	//----- nvinfo : EIATTR_NUM_BARRIERS
	.align		4
        /*0150*/ 	.byte	0x02, 0x4c
        /*0152*/ 	.byte	0x01
	.zero		1


	//----- nvinfo : EIATTR_MERCURY_ISA_VERSION
	.align		4
        /*0154*/ 	.byte	0x03, 0x5f
        /*0156*/ 	.short	0x0101


	//----- nvinfo : EIATTR_EXIT_INSTR_OFFSETS
	.align		4
        /*0158*/ 	.byte	0x04, 0x1c
        /*015a*/ 	.short	(.L_3299 - .L_3298)


	//   ....[0]....
.L_3298:
        /*015c*/ 	.word	0x00000190


	//   ....[1]....
        /*0160*/ 	.word	0x00000900


	//   ....[2]....
        /*0164*/ 	.word	0x00005fc0


	//   ....[3]....
        /*0168*/ 	.word	0x000062c0


	//   ....[4]....
        /*016c*/ 	.word	0x00006410


	//   ....[5]....
        /*0170*/ 	.word	0x000064b0


	//   ....[6]....
        /*0174*/ 	.word	0x000064f0


	//----- nvinfo : EIATTR_CRS_STACK_SIZE
	.align		4
.L_3299:
        /*0178*/ 	.byte	0x04, 0x1e
        /*017a*/ 	.short	(.L_3301 - .L_3300)
.L_3300:
        /*017c*/ 	.word	0x00000000


	//----- nvinfo : EIATTR_CBANK_PARAM_SIZE
	.align		4
.L_3301:
        /*0180*/ 	.byte	0x03, 0x19
        /*0182*/ 	.short	0x0074


	//----- nvinfo : EIATTR_PARAM_CBANK
	.align		4
        /*0184*/ 	.byte	0x04, 0x0a
        /*0186*/ 	.short	(.L_3303 - .L_3302)
	.align		4
.L_3302:
        /*0188*/ 	.word	index@(.nv.constant0._Z23gemm_half_q_half_kernelILi2ELi128ELb1ELb0ELi64EEvPK6__halfPKjS4_S2_PS0_iiiiPKtS7_iiiiiibS2_i)
        /*018c*/ 	.short	0x0210
        /*018e*/ 	.short	0x0074


	//----- nvinfo : EIATTR_SW_WAR
	.align		4
.L_3303:
        /*0190*/ 	.byte	0x04, 0x36
        /*0192*/ 	.short	(.L_3305 - .L_3304)
.L_3304:
        /*0194*/ 	.word	0x00000008
.L_3305:


//--------------------- .nv.info._Z23gemm_half_q_half_kernelILi2ELi190ELb1ELb0ELi32EEvPK6__halfPKjS4_S2_PS0_iiiiPKtS7_iiiiiibS2_i --------------------------
	.section	.nv.info._Z23gemm_half_q_half_kernelILi2ELi190ELb1ELb0ELi32EEvPK6__halfPKjS4_S2_PS0_iiiiPKtS7_iiiiiibS2_i,"",@"SHT_CUDA_INFO"
	.sectionflags	@""
	.align	4


	//----- nvinfo : EIATTR_CUDA_API_VERSION
	.align		4
        /*0000*/ 	.byte	0x04, 0x37
        /*0002*/ 	.short	(.L_3307 - .L_3306)
.L_3306:
        /*0004*/ 	.word	0x00000082


	//----- nvinfo : EIATTR_KPARAM_INFO
	.align		4
.L_3307:
        /*0008*/ 	.byte	0x04, 0x17
        /*000a*/ 	.short	(.L_3309 - .L_3308)
.L_3308:
        /*000c*/ 	.word	0x00000000
        /*0010*/ 	.short	0x0013
        /*0012*/ 	.short	0x0070
        /*0014*/ 	.byte	0x00, 0xf0, 0x11, 0x00


	//----- nvinfo : EIATTR_KPARAM_INFO
	.align		4
.L_3309:
        /*0018*/ 	.byte	0x04, 0x17
        /*001a*/ 	.short	(.L_3311 - .L_3310)
.L_3310:
        /*001c*/ 	.word	0x00000000
        /*0020*/ 	.short	0x0012
        /*0022*/ 	.short	0x0068
        /*0024*/ 	.byte	0x00, 0xf0, 0x21, 0x00


	//----- nvinfo : EIATTR_KPARAM_INFO
	.align		4
.L_3311:
        /*0028*/ 	.byte	0x04, 0x17
        /*002a*/ 	.short	(.L_3313 - .L_3312)
.L_3312:
        /*002c*/ 	.word	0x00000000
        /*0030*/ 	.short	0x0011
        /*0032*/ 	.short	0x0060
        /*0034*/ 	.byte	0x00, 0xf0, 0x05, 0x00


	//----- nvinfo : EIATTR_KPARAM_INFO
	.align		4
.L_3313:
        /*0038*/ 	.byte	0x04, 0x17
        /*003a*/ 	.short	(.L_3315 - .L_3314)
.L_3314:
        /*003c*/ 	.word	0x00000000
        /*0040*/ 	.short	0x0010
        /*0042*/ 	.short	0x005c
        /*0044*/ 	.byte	0x00, 0xf0, 0x11, 0x00


	//----- nvinfo : EIATTR_KPARAM_INFO
	.align		4
.L_3315:
        /*0048*/ 	.byte	0x04, 0x17
        /*004a*/ 	.short	(.L_3317 - .L_3316)
.L_3316:
        /*004c*/ 	.word	0x00000000
        /*0050*/ 	.short	0x000f
        /*0052*/ 	.short	0x0058
        /*0054*/ 	.byte	0x00, 0xf0, 0x11, 0x00


	//----- nvinfo : EIATTR_KPARAM_INFO
	.align		4
.L_3317:
        /*0058*/ 	.byte	0x04, 0x17
        /*005a*/ 	.short	(.L_3319 - .L_3318)
.L_3318:
        /*005c*/ 	.word	0x00000000
        /*0060*/ 	.short	0x000e
        /*0062*/ 	.short	0x0054
        /*0064*/ 	.byte	0x00, 0xf0, 0x11, 0x00


	//----- nvinfo : EIATTR_KPARAM_INFO
	.align		4
.L_3319:
        /*0068*/ 	.byte	0x04, 0x17
        /*006a*/ 	.short	(.L_3321 - .L_3320)
.L_3320:
        /*006c*/ 	.word	0x00000000
        /*0070*/ 	.short	0x000d
        /*0072*/ 	.short	0x0050
        /*0074*/ 	.byte	0x00, 0xf0, 0x11, 0x00


	//----- nvinfo : EIATTR_KPARAM_INFO
	.align		4
.L_3321:
        /*0078*/ 	.byte	0x04, 0x17
        /*007a*/ 	.short	(.L_3323 - .L_3322)
.L_3322:
        /*007c*/ 	.word	0x00000000
        /*0080*/ 	.short	0x000c
        /*0082*/ 	.short	0x004c
        /*0084*/ 	.byte	0x00, 0xf0, 0x11, 0x00


	//----- nvinfo : EIATTR_KPARAM_INFO
	.align		4
.L_3323:
        /*0088*/ 	.byte	0x04, 0x17
        /*008a*/ 	.short	(.L_3325 - .L_3324)
.L_3324:
        /*008c*/ 	.word	0x00000000
        /*0090*/ 	.short	0x000b
        /*0092*/ 	.short	0x0048
        /*0094*/ 	.byte	0x00, 0xf0, 0x11, 0x00


	//----- nvinfo : EIATTR_KPARAM_INFO
	.align		4
.L_3325:
        /*0098*/ 	.byte	0x04, 0x17
        /*009a*/ 	.short	(.L_3327 - .L_3326)
.L_3326:
        /*009c*/ 	.word	0x00000000
        /*00a0*/ 	.short	0x000a
        /*00a2*/ 	.short	0x0040
        /*00a4*/ 	.byte	0x00, 0xf0, 0x21, 0x00


	//----- nvinfo : EIATTR_KPARAM_INFO
	.align		4
.L_3327:
        /*00a8*/ 	.byte	0x04, 0x17
        /*00aa*/ 	.short	(.L_3329 - .L_3328)
.L_3328:
        /*00ac*/ 	.word	0x00000000
        /*00b0*/ 	.short	0x0009
        /*00b2*/ 	.short	0x0038
        /*00b4*/ 	.byte	0x00, 0xf0, 0x21, 0x00


	//----- nvinfo : EIATTR_KPARAM_INFO
	.align		4
.L_3329:
        /*00b8*/ 	.byte	0x04, 0x17
        /*00ba*/ 	.short	(.L_3331 - .L_3330)
.L_3330:
        /*00bc*/ 	.word	0x00000000
        /*00c0*/ 	.short	0x0008
        /*00c2*/ 	.short	0x0034
        /*00c4*/ 	.byte	0x00, 0xf0, 0x11, 0x00


	//----- nvinfo : EIATTR_KPARAM_INFO
	.align		4
.L_3331:
        /*00c8*/ 	.byte	0x04, 0x17
        /*00ca*/ 	.short	(.L_3333 - .L_3332)
.L_3332:
        /*00cc*/ 	.word	0x00000000
        /*00d0*/ 	.short	0x0007
        /*00d2*/ 	.short	0x0030
        /*00d4*/ 	.byte	0x00, 0xf0, 0x11, 0x00


	//----- nvinfo : EIATTR_KPARAM_INFO
	.align		4
.L_3333:
        /*00d8*/ 	.byte	0x04, 0x17
        /*00da*/ 	.short	(.L_3335 - .L_3334)
.L_3334:
        /*00dc*/ 	.word	0x00000000
        /*00e0*/ 	.short	0x0006
        /*00e2*/ 	.short	0x002c
        /*00e4*/ 	.byte	0x00, 0xf0, 0x11, 0x00


	//----- nvinfo : EIATTR_KPARAM_INFO
	.align		4
.L_3335:
        /*00e8*/ 	.byte	0x04, 0x17
        /*00ea*/ 	.short	(.L_3337 - .L_3336)
.L_3336:
        /*00ec*/ 	.word	0x00000000
        /*00f0*/ 	.short	0x0005
        /*00f2*/ 	.short	0x0028
        /*00f4*/ 	.byte	0x00, 0xf0, 0x11, 0x00


	//----- nvinfo : EIATTR_KPARAM_INFO
	.align		4
.L_3337:
        /*00f8*/ 	.byte	0x04, 0x17
        /*00fa*/ 	.short	(.L_3339 - .L_3338)
.L_3338:
        /*00fc*/ 	.word	0x00000000
        /*0100*/ 	.short	0x0004
        /*0102*/ 	.short	0x0020
        /*0104*/ 	.byte	0x00, 0xf0, 0x21, 0x00


	//----- nvinfo : EIATTR_KPARAM_INFO
	.align		4
.L_3339:
        /*0108*/ 	.byte	0x04, 0x17
        /*010a*/ 	.short	(.L_3341 - .L_3340)
.L_3340:
        /*010c*/ 	.word	0x00000000
        /*0110*/ 	.short	0x0003
        /*0112*/ 	.short	0x0018
        /*0114*/ 	.byte	0x00, 0xf0, 0x21, 0x00


	//----- nvinfo : EIATTR_KPARAM_INFO
	.align		4
.L_3341:
        /*0118*/ 	.byte	0x04, 0x17
        /*011a*/ 	.short	(.L_3343 - .L_3342)
.L_3342:
        /*011c*/ 	.word	0x00000000
        /*0120*/ 	.short	0x0002
        /*0122*/ 	.short	0x0010
        /*0124*/ 	.byte	0x00, 0xf0, 0x21, 0x00


	//----- nvinfo : EIATTR_KPARAM_INFO
	.align		4
.L_3343:
        /*0128*/ 	.byte	0x04, 0x17
        /*012a*/ 	.short	(.L_3345 - .L_3344)
.L_3344:
        /*012c*/ 	.word	0x00000000
        /*0130*/ 	.short	0x0001
        /*0132*/ 	.short	0x0008
        /*0134*/ 	.byte	0x00, 0xf0, 0x21, 0x00


	//----- nvinfo : EIATTR_KPARAM_INFO
	.align		4
.L_3345:
        /*0138*/ 	.byte	0x04, 0x17
        /*013a*/ 	.short	(.L_3347 - .L_3346)
.L_3346:
        /*013c*/ 	.word	0x00000000
        /*0140*/ 	.short	0x0000
        /*0142*/ 	.short	0x0000
        /*0144*/ 	.byte	0x00, 0xf0, 0x21, 0x00


	//----- nvinfo : EIATTR_SPARSE_MMA_MASK
	.align		4
.L_3347:
        /*0148*/ 	.byte	0x03, 0x50
        /*014a*/ 	.short	0x0000


	//----- nvinfo : EIATTR_MAXREG_COUNT
	.align		4
        /*014c*/ 	.byte	0x03, 0x1b
        /*014e*/ 	.short	0x00ff


	//----- nvinfo : EIATTR_NUM_BARRIERS
	.align		4
        /*0150*/ 	.byte	0x02, 0x4c
        /*0152*/ 	.byte	0x01
	.zero		1


	//----- nvinfo : EIATTR_MERCURY_ISA_VERSION
	.align		4
        /*0154*/ 	.byte	0x03, 0x5f
        /*0156*/ 	.short	0x0101


	//----- nvinfo : EIATTR_EXIT_INSTR_OFFSETS
	.align		4
        /*0158*/ 	.byte	0x04, 0x1c
        /*015a*/ 	.short	(.L_3349 - .L_3348)


	//   ....[0]....
.L_3348:
        /*015c*/ 	.word	0x000001d0


	//   ....[1]....
        /*0160*/ 	.word	0x00000d90


	//   ....[2]....
        /*0164*/ 	.word	0x0000fd60


	//   ....[3]....
        /*0168*/ 	.word	0x00010080


	//   ....[4]....
        /*016c*/ 	.word	0x000101d0


	//   ....[5]....
        /*0170*/ 	.word	0x00010270


	//   ....[6]....
        /*0174*/ 	.word	0x000102b0


	//----- nvinfo : EIATTR_CRS_STACK_SIZE
	.align		4
.L_3349:
        /*0178*/ 	.byte	0x04, 0x1e
        /*017a*/ 	.short	(.L_3351 - .L_3350)
.L_3350:
        /*017c*/ 	.word	0x00000000


	//----- nvinfo : EIATTR_CBANK_PARAM_SIZE
	.align		4
.L_3351:
        /*0180*/ 	.byte	0x03, 0x19
        /*0182*/ 	.short	0x0074


	//----- nvinfo : EIATTR_PARAM_CBANK
	.align		4
        /*0184*/ 	.byte	0x04, 0x0a
        /*0186*/ 	.short	(.L_3353 - .L_3352)
	.align		4
.L_3352:
        /*0188*/ 	.word	index@(.nv.constant0._Z23gemm_half_q_half_kernelILi2ELi190ELb1ELb0ELi32EEvPK6__halfPKjS4_S2_PS0_iiiiPKtS7_iiiiiibS2_i)
        /*018c*/ 	.short	0x0210
        /*018e*/ 	.short	0x0074


	//----- nvinfo : EIATTR_SW_WAR
	.align		4
.L_3353:
        /*0190*/ 	.byte	0x04, 0x36
        /*0192*/ 	.short	(.L_3355 - .L_3354)
.L_3354:
        /*0194*/ 	.word	0x00000008
.L_3355:


//--------------------- .nv.info._Z23gemm_half_q_half_kernelILi2ELi160ELb1ELb0ELi32EEvPK6__halfPKjS4_S2_PS0_iiiiPKtS7_iiiiiibS2_i --------------------------
	.section	.nv.info._Z23gemm_half_q_half_kernelILi2ELi160ELb1ELb0ELi32EEvPK6__halfPKjS4_S2_PS0_iiiiPKtS7_iiiiiibS2_i,"",@"SHT_CUDA_INFO"
	.sectionflags	@""
	.align	4


	//----- nvinfo : EIATTR_CUDA_API_VERSION
	.align		4
        /*0000*/ 	.byte	0x04, 0x37
        /*0002*/ 	.short	(.L_3357 - .L_3356)
.L_3356:
        /*0004*/ 	.word	0x00000082


	//----- nvinfo : EIATTR_KPARAM_INFO
	.align		4
.L_3357:
        /*0008*/ 	.byte	0x04, 0x17
        /*000a*/ 	.short	(.L_3359 - .L_3358)
.L_3358:
        /*000c*/ 	.word	0x00000000
        /*0010*/ 	.short	0x0013
        /*0012*/ 	.short	0x0070
        /*0014*/ 	.byte	0x00, 0xf0, 0x11, 0x00


	//----- nvinfo : EIATTR_KPARAM_INFO
	.align		4
.L_3359:
        /*0018*/ 	.byte	0x04, 0x17
        /*001a*/ 	.short	(.L_3361 - .L_3360)
.L_3360:
        /*001c*/ 	.word	0x00000000
        /*0020*/ 	.short	0x0012
        /*0022*/ 	.short	0x0068
        /*0024*/ 	.byte	0x00, 0xf0, 0x21, 0x00


	//----- nvinfo : EIATTR_KPARAM_INFO
	.align		4
.L_3361:
        /*0028*/ 	.byte	0x04, 0x17
        /*002a*/ 	.short	(.L_3363 - .L_3362)
.L_3362:
        /*002c*/ 	.word	0x00000000
        /*0030*/ 	.short	0x0011
        /*0032*/ 	.short	0x0060
        /*0034*/ 	.byte	0x00, 0xf0, 0x05, 0x00


	//----- nvinfo : EIATTR_KPARAM_INFO
	.align		4
.L_3363:
        /*0038*/ 	.byte	0x04, 0x17
        /*003a*/ 	.short	(.L_3365 - .L_3364)
.L_3364:
        /*003c*/ 	.word	0x00000000
        /*0040*/ 	.short	0x0010
        /*0042*/ 	.short	0x005c
        /*0044*/ 	.byte	0x00, 0xf0, 0x11, 0x00


	//----- nvinfo : EIATTR_KPARAM_INFO
	.align		4
.L_3365:
        /*0048*/ 	.byte	0x04, 0x17
        /*004a*/ 	.short	(.L_3367 - .L_3366)
.L_3366:
        /*004c*/ 	.word	0x00000000
        /*0050*/ 	.short	0x000f
        /*0052*/ 	.short	0x0058
        /*0054*/ 	.byte	0x00, 0xf0, 0x11, 0x00


	//----- nvinfo : EIATTR_KPARAM_INFO
	.align		4
.L_3367:
        /*0058*/ 	.byte	0x04, 0x17
        /*005a*/ 	.short	(.L_3369 - .L_3368)
.L_3368:
        /*005c*/ 	.word	0x00000000
        /*0060*/ 	.short	0x000e
        /*0062*/ 	.short	0x0054
        /*0064*/ 	.byte	0x00, 0xf0, 0x11, 0x00


	//----- nvinfo : EIATTR_KPARAM_INFO
	.align		4
.L_3369:
        /*0068*/ 	.byte	0x04, 0x17
        /*006a*/ 	.short	(.L_3371 - .L_3370)
.L_3370:
        /*006c*/ 	.word	0x00000000
        /*0070*/ 	.short	0x000d
        /*0072*/ 	.short	0x0050
        /*0074*/ 	.byte	0x00, 0xf0, 0x11, 0x00


	//----- nvinfo : EIATTR_KPARAM_INFO
	.align		4
.L_3371:
        /*0078*/ 	.byte	0x04, 0x17
        /*007a*/ 	.short	(.L_3373 - .L_3372)
.L_3372:
        /*007c*/ 	.word	0x00000000
        /*0080*/ 	.short	0x000c
        /*0082*/ 	.short	0x004c
        /*0084*/ 	.byte	0x00, 0xf0, 0x11, 0x00


	//----- nvinfo : EIATTR_KPARAM_INFO
	.align		4
.L_3373:
        /*0088*/ 	.byte	0x04, 0x17
        /*008a*/ 	.short	(.L_3375 - .L_3374)
.L_3374:
        /*008c*/ 	.word	0x00000000
        /*0090*/ 	.short	0x000b
        /*0092*/ 	.short	0x0048
        /*0094*/ 	.byte	0x00, 0xf0, 0x11, 0x00


	//----- nvinfo : EIATTR_KPARAM_INFO
	.align		4
.L_3375:
        /*0098*/ 	.byte	0x04, 0x17
        /*009a*/ 	.short	(.L_3377 - .L_3376)
.L_3376:
        /*009c*/ 	.word	0x00000000
        /*00a0*/ 	.short	0x000a
        /*00a2*/ 	.short	0x0040
        /*00a4*/ 	.byte	0x00, 0xf0, 0x21, 0x00


	//----- nvinfo : EIATTR_KPARAM_INFO
	.align		4
.L_3377:
        /*00a8*/ 	.byte	0x04, 0x17
        /*00aa*/ 	.short	(.L_3379 - .L_3378)
.L_3378:
        /*00ac*/ 	.word	0x00000000
        /*00b0*/ 	.short	0x0009
        /*00b2*/ 	.short	0x0038
        /*00b4*/ 	.byte	0x00, 0xf0, 0x21, 0x00


	//----- nvinfo : EIATTR_KPARAM_INFO
	.align		4
.L_3379:
        /*00b8*/ 	.byte	0x04, 0x17
        /*00ba*/ 	.short	(.L_3381 - .L_3380)
.L_3380:
        /*00bc*/ 	.word	0x00000000
        /*00c0*/ 	.short	0x0008
        /*00c2*/ 	.short	0x0034
        /*00c4*/ 	.byte	0x00, 0xf0, 0x11, 0x00


	//----- nvinfo : EIATTR_KPARAM_INFO
	.align		4
.L_3381:
        /*00c8*/ 	.byte	0x04, 0x17
        /*00ca*/ 	.short	(.L_3383 - .L_3382)
.L_3382:
        /*00cc*/ 	.word	0x00000000
        /*00d0*/ 	.short	0x0007
        /*00d2*/ 	.short	0x0030
        /*00d4*/ 	.byte	0x00, 0xf0, 0x11, 0x00


	//----- nvinfo : EIATTR_KPARAM_INFO
	.align		4
.L_3383:
        /*00d8*/ 	.byte	0x04, 0x17
        /*00da*/ 	.short	(.L_3385 - .L_3384)
.L_3384:
        /*00dc*/ 	.word	0x00000000
        /*00e0*/ 	.short	0x0006
        /*00e2*/ 	.short	0x002c
        /*00e4*/ 	.byte	0x00, 0xf0, 0x11, 0x00


	//----- nvinfo : EIATTR_KPARAM_INFO
	.align		4
.L_3385:
        /*00e8*/ 	.byte	0x04, 0x17
        /*00ea*/ 	.short	(.L_3387 - .L_3386)
.L_3386:
        /*00ec*/ 	.word	0x00000000
        /*00f0*/ 	.short	0x0005
        /*00f2*/ 	.short	0x0028
        /*00f4*/ 	.byte	0x00, 0xf0, 0x11, 0x00


	//----- nvinfo : EIATTR_KPARAM_INFO
	.align		4
.L_3387:
        /*00f8*/ 	.byte	0x04, 0x17
        /*00fa*/ 	.short	(.L_3389 - .L_3388)
.L_3388:
        /*00fc*/ 	.word	0x00000000
        /*0100*/ 	.short	0x0004
        /*0102*/ 	.short	0x0020
        /*0104*/ 	.byte	0x00, 0xf0, 0x21, 0x00


	//----- nvinfo : EIATTR_KPARAM_INFO
	.align		4
.L_3389:
        /*0108*/ 	.byte	0x04, 0x17
        /*010a*/ 	.short	(.L_3391 - .L_3390)
.L_3390:
        /*010c*/ 	.word	0x00000000
        /*0110*/ 	.short	0x0003
        /*0112*/ 	.short	0x0018
        /*0114*/ 	.byte	0x00, 0xf0, 0x21, 0x00


	//----- nvinfo : EIATTR_KPARAM_INFO
	.align		4
.L_3391:
        /*0118*/ 	.byte	0x04, 0x17
        /*011a*/ 	.short	(.L_3393 - .L_3392)
.L_3392:
        /*011c*/ 	.word	0x00000000
        /*0120*/ 	.short	0x0002
        /*0122*/ 	.short	0x0010
        /*0124*/ 	.byte	0x00, 0xf0, 0x21, 0x00


	//----- nvinfo : EIATTR_KPARAM_INFO
	.align		4
.L_3393:
        /*0128*/ 	.byte	0x04, 0x17
        /*012a*/ 	.short	(.L_3395 - .L_3394)
.L_3394:
        /*012c*/ 	.word	0x00000000
        /*0130*/ 	.short	0x0001
        /*0132*/ 	.short	0x0008
        /*0134*/ 	.byte	0x00, 0xf0, 0x21, 0x00


	//----- nvinfo : EIATTR_KPARAM_INFO
	.align		4
.L_3395:
        /*0138*/ 	.byte	0x04, 0x17
        /*013a*/ 	.short	(.L_3397 - .L_3396)
.L_3396:
        /*013c*/ 	.word	0x00000000
        /*0140*/ 	.short	0x0000
        /*0142*/ 	.short	0x0000
        /*0144*/ 	.byte	0x00, 0xf0, 0x21, 0x00


	//----- nvinfo : EIATTR_SPARSE_MMA_MASK
	.align		4
.L_3397:
        /*0148*/ 	.byte	0x03, 0x50
        /*014a*/ 	.short	0x0000


	//----- nvinfo : EIATTR_MAXREG_COUNT
	.align		4
        /*014c*/ 	.byte	0x03, 0x1b
        /*014e*/ 	.short	0x00ff


	//----- nvinfo : EIATTR_NUM_BARRIERS
	.align		4
        /*0150*/ 	.byte	0x02, 0x4c
        /*0152*/ 	.byte	0x01
	.zero		1


	//----- nvinfo : EIATTR_MERCURY_ISA_VERSION
	.align		4
        /*0154*/ 	.byte	0x03, 0x5f
        /*0156*/ 	.short	0x0101


	//----- nvinfo : EIATTR_EXIT_INSTR_OFFSETS
	.align		4
        /*0158*/ 	.byte	0x04, 0x1c
        /*015a*/ 	.short	(.L_3399 - .L_3398)


	//   ....[0]....
.L_3398:
        /*015c*/ 	.word	0x000001d0


	//   ....[1]....
        /*0160*/ 	.word	0x000008f0


	//   ....[2]....
        /*0164*/ 	.word	0x00007b10


	//   ....[3]....
        /*0168*/ 	.word	0x00007e10


	//   ....[4]....
        /*016c*/ 	.word	0x00007f60


	//   ....[5]....
        /*0170*/ 	.word	0x00008000


	//   ....[6]....
        /*0174*/ 	.word	0x00008040


	//----- nvinfo : EIATTR_CRS_STACK_SIZE
	.align		4
.L_3399:
        /*0178*/ 	.byte	0x04, 0x1e
        /*017a*/ 	.short	(.L_3401 - .L_3400)
.L_3400:
        /*017c*/ 	.word	0x00000000


	//----- nvinfo : EIATTR_CBANK_PARAM_SIZE
	.align		4
.L_3401:
        /*0180*/ 	.byte	0x03, 0x19
        /*0182*/ 	.short	0x0074


	//----- nvinfo : EIATTR_PARAM_CBANK
	.align		4
        /*0184*/ 	.byte	0x04, 0x0a
        /*0186*/ 	.short	(.L_3403 - .L_3402)
	.align		4
.L_3402:
        /*0188*/ 	.word	index@(.nv.constant0._Z23gemm_half_q_half_kernelILi2ELi160ELb1ELb0ELi32EEvPK6__halfPKjS4_S2_PS0_iiiiPKtS7_iiiiiibS2_i)
        /*018c*/ 	.short	0x0210
        /*018e*/ 	.short	0x0074


	//----- nvinfo : EIATTR_SW_WAR
	.align		4
.L_3403:
        /*0190*/ 	.byte	0x04, 0x36
        /*0192*/ 	.short	(.L_3405 - .L_3404)
.L_3404:
        /*0194*/ 	.word	0x00000008
.L_3405:


//--------------------- .nv.info._Z23gemm_half_q_half_kernelILi2ELi40ELb1ELb0ELi32EEvPK6__halfPKjS4_S2_PS0_iiiiPKtS7_iiiiiibS2_i --------------------------
	.section	.nv.info._Z23gemm_half_q_half_kernelILi2ELi40ELb1ELb0ELi32EEvPK6__halfPKjS4_S2_PS0_iiiiPKtS7_iiiiiibS2_i,"",@"SHT_CUDA_INFO"
	.sectionflags	@""
	.align	4


	//----- nvinfo : EIATTR_CUDA_API_VERSION
	.align		4
        /*0000*/ 	.byte	0x04, 0x37
        /*0002*/ 	.short	(.L_3407 - .L_3406)
.L_3406:
        /*0004*/ 	.word	0x00000082


	//----- nvinfo : EIATTR_KPARAM_INFO
	.align		4
.L_3407:
        /*0008*/ 	.byte	0x04, 0x17
        /*000a*/ 	.short	(.L_3409 - .L_3408)
.L_3408:
        /*000c*/ 	.word	0x00000000
        /*0010*/ 	.short	0x0013
        /*0012*/ 	.short	0x0070
        /*0014*/ 	.byte	0x00, 0xf0, 0x11, 0x00


	//----- nvinfo : EIATTR_KPARAM_INFO
	.align		4
.L_3409:
        /*0018*/ 	.byte	0x04, 0x17
        /*001a*/ 	.short	(.L_3411 - .L_3410)
.L_3410:
        /*001c*/ 	.word	0x00000000
        /*0020*/ 	.short	0x0012
        /*0022*/ 	.short	0x0068
        /*0024*/ 	.byte	0x00, 0xf0, 0x21, 0x00


	//----- nvinfo : EIATTR_KPARAM_INFO
	.align		4
.L_3411:
        /*0028*/ 	.byte	0x04, 0x17
        /*002a*/ 	.short	(.L_3413 - .L_3412)
.L_3412:
        /*002c*/ 	.word	0x00000000
        /*0030*/ 	.short	0x0011
        /*0032*/ 	.short	0x0060
        /*0034*/ 	.byte	0x00, 0xf0, 0x05, 0x00


	//----- nvinfo : EIATTR_KPARAM_INFO
	.align		4
.L_3413:
        /*0038*/ 	.byte	0x04, 0x17
        /*003a*/ 	.short	(.L_3415 - .L_3414)
.L_3414:
        /*003c*/ 	.word	0x00000000
        /*0040*/ 	.short	0x0010
        /*0042*/ 	.short	0x005c
        /*0044*/ 	.byte	0x00, 0xf0, 0x11, 0x00


	//----- nvinfo : EIATTR_KPARAM_INFO
	.align		4
.L_3415:
        /*0048*/ 	.byte	0x04, 0x17
        /*004a*/ 	.short	(.L_3417 - .L_3416)
.L_3416:
        /*004c*/ 	.word	0x00000000
        /*0050*/ 	.short	0x000f
        /*0052*/ 	.short	0x0058
        /*0054*/ 	.byte	0x00, 0xf0, 0x11, 0x00


	//----- nvinfo : EIATTR_KPARAM_INFO
	.align		4
.L_3417:
        /*0058*/ 	.byte	0x04, 0x17
        /*005a*/ 	.short	(.L_3419 - .L_3418)
.L_3418:
        /*005c*/ 	.word	0x00000000
        /*0060*/ 	.short	0x000e
        /*0062*/ 	.short	0x0054
        /*0064*/ 	.byte	0x00, 0xf0, 0x11, 0x00


	//----- nvinfo : EIATTR_KPARAM_INFO
	.align		4
.L_3419:
        /*0068*/ 	.byte	0x04, 0x17
        /*006a*/ 	.short	(.L_3421 - .L_3420)
.L_3420:
        /*006c*/ 	.word	0x00000000
        /*0070*/ 	.short	0x000d
        /*0072*/ 	.short	0x0050
        /*0074*/ 	.byte	0x00, 0xf0, 0x11, 0x00


	//----- nvinfo : EIATTR_KPARAM_INFO
	.align		4
.L_3421:
        /*0078*/ 	.byte	0x04, 0x17
        /*007a*/ 	.short	(.L_3423 - .L_3422)
.L_3422:
        /*007c*/ 	.word	0x00000000
        /*0080*/ 	.short	0x000c
        /*0082*/ 	.short	0x004c
        /*0084*/ 	.byte	0x00, 0xf0, 0x11, 0x00


	//----- nvinfo : EIATTR_KPARAM_INFO
	.align		4
.L_3423:
        /*0088*/ 	.byte	0x04, 0x17
        /*008a*/ 	.short	(.L_3425 - .L_3424)
.L_3424:
        /*008c*/ 	.word	0x00000000
        /*0090*/ 	.short	0x000b
        /*0092*/ 	.short	0x0048
        /*0094*/ 	.byte	0x00, 0xf0, 0x11, 0x00


	//----- nvinfo : EIATTR_KPARAM_INFO
	.align		4
.L_3425:
        /*0098*/ 	.byte	0x04, 0x17
        /*009a*/ 	.short	(.L_3427 - .L_3426)
.L_3426:
        /*009c*/ 	.word	0x00000000
        /*00a0*/ 	.short	0x000a
        /*00a2*/ 	.short	0x0040
        /*00a4*/ 	.byte	0x00, 0xf0, 0x21, 0x00


	//----- nvinfo : EIATTR_KPARAM_INFO
	.align		4
.L_3427:
        /*00a8*/ 	.byte	0x04, 0x17
        /*00aa*/ 	.short	(.L_3429 - .L_3428)
.L_3428:
        /*00ac*/ 	.word	0x00000000
        /*00b0*/ 	.short	0x0009
        /*00b2*/ 	.short	0x0038
        /*00b4*/ 	.byte	0x00, 0xf0, 0x21, 0x00


	//----- nvinfo : EIATTR_KPARAM_INFO
	.align		4
.L_3429:
        /*00b8*/ 	.byte	0x04, 0x17
        /*00ba*/ 	.short	(.L_3431 - .L_3430)
.L_3430:
        /*00bc*/ 	.word	0x00000000
        /*00c0*/ 	.short	0x0008
        /*00c2*/ 	.short	0x0034
        /*00c4*/ 	.byte	0x00, 0xf0, 0x11, 0x00


	//----- nvinfo : EIATTR_KPARAM_INFO
	.align		4
.L_3431:
        /*00c8*/ 	.byte	0x04, 0x17
        /*00ca*/ 	.short	(.L_3433 - .L_3432)
.L_3432:
        /*00cc*/ 	.word	0x00000000
        /*00d0*/ 	.short	0x0007
        /*00d2*/ 	.short	0x0030
        /*00d4*/ 	.byte	0x00, 0xf0, 0x11, 0x00


	//----- nvinfo : EIATTR_KPARAM_INFO
	.align		4
.L_3433:
        /*00d8*/ 	.byte	0x04, 0x17
        /*00da*/ 	.short	(.L_3435 - .L_3434)
.L_3434:
        /*00dc*/ 	.word	0x00000000
        /*00e0*/ 	.short	0x0006
        /*00e2*/ 	.short	0x002c
        /*00e4*/ 	.byte	0x00, 0xf0, 0x11, 0x00


	//----- nvinfo : EIATTR_KPARAM_INFO
	.align		4
.L_3435:
        /*00e8*/ 	.byte	0x04, 0x17
        /*00ea*/ 	.short	(.L_3437 - .L_3436)
.L_3436:
        /*00ec*/ 	.word	0x00000000
        /*00f0*/ 	.short	0x0005
        /*00f2*/ 	.short	0x0028
        /*00f4*/ 	.byte	0x00, 0xf0, 0x11, 0x00


	//----- nvinfo : EIATTR_KPARAM_INFO
	.align		4
.L_3437:
        /*00f8*/ 	.byte	0x04, 0x17
        /*00fa*/ 	.short	(.L_3439 - .L_3438)
.L_3438:
        /*00fc*/ 	.word	0x00000000
        /*0100*/ 	.short	0x0004
        /*0102*/ 	.short	0x0020
        /*0104*/ 	.byte	0x00, 0xf0, 0x21, 0x00


	//----- nvinfo : EIATTR_KPARAM_INFO
	.align		4
.L_3439:
        /*0108*/ 	.byte	0x04, 0x17
        /*010a*/ 	.short	(.L_3441 - .L_3440)
.L_3440:
        /*010c*/ 	.word	0x00000000
        /*0110*/ 	.short	0x0003
        /*0112*/ 	.short	0x0018
        /*0114*/ 	.byte	0x00, 0xf0, 0x21, 0x00


	//----- nvinfo : EIATTR_KPARAM_INFO
	.align		4
.L_3441:
        /*0118*/ 	.byte	0x04, 0x17
        /*011a*/ 	.short	(.L_3443 - .L_3442)
.L_3442:
        /*011c*/ 	.word	0x00000000
        /*0120*/ 	.short	0x0002
        /*0122*/ 	.short	0x0010
        /*0124*/ 	.byte	0x00, 0xf0, 0x21, 0x00


	//----- nvinfo : EIATTR_KPARAM_INFO
	.align		4
.L_3443:
        /*0128*/ 	.byte	0x04, 0x17
        /*012a*/ 	.short	(.L_3445 - .L_3444)
.L_3444:
        /*012c*/ 	.word	0x00000000
        /*0130*/ 	.short	0x0001
        /*0132*/ 	.short	0x0008
        /*0134*/ 	.byte	0x00, 0xf0, 0x21, 0x00


	//----- nvinfo : EIATTR_KPARAM_INFO
	.align		4
.L_3445:
        /*0138*/ 	.byte	0x04, 0x17
        /*013a*/ 	.short	(.L_3447 - .L_3446)
.L_3446:
        /*013c*/ 	.word	0x00000000
        /*0140*/ 	.short	0x0000
        /*0142*/ 	.short	0x0000
        /*0144*/ 	.byte	0x00, 0xf0, 0x21, 0x00


	//----- nvinfo : EIATTR_SPARSE_MMA_MASK
	.align		4
.L_3447:
        /*0148*/ 	.byte	0x03, 0x50
        /*014a*/ 	.short	0x0000


	//----- nvinfo : EIATTR_MAXREG_COUNT
	.align		4
        /*014c*/ 	.byte	0x03, 0x1b
        /*014e*/ 	.short	0x00ff


	//----- nvinfo : EIATTR_NUM_BARRIERS
	.align		4
        /*0150*/ 	.byte	0x02, 0x4c
        /*0152*/ 	.byte	0x01
	.zero		1


	//----- nvinfo : EIATTR_MERCURY_ISA_VERSION
	.align		4
        /*0154*/ 	.byte	0x03, 0x5f
        /*0156*/ 	.short	0x0101


	//----- nvinfo : EIATTR_EXIT_INSTR_OFFSETS
	.align		4
        /*0158*/ 	.byte	0x04, 0x1c
        /*015a*/ 	.short	(.L_3449 - .L_3448)


	//   ....[0]....
.L_3448:
        /*015c*/ 	.word	0x000001d0


	//   ....[1]....
        /*0160*/ 	.word	0x00000900


	//   ....[2]....
        /*0164*/ 	.word	0x00006cb0


	//   ....[3]....
        /*0168*/ 	.word	0x00006fb0


	//   ....[4]....
        /*016c*/ 	.word	0x00007100


	//   ....[5]....
        /*0170*/ 	.word	0x000071a0


	//   ....[6]....
        /*0174*/ 	.word	0x000071e0


	//----- nvinfo : EIATTR_CRS_STACK_SIZE
	.align		4
.L_3449:
        /*0178*/ 	.byte	0x04, 0x1e
        /*017a*/ 	.short	(.L_3451 - .L_3450)
.L_3450:
        /*017c*/ 	.word	0x00000000


	//----- nvinfo : EIATTR_CBANK_PARAM_SIZE
	.align		4
.L_3451:
        /*0180*/ 	.byte	0x03, 0x19
        /*0182*/ 	.short	0x0074


	//----- nvinfo : EIATTR_PARAM_CBANK
	.align		4
        /*0184*/ 	.byte	0x04, 0x0a
        /*0186*/ 	.short	(.L_3453 - .L_3452)
	.align		4
.L_3452:
        /*0188*/ 	.word	index@(.nv.constant0._Z23gemm_half_q_half_kernelILi2ELi40ELb1ELb0ELi32EEvPK6__halfPKjS4_S2_PS0_iiiiPKtS7_iiiiiibS2_i)
        /*018c*/ 	.short	0x0210
        /*018e*/ 	.short	0x0074


	//----- nvinfo : EIATTR_SW_WAR
	.align		4
.L_3453:
        /*0190*/ 	.byte	0x04, 0x36
        /*0192*/ 	.short	(.L_3455 - .L_3454)
.L_3454:
        /*0194*/ 	.word	0x00000008
.L_3455:


//--------------------- .nv.info._Z23gemm_half_q_half_kernelILi2ELi10ELb1ELb0ELi32EEvPK6__halfPKjS4_S2_PS0_iiiiPKtS7_iiiiiibS2_i --------------------------
	.section	.nv.info._Z23gemm_half_q_half_kernelILi2ELi10ELb1ELb0ELi32EEvPK6__halfPKjS4_S2_PS0_iiiiPKtS7_iiiiiibS2_i,"",@"SHT_CUDA_INFO"
	.sectionflags	@""
	.align	4


	//----- nvinfo : EIATTR_CUDA_API_VERSION
	.align		4
        /*0000*/ 	.byte	0x04, 0x37
        /*0002*/ 	.short	(.L_3457 - .L_3456)
.L_3456:
        /*0004*/ 	.word	0x00000082


	//----- nvinfo : EIATTR_KPARAM_INFO
	.align		4
.L_3457:
        /*0008*/ 	.byte	0x04, 0x17
        /*000a*/ 	.short	(.L_3459 - .L_3458)
.L_3458:
        /*000c*/ 	.word	0x00000000
        /*0010*/ 	.short	0x0013
        /*0012*/ 	.short	0x0070
        /*0014*/ 	.byte	0x00, 0xf0, 0x11, 0x00


	//----- nvinfo : EIATTR_KPARAM_INFO
	.align		4
.L_3459:
        /*0018*/ 	.byte	0x04, 0x17
        /*001a*/ 	.short	(.L_3461 - .L_3460)
.L_3460:
        /*001c*/ 	.word	0x00000000
        /*0020*/ 	.short	0x0012
        /*0022*/ 	.short	0x0068
        /*0024*/ 	.byte	0x00, 0xf0, 0x21, 0x00


	//----- nvinfo : EIATTR_KPARAM_INFO
	.align		4
.L_3461:
        /*0028*/ 	.byte	0x04, 0x17
        /*002a*/ 	.short	(.L_3463 - .L_3462)
.L_3462:
        /*002c*/ 	.word	0x00000000
        /*0030*/ 	.short	0x0011
        /*0032*/ 	.short	0x0060
        /*0034*/ 	.byte	0x00, 0xf0, 0x05, 0x00


	//----- nvinfo : EIATTR_KPARAM_INFO
	.align		4
.L_3463:
        /*0038*/ 	.byte	0x04, 0x17
        /*003a*/ 	.short	(.L_3465 - .L_3464)
.L_3464:
        /*003c*/ 	.word	0x00000000
        /*0040*/ 	.short	0x0010
        /*0042*/ 	.short	0x005c
        /*0044*/ 	.byte	0x00, 0xf0, 0x11, 0x00


	//----- nvinfo : EIATTR_KPARAM_INFO
	.align		4
.L_3465:
        /*0048*/ 	.byte	0x04, 0x17
        /*004a*/ 	.short	(.L_3467 - .L_3466)
.L_3466:
        /*004c*/ 	.word	0x00000000
        /*0050*/ 	.short	0x000f
        /*0052*/ 	.short	0x0058
        /*0054*/ 	.byte	0x00, 0xf0, 0x11, 0x00


	//----- nvinfo : EIATTR_KPARAM_INFO
	.align		4
.L_3467:
        /*0058*/ 	.byte	0x04, 0x17
        /*005a*/ 	.short	(.L_3469 - .L_3468)
.L_3468:
        /*005c*/ 	.word	0x00000000
        /*0060*/ 	.short	0x000e
        /*0062*/ 	.short	0x0054
        /*0064*/ 	.byte	0x00, 0xf0, 0x11, 0x00


	//----- nvinfo : EIATTR_KPARAM_INFO
	.align		4
.L_3469:
        /*0068*/ 	.byte	0x04, 0x17
        /*006a*/ 	.short	(.L_3471 - .L_3470)
.L_3470:
        /*006c*/ 	.word	0x00000000
        /*0070*/ 	.short	0x000d
        /*0072*/ 	.short	0x0050
        /*0074*/ 	.byte	0x00, 0xf0, 0x11, 0x00


	//----- nvinfo : EIATTR_KPARAM_INFO
	.align		4
.L_3471:
        /*0078*/ 	.byte	0x04, 0x17
        /*007a*/ 	.short	(.L_3473 - .L_3472)
.L_3472:
        /*007c*/ 	.word	0x00000000
        /*0080*/ 	.short	0x000c
        /*0082*/ 	.short	0x004c
        /*0084*/ 	.byte	0x00, 0xf0, 0x11, 0x00


	//----- nvinfo : EIATTR_KPARAM_INFO
	.align		4
.L_3473:
        /*0088*/ 	.byte	0x04, 0x17
        /*008a*/ 	.short	(.L_3475 - .L_3474)
.L_3474:
        /*008c*/ 	.word	0x00000000
        /*0090*/ 	.short	0x000b
        /*0092*/ 	.short	0x0048
        /*0094*/ 	.byte	0x00, 0xf0, 0x11, 0x00


	//----- nvinfo : EIATTR_KPARAM_INFO
	.align		4
.L_3475:
        /*0098*/ 	.byte	0x04, 0x17
        /*009a*/ 	.short	(.L_3477 - .L_3476)
.L_3476:
        /*009c*/ 	.word	0x00000000
        /*00a0*/ 	.short	0x000a
        /*00a2*/ 	.short	0x0040
        /*00a4*/ 	.byte	0x00, 0xf0, 0x21, 0x00


	//----- nvinfo : EIATTR_KPARAM_INFO
	.align		4
.L_3477:
        /*00a8*/ 	.byte	0x04, 0x17
        /*00aa*/ 	.short	(.L_3479 - .L_3478)
.L_3478:
        /*00ac*/ 	.word	0x00000000
        /*00b0*/ 	.short	0x0009
        /*00b2*/ 	.short	0x0038
        /*00b4*/ 	.byte	0x00, 0xf0, 0x21, 0x00


	//----- nvinfo : EIATTR_KPARAM_INFO
	.align		4
.L_3479:
        /*00b8*/ 	.byte	0x04, 0x17
        /*00ba*/ 	.short	(.L_3481 - .L_3480)
.L_3480:
        /*00bc*/ 	.word	0x00000000
        /*00c0*/ 	.short	0x0008
        /*00c2*/ 	.short	0x0034
        /*00c4*/ 	.byte	0x00, 0xf0, 0x11, 0x00


	//----- nvinfo : EIATTR_KPARAM_INFO
	.align		4
.L_3481:
        /*00c8*/ 	.byte	0x04, 0x17
        /*00ca*/ 	.short	(.L_3483 - .L_3482)
.L_3482:
        /*00cc*/ 	.word	0x00000000
        /*00d0*/ 	.short	0x0007
        /*00d2*/ 	.short	0x0030
        /*00d4*/ 	.byte	0x00, 0xf0, 0x11, 0x00


	//----- nvinfo : EIATTR_KPARAM_INFO
	.align		4
.L_3483:
        /*00d8*/ 	.byte	0x04, 0x17
        /*00da*/ 	.short	(.L_3485 - .L_3484)
.L_3484:
        /*00dc*/ 	.word	0x00000000
        /*00e0*/ 	.short	0x0006
        /*00e2*/ 	.short	0x002c
        /*00e4*/ 	.byte	0x00, 0xf0, 0x11, 0x00


	//----- nvinfo : EIATTR_KPARAM_INFO
	.align		4
.L_3485:
        /*00e8*/ 	.byte	0x04, 0x17
        /*00ea*/ 	.short	(.L_3487 - .L_3486)
.L_3486:
        /*00ec*/ 	.word	0x00000000
        /*00f0*/ 	.short	0x0005
        /*00f2*/ 	.short	0x0028
        /*00f4*/ 	.byte	0x00, 0xf0, 0x11, 0x00


	//----- nvinfo : EIATTR_KPARAM_INFO
	.align		4
.L_3487:
        /*00f8*/ 	.byte	0x04, 0x17
        /*00fa*/ 	.short	(.L_3489 - .L_3488)
.L_3488:
        /*00fc*/ 	.word	0x00000000
        /*0100*/ 	.short	0x0004
        /*0102*/ 	.short	0x0020
        /*0104*/ 	.byte	0x00, 0xf0, 0x21, 0x00


	//----- nvinfo : EIATTR_KPARAM_INFO
	.align		4
.L_3489:
        /*0108*/ 	.byte	0x04, 0x17
        /*010a*/ 	.short	(.L_3491 - .L_3490)
.L_3490:
        /*010c*/ 	.word	0x00000000
        /*0110*/ 	.short	0x0003
        /*0112*/ 	.short	0x0018
        /*0114*/ 	.byte	0x00, 0xf0, 0x21, 0x00


	//----- nvinfo : EIATTR_KPARAM_INFO
	.align		4
.L_3491:
        /*0118*/ 	.byte	0x04, 0x17
        /*011a*/ 	.short	(.L_3493 - .L_3492)
.L_3492:
        /*011c*/ 	.word	0x00000000
        /*0120*/ 	.short	0x0002
        /*0122*/ 	.short	0x0010
        /*0124*/ 	.byte	0x00, 0xf0, 0x21, 0x00


	//----- nvinfo : EIATTR_KPARAM_INFO
	.align		4
.L_3493:
        /*0128*/ 	.byte	0x04, 0x17
        /*012a*/ 	.short	(.L_3495 - .L_3494)
.L_3494:
        /*012c*/ 	.word	0x00000000
        /*0130*/ 	.short	0x0001
        /*0132*/ 	.short	0x0008
        /*0134*/ 	.byte	0x00, 0xf0, 0x21, 0x00


	//----- nvinfo : EIATTR_KPARAM_INFO
	.align		4
.L_3495:
        /*0138*/ 	.byte	0x04, 0x17
        /*013a*/ 	.short	(.L_3497 - .L_3496)
.L_3496:
        /*013c*/ 	.word	0x00000000
        /*0140*/ 	.short	0x0000
        /*0142*/ 	.short	0x0000
        /*0144*/ 	.byte	0x00, 0xf0, 0x21, 0x00


	//----- nvinfo : EIATTR_SPARSE_MMA_MASK
	.align		4
.L_3497:
        /*0148*/ 	.byte	0x03, 0x50
        /*014a*/ 	.short	0x0000


	//----- nvinfo : EIATTR_MAXREG_COUNT
	.align		4
        /*014c*/ 	.byte	0x03, 0x1b
        /*014e*/ 	.short	0x00ff


	//----- nvinfo : EIATTR_NUM_BARRIERS
	.align		4
        /*0150*/ 	.byte	0x02, 0x4c
        /*0152*/ 	.byte	0x01
	.zero		1


	//----- nvinfo : EIATTR_MERCURY_ISA_VERSION
	.align		4
        /*0154*/ 	.byte	0x03, 0x5f
        /*0156*/ 	.short	0x0101


	//----- nvinfo : EIATTR_EXIT_INSTR_OFFSETS
	.align		4
        /*0158*/ 	.byte	0x04, 0x1c
        /*015a*/ 	.short	(.L_3499 - .L_3498)


	//   ....[0]....
.L_3498:
        /*015c*/ 	.word	0x000001d0


	//   ....[1]....
        /*0160*/ 	.word	0x00000900


	//   ....[2]....
        /*0164*/ 	.word	0x00005bc0


	//   ....[3]....
        /*0168*/ 	.word	0x00005eb0


	//   ....[4]....
        /*016c*/ 	.word	0x00006000


	//   ....[5]....
        /*0170*/ 	.word	0x00006090


	//   ....[6]....
        /*0174*/ 	.word	0x000060d0


	//----- nvinfo : EIATTR_CRS_STACK_SIZE
	.align		4
.L_3499:
        /*0178*/ 	.byte	0x04, 0x1e
        /*017a*/ 	.short	(.L_3501 - .L_3500)
.L_3500:
        /*017c*/ 	.word	0x00000000


	//----- nvinfo : EIATTR_CBANK_PARAM_SIZE
	.align		4
.L_3501:
        /*0180*/ 	.byte	0x03, 0x19
        /*0182*/ 	.short	0x0074


	//----- nvinfo : EIATTR_PARAM_CBANK
	.align		4
        /*0184*/ 	.byte	0x04, 0x0a
        /*0186*/ 	.short	(.L_3503 - .L_3502)
	.align		4
.L_3502:
        /*0188*/ 	.word	index@(.nv.constant0._Z23gemm_half_q_half_kernelILi2ELi10ELb1ELb0ELi32EEvPK6__halfPKjS4_S2_PS0_iiiiPKtS7_iiiiiibS2_i)
        /*018c*/ 	.short	0x0210
        /*018e*/ 	.short	0x0074


	//----- nvinfo : EIATTR_SW_WAR
	.align		4
.L_3503:
        /*0190*/ 	.byte	0x04, 0x36
        /*0192*/ 	.short	(.L_3505 - .L_3504)
.L_3504:
        /*0194*/ 	.word	0x00000008
.L_3505:


//--------------------- .nv.info._Z23gemm_half_q_half_kernelILi2ELi172ELb1ELb0ELi32EEvPK6__halfPKjS4_S2_PS0_iiiiPKtS7_iiiiiibS2_i --------------------------
	.section	.nv.info._Z23gemm_half_q_half_kernelILi2ELi172ELb1ELb0ELi32EEvPK6__halfPKjS4_S2_PS0_iiiiPKtS7_iiiiiibS2_i,"",@"SHT_CUDA_INFO"
	.sectionflags	@""
	.align	4


	//----- nvinfo : EIATTR_CUDA_API_VERSION
	.align		4
        /*0000*/ 	.byte	0x04, 0x37
        /*0002*/ 	.short	(.L_3507 - .L_3506)
.L_3506:
        /*0004*/ 	.word	0x00000082


	//----- nvinfo : EIATTR_KPARAM_INFO
	.align		4
.L_3507:
        /*0008*/ 	.byte	0x04, 0x17
        /*000a*/ 	.short	(.L_3509 - .L_3508)
.L_3508:
        /*000c*/ 	.word	0x00000000
        /*0010*/ 	.short	0x0013
        /*0012*/ 	.short	0x0070
        /*0014*/ 	.byte	0x00, 0xf0, 0x11, 0x00


	//----- nvinfo : EIATTR_KPARAM_INFO
	.align		4
.L_3509:
        /*0018*/ 	.byte	0x04, 0x17
        /*001a*/ 	.short	(.L_3511 - .L_3510)
.L_3510:
        /*001c*/ 	.word	0x00000000
        /*0020*/ 	.short	0x0012
        /*0022*/ 	.short	0x0068
        /*0024*/ 	.byte	0x00, 0xf0, 0x21, 0x00


	//----- nvinfo : EIATTR_KPARAM_INFO
	.align		4
.L_3511:
        /*0028*/ 	.byte	0x04, 0x17
        /*002a*/ 	.short	(.L_3513 - .L_3512)
.L_3512:
        /*002c*/ 	.word	0x00000000
        /*0030*/ 	.short	0x0011
        /*0032*/ 	.short	0x0060
        /*0034*/ 	.byte	0x00, 0xf0, 0x05, 0x00


	//----- nvinfo : EIATTR_KPARAM_INFO
	.align		4
.L_3513:
        /*0038*/ 	.byte	0x04, 0x17
        /*003a*/ 	.short	(.L_3515 - .L_3514)
.L_3514:
        /*003c*/ 	.word	0x00000000
        /*0040*/ 	.short	0x0010
        /*0042*/ 	.short	0x005c
        /*0044*/ 	.byte	0x00, 0xf0, 0x11, 0x00


	//----- nvinfo : EIATTR_KPARAM_INFO
	.align		4
.L_3515:
        /*0048*/ 	.byte	0x04, 0x17
        /*004a*/ 	.short	(.L_3517 - .L_3516)
.L_3516:
        /*004c*/ 	.word	0x00000000
        /*0050*/ 	.short	0x000f
        /*0052*/ 	.short	0x0058
        /*0054*/ 	.byte	0x00, 0xf0, 0x11, 0x00


	//----- nvinfo : EIATTR_KPARAM_INFO
	.align		4
.L_3517:
        /*0058*/ 	.byte	0x04, 0x17
        /*005a*/ 	.short	(.L_3519 - .L_3518)
.L_3518:
        /*005c*/ 	.word	0x00000000
        /*0060*/ 	.short	0x000e
        /*0062*/ 	.short	0x0054
        /*0064*/ 	.byte	0x00, 0xf0, 0x11, 0x00


	//----- nvinfo : EIATTR_KPARAM_INFO
	.align		4
.L_3519:
        /*0068*/ 	.byte	0x04, 0x17
        /*006a*/ 	.short	(.L_3521 - .L_3520)
.L_3520:
        /*006c*/ 	.word	0x00000000
        /*0070*/ 	.short	0x000d
        /*0072*/ 	.short	0x0050
        /*0074*/ 	.byte	0x00, 0xf0, 0x11, 0x00


	//----- nvinfo : EIATTR_KPARAM_INFO
	.align		4
.L_3521:
        /*0078*/ 	.byte	0x04, 0x17
        /*007a*/ 	.short	(.L_3523 - .L_3522)
.L_3522:
        /*007c*/ 	.word	0x00000000
        /*0080*/ 	.short	0x000c
        /*0082*/ 	.short	0x004c
        /*0084*/ 	.byte	0x00, 0xf0, 0x11, 0x00


	//----- nvinfo : EIATTR_KPARAM_INFO
	.align		4
.L_3523:
        /*0088*/ 	.byte	0x04, 0x17
        /*008a*/ 	.short	(.L_3525 - .L_3524)
.L_3524:
        /*008c*/ 	.word	0x00000000
        /*0090*/ 	.short	0x000b
        /*0092*/ 	.short	0x0048
        /*0094*/ 	.byte	0x00, 0xf0, 0x11, 0x00


	//----- nvinfo : EIATTR_KPARAM_INFO
	.align		4
.L_3525:
        /*0098*/ 	.byte	0x04, 0x17
        /*009a*/ 	.short	(.L_3527 - .L_3526)
.L_3526:
        /*009c*/ 	.word	0x00000000
        /*00a0*/ 	.short	0x000a
        /*00a2*/ 	.short	0x0040
        /*00a4*/ 	.byte	0x00, 0xf0, 0x21, 0x00


	//----- nvinfo : EIATTR_KPARAM_INFO
	.align		4
.L_3527:
        /*00a8*/ 	.byte	0x04, 0x17
        /*00aa*/ 	.short	(.L_3529 - .L_3528)
.L_3528:
        /*00ac*/ 	.word	0x00000000
        /*00b0*/ 	.short	0x0009
        /*00b2*/ 	.short	0x0038
        /*00b4*/ 	.byte	0x00, 0xf0, 0x21, 0x00


	//----- nvinfo : EIATTR_KPARAM_INFO
	.align		4
.L_3529:
        /*00b8*/ 	.byte	0x04, 0x17
        /*00ba*/ 	.short	(.L_3531 - .L_3530)
.L_3530:
        /*00bc*/ 	.word	0x00000000
        /*00c0*/ 	.short	0x0008
        /*00c2*/ 	.short	0x0034
        /*00c4*/ 	.byte	0x00, 0xf0, 0x11, 0x00


	//----- nvinfo : EIATTR_KPARAM_INFO
	.align		4
.L_3531:
        /*00c8*/ 	.byte	0x04, 0x17
        /*00ca*/ 	.short	(.L_3533 - .L_3532)
.L_3532:
        /*00cc*/ 	.word	0x00000000
        /*00d0*/ 	.short	0x0007
        /*00d2*/ 	.short	0x0030
        /*00d4*/ 	.byte	0x00, 0xf0, 0x11, 0x00


	//----- nvinfo : EIATTR_KPARAM_INFO
	.align		4
.L_3533:
        /*00d8*/ 	.byte	0x04, 0x17
        /*00da*/ 	.short	(.L_3535 - .L_3534)
.L_3534:
        /*00dc*/ 	.word	0x00000000
        /*00e0*/ 	.short	0x0006
        /*00e2*/ 	.short	0x002c
        /*00e4*/ 	.byte	0x00, 0xf0, 0x11, 0x00


	//----- nvinfo : EIATTR_KPARAM_INFO
	.align		4
.L_3535:
        /*00e8*/ 	.byte	0x04, 0x17
        /*00ea*/ 	.short	(.L_3537 - .L_3536)
.L_3536:
        /*00ec*/ 	.word	0x00000000
        /*00f0*/ 	.short	0x0005
        /*00f2*/ 	.short	0x0028
        /*00f4*/ 	.byte	0x00, 0xf0, 0x11, 0x00


	//----- nvinfo : EIATTR_KPARAM_INFO
	.align		4
.L_3537:
        /*00f8*/ 	.byte	0x04, 0x17
        /*00fa*/ 	.short	(.L_3539 - .L_3538)
.L_3538:
        /*00fc*/ 	.word	0x00000000
        /*0100*/ 	.short	0x0004
        /*0102*/ 	.short	0x0020
        /*0104*/ 	.byte	0x00, 0xf0, 0x21, 0x00


	//----- nvinfo : EIATTR_KPARAM_INFO
	.align		4
.L_3539:
        /*0108*/ 	.byte	0x04, 0x17
        /*010a*/ 	.short	(.L_3541 - .L_3540)
.L_3540:
        /*010c*/ 	.word	0x00000000
        /*0110*/ 	.short	0x0003
        /*0112*/ 	.short	0x0018
        /*0114*/ 	.byte	0x00, 0xf0, 0x21, 0x00


	//----- nvinfo : EIATTR_KPARAM_INFO
	.align		4
.L_3541:
        /*0118*/ 	.byte	0x04, 0x17
        /*011a*/ 	.short	(.L_3543 - .L_3542)
.L_3542:
        /*011c*/ 	.word	0x00000000
        /*0120*/ 	.short	0x0002
        /*0122*/ 	.short	0x0010
        /*0124*/ 	.byte	0x00, 0xf0, 0x21, 0x00


	//----- nvinfo : EIATTR_KPARAM_INFO
	.align		4
.L_3543:
        /*0128*/ 	.byte	0x04, 0x17
        /*012a*/ 	.short	(.L_3545 - .L_3544)
.L_3544:
        /*012c*/ 	.word	0x00000000
        /*0130*/ 	.short	0x0001
        /*0132*/ 	.short	0x0008
        /*0134*/ 	.byte	0x00, 0xf0, 0x21, 0x00


	//----- nvinfo : EIATTR_KPARAM_INFO
	.align		4
.L_3545:
        /*0138*/ 	.byte	0x04, 0x17
        /*013a*/ 	.short	(.L_3547 - .L_3546)
.L_3546:
        /*013c*/ 	.word	0x00000000
        /*0140*/ 	.short	0x0000
        /*0142*/ 	.short	0x0000
        /*0144*/ 	.byte	0x00, 0xf0, 0x21, 0x00


	//----- nvinfo : EIATTR_SPARSE_MMA_MASK
	.align		4
.L_3547:
        /*0148*/ 	.byte	0x03, 0x50
        /*014a*/ 	.short	0x0000


	//----- nvinfo : EIATTR_MAXREG_COUNT
	.align		4
        /*014c*/ 	.byte	0x03, 0x1b
        /*014e*/ 	.short	0x00ff


	//----- nvinfo : EIATTR_NUM_BARRIERS
	.align		4
        /*0150*/ 	.byte	0x02, 0x4c
        /*0152*/ 	.byte	0x01
	.zero		1


	//----- nvinfo : EIATTR_MERCURY_ISA_VERSION
	.align		4
        /*0154*/ 	.byte	0x03, 0x5f
        /*0156*/ 	.short	0x0101


	//----- nvinfo : EIATTR_EXIT_INSTR_OFFSETS
	.align		4
        /*0158*/ 	.byte	0x04, 0x1c
        /*015a*/ 	.short	(.L_3549 - .L_3548)


	//   ....[0]....
.L_3548:
        /*015c*/ 	.word	0x000001d0


	//   ....[1]....
        /*0160*/ 	.word	0x00000d90


	//   ....[2]....
        /*0164*/ 	.word	0x0000d500


	//   ....[3]....
        /*0168*/ 	.word	0x0000d830


	//   ....[4]....
        /*016c*/ 	.word	0x0000d980


	//   ....[5]....
        /*0170*/ 	.word	0x0000da30


	//   ....[6]....
        /*0174*/ 	.word	0x0000da70


	//----- nvinfo : EIATTR_CRS_STACK_SIZE
	.align		4
.L_3549:
        /*0178*/ 	.byte	0x04, 0x1e
        /*017a*/ 	.short	(.L_3551 - .L_3550)
.L_3550:
        /*017c*/ 	.word	0x00000000


	//----- nvinfo : EIATTR_CBANK_PARAM_SIZE
	.align		4
.L_3551:
        /*0180*/ 	.byte	0x03, 0x19
        /*0182*/ 	.short	0x0074


	//----- nvinfo : EIATTR_PARAM_CBANK
	.align		4
        /*0184*/ 	.byte	0x04, 0x0a
        /*0186*/ 	.short	(.L_3553 - .L_3552)
	.align		4
.L_3552:
        /*0188*/ 	.word	index@(.nv.constant0._Z23gemm_half_q_half_kernelILi2ELi172ELb1ELb0ELi32EEvPK6__halfPKjS4_S2_PS0_iiiiPKtS7_iiiiiibS2_i)
        /*018c*/ 	.short	0x0210
        /*018e*/ 	.short	0x0074


	//----- nvinfo : EIATTR_SW_WAR
	.align		4
.L_3553:
        /*0190*/ 	.byte	0x04, 0x36
        /*0192*/ 	.short	(.L_3555 - .L_3554)
.L_3554:
        /*0194*/ 	.word	0x00000008
.L_3555:


//--------------------- .nv.info._Z23gemm_half_q_half_kernelILi2ELi176ELb1ELb0ELi32EEvPK6__halfPKjS4_S2_PS0_iiiiPKtS7_iiiiiibS2_i --------------------------
	.section	.nv.info._Z23gemm_half_q_half_kernelILi2ELi176ELb1ELb0ELi32EEvPK6__halfPKjS4_S2_PS0_iiiiPKtS7_iiiiiibS2_i,"",@"SHT_CUDA_INFO"
	.sectionflags	@""
	.align	4


	//----- nvinfo : EIATTR_CUDA_API_VERSION
	.align		4
        /*0000*/ 	.byte	0x04, 0x37
        /*0002*/ 	.short	(.L_3557 - .L_3556)
.L_3556:
        /*0004*/ 	.word	0x00000082


	//----- nvinfo : EIATTR_KPARAM_INFO
	.align		4
.L_3557:
        /*0008*/ 	.byte	0x04, 0x17
        /*000a*/ 	.short	(.L_3559 - .L_3558)
.L_3558:
        /*000c*/ 	.word	0x00000000
        /*0010*/ 	.short	0x0013
        /*0012*/ 	.short	0x0070
        /*0014*/ 	.byte	0x00, 0xf0, 0x11, 0x00


	//----- nvinfo : EIATTR_KPARAM_INFO
	.align		4
.L_3559:
        /*0018*/ 	.byte	0x04, 0x17
        /*001a*/ 	.short	(.L_3561 - .L_3560)
.L_3560:
        /*001c*/ 	.word	0x00000000
        /*0020*/ 	.short	0x0012
        /*0022*/ 	.short	0x0068
        /*0024*/ 	.byte	0x00, 0xf0, 0x21, 0x00


	//----- nvinfo : EIATTR_KPARAM_INFO
	.align		4
.L_3561:
        /*0028*/ 	.byte	0x04, 0x17
        /*002a*/ 	.short	(.L_3563 - .L_3562)
.L_3562:
        /*002c*/ 	.word	0x00000000
        /*0030*/ 	.short	0x0011
        /*0032*/ 	.short	0x0060
        /*0034*/ 	.byte	0x00, 0xf0, 0x05, 0x00


	//----- nvinfo : EIATTR_KPARAM_INFO
	.align		4
.L_3563:
        /*0038*/ 	.byte	0x04, 0x17
        /*003a*/ 	.short	(.L_3565 - .L_3564)
.L_3564:
        /*003c*/ 	.word	0x00000000
        /*0040*/ 	.short	0x0010
        /*0042*/ 	.short	0x005c
        /*0044*/ 	.byte	0x00, 0xf0, 0x11, 0x00


	//----- nvinfo : EIATTR_KPARAM_INFO
	.align		4
.L_3565:
        /*0048*/ 	.byte	0x04, 0x17
        /*004a*/ 	.short	(.L_3567 - .L_3566)
.L_3566:
        /*004c*/ 	.word	0x00000000
        /*0050*/ 	.short	0x000f
        /*0052*/ 	.short	0x0058
        /*0054*/ 	.byte	0x00, 0xf0, 0x11, 0x00


	//----- nvinfo : EIATTR_KPARAM_INFO
	.align		4
.L_3567:
        /*0058*/ 	.byte	0x04, 0x17
        /*005a*/ 	.short	(.L_3569 - .L_3568)
.L_3568:
        /*005c*/ 	.word	0x00000000
        /*0060*/ 	.short	0x000e
        /*0062*/ 	.short	0x0054
        /*0064*/ 	.byte	0x00, 0xf0, 0x11, 0x00


	//----- nvinfo : EIATTR_KPARAM_INFO
	.align		4
.L_3569:
        /*0068*/ 	.byte	0x04, 0x17
        /*006a*/ 	.short	(.L_3571 - .L_3570)
.L_3570:
        /*006c*/ 	.word	0x00000000
        /*0070*/ 	.short	0x000d
        /*0072*/ 	.short	0x0050
        /*0074*/ 	.byte	0x00, 0xf0, 0x11, 0x00


	//----- nvinfo : EIATTR_KPARAM_INFO
	.align		4
.L_3571:
        /*0078*/ 	.byte	0x04, 0x17
        /*007a*/ 	.short	(.L_3573 - .L_3572)
.L_3572:
        /*007c*/ 	.word	0x00000000
        /*0080*/ 	.short	0x000c
        /*0082*/ 	.short	0x004c
        /*0084*/ 	.byte	0x00, 0xf0, 0x11, 0x00


	//----- nvinfo : EIATTR_KPARAM_INFO
	.align		4
.L_3573:
        /*0088*/ 	.byte	0x04, 0x17
        /*008a*/ 	.short	(.L_3575 - .L_3574)
.L_3574:
        /*008c*/ 	.word	0x00000000
        /*0090*/ 	.short	0x000b
        /*0092*/ 	.short	0x0048
        /*0094*/ 	.byte	0x00, 0xf0, 0x11, 0x00


	//----- nvinfo : EIATTR_KPARAM_INFO
	.align		4
.L_3575:
        /*0098*/ 	.byte	0x04, 0x17
        /*009a*/ 	.short	(.L_3577 - .L_3576)
.L_3576:
        /*009c*/ 	.word	0x00000000
        /*00a0*/ 	.short	0x000a
        /*00a2*/ 	.short	0x0040
        /*00a4*/ 	.byte	0x00, 0xf0, 0x21, 0x00


	//----- nvinfo : EIATTR_KPARAM_INFO
	.align		4
.L_3577:
        /*00a8*/ 	.byte	0x04, 0x17
        /*00aa*/ 	.short	(.L_3579 - .L_3578)
.L_3578:
        /*00ac*/ 	.word	0x00000000
        /*00b0*/ 	.short	0x0009
        /*00b2*/ 	.short	0x0038
        /*00b4*/ 	.byte	0x00, 0xf0, 0x21, 0x00


	//----- nvinfo : EIATTR_KPARAM_INFO
	.align		4
.L_3579:
        /*00b8*/ 	.byte	0x04, 0x17
        /*00ba*/ 	.short	(.L_3581 - .L_3580)
.L_3580:
        /*00bc*/ 	.word	0x00000000
        /*00c0*/ 	.short	0x0008
        /*00c2*/ 	.short	0x0034
        /*00c4*/ 	.byte	0x00, 0xf0, 0x11, 0x00


	//----- nvinfo : EIATTR_KPARAM_INFO
	.align		4
.L_3581:
        /*00c8*/ 	.byte	0x04, 0x17
        /*00ca*/ 	.short	(.L_3583 - .L_3582)
.L_3582:
        /*00cc*/ 	.word	0x00000000
        /*00d0*/ 	.short	0x0007
        /*00d2*/ 	.short	0x0030
        /*00d4*/ 	.byte	0x00, 0xf0, 0x11, 0x00


	//----- nvinfo : EIATTR_KPARAM_INFO
	.align		4
.L_3583:
        /*00d8*/ 	.byte	0x04, 0x17
        /*00da*/ 	.short	(.L_3585 - .L_3584)
.L_3584:
        /*00dc*/ 	.word	0x00000000
        /*00e0*/ 	.short	0x0006
        /*00e2*/ 	.short	0x002c
        /*00e4*/ 	.byte	0x00, 0xf0, 0x11, 0x00


	//----- nvinfo : EIATTR_KPARAM_INFO
	.align		4
.L_3585:
        /*00e8*/ 	.byte	0x04, 0x17
        /*00ea*/ 	.short	(.L_3587 - .L_3586)
.L_3586:
        /*00ec*/ 	.word	0x00000000
        /*00f0*/ 	.short	0x0005
        /*00f2*/ 	.short	0x0028
        /*00f4*/ 	.byte	0x00, 0xf0, 0x11, 0x00


	//----- nvinfo : EIATTR_KPARAM_INFO
	.align		4
.L_3587:
        /*00f8*/ 	.byte	0x04, 0x17
        /*00fa*/ 	.short	(.L_3589 - .L_3588)
.L_3588:
        /*00fc*/ 	.word	0x00000000
        /*0100*/ 	.short	0x0004
        /*0102*/ 	.short	0x0020
        /*0104*/ 	.byte	0x00, 0xf0, 0x21, 0x00


	//----- nvinfo : EIATTR_KPARAM_INFO
	.align		4
.L_3589:
        /*0108*/ 	.byte	0x04, 0x17
        /*010a*/ 	.short	(.L_3591 - .L_3590)
.L_3590:
        /*010c*/ 	.word	0x00000000
        /*0110*/ 	.short	0x0003
        /*0112*/ 	.short	0x0018
        /*0114*/ 	.byte	0x00, 0xf0, 0x21, 0x00


	//----- nvinfo : EIATTR_KPARAM_INFO
	.align		4
.L_3591:
        /*0118*/ 	.byte	0x04, 0x17
        /*011a*/ 	.short	(.L_3593 - .L_3592)
.L_3592:
        /*011c*/ 	.word	0x00000000
        /*0120*/ 	.short	0x0002
        /*0122*/ 	.short	0x0010
        /*0124*/ 	.byte	0x00, 0xf0, 0x21, 0x00


	//----- nvinfo : EIATTR_KPARAM_INFO
	.align		4
.L_3593:
        /*0128*/ 	.byte	0x04, 0x17
        /*012a*/ 	.short	(.L_3595 - .L_3594)
.L_3594:
        /*012c*/ 	.word	0x00000000
        /*0130*/ 	.short	0x0001
        /*0132*/ 	.short	0x0008
        /*0134*/ 	.byte	0x00, 0xf0, 0x21, 0x00


	//----- nvinfo : EIATTR_KPARAM_INFO
	.align		4
.L_3595:
        /*0138*/ 	.byte	0x04, 0x17
        /*013a*/ 	.short	(.L_3597 - .L_3596)
.L_3596:
        /*013c*/ 	.word	0x00000000
        /*0140*/ 	.short	0x0000
        /*0142*/ 	.short	0x0000
        /*0144*/ 	.byte	0x00, 0xf0, 0x21, 0x00


	//----- nvinfo : EIATTR_SPARSE_MMA_MASK
	.align		4
.L_3597:
        /*0148*/ 	.byte	0x03, 0x50
        /*014a*/ 	.short	0x0000


	//----- nvinfo : EIATTR_MAXREG_COUNT
	.align		4
        /*014c*/ 	.byte	0x03, 0x1b
        /*014e*/ 	.short	0x00ff


	//----- nvinfo : EIATTR_NUM_BARRIERS
	.align		4
        /*0150*/ 	.byte	0x02, 0x4c
        /*0152*/ 	.byte	0x01
	.zero		1


	//----- nvinfo : EIATTR_MERCURY_ISA_VERSION
	.align		4
        /*0154*/ 	.byte	0x03, 0x5f
        /*0156*/ 	.short	0x0101


	//----- nvinfo : EIATTR_EXIT_INSTR_OFFSETS
	.align		4
        /*0158*/ 	.byte	0x04, 0x1c
        /*015a*/ 	.short	(.L_3599 - .L_3598)


	//   ....[0]....
.L_3598:
        /*015c*/ 	.word	0x000001d0


	//   ....[1]....
        /*0160*/ 	.word	0x00000d90


	//   ....[2]....
        /*0164*/ 	.word	0x00009ca0


	//   ....[3]....
        /*0168*/ 	.word	0x00009fa0


	//   ....[4]....
        /*016c*/ 	.word	0x0000a0f0


	//   ....[5]....
        /*0170*/ 	.word	0x0000a190


	//   ....[6]....
        /*0174*/ 	.word	0x0000a1d0


	//----- nvinfo : EIATTR_CRS_STACK_SIZE
	.align		4
.L_3599:
        /*0178*/ 	.byte	0x04, 0x1e
        /*017a*/ 	.short	(.L_3601 - .L_3600)
.L_3600:
        /*017c*/ 	.word	0x00000000


	//----- nvinfo : EIATTR_CBANK_PARAM_SIZE
	.align		4
.L_3601:
        /*0180*/ 	.byte	0x03, 0x19
        /*0182*/ 	.short	0x0074


	//----- nvinfo : EIATTR_PARAM_CBANK
	.align		4
        /*0184*/ 	.byte	0x04, 0x0a
        /*0186*/ 	.short	(.L_3603 - .L_3602)
	.align		4
.L_3602:
        /*0188*/ 	.word	index@(.nv.constant0._Z23gemm_half_q_half_kernelILi2ELi176ELb1ELb0ELi32EEvPK6__halfPKjS4_S2_PS0_iiiiPKtS7_iiiiiibS2_i)
        /*018c*/ 	.short	0x0210
        /*018e*/ 	.short	0x0074


	//----- nvinfo : EIATTR_SW_WAR
	.align		4
.L_3603:
        /*0190*/ 	.byte	0x04, 0x36
        /*0192*/ 	.short	(.L_3605 - .L_3604)
.L_3604:
        /*0194*/ 	.word	0x00000008
.L_3605:


//--------------------- .nv.info._Z23gemm_half_q_half_kernelILi2ELi152ELb1ELb0ELi32EEvPK6__halfPKjS4_S2_PS0_iiiiPKtS7_iiiiiibS2_i --------------------------
	.section	.nv.info._Z23gemm_half_q_half_kernelILi2ELi152ELb1ELb0ELi32EEvPK6__halfPKjS4_S2_PS0_iiiiPKtS7_iiiiiibS2_i,"",@"SHT_CUDA_INFO"
	.sectionflags	@""
	.align	4


	//----- nvinfo : EIATTR_CUDA_API_VERSION
	.align		4
        /*0000*/ 	.byte	0x04, 0x37
        /*0002*/ 	.short	(.L_3607 - .L_3606)
.L_3606:
        /*0004*/ 	.word	0x00000082


	//----- nvinfo : EIATTR_KPARAM_INFO
	.align		4
.L_3607:
        /*0008*/ 	.byte	0x04, 0x17
        /*000a*/ 	.short	(.L_3609 - .L_3608)
.L_3608:
        /*000c*/ 	.word	0x00000000
        /*0010*/ 	.short	0x0013
        /*0012*/ 	.short	0x0070
        /*0014*/ 	.byte	0x00, 0xf0, 0x11, 0x00


	//----- nvinfo : EIATTR_KPARAM_INFO
	.align		4
.L_3609:
        /*0018*/ 	.byte	0x04, 0x17
        /*001a*/ 	.short	(.L_3611 - .L_3610)
.L_3610:
        /*001c*/ 	.word	0x00000000
        /*0020*/ 	.short	0x0012
        /*0022*/ 	.short	0x0068
        /*0024*/ 	.byte	0x00, 0xf0, 0x21, 0x00


	//----- nvinfo : EIATTR_KPARAM_INFO
	.align		4
.L_3611:
        /*0028*/ 	.byte	0x04, 0x17
        /*002a*/ 	.short	(.L_3613 - .L_3612)
.L_3612:
        /*002c*/ 	.word	0x00000000
        /*0030*/ 	.short	0x0011
        /*0032*/ 	.short	0x0060
        /*0034*/ 	.byte	0x00, 0xf0, 0x05, 0x00


	//----- nvinfo : EIATTR_KPARAM_INFO
	.align		4
.L_3613:
        /*0038*/ 	.byte	0x04, 0x17
        /*003a*/ 	.short	(.L_3615 - .L_3614)
.L_3614:
        /*003c*/ 	.word	0x00000000
        /*0040*/ 	.short	0x0010
        /*0042*/ 	.short	0x005c
        /*0044*/ 	.byte	0x00, 0xf0, 0x11, 0x00


	//----- nvinfo : EIATTR_KPARAM_INFO
	.align		4
.L_3615:
        /*0048*/ 	.byte	0x04, 0x17
        /*004a*/ 	.short	(.L_3617 - .L_3616)
.L_3616:
        /*004c*/ 	.word	0x00000000
        /*0050*/ 	.short	0x000f
        /*0052*/ 	.short	0x0058
        /*0054*/ 	.byte	0x00, 0xf0, 0x11, 0x00


	//----- nvinfo : EIATTR_KPARAM_INFO
	.align		4
.L_3617:
        /*0058*/ 	.byte	0x04, 0x17
        /*005a*/ 	.short	(.L_3619 - .L_3618)
.L_3618:
        /*005c*/ 	.word	0x00000000
        /*0060*/ 	.short	0x000e
        /*0062*/ 	.short	0x0054
        /*0064*/ 	.byte	0x00, 0xf0, 0x11, 0x00


	//----- nvinfo : EIATTR_KPARAM_INFO
	.align		4
.L_3619:
        /*0068*/ 	.byte	0x04, 0x17
        /*006a*/ 	.short	(.L_3621 - .L_3620)
.L_3620:
        /*006c*/ 	.word	0x00000000
        /*0070*/ 	.short	0x000d
        /*0072*/ 	.short	0x0050
        /*0074*/ 	.byte	0x00, 0xf0, 0x11, 0x00


	//----- nvinfo : EIATTR_KPARAM_INFO
	.align		4
.L_3621:
        /*0078*/ 	.byte	0x04, 0x17
        /*007a*/ 	.short	(.L_3623 - .L_3622)
.L_3622:
        /*007c*/ 	.word	0x00000000
        /*0080*/ 	.short	0x000c
        /*0082*/ 	.short	0x004c
        /*0084*/ 	.byte	0x00, 0xf0, 0x11, 0x00


	//----- nvinfo : EIATTR_KPARAM_INFO
	.align		4
.L_3623:
        /*0088*/ 	.byte	0x04, 0x17
        /*008a*/ 	.short	(.L_3625 - .L_3624)
.L_3624:
        /*008c*/ 	.word	0x00000000
        /*0090*/ 	.short	0x000b
        /*0092*/ 	.short	0x0048
        /*0094*/ 	.byte	0x00, 0xf0, 0x11, 0x00


	//----- nvinfo : EIATTR_KPARAM_INFO
	.align		4
.L_3625:
        /*0098*/ 	.byte	0x04, 0x17
        /*009a*/ 	.short	(.L_3627 - .L_3626)
.L_3626:
        /*009c*/ 	.word	0x00000000
        /*00a0*/ 	.short	0x000a
        /*00a2*/ 	.short	0x0040
        /*00a4*/ 	.byte	0x00, 0xf0, 0x21, 0x00


	//----- nvinfo : EIATTR_KPARAM_INFO
	.align		4
.L_3627:
        /*00a8*/ 	.byte	0x04, 0x17
        /*00aa*/ 	.short	(.L_3629 - .L_3628)
.L_3628:
        /*00ac*/ 	.word	0x00000000
        /*00b0*/ 	.short	0x0009
        /*00b2*/ 	.short	0x0038
        /*00b4*/ 	.byte	0x00, 0xf0, 0x21, 0x00


	//----- nvinfo : EIATTR_KPARAM_INFO
	.align		4
.L_3629:
        /*00b8*/ 	.byte	0x04, 0x17
        /*00ba*/ 	.short	(.L_3631 - .L_3630)
.L_3630:
        /*00bc*/ 	.word	0x00000000
        /*00c0*/ 	.short	0x0008
        /*00c2*/ 	.short	0x0034
        /*00c4*/ 	.byte	0x00, 0xf0, 0x11, 0x00


	//----- nvinfo : EIATTR_KPARAM_INFO
	.align		4
.L_3631:
        /*00c8*/ 	.byte	0x04, 0x17
        /*00ca*/ 	.short	(.L_3633 - .L_3632)
.L_3632:
        /*00cc*/ 	.word	0x00000000
        /*00d0*/ 	.short	0x0007
        /*00d2*/ 	.short	0x0030
        /*00d4*/ 	.byte	0x00, 0xf0, 0x11, 0x00


	//----- nvinfo : EIATTR_KPARAM_INFO
	.align		4
.L_3633:
        /*00d8*/ 	.byte	0x04, 0x17
        /*00da*/ 	.short	(.L_3635 - .L_3634)
.L_3634:
        /*00dc*/ 	.word	0x00000000
        /*00e0*/ 	.short	0x0006
        /*00e2*/ 	.short	0x002c
        /*00e4*/ 	.byte	0x00, 0xf0, 0x11, 0x00


	//----- nvinfo : EIATTR_KPARAM_INFO
	.align		4
.L_3635:
        /*00e8*/ 	.byte	0x04, 0x17
        /*00ea*/ 	.short	(.L_3637 - .L_3636)
.L_3636:
        /*00ec*/ 	.word	0x00000000
        /*00f0*/ 	.short	0x0005
        /*00f2*/ 	.short	0x0028
        /*00f4*/ 	.byte	0x00, 0xf0, 0x11, 0x00


	//----- nvinfo : EIATTR_KPARAM_INFO
	.align		4
.L_3637:
        /*00f8*/ 	.byte	0x04, 0x17
        /*00fa*/ 	.short	(.L_3639 - .L_3638)
.L_3638:
        /*00fc*/ 	.word	0x00000000
        /*0100*/ 	.short	0x0004
        /*0102*/ 	.short	0x0020
        /*0104*/ 	.byte	0x00, 0xf0, 0x21, 0x00


	//----- nvinfo : EIATTR_KPARAM_INFO
	.align		4
.L_3639:
        /*0108*/ 	.byte	0x04, 0x17
        /*010a*/ 	.short	(.L_3641 - .L_3640)
.L_3640:
        /*010c*/ 	.word	0x00000000
        /*0110*/ 	.short	0x0003
        /*0112*/ 	.short	0x0018
        /*0114*/ 	.byte	0x00, 0xf0, 0x21, 0x00


	//----- nvinfo : EIATTR_KPARAM_INFO
	.align		4
.L_3641:
        /*0118*/ 	.byte	0x04, 0x17
        /*011a*/ 	.short	(.L_3643 - .L_3642)
.L_3642:
        /*011c*/ 	.word	0x00000000
        /*0120*/ 	.short	0x0002
        /*0122*/ 	.short	0x0010
        /*0124*/ 	.byte	0x00, 0xf0, 0x21, 0x00


	//----- nvinfo : EIATTR_KPARAM_INFO
	.align		4
.L_3643:
        /*0128*/ 	.byte	0x04, 0x17
        /*012a*/ 	.short	(.L_3645 - .L_3644)
.L_3644:
        /*012c*/ 	.word	0x00000000
        /*0130*/ 	.short	0x0001
        /*0132*/ 	.short	0x0008
        /*0134*/ 	.byte	0x00, 0xf0, 0x21, 0x00


	//----- nvinfo : EIATTR_KPARAM_INFO
	.align		4
.L_3645:
        /*0138*/ 	.byte	0x04, 0x17
        /*013a*/ 	.short	(.L_3647 - .L_3646)
.L_3646:
        /*013c*/ 	.word	0x00000000
        /*0140*/ 	.short	0x0000
        /*0142*/ 	.short	0x0000
        /*0144*/ 	.byte	0x00, 0xf0, 0x21, 0x00


	//----- nvinfo : EIATTR_SPARSE_MMA_MASK
	.align		4
.L_3647:
        /*0148*/ 	.byte	0x03, 0x50
        /*014a*/ 	.short	0x0000


	//----- nvinfo : EIATTR_MAXREG_COUNT
	.align		4
        /*014c*/ 	.byte	0x03, 0x1b
        /*014e*/ 	.short	0x00ff


	//----- nvinfo : EIATTR_NUM_BARRIERS
	.align		4
        /*0150*/ 	.byte	0x02, 0x4c
        /*0152*/ 	.byte	0x01
	.zero		1


	//----- nvinfo : EIATTR_MERCURY_ISA_VERSION
	.align		4
        /*0154*/ 	.byte	0x03, 0x5f
        /*0156*/ 	.short	0x0101


	//----- nvinfo : EIATTR_EXIT_INSTR_OFFSETS
	.align		4
        /*0158*/ 	.byte	0x04, 0x1c
        /*015a*/ 	.short	(.L_3649 - .L_3648)


	//   ....[0]....
.L_3648:
        /*015c*/ 	.word	0x000001d0


	//   ....[1]....
        /*0160*/ 	.word	0x00000d90


	//   ....[2]....
        /*0164*/ 	.word	0x0000b7f0


	//   ....[3]....
        /*0168*/ 	.word	0x0000baf0


	//   ....[4]....
        /*016c*/ 	.word	0x0000bc40


	//   ....[5]....
        /*0170*/ 	.word	0x0000bce0


	//   ....[6]....
        /*0174*/ 	.word	0x0000bd20


	//----- nvinfo : EIATTR_CRS_STACK_SIZE
	.align		4
.L_3649:
        /*0178*/ 	.byte	0x04, 0x1e
        /*017a*/ 	.short	(.L_3651 - .L_3650)
.L_3650:
        /*017c*/ 	.word	0x00000000


	//----- nvinfo : EIATTR_CBANK_PARAM_SIZE
	.align		4
.L_3651:
        /*0180*/ 	.byte	0x03, 0x19
        /*0182*/ 	.short	0x0074


	//----- nvinfo : EIATTR_PARAM_CBANK
	.align		4
        /*0184*/ 	.byte	0x04, 0x0a
        /*0186*/ 	.short	(.L_3653 - .L_3652)
	.align		4
.L_3652:
        /*0188*/ 	.word	index@(.nv.constant0._Z23gemm_half_q_half_kernelILi2ELi152ELb1ELb0ELi32EEvPK6__halfPKjS4_S2_PS0_iiiiPKtS7_iiiiiibS2_i)
        /*018c*/ 	.short	0x0210
        /*018e*/ 	.short	0x0074


	//----- nvinfo : EIATTR_SW_WAR
	.align		4
.L_3653:
        /*0190*/ 	.byte	0x04, 0x36
        /*0192*/ 	.short	(.L_3655 - .L_3654)
.L_3654:
        /*0194*/ 	.word	0x00000008
.L_3655:


//--------------------- .nv.info._Z23gemm_half_q_half_kernelILi2ELi140ELb1ELb0ELi32EEvPK6__halfPKjS4_S2_PS0_iiiiPKtS7_iiiiiibS2_i --------------------------
	.section	.nv.info._Z23gemm_half_q_half_kernelILi2ELi140ELb1ELb0ELi32EEvPK6__halfPKjS4_S2_PS0_iiiiPKtS7_iiiiiibS2_i,"",@"SHT_CUDA_INFO"
	.sectionflags	@""
	.align	4


	//----- nvinfo : EIATTR_CUDA_API_VERSION
	.align		4
        /*0000*/ 	.byte	0x04, 0x37
        /*0002*/ 	.short	(.L_3657 - .L_3656)
.L_3656:
        /*0004*/ 	.word	0x00000082


	//----- nvinfo : EIATTR_KPARAM_INFO
	.align		4
.L_3657:
        /*0008*/ 	.byte	0x04, 0x17
        /*000a*/ 	.short	(.L_3659 - .L_3658)
.L_3658:
        /*000c*/ 	.word	0x00000000
        /*0010*/ 	.short	0x0013
        /*0012*/ 	.short	0x0070
        /*0014*/ 	.byte	0x00, 0xf0, 0x11, 0x00


	//----- nvinfo : EIATTR_KPARAM_INFO
	.align		4
.L_3659:
        /*0018*/ 	.byte	0x04, 0x17
        /*001a*/ 	.short	(.L_3661 - .L_3660)
.L_3660:
        /*001c*/ 	.word	0x00000000
        /*0020*/ 	.short	0x0012
        /*0022*/ 	.short	0x0068
        /*0024*/ 	.byte	0x00, 0xf0, 0x21, 0x00


	//----- nvinfo : EIATTR_KPARAM_INFO
	.align		4
.L_3661:
        /*0028*/ 	.byte	0x04, 0x17
        /*002a*/ 	.short	(.L_3663 - .L_3662)
.L_3662:
        /*002c*/ 	.word	0x00000000
        /*0030*/ 	.short	0x0011
        /*0032*/ 	.short	0x0060
        /*0034*/ 	.byte	0x00, 0xf0, 0x05, 0x00


	//----- nvinfo : EIATTR_KPARAM_INFO
	.align		4
.L_3663:
        /*0038*/ 	.byte	0x04, 0x17
        /*003a*/ 	.short	(.L_3665 - .L_3664)
.L_3664:
        /*003c*/ 	.word	0x00000000
        /*0040*/ 	.short	0x0010
        /*0042*/ 	.short	0x005c
        /*0044*/ 	.byte	0x00, 0xf0, 0x11, 0x00


	//----- nvinfo : EIATTR_KPARAM_INFO
	.align		4
.L_3665:
        /*0048*/ 	.byte	0x04, 0x17
        /*004a*/ 	.short	(.L_3667 - .L_3666)
.L_3666:
        /*004c*/ 	.word	0x00000000
        /*0050*/ 	.short	0x000f
        /*0052*/ 	.short	0x0058
        /*0054*/ 	.byte	0x00, 0xf0, 0x11, 0x00


	//----- nvinfo : EIATTR_KPARAM_INFO
	.align		4
.L_3667:
        /*0058*/ 	.byte	0x04, 0x17
        /*005a*/ 	.short	(.L_3669 - .L_3668)
.L_3668:
        /*005c*/ 	.word	0x00000000
        /*0060*/ 	.short	0x000e
        /*0062*/ 	.short	0x0054
        /*0064*/ 	.byte	0x00, 0xf0, 0x11, 0x00


	//----- nvinfo : EIATTR_KPARAM_INFO
	.align		4
.L_3669:
        /*0068*/ 	.byte	0x04, 0x17
        /*006a*/ 	.short	(.L_3671 - .L_3670)
.L_3670:
        /*006c*/ 	.word	0x00000000
        /*0070*/ 	.short	0x000d
        /*0072*/ 	.short	0x0050
        /*0074*/ 	.byte	0x00, 0xf0, 0x11, 0x00


	//----- nvinfo : EIATTR_KPARAM_INFO
	.align		4
.L_3671:
        /*0078*/ 	.byte	0x04, 0x17
        /*007a*/ 	.short	(.L_3673 - .L_3672)
.L_3672:
        /*007c*/ 	.word	0x00000000
        /*0080*/ 	.short	0x000c
        /*0082*/ 	.short	0x004c
        /*0084*/ 	.byte	0x00, 0xf0, 0x11, 0x00


	//----- nvinfo : EIATTR_KPARAM_INFO
	.align		4
.L_3673:
        /*0088*/ 	.byte	0x04, 0x17
        /*008a*/ 	.short	(.L_3675 - .L_3674)
.L_3674:
        /*008c*/ 	.word	0x00000000
        /*0090*/ 	.short	0x000b
        /*0092*/ 	.short	0x0048
        /*0094*/ 	.byte	0x00, 0xf0, 0x11, 0x00


	//----- nvinfo : EIATTR_KPARAM_INFO
	.align		4
.L_3675:
        /*0098*/ 	.byte	0x04, 0x17
        /*009a*/ 	.short	(.L_3677 - .L_3676)
.L_3676:
        /*009c*/ 	.word	0x00000000
        /*00a0*/ 	.short	0x000a
        /*00a2*/ 	.short	0x0040
        /*00a4*/ 	.byte	0x00, 0xf0, 0x21, 0x00


	//----- nvinfo : EIATTR_KPARAM_INFO
	.align		4
.L_3677:
        /*00a8*/ 	.byte	0x04, 0x17
        /*00aa*/ 	.short	(.L_3679 - .L_3678)
.L_3678:
        /*00ac*/ 	.word	0x00000000
        /*00b0*/ 	.short	0x0009
        /*00b2*/ 	.short	0x0038
        /*00b4*/ 	.byte	0x00, 0xf0, 0x21, 0x00


	//----- nvinfo : EIATTR_KPARAM_INFO
	.align		4
.L_3679:
        /*00b8*/ 	.byte	0x04, 0x17
        /*00ba*/ 	.short	(.L_3681 - .L_3680)
.L_3680:
        /*00bc*/ 	.word	0x00000000
        /*00c0*/ 	.short	0x0008
        /*00c2*/ 	.short	0x0034
        /*00c4*/ 	.byte	0x00, 0xf0, 0x11, 0x00


	//----- nvinfo : EIATTR_KPARAM_INFO
	.align		4
.L_3681:
        /*00c8*/ 	.byte	0x04, 0x17
        /*00ca*/ 	.short	(.L_3683 - .L_3682)
.L_3682:
        /*00cc*/ 	.word	0x00000000
        /*00d0*/ 	.short	0x0007
        /*00d2*/ 	.short	0x0030
        /*00d4*/ 	.byte	0x00, 0xf0, 0x11, 0x00


	//----- nvinfo : EIATTR_KPARAM_INFO
	.align		4
.L_3683:
        /*00d8*/ 	.byte	0x04, 0x17
        /*00da*/ 	.short	(.L_3685 - .L_3684)
.L_3684:
        /*00dc*/ 	.word	0x00000000
        /*00e0*/ 	.short	0x0006
        /*00e2*/ 	.short	0x002c
        /*00e4*/ 	.byte	0x00, 0xf0, 0x11, 0x00


	//----- nvinfo : EIATTR_KPARAM_INFO
	.align		4
.L_3685:
        /*00e8*/ 	.byte	0x04, 0x17
        /*00ea*/ 	.short	(.L_3687 - .L_3686)
.L_3686:
        /*00ec*/ 	.word	0x00000000
        /*00f0*/ 	.short	0x0005
        /*00f2*/ 	.short	0x0028
        /*00f4*/ 	.byte	0x00, 0xf0, 0x11, 0x00


	//----- nvinfo : EIATTR_KPARAM_INFO
	.align		4
.L_3687:
        /*00f8*/ 	.byte	0x04, 0x17
        /*00fa*/ 	.short	(.L_3689 - .L_3688)
.L_3688:
        /*00fc*/ 	.word	0x00000000
        /*0100*/ 	.short	0x0004
        /*0102*/ 	.short	0x0020
        /*0104*/ 	.byte	0x00, 0xf0, 0x21, 0x00


	//----- nvinfo : EIATTR_KPARAM_INFO
	.align		4
.L_3689:
        /*0108*/ 	.byte	0x04, 0x17
        /*010a*/ 	.short	(.L_3691 - .L_3690)
.L_3690:
        /*010c*/ 	.word	0x00000000
        /*0110*/ 	.short	0x0003
        /*0112*/ 	.short	0x0018
        /*0114*/ 	.byte	0x00, 0xf0, 0x21, 0x00


	//----- nvinfo : EIATTR_KPARAM_INFO
	.align		4
.L_3691:
        /*0118*/ 	.byte	0x04, 0x17
        /*011a*/ 	.short	(.L_3693 - .L_3692)
.L_3692:
        /*011c*/ 	.word	0x00000000
        /*0120*/ 	.short	0x0002
        /*0122*/ 	.short	0x0010
        /*0124*/ 	.byte	0x00, 0xf0, 0x21, 0x00


	//----- nvinfo : EIATTR_KPARAM_INFO
	.align		4
.L_3693:
        /*0128*/ 	.byte	0x04, 0x17
        /*012a*/ 	.short	(.L_3695 - .L_3694)
.L_3694:
        /*012c*/ 	.word	0x00000000
        /*0130*/ 	.short	0x0001
        /*0132*/ 	.short	0x0008
        /*0134*/ 	.byte	0x00, 0xf0, 0x21, 0x00


	//----- nvinfo : EIATTR_KPARAM_INFO
	.align		4
.L_3695:
        /*0138*/ 	.byte	0x04, 0x17
        /*013a*/ 	.short	(.L_3697 - .L_3696)
.L_3696:
        /*013c*/ 	.word	0x00000000
        /*0140*/ 	.short	0x0000
        /*0142*/ 	.short	0x0000
        /*0144*/ 	.byte	0x00, 0xf0, 0x21, 0x00


	//----- nvinfo : EIATTR_SPARSE_MMA_MASK
	.align		4
.L_3697:
        /*0148*/ 	.byte	0x03, 0x50
        /*014a*/ 	.short	0x0000


	//----- nvinfo : EIATTR_MAXREG_COUNT
	.align		4
        /*014c*/ 	.byte	0x03, 0x1b
        /*014e*/ 	.short	0x00ff


	//----- nvinfo : EIATTR_NUM_BARRIERS
	.align		4
        /*0150*/ 	.byte	0x02, 0x4c
        /*0152*/ 	.byte	0x01
	.zero		1


	//----- nvinfo : EIATTR_MERCURY_ISA_VERSION
	.align		4
        /*0154*/ 	.byte	0x03, 0x5f
        /*0156*/ 	.short	0x0101


	//----- nvinfo : EIATTR_EXIT_INSTR_OFFSETS
	.align		4
        /*0158*/ 	.byte	0x04, 0x1c
        /*015a*/ 	.short	(.L_3699 - .L_3698)


	//   ....[0]....
.L_3698:
        /*015c*/ 	.word	0x000001d0


	//   ....[1]....
        /*0160*/ 	.word	0x00000d90


	//   ....[2]....
        /*0164*/ 	.word	0x0000b620


	//   ....[3]....
        /*0168*/ 	.word	0x0000b950


	//   ....[4]....
        /*016c*/ 	.word	0x0000baa0


	//   ....[5]....
        /*0170*/ 	.word	0x0000bb50


	//   ....[6]....
        /*0174*/ 	.word	0x0000bb90


	//----- nvinfo : EIATTR_CRS_STACK_SIZE
	.align		4
.L_3699:
        /*0178*/ 	.byte	0x04, 0x1e
        /*017a*/ 	.short	(.L_3701 - .L_3700)
.L_3700:
        /*017c*/ 	.word	0x00000000


	//----- nvinfo : EIATTR_CBANK_PARAM_SIZE
	.align		4
.L_3701:
        /*0180*/ 	.byte	0x03, 0x19
        /*0182*/ 	.short	0x0074


	//----- nvinfo : EIATTR_PARAM_CBANK
	.align		4
        /*0184*/ 	.byte	0x04, 0x0a
        /*0186*/ 	.short	(.L_3703 - .L_3702)
	.align		4
.L_3702:
        /*0188*/ 	.word	index@(.nv.constant0._Z23gemm_half_q_half_kernelILi2ELi140ELb1ELb0ELi32EEvPK6__halfPKjS4_S2_PS0_iiiiPKtS7_iiiiiibS2_i)
        /*018c*/ 	.short	0x0210
        /*018e*/ 	.short	0x0074


	//----- nvinfo : EIATTR_SW_WAR
	.align		4
.L_3703:
        /*0190*/ 	.byte	0x04, 0x36
        /*0192*/ 	.short	(.L_3705 - .L_3704)
.L_3704:
        /*0194*/ 	.word	0x00000008
.L_3705:


//--------------------- .nv.info._Z23gemm_half_q_half_kernelILi2ELi20ELb1ELb0ELi32EEvPK6__halfPKjS4_S2_PS0_iiiiPKtS7_iiiiiibS2_i --------------------------
	.section	.nv.info._Z23gemm_half_q_half_kernelILi2ELi20ELb1ELb0ELi32EEvPK6__halfPKjS4_S2_PS0_iiiiPKtS7_iiiiiibS2_i,"",@"SHT_CUDA_INFO"
	.sectionflags	@""
	.align	4


	//----- nvinfo : EIATTR_CUDA_API_VERSION
	.align		4
        /*0000*/ 	.byte	0x04, 0x37
        /*0002*/ 	.short	(.L_3707 - .L_3706)
.L_3706:
        /*0004*/ 	.word	0x00000082


	//----- nvinfo : EIATTR_KPARAM_INFO
	.align		4
.L_3707:
        /*0008*/ 	.byte	0x04, 0x17
        /*000a*/ 	.short	(.L_3709 - .L_3708)
.L_3708:
        /*000c*/ 	.word	0x00000000
        /*0010*/ 	.short	0x0013
        /*0012*/ 	.short	0x0070
        /*0014*/ 	.byte	0x00, 0xf0, 0x11, 0x00


	//----- nvinfo : EIATTR_KPARAM_INFO
	.align		4
.L_3709:
        /*0018*/ 	.byte	0x04, 0x17
        /*001a*/ 	.short	(.L_3711 - .L_3710)
.L_3710:
        /*001c*/ 	.word	0x00000000
        /*0020*/ 	.short	0x0012
        /*0022*/ 	.short	0x0068
        /*0024*/ 	.byte	0x00, 0xf0, 0x21, 0x00


	//----- nvinfo : EIATTR_KPARAM_INFO
	.align		4
.L_3711:
        /*0028*/ 	.byte	0x04, 0x17
        /*002a*/ 	.short	(.L_3713 - .L_3712)
.L_3712:
        /*002c*/ 	.word	0x00000000
        /*0030*/ 	.short	0x0011
        /*0032*/ 	.short	0x0060
        /*0034*/ 	.byte	0x00, 0xf0, 0x05, 0x00


	//----- nvinfo : EIATTR_KPARAM_INFO
	.align		4
.L_3713:
        /*0038*/ 	.byte	0x04, 0x17
        /*003a*/ 	.short	(.L_3715 - .L_3714)
.L_3714:
        /*003c*/ 	.word	0x00000000
        /*0040*/ 	.short	0x0010
        /*0042*/ 	.short	0x005c
        /*0044*/ 	.byte	0x00, 0xf0, 0x11, 0x00


	//----- nvinfo : EIATTR_KPARAM_INFO
	.align		4
.L_3715:
        /*0048*/ 	.byte	0x04, 0x17
        /*004a*/ 	.short	(.L_3717 - .L_3716)
.L_3716:
        /*004c*/ 	.word	0x00000000
        /*0050*/ 	.short	0x000f
        /*0052*/ 	.short	0x0058
        /*0054*/ 	.byte	0x00, 0xf0, 0x11, 0x00


	//----- nvinfo : EIATTR_KPARAM_INFO
	.align		4
.L_3717:
        /*0058*/ 	.byte	0x04, 0x17
        /*005a*/ 	.short	(.L_3719 - .L_3718)
.L_3718:
        /*005c*/ 	.word	0x00000000
        /*0060*/ 	.short	0x000e
        /*0062*/ 	.short	0x0054
        /*0064*/ 	.byte	0x00, 0xf0, 0x11, 0x00


	//----- nvinfo : EIATTR_KPARAM_INFO
	.align		4
.L_3719:
        /*0068*/ 	.byte	0x04, 0x17
        /*006a*/ 	.short	(.L_3721 - .L_3720)
.L_3720:
        /*006c*/ 	.word	0x00000000
        /*0070*/ 	.short	0x000d
        /*0072*/ 	.short	0x0050
        /*0074*/ 	.byte	0x00, 0xf0, 0x11, 0x00


	//----- nvinfo : EIATTR_KPARAM_INFO
	.align		4
.L_3721:
        /*0078*/ 	.byte	0x04, 0x17
        /*007a*/ 	.short	(.L_3723 - .L_3722)
.L_3722:
        /*007c*/ 	.word	0x00000000
        /*0080*/ 	.short	0x000c
        /*0082*/ 	.short	0x004c
        /*0084*/ 	.byte	0x00, 0xf0, 0x11, 0x00


	//----- nvinfo : EIATTR_KPARAM_INFO
	.align		4
.L_3723:
        /*0088*/ 	.byte	0x04, 0x17
        /*008a*/ 	.short	(.L_3725 - .L_3724)
.L_3724:
        /*008c*/ 	.word	0x00000000
        /*0090*/ 	.short	0x000b
        /*0092*/ 	.short	0x0048
        /*0094*/ 	.byte	0x00, 0xf0, 0x11, 0x00


	//----- nvinfo : EIATTR_KPARAM_INFO
	.align		4
.L_3725:
        /*0098*/ 	.byte	0x04, 0x17
        /*009a*/ 	.short	(.L_3727 - .L_3726)
.L_3726:
        /*009c*/ 	.word	0x00000000
        /*00a0*/ 	.short	0x000a
        /*00a2*/ 	.short	0x0040
        /*00a4*/ 	.byte	0x00, 0xf0, 0x21, 0x00


	//----- nvinfo : EIATTR_KPARAM_INFO
	.align		4
.L_3727:
        /*00a8*/ 	.byte	0x04, 0x17
        /*00aa*/ 	.short	(.L_3729 - .L_3728)
.L_3728:
        /*00ac*/ 	.word	0x00000000
        /*00b0*/ 	.short	0x0009
        /*00b2*/ 	.short	0x0038
        /*00b4*/ 	.byte	0x00, 0xf0, 0x21, 0x00


	//----- nvinfo : EIATTR_KPARAM_INFO
	.align		4
.L_3729:
        /*00b8*/ 	.byte	0x04, 0x17
        /*00ba*/ 	.short	(.L_3731 - .L_3730)
.L_3730:
        /*00bc*/ 	.word	0x00000000
        /*00c0*/ 	.short	0x0008
        /*00c2*/ 	.short	0x0034
        /*00c4*/ 	.byte	0x00, 0xf0, 0x11, 0x00


	//----- nvinfo : EIATTR_KPARAM_INFO
	.align		4
.L_3731:
        /*00c8*/ 	.byte	0x04, 0x17
        /*00ca*/ 	.short	(.L_3733 - .L_3732)
.L_3732:
        /*00cc*/ 	.word	0x00000000
        /*00d0*/ 	.short	0x0007
        /*00d2*/ 	.short	0x0030
        /*00d4*/ 	.byte	0x00, 0xf0, 0x11, 0x00


	//----- nvinfo : EIATTR_KPARAM_INFO
	.align		4
.L_3733:
        /*00d8*/ 	.byte	0x04, 0x17
        /*00da*/ 	.short	(.L_3735 - .L_3734)
.L_3734:
        /*00dc*/ 	.word	0x00000000
        /*00e0*/ 	.short	0x0006
        /*00e2*/ 	.short	0x002c
        /*00e4*/ 	.byte	0x00, 0xf0, 0x11, 0x00


	//----- nvinfo : EIATTR_KPARAM_INFO
	.align		4
.L_3735:
        /*00e8*/ 	.byte	0x04, 0x17
        /*00ea*/ 	.short	(.L_3737 - .L_3736)
.L_3736:
        /*00ec*/ 	.word	0x00000000
        /*00f0*/ 	.short	0x0005
        /*00f2*/ 	.short	0x0028
        /*00f4*/ 	.byte	0x00, 0xf0, 0x11, 0x00


	//----- nvinfo : EIATTR_KPARAM_INFO
	.align		4
.L_3737:
        /*00f8*/ 	.byte	0x04, 0x17
        /*00fa*/ 	.short	(.L_3739 - .L_3738)
.L_3738:
        /*00fc*/ 	.word	0x00000000
        /*0100*/ 	.short	0x0004
        /*0102*/ 	.short	0x0020
        /*0104*/ 	.byte	0x00, 0xf0, 0x21, 0x00


	//----- nvinfo : EIATTR_KPARAM_INFO
	.align		4
.L_3739:
        /*0108*/ 	.byte	0x04, 0x17
        /*010a*/ 	.short	(.L_3741 - .L_3740)
.L_3740:
        /*010c*/ 	.word	0x00000000
        /*0110*/ 	.short	0x0003
        /*0112*/ 	.short	0x0018
        /*0114*/ 	.byte	0x00, 0xf0, 0x21, 0x00


	//----- nvinfo : EIATTR_KPARAM_INFO
	.align		4
.L_3741:
        /*0118*/ 	.byte	0x04, 0x17
        /*011a*/ 	.short	(.L_3743 - .L_3742)
.L_3742:
        /*011c*/ 	.word	0x00000000
        /*0120*/ 	.short	0x0002
        /*0122*/ 	.short	0x0010
        /*0124*/ 	.byte	0x00, 0xf0, 0x21, 0x00


	//----- nvinfo : EIATTR_KPARAM_INFO
	.align		4
.L_3743:
        /*0128*/ 	.byte	0x04, 0x17
        /*012a*/ 	.short	(.L_3745 - .L_3744)
.L_3744:
        /*012c*/ 	.word	0x00000000
        /*0130*/ 	.short	0x0001
        /*0132*/ 	.short	0x0008
        /*0134*/ 	.byte	0x00, 0xf0, 0x21, 0x00


	//----- nvinfo : EIATTR_KPARAM_INFO
	.align		4
.L_3745:
        /*0138*/ 	.byte	0x04, 0x17
        /*013a*/ 	.short	(.L_3747 - .L_3746)
.L_3746:
        /*013c*/ 	.word	0x00000000
        /*0140*/ 	.short	0x0000
        /*0142*/ 	.short	0x0000
        /*0144*/ 	.byte	0x00, 0xf0, 0x21, 0x00


	//----- nvinfo : EIATTR_SPARSE_MMA_MASK
	.align		4
.L_3747:
        /*0148*/ 	.byte	0x03, 0x50
        /*014a*/ 	.short	0x0000


	//----- nvinfo : EIATTR_MAXREG_COUNT
	.align		4
        /*014c*/ 	.byte	0x03, 0x1b
        /*014e*/ 	.short	0x00ff


	//----- nvinfo : EIATTR_NUM_BARRIERS
	.align		4
        /*0150*/ 	.byte	0x02, 0x4c
        /*0152*/ 	.byte	0x01
	.zero		1


	//----- nvinfo : EIATTR_MERCURY_ISA_VERSION
	.align		4
        /*0154*/ 	.byte	0x03, 0x5f
        /*0156*/ 	.short	0x0101


	//----- nvinfo : EIATTR_EXIT_INSTR_OFFSETS
	.align		4
        /*0158*/ 	.byte	0x04, 0x1c
        /*015a*/ 	.short	(.L_3749 - .L_3748)


	//   ....[0]....
.L_3748:
        /*015c*/ 	.word	0x000001d0


	//   ....[1]....
        /*0160*/ 	.word	0x00000900


	//   ....[2]....
        /*0164*/ 	.word	0x00004870


	//   ....[3]....
        /*0168*/ 	.word	0x00004ba0


	//   ....[4]....
        /*016c*/ 	.word	0x00004cf0


	//   ....[5]....
        /*0170*/ 	.word	0x00004da0


	//   ....[6]....
        /*0174*/ 	.word	0x00004de0


	//----- nvinfo : EIATTR_CRS_STACK_SIZE
	.align		4
.L_3749:
        /*0178*/ 	.byte	0x04, 0x1e
        /*017a*/ 	.short	(.L_3751 - .L_3750)
.L_3750:
        /*017c*/ 	.word	0x00000000


	//----- nvinfo : EIATTR_CBANK_PARAM_SIZE
	.align		4
.L_3751:
        /*0180*/ 	.byte	0x03, 0x19
        /*0182*/ 	.short	0x0074


	//----- nvinfo : EIATTR_PARAM_CBANK
	.align		4
        /*0184*/ 	.byte	0x04, 0x0a
        /*0186*/ 	.short	(.L_3753 - .L_3752)
	.align		4
.L_3752:
        /*0188*/ 	.word	index@(.nv.constant0._Z23gemm_half_q_half_kernelILi2ELi20ELb1ELb0ELi32EEvPK6__halfPKjS4_S2_PS0_iiiiPKtS7_iiiiiibS2_i)
        /*018c*/ 	.short	0x0210
        /*018e*/ 	.short	0x0074


	//----- nvinfo : EIATTR_SW_WAR
	.align		4
.L_3753:
        /*0190*/ 	.byte	0x04, 0x36
        /*0192*/ 	.short	(.L_3755 - .L_3754)
.L_3754:
        /*0194*/ 	.word	0x00000008
.L_3755:


//--------------------- .nv.info._Z23gemm_half_q_half_kernelILi2ELi38ELb1ELb0ELi32EEvPK6__halfPKjS4_S2_PS0_iiiiPKtS7_iiiiiibS2_i --------------------------
	.section	.nv.info._Z23gemm_half_q_half_kernelILi2ELi38ELb1ELb0ELi32EEvPK6__halfPKjS4_S2_PS0_iiiiPKtS7_iiiiiibS2_i,"",@"SHT_CUDA_INFO"
	.sectionflags	@""
	.align	4


	//----- nvinfo : EIATTR_CUDA_API_VERSION
	.align		4
        /*0000*/ 	.byte	0x04, 0x37
        /*0002*/ 	.short	(.L_3757 - .L_3756)
.L_3756:
        /*0004*/ 	.word	0x00000082


	//----- nvinfo : EIATTR_KPARAM_INFO
	.align		4
.L_3757:
        /*0008*/ 	.byte	0x04, 0x17
        /*000a*/ 	.short	(.L_3759 - .L_3758)
.L_3758:
        /*000c*/ 	.word	0x00000000
        /*0010*/ 	.short	0x0013
        /*0012*/ 	.short	0x0070
        /*0014*/ 	.byte	0x00, 0xf0, 0x11, 0x00


	//----- nvinfo : EIATTR_KPARAM_INFO
	.align		4
.L_3759:
        /*0018*/ 	.byte	0x04, 0x17
        /*001a*/ 	.short	(.L_3761 - .L_3760)
.L_3760:
        /*001c*/ 	.word	0x00000000
        /*0020*/ 	.short	0x0012
        /*0022*/ 	.short	0x0068
        /*0024*/ 	.byte	0x00, 0xf0, 0x21, 0x00


	//----- nvinfo : EIATTR_KPARAM_INFO
	.align		4
.L_3761:
        /*0028*/ 	.byte	0x04, 0x17
        /*002a*/ 	.short	(.L_3763 - .L_3762)
.L_3762:
        /*002c*/ 	.word	0x00000000
        /*0030*/ 	.short	0x0011
        /*0032*/ 	.short	0x0060
        /*0034*/ 	.byte	0x00, 0xf0, 0x05, 0x00


	//----- nvinfo : EIATTR_KPARAM_INFO
	.align		4
.L_3763:
        /*0038*/ 	.byte	0x04, 0x17
        /*003a*/ 	.short	(.L_3765 - .L_3764)
.L_3764:
        /*003c*/ 	.word	0x00000000
        /*0040*/ 	.short	0x0010
        /*0042*/ 	.short	0x005c
        /*0044*/ 	.byte	0x00, 0xf0, 0x11, 0x00


	//----- nvinfo : EIATTR_KPARAM_INFO
	.align		4
.L_3765:
        /*0048*/ 	.byte	0x04, 0x17
        /*004a*/ 	.short	(.L_3767 - .L_3766)
.L_3766:
        /*004c*/ 	.word	0x00000000
        /*0050*/ 	.short	0x000f
        /*0052*/ 	.short	0x0058
        /*0054*/ 	.byte	0x00, 0xf0, 0x11, 0x00


	//----- nvinfo : EIATTR_KPARAM_INFO
	.align		4
.L_3767:
        /*0058*/ 	.byte	0x04, 0x17
        /*005a*/ 	.short	(.L_3769 - .L_3768)
.L_3768:
        /*005c*/ 	.word	0x00000000
        /*0060*/ 	.short	0x000e
        /*0062*/ 	.short	0x0054
        /*0064*/ 	.byte	0x00, 0xf0, 0x11, 0x00


	//----- nvinfo : EIATTR_KPARAM_INFO
	.align		4
.L_3769:
        /*0068*/ 	.byte	0x04, 0x17
        /*006a*/ 	.short	(.L_3771 - .L_3770)
.L_3770:
        /*006c*/ 	.word	0x00000000
        /*0070*/ 	.short	0x000d
        /*0072*/ 	.short	0x0050
        /*0074*/ 	.byte	0x00, 0xf0, 0x11, 0x00


	//----- nvinfo : EIATTR_KPARAM_INFO
	.align		4
.L_3771:
        /*0078*/ 	.byte	0x04, 0x17
        /*007a*/ 	.short	(.L_3773 - .L_3772)
.L_3772:
        /*007c*/ 	.word	0x00000000
        /*0080*/ 	.short	0x000c
        /*0082*/ 	.short	0x004c
        /*0084*/ 	.byte	0x00, 0xf0, 0x11, 0x00


	//----- nvinfo : EIATTR_KPARAM_INFO
	.align		4
.L_3773:
        /*0088*/ 	.byte	0x04, 0x17
        /*008a*/ 	.short	(.L_3775 - .L_3774)
.L_3774:
        /*008c*/ 	.word	0x00000000
        /*0090*/ 	.short	0x000b
        /*0092*/ 	.short	0x0048
        /*0094*/ 	.byte	0x00, 0xf0, 0x11, 0x00


	//----- nvinfo : EIATTR_KPARAM_INFO
	.align		4
.L_3775:
        /*0098*/ 	.byte	0x04, 0x17
        /*009a*/ 	.short	(.L_3777 - .L_3776)
.L_3776:
        /*009c*/ 	.word	0x00000000
        /*00a0*/ 	.short	0x000a
        /*00a2*/ 	.short	0x0040
        /*00a4*/ 	.byte	0x00, 0xf0, 0x21, 0x00


	//----- nvinfo : EIATTR_KPARAM_INFO
	.align		4
.L_3777:
        /*00a8*/ 	.byte	0x04, 0x17
        /*00aa*/ 	.short	(.L_3779 - .L_3778)
.L_3778:
        /*00ac*/ 	.word	0x00000000
        /*00b0*/ 	.short	0x0009
        /*00b2*/ 	.short	0x0038
        /*00b4*/ 	.byte	0x00, 0xf0, 0x21, 0x00


	//----- nvinfo : EIATTR_KPARAM_INFO
	.align		4
.L_3779:
        /*00b8*/ 	.byte	0x04, 0x17
        /*00ba*/ 	.short	(.L_3781 - .L_3780)
.L_3780:
        /*00bc*/ 	.word	0x00000000
        /*00c0*/ 	.short	0x0008
        /*00c2*/ 	.short	0x0034
        /*00c4*/ 	.byte	0x00, 0xf0, 0x11, 0x00


	//----- nvinfo : EIATTR_KPARAM_INFO
	.align		4
.L_3781:
        /*00c8*/ 	.byte	0x04, 0x17
        /*00ca*/ 	.short	(.L_3783 - .L_3782)
.L_3782:
        /*00cc*/ 	.word	0x00000000
        /*00d0*/ 	.short	0x0007
        /*00d2*/ 	.short	0x0030
        /*00d4*/ 	.byte	0x00, 0xf0, 0x11, 0x00


	//----- nvinfo : EIATTR_KPARAM_INFO
	.align		4
.L_3783:
        /*00d8*/ 	.byte	0x04, 0x17
        /*00da*/ 	.short	(.L_3785 - .L_3784)
.L_3784:
        /*00dc*/ 	.word	0x00000000
        /*00e0*/ 	.short	0x0006
        /*00e2*/ 	.short	0x002c
        /*00e4*/ 	.byte	0x00, 0xf0, 0x11, 0x00


	//----- nvinfo : EIATTR_KPARAM_INFO
	.align		4
.L_3785:
        /*00e8*/ 	.byte	0x04, 0x17
        /*00ea*/ 	.short	(.L_3787 - .L_3786)
.L_3786:
        /*00ec*/ 	.word	0x00000000
        /*00f0*/ 	.short	0x0005
        /*00f2*/ 	.short	0x0028
        /*00f4*/ 	.byte	0x00, 0xf0, 0x11, 0x00


	//----- nvinfo : EIATTR_KPARAM_INFO
	.align		4
.L_3787:
        /*00f8*/ 	.byte	0x04, 0x17
        /*00fa*/ 	.short	(.L_3789 - .L_3788)
.L_3788:
        /*00fc*/ 	.word	0x00000000
        /*0100*/ 	.short	0x0004
        /*0102*/ 	.short	0x0020
        /*0104*/ 	.byte	0x00, 0xf0, 0x21, 0x00


	//----- nvinfo : EIATTR_KPARAM_INFO
	.align		4
.L_3789:
        /*0108*/ 	.byte	0x04, 0x17
        /*010a*/ 	.short	(.L_3791 - .L_3790)
.L_3790:
        /*010c*/ 	.word	0x00000000
        /*0110*/ 	.short	0x0003
        /*0112*/ 	.short	0x0018
        /*0114*/ 	.byte	0x00, 0xf0, 0x21, 0x00


	//----- nvinfo : EIATTR_KPARAM_INFO
	.align		4
.L_3791:
        /*0118*/ 	.byte	0x04, 0x17
        /*011a*/ 	.short	(.L_3793 - .L_3792)
.L_3792:
        /*011c*/ 	.word	0x00000000
        /*0120*/ 	.short	0x0002
        /*0122*/ 	.short	0x0010
        /*0124*/ 	.byte	0x00, 0xf0, 0x21, 0x00


	//----- nvinfo : EIATTR_KPARAM_INFO
	.align		4
.L_3793:
        /*0128*/ 	.byte	0x04, 0x17
        /*012a*/ 	.short	(.L_3795 - .L_3794)
.L_3794:
        /*012c*/ 	.word	0x00000000
        /*0130*/ 	.short	0x0001
        /*0132*/ 	.short	0x0008
        /*0134*/ 	.byte	0x00, 0xf0, 0x21, 0x00


	//----- nvinfo : EIATTR_KPARAM_INFO
	.align		4
.L_3795:
        /*0138*/ 	.byte	0x04, 0x17
        /*013a*/ 	.short	(.L_3797 - .L_3796)
.L_3796:
        /*013c*/ 	.word	0x00000000
        /*0140*/ 	.short	0x0000
        /*0142*/ 	.short	0x0000
        /*0144*/ 	.byte	0x00, 0xf0, 0x21, 0x00


	//----- nvinfo : EIATTR_SPARSE_MMA_MASK
	.align		4
.L_3797:
        /*0148*/ 	.byte	0x03, 0x50
        /*014a*/ 	.short	0x0000


	//----- nvinfo : EIATTR_MAXREG_COUNT
	.align		4
        /*014c*/ 	.byte	0x03, 0x1b
        /*014e*/ 	.short	0x00ff


	//----- nvinfo : EIATTR_NUM_BARRIERS
	.align		4
        /*0150*/ 	.byte	0x02, 0x4c
        /*0152*/ 	.byte	0x01
	.zero		1


	//----- nvinfo : EIATTR_MERCURY_ISA_VERSION
	.align		4
        /*0154*/ 	.byte	0x03, 0x5f
        /*0156*/ 	.short	0x0101


	//----- nvinfo : EIATTR_EXIT_INSTR_OFFSETS
	.align		4
        /*0158*/ 	.byte	0x04, 0x1c
        /*015a*/ 	.short	(.L_3799 - .L_3798)


	//   ....[0]....
.L_3798:
        /*015c*/ 	.word	0x000001d0


	//   ....[1]....
        /*0160*/ 	.word	0x00000900


	//   ....[2]....
        /*0164*/ 	.word	0x00005940


	//   ....[3]....
        /*0168*/ 	.word	0x00005c60


	//   ....[4]....
        /*016c*/ 	.word	0x00005db0


	//   ....[5]....
        /*0170*/ 	.word	0x00005e50


	//   ....[6]....
        /*0174*/ 	.word	0x00005e90


	//----- nvinfo : EIATTR_CRS_STACK_SIZE
	.align		4
.L_3799:
        /*0178*/ 	.byte	0x04, 0x1e
        /*017a*/ 	.short	(.L_3801 - .L_3800)
.L_3800:
        /*017c*/ 	.word	0x00000000


	//----- nvinfo : EIATTR_CBANK_PARAM_SIZE
	.align		4
.L_3801:
        /*0180*/ 	.byte	0x03, 0x19
        /*0182*/ 	.short	0x0074


	//----- nvinfo : EIATTR_PARAM_CBANK
	.align		4
        /*0184*/ 	.byte	0x04, 0x0a
        /*0186*/ 	.short	(.L_3803 - .L_3802)
	.align		4
.L_3802:
        /*0188*/ 	.word	index@(.nv.constant0._Z23gemm_half_q_half_kernelILi2ELi38ELb1ELb0ELi32EEvPK6__halfPKjS4_S2_PS0_iiiiPKtS7_iiiiiibS2_i)
        /*018c*/ 	.short	0x0210
        /*018e*/ 	.short	0x0074


	//----- nvinfo : EIATTR_SW_WAR
	.align		4
.L_3803:
        /*0190*/ 	.byte	0x04, 0x36
        /*0192*/ 	.short	(.L_3805 - .L_3804)
.L_3804:
        /*0194*/ 	.word	0x00000008
.L_3805:


//--------------------- .nv.info._Z23gemm_half_q_half_kernelILi2ELi128ELb1ELb0ELi32EEvPK6__halfPKjS4_S2_PS0_iiiiPKtS7_iiiiiibS2_i --------------------------
	.section	.nv.info._Z23gemm_half_q_half_kernelILi2ELi128ELb1ELb0ELi32EEvPK6__halfPKjS4_S2_PS0_iiiiPKtS7_iiiiiibS2_i,"",@"SHT_CUDA_INFO"
	.sectionflags	@""
	.align	4


	//----- nvinfo : EIATTR_CUDA_API_VERSION
	.align		4
        /*0000*/ 	.byte	0x04, 0x37
        /*0002*/ 	.short	(.L_3807 - .L_3806)
.L_3806:
        /*0004*/ 	.word	0x00000082


	//----- nvinfo : EIATTR_KPARAM_INFO
	.align		4
.L_3807:
        /*0008*/ 	.byte	0x04, 0x17
        /*000a*/ 	.short	(.L_3809 - .L_3808)
.L_3808:
        /*000c*/ 	.word	0x00000000
        /*0010*/ 	.short	0x0013
        /*0012*/ 	.short	0x0070
        /*0014*/ 	.byte	0x00, 0xf0, 0x11, 0x00


	//----- nvinfo : EIATTR_KPARAM_INFO
	.align		4
.L_3809:
        /*0018*/ 	.byte	0x04, 0x17
        /*001a*/ 	.short	(.L_3811 - .L_3810)
.L_3810:
        /*001c*/ 	.word	0x00000000
        /*0020*/ 	.short	0x0012
        /*0022*/ 	.short	0x0068
        /*0024*/ 	.byte	0x00, 0xf0, 0x21, 0x00


	//----- nvinfo : EIATTR_KPARAM_INFO
	.align		4
.L_3811:
        /*0028*/ 	.byte	0x04, 0x17
        /*002a*/ 	.short	(.L_3813 - .L_3812)
.L_3812:
        /*002c*/ 	.word	0x00000000
        /*0030*/ 	.short	0x0011
        /*0032*/ 	.short	0x0060
        /*0034*/ 	.byte	0x00, 0xf0, 0x05, 0x00


	//----- nvinfo : EIATTR_KPARAM_INFO
	.align		4
.L_3813:
        /*0038*/ 	.byte	0x04, 0x17
        /*003a*/ 	.short	(.L_3815 - .L_3814)
.L_3814:
        /*003c*/ 	.word	0x00000000
        /*0040*/ 	.short	0x0010
        /*0042*/ 	.short	0x005c
        /*0044*/ 	.byte	0x00, 0xf0, 0x11, 0x00


	//----- nvinfo : EIATTR_KPARAM_INFO
	.align		4
.L_3815:
        /*0048*/ 	.byte	0x04, 0x17
        /*004a*/ 	.short	(.L_3817 - .L_3816)
.L_3816:
        /*004c*/ 	.word	0x00000000
        /*0050*/ 	.short	0x000f
        /*0052*/ 	.short	0x0058
        /*0054*/ 	.byte	0x00, 0xf0, 0x11, 0x00


	//----- nvinfo : EIATTR_KPARAM_INFO
	.align		4
.L_3817:
        /*0058*/ 	.byte	0x04, 0x17
        /*005a*/ 	.short	(.L_3819 - .L_3818)
.L_3818:
        /*005c*/ 	.word	0x00000000
        /*0060*/ 	.short	0x000e
        /*0062*/ 	.short	0x0054
        /*0064*/ 	.byte	0x00, 0xf0, 0x11, 0x00


	//----- nvinfo : EIATTR_KPARAM_INFO
	.align		4
.L_3819:
        /*0068*/ 	.byte	0x04, 0x17
        /*006a*/ 	.short	(.L_3821 - .L_3820)
.L_3820:
        /*006c*/ 	.word	0x00000000
        /*0070*/ 	.short	0x000d
        /*0072*/ 	.short	0x0050
        /*0074*/ 	.byte	0x00, 0xf0, 0x11, 0x00


	//----- nvinfo : EIATTR_KPARAM_INFO
	.align		4
.L_3821:
        /*0078*/ 	.byte	0x04, 0x17
        /*007a*/ 	.short	(.L_3823 - .L_3822)
.L_3822:
        /*007c*/ 	.word	0x00000000
        /*0080*/ 	.short	0x000c
        /*0082*/ 	.short	0x004c
        /*0084*/ 	.byte	0x00, 0xf0, 0x11, 0x00


	//----- nvinfo : EIATTR_KPARAM_INFO
	.align		4
.L_3823:
        /*0088*/ 	.byte	0x04, 0x17
        /*008a*/ 	.short	(.L_3825 - .L_3824)
.L_3824:
        /*008c*/ 	.word	0x00000000
        /*0090*/ 	.short	0x000b
        /*0092*/ 	.short	0x0048
        /*0094*/ 	.byte	0x00, 0xf0, 0x11, 0x00


	//----- nvinfo : EIATTR_KPARAM_INFO
	.align		4
.L_3825:
        /*0098*/ 	.byte	0x04, 0x17
        /*009a*/ 	.short	(.L_3827 - .L_3826)
.L_3826:
        /*009c*/ 	.word	0x00000000
        /*00a0*/ 	.short	0x000a
        /*00a2*/ 	.short	0x0040
        /*00a4*/ 	.byte	0x00, 0xf0, 0x21, 0x00


	//----- nvinfo : EIATTR_KPARAM_INFO
	.align		4
.L_3827:
        /*00a8*/ 	.byte	0x04, 0x17
        /*00aa*/ 	.short	(.L_3829 - .L_3828)
.L_3828:
        /*00ac*/ 	.word	0x00000000
        /*00b0*/ 	.short	0x0009
        /*00b2*/ 	.short	0x0038
        /*00b4*/ 	.byte	0x00, 0xf0, 0x21, 0x00


	//----- nvinfo : EIATTR_KPARAM_INFO
	.align		4
.L_3829:
        /*00b8*/ 	.byte	0x04, 0x17
        /*00ba*/ 	.short	(.L_3831 - .L_3830)
.L_3830:
        /*00bc*/ 	.word	0x00000000
        /*00c0*/ 	.short	0x0008
        /*00c2*/ 	.short	0x0034
        /*00c4*/ 	.byte	0x00, 0xf0, 0x11, 0x00


	//----- nvinfo : EIATTR_KPARAM_INFO
	.align		4
.L_3831:
        /*00c8*/ 	.byte	0x04, 0x17
        /*00ca*/ 	.short	(.L_3833 - .L_3832)
.L_3832:
        /*00cc*/ 	.word	0x00000000
        /*00d0*/ 	.short	0x0007
        /*00d2*/ 	.short	0x0030
        /*00d4*/ 	.byte	0x00, 0xf0, 0x11, 0x00


	//----- nvinfo : EIATTR_KPARAM_INFO
	.align		4
.L_3833:
        /*00d8*/ 	.byte	0x04, 0x17
        /*00da*/ 	.short	(.L_3835 - .L_3834)
.L_3834:
        /*00dc*/ 	.word	0x00000000
        /*00e0*/ 	.short	0x0006
        /*00e2*/ 	.short	0x002c
        /*00e4*/ 	.byte	0x00, 0xf0, 0x11, 0x00


	//----- nvinfo : EIATTR_KPARAM_INFO
	.align		4
.L_3835:
        /*00e8*/ 	.byte	0x04, 0x17
        /*00ea*/ 	.short	(.L_3837 - .L_3836)
.L_3836:
        /*00ec*/ 	.word	0x00000000
        /*00f0*/ 	.short	0x0005
        /*00f2*/ 	.short	0x0028
        /*00f4*/ 	.byte	0x00, 0xf0, 0x11, 0x00


	//----- nvinfo : EIATTR_KPARAM_INFO
	.align		4
.L_3837:
        /*00f8*/ 	.byte	0x04, 0x17
        /*00fa*/ 	.short	(.L_3839 - .L_3838)
.L_3838:
        /*00fc*/ 	.word	0x00000000
        /*0100*/ 	.short	0x0004
        /*0102*/ 	.short	0x0020
        /*0104*/ 	.byte	0x00, 0xf0, 0x21, 0x00


	//----- nvinfo : EIATTR_KPARAM_INFO
	.align		4
.L_3839:
        /*0108*/ 	.byte	0x04, 0x17
        /*010a*/ 	.short	(.L_3841 - .L_3840)
.L_3840:
        /*010c*/ 	.word	0x00000000
        /*0110*/ 	.short	0x0003
        /*0112*/ 	.short	0x0018
        /*0114*/ 	.byte	0x00, 0xf0, 0x21, 0x00


	//----- nvinfo : EIATTR_KPARAM_INFO
	.align		4
.L_3841:
        /*0118*/ 	.byte	0x04, 0x17
        /*011a*/ 	.short	(.L_3843 - .L_3842)
.L_3842:
        /*011c*/ 	.word	0x00000000
        /*0120*/ 	.short	0x0002
        /*0122*/ 	.short	0x0010
        /*0124*/ 	.byte	0x00, 0xf0, 0x21, 0x00


	//----- nvinfo : EIATTR_KPARAM_INFO
	.align		4
.L_3843:
        /*0128*/ 	.byte	0x04, 0x17
        /*012a*/ 	.short	(.L_3845 - .L_3844)
.L_3844:
        /*012c*/ 	.word	0x00000000
        /*0130*/ 	.short	0x0001
        /*0132*/ 	.short	0x0008
        /*0134*/ 	.byte	0x00, 0xf0, 0x21, 0x00


	//----- nvinfo : EIATTR_KPARAM_INFO
	.align		4
.L_3845:
        /*0138*/ 	.byte	0x04, 0x17
        /*013a*/ 	.short	(.L_3847 - .L_3846)
.L_3846:
        /*013c*/ 	.word	0x00000000
        /*0140*/ 	.short	0x0000
        /*0142*/ 	.short	0x0000
        /*0144*/ 	.byte	0x00, 0xf0, 0x21, 0x00


	//----- nvinfo : EIATTR_SPARSE_MMA_MASK
	.align		4
.L_3847:
        /*0148*/ 	.byte	0x03, 0x50
        /*014a*/ 	.short	0x0000


	//----- nvinfo : EIATTR_MAXREG_COUNT
	.align		4
        /*014c*/ 	.byte	0x03, 0x1b
        /*014e*/ 	.short	0x00ff


	//----- nvinfo : EIATTR_NUM_BARRIERS
	.align		4
        /*0150*/ 	.byte	0x02, 0x4c
        /*0152*/ 	.byte	0x01
	.zero		1


	//----- nvinfo : EIATTR_MERCURY_ISA_VERSION
	.align		4
        /*0154*/ 	.byte	0x03, 0x5f
        /*0156*/ 	.short	0x0101


	//----- nvinfo : EIATTR_EXIT_INSTR_OFFSETS
	.align		4
        /*0158*/ 	.byte	0x04, 0x1c
        /*015a*/ 	.short	(.L_3849 - .L_3848)


	//   ....[0]....
.L_3848:
        /*015c*/ 	.word	0x000001d0


	//   ....[1]....
        /*0160*/ 	.word	0x000008f0


	//   ....[2]....
        /*0164*/ 	.word	0x00005c50


	//   ....[3]....
        /*0168*/ 	.word	0x00005f50


	//   ....[4]....
        /*016c*/ 	.word	0x000060a0


	//   ....[5]....
        /*0170*/ 	.word	0x00006140


	//   ....[6]....
        /*0174*/ 	.word	0x00006180


	//----- nvinfo : EIATTR_CRS_STACK_SIZE
	.align		4
.L_3849:
        /*0178*/ 	.byte	0x04, 0x1e
        /*017a*/ 	.short	(.L_3851 - .L_3850)
.L_3850:
        /*017c*/ 	.word	0x00000000


	//----- nvinfo : EIATTR_CBANK_PARAM_SIZE
	.align		4
.L_3851:
        /*0180*/ 	.byte	0x03, 0x19
        /*0182*/ 	.short	0x0074


	//----- nvinfo : EIATTR_PARAM_CBANK
	.align		4
        /*0184*/ 	.byte	0x04, 0x0a
        /*0186*/ 	.short	(.L_3853 - .L_3852)
	.align		4
.L_3852:
        /*0188*/ 	.word	index@(.nv.constant0._Z23gemm_half_q_half_kernelILi2ELi128ELb1ELb0ELi32EEvPK6__halfPKjS4_S2_PS0_iiiiPKtS7_iiiiiibS2_i)
        /*018c*/ 	.short	0x0210
        /*018e*/ 	.short	0x0074


	//----- nvinfo : EIATTR_SW_WAR
	.align		4
.L_3853:
        /*0190*/ 	.byte	0x04, 0x36
        /*0192*/ 	.short	(.L_3855 - .L_3854)
.L_3854:
        /*0194*/ 	.word	0x00000008
.L_3855:


//--------------------- .nv.info._Z23gemm_half_q_half_kernelILi1ELi190ELb1ELb0ELi64EEvPK6__halfPKjS4_S2_PS0_iiiiPKtS7_iiiiiibS2_i --------------------------
	.section	.nv.info._Z23gemm_half_q_half_kernelILi1ELi190ELb1ELb0ELi64EEvPK6__halfPKjS4_S2_PS0_iiiiPKtS7_iiiiiibS2_i,"",@"SHT_CUDA_INFO"
	.sectionflags	@""
	.align	4


	//----- nvinfo : EIATTR_CUDA_API_VERSION
	.align		4
        /*0000*/ 	.byte	0x04, 0x37
        /*0002*/ 	.short	(.L_3857 - .L_3856)
.L_3856:
        /*0004*/ 	.word	0x00000082


	//----- nvinfo : EIATTR_KPARAM_INFO
	.align		4
.L_3857:
        /*0008*/ 	.byte	0x04, 0x17
        /*000a*/ 	.short	(.L_3859 - .L_3858)
.L_3858:
        /*000c*/ 	.word	0x00000000
        /*0010*/ 	.short	0x0013
        /*0012*/ 	.short	0x0070
        /*0014*/ 	.byte	0x00, 0xf0, 0x11, 0x00


	//----- nvinfo : EIATTR_KPARAM_INFO
	.align		4
.L_3859:
        /*0018*/ 	.byte	0x04, 0x17
        /*001a*/ 	.short	(.L_3861 - .L_3860)
.L_3860:
        /*001c*/ 	.word	0x00000000
        /*0020*/ 	.short	0x0012
        /*0022*/ 	.short	0x0068
        /*0024*/ 	.byte	0x00, 0xf0, 0x21, 0x00


	//----- nvinfo : EIATTR_KPARAM_INFO
	.align		4
.L_3861:
        /*0028*/ 	.byte	0x04, 0x17
        /*002a*/ 	.short	(.L_3863 - .L_3862)
.L_3862:
        /*002c*/ 	.word	0x00000000
        /*0030*/ 	.short	0x0011
        /*0032*/ 	.short	0x0060
        /*0034*/ 	.byte	0x00, 0xf0, 0x05, 0x00


	//----- nvinfo : EIATTR_KPARAM_INFO
	.align		4
.L_3863:
        /*0038*/ 	.byte	0x04, 0x17
        /*003a*/ 	.short	(.L_3865 - .L_3864)
.L_3864:
        /*003c*/ 	.word	0x00000000
        /*0040*/ 	.short	0x0010
        /*0042*/ 	.short	0x005c
        /*0044*/ 	.byte	0x00, 0xf0, 0x11, 0x00


	//----- nvinfo : EIATTR_KPARAM_INFO
	.align		4
.L_3865:
        /*0048*/ 	.byte	0x04, 0x17
        /*004a*/ 	.short	(.L_3867 - .L_3866)
.L_3866:
        /*004c*/ 	.word	0x00000000
        /*0050*/ 	.short	0x000f
        /*0052*/ 	.short	0x0058
        /*0054*/ 	.byte	0x00, 0xf0, 0x11, 0x00


	//----- nvinfo : EIATTR_KPARAM_INFO
	.align		4
.L_3867:
        /*0058*/ 	.byte	0x04, 0x17
        /*005a*/ 	.short	(.L_3869 - .L_3868)
.L_3868:
        /*005c*/ 	.word	0x00000000
        /*0060*/ 	.short	0x000e
        /*0062*/ 	.short	0x0054
        /*0064*/ 	.byte	0x00, 0xf0, 0x11, 0x00


	//----- nvinfo : EIATTR_KPARAM_INFO
	.align		4
.L_3869:
        /*0068*/ 	.byte	0x04, 0x17
        /*006a*/ 	.short	(.L_3871 - .L_3870)
.L_3870:
        /*006c*/ 	.word	0x00000000
        /*0070*/ 	.short	0x000d
        /*0072*/ 	.short	0x0050
        /*0074*/ 	.byte	0x00, 0xf0, 0x11, 0x00


	//----- nvinfo : EIATTR_KPARAM_INFO
	.align		4
.L_3871:
        /*0078*/ 	.byte	0x04, 0x17
        /*007a*/ 	.short	(.L_3873 - .L_3872)
.L_3872:
        /*007c*/ 	.word	0x00000000
        /*0080*/ 	.short	0x000c
        /*0082*/ 	.short	0x004c
        /*0084*/ 	.byte	0x00, 0xf0, 0x11, 0x00


	//----- nvinfo : EIATTR_KPARAM_INFO
	.align		4
.L_3873:
        /*0088*/ 	.byte	0x04, 0x17
        /*008a*/ 	.short	(.L_3875 - .L_3874)
.L_3874:
        /*008c*/ 	.word	0x00000000
        /*0090*/ 	.short	0x000b
        /*0092*/ 	.short	0x0048
        /*0094*/ 	.byte	0x00, 0xf0, 0x11, 0x00


	//----- nvinfo : EIATTR_KPARAM_INFO
	.align		4
.L_3875:
        /*0098*/ 	.byte	0x04, 0x17
        /*009a*/ 	.short	(.L_3877 - .L_3876)
.L_3876:
        /*009c*/ 	.word	0x00000000
        /*00a0*/ 	.short	0x000a
        /*00a2*/ 	.short	0x0040
        /*00a4*/ 	.byte	0x00, 0xf0, 0x21, 0x00


	//----- nvinfo : EIATTR_KPARAM_INFO
	.align		4
.L_3877:
        /*00a8*/ 	.byte	0x04, 0x17
        /*00aa*/ 	.short	(.L_3879 - .L_3878)
.L_3878:
        /*00ac*/ 	.word	0x00000000
        /*00b0*/ 	.short	0x0009
        /*00b2*/ 	.short	0x0038
        /*00b4*/ 	.byte	0x00, 0xf0, 0x21, 0x00


	//----- nvinfo : EIATTR_KPARAM_INFO
	.align		4
.L_3879:
        /*00b8*/ 	.byte	0x04, 0x17
        /*00ba*/ 	.short	(.L_3881 - .L_3880)
.L_3880:
        /*00bc*/ 	.word	0x00000000
        /*00c0*/ 	.short	0x0008
        /*00c2*/ 	.short	0x0034
        /*00c4*/ 	.byte	0x00, 0xf0, 0x11, 0x00


	//----- nvinfo : EIATTR_KPARAM_INFO
	.align		4
.L_3881:
        /*00c8*/ 	.byte	0x04, 0x17
        /*00ca*/ 	.short	(.L_3883 - .L_3882)
.L_3882:
        /*00cc*/ 	.word	0x00000000
        /*00d0*/ 	.short	0x0007
        /*00d2*/ 	.short	0x0030
        /*00d4*/ 	.byte	0x00, 0xf0, 0x11, 0x00


	//----- nvinfo : EIATTR_KPARAM_INFO
	.align		4
.L_3883:
        /*00d8*/ 	.byte	0x04, 0x17
        /*00da*/ 	.short	(.L_3885 - .L_3884)
.L_3884:
        /*00dc*/ 	.word	0x00000000
        /*00e0*/ 	.short	0x0006
        /*00e2*/ 	.short	0x002c
        /*00e4*/ 	.byte	0x00, 0xf0, 0x11, 0x00


	//----- nvinfo : EIATTR_KPARAM_INFO
	.align		4
.L_3885:
        /*00e8*/ 	.byte	0x04, 0x17
        /*00ea*/ 	.short	(.L_3887 - .L_3886)
.L_3886:
        /*00ec*/ 	.word	0x00000000
        /*00f0*/ 	.short	0x0005
        /*00f2*/ 	.short	0x0028
        /*00f4*/ 	.byte	0x00, 0xf0, 0x11, 0x00


	//----- nvinfo : EIATTR_KPARAM_INFO
	.align		4
.L_3887:
        /*00f8*/ 	.byte	0x04, 0x17
        /*00fa*/ 	.short	(.L_3889 - .L_3888)
.L_3888:
        /*00fc*/ 	.word	0x00000000
        /*0100*/ 	.short	0x0004
        /*0102*/ 	.short	0x0020
        /*0104*/ 	.byte	0x00, 0xf0, 0x21, 0x00


	//----- nvinfo : EIATTR_KPARAM_INFO
	.align		4
.L_3889:
        /*0108*/ 	.byte	0x04, 0x17
        /*010a*/ 	.short	(.L_3891 - .L_3890)
.L_3890:
        /*010c*/ 	.word	0x00000000
        /*0110*/ 	.short	0x0003
        /*0112*/ 	.short	0x0018
        /*0114*/ 	.byte	0x00, 0xf0, 0x21, 0x00


	//----- nvinfo : EIATTR_KPARAM_INFO
	.align		4
.L_3891:
        /*0118*/ 	.byte	0x04, 0x17
        /*011a*/ 	.short	(.L_3893 - .L_3892)
.L_3892:
        /*011c*/ 	.word	0x00000000
        /*0120*/ 	.short	0x0002
        /*0122*/ 	.short	0x0010
        /*0124*/ 	.byte	0x00, 0xf0, 0x21, 0x00


	//----- nvinfo : EIATTR_KPARAM_INFO
	.align		4
.L_3893:
        /*0128*/ 	.byte	0x04, 0x17
        /*012a*/ 	.short	(.L_3895 - .L_3894)
.L_3894:
        /*012c*/ 	.word	0x00000000
        /*0130*/ 	.short	0x0001
        /*0132*/ 	.short	0x0008
        /*0134*/ 	.byte	0x00, 0xf0, 0x21, 0x00


	//----- nvinfo : EIATTR_KPARAM_INFO
	.align		4
.L_3895:
        /*0138*/ 	.byte	0x04, 0x17
        /*013a*/ 	.short	(.L_3897 - .L_3896)
.L_3896:
        /*013c*/ 	.word	0x00000000
        /*0140*/ 	.short	0x0000
        /*0142*/ 	.short	0x0000
        /*0144*/ 	.byte	0x00, 0xf0, 0x21, 0x00


	//----- nvinfo : EIATTR_SPARSE_MMA_MASK
	.align		4
.L_3897:
        /*0148*/ 	.byte	0x03, 0x50
        /*014a*/ 	.short	0x0000


	//----- nvinfo : EIATTR_MAXREG_COUNT
	.align		4
        /*014c*/ 	.byte	0x03, 0x1b
        /*014e*/ 	.short	0x00ff


	//----- nvinfo : EIATTR_NUM_BARRIERS
	.align		4
        /*0150*/ 	.byte	0x02, 0x4c
        /*0152*/ 	.byte	0x01
	.zero		1


	//----- nvinfo : EIATTR_MERCURY_ISA_VERSION
	.align		4
        /*0154*/ 	.byte	0x03, 0x5f
        /*0156*/ 	.short	0x0101


	//----- nvinfo : EIATTR_EXIT_INSTR_OFFSETS
	.align		4
        /*0158*/ 	.byte	0x04, 0x1c
        /*015a*/ 	.short	(.L_3899 - .L_3898)


	//   ....[0]....
.L_3898:
        /*015c*/ 	.word	0x000000b0


	//   ....[1]....
        /*0160*/ 	.word	0x00000360


	//   ....[2]....
        /*0164*/ 	.word	0x0000b500


	//   ....[3]....
        /*0168*/ 	.word	0x0000b6c0


	//   ....[4]....
        /*016c*/ 	.word	0x0000b770


	//   ....[5]....
        /*0170*/ 	.word	0x0000b7b0


	//----- nvinfo : EIATTR_CRS_STACK_SIZE
	.align		4
.L_3899:
        /*0174*/ 	.byte	0x04, 0x1e
        /*0176*/ 	.short	(.L_3901 - .L_3900)
.L_3900:
        /*0178*/ 	.word	0x00000000


	//----- nvinfo : EIATTR_CBANK_PARAM_SIZE
	.align		4
.L_3901:
        /*017c*/ 	.byte	0x03, 0x19
        /*017e*/ 	.short	0x0074


	//----- nvinfo : EIATTR_PARAM_CBANK
	.align		4
        /*0180*/ 	.byte	0x04, 0x0a
        /*0182*/ 	.short	(.L_3903 - .L_3902)
	.align		4
.L_3902:
        /*0184*/ 	.word	index@(.nv.constant0._Z23gemm_half_q_half_kernelILi1ELi190ELb1ELb0ELi64EEvPK6__halfPKjS4_S2_PS0_iiiiPKtS7_iiiiiibS2_i)
        /*0188*/ 	.short	0x0210
        /*018a*/ 	.short	0x0074


	//----- nvinfo : EIATTR_SW_WAR
	.align		4
.L_3903:
        /*018c*/ 	.byte	0x04, 0x36
        /*018e*/ 	.short	(.L_3905 - .L_3904)
.L_3904:
        /*0190*/ 	.word	0x00000008
.L_3905:


//--------------------- .nv.info._Z23gemm_half_q_half_kernelILi1ELi160ELb1ELb0ELi64EEvPK6__halfPKjS4_S2_PS0_iiiiPKtS7_iiiiiibS2_i --------------------------
	.section	.nv.info._Z23gemm_half_q_half_kernelILi1ELi160ELb1ELb0ELi64EEvPK6__halfPKjS4_S2_PS0_iiiiPKtS7_iiiiiibS2_i,"",@"SHT_CUDA_INFO"
	.sectionflags	@""
	.align	4


	//----- nvinfo : EIATTR_CUDA_API_VERSION
	.align		4
        /*0000*/ 	.byte	0x04, 0x37
        /*0002*/ 	.short	(.L_3907 - .L_3906)
.L_3906:
        /*0004*/ 	.word	0x00000082


	//----- nvinfo : EIATTR_KPARAM_INFO
	.align		4
.L_3907:
        /*0008*/ 	.byte	0x04, 0x17
        /*000a*/ 	.short	(.L_3909 - .L_3908)
.L_3908:
        /*000c*/ 	.word	0x00000000
        /*0010*/ 	.short	0x0013
        /*0012*/ 	.short	0x0070
        /*0014*/ 	.byte	0x00, 0xf0, 0x11, 0x00


	//----- nvinfo : EIATTR_KPARAM_INFO
	.align		4
.L_3909:
        /*0018*/ 	.byte	0x04, 0x17
        /*001a*/ 	.short	(.L_3911 - .L_3910)
.L_3910:
        /*001c*/ 	.word	0x00000000
        /*0020*/ 	.short	0x0012
        /*0022*/ 	.short	0x0068
        /*0024*/ 	.byte	0x00, 0xf0, 0x21, 0x00


	//----- nvinfo : EIATTR_KPARAM_INFO
	.align		4
.L_3911:
        /*0028*/ 	.byte	0x04, 0x17
        /*002a*/ 	.short	(.L_3913 - .L_3912)
.L_3912:
        /*002c*/ 	.word	0x00000000
        /*0030*/ 	.short	0x0011
        /*0032*/ 	.short	0x0060
        /*0034*/ 	.byte	0x00, 0xf0, 0x05, 0x00


	//----- nvinfo : EIATTR_KPARAM_INFO
	.align		4
.L_3913:
        /*0038*/ 	.byte	0x04, 0x17
        /*003a*/ 	.short	(.L_3915 - .L_3914)
.L_3914:
        /*003c*/ 	.word	0x00000000
        /*0040*/ 	.short	0x0010
        /*0042*/ 	.short	0x005c
        /*0044*/ 	.byte	0x00, 0xf0, 0x11, 0x00


	//----- nvinfo : EIATTR_KPARAM_INFO
	.align		4
.L_3915:
        /*0048*/ 	.byte	0x04, 0x17
        /*004a*/ 	.short	(.L_3917 - .L_3916)
.L_3916:
        /*004c*/ 	.word	0x00000000
        /*0050*/ 	.short	0x000f
        /*0052*/ 	.short	0x0058
        /*0054*/ 	.byte	0x00, 0xf0, 0x11, 0x00


	//----- nvinfo : EIATTR_KPARAM_INFO
	.align		4
.L_3917:
        /*0058*/ 	.byte	0x04, 0x17
        /*005a*/ 	.short	(.L_3919 - .L_3918)
.L_3918:
        /*005c*/ 	.word	0x00000000
        /*0060*/ 	.short	0x000e
        /*0062*/ 	.short	0x0054
        /*0064*/ 	.byte	0x00, 0xf0, 0x11, 0x00


	//----- nvinfo : EIATTR_KPARAM_INFO
	.align		4
.L_3919:
        /*0068*/ 	.byte	0x04, 0x17
        /*006a*/ 	.short	(.L_3921 - .L_3920)
.L_3920:
        /*006c*/ 	.word	0x00000000
        /*0070*/ 	.short	0x000d
        /*0072*/ 	.short	0x0050
        /*0074*/ 	.byte	0x00, 0xf0, 0x11, 0x00


	//----- nvinfo : EIATTR_KPARAM_INFO
	.align		4
.L_3921:
        /*0078*/ 	.byte	0x04, 0x17
        /*007a*/ 	.short	(.L_3923 - .L_3922)
.L_3922:
        /*007c*/ 	.word	0x00000000
        /*0080*/ 	.short	0x000c
        /*0082*/ 	.short	0x004c
        /*0084*/ 	.byte	0x00, 0xf0, 0x11, 0x00


	//----- nvinfo : EIATTR_KPARAM_INFO
	.align		4
.L_3923:
        /*0088*/ 	.byte	0x04, 0x17
        /*008a*/ 	.short	(.L_3925 - .L_3924)
.L_3924:
        /*008c*/ 	.word	0x00000000
        /*0090*/ 	.short	0x000b
        /*0092*/ 	.short	0x0048
        /*0094*/ 	.byte	0x00, 0xf0, 0x11, 0x00


	//----- nvinfo : EIATTR_KPARAM_INFO
	.align		4
.L_3925:
        /*0098*/ 	.byte	0x04, 0x17
        /*009a*/ 	.short	(.L_3927 - .L_3926)
.L_3926:
        /*009c*/ 	.word	0x00000000
        /*00a0*/ 	.short	0x000a
        /*00a2*/ 	.short	0x0040
        /*00a4*/ 	.byte	0x00, 0xf0, 0x21, 0x00


	//----- nvinfo : EIATTR_KPARAM_INFO
	.align		4
.L_3927:
        /*00a8*/ 	.byte	0x04, 0x17
        /*00aa*/ 	.short	(.L_3929 - .L_3928)
.L_3928:
        /*00ac*/ 	.word	0x00000000
        /*00b0*/ 	.short	0x0009
        /*00b2*/ 	.short	0x0038
        /*00b4*/ 	.byte	0x00, 0xf0, 0x21, 0x00


	//----- nvinfo : EIATTR_KPARAM_INFO
	.align		4
.L_3929:
        /*00b8*/ 	.byte	0x04, 0x17
        /*00ba*/ 	.short	(.L_3931 - .L_3930)
.L_3930:
        /*00bc*/ 	.word	0x00000000
        /*00c0*/ 	.short	0x0008
        /*00c2*/ 	.short	0x0034
        /*00c4*/ 	.byte	0x00, 0xf0, 0x11, 0x00


	//----- nvinfo : EIATTR_KPARAM_INFO
	.align		4
.L_3931:
        /*00c8*/ 	.byte	0x04, 0x17
        /*00ca*/ 	.short	(.L_3933 - .L_3932)
.L_3932:
        /*00cc*/ 	.word	0x00000000
        /*00d0*/ 	.short	0x0007
        /*00d2*/ 	.short	0x0030
        /*00d4*/ 	.byte	0x00, 0xf0, 0x11, 0x00


	//----- nvinfo : EIATTR_KPARAM_INFO
	.align		4
.L_3933:
        /*00d8*/ 	.byte	0x04, 0x17
        /*00da*/ 	.short	(.L_3935 - .L_3934)
.L_3934:
        /*00dc*/ 	.word	0x00000000
        /*00e0*/ 	.short	0x0006
        /*00e2*/ 	.short	0x002c
        /*00e4*/ 	.byte	0x00, 0xf0, 0x11, 0x00


	//----- nvinfo : EIATTR_KPARAM_INFO
	.align		4
.L_3935:
        /*00e8*/ 	.byte	0x04, 0x17
        /*00ea*/ 	.short	(.L_3937 - .L_3936)
.L_3936:
        /*00ec*/ 	.word	0x00000000
        /*00f0*/ 	.short	0x0005
        /*00f2*/ 	.short	0x0028
        /*00f4*/ 	.byte	0x00, 0xf0, 0x11, 0x00


	//----- nvinfo : EIATTR_KPARAM_INFO
	.align		4
.L_3937:
        /*00f8*/ 	.byte	0x04, 0x17
        /*00fa*/ 	.short	(.L_3939 - .L_3938)
.L_3938:
        /*00fc*/ 	.word	0x00000000
        /*0100*/ 	.short	0x0004
        /*0102*/ 	.short	0x0020
        /*0104*/ 	.byte	0x00, 0xf0, 0x21, 0x00


	//----- nvinfo : EIATTR_KPARAM_INFO
	.align		4
.L_3939:
        /*0108*/ 	.byte	0x04, 0x17
        /*010a*/ 	.short	(.L_3941 - .L_3940)
.L_3940:
        /*010c*/ 	.word	0x00000000
        /*0110*/ 	.short	0x0003
        /*0112*/ 	.short	0x0018
        /*0114*/ 	.byte	0x00, 0xf0, 0x21, 0x00


	//----- nvinfo : EIATTR_KPARAM_INFO
	.align		4
.L_3941:
        /*0118*/ 	.byte	0x04, 0x17
        /*011a*/ 	.short	(.L_3943 - .L_3942)
.L_3942:
        /*011c*/ 	.word	0x00000000
        /*0120*/ 	.short	0x0002
        /*0122*/ 	.short	0x0010
        /*0124*/ 	.byte	0x00, 0xf0, 0x21, 0x00


	//----- nvinfo : EIATTR_KPARAM_INFO
	.align		4
.L_3943:
        /*0128*/ 	.byte	0x04, 0x17
        /*012a*/ 	.short	(.L_3945 - .L_3944)
.L_3944:
        /*012c*/ 	.word	0x00000000
        /*0130*/ 	.short	0x0001
        /*0132*/ 	.short	0x0008
        /*0134*/ 	.byte	0x00, 0xf0, 0x21, 0x00


	//----- nvinfo : EIATTR_KPARAM_INFO
	.align		4
.L_3945:
        /*0138*/ 	.byte	0x04, 0x17
        /*013a*/ 	.short	(.L_3947 - .L_3946)
.L_3946:
        /*013c*/ 	.word	0x00000000
        /*0140*/ 	.short	0x0000
        /*0142*/ 	.short	0x0000
        /*0144*/ 	.byte	0x00, 0xf0, 0x21, 0x00


	//----- nvinfo : EIATTR_SPARSE_MMA_MASK
	.align		4
.L_3947:
        /*0148*/ 	.byte	0x03, 0x50
        /*014a*/ 	.short	0x0000


	//----- nvinfo : EIATTR_MAXREG_COUNT
	.align		4
        /*014c*/ 	.byte	0x03, 0x1b
        /*014e*/ 	.short	0x00ff


	//----- nvinfo : EIATTR_NUM_BARRIERS
	.align		4
        /*0150*/ 	.byte	0x02, 0x4c
        /*0152*/ 	.byte	0x01
	.zero		1


	//----- nvinfo : EIATTR_MERCURY_ISA_VERSION
	.align		4
        /*0154*/ 	.byte	0x03, 0x5f
        /*0156*/ 	.short	0x0101


	//----- nvinfo : EIATTR_EXIT_INSTR_OFFSETS
	.align		4
        /*0158*/ 	.byte	0x04, 0x1c
        /*015a*/ 	.short	(.L_3949 - .L_3948)


	//   ....[0]....
.L_3948:
        /*015c*/ 	.word	0x000000a0


	//   ....[1]....
        /*0160*/ 	.word	0x00000350


	//   ....[2]....
        /*0164*/ 	.word	0x00005920


	//   ....[3]....
        /*0168*/ 	.word	0x00005ad0


	//   ....[4]....
        /*016c*/ 	.word	0x00005b80


	//   ....[5]....
        /*0170*/ 	.word	0x00005bc0


	//----- nvinfo : EIATTR_CRS_STACK_SIZE
	.align		4
.L_3949:
        /*0174*/ 	.byte	0x04, 0x1e
        /*0176*/ 	.short	(.L_3951 - .L_3950)
.L_3950:
        /*0178*/ 	.word	0x00000000


	//----- nvinfo : EIATTR_CBANK_PARAM_SIZE
	.align		4
.L_3951:
        /*017c*/ 	.byte	0x03, 0x19
        /*017e*/ 	.short	0x0074


	//----- nvinfo : EIATTR_PARAM_CBANK
	.align		4
        /*0180*/ 	.byte	0x04, 0x0a
        /*0182*/ 	.short	(.L_3953 - .L_3952)
	.align		4
.L_3952:
        /*0184*/ 	.word	index@(.nv.constant0._Z23gemm_half_q_half_kernelILi1ELi160ELb1ELb0ELi64EEvPK6__halfPKjS4_S2_PS0_iiiiPKtS7_iiiiiibS2_i)
        /*0188*/ 	.short	0x0210
        /*018a*/ 	.short	0x0074


	//----- nvinfo : EIATTR_SW_WAR
	.align		4
.L_3953:
        /*018c*/ 	.byte	0x04, 0x36
        /*018e*/ 	.short	(.L_3955 - .L_3954)
.L_3954:
        /*0190*/ 	.word	0x00000008
.L_3955:


//--------------------- .nv.info._Z23gemm_half_q_half_kernelILi1ELi40ELb1ELb0ELi64EEvPK6__halfPKjS4_S2_PS0_iiiiPKtS7_iiiiiibS2_i --------------------------
	.section	.nv.info._Z23gemm_half_q_half_kernelILi1ELi40ELb1ELb0ELi64EEvPK6__halfPKjS4_S2_PS0_iiiiPKtS7_iiiiiibS2_i,"",@"SHT_CUDA_INFO"
	.sectionflags	@""
	.align	4


	//----- nvinfo : EIATTR_CUDA_API_VERSION
	.align		4
        /*0000*/ 	.byte	0x04, 0x37
        /*0002*/ 	.short	(.L_3957 - .L_3956)
.L_3956:
        /*0004*/ 	.word	0x00000082


	//----- nvinfo : EIATTR_KPARAM_INFO
	.align		4
.L_3957:
        /*0008*/ 	.byte	0x04, 0x17
        /*000a*/ 	.short	(.L_3959 - .L_3958)
.L_3958:
        /*000c*/ 	.word	0x00000000
        /*0010*/ 	.short	0x0013
        /*0012*/ 	.short	0x0070
        /*0014*/ 	.byte	0x00, 0xf0, 0x11, 0x00


	//----- nvinfo : EIATTR_KPARAM_INFO
	.align		4
.L_3959:
        /*0018*/ 	.byte	0x04, 0x17
        /*001a*/ 	.short	(.L_3961 - .L_3960)
.L_3960:
        /*001c*/ 	.word	0x00000000
        /*0020*/ 	.short	0x0012
        /*0022*/ 	.short	0x0068
        /*0024*/ 	.byte	0x00, 0xf0, 0x21, 0x00


	//----- nvinfo : EIATTR_KPARAM_INFO
	.align		4
.L_3961:
        /*0028*/ 	.byte	0x04, 0x17
        /*002a*/ 	.short	(.L_3963 - .L_3962)
.L_3962:
        /*002c*/ 	.word	0x00000000
        /*0030*/ 	.short	0x0011
        /*0032*/ 	.short	0x0060
        /*0034*/ 	.byte	0x00, 0xf0, 0x05, 0x00


	//----- nvinfo : EIATTR_KPARAM_INFO
	.align		4
.L_3963:
        /*0038*/ 	.byte	0x04, 0x17
        /*003a*/ 	.short	(.L_3965 - .L_3964)
.L_3964:
        /*003c*/ 	.word	0x00000000
        /*0040*/ 	.short	0x0010
        /*0042*/ 	.short	0x005c
        /*0044*/ 	.byte	0x00, 0xf0, 0x11, 0x00


	//----- nvinfo : EIATTR_KPARAM_INFO
	.align		4
.L_3965:
        /*0048*/ 	.byte	0x04, 0x17
        /*004a*/ 	.short	(.L_3967 - .L_3966)
.L_3966:
        /*004c*/ 	.word	0x00000000
        /*0050*/ 	.short	0x000f
        /*0052*/ 	.short	0x0058
        /*0054*/ 	.byte	0x00, 0xf0, 0x11, 0x00


	//----- nvinfo : EIATTR_KPARAM_INFO
	.align		4
.L_3967:
        /*0058*/ 	.byte	0x04, 0x17
        /*005a*/ 	.short	(.L_3969 - .L_3968)
.L_3968:
        /*005c*/ 	.word	0x00000000
        /*0060*/ 	.short	0x000e
        /*0062*/ 	.short	0x0054
        /*0064*/ 	.byte	0x00, 0xf0, 0x11, 0x00


	//----- nvinfo : EIATTR_KPARAM_INFO
	.align		4
.L_3969:
        /*0068*/ 	.byte	0x04, 0x17
        /*006a*/ 	.short	(.L_3971 - .L_3970)
.L_3970:
        /*006c*/ 	.word	0x00000000
        /*0070*/ 	.short	0x000d
        /*0072*/ 	.short	0x0050
        /*0074*/ 	.byte	0x00, 0xf0, 0x11, 0x00


	//----- nvinfo : EIATTR_KPARAM_INFO
	.align		4
.L_3971:
        /*0078*/ 	.byte	0x04, 0x17
        /*007a*/ 	.short	(.L_3973 - .L_3972)
.L_3972:
        /*007c*/ 	.word	0x00000000
        /*0080*/ 	.short	0x000c
        /*0082*/ 	.short	0x004c
        /*0084*/ 	.byte	0x00, 0xf0, 0x11, 0x00


	//----- nvinfo : EIATTR_KPARAM_INFO
	.align		4
.L_3973:
        /*0088*/ 	.byte	0x04, 0x17
        /*008a*/ 	.short	(.L_3975 - .L_3974)
.L_3974:
        /*008c*/ 	.word	0x00000000
        /*0090*/ 	.short	0x000b
        /*0092*/ 	.short	0x0048
        /*0094*/ 	.byte	0x00, 0xf0, 0x11, 0x00


	//----- nvinfo : EIATTR_KPARAM_INFO
	.align		4
.L_3975:
        /*0098*/ 	.byte	0x04, 0x17
        /*009a*/ 	.short	(.L_3977 - .L_3976)
.L_3976:
        /*009c*/ 	.word	0x00000000
        /*00a0*/ 	.short	0x000a
        /*00a2*/ 	.short	0x0040
        /*00a4*/ 	.byte	0x00, 0xf0, 0x21, 0x00


	//----- nvinfo : EIATTR_KPARAM_INFO
	.align		4
.L_3977:
        /*00a8*/ 	.byte	0x04, 0x17
        /*00aa*/ 	.short	(.L_3979 - .L_3978)
.L_3978:
        /*00ac*/ 	.word	0x00000000
        /*00b0*/ 	.short	0x0009
        /*00b2*/ 	.short	0x0038
        /*00b4*/ 	.byte	0x00, 0xf0, 0x21, 0x00


	//----- nvinfo : EIATTR_KPARAM_INFO
	.align		4
.L_3979:
        /*00b8*/ 	.byte	0x04, 0x17
        /*00ba*/ 	.short	(.L_3981 - .L_3980)
.L_3980:
        /*00bc*/ 	.word	0x00000000
        /*00c0*/ 	.short	0x0008
        /*00c2*/ 	.short	0x0034
        /*00c4*/ 	.byte	0x00, 0xf0, 0x11, 0x00


	//----- nvinfo : EIATTR_KPARAM_INFO
	.align		4
.L_3981:
        /*00c8*/ 	.byte	0x04, 0x17
        /*00ca*/ 	.short	(.L_3983 - .L_3982)
.L_3982:
        /*00cc*/ 	.word	0x00000000
        /*00d0*/ 	.short	0x0007
        /*00d2*/ 	.short	0x0030
        /*00d4*/ 	.byte	0x00, 0xf0, 0x11, 0x00


	//----- nvinfo : EIATTR_KPARAM_INFO
	.align		4
.L_3983:
        /*00d8*/ 	.byte	0x04, 0x17
        /*00da*/ 	.short	(.L_3985 - .L_3984)
.L_3984:
        /*00dc*/ 	.word	0x00000000
        /*00e0*/ 	.short	0x0006
        /*00e2*/ 	.short	0x002c
        /*00e4*/ 	.byte	0x00, 0xf0, 0x11, 0x00


	//----- nvinfo : EIATTR_KPARAM_INFO
	.align		4
.L_3985:
        /*00e8*/ 	.byte	0x04, 0x17
        /*00ea*/ 	.short	(.L_3987 - .L_3986)
.L_3986:
        /*00ec*/ 	.word	0x00000000
        /*00f0*/ 	.short	0x0005
        /*00f2*/ 	.short	0x0028
        /*00f4*/ 	.byte	0x00, 0xf0, 0x11, 0x00


	//----- nvinfo : EIATTR_KPARAM_INFO
	.align		4
.L_3987:
        /*00f8*/ 	.byte	0x04, 0x17
        /*00fa*/ 	.short	(.L_3989 - .L_3988)
.L_3988:
        /*00fc*/ 	.word	0x00000000
        /*0100*/ 	.short	0x0004
        /*0102*/ 	.short	0x0020
        /*0104*/ 	.byte	0x00, 0xf0, 0x21, 0x00


	//----- nvinfo : EIATTR_KPARAM_INFO
	.align		4
.L_3989:
        /*0108*/ 	.byte	0x04, 0x17
        /*010a*/ 	.short	(.L_3991 - .L_3990)
.L_3990:
        /*010c*/ 	.word	0x00000000
        /*0110*/ 	.short	0x0003
        /*0112*/ 	.short	0x0018
        /*0114*/ 	.byte	0x00, 0xf0, 0x21, 0x00


	//----- nvinfo : EIATTR_KPARAM_INFO
	.align		4
.L_3991:
        /*0118*/ 	.byte	0x04, 0x17
        /*011a*/ 	.short	(.L_3993 - .L_3992)
.L_3992:
        /*011c*/ 	.word	0x00000000
        /*0120*/ 	.short	0x0002
        /*0122*/ 	.short	0x0010
        /*0124*/ 	.byte	0x00, 0xf0, 0x21, 0x00


	//----- nvinfo : EIATTR_KPARAM_INFO
	.align		4
.L_3993:
        /*0128*/ 	.byte	0x04, 0x17
        /*012a*/ 	.short	(.L_3995 - .L_3994)
.L_3994:
        /*012c*/ 	.word	0x00000000
        /*0130*/ 	.short	0x0001
        /*0132*/ 	.short	0x0008
        /*0134*/ 	.byte	0x00, 0xf0, 0x21, 0x00


	//----- nvinfo : EIATTR_KPARAM_INFO
	.align		4
.L_3995:
        /*0138*/ 	.byte	0x04, 0x17
        /*013a*/ 	.short	(.L_3997 - .L_3996)
.L_3996:
        /*013c*/ 	.word	0x00000000
        /*0140*/ 	.short	0x0000
        /*0142*/ 	.short	0x0000
        /*0144*/ 	.byte	0x00, 0xf0, 0x21, 0x00


	//----- nvinfo : EIATTR_SPARSE_MMA_MASK
	.align		4
.L_3997:
        /*0148*/ 	.byte	0x03, 0x50
        /*014a*/ 	.short	0x0000


	//----- nvinfo : EIATTR_MAXREG_COUNT
	.align		4
        /*014c*/ 	.byte	0x03, 0x1b
        /*014e*/ 	.short	0x00ff


	//----- nvinfo : EIATTR_NUM_BARRIERS
	.align		4
        /*0150*/ 	.byte	0x02, 0x4c
        /*0152*/ 	.byte	0x01
	.zero		1


	//----- nvinfo : EIATTR_MERCURY_ISA_VERSION
	.align		4
        /*0154*/ 	.byte	0x03, 0x5f
        /*0156*/ 	.short	0x0101


	//----- nvinfo : EIATTR_EXIT_INSTR_OFFSETS
	.align		4
        /*0158*/ 	.byte	0x04, 0x1c
        /*015a*/ 	.short	(.L_3999 - .L_3998)


	//   ....[0]....
.L_3998:
        /*015c*/ 	.word	0x000000a0


	//   ....[1]....
        /*0160*/ 	.word	0x00000350


	//   ....[2]....
        /*0164*/ 	.word	0x00004b60


	//   ....[3]....
        /*0168*/ 	.word	0x00004d20


	//   ....[4]....
        /*016c*/ 	.word	0x00004dc0


	//   ....[5]....
        /*0170*/ 	.word	0x00004e00


	//----- nvinfo : EIATTR_CRS_STACK_SIZE
	.align		4
.L_3999:
        /*0174*/ 	.byte	0x04, 0x1e
        /*0176*/ 	.short	(.L_4001 - .L_4000)
.L_4000:
        /*0178*/ 	.word	0x00000000


	//----- nvinfo : EIATTR_CBANK_PARAM_SIZE
	.align		4
.L_4001:
        /*017c*/ 	.byte	0x03, 0x19
        /*017e*/ 	.short	0x0074


	//----- nvinfo : EIATTR_PARAM_CBANK
	.align		4
        /*0180*/ 	.byte	0x04, 0x0a
        /*0182*/ 	.short	(.L_4003 - .L_4002)
	.align		4
.L_4002:
        /*0184*/ 	.word	index@(.nv.constant0._Z23gemm_half_q_half_kernelILi1ELi40ELb1ELb0ELi64EEvPK6__halfPKjS4_S2_PS0_iiiiPKtS7_iiiiiibS2_i)
        /*0188*/ 	.short	0x0210
        /*018a*/ 	.short	0x0074


	//----- nvinfo : EIATTR_SW_WAR
	.align		4
.L_4003:
        /*018c*/ 	.byte	0x04, 0x36
        /*018e*/ 	.short	(.L_4005 - .L_4004)
.L_4004:
        /*0190*/ 	.word	0x00000008
.L_4005:


//--------------------- .nv.info._Z23gemm_half_q_half_kernelILi1ELi10ELb1ELb0ELi64EEvPK6__halfPKjS4_S2_PS0_iiiiPKtS7_iiiiiibS2_i --------------------------
	.section	.nv.info._Z23gemm_half_q_half_kernelILi1ELi10ELb1ELb0ELi64EEvPK6__halfPKjS4_S2_PS0_iiiiPKtS7_iiiiiibS2_i,"",@"SHT_CUDA_INFO"
	.sectionflags	@""
	.align	4


	//----- nvinfo : EIATTR_CUDA_API_VERSION
	.align		4
        /*0000*/ 	.byte	0x04, 0x37
        /*0002*/ 	.short	(.L_4007 - .L_4006)
.L_4006:
        /*0004*/ 	.word	0x00000082


	//----- nvinfo : EIATTR_KPARAM_INFO
	.align		4
.L_4007:
        /*0008*/ 	.byte	0x04, 0x17
        /*000a*/ 	.short	(.L_4009 - .L_4008)
.L_4008:
        /*000c*/ 	.word	0x00000000
        /*0010*/ 	.short	0x0013
        /*0012*/ 	.short	0x0070
        /*0014*/ 	.byte	0x00, 0xf0, 0x11, 0x00


	//----- nvinfo : EIATTR_KPARAM_INFO
	.align		4
.L_4009:
        /*0018*/ 	.byte	0x04, 0x17
        /*001a*/ 	.short	(.L_4011 - .L_4010)
.L_4010:
        /*001c*/ 	.word	0x00000000
        /*0020*/ 	.short	0x0012
        /*0022*/ 	.short	0x0068
        /*0024*/ 	.byte	0x00, 0xf0, 0x21, 0x00


	//----- nvinfo : EIATTR_KPARAM_INFO
	.align		4
.L_4011:
        /*0028*/ 	.byte	0x04, 0x17
        /*002a*/ 	.short	(.L_4013 - .L_4012)
.L_4012:
        /*002c*/ 	.word	0x00000000
        /*0030*/ 	.short	0x0011
        /*0032*/ 	.short	0x0060
        /*0034*/ 	.byte	0x00, 0xf0, 0x05, 0x00


	//----- nvinfo : EIATTR_KPARAM_INFO
	.align		4
.L_4013:
        /*0038*/ 	.byte	0x04, 0x17
        /*003a*/ 	.short	(.L_4015 - .L_4014)
.L_4014:
        /*003c*/ 	.word	0x00000000
        /*0040*/ 	.short	0x0010
        /*0042*/ 	.short	0x005c
        /*0044*/ 	.byte	0x00, 0xf0, 0x11, 0x00


	//----- nvinfo : EIATTR_KPARAM_INFO
	.align		4
.L_4015:
        /*0048*/ 	.byte	0x04, 0x17
        /*004a*/ 	.short	(.L_4017 - .L_4016)
.L_4016:
        /*004c*/ 	.word	0x00000000
        /*0050*/ 	.short	0x000f
        /*0052*/ 	.short	0x0058
        /*0054*/ 	.byte	0x00, 0xf0, 0x11, 0x00


	//----- nvinfo : EIATTR_KPARAM_INFO
	.align		4
.L_4017:
        /*0058*/ 	.byte	0x04, 0x17
        /*005a*/ 	.short	(.L_4019 - .L_4018)
.L_4018:
        /*005c*/ 	.word	0x00000000
        /*0060*/ 	.short	0x000e
        /*0062*/ 	.short	0x0054
        /*0064*/ 	.byte	0x00, 0xf0, 0x11, 0x00


	//----- nvinfo : EIATTR_KPARAM_INFO
	.align		4
.L_4019:
        /*0068*/ 	.byte	0x04, 0x17
        /*006a*/ 	.short	(.L_4021 - .L_4020)
.L_4020:
        /*006c*/ 	.word	0x00000000
        /*0070*/ 	.short	0x000d
        /*0072*/ 	.short	0x0050
        /*0074*/ 	.byte	0x00, 0xf0, 0x11, 0x00


	//----- nvinfo : EIATTR_KPARAM_INFO
	.align		4
.L_4021:
        /*0078*/ 	.byte	0x04, 0x17
        /*007a*/ 	.short	(.L_4023 - .L_4022)
.L_4022:
        /*007c*/ 	.word	0x00000000
        /*0080*/ 	.short	0x000c
        /*0082*/ 	.short	0x004c
        /*0084*/ 	.byte	0x00, 0xf0, 0x11, 0x00


	//----- nvinfo : EIATTR_KPARAM_INFO
	.align		4
.L_4023:
        /*0088*/ 	.byte	0x04, 0x17
        /*008a*/ 	.short	(.L_4025 - .L_4024)
.L_4024:
        /*008c*/ 	.word	0x00000000
        /*0090*/ 	.short	0x000b
        /*0092*/ 	.short	0x0048
        /*0094*/ 	.byte	0x00, 0xf0, 0x11, 0x00


	//----- nvinfo : EIATTR_KPARAM_INFO
	.align		4
.L_4025:
        /*0098*/ 	.byte	0x04, 0x17
        /*009a*/ 	.short	(.L_4027 - .L_4026)
.L_4026:
        /*009c*/ 	.word	0x00000000
        /*00a0*/ 	.short	0x000a
        /*00a2*/ 	.short	0x0040
        /*00a4*/ 	.byte	0x00, 0xf0, 0x21, 0x00


	//----- nvinfo : EIATTR_KPARAM_INFO
	.align		4
.L_4027:
        /*00a8*/ 	.byte	0x04, 0x17
        /*00aa*/ 	.short	(.L_4029 - .L_4028)
.L_4028:
        /*00ac*/ 	.word	0x00000000
        /*00b0*/ 	.short	0x0009
        /*00b2*/ 	.short	0x0038
        /*00b4*/ 	.byte	0x00, 0xf0, 0x21, 0x00


	//----- nvinfo : EIATTR_KPARAM_INFO
	.align		4
.L_4029:
        /*00b8*/ 	.byte	0x04, 0x17
        /*00ba*/ 	.short	(.L_4031 - .L_4030)
.L_4030:
        /*00bc*/ 	.word	0x00000000
        /*00c0*/ 	.short	0x0008
        /*00c2*/ 	.short	0x0034
        /*00c4*/ 	.byte	0x00, 0xf0, 0x11, 0x00


	//----- nvinfo : EIATTR_KPARAM_INFO
	.align		4
.L_4031:
        /*00c8*/ 	.byte	0x04, 0x17
        /*00ca*/ 	.short	(.L_4033 - .L_4032)
.L_4032:
        /*00cc*/ 	.word	0x00000000
        /*00d0*/ 	.short	0x0007
        /*00d2*/ 	.short	0x0030
        /*00d4*/ 	.byte	0x00, 0xf0, 0x11, 0x00


	//----- nvinfo : EIATTR_KPARAM_INFO
	.align		4
.L_4033:
        /*00d8*/ 	.byte	0x04, 0x17
        /*00da*/ 	.short	(.L_4035 - .L_4034)
.L_4034:
        /*00dc*/ 	.word	0x00000000
        /*00e0*/ 	.short	0x0006
        /*00e2*/ 	.short	0x002c
        /*00e4*/ 	.byte	0x00, 0xf0, 0x11, 0x00


	//----- nvinfo : EIATTR_KPARAM_INFO
	.align		4
.L_4035:
        /*00e8*/ 	.byte	0x04, 0x17
        /*00ea*/ 	.short	(.L_4037 - .L_4036)
.L_4036:
        /*00ec*/ 	.word	0x00000000
        /*00f0*/ 	.short	0x0005
        /*00f2*/ 	.short	0x0028
        /*00f4*/ 	.byte	0x00, 0xf0, 0x11, 0x00


	//----- nvinfo : EIATTR_KPARAM_INFO
	.align		4
.L_4037:
        /*00f8*/ 	.byte	0x04, 0x17
        /*00fa*/ 	.short	(.L_4039 - .L_4038)
.L_4038:
        /*00fc*/ 	.word	0x00000000
        /*0100*/ 	.short	0x0004
        /*0102*/ 	.short	0x0020
        /*0104*/ 	.byte	0x00, 0xf0, 0x21, 0x00


	//----- nvinfo : EIATTR_KPARAM_INFO
	.align		4
.L_4039:
        /*0108*/ 	.byte	0x04, 0x17
        /*010a*/ 	.short	(.L_4041 - .L_4040)
.L_4040:
        /*010c*/ 	.word	0x00000000
        /*0110*/ 	.short	0x0003
        /*0112*/ 	.short	0x0018
        /*0114*/ 	.byte	0x00, 0xf0, 0x21, 0x00


	//----- nvinfo : EIATTR_KPARAM_INFO
	.align		4
.L_4041:
        /*0118*/ 	.byte	0x04, 0x17
        /*011a*/ 	.short	(.L_4043 - .L_4042)
.L_4042:
        /*011c*/ 	.word	0x00000000
        /*0120*/ 	.short	0x0002
        /*0122*/ 	.short	0x0010
        /*0124*/ 	.byte	0x00, 0xf0, 0x21, 0x00


	//----- nvinfo : EIATTR_KPARAM_INFO
	.align		4
.L_4043:
        /*0128*/ 	.byte	0x04, 0x17
        /*012a*/ 	.short	(.L_4045 - .L_4044)
.L_4044:
        /*012c*/ 	.word	0x00000000
        /*0130*/ 	.short	0x0001
        /*0132*/ 	.short	0x0008
        /*0134*/ 	.byte	0x00, 0xf0, 0x21, 0x00


	//----- nvinfo : EIATTR_KPARAM_INFO
	.align		4
.L_4045:
        /*0138*/ 	.byte	0x04, 0x17
        /*013a*/ 	.short	(.L_4047 - .L_4046)
.L_4046:
        /*013c*/ 	.word	0x00000000
        /*0140*/ 	.short	0x0000
        /*0142*/ 	.short	0x0000
        /*0144*/ 	.byte	0x00, 0xf0, 0x21, 0x00


	//----- nvinfo : EIATTR_SPARSE_MMA_MASK
	.align		4
.L_4047:
        /*0148*/ 	.byte	0x03, 0x50
        /*014a*/ 	.short	0x0000


	//----- nvinfo : EIATTR_MAXREG_COUNT
	.align		4
        /*014c*/ 	.byte	0x03, 0x1b
        /*014e*/ 	.short	0x00ff


	//----- nvinfo : EIATTR_NUM_BARRIERS
	.align		4
        /*0150*/ 	.byte	0x02, 0x4c
        /*0152*/ 	.byte	0x01
	.zero		1


	//----- nvinfo : EIATTR_MERCURY_ISA_VERSION
	.align		4
        /*0154*/ 	.byte	0x03, 0x5f
        /*0156*/ 	.short	0x0101


	//----- nvinfo : EIATTR_EXIT_INSTR_OFFSETS
	.align		4
        /*0158*/ 	.byte	0x04, 0x1c
        /*015a*/ 	.short	(.L_4049 - .L_4048)


	//   ....[0]....
.L_4048:
        /*015c*/ 	.word	0x000000a0


	//   ....[1]....
        /*0160*/ 	.word	0x00000350


	//   ....[2]....
        /*0164*/ 	.word	0x00003e20


	//   ....[3]....
        /*0168*/ 	.word	0x00003fe0


	//   ....[4]....
        /*016c*/ 	.word	0x00004080


	//   ....[5]....
        /*0170*/ 	.word	0x000040c0


	//----- nvinfo : EIATTR_CRS_STACK_SIZE
	.align		4
.L_4049:
        /*0174*/ 	.byte	0x04, 0x1e
        /*0176*/ 	.short	(.L_4051 - .L_4050)
.L_4050:
        /*0178*/ 	.word	0x00000000


	//----- nvinfo : EIATTR_CBANK_PARAM_SIZE
	.align		4
.L_4051:
        /*017c*/ 	.byte	0x03, 0x19
        /*017e*/ 	.short	0x0074


	//----- nvinfo : EIATTR_PARAM_CBANK
	.align		4
        /*0180*/ 	.byte	0x04, 0x0a
        /*0182*/ 	.short	(.L_4053 - .L_4052)
	.align		4
.L_4052:
        /*0184*/ 	.word	index@(.nv.constant0._Z23gemm_half_q_half_kernelILi1ELi10ELb1ELb0ELi64EEvPK6__halfPKjS4_S2_PS0_iiiiPKtS7_iiiiiibS2_i)
        /*0188*/ 	.short	0x0210
        /*018a*/ 	.short	0x0074


	//----- nvinfo : EIATTR_SW_WAR
	.align		4
.L_4053:
        /*018c*/ 	.byte	0x04, 0x36
        /*018e*/ 	.short	(.L_4055 - .L_4054)
.L_4054:
        /*0190*/ 	.word	0x00000008
.L_4055:


//--------------------- .nv.info._Z23gemm_half_q_half_kernelILi1ELi172ELb1ELb0ELi64EEvPK6__halfPKjS4_S2_PS0_iiiiPKtS7_iiiiiibS2_i --------------------------
	.section	.nv.info._Z23gemm_half_q_half_kernelILi1ELi172ELb1ELb0ELi64EEvPK6__halfPKjS4_S2_PS0_iiiiPKtS7_iiiiiibS2_i,"",@"SHT_CUDA_INFO"
	.sectionflags	@""
	.align	4


	//----- nvinfo : EIATTR_CUDA_API_VERSION
	.align		4
        /*0000*/ 	.byte	0x04, 0x37
        /*0002*/ 	.short	(.L_4057 - .L_4056)
.L_4056:
        /*0004*/ 	.word	0x00000082


	//----- nvinfo : EIATTR_KPARAM_INFO
	.align		4
.L_4057:
        /*0008*/ 	.byte	0x04, 0x17
        /*000a*/ 	.short	(.L_4059 - .L_4058)
.L_4058:
        /*000c*/ 	.word	0x00000000
        /*0010*/ 	.short	0x0013
        /*0012*/ 	.short	0x0070
        /*0014*/ 	.byte	0x00, 0xf0, 0x11, 0x00


	//----- nvinfo : EIATTR_KPARAM_INFO
	.align		4
.L_4059:
        /*0018*/ 	.byte	0x04, 0x17
        /*001a*/ 	.short	(.L_4061 - .L_4060)
.L_4060:
        /*001c*/ 	.word	0x00000000
        /*0020*/ 	.short	0x0012
        /*0022*/ 	.short	0x0068
        /*0024*/ 	.byte	0x00, 0xf0, 0x21, 0x00


	//----- nvinfo : EIATTR_KPARAM_INFO
	.align		4
.L_4061:
        /*0028*/ 	.byte	0x04, 0x17
        /*002a*/ 	.short	(.L_4063 - .L_4062)
.L_4062:
        /*002c*/ 	.word	0x00000000
        /*0030*/ 	.short	0x0011
        /*0032*/ 	.short	0x0060
        /*0034*/ 	.byte	0x00, 0xf0, 0x05, 0x00


	//----- nvinfo : EIATTR_KPARAM_INFO
	.align		4
.L_4063:
        /*0038*/ 	.byte	0x04, 0x17
        /*003a*/ 	.short	(.L_4065 - .L_4064)
.L_4064:
        /*003c*/ 	.word	0x00000000
        /*0040*/ 	.short	0x0010
        /*0042*/ 	.short	0x005c
        /*0044*/ 	.byte	0x00, 0xf0, 0x11, 0x00


	//----- nvinfo : EIATTR_KPARAM_INFO
	.align		4
.L_4065:
        /*0048*/ 	.byte	0x04, 0x17
        /*004a*/ 	.short	(.L_4067 - .L_4066)
.L_4066:
        /*004c*/ 	.word	0x00000000
        /*0050*/ 	.short	0x000f
        /*0052*/ 	.short	0x0058
        /*0054*/ 	.byte	0x00, 0xf0, 0x11, 0x00


	//----- nvinfo : EIATTR_KPARAM_INFO
	.align		4
.L_4067:
        /*0058*/ 	.byte	0x04, 0x17
        /*005a*/ 	.short	(.L_4069 - .L_4068)
.L_4068:
        /*005c*/ 	.word	0x00000000
        /*0060*/ 	.short	0x000e
        /*0062*/ 	.short	0x0054
        /*0064*/ 	.byte	0x00, 0xf0, 0x11, 0x00


	//----- nvinfo : EIATTR_KPARAM_INFO
	.align		4
.L_4069:
        /*0068*/ 	.byte	0x04, 0x17
        /*006a*/ 	.short	(.L_4071 - .L_4070)
.L_4070:
        /*006c*/ 	.word	0x00000000
        /*0070*/ 	.short	0x000d
        /*0072*/ 	.short	0x0050
        /*0074*/ 	.byte	0x00, 0xf0, 0x11, 0x00


	//----- nvinfo : EIATTR_KPARAM_INFO
	.align		4
.L_4071:
        /*0078*/ 	.byte	0x04, 0x17
        /*007a*/ 	.short	(.L_4073 - .L_4072)
.L_4072:
        /*007c*/ 	.word	0x00000000
        /*0080*/ 	.short	0x000c
        /*0082*/ 	.short	0x004c
        /*0084*/ 	.byte	0x00, 0xf0, 0x11, 0x00


	//----- nvinfo : EIATTR_KPARAM_INFO
	.align		4
.L_4073:
        /*0088*/ 	.byte	0x04, 0x17
        /*008a*/ 	.short	(.L_4075 - .L_4074)
.L_4074:
        /*008c*/ 	.word	0x00000000
        /*0090*/ 	.short	0x000b
        /*0092*/ 	.short	0x0048
        /*0094*/ 	.byte	0x00, 0xf0, 0x11, 0x00


	//----- nvinfo : EIATTR_KPARAM_INFO
	.align		4
.L_4075:
        /*0098*/ 	.byte	0x04, 0x17
        /*009a*/ 	.short	(.L_4077 - .L_4076)
.L_4076:
        /*009c*/ 	.word	0x00000000
        /*00a0*/ 	.short	0x000a
        /*00a2*/ 	.short	0x0040
        /*00a4*/ 	.byte	0x00, 0xf0, 0x21, 0x00


	//----- nvinfo : EIATTR_KPARAM_INFO
	.align		4
.L_4077:
        /*00a8*/ 	.byte	0x04, 0x17
        /*00aa*/ 	.short	(.L_4079 - .L_4078)
.L_4078:
        /*00ac*/ 	.word	0x00000000
        /*00b0*/ 	.short	0x0009
        /*00b2*/ 	.short	0x0038
        /*00b4*/ 	.byte	0x00, 0xf0, 0x21, 0x00


	//----- nvinfo : EIATTR_KPARAM_INFO
	.align		4
.L_4079:
        /*00b8*/ 	.byte	0x04, 0x17
        /*00ba*/ 	.short	(.L_4081 - .L_4080)
.L_4080:
        /*00bc*/ 	.word	0x00000000
        /*00c0*/ 	.short	0x0008
        /*00c2*/ 	.short	0x0034
        /*00c4*/ 	.byte	0x00, 0xf0, 0x11, 0x00


	//----- nvinfo : EIATTR_KPARAM_INFO
	.align		4
.L_4081:
        /*00c8*/ 	.byte	0x04, 0x17
        /*00ca*/ 	.short	(.L_4083 - .L_4082)
.L_4082:
        /*00cc*/ 	.word	0x00000000
        /*00d0*/ 	.short	0x0007
        /*00d2*/ 	.short	0x0030
        /*00d4*/ 	.byte	0x00, 0xf0, 0x11, 0x00


	//----- nvinfo : EIATTR_KPARAM_INFO
	.align		4
.L_4083:
        /*00d8*/ 	.byte	0x04, 0x17
        /*00da*/ 	.short	(.L_4085 - .L_4084)
.L_4084:
        /*00dc*/ 	.word	0x00000000
        /*00e0*/ 	.short	0x0006
        /*00e2*/ 	.short	0x002c
        /*00e4*/ 	.byte	0x00, 0xf0, 0x11, 0x00


	//----- nvinfo : EIATTR_KPARAM_INFO
	.align		4
.L_4085:
        /*00e8*/ 	.byte	0x04, 0x17
        /*00ea*/ 	.short	(.L_4087 - .L_4086)
.L_4086:
        /*00ec*/ 	.word	0x00000000
        /*00f0*/ 	.short	0x0005
        /*00f2*/ 	.short	0x0028
        /*00f4*/ 	.byte	0x00, 0xf0, 0x11, 0x00


	//----- nvinfo : EIATTR_KPARAM_INFO
	.align		4
.L_4087:
        /*00f8*/ 	.byte	0x04, 0x17
        /*00fa*/ 	.short	(.L_4089 - .L_4088)
.L_4088:
        /*00fc*/ 	.word	0x00000000
        /*0100*/ 	.short	0x0004
        /*0102*/ 	.short	0x0020
        /*0104*/ 	.byte	0x00, 0xf0, 0x21, 0x00


	//----- nvinfo : EIATTR_KPARAM_INFO
	.align		4
.L_4089:
        /*0108*/ 	.byte	0x04, 0x17
        /*010a*/ 	.short	(.L_4091 - .L_4090)
.L_4090:
        /*010c*/ 	.word	0x00000000
        /*0110*/ 	.short	0x0003
        /*0112*/ 	.short	0x0018
        /*0114*/ 	.byte	0x00, 0xf0, 0x21, 0x00


	//----- nvinfo : EIATTR_KPARAM_INFO
	.align		4
.L_4091:
        /*0118*/ 	.byte	0x04, 0x17
        /*011a*/ 	.short	(.L_4093 - .L_4092)
.L_4092:
        /*011c*/ 	.word	0x00000000
        /*0120*/ 	.short	0x0002
        /*0122*/ 	.short	0x0010
        /*0124*/ 	.byte	0x00, 0xf0, 0x21, 0x00


	//----- nvinfo : EIATTR_KPARAM_INFO
	.align		4
.L_4093:
        /*0128*/ 	.byte	0x04, 0x17
        /*012a*/ 	.short	(.L_4095 - .L_4094)
.L_4094:
        /*012c*/ 	.word	0x00000000
        /*0130*/ 	.short	0x0001
        /*0132*/ 	.short	0x0008
        /*0134*/ 	.byte	0x00, 0xf0, 0x21, 0x00


	//----- nvinfo : EIATTR_KPARAM_INFO
	.align		4
.L_4095:
        /*0138*/ 	.byte	0x04, 0x17
        /*013a*/ 	.short	(.L_4097 - .L_4096)
.L_4096:
        /*013c*/ 	.word	0x00000000
        /*0140*/ 	.short	0x0000
        /*0142*/ 	.short	0x0000
        /*0144*/ 	.byte	0x00, 0xf0, 0x21, 0x00


	//----- nvinfo : EIATTR_SPARSE_MMA_MASK
	.align		4
.L_4097:
        /*0148*/ 	.byte	0x03, 0x50
        /*014a*/ 	.short	0x0000


	//----- nvinfo : EIATTR_MAXREG_COUNT
	.align		4
        /*014c*/ 	.byte	0x03, 0x1b
        /*014e*/ 	.short	0x00ff


	//----- nvinfo : EIATTR_NUM_BARRIERS
	.align		4
        /*0150*/ 	.byte	0x02, 0x4c
        /*0152*/ 	.byte	0x01
	.zero		1


	//----- nvinfo : EIATTR_MERCURY_ISA_VERSION
	.align		4
        /*0154*/ 	.byte	0x03, 0x5f
        /*0156*/ 	.short	0x0101


	//----- nvinfo : EIATTR_EXIT_INSTR_OFFSETS
	.align		4
        /*0158*/ 	.byte	0x04, 0x1c
        /*015a*/ 	.short	(.L_4099 - .L_4098)


	//   ....[0]....
.L_4098:
        /*015c*/ 	.word	0x000000b0


	//   ....[1]....
        /*0160*/ 	.word	0x00000360


	//   ....[2]....
        /*0164*/ 	.word	0x000093a0


	//   ....[3]....
        /*0168*/ 	.word	0x00009550


	//   ....[4]....
        /*016c*/ 	.word	0x000095f0


	//   ....[5]....
        /*0170*/ 	.word	0x00009630


	//----- nvinfo : EIATTR_CRS_STACK_SIZE
	.align		4
.L_4099:
        /*0174*/ 	.byte	0x04, 0x1e
        /*0176*/ 	.short	(.L_4101 - .L_4100)
.L_4100:
        /*0178*/ 	.word	0x00000000


	//----- nvinfo : EIATTR_CBANK_PARAM_SIZE
	.align		4
.L_4101:
        /*017c*/ 	.byte	0x03, 0x19
        /*017e*/ 	.short	0x0074


	//----- nvinfo : EIATTR_PARAM_CBANK
	.align		4
        /*0180*/ 	.byte	0x04, 0x0a
        /*0182*/ 	.short	(.L_4103 - .L_4102)
	.align		4
.L_4102:
        /*0184*/ 	.word	index@(.nv.constant0._Z23gemm_half_q_half_kernelILi1ELi172ELb1ELb0ELi64EEvPK6__halfPKjS4_S2_PS0_iiiiPKtS7_iiiiiibS2_i)
        /*0188*/ 	.short	0x0210
        /*018a*/ 	.short	0x0074


	//----- nvinfo : EIATTR_SW_WAR
	.align		4
.L_4103:
        /*018c*/ 	.byte	0x04, 0x36
        /*018e*/ 	.short	(.L_4105 - .L_4104)
.L_4104:
        /*0190*/ 	.word	0x00000008
.L_4105:


//--------------------- .nv.info._Z23gemm_half_q_half_kernelILi1ELi176ELb1ELb0ELi64EEvPK6__halfPKjS4_S2_PS0_iiiiPKtS7_iiiiiibS2_i --------------------------
	.section	.nv.info._Z23gemm_half_q_half_kernelILi1ELi176ELb1ELb0ELi64EEvPK6__halfPKjS4_S2_PS0_iiiiPKtS7_iiiiiibS2_i,"",@"SHT_CUDA_INFO"
	.sectionflags	@""
	.align	4


	//----- nvinfo : EIATTR_CUDA_API_VERSION
	.align		4
        /*0000*/ 	.byte	0x04, 0x37
        /*0002*/ 	.short	(.L_4107 - .L_4106)
.L_4106:
        /*0004*/ 	.word	0x00000082


	//----- nvinfo : EIATTR_KPARAM_INFO
	.align		4
.L_4107:
        /*0008*/ 	.byte	0x04, 0x17
        /*000a*/ 	.short	(.L_4109 - .L_4108)
.L_4108:
        /*000c*/ 	.word	0x00000000
        /*0010*/ 	.short	0x0013
        /*0012*/ 	.short	0x0070
        /*0014*/ 	.byte	0x00, 0xf0, 0x11, 0x00


	//----- nvinfo : EIATTR_KPARAM_INFO
	.align		4
.L_4109:
        /*0018*/ 	.byte	0x04, 0x17
        /*001a*/ 	.short	(.L_4111 - .L_4110)
.L_4110:
        /*001c*/ 	.word	0x00000000
        /*0020*/ 	.short	0x0012
        /*0022*/ 	.short	0x0068
        /*0024*/ 	.byte	0x00, 0xf0, 0x21, 0x00


	//----- nvinfo : EIATTR_KPARAM_INFO
	.align		4
.L_4111:
        /*0028*/ 	.byte	0x04, 0x17
        /*002a*/ 	.short	(.L_4113 - .L_4112)
.L_4112:
        /*002c*/ 	.word	0x00000000
        /*0030*/ 	.short	0x0011
        /*0032*/ 	.short	0x0060
        /*0034*/ 	.byte	0x00, 0xf0, 0x05, 0x00


	//----- nvinfo : EIATTR_KPARAM_INFO
	.align		4
.L_4113:
        /*0038*/ 	.byte	0x04, 0x17
        /*003a*/ 	.short	(.L_4115 - .L_4114)
.L_4114:
        /*003c*/ 	.word	0x00000000
        /*0040*/ 	.short	0x0010
        /*0042*/ 	.short	0x005c
        /*0044*/ 	.byte	0x00, 0xf0, 0x11, 0x00


	//----- nvinfo : EIATTR_KPARAM_INFO
	.align		4
.L_4115:
        /*0048*/ 	.byte	0x04, 0x17
        /*004a*/ 	.short	(.L_4117 - .L_4116)
.L_4116:
        /*004c*/ 	.word	0x00000000
        /*0050*/ 	.short	0x000f
        /*0052*/ 	.short	0x0058
        /*0054*/ 	.byte	0x00, 0xf0, 0x11, 0x00


	//----- nvinfo : EIATTR_KPARAM_INFO
	.align		4
.L_4117:
        /*0058*/ 	.byte	0x04, 0x17
        /*005a*/ 	.short	(.L_4119 - .L_4118)
.L_4118:
        /*005c*/ 	.word	0x00000000
        /*0060*/ 	.short	0x000e
        /*0062*/ 	.short	0x0054
        /*0064*/ 	.byte	0x00, 0xf0, 0x11, 0x00


	//----- nvinfo : EIATTR_KPARAM_INFO
	.align		4
.L_4119:
        /*0068*/ 	.byte	0x04, 0x17
        /*006a*/ 	.short	(.L_4121 - .L_4120)
.L_4120:
        /*006c*/ 	.word	0x00000000
        /*0070*/ 	.short	0x000d
        /*0072*/ 	.short	0x0050
        /*0074*/ 	.byte	0x00, 0xf0, 0x11, 0x00


	//----- nvinfo : EIATTR_KPARAM_INFO
	.align		4
.L_4121:
        /*0078*/ 	.byte	0x04, 0x17
        /*007a*/ 	.short	(.L_4123 - .L_4122)
.L_4122:
        /*007c*/ 	.word	0x00000000
        /*0080*/ 	.short	0x000c
        /*0082*/ 	.short	0x004c
        /*0084*/ 	.byte	0x00, 0xf0, 0x11, 0x00


	//----- nvinfo : EIATTR_KPARAM_INFO
	.align		4
.L_4123:
        /*0088*/ 	.byte	0x04, 0x17
        /*008a*/ 	.short	(.L_4125 - .L_4124)
.L_4124:
        /*008c*/ 	.word	0x00000000
        /*0090*/ 	.short	0x000b
        /*0092*/ 	.short	0x0048
        /*0094*/ 	.byte	0x00, 0xf0, 0x11, 0x00


	//----- nvinfo : EIATTR_KPARAM_INFO
	.align		4
.L_4125:
        /*0098*/ 	.byte	0x04, 0x17
        /*009a*/ 	.short	(.L_4127 - .L_4126)
.L_4126:
        /*009c*/ 	.word	0x00000000
        /*00a0*/ 	.short	0x000a
        /*00a2*/ 	.short	0x0040
        /*00a4*/ 	.byte	0x00, 0xf0, 0x21, 0x00


	//----- nvinfo : EIATTR_KPARAM_INFO
	.align		4
.L_4127:
        /*00a8*/ 	.byte	0x04, 0x17
        /*00aa*/ 	.short	(.L_4129 - .L_4128)
.L_4128:
        /*00ac*/ 	.word	0x00000000
        /*00b0*/ 	.short	0x0009
        /*00b2*/ 	.short	0x0038
        /*00b4*/ 	.byte	0x00, 0xf0, 0x21, 0x00


	//----- nvinfo : EIATTR_KPARAM_INFO
	.align		4
.L_4129:
        /*00b8*/ 	.byte	0x04, 0x17
        /*00ba*/ 	.short	(.L_4131 - .L_4130)
.L_4130:
        /*00bc*/ 	.word	0x00000000
        /*00c0*/ 	.short	0x0008
        /*00c2*/ 	.short	0x0034
        /*00c4*/ 	.byte	0x00, 0xf0, 0x11, 0x00


	//----- nvinfo : EIATTR_KPARAM_INFO
	.align		4
.L_4131:
        /*00c8*/ 	.byte	0x04, 0x17
        /*00ca*/ 	.short	(.L_4133 - .L_4132)
.L_4132:
        /*00cc*/ 	.word	0x00000000
        /*00d0*/ 	.short	0x0007
        /*00d2*/ 	.short	0x0030
        /*00d4*/ 	.byte	0x00, 0xf0, 0x11, 0x00


	//----- nvinfo : EIATTR_KPARAM_INFO
	.align		4
.L_4133:
        /*00d8*/ 	.byte	0x04, 0x17
        /*00da*/ 	.short	(.L_4135 - .L_4134)
.L_4134:
        /*00dc*/ 	.word	0x00000000
        /*00e0*/ 	.short	0x0006
        /*00e2*/ 	.short	0x002c
        /*00e4*/ 	.byte	0x00, 0xf0, 0x11, 0x00


	//----- nvinfo : EIATTR_KPARAM_INFO
	.align		4
.L_4135:
        /*00e8*/ 	.byte	0x04, 0x17
        /*00ea*/ 	.short	(.L_4137 - .L_4136)
.L_4136:
        /*00ec*/ 	.word	0x00000000
        /*00f0*/ 	.short	0x0005
        /*00f2*/ 	.short	0x0028
        /*00f4*/ 	.byte	0x00, 0xf0, 0x11, 0x00


	//----- nvinfo : EIATTR_KPARAM_INFO
	.align		4
.L_4137:
        /*00f8*/ 	.byte	0x04, 0x17
        /*00fa*/ 	.short	(.L_4139 - .L_4138)
.L_4138:
        /*00fc*/ 	.word	0x00000000
        /*0100*/ 	.short	0x0004
        /*0102*/ 	.short	0x0020
        /*0104*/ 	.byte	0x00, 0xf0, 0x21, 0x00


	//----- nvinfo : EIATTR_KPARAM_INFO
	.align		4
.L_4139:
        /*0108*/ 	.byte	0x04, 0x17
        /*010a*/ 	.short	(.L_4141 - .L_4140)
.L_4140:
        /*010c*/ 	.word	0x00000000
        /*0110*/ 	.short	0x0003
        /*0112*/ 	.short	0x0018
        /*0114*/ 	.byte	0x00, 0xf0, 0x21, 0x00


	//----- nvinfo : EIATTR_KPARAM_INFO
	.align		4
.L_4141:
        /*0118*/ 	.byte	0x04, 0x17
        /*011a*/ 	.short	(.L_4143 - .L_4142)
.L_4142:
        /*011c*/ 	.word	0x00000000
        /*0120*/ 	.short	0x0002
        /*0122*/ 	.short	0x0010
        /*0124*/ 	.byte	0x00, 0xf0, 0x21, 0x00


	//----- nvinfo : EIATTR_KPARAM_INFO
	.align		4
.L_4143:
        /*0128*/ 	.byte	0x04, 0x17
        /*012a*/ 	.short	(.L_4145 - .L_4144)
.L_4144:
        /*012c*/ 	.word	0x00000000
        /*0130*/ 	.short	0x0001
        /*0132*/ 	.short	0x0008
        /*0134*/ 	.byte	0x00, 0xf0, 0x21, 0x00


	//----- nvinfo : EIATTR_KPARAM_INFO
	.align		4
.L_4145:
        /*0138*/ 	.byte	0x04, 0x17
        /*013a*/ 	.short	(.L_4147 - .L_4146)
.L_4146:
        /*013c*/ 	.word	0x00000000
        /*0140*/ 	.short	0x0000
        /*0142*/ 	.short	0x0000
        /*0144*/ 	.byte	0x00, 0xf0, 0x21, 0x00


	//----- nvinfo : EIATTR_SPARSE_MMA_MASK
	.align		4
.L_4147:
        /*0148*/ 	.byte	0x03, 0x50
        /*014a*/ 	.short	0x0000


	//----- nvinfo : EIATTR_MAXREG_COUNT
	.align		4
        /*014c*/ 	.byte	0x03, 0x1b
        /*014e*/ 	.short	0x00ff


	//----- nvinfo : EIATTR_NUM_BARRIERS
	.align		4
        /*0150*/ 	.byte	0x02, 0x4c
        /*0152*/ 	.byte	0x01
	.zero		1


	//----- nvinfo : EIATTR_MERCURY_ISA_VERSION
	.align		4
        /*0154*/ 	.byte	0x03, 0x5f
        /*0156*/ 	.short	0x0101


	//----- nvinfo : EIATTR_EXIT_INSTR_OFFSETS
	.align		4
        /*0158*/ 	.byte	0x04, 0x1c
        /*015a*/ 	.short	(.L_4149 - .L_4148)


	//   ....[0]....
.L_4148:
        /*015c*/ 	.word	0x000000b0


	//   ....[1]....
        /*0160*/ 	.word	0x00000360


	//   ....[2]....
        /*0164*/ 	.word	0x00007020


	//   ....[3]....
        /*0168*/ 	.word	0x000071d0


	//   ....[4]....
        /*016c*/ 	.word	0x00007270


	//   ....[5]....
        /*0170*/ 	.word	0x000072b0


	//----- nvinfo : EIATTR_CRS_STACK_SIZE
	.align		4
.L_4149:
        /*0174*/ 	.byte	0x04, 0x1e
        /*0176*/ 	.short	(.L_4151 - .L_4150)
.L_4150:
        /*0178*/ 	.word	0x00000000


	//----- nvinfo : EIATTR_CBANK_PARAM_SIZE
	.align		4
.L_4151:
        /*017c*/ 	.byte	0x03, 0x19
        /*017e*/ 	.short	0x0074


	//----- nvinfo : EIATTR_PARAM_CBANK
	.align		4
        /*0180*/ 	.byte	0x04, 0x0a
        /*0182*/ 	.short	(.L_4153 - .L_4152)
	.align		4
.L_4152:
        /*0184*/ 	.word	index@(.nv.constant0._Z23gemm_half_q_half_kernelILi1ELi176ELb1ELb0ELi64EEvPK6__halfPKjS4_S2_PS0_iiiiPKtS7_iiiiiibS2_i)
        /*0188*/ 	.short	0x0210
        /*018a*/ 	.short	0x0074


	//----- nvinfo : EIATTR_SW_WAR
	.align		4
.L_4153:
        /*018c*/ 	.byte	0x04, 0x36
        /*018e*/ 	.short	(.L_4155 - .L_4154)
.L_4154:
        /*0190*/ 	.word	0x00000008
.L_4155:


//--------------------- .nv.info._Z23gemm_half_q_half_kernelILi1ELi152ELb1ELb0ELi64EEvPK6__halfPKjS4_S2_PS0_iiiiPKtS7_iiiiiibS2_i --------------------------
	.section	.nv.info._Z23gemm_half_q_half_kernelILi1ELi152ELb1ELb0ELi64EEvPK6__halfPKjS4_S2_PS0_iiiiPKtS7_iiiiiibS2_i,"",@"SHT_CUDA_INFO"
	.sectionflags	@""
	.align	4


	//----- nvinfo : EIATTR_CUDA_API_VERSION
	.align		4
        /*0000*/ 	.byte	0x04, 0x37
        /*0002*/ 	.short	(.L_4157 - .L_4156)
.L_4156:
        /*0004*/ 	.word	0x00000082


	//----- nvinfo : EIATTR_KPARAM_INFO
	.align		4
.L_4157:
        /*0008*/ 	.byte	0x04, 0x17
        /*000a*/ 	.short	(.L_4159 - .L_4158)
.L_4158:
        /*000c*/ 	.word	0x00000000
        /*0010*/ 	.short	0x0013
        /*0012*/ 	.short	0x0070
        /*0014*/ 	.byte	0x00, 0xf0, 0x11, 0x00


	//----- nvinfo : EIATTR_KPARAM_INFO
	.align		4
.L_4159:
        /*0018*/ 	.byte	0x04, 0x17
        /*001a*/ 	.short	(.L_4161 - .L_4160)
.L_4160:
        /*001c*/ 	.word	0x00000000
        /*0020*/ 	.short	0x0012
        /*0022*/ 	.short	0x0068
        /*0024*/ 	.byte	0x00, 0xf0, 0x21, 0x00


	//----- nvinfo : EIATTR_KPARAM_INFO
	.align		4
.L_4161:
        /*0028*/ 	.byte	0x04, 0x17
        /*002a*/ 	.short	(.L_4163 - .L_4162)
.L_4162:
        /*002c*/ 	.word	0x00000000
        /*0030*/ 	.short	0x0011
        /*0032*/ 	.short	0x0060
        /*0034*/ 	.byte	0x00, 0xf0, 0x05, 0x00


	//----- nvinfo : EIATTR_KPARAM_INFO
	.align		4
.L_4163:
        /*0038*/ 	.byte	0x04, 0x17
        /*003a*/ 	.short	(.L_4165 - .L_4164)
.L_4164:
        /*003c*/ 	.word	0x00000000
        /*0040*/ 	.short	0x0010
        /*0042*/ 	.short	0x005c
        /*0044*/ 	.byte	0x00, 0xf0, 0x11, 0x00


	//----- nvinfo : EIATTR_KPARAM_INFO
	.align		4
.L_4165:
        /*0048*/ 	.byte	0x04, 0x17
        /*004a*/ 	.short	(.L_4167 - .L_4166)
.L_4166:
        /*004c*/ 	.word	0x00000000
        /*0050*/ 	.short	0x000f
        /*0052*/ 	.short	0x0058
        /*0054*/ 	.byte	0x00, 0xf0, 0x11, 0x00


	//----- nvinfo : EIATTR_KPARAM_INFO
	.align		4
.L_4167:
        /*0058*/ 	.byte	0x04, 0x17
        /*005a*/ 	.short	(.L_4169 - .L_4168)
.L_4168:
        /*005c*/ 	.word	0x00000000
        /*0060*/ 	.short	0x000e
        /*0062*/ 	.short	0x0054
        /*0064*/ 	.byte	0x00, 0xf0, 0x11, 0x00


	//----- nvinfo : EIATTR_KPARAM_INFO
	.align		4
.L_4169:
        /*0068*/ 	.byte	0x04, 0x17
        /*006a*/ 	.short	(.L_4171 - .L_4170)
.L_4170:
        /*006c*/ 	.word	0x00000000
        /*0070*/ 	.short	0x000d
        /*0072*/ 	.short	0x0050
        /*0074*/ 	.byte	0x00, 0xf0, 0x11, 0x00


	//----- nvinfo : EIATTR_KPARAM_INFO
	.align		4
.L_4171:
        /*0078*/ 	.byte	0x04, 0x17
        /*007a*/ 	.short	(.L_4173 - .L_4172)
.L_4172:
        /*007c*/ 	.word	0x00000000
        /*0080*/ 	.short	0x000c
        /*0082*/ 	.short	0x004c
        /*0084*/ 	.byte	0x00, 0xf0, 0x11, 0x00


	//----- nvinfo : EIATTR_KPARAM_INFO
	.align		4
.L_4173:
        /*0088*/ 	.byte	0x04, 0x17
        /*008a*/ 	.short	(.L_4175 - .L_4174)
.L_4174:
        /*008c*/ 	.word	0x00000000
        /*0090*/ 	.short	0x000b
        /*0092*/ 	.short	0x0048
        /*0094*/ 	.byte	0x00, 0xf0, 0x11, 0x00


	//----- nvinfo : EIATTR_KPARAM_INFO
	.align		4
.L_4175:
        /*0098*/ 	.byte	0x04, 0x17
        /*009a*/ 	.short	(.L_4177 - .L_4176)
.L_4176:
        /*009c*/ 	.word	0x00000000
        /*00a0*/ 	.short	0x000a
        /*00a2*/ 	.short	0x0040
        /*00a4*/ 	.byte	0x00, 0xf0, 0x21, 0x00


	//----- nvinfo : EIATTR_KPARAM_INFO
	.align		4
.L_4177:
        /*00a8*/ 	.byte	0x04, 0x17
        /*00aa*/ 	.short	(.L_4179 - .L_4178)
.L_4178:
        /*00ac*/ 	.word	0x00000000
        /*00b0*/ 	.short	0x0009
        /*00b2*/ 	.short	0x0038
        /*00b4*/ 	.byte	0x00, 0xf0, 0x21, 0x00


	//----- nvinfo : EIATTR_KPARAM_INFO
	.align		4
.L_4179:
        /*00b8*/ 	.byte	0x04, 0x17
        /*00ba*/ 	.short	(.L_4181 - .L_4180)
.L_4180:
        /*00bc*/ 	.word	0x00000000
        /*00c0*/ 	.short	0x0008
        /*00c2*/ 	.short	0x0034
        /*00c4*/ 	.byte	0x00, 0xf0, 0x11, 0x00


	//----- nvinfo : EIATTR_KPARAM_INFO
	.align		4
.L_4181:
        /*00c8*/ 	.byte	0x04, 0x17
        /*00ca*/ 	.short	(.L_4183 - .L_4182)
.L_4182:
        /*00cc*/ 	.word	0x00000000
        /*00d0*/ 	.short	0x0007
        /*00d2*/ 	.short	0x0030
        /*00d4*/ 	.byte	0x00, 0xf0, 0x11, 0x00


	//----- nvinfo : EIATTR_KPARAM_INFO
	.align		4
.L_4183:
        /*00d8*/ 	.byte	0x04, 0x17
        /*00da*/ 	.short	(.L_4185 - .L_4184)
.L_4184:
        /*00dc*/ 	.word	0x00000000
        /*00e0*/ 	.short	0x0006
        /*00e2*/ 	.short	0x002c
        /*00e4*/ 	.byte	0x00, 0xf0, 0x11, 0x00


	//----- nvinfo : EIATTR_KPARAM_INFO
	.align		4
.L_4185:
        /*00e8*/ 	.byte	0x04, 0x17
        /*00ea*/ 	.short	(.L_4187 - .L_4186)
.L_4186:
        /*00ec*/ 	.word	0x00000000
        /*00f0*/ 	.short	0x0005
        /*00f2*/ 	.short	0x0028
        /*00f4*/ 	.byte	0x00, 0xf0, 0x11, 0x00


	//----- nvinfo : EIATTR_KPARAM_INFO
	.align		4
.L_4187:
        /*00f8*/ 	.byte	0x04, 0x17
        /*00fa*/ 	.short	(.L_4189 - .L_4188)
.L_4188:
        /*00fc*/ 	.word	0x00000000
        /*0100*/ 	.short	0x0004
        /*0102*/ 	.short	0x0020
        /*0104*/ 	.byte	0x00, 0xf0, 0x21, 0x00


	//----- nvinfo : EIATTR_KPARAM_INFO
	.align		4
.L_4189:
        /*0108*/ 	.byte	0x04, 0x17
        /*010a*/ 	.short	(.L_4191 - .L_4190)
.L_4190:
        /*010c*/ 	.word	0x00000000
        /*0110*/ 	.short	0x0003
        /*0112*/ 	.short	0x0018
        /*0114*/ 	.byte	0x00, 0xf0, 0x21, 0x00


	//----- nvinfo : EIATTR_KPARAM_INFO
	.align		4
.L_4191:
        /*0118*/ 	.byte	0x04, 0x17
        /*011a*/ 	.short	(.L_4193 - .L_4192)
.L_4192:
        /*011c*/ 	.word	0x00000000
        /*0120*/ 	.short	0x0002
        /*0122*/ 	.short	0x0010
        /*0124*/ 	.byte	0x00, 0xf0, 0x21, 0x00


	//----- nvinfo : EIATTR_KPARAM_INFO
	.align		4
.L_4193:
        /*0128*/ 	.byte	0x04, 0x17
        /*012a*/ 	.short	(.L_4195 - .L_4194)
.L_4194:
        /*012c*/ 	.word	0x00000000
        /*0130*/ 	.short	0x0001
        /*0132*/ 	.short	0x0008
        /*0134*/ 	.byte	0x00, 0xf0, 0x21, 0x00


	//----- nvinfo : EIATTR_KPARAM_INFO
	.align		4
.L_4195:
        /*0138*/ 	.byte	0x04, 0x17
        /*013a*/ 	.short	(.L_4197 - .L_4196)
.L_4196:
        /*013c*/ 	.word	0x00000000
        /*0140*/ 	.short	0x0000
        /*0142*/ 	.short	0x0000
        /*0144*/ 	.byte	0x00, 0xf0, 0x21, 0x00


	//----- nvinfo : EIATTR_SPARSE_MMA_MASK
	.align		4
.L_4197:
        /*0148*/ 	.byte	0x03, 0x50
        /*014a*/ 	.short	0x0000


	//----- nvinfo : EIATTR_MAXREG_COUNT
	.align		4
        /*014c*/ 	.byte	0x03, 0x1b
        /*014e*/ 	.short	0x00ff


	//----- nvinfo : EIATTR_NUM_BARRIERS
	.align		4
        /*0150*/ 	.byte	0x02, 0x4c
        /*0152*/ 	.byte	0x01
	.zero		1


	//----- nvinfo : EIATTR_MERCURY_ISA_VERSION
	.align		4
        /*0154*/ 	.byte	0x03, 0x5f
        /*0156*/ 	.short	0x0101


	//----- nvinfo : EIATTR_EXIT_INSTR_OFFSETS
	.align		4
        /*0158*/ 	.byte	0x04, 0x1c
        /*015a*/ 	.short	(.L_4199 - .L_4198)


	//   ....[0]....
.L_4198:
        /*015c*/ 	.word	0x000000b0


	//   ....[1]....
        /*0160*/ 	.word	0x00000360


	//   ....[2]....
        /*0164*/ 	.word	0x00007cf0


	//   ....[3]....
        /*0168*/ 	.word	0x00007ea0


	//   ....[4]....
        /*016c*/ 	.word	0x00007f40


	//   ....[5]....
        /*0170*/ 	.word	0x00007f80


	//----- nvinfo : EIATTR_CRS_STACK_SIZE
	.align		4
.L_4199:
        /*0174*/ 	.byte	0x04, 0x1e
        /*0176*/ 	.short	(.L_4201 - .L_4200)
.L_4200:
        /*0178*/ 	.word	0x00000000


	//----- nvinfo : EIATTR_CBANK_PARAM_SIZE
	.align		4
.L_4201:
        /*017c*/ 	.byte	0x03, 0x19
        /*017e*/ 	.short	0x0074


	//----- nvinfo : EIATTR_PARAM_CBANK
	.align		4
        /*0180*/ 	.byte	0x04, 0x0a
        /*0182*/ 	.short	(.L_4203 - .L_4202)
	.align		4
.L_4202:
        /*0184*/ 	.word	index@(.nv.constant0._Z23gemm_half_q_half_kernelILi1ELi152ELb1ELb0ELi64EEvPK6__halfPKjS4_S2_PS0_iiiiPKtS7_iiiiiibS2_i)
        /*0188*/ 	.short	0x0210
        /*018a*/ 	.short	0x0074


	//----- nvinfo : EIATTR_SW_WAR
	.align		4
.L_4203:
        /*018c*/ 	.byte	0x04, 0x36
        /*018e*/ 	.short	(.L_4205 - .L_4204)
.L_4204:
        /*0190*/ 	.word	0x00000008
.L_4205:


//--------------------- .nv.info._Z23gemm_half_q_half_kernelILi1ELi140ELb1ELb0ELi64EEvPK6__halfPKjS4_S2_PS0_iiiiPKtS7_iiiiiibS2_i --------------------------
	.section	.nv.info._Z23gemm_half_q_half_kernelILi1ELi140ELb1ELb0ELi64EEvPK6__halfPKjS4_S2_PS0_iiiiPKtS7_iiiiiibS2_i,"",@"SHT_CUDA_INFO"
	.sectionflags	@""
	.align	4


	//----- nvinfo : EIATTR_CUDA_API_VERSION
	.align		4
        /*0000*/ 	.byte	0x04, 0x37
        /*0002*/ 	.short	(.L_4207 - .L_4206)
.L_4206:
        /*0004*/ 	.word	0x00000082


	//----- nvinfo : EIATTR_KPARAM_INFO
	.align		4
.L_4207:
        /*0008*/ 	.byte	0x04, 0x17
        /*000a*/ 	.short	(.L_4209 - .L_4208)
.L_4208:
        /*000c*/ 	.word	0x00000000
        /*0010*/ 	.short	0x0013
        /*0012*/ 	.short	0x0070
        /*0014*/ 	.byte	0x00, 0xf0, 0x11, 0x00


	//----- nvinfo : EIATTR_KPARAM_INFO
	.align		4
.L_4209:
        /*0018*/ 	.byte	0x04, 0x17
        /*001a*/ 	.short	(.L_4211 - .L_4210)
.L_4210:
        /*001c*/ 	.word	0x00000000
        /*0020*/ 	.short	0x0012
        /*0022*/ 	.short	0x0068
        /*0024*/ 	.byte	0x00, 0xf0, 0x21, 0x00


	//----- nvinfo : EIATTR_KPARAM_INFO
	.align		4
.L_4211:
        /*0028*/ 	.byte	0x04, 0x17
        /*002a*/ 	.short	(.L_4213 - .L_4212)
.L_4212:
        /*002c*/ 	.word	0x00000000
        /*0030*/ 	.short	0x0011
        /*0032*/ 	.short	0x0060
        /*0034*/ 	.byte	0x00, 0xf0, 0x05, 0x00


	//----- nvinfo : EIATTR_KPARAM_INFO
	.align		4
.L_4213:
        /*0038*/ 	.byte	0x04, 0x17
        /*003a*/ 	.short	(.L_4215 - .L_4214)
.L_4214:
        /*003c*/ 	.word	0x00000000
        /*0040*/ 	.short	0x0010
        /*0042*/ 	.short	0x005c
        /*0044*/ 	.byte	0x00, 0xf0, 0x11, 0x00


	//----- nvinfo : EIATTR_KPARAM_INFO
	.align		4
.L_4215:
        /*0048*/ 	.byte	0x04, 0x17
        /*004a*/ 	.short	(.L_4217 - .L_4216)
.L_4216:
        /*004c*/ 	.word	0x00000000
        /*0050*/ 	.short	0x000f
        /*0052*/ 	.short	0x0058
        /*0054*/ 	.byte	0x00, 0xf0, 0x11, 0x00


	//----- nvinfo : EIATTR_KPARAM_INFO
	.align		4
.L_4217:
        /*0058*/ 	.byte	0x04, 0x17
        /*005a*/ 	.short	(.L_4219 - .L_4218)
.L_4218:
        /*005c*/ 	.word	0x00000000
        /*0060*/ 	.short	0x000e
        /*0062*/ 	.short	0x0054
        /*0064*/ 	.byte	0x00, 0xf0, 0x11, 0x00


	//----- nvinfo : EIATTR_KPARAM_INFO
	.align		4
.L_4219:
        /*0068*/ 	.byte	0x04, 0x17
        /*006a*/ 	.short	(.L_4221 - .L_4220)
.L_4220:
        /*006c*/ 	.word	0x00000000
        /*0070*/ 	.short	0x000d
        /*0072*/ 	.short	0x0050
        /*0074*/ 	.byte	0x00, 0xf0, 0x11, 0x00


	//----- nvinfo : EIATTR_KPARAM_INFO
	.align		4
.L_4221:
        /*0078*/ 	.byte	0x04, 0x17
        /*007a*/ 	.short	(.L_4223 - .L_4222)
.L_4222:
        /*007c*/ 	.word	0x00000000
        /*0080*/ 	.short	0x000c
        /*0082*/ 	.short	0x004c
        /*0084*/ 	.byte	0x00, 0xf0, 0x11, 0x00


	//----- nvinfo : EIATTR_KPARAM_INFO
	.align		4
.L_4223:
        /*0088*/ 	.byte	0x04, 0x17
        /*008a*/ 	.short	(.L_4225 - .L_4224)
.L_4224:
        /*008c*/ 	.word	0x00000000
        /*0090*/ 	.short	0x000b
        /*0092*/ 	.short	0x0048
        /*0094*/ 	.byte	0x00, 0xf0, 0x11, 0x00


	//----- nvinfo : EIATTR_KPARAM_INFO
	.align		4
.L_4225:
        /*0098*/ 	.byte	0x04, 0x17
        /*009a*/ 	.short	(.L_4227 - .L_4226)
.L_4226:
        /*009c*/ 	.word	0x00000000
        /*00a0*/ 	.short	0x000a
        /*00a2*/ 	.short	0x0040
        /*00a4*/ 	.byte	0x00, 0xf0, 0x21, 0x00


	//----- nvinfo : EIATTR_KPARAM_INFO
	.align		4
.L_4227:
        /*00a8*/ 	.byte	0x04, 0x17
        /*00aa*/ 	.short	(.L_4229 - .L_4228)
.L_4228:
        /*00ac*/ 	.word	0x00000000
        /*00b0*/ 	.short	0x0009
        /*00b2*/ 	.short	0x0038
        /*00b4*/ 	.byte	0x00, 0xf0, 0x21, 0x00


	//----- nvinfo : EIATTR_KPARAM_INFO
	.align		4
.L_4229:
        /*00b8*/ 	.byte	0x04, 0x17
        /*00ba*/ 	.short	(.L_4231 - .L_4230)
.L_4230:
        /*00bc*/ 	.word	0x00000000
        /*00c0*/ 	.short	0x0008
        /*00c2*/ 	.short	0x0034
        /*00c4*/ 	.byte	0x00, 0xf0, 0x11, 0x00


	//----- nvinfo : EIATTR_KPARAM_INFO
	.align		4
.L_4231:
        /*00c8*/ 	.byte	0x04, 0x17
        /*00ca*/ 	.short	(.L_4233 - .L_4232)
.L_4232:
        /*00cc*/ 	.word	0x00000000
        /*00d0*/ 	.short	0x0007
        /*00d2*/ 	.short	0x0030
        /*00d4*/ 	.byte	0x00, 0xf0, 0x11, 0x00


	//----- nvinfo : EIATTR_KPARAM_INFO
	.align		4
.L_4233:
        /*00d8*/ 	.byte	0x04, 0x17
        /*00da*/ 	.short	(.L_4235 - .L_4234)
.L_4234:
        /*00dc*/ 	.word	0x00000000
        /*00e0*/ 	.short	0x0006
        /*00e2*/ 	.short	0x002c
        /*00e4*/ 	.byte	0x00, 0xf0, 0x11, 0x00


	//----- nvinfo : EIATTR_KPARAM_INFO
	.align		4
.L_4235:
        /*00e8*/ 	.byte	0x04, 0x17
        /*00ea*/ 	.short	(.L_4237 - .L_4236)
.L_4236:
        /*00ec*/ 	.word	0x00000000
        /*00f0*/ 	.short	0x0005
        /*00f2*/ 	.short	0x0028
        /*00f4*/ 	.byte	0x00, 0xf0, 0x11, 0x00


	//----- nvinfo : EIATTR_KPARAM_INFO
	.align		4
.L_4237:
        /*00f8*/ 	.byte	0x04, 0x17
        /*00fa*/ 	.short	(.L_4239 - .L_4238)
.L_4238:
        /*00fc*/ 	.word	0x00000000
        /*0100*/ 	.short	0x0004
        /*0102*/ 	.short	0x0020
        /*0104*/ 	.byte	0x00, 0xf0, 0x21, 0x00


	//----- nvinfo : EIATTR_KPARAM_INFO
	.align		4
.L_4239:
        /*0108*/ 	.byte	0x04, 0x17
        /*010a*/ 	.short	(.L_4241 - .L_4240)
.L_4240:
        /*010c*/ 	.word	0x00000000
        /*0110*/ 	.short	0x0003
        /*0112*/ 	.short	0x0018
        /*0114*/ 	.byte	0x00, 0xf0, 0x21, 0x00


	//----- nvinfo : EIATTR_KPARAM_INFO
	.align		4
.L_4241:
        /*0118*/ 	.byte	0x04, 0x17
        /*011a*/ 	.short	(.L_4243 - .L_4242)
.L_4242:
        /*011c*/ 	.word	0x00000000
        /*0120*/ 	.short	0x0002
        /*0122*/ 	.short	0x0010
        /*0124*/ 	.byte	0x00, 0xf0, 0x21, 0x00


	//----- nvinfo : EIATTR_KPARAM_INFO
	.align		4
.L_4243:
        /*0128*/ 	.byte	0x04, 0x17
        /*012a*/ 	.short	(.L_4245 - .L_4244)
.L_4244:
        /*012c*/ 	.word	0x00000000
        /*0130*/ 	.short	0x0001
        /*0132*/ 	.short	0x0008
        /*0134*/ 	.byte	0x00, 0xf0, 0x21, 0x00


	//----- nvinfo : EIATTR_KPARAM_INFO
	.align		4
.L_4245:
        /*0138*/ 	.byte	0x04, 0x17
        /*013a*/ 	.short	(.L_4247 - .L_4246)
.L_4246:
        /*013c*/ 	.word	0x00000000
        /*0140*/ 	.short	0x0000
        /*0142*/ 	.short	0x0000
        /*0144*/ 	.byte	0x00, 0xf0, 0x21, 0x00


	//----- nvinfo : EIATTR_SPARSE_MMA_MASK
	.align		4
.L_4247:
        /*0148*/ 	.byte	0x03, 0x50
        /*014a*/ 	.short	0x0000


	//----- nvinfo : EIATTR_MAXREG_COUNT
	.align		4
        /*014c*/ 	.byte	0x03, 0x1b
        /*014e*/ 	.short	0x00ff


	//----- nvinfo : EIATTR_NUM_BARRIERS
	.align		4
        /*0150*/ 	.byte	0x02, 0x4c
        /*0152*/ 	.byte	0x01
	.zero		1


	//----- nvinfo : EIATTR_MERCURY_ISA_VERSION
	.align		4
        /*0154*/ 	.byte	0x03, 0x5f
        /*0156*/ 	.short	0x0101


	//----- nvinfo : EIATTR_EXIT_INSTR_OFFSETS
	.align		4
        /*0158*/ 	.byte	0x04, 0x1c
        /*015a*/ 	.short	(.L_4249 - .L_4248)


	//   ....[0]....
.L_4248:
        /*015c*/ 	.word	0x000000b0


	//   ....[1]....
        /*0160*/ 	.word	0x00000360


	//   ....[2]....
        /*0164*/ 	.word	0x00007aa0


	//   ....[3]....
        /*0168*/ 	.word	0x00007c50


	//   ....[4]....
        /*016c*/ 	.word	0x00007d00


	//   ....[5]....
        /*0170*/ 	.word	0x00007d40


	//----- nvinfo : EIATTR_CRS_STACK_SIZE
	.align		4
.L_4249:
        /*0174*/ 	.byte	0x04, 0x1e
        /*0176*/ 	.short	(.L_4251 - .L_4250)
.L_4250:
        /*0178*/ 	.word	0x00000000


	//----- nvinfo : EIATTR_CBANK_PARAM_SIZE
	.align		4
.L_4251:
        /*017c*/ 	.byte	0x03, 0x19
        /*017e*/ 	.short	0x0074


	//----- nvinfo : EIATTR_PARAM_CBANK
	.align		4
        /*0180*/ 	.byte	0x04, 0x0a
        /*0182*/ 	.short	(.L_4253 - .L_4252)
	.align		4
.L_4252:
        /*0184*/ 	.word	index@(.nv.constant0._Z23gemm_half_q_half_kernelILi1ELi140ELb1ELb0ELi64EEvPK6__halfPKjS4_S2_PS0_iiiiPKtS7_iiiiiibS2_i)
        /*0188*/ 	.short	0x0210
        /*018a*/ 	.short	0x0074


	//----- nvinfo : EIATTR_SW_WAR
	.align		4
.L_4253:
        /*018c*/ 	.byte	0x04, 0x36
        /*018e*/ 	.short	(.L_4255 - .L_4254)
.L_4254:
        /*0190*/ 	.word	0x00000008
.L_4255:


//--------------------- .nv.info._Z23gemm_half_q_half_kernelILi1ELi20ELb1ELb0ELi64EEvPK6__halfPKjS4_S2_PS0_iiiiPKtS7_iiiiiibS2_i --------------------------
	.section	.nv.info._Z23gemm_half_q_half_kernelILi1ELi20ELb1ELb0ELi64EEvPK6__halfPKjS4_S2_PS0_iiiiPKtS7_iiiiiibS2_i,"",@"SHT_CUDA_INFO"
	.sectionflags	@""
	.align	4


	//----- nvinfo : EIATTR_CUDA_API_VERSION
	.align		4
        /*0000*/ 	.byte	0x04, 0x37
        /*0002*/ 	.short	(.L_4257 - .L_4256)
.L_4256:
        /*0004*/ 	.word	0x00000082


	//----- nvinfo : EIATTR_KPARAM_INFO
	.align		4
.L_4257:
        /*0008*/ 	.byte	0x04, 0x17
        /*000a*/ 	.short	(.L_4259 - .L_4258)
.L_4258:
        /*000c*/ 	.word	0x00000000
        /*0010*/ 	.short	0x0013
        /*0012*/ 	.short	0x0070
        /*0014*/ 	.byte	0x00, 0xf0, 0x11, 0x00


	//----- nvinfo : EIATTR_KPARAM_INFO
	.align		4
.L_4259:
        /*0018*/ 	.byte	0x04, 0x17
        /*001a*/ 	.short	(.L_4261 - .L_4260)
.L_4260:
        /*001c*/ 	.word	0x00000000
        /*0020*/ 	.short	0x0012
        /*0022*/ 	.short	0x0068
        /*0024*/ 	.byte	0x00, 0xf0, 0x21, 0x00


	//----- nvinfo : EIATTR_KPARAM_INFO
	.align		4
.L_4261:
        /*0028*/ 	.byte	0x04, 0x17
        /*002a*/ 	.short	(.L_4263 - .L_4262)
.L_4262:
        /*002c*/ 	.word	0x00000000
        /*0030*/ 	.short	0x0011
        /*0032*/ 	.short	0x0060
        /*0034*/ 	.byte	0x00, 0xf0, 0x05, 0x00


	//----- nvinfo : EIATTR_KPARAM_INFO
	.align		4
.L_4263:
        /*0038*/ 	.byte	0x04, 0x17
        /*003a*/ 	.short	(.L_4265 - .L_4264)
.L_4264:
        /*003c*/ 	.word	0x00000000
        /*0040*/ 	.short	0x0010
        /*0042*/ 	.short	0x005c
        /*0044*/ 	.byte	0x00, 0xf0, 0x11, 0x00


	//----- nvinfo : EIATTR_KPARAM_INFO
	.align		4
.L_4265:
        /*0048*/ 	.byte	0x04, 0x17
        /*004a*/ 	.short	(.L_4267 - .L_4266)
.L_4266:
        /*004c*/ 	.word	0x00000000
        /*0050*/ 	.short	0x000f
        /*0052*/ 	.short	0x0058
        /*0054*/ 	.byte	0x00, 0xf0, 0x11, 0x00


	//----- nvinfo : EIATTR_KPARAM_INFO
	.align		4
.L_4267:
        /*0058*/ 	.byte	0x04, 0x17
        /*005a*/ 	.short	(.L_4269 - .L_4268)
.L_4268:
        /*005c*/ 	.word	0x00000000
        /*0060*/ 	.short	0x000e
        /*0062*/ 	.short	0x0054
        /*0064*/ 	.byte	0x00, 0xf0, 0x11, 0x00


	//----- nvinfo : EIATTR_KPARAM_INFO
	.align		4
.L_4269:
        /*0068*/ 	.byte	0x04, 0x17
        /*006a*/ 	.short	(.L_4271 - .L_4270)
.L_4270:
        /*006c*/ 	.word	0x00000000
        /*0070*/ 	.short	0x000d
        /*0072*/ 	.short	0x0050
        /*0074*/ 	.byte	0x00, 0xf0, 0x11, 0x00


	//----- nvinfo : EIATTR_KPARAM_INFO
	.align		4
.L_4271:
        /*0078*/ 	.byte	0x04, 0x17
        /*007a*/ 	.short	(.L_4273 - .L_4272)
.L_4272:
        /*007c*/ 	.word	0x00000000
        /*0080*/ 	.short	0x000c
        /*0082*/ 	.short	0x004c
        /*0084*/ 	.byte	0x00, 0xf0, 0x11, 0x00


	//----- nvinfo : EIATTR_KPARAM_INFO
	.align		4
.L_4273:
        /*0088*/ 	.byte	0x04, 0x17
        /*008a*/ 	.short	(.L_4275 - .L_4274)
.L_4274:
        /*008c*/ 	.word	0x00000000
        /*0090*/ 	.short	0x000b
        /*0092*/ 	.short	0x0048
        /*0094*/ 	.byte	0x00, 0xf0, 0x11, 0x00


	//----- nvinfo : EIATTR_KPARAM_INFO
	.align		4
.L_4275:
        /*0098*/ 	.byte	0x04, 0x17
        /*009a*/ 	.short	(.L_4277 - .L_4276)
.L_4276:
        /*009c*/ 	.word	0x00000000
        /*00a0*/ 	.short	0x000a
        /*00a2*/ 	.short	0x0040
        /*00a4*/ 	.byte	0x00, 0xf0, 0x21, 0x00


	//----- nvinfo : EIATTR_KPARAM_INFO
	.align		4
.L_4277:
        /*00a8*/ 	.byte	0x04, 0x17
        /*00aa*/ 	.short	(.L_4279 - .L_4278)
.L_4278:
        /*00ac*/ 	.word	0x00000000
        /*00b0*/ 	.short	0x0009
        /*00b2*/ 	.short	0x0038
        /*00b4*/ 	.byte	0x00, 0xf0, 0x21, 0x00


	//----- nvinfo : EIATTR_KPARAM_INFO
	.align		4
.L_4279:
        /*00b8*/ 	.byte	0x04, 0x17
        /*00ba*/ 	.short	(.L_4281 - .L_4280)
.L_4280:
        /*00bc*/ 	.word	0x00000000
        /*00c0*/ 	.short	0x0008
        /*00c2*/ 	.short	0x0034
        /*00c4*/ 	.byte	0x00, 0xf0, 0x11, 0x00


	//----- nvinfo : EIATTR_KPARAM_INFO
	.align		4
.L_4281:
        /*00c8*/ 	.byte	0x04, 0x17
        /*00ca*/ 	.short	(.L_4283 - .L_4282)
.L_4282:
        /*00cc*/ 	.word	0x00000000
        /*00d0*/ 	.short	0x0007
        /*00d2*/ 	.short	0x0030
        /*00d4*/ 	.byte	0x00, 0xf0, 0x11, 0x00


	//----- nvinfo : EIATTR_KPARAM_INFO
	.align		4
.L_4283:
        /*00d8*/ 	.byte	0x04, 0x17
        /*00da*/ 	.short	(.L_4285 - .L_4284)
.L_4284:
        /*00dc*/ 	.word	0x00000000
        /*00e0*/ 	.short	0x0006
        /*00e2*/ 	.short	0x002c
        /*00e4*/ 	.byte	0x00, 0xf0, 0x11, 0x00


	//----- nvinfo : EIATTR_KPARAM_INFO
	.align		4
.L_4285:
        /*00e8*/ 	.byte	0x04, 0x17
        /*00ea*/ 	.short	(.L_4287 - .L_4286)
.L_4286:
        /*00ec*/ 	.word	0x00000000
        /*00f0*/ 	.short	0x0005
        /*00f2*/ 	.short	0x0028
        /*00f4*/ 	.byte	0x00, 0xf0, 0x11, 0x00


	//----- nvinfo : EIATTR_KPARAM_INFO
	.align		4
.L_4287:
        /*00f8*/ 	.byte	0x04, 0x17
        /*00fa*/ 	.short	(.L_4289 - .L_4288)
.L_4288:
        /*00fc*/ 	.word	0x00000000
        /*0100*/ 	.short	0x0004
        /*0102*/ 	.short	0x0020
        /*0104*/ 	.byte	0x00, 0xf0, 0x21, 0x00


	//----- nvinfo : EIATTR_KPARAM_INFO
	.align		4
.L_4289:
        /*0108*/ 	.byte	0x04, 0x17
        /*010a*/ 	.short	(.L_4291 - .L_4290)
.L_4290:
        /*010c*/ 	.word	0x00000000
        /*0110*/ 	.short	0x0003
        /*0112*/ 	.short	0x0018
        /*0114*/ 	.byte	0x00, 0xf0, 0x21, 0x00


	//----- nvinfo : EIATTR_KPARAM_INFO
	.align		4
.L_4291:
        /*0118*/ 	.byte	0x04, 0x17
        /*011a*/ 	.short	(.L_4293 - .L_4292)
.L_4292:
        /*011c*/ 	.word	0x00000000
        /*0120*/ 	.short	0x0002
        /*0122*/ 	.short	0x0010
        /*0124*/ 	.byte	0x00, 0xf0, 0x21, 0x00


	//----- nvinfo : EIATTR_KPARAM_INFO
	.align		4
.L_4293:
        /*0128*/ 	.byte	0x04, 0x17
        /*012a*/ 	.short	(.L_4295 - .L_4294)
.L_4294:
        /*012c*/ 	.word	0x00000000
        /*0130*/ 	.short	0x0001
        /*0132*/ 	.short	0x0008
        /*0134*/ 	.byte	0x00, 0xf0, 0x21, 0x00


	//----- nvinfo : EIATTR_KPARAM_INFO
	.align		4
.L_4295:
        /*0138*/ 	.byte	0x04, 0x17
        /*013a*/ 	.short	(.L_4297 - .L_4296)
.L_4296:
        /*013c*/ 	.word	0x00000000
        /*0140*/ 	.short	0x0000
        /*0142*/ 	.short	0x0000
        /*0144*/ 	.byte	0x00, 0xf0, 0x21, 0x00


	//----- nvinfo : EIATTR_SPARSE_MMA_MASK
	.align		4
.L_4297:
        /*0148*/ 	.byte	0x03, 0x50
        /*014a*/ 	.short	0x0000


	//----- nvinfo : EIATTR_MAXREG_COUNT
	.align		4
        /*014c*/ 	.byte	0x03, 0x1b
        /*014e*/ 	.short	0x00ff


	//----- nvinfo : EIATTR_NUM_BARRIERS
	.align		4
        /*0150*/ 	.byte	0x02, 0x4c
        /*0152*/ 	.byte	0x01
	.zero		1


	//----- nvinfo : EIATTR_MERCURY_ISA_VERSION
	.align		4
        /*0154*/ 	.byte	0x03, 0x5f
        /*0156*/ 	.short	0x0101


	//----- nvinfo : EIATTR_EXIT_INSTR_OFFSETS
	.align		4
        /*0158*/ 	.byte	0x04, 0x1c
        /*015a*/ 	.short	(.L_4299 - .L_4298)


	//   ....[0]....
.L_4298:
        /*015c*/ 	.word	0x000000a0


	//   ....[1]....
        /*0160*/ 	.word	0x00000350


	//   ....[2]....
        /*0164*/ 	.word	0x000038a0


	//   ....[3]....
        /*0168*/ 	.word	0x00003a50


	//   ....[4]....
        /*016c*/ 	.word	0x00003af0


	//   ....[5]....
        /*0170*/ 	.word	0x00003b30


	//----- nvinfo : EIATTR_CRS_STACK_SIZE
	.align		4
.L_4299:
        /*0174*/ 	.byte	0x04, 0x1e
        /*0176*/ 	.short	(.L_4301 - .L_4300)
.L_4300:
        /*0178*/ 	.word	0x00000000


	//----- nvinfo : EIATTR_CBANK_PARAM_SIZE
	.align		4
.L_4301:
        /*017c*/ 	.byte	0x03, 0x19
        /*017e*/ 	.short	0x0074


	//----- nvinfo : EIATTR_PARAM_CBANK
	.align		4
        /*0180*/ 	.byte	0x04, 0x0a
        /*0182*/ 	.short	(.L_4303 - .L_4302)
	.align		4
.L_4302:
        /*0184*/ 	.word	index@(.nv.constant0._Z23gemm_half_q_half_kernelILi1ELi20ELb1ELb0ELi64EEvPK6__halfPKjS4_S2_PS0_iiiiPKtS7_iiiiiibS2_i)
        /*0188*/ 	.short	0x0210
        /*018a*/ 	.short	0x0074


	//----- nvinfo : EIATTR_SW_WAR
	.align		4
.L_4303:
        /*018c*/ 	.byte	0x04, 0x36
        /*018e*/ 	.short	(.L_4305 - .L_4304)
.L_4304:
        /*0190*/ 	.word	0x00000008
.L_4305:


//--------------------- .nv.info._Z23gemm_half_q_half_kernelILi1ELi38ELb1ELb0ELi64EEvPK6__halfPKjS4_S2_PS0_iiiiPKtS7_iiiiiibS2_i --------------------------
	.section	.nv.info._Z23gemm_half_q_half_kernelILi1ELi38ELb1ELb0ELi64EEvPK6__halfPKjS4_S2_PS0_iiiiPKtS7_iiiiiibS2_i,"",@"SHT_CUDA_INFO"
	.sectionflags	@""
	.align	4


	//----- nvinfo : EIATTR_CUDA_API_VERSION
	.align		4
        /*0000*/ 	.byte	0x04, 0x37
        /*0002*/ 	.short	(.L_4307 - .L_4306)
.L_4306:
        /*0004*/ 	.word	0x00000082


	//----- nvinfo : EIATTR_KPARAM_INFO
	.align		4
.L_4307:
        /*0008*/ 	.byte	0x04, 0x17
        /*000a*/ 	.short	(.L_4309 - .L_4308)
.L_4308:
        /*000c*/ 	.word	0x00000000
        /*0010*/ 	.short	0x0013
        /*0012*/ 	.short	0x0070
        /*0014*/ 	.byte	0x00, 0xf0, 0x11, 0x00


	//----- nvinfo : EIATTR_KPARAM_INFO
	.align		4
.L_4309:
        /*0018*/ 	.byte	0x04, 0x17
        /*001a*/ 	.short	(.L_4311 - .L_4310)
.L_4310:
        /*001c*/ 	.word	0x00000000
        /*0020*/ 	.short	0x0012
        /*0022*/ 	.short	0x0068
        /*0024*/ 	.byte	0x00, 0xf0, 0x21, 0x00


	//----- nvinfo : EIATTR_KPARAM_INFO
	.align		4
.L_4311:
        /*0028*/ 	.byte	0x04, 0x17
        /*002a*/ 	.short	(.L_4313 - .L_4312)
.L_4312:
        /*002c*/ 	.word	0x00000000
        /*0030*/ 	.short	0x0011
        /*0032*/ 	.short	0x0060
        /*0034*/ 	.byte	0x00, 0xf0, 0x05, 0x00


	//----- nvinfo : EIATTR_KPARAM_INFO
	.align		4
.L_4313:
        /*0038*/ 	.byte	0x04, 0x17
        /*003a*/ 	.short	(.L_4315 - .L_4314)
.L_4314:
        /*003c*/ 	.word	0x00000000
        /*0040*/ 	.short	0x0010
        /*0042*/ 	.short	0x005c
        /*0044*/ 	.byte	0x00, 0xf0, 0x11, 0x00


	//----- nvinfo : EIATTR_KPARAM_INFO
	.align		4
.L_4315:
        /*0048*/ 	.byte	0x04, 0x17
        /*004a*/ 	.short	(.L_4317 - .L_4316)
.L_4316:
        /*004c*/ 	.word	0x00000000
        /*0050*/ 	.short	0x000f
        /*0052*/ 	.short	0x0058
        /*0054*/ 	.byte	0x00, 0xf0, 0x11, 0x00


	//----- nvinfo : EIATTR_KPARAM_INFO
	.align		4
.L_4317:
        /*0058*/ 	.byte	0x04, 0x17
        /*005a*/ 	.short	(.L_4319 - .L_4318)
.L_4318:
        /*005c*/ 	.word	0x00000000
        /*0060*/ 	.short	0x000e
        /*0062*/ 	.short	0x0054
        /*0064*/ 	.byte	0x00, 0xf0, 0x11, 0x00


	//----- nvinfo : EIATTR_KPARAM_INFO
	.align		4
.L_4319:
        /*0068*/ 	.byte	0x04, 0x17
        /*006a*/ 	.short	(.L_4321 - .L_4320)
.L_4320:
        /*006c*/ 	.word	0x00000000
        /*0070*/ 	.short	0x000d
        /*0072*/ 	.short	0x0050
        /*0074*/ 	.byte	0x00, 0xf0, 0x11, 0x00


	//----- nvinfo : EIATTR_KPARAM_INFO
	.align		4
.L_4321:
        /*0078*/ 	.byte	0x04, 0x17
        /*007a*/ 	.short	(.L_4323 - .L_4322)
.L_4322:
        /*007c*/ 	.word	0x00000000
        /*0080*/ 	.short	0x000c
        /*0082*/ 	.short	0x004c
        /*0084*/ 	.byte	0x00, 0xf0, 0x11, 0x00


	//----- nvinfo : EIATTR_KPARAM_INFO
	.align		4
.L_4323:
        /*0088*/ 	.byte	0x04, 0x17
        /*008a*/ 	.short	(.L_4325 - .L_4324)
.L_4324:
        /*008c*/ 	.word	0x00000000
        /*0090*/ 	.short	0x000b
        /*0092*/ 	.short	0x0048
        /*0094*/ 	.byte	0x00, 0xf0, 0x11, 0x00


	//----- nvinfo : EIATTR_KPARAM_INFO
	.align		4
.L_4325:
        /*0098*/ 	.byte	0x04, 0x17
        /*009a*/ 	.short	(.L_4327 - .L_4326)
.L_4326:
        /*009c*/ 	.word	0x00000000
        /*00a0*/ 	.short	0x000a
        /*00a2*/ 	.short	0x0040
        /*00a4*/ 	.byte	0x00, 0xf0, 0x21, 0x00


	//----- nvinfo : EIATTR_KPARAM_INFO
	.align		4
.L_4327:
        /*00a8*/ 	.byte	0x04, 0x17
        /*00aa*/ 	.short	(.L_4329 - .L_4328)
.L_4328:
        /*00ac*/ 	.word	0x00000000
        /*00b0*/ 	.short	0x0009
        /*00b2*/ 	.short	0x0038
        /*00b4*/ 	.byte	0x00, 0xf0, 0x21, 0x00


	//----- nvinfo : EIATTR_KPARAM_INFO
	.align		4
.L_4329:
        /*00b8*/ 	.byte	0x04, 0x17
        /*00ba*/ 	.short	(.L_4331 - .L_4330)
.L_4330:
        /*00bc*/ 	.word	0x00000000
        /*00c0*/ 	.short	0x0008
        /*00c2*/ 	.short	0x0034
        /*00c4*/ 	.byte	0x00, 0xf0, 0x11, 0x00


	//----- nvinfo : EIATTR_KPARAM_INFO
	.align		4
.L_4331:
        /*00c8*/ 	.byte	0x04, 0x17
        /*00ca*/ 	.short	(.L_4333 - .L_4332)
.L_4332:
        /*00cc*/ 	.word	0x00000000
        /*00d0*/ 	.short	0x0007
        /*00d2*/ 	.short	0x0030
        /*00d4*/ 	.byte	0x00, 0xf0, 0x11, 0x00


	//----- nvinfo : EIATTR_KPARAM_INFO
	.align		4
.L_4333:
        /*00d8*/ 	.byte	0x04, 0x17
        /*00da*/ 	.short	(.L_4335 - .L_4334)
.L_4334:
        /*00dc*/ 	.word	0x00000000
        /*00e0*/ 	.short	0x0006
        /*00e2*/ 	.short	0x002c
        /*00e4*/ 	.byte	0x00, 0xf0, 0x11, 0x00


	//----- nvinfo : EIATTR_KPARAM_INFO
	.align		4
.L_4335:
        /*00e8*/ 	.byte	0x04, 0x17
        /*00ea*/ 	.short	(.L_4337 - .L_4336)
.L_4336:
        /*00ec*/ 	.word	0x00000000
        /*00f0*/ 	.short	0x0005
        /*00f2*/ 	.short	0x0028
        /*00f4*/ 	.byte	0x00, 0xf0, 0x11, 0x00


	//----- nvinfo : EIATTR_KPARAM_INFO
	.align		4
.L_4337:
        /*00f8*/ 	.byte	0x04, 0x17
        /*00fa*/ 	.short	(.L_4339 - .L_4338)
.L_4338:
        /*00fc*/ 	.word	0x00000000
        /*0100*/ 	.short	0x0004
        /*0102*/ 	.short	0x0020
        /*0104*/ 	.byte	0x00, 0xf0, 0x21, 0x00


	//----- nvinfo : EIATTR_KPARAM_INFO
	.align		4
.L_4339:
        /*0108*/ 	.byte	0x04, 0x17
        /*010a*/ 	.short	(.L_4341 - .L_4340)
.L_4340:
        /*010c*/ 	.word	0x00000000
        /*0110*/ 	.short	0x0003
        /*0112*/ 	.short	0x0018
        /*0114*/ 	.byte	0x00, 0xf0, 0x21, 0x00


	//----- nvinfo : EIATTR_KPARAM_INFO
	.align		4
.L_4341:
        /*0118*/ 	.byte	0x04, 0x17
        /*011a*/ 	.short	(.L_4343 - .L_4342)
.L_4342:
        /*011c*/ 	.word	0x00000000
        /*0120*/ 	.short	0x0002
        /*0122*/ 	.short	0x0010
        /*0124*/ 	.byte	0x00, 0xf0, 0x21, 0x00


	//----- nvinfo : EIATTR_KPARAM_INFO
	.align		4
.L_4343:
        /*0128*/ 	.byte	0x04, 0x17
        /*012a*/ 	.short	(.L_4345 - .L_4344)
.L_4344:
        /*012c*/ 	.word	0x00000000
        /*0130*/ 	.short	0x0001
        /*0132*/ 	.short	0x0008
        /*0134*/ 	.byte	0x00, 0xf0, 0x21, 0x00


	//----- nvinfo : EIATTR_KPARAM_INFO
	.align		4
.L_4345:
        /*0138*/ 	.byte	0x04, 0x17
        /*013a*/ 	.short	(.L_4347 - .L_4346)
.L_4346:
        /*013c*/ 	.word	0x00000000
        /*0140*/ 	.short	0x0000
        /*0142*/ 	.short	0x0000
        /*0144*/ 	.byte	0x00, 0xf0, 0x21, 0x00


	//----- nvinfo : EIATTR_SPARSE_MMA_MASK
	.align		4
.L_4347:
        /*0148*/ 	.byte	0x03, 0x50
        /*014a*/ 	.short	0x0000


	//----- nvinfo : EIATTR_MAXREG_COUNT
	.align		4
        /*014c*/ 	.byte	0x03, 0x1b
        /*014e*/ 	.short	0x00ff


	//----- nvinfo : EIATTR_NUM_BARRIERS
	.align		4
        /*0150*/ 	.byte	0x02, 0x4c
        /*0152*/ 	.byte	0x01
	.zero		1


	//----- nvinfo : EIATTR_MERCURY_ISA_VERSION
	.align		4
        /*0154*/ 	.byte	0x03, 0x5f
        /*0156*/ 	.short	0x0101


	//----- nvinfo : EIATTR_EXIT_INSTR_OFFSETS
	.align		4
        /*0158*/ 	.byte	0x04, 0x1c
        /*015a*/ 	.short	(.L_4349 - .L_4348)


	//   ....[0]....
.L_4348:
        /*015c*/ 	.word	0x000000b0


	//   ....[1]....
        /*0160*/ 	.word	0x00000370


	//   ....[2]....
        /*0164*/ 	.word	0x00004540


	//   ....[3]....
        /*0168*/ 	.word	0x00004700


	//   ....[4]....
        /*016c*/ 	.word	0x000047a0


	//   ....[5]....
        /*0170*/ 	.word	0x000047e0


	//----- nvinfo : EIATTR_CRS_STACK_SIZE
	.align		4
.L_4349:
        /*0174*/ 	.byte	0x04, 0x1e
        /*0176*/ 	.short	(.L_4351 - .L_4350)
.L_4350:
        /*0178*/ 	.word	0x00000000


	//----- nvinfo : EIATTR_CBANK_PARAM_SIZE
	.align		4
.L_4351:
        /*017c*/ 	.byte	0x03, 0x19
        /*017e*/ 	.short	0x0074


	//----- nvinfo : EIATTR_PARAM_CBANK
	.align		4
        /*0180*/ 	.byte	0x04, 0x0a
        /*0182*/ 	.short	(.L_4353 - .L_4352)
	.align		4
.L_4352:
        /*0184*/ 	.word	index@(.nv.constant0._Z23gemm_half_q_half_kernelILi1ELi38ELb1ELb0ELi64EEvPK6__halfPKjS4_S2_PS0_iiiiPKtS7_iiiiiibS2_i)
        /*0188*/ 	.short	0x0210
        /*018a*/ 	.short	0x0074


	//----- nvinfo : EIATTR_SW_WAR
	.align		4
.L_4353:
        /*018c*/ 	.byte	0x04, 0x36
        /*018e*/ 	.short	(.L_4355 - .L_4354)
.L_4354:
        /*0190*/ 	.word	0x00000008
.L_4355:


//--------------------- .nv.info._Z23gemm_half_q_half_kernelILi1ELi128ELb1ELb0ELi64EEvPK6__halfPKjS4_S2_PS0_iiiiPKtS7_iiiiiibS2_i --------------------------
	.section	.nv.info._Z23gemm_half_q_half_kernelILi1ELi128ELb1ELb0ELi64EEvPK6__halfPKjS4_S2_PS0_iiiiPKtS7_iiiiiibS2_i,"",@"SHT_CUDA_INFO"
	.sectionflags	@""
	.align	4


	//----- nvinfo : EIATTR_CUDA_API_VERSION
	.align		4
        /*0000*/ 	.byte	0x04, 0x37
        /*0002*/ 	.short	(.L_4357 - .L_4356)
.L_4356:
        /*0004*/ 	.word	0x00000082


	//----- nvinfo : EIATTR_KPARAM_INFO
	.align		4
.L_4357:
        /*0008*/ 	.byte	0x04, 0x17
        /*000a*/ 	.short	(.L_4359 - .L_4358)
.L_4358:
        /*000c*/ 	.word	0x00000000
        /*0010*/ 	.short	0x0013
        /*0012*/ 	.short	0x0070
        /*0014*/ 	.byte	0x00, 0xf0, 0x11, 0x00


	//----- nvinfo : EIATTR_KPARAM_INFO
	.align		4
.L_4359:
        /*0018*/ 	.byte	0x04, 0x17
        /*001a*/ 	.short	(.L_4361 - .L_4360)
.L_4360:
        /*001c*/ 	.word	0x00000000
        /*0020*/ 	.short	0x0012
        /*0022*/ 	.short	0x0068
        /*0024*/ 	.byte	0x00, 0xf0, 0x21, 0x00


	//----- nvinfo : EIATTR_KPARAM_INFO
	.align		4
.L_4361:
        /*0028*/ 	.byte	0x04, 0x17
        /*002a*/ 	.short	(.L_4363 - .L_4362)
.L_4362:
        /*002c*/ 	.word	0x00000000
        /*0030*/ 	.short	0x0011
        /*0032*/ 	.short	0x0060
        /*0034*/ 	.byte	0x00, 0xf0, 0x05, 0x00


	//----- nvinfo : EIATTR_KPARAM_INFO
	.align		4
.L_4363:
        /*0038*/ 	.byte	0x04, 0x17
        /*003a*/ 	.short	(.L_4365 - .L_4364)
.L_4364:
        /*003c*/ 	.word	0x00000000
        /*0040*/ 	.short	0x0010
        /*0042*/ 	.short	0x005c
        /*0044*/ 	.byte	0x00, 0xf0, 0x11, 0x00


	//----- nvinfo : EIATTR_KPARAM_INFO
	.align		4
.L_4365:
        /*0048*/ 	.byte	0x04, 0x17
        /*004a*/ 	.short	(.L_4367 - .L_4366)
.L_4366:
        /*004c*/ 	.word	0x00000000
        /*0050*/ 	.short	0x000f
        /*0052*/ 	.short	0x0058
        /*0054*/ 	.byte	0x00, 0xf0, 0x11, 0x00


	//----- nvinfo : EIATTR_KPARAM_INFO
	.align		4
.L_4367:
        /*0058*/ 	.byte	0x04, 0x17
        /*005a*/ 	.short	(.L_4369 - .L_4368)
.L_4368:
        /*005c*/ 	.word	0x00000000
        /*0060*/ 	.short	0x000e
        /*0062*/ 	.short	0x0054
        /*0064*/ 	.byte	0x00, 0xf0, 0x11, 0x00


	//----- nvinfo : EIATTR_KPARAM_INFO
	.align		4
.L_4369:
        /*0068*/ 	.byte	0x04, 0x17
        /*006a*/ 	.short	(.L_4371 - .L_4370)
.L_4370:
        /*006c*/ 	.word	0x00000000
        /*0070*/ 	.short	0x000d
        /*0072*/ 	.short	0x0050
        /*0074*/ 	.byte	0x00, 0xf0, 0x11, 0x00


	//----- nvinfo : EIATTR_KPARAM_INFO
	.align		4
.L_4371:
        /*0078*/ 	.byte	0x04, 0x17
        /*007a*/ 	.short	(.L_4373 - .L_4372)
.L_4372:
        /*007c*/ 	.word	0x00000000
        /*0080*/ 	.short	0x000c
        /*0082*/ 	.short	0x004c
        /*0084*/ 	.byte	0x00, 0xf0, 0x11, 0x00


	//----- nvinfo : EIATTR_KPARAM_INFO
	.align		4
.L_4373:
        /*0088*/ 	.byte	0x04, 0x17
        /*008a*/ 	.short	(.L_4375 - .L_4374)
.L_4374:
        /*008c*/ 	.word	0x00000000
        /*0090*/ 	.short	0x000b
        /*0092*/ 	.short	0x0048
        /*0094*/ 	.byte	0x00, 0xf0, 0x11, 0x00


	//----- nvinfo : EIATTR_KPARAM_INFO
	.align		4
.L_4375:
        /*0098*/ 	.byte	0x04, 0x17
        /*009a*/ 	.short	(.L_4377 - .L_4376)
.L_4376:
        /*009c*/ 	.word	0x00000000
        /*00a0*/ 	.short	0x000a
        /*00a2*/ 	.short	0x0040
        /*00a4*/ 	.byte	0x00, 0xf0, 0x21, 0x00


	//----- nvinfo : EIATTR_KPARAM_INFO
	.align		4
.L_4377:
        /*00a8*/ 	.byte	0x04, 0x17
        /*00aa*/ 	.short	(.L_4379 - .L_4378)
.L_4378:
        /*00ac*/ 	.word	0x00000000
        /*00b0*/ 	.short	0x0009
        /*00b2*/ 	.short	0x0038
        /*00b4*/ 	.byte	0x00, 0xf0, 0x21, 0x00


	//----- nvinfo : EIATTR_KPARAM_INFO
	.align		4
.L_4379:
        /*00b8*/ 	.byte	0x04, 0x17
        /*00ba*/ 	.short	(.L_4381 - .L_4380)
.L_4380:
        /*00bc*/ 	.word	0x00000000
        /*00c0*/ 	.short	0x0008
        /*00c2*/ 	.short	0x0034
        /*00c4*/ 	.byte	0x00, 0xf0, 0x11, 0x00


	//----- nvinfo : EIATTR_KPARAM_INFO
	.align		4
.L_4381:
        /*00c8*/ 	.byte	0x04, 0x17
        /*00ca*/ 	.short	(.L_4383 - .L_4382)
.L_4382:
        /*00cc*/ 	.word	0x00000000
        /*00d0*/ 	.short	0x0007
        /*00d2*/ 	.short	0x0030
        /*00d4*/ 	.byte	0x00, 0xf0, 0x11, 0x00


	//----- nvinfo : EIATTR_KPARAM_INFO
	.align		4
.L_4383:
        /*00d8*/ 	.byte	0x04, 0x17
        /*00da*/ 	.short	(.L_4385 - .L_4384)
.L_4384:
        /*00dc*/ 	.word	0x00000000
        /*00e0*/ 	.short	0x0006
        /*00e2*/ 	.short	0x002c
        /*00e4*/ 	.byte	0x00, 0xf0, 0x11, 0x00


	//----- nvinfo : EIATTR_KPARAM_INFO
	.align		4
.L_4385:
        /*00e8*/ 	.byte	0x04, 0x17
        /*00ea*/ 	.short	(.L_4387 - .L_4386)
.L_4386:
        /*00ec*/ 	.word	0x00000000
        /*00f0*/ 	.short	0x0005
        /*00f2*/ 	.short	0x0028
        /*00f4*/ 	.byte	0x00, 0xf0, 0x11, 0x00


	//----- nvinfo : EIATTR_KPARAM_INFO
	.align		4
.L_4387:
        /*00f8*/ 	.byte	0x04, 0x17
        /*00fa*/ 	.short	(.L_4389 - .L_4388)
.L_4388:
        /*00fc*/ 	.word	0x00000000
        /*0100*/ 	.short	0x0004
        /*0102*/ 	.short	0x0020
        /*0104*/ 	.byte	0x00, 0xf0, 0x21, 0x00


	//----- nvinfo : EIATTR_KPARAM_INFO
	.align		4
.L_4389:
        /*0108*/ 	.byte	0x04, 0x17
        /*010a*/ 	.short	(.L_4391 - .L_4390)
.L_4390:
        /*010c*/ 	.word	0x00000000
        /*0110*/ 	.short	0x0003
        /*0112*/ 	.short	0x0018
        /*0114*/ 	.byte	0x00, 0xf0, 0x21, 0x00


	//----- nvinfo : EIATTR_KPARAM_INFO
	.align		4
.L_4391:
        /*0118*/ 	.byte	0x04, 0x17
        /*011a*/ 	.short	(.L_4393 - .L_4392)
.L_4392:
        /*011c*/ 	.word	0x00000000
        /*0120*/ 	.short	0x0002
        /*0122*/ 	.short	0x0010
        /*0124*/ 	.byte	0x00, 0xf0, 0x21, 0x00


	//----- nvinfo : EIATTR_KPARAM_INFO
	.align		4
.L_4393:
        /*0128*/ 	.byte	0x04, 0x17
        /*012a*/ 	.short	(.L_4395 - .L_4394)
.L_4394:
        /*012c*/ 	.word	0x00000000
        /*0130*/ 	.short	0x0001
        /*0132*/ 	.short	0x0008
        /*0134*/ 	.byte	0x00, 0xf0, 0x21, 0x00


	//----- nvinfo : EIATTR_KPARAM_INFO
	.align		4
.L_4395:
        /*0138*/ 	.byte	0x04, 0x17
        /*013a*/ 	.short	(.L_4397 - .L_4396)
.L_4396:
        /*013c*/ 	.word	0x00000000
        /*0140*/ 	.short	0x0000
        /*0142*/ 	.short	0x0000
        /*0144*/ 	.byte	0x00, 0xf0, 0x21, 0x00


	//----- nvinfo : EIATTR_SPARSE_MMA_MASK
	.align		4
.L_4397:
        /*0148*/ 	.byte	0x03, 0x50
        /*014a*/ 	.short	0x0000


	//----- nvinfo : EIATTR_MAXREG_COUNT
	.align		4
        /*014c*/ 	.byte	0x03, 0x1b
        /*014e*/ 	.short	0x00ff


	//----- nvinfo : EIATTR_NUM_BARRIERS
	.align		4
        /*0150*/ 	.byte	0x02, 0x4c
        /*0152*/ 	.byte	0x01
	.zero		1


	//----- nvinfo : EIATTR_MERCURY_ISA_VERSION
	.align		4
        /*0154*/ 	.byte	0x03, 0x5f
        /*0156*/ 	.short	0x0101


	//----- nvinfo : EIATTR_EXIT_INSTR_OFFSETS
	.align		4
        /*0158*/ 	.byte	0x04, 0x1c
        /*015a*/ 	.short	(.L_4399 - .L_4398)


	//   ....[0]....
.L_4398:
        /*015c*/ 	.word	0x000000a0


	//   ....[1]....
        /*0160*/ 	.word	0x00000350


	//   ....[2]....
        /*0164*/ 	.word	0x00004060


	//   ....[3]....
        /*0168*/ 	.word	0x00004210


	//   ....[4]....
        /*016c*/ 	.word	0x000042c0


	//   ....[5]....
        /*0170*/ 	.word	0x00004300


	//----- nvinfo : EIATTR_CRS_STACK_SIZE
	.align		4
.L_4399:
        /*0174*/ 	.byte	0x04, 0x1e
        /*0176*/ 	.short	(.L_4401 - .L_4400)
.L_4400:
        /*0178*/ 	.word	0x00000000


	//----- nvinfo : EIATTR_CBANK_PARAM_SIZE
	.align		4
.L_4401:
        /*017c*/ 	.byte	0x03, 0x19
        /*017e*/ 	.short	0x0074


	//----- nvinfo : EIATTR_PARAM_CBANK
	.align		4
        /*0180*/ 	.byte	0x04, 0x0a
        /*0182*/ 	.short	(.L_4403 - .L_4402)
	.align		4
.L_4402:
        /*0184*/ 	.word	index@(.nv.constant0._Z23gemm_half_q_half_kernelILi1ELi128ELb1ELb0ELi64EEvPK6__halfPKjS4_S2_PS0_iiiiPKtS7_iiiiiibS2_i)
        /*0188*/ 	.short	0x0210
        /*018a*/ 	.short	0x0074


	//----- nvinfo : EIATTR_SW_WAR
	.align		4
.L_4403:
        /*018c*/ 	.byte	0x04, 0x36
        /*018e*/ 	.short	(.L_4405 - .L_4404)
.L_4404:
        /*0190*/ 	.word	0x00000008
.L_4405:


//--------------------- .nv.info._Z23gemm_half_q_half_kernelILi1ELi190ELb1ELb0ELi32EEvPK6__halfPKjS4_S2_PS0_iiiiPKtS7_iiiiiibS2_i --------------------------
	.section	.nv.info._Z23gemm_half_q_half_kernelILi1ELi190ELb1ELb0ELi32EEvPK6__halfPKjS4_S2_PS0_iiiiPKtS7_iiiiiibS2_i,"",@"SHT_CUDA_INFO"
	.sectionflags	@""
	.align	4


	//----- nvinfo : EIATTR_CUDA_API_VERSION
	.align		4
        /*0000*/ 	.byte	0x04, 0x37
        /*0002*/ 	.short	(.L_4407 - .L_4406)
.L_4406:
        /*0004*/ 	.word	0x00000082


	//----- nvinfo : EIATTR_KPARAM_INFO
	.align		4
.L_4407:
        /*0008*/ 	.byte	0x04, 0x17
        /*000a*/ 	.short	(.L_4409 - .L_4408)
.L_4408:
        /*000c*/ 	.word	0x00000000
        /*0010*/ 	.short	0x0013
        /*0012*/ 	.short	0x0070
        /*0014*/ 	.byte	0x00, 0xf0, 0x11, 0x00


	//----- nvinfo : EIATTR_KPARAM_INFO
	.align		4
.L_4409:
        /*0018*/ 	.byte	0x04, 0x17
        /*001a*/ 	.short	(.L_4411 - .L_4410)
.L_4410:
        /*001c*/ 	.word	0x00000000
        /*0020*/ 	.short	0x0012
        /*0022*/ 	.short	0x0068
        /*0024*/ 	.byte	0x00, 0xf0, 0x21, 0x00


	//----- nvinfo : EIATTR_KPARAM_INFO
	.align		4
.L_4411:
        /*0028*/ 	.byte	0x04, 0x17
        /*002a*/ 	.short	(.L_4413 - .L_4412)
.L_4412:
        /*002c*/ 	.word	0x00000000
        /*0030*/ 	.short	0x0011
        /*0032*/ 	.short	0x0060
        /*0034*/ 	.byte	0x00, 0xf0, 0x05, 0x00


	//----- nvinfo : EIATTR_KPARAM_INFO
	.align		4
.L_4413:
        /*0038*/ 	.byte	0x04, 0x17
        /*003a*/ 	.short	(.L_4415 - .L_4414)
.L_4414:
        /*003c*/ 	.word	0x00000000
        /*0040*/ 	.short	0x0010
        /*0042*/ 	.short	0x005c
        /*0044*/ 	.byte	0x00, 0xf0, 0x11, 0x00


	//----- nvinfo : EIATTR_KPARAM_INFO
	.align		4
.L_4415:
        /*0048*/ 	.byte	0x04, 0x17
        /*004a*/ 	.short	(.L_4417 - .L_4416)
.L_4416:
        /*004c*/ 	.word	0x00000000
        /*0050*/ 	.short	0x000f
        /*0052*/ 	.short	0x0058
        /*0054*/ 	.byte	0x00, 0xf0, 0x11, 0x00


	//----- nvinfo : EIATTR_KPARAM_INFO
	.align		4
.L_4417:
        /*0058*/ 	.byte	0x04, 0x17
        /*005a*/ 	.short	(.L_4419 - .L_4418)
.L_4418:
        /*005c*/ 	.word	0x00000000
        /*0060*/ 	.short	0x000e
        /*0062*/ 	.short	0x0054
        /*0064*/ 	.byte	0x00, 0xf0, 0x11, 0x00


	//----- nvinfo : EIATTR_KPARAM_INFO
	.align		4
.L_4419:
        /*0068*/ 	.byte	0x04, 0x17
        /*006a*/ 	.short	(.L_4421 - .L_4420)
.L_4420:
        /*006c*/ 	.word	0x00000000
        /*0070*/ 	.short	0x000d
        /*0072*/ 	.short	0x0050
        /*0074*/ 	.byte	0x00, 0xf0, 0x11, 0x00


	//----- nvinfo : EIATTR_KPARAM_INFO
	.align		4
.L_4421:
        /*0078*/ 	.byte	0x04, 0x17
        /*007a*/ 	.short	(.L_4423 - .L_4422)
.L_4422:
        /*007c*/ 	.word	0x00000000
        /*0080*/ 	.short	0x000c
        /*0082*/ 	.short	0x004c
        /*0084*/ 	.byte	0x00, 0xf0, 0x11, 0x00


	//----- nvinfo : EIATTR_KPARAM_INFO
	.align		4
.L_4423:
        /*0088*/ 	.byte	0x04, 0x17
        /*008a*/ 	.short	(.L_4425 - .L_4424)
.L_4424:
        /*008c*/ 	.word	0x00000000
        /*0090*/ 	.short	0x000b
        /*0092*/ 	.short	0x0048
        /*0094*/ 	.byte	0x00, 0xf0, 0x11, 0x00


	//----- nvinfo : EIATTR_KPARAM_INFO
	.align		4
.L_4425:
        /*0098*/ 	.byte	0x04, 0x17
        /*009a*/ 	.short	(.L_4427 - .L_4426)
.L_4426:
        /*009c*/ 	.word	0x00000000
        /*00a0*/ 	.short	0x000a
        /*00a2*/ 	.short	0x0040
        /*00a4*/ 	.byte	0x00, 0xf0, 0x21, 0x00


	//----- nvinfo : EIATTR_KPARAM_INFO
	.align		4
.L_4427:
        /*00a8*/ 	.byte	0x04, 0x17
        /*00aa*/ 	.short	(.L_4429 - .L_4428)
.L_4428:
        /*00ac*/ 	.word	0x00000000
        /*00b0*/ 	.short	0x0009
        /*00b2*/ 	.short	0x0038
        /*00b4*/ 	.byte	0x00, 0xf0, 0x21, 0x00


	//----- nvinfo : EIATTR_KPARAM_INFO
	.align		4
.L_4429:
        /*00b8*/ 	.byte	0x04, 0x17
        /*00ba*/ 	.short	(.L_4431 - .L_4430)
.L_4430:
        /*00bc*/ 	.word	0x00000000
        /*00c0*/ 	.short	0x0008
        /*00c2*/ 	.short	0x0034
        /*00c4*/ 	.byte	0x00, 0xf0, 0x11, 0x00


	//----- nvinfo : EIATTR_KPARAM_INFO
	.align		4
.L_4431:
        /*00c8*/ 	.byte	0x04, 0x17
        /*00ca*/ 	.short	(.L_4433 - .L_4432)
.L_4432:
        /*00cc*/ 	.word	0x00000000
        /*00d0*/ 	.short	0x0007
        /*00d2*/ 	.short	0x0030
        /*00d4*/ 	.byte	0x00, 0xf0, 0x11, 0x00


	//----- nvinfo : EIATTR_KPARAM_INFO
	.align		4
.L_4433:
        /*00d8*/ 	.byte	0x04, 0x17
        /*00da*/ 	.short	(.L_4435 - .L_4434)
.L_4434:
        /*00dc*/ 	.word	0x00000000
        /*00e0*/ 	.short	0x0006
        /*00e2*/ 	.short	0x002c
        /*00e4*/ 	.byte	0x00, 0xf0, 0x11, 0x00


	//----- nvinfo : EIATTR_KPARAM_INFO
	.align		4
.L_4435:
        /*00e8*/ 	.byte	0x04, 0x17
        /*00ea*/ 	.short	(.L_4437 - .L_4436)
.L_4436:
        /*00ec*/ 	.word	0x00000000
        /*00f0*/ 	.short	0x0005
        /*00f2*/ 	.short	0x0028
        /*00f4*/ 	.byte	0x00, 0xf0, 0x11, 0x00


	//----- nvinfo : EIATTR_KPARAM_INFO
	.align		4
.L_4437:
        /*00f8*/ 	.byte	0x04, 0x17
        /*00fa*/ 	.short	(.L_4439 - .L_4438)
.L_4438:
        /*00fc*/ 	.word	0x00000000
        /*0100*/ 	.short	0x0004
        /*0102*/ 	.short	0x0020
        /*0104*/ 	.byte	0x00, 0xf0, 0x21, 0x00


	//----- nvinfo : EIATTR_KPARAM_INFO
	.align		4
.L_4439:
        /*0108*/ 	.byte	0x04, 0x17
        /*010a*/ 	.short	(.L_4441 - .L_4440)
.L_4440:
        /*010c*/ 	.word	0x00000000
        /*0110*/ 	.short	0x0003
        /*0112*/ 	.short	0x0018
        /*0114*/ 	.byte	0x00, 0xf0, 0x21, 0x00


	//----- nvinfo : EIATTR_KPARAM_INFO
	.align		4
.L_4441:
        /*0118*/ 	.byte	0x04, 0x17
        /*011a*/ 	.short	(.L_4443 - .L_4442)
.L_4442:
        /*011c*/ 	.word	0x00000000
        /*0120*/ 	.short	0x0002
        /*0122*/ 	.short	0x0010
        /*0124*/ 	.byte	0x00, 0xf0, 0x21, 0x00


	//----- nvinfo : EIATTR_KPARAM_INFO
	.align		4
.L_4443:
        /*0128*/ 	.byte	0x04, 0x17
        /*012a*/ 	.short	(.L_4445 - .L_4444)
.L_4444:
        /*012c*/ 	.word	0x00000000
        /*0130*/ 	.short	0x0001
        /*0132*/ 	.short	0x0008
        /*0134*/ 	.byte	0x00, 0xf0, 0x21, 0x00


	//----- nvinfo : EIATTR_KPARAM_INFO
	.align		4
.L_4445:
        /*0138*/ 	.byte	0x04, 0x17
        /*013a*/ 	.short	(.L_4447 - .L_4446)
.L_4446:
        /*013c*/ 	.word	0x00000000
        /*0140*/ 	.short	0x0000
        /*0142*/ 	.short	0x0000
        /*0144*/ 	.byte	0x00, 0xf0, 0x21, 0x00


	//----- nvinfo : EIATTR_SPARSE_MMA_MASK
	.align		4
.L_4447:
        /*0148*/ 	.byte	0x03, 0x50
        /*014a*/ 	.short	0x0000


	//----- nvinfo : EIATTR_MAXREG_COUNT
	.align		4
        /*014c*/ 	.byte	0x03, 0x1b
        /*014e*/ 	.short	0x00ff


	//----- nvinfo : EIATTR_NUM_BARRIERS
	.align		4
        /*0150*/ 	.byte	0x02, 0x4c
        /*0152*/ 	.byte	0x01
	.zero		1


	//----- nvinfo : EIATTR_MERCURY_ISA_VERSION
	.align		4
        /*0154*/ 	.byte	0x03, 0x5f
        /*0156*/ 	.short	0x0101


	//----- nvinfo : EIATTR_EXIT_INSTR_OFFSETS
	.align		4
        /*0158*/ 	.byte	0x04, 0x1c
        /*015a*/ 	.short	(.L_4449 - .L_4448)


	//   ....[0]....
.L_4448:
        /*015c*/ 	.word	0x000000b0


	//   ....[1]....
        /*0160*/ 	.word	0x00000360


	//   ....[2]....
        /*0164*/ 	.word	0x0000afa0


	//   ....[3]....
        /*0168*/ 	.word	0x0000b160


	//   ....[4]....
        /*016c*/ 	.word	0x0000b200


	//   ....[5]....
        /*0170*/ 	.word	0x0000b240


	//----- nvinfo : EIATTR_CRS_STACK_SIZE
	.align		4
.L_4449:
        /*0174*/ 	.byte	0x04, 0x1e
        /*0176*/ 	.short	(.L_4451 - .L_4450)
.L_4450:
        /*0178*/ 	.word	0x00000000


	//----- nvinfo : EIATTR_CBANK_PARAM_SIZE
	.align		4
.L_4451:
        /*017c*/ 	.byte	0x03, 0x19
        /*017e*/ 	.short	0x0074


	//----- nvinfo : EIATTR_PARAM_CBANK
	.align		4
        /*0180*/ 	.byte	0x04, 0x0a
        /*0182*/ 	.short	(.L_4453 - .L_4452)
	.align		4
.L_4452:
        /*0184*/ 	.word	index@(.nv.constant0._Z23gemm_half_q_half_kernelILi1ELi190ELb1ELb0ELi32EEvPK6__halfPKjS4_S2_PS0_iiiiPKtS7_iiiiiibS2_i)
        /*0188*/ 	.short	0x0210
        /*018a*/ 	.short	0x0074


	//----- nvinfo : EIATTR_SW_WAR
	.align		4
.L_4453:
        /*018c*/ 	.byte	0x04, 0x36
        /*018e*/ 	.short	(.L_4455 - .L_4454)
.L_4454:
        /*0190*/ 	.word	0x00000008
.L_4455:


//--------------------- .nv.info._Z23gemm_half_q_half_kernelILi1ELi160ELb1ELb0ELi32EEvPK6__halfPKjS4_S2_PS0_iiiiPKtS7_iiiiiibS2_i --------------------------
	.section	.nv.info._Z23gemm_half_q_half_kernelILi1ELi160ELb1ELb0ELi32EEvPK6__halfPKjS4_S2_PS0_iiiiPKtS7_iiiiiibS2_i,"",@"SHT_CUDA_INFO"
	.sectionflags	@""
	.align	4


	//----- nvinfo : EIATTR_CUDA_API_VERSION
	.align		4
        /*0000*/ 	.byte	0x04, 0x37
        /*0002*/ 	.short	(.L_4457 - .L_4456)
.L_4456:
        /*0004*/ 	.word	0x00000082


	//----- nvinfo : EIATTR_KPARAM_INFO
	.align		4
.L_4457:
        /*0008*/ 	.byte	0x04, 0x17
        /*000a*/ 	.short	(.L_4459 - .L_4458)
.L_4458:
        /*000c*/ 	.word	0x00000000
        /*0010*/ 	.short	0x0013
        /*0012*/ 	.short	0x0070
        /*0014*/ 	.byte	0x00, 0xf0, 0x11, 0x00


	//----- nvinfo : EIATTR_KPARAM_INFO
	.align		4
.L_4459:
        /*0018*/ 	.byte	0x04, 0x17
        /*001a*/ 	.short	(.L_4461 - .L_4460)
.L_4460:
        /*001c*/ 	.word	0x00000000
        /*0020*/ 	.short	0x0012
        /*0022*/ 	.short	0x0068
        /*0024*/ 	.byte	0x00, 0xf0, 0x21, 0x00


	//----- nvinfo : EIATTR_KPARAM_INFO
	.align		4
.L_4461:
        /*0028*/ 	.byte	0x04, 0x17
        /*002a*/ 	.short	(.L_4463 - .L_4462)
.L_4462:
        /*002c*/ 	.word	0x00000000
        /*0030*/ 	.short	0x0011
        /*0032*/ 	.short	0x0060
        /*0034*/ 	.byte	0x00, 0xf0, 0x05, 0x00


	//----- nvinfo : EIATTR_KPARAM_INFO
	.align		4
.L_4463:
        /*0038*/ 	.byte	0x04, 0x17
        /*003a*/ 	.short	(.L_4465 - .L_4464)
.L_4464:
        /*003c*/ 	.word	0x00000000
        /*0040*/ 	.short	0x0010
        /*0042*/ 	.short	0x005c
        /*0044*/ 	.byte	0x00, 0xf0, 0x11, 0x00


	//----- nvinfo : EIATTR_KPARAM_INFO
	.align		4
.L_4465:
        /*0048*/ 	.byte	0x04, 0x17
        /*004a*/ 	.short	(.L_4467 - .L_4466)
.L_4466:
        /*004c*/ 	.word	0x00000000
        /*0050*/ 	.short	0x000f
        /*0052*/ 	.short	0x0058
        /*0054*/ 	.byte	0x00, 0xf0, 0x11, 0x00


	//----- nvinfo : EIATTR_KPARAM_INFO
	.align		4
.L_4467:
        /*0058*/ 	.byte	0x04, 0x17
        /*005a*/ 	.short	(.L_4469 - .L_4468)
.L_4468:
        /*005c*/ 	.word	0x00000000
        /*0060*/ 	.short	0x000e
        /*0062*/ 	.short	0x0054
        /*0064*/ 	.byte	0x00, 0xf0, 0x11, 0x00


	//----- nvinfo : EIATTR_KPARAM_INFO
	.align		4
.L_4469:
        /*0068*/ 	.byte	0x04, 0x17
        /*006a*/ 	.short	(.L_4471 - .L_4470)
.L_4470:
        /*006c*/ 	.word	0x00000000
        /*0070*/ 	.short	0x000d
        /*0072*/ 	.short	0x0050
        /*0074*/ 	.byte	0x00, 0xf0, 0x11, 0x00


	//----- nvinfo : EIATTR_KPARAM_INFO
	.align		4
.L_4471:
        /*0078*/ 	.byte	0x04, 0x17
        /*007a*/ 	.short	(.L_4473 - .L_4472)
.L_4472:
        /*007c*/ 	.word	0x00000000
        /*0080*/ 	.short	0x000c
        /*0082*/ 	.short	0x004c
        /*0084*/ 	.byte	0x00, 0xf0, 0x11, 0x00


	//----- nvinfo : EIATTR_KPARAM_INFO
	.align		4
.L_4473:
        /*0088*/ 	.byte	0x04, 0x17
        /*008a*/ 	.short	(.L_4475 - .L_4474)
.L_4474:
        /*008c*/ 	.word	0x00000000
        /*0090*/ 	.short	0x000b
        /*0092*/ 	.short	0x0048
        /*0094*/ 	.byte	0x00, 0xf0, 0x11, 0x00


	//----- nvinfo : EIATTR_KPARAM_INFO
	.align		4
.L_4475:
        /*0098*/ 	.byte	0x04, 0x17
        /*009a*/ 	.short	(.L_4477 - .L_4476)
.L_4476:
        /*009c*/ 	.word	0x00000000
        /*00a0*/ 	.short	0x000a
        /*00a2*/ 	.short	0x0040
        /*00a4*/ 	.byte	0x00, 0xf0, 0x21, 0x00


	//----- nvinfo : EIATTR_KPARAM_INFO
	.align		4
.L_4477:
        /*00a8*/ 	.byte	0x04, 0x17
        /*00aa*/ 	.short	(.L_4479 - .L_4478)
.L_4478:
        /*00ac*/ 	.word	0x00000000
        /*00b0*/ 	.short	0x0009
        /*00b2*/ 	.short	0x0038
        /*00b4*/ 	.byte	0x00, 0xf0, 0x21, 0x00


	//----- nvinfo : EIATTR_KPARAM_INFO
	.align		4
.L_4479:
        /*00b8*/ 	.byte	0x04, 0x17
        /*00ba*/ 	.short	(.L_4481 - .L_4480)
.L_4480:
        /*00bc*/ 	.word	0x00000000
        /*00c0*/ 	.short	0x0008
        /*00c2*/ 	.short	0x0034
        /*00c4*/ 	.byte	0x00, 0xf0, 0x11, 0x00


	//----- nvinfo : EIATTR_KPARAM_INFO
	.align		4
.L_4481:
        /*00c8*/ 	.byte	0x04, 0x17
        /*00ca*/ 	.short	(.L_4483 - .L_4482)
.L_4482:
        /*00cc*/ 	.word	0x00000000
        /*00d0*/ 	.short	0x0007
        /*00d2*/ 	.short	0x0030
        /*00d4*/ 	.byte	0x00, 0xf0, 0x11, 0x00


	//----- nvinfo : EIATTR_KPARAM_INFO
	.align		4
.L_4483:
        /*00d8*/ 	.byte	0x04, 0x17
        /*00da*/ 	.short	(.L_4485 - .L_4484)
.L_4484:
        /*00dc*/ 	.word	0x00000000
        /*00e0*/ 	.short	0x0006
        /*00e2*/ 	.short	0x002c
        /*00e4*/ 	.byte	0x00, 0xf0, 0x11, 0x00


	//----- nvinfo : EIATTR_KPARAM_INFO
	.align		4
.L_4485:
        /*00e8*/ 	.byte	0x04, 0x17
        /*00ea*/ 	.short	(.L_4487 - .L_4486)
.L_4486:
        /*00ec*/ 	.word	0x00000000
        /*00f0*/ 	.short	0x0005
        /*00f2*/ 	.short	0x0028
        /*00f4*/ 	.byte	0x00, 0xf0, 0x11, 0x00


	//----- nvinfo : EIATTR_KPARAM_INFO
	.align		4
.L_4487:
        /*00f8*/ 	.byte	0x04, 0x17
        /*00fa*/ 	.short	(.L_4489 - .L_4488)
.L_4488:
        /*00fc*/ 	.word	0x00000000
        /*0100*/ 	.short	0x0004
        /*0102*/ 	.short	0x0020
        /*0104*/ 	.byte	0x00, 0xf0, 0x21, 0x00


	//----- nvinfo : EIATTR_KPARAM_INFO
	.align		4
.L_4489:
        /*0108*/ 	.byte	0x04, 0x17
        /*010a*/ 	.short	(.L_4491 - .L_4490)
.L_4490:
        /*010c*/ 	.word	0x00000000
        /*0110*/ 	.short	0x0003
        /*0112*/ 	.short	0x0018
        /*0114*/ 	.byte	0x00, 0xf0, 0x21, 0x00


	//----- nvinfo : EIATTR_KPARAM_INFO
	.align		4
.L_4491:
        /*0118*/ 	.byte	0x04, 0x17
        /*011a*/ 	.short	(.L_4493 - .L_4492)
.L_4492:
        /*011c*/ 	.word	0x00000000
        /*0120*/ 	.short	0x0002
        /*0122*/ 	.short	0x0010
        /*0124*/ 	.byte	0x00, 0xf0, 0x21, 0x00


	//----- nvinfo : EIATTR_KPARAM_INFO
	.align		4
.L_4493:
        /*0128*/ 	.byte	0x04, 0x17
        /*012a*/ 	.short	(.L_4495 - .L_4494)
.L_4494:
        /*012c*/ 	.word	0x00000000
        /*0130*/ 	.short	0x0001
        /*0132*/ 	.short	0x0008
        /*0134*/ 	.byte	0x00, 0xf0, 0x21, 0x00


	//----- nvinfo : EIATTR_KPARAM_INFO
	.align		4
.L_4495:
        /*0138*/ 	.byte	0x04, 0x17
        /*013a*/ 	.short	(.L_4497 - .L_4496)
.L_4496:
        /*013c*/ 	.word	0x00000000
        /*0140*/ 	.short	0x0000
        /*0142*/ 	.short	0x0000
        /*0144*/ 	.byte	0x00, 0xf0, 0x21, 0x00


	//----- nvinfo : EIATTR_SPARSE_MMA_MASK
	.align		4
.L_4497:
        /*0148*/ 	.byte	0x03, 0x50
        /*014a*/ 	.short	0x0000


	//----- nvinfo : EIATTR_MAXREG_COUNT
	.align		4
        /*014c*/ 	.byte	0x03, 0x1b
        /*014e*/ 	.short	0x00ff


	//----- nvinfo : EIATTR_NUM_BARRIERS
	.align		4
        /*0150*/ 	.byte	0x02, 0x4c
        /*0152*/ 	.byte	0x01
	.zero		1


	//----- nvinfo : EIATTR_MERCURY_ISA_VERSION
	.align		4
        /*0154*/ 	.byte	0x03, 0x5f
        /*0156*/ 	.short	0x0101


	//----- nvinfo : EIATTR_EXIT_INSTR_OFFSETS
	.align		4
        /*0158*/ 	.byte	0x04, 0x1c
        /*015a*/ 	.short	(.L_4499 - .L_4498)


	//   ....[0]....
.L_4498:
        /*015c*/ 	.word	0x00000090


	//   ....[1]....
        /*0160*/ 	.word	0x00000340


	//   ....[2]....
        /*0164*/ 	.word	0x000056a0


	//   ....[3]....
        /*0168*/ 	.word	0x00005840


	//   ....[4]....
        /*016c*/ 	.word	0x000058e0


	//   ....[5]....
        /*0170*/ 	.word	0x00005920


	//----- nvinfo : EIATTR_CRS_STACK_SIZE
	.align		4
.L_4499:
        /*0174*/ 	.byte	0x04, 0x1e
        /*0176*/ 	.short	(.L_4501 - .L_4500)
.L_4500:
        /*0178*/ 	.word	0x00000000


	//----- nvinfo : EIATTR_CBANK_PARAM_SIZE
	.align		4
.L_4501:
        /*017c*/ 	.byte	0x03, 0x19
        /*017e*/ 	.short	0x0074


	//----- nvinfo : EIATTR_PARAM_CBANK
	.align		4
        /*0180*/ 	.byte	0x04, 0x0a
        /*0182*/ 	.short	(.L_4503 - .L_4502)
	.align		4
.L_4502:
        /*0184*/ 	.word	index@(.nv.constant0._Z23gemm_half_q_half_kernelILi1ELi160ELb1ELb0ELi32EEvPK6__halfPKjS4_S2_PS0_iiiiPKtS7_iiiiiibS2_i)
        /*0188*/ 	.short	0x0210
        /*018a*/ 	.short	0x0074


	//----- nvinfo : EIATTR_SW_WAR
	.align		4
.L_4503:
        /*018c*/ 	.byte	0x04, 0x36
        /*018e*/ 	.short	(.L_4505 - .L_4504)
.L_4504:
        /*0190*/ 	.word	0x00000008
.L_4505:


//--------------------- .nv.info._Z23gemm_half_q_half_kernelILi1ELi40ELb1ELb0ELi32EEvPK6__halfPKjS4_S2_PS0_iiiiPKtS7_iiiiiibS2_i --------------------------
	.section	.nv.info._Z23gemm_half_q_half_kernelILi1ELi40ELb1ELb0ELi32EEvPK6__halfPKjS4_S2_PS0_iiiiPKtS7_iiiiiibS2_i,"",@"SHT_CUDA_INFO"
	.sectionflags	@""
	.align	4


	//----- nvinfo : EIATTR_CUDA_API_VERSION
	.align		4
        /*0000*/ 	.byte	0x04, 0x37
        /*0002*/ 	.short	(.L_4507 - .L_4506)
.L_4506:
        /*0004*/ 	.word	0x00000082


	//----- nvinfo : EIATTR_KPARAM_INFO
	.align		4
.L_4507:
        /*0008*/ 	.byte	0x04, 0x17
        /*000a*/ 	.short	(.L_4509 - .L_4508)
.L_4508:
        /*000c*/ 	.word	0x00000000
        /*0010*/ 	.short	0x0013
        /*0012*/ 	.short	0x0070
        /*0014*/ 	.byte	0x00, 0xf0, 0x11, 0x00


	//----- nvinfo : EIATTR_KPARAM_INFO
	.align		4
.L_4509:
        /*0018*/ 	.byte	0x04, 0x17
        /*001a*/ 	.short	(.L_4511 - .L_4510)
.L_4510:
        /*001c*/ 	.word	0x00000000
        /*0020*/ 	.short	0x0012
        /*0022*/ 	.short	0x0068
        /*0024*/ 	.byte	0x00, 0xf0, 0x21, 0x00


	//----- nvinfo : EIATTR_KPARAM_INFO
	.align		4
.L_4511:
        /*0028*/ 	.byte	0x04, 0x17
        /*002a*/ 	.short	(.L_4513 - .L_4512)
.L_4512:
        /*002c*/ 	.word	0x00000000
        /*0030*/ 	.short	0x0011
        /*0032*/ 	.short	0x0060
        /*0034*/ 	.byte	0x00, 0xf0, 0x05, 0x00


	//----- nvinfo : EIATTR_KPARAM_INFO
	.align		4
.L_4513:
        /*0038*/ 	.byte	0x04, 0x17
        /*003a*/ 	.short	(.L_4515 - .L_4514)
.L_4514:
        /*003c*/ 	.word	0x00000000
        /*0040*/ 	.short	0x0010
        /*0042*/ 	.short	0x005c
        /*0044*/ 	.byte	0x00, 0xf0, 0x11, 0x00


	//----- nvinfo : EIATTR_KPARAM_INFO
	.align		4
.L_4515:
        /*0048*/ 	.byte	0x04, 0x17
        /*004a*/ 	.short	(.L_4517 - .L_4516)
.L_4516:
        /*004c*/ 	.word	0x00000000
        /*0050*/ 	.short	0x000f
        /*0052*/ 	.short	0x0058
        /*0054*/ 	.byte	0x00, 0xf0, 0x11, 0x00


	//----- nvinfo : EIATTR_KPARAM_INFO
	.align		4
.L_4517:
        /*0058*/ 	.byte	0x04, 0x17
        /*005a*/ 	.short	(.L_4519 - .L_4518)
.L_4518:
        /*005c*/ 	.word	0x00000000
        /*0060*/ 	.short	0x000e
        /*0062*/ 	.short	0x0054
        /*0064*/ 	.byte	0x00, 0xf0, 0x11, 0x00


	//----- nvinfo : EIATTR_KPARAM_INFO
	.align		4
.L_4519:
        /*0068*/ 	.byte	0x04, 0x17
        /*006a*/ 	.short	(.L_4521 - .L_4520)
.L_4520:
        /*006c*/ 	.word	0x00000000
        /*0070*/ 	.short	0x000d
        /*0072*/ 	.short	0x0050
        /*0074*/ 	.byte	0x00, 0xf0, 0x11, 0x00


	//----- nvinfo : EIATTR_KPARAM_INFO
	.align		4
.L_4521:
        /*0078*/ 	.byte	0x04, 0x17
        /*007a*/ 	.short	(.L_4523 - .L_4522)
.L_4522:
        /*007c*/ 	.word	0x00000000
        /*0080*/ 	.short	0x000c
        /*0082*/ 	.short	0x004c
        /*0084*/ 	.byte	0x00, 0xf0, 0x11, 0x00


	//----- nvinfo : EIATTR_KPARAM_INFO
	.align		4
.L_4523:
        /*0088*/ 	.byte	0x04, 0x17
        /*008a*/ 	.short	(.L_4525 - .L_4524)
.L_4524:
        /*008c*/ 	.word	0x00000000
        /*0090*/ 	.short	0x000b
        /*0092*/ 	.short	0x0048
        /*0094*/ 	.byte	0x00, 0xf0, 0x11, 0x00


	//----- nvinfo : EIATTR_KPARAM_INFO
	.align		4
.L_4525:
        /*0098*/ 	.byte	0x04, 0x17
        /*009a*/ 	.short	(.L_4527 - .L_4526)
.L_4526:
        /*009c*/ 	.word	0x00000000
        /*00a0*/ 	.short	0x000a
        /*00a2*/ 	.short	0x0040
        /*00a4*/ 	.byte	0x00, 0xf0, 0x21, 0x00


	//----- nvinfo : EIATTR_KPARAM_INFO
	.align		4
.L_4527:
        /*00a8*/ 	.byte	0x04, 0x17
        /*00aa*/ 	.short	(.L_4529 - .L_4528)
.L_4528:
        /*00ac*/ 	.word	0x00000000
        /*00b0*/ 	.short	0x0009
        /*00b2*/ 	.short	0x0038
        /*00b4*/ 	.byte	0x00, 0xf0, 0x21, 0x00


	//----- nvinfo : EIATTR_KPARAM_INFO
	.align		4
.L_4529:
        /*00b8*/ 	.byte	0x04, 0x17
        /*00ba*/ 	.short	(.L_4531 - .L_4530)
.L_4530:
        /*00bc*/ 	.word	0x00000000
        /*00c0*/ 	.short	0x0008
        /*00c2*/ 	.short	0x0034
        /*00c4*/ 	.byte	0x00, 0xf0, 0x11, 0x00


	//----- nvinfo : EIATTR_KPARAM_INFO
	.align		4
.L_4531:
        /*00c8*/ 	.byte	0x04, 0x17
        /*00ca*/ 	.short	(.L_4533 - .L_4532)
.L_4532:
        /*00cc*/ 	.word	0x00000000
        /*00d0*/ 	.short	0x0007
        /*00d2*/ 	.short	0x0030
        /*00d4*/ 	.byte	0x00, 0xf0, 0x11, 0x00


	//----- nvinfo : EIATTR_KPARAM_INFO
	.align		4
.L_4533:
        /*00d8*/ 	.byte	0x04, 0x17
        /*00da*/ 	.short	(.L_4535 - .L_4534)
.L_4534:
        /*00dc*/ 	.word	0x00000000
        /*00e0*/ 	.short	0x0006
        /*00e2*/ 	.short	0x002c
        /*00e4*/ 	.byte	0x00, 0xf0, 0x11, 0x00


	//----- nvinfo : EIATTR_KPARAM_INFO
	.align		4
.L_4535:
        /*00e8*/ 	.byte	0x04, 0x17
        /*00ea*/ 	.short	(.L_4537 - .L_4536)
.L_4536:
        /*00ec*/ 	.word	0x00000000
        /*00f0*/ 	.short	0x0005
        /*00f2*/ 	.short	0x0028
        /*00f4*/ 	.byte	0x00, 0xf0, 0x11, 0x00


	//----- nvinfo : EIATTR_KPARAM_INFO
	.align		4
.L_4537:
        /*00f8*/ 	.byte	0x04, 0x17
        /*00fa*/ 	.short	(.L_4539 - .L_4538)
.L_4538:
        /*00fc*/ 	.word	0x00000000
        /*0100*/ 	.short	0x0004
        /*0102*/ 	.short	0x0020
        /*0104*/ 	.byte	0x00, 0xf0, 0x21, 0x00


	//----- nvinfo : EIATTR_KPARAM_INFO
	.align		4
.L_4539:
        /*0108*/ 	.byte	0x04, 0x17
        /*010a*/ 	.short	(.L_4541 - .L_4540)
.L_4540:
        /*010c*/ 	.word	0x00000000
        /*0110*/ 	.short	0x0003
        /*0112*/ 	.short	0x0018
        /*0114*/ 	.byte	0x00, 0xf0, 0x21, 0x00


	//----- nvinfo : EIATTR_KPARAM_INFO
	.align		4
.L_4541:
        /*0118*/ 	.byte	0x04, 0x17
        /*011a*/ 	.short	(.L_4543 - .L_4542)
.L_4542:
        /*011c*/ 	.word	0x00000000
        /*0120*/ 	.short	0x0002
        /*0122*/ 	.short	0x0010
        /*0124*/ 	.byte	0x00, 0xf0, 0x21, 0x00


	//----- nvinfo : EIATTR_KPARAM_INFO
	.align		4
.L_4543:
        /*0128*/ 	.byte	0x04, 0x17
        /*012a*/ 	.short	(.L_4545 - .L_4544)
.L_4544:
        /*012c*/ 	.word	0x00000000
        /*0130*/ 	.short	0x0001
        /*0132*/ 	.short	0x0008
        /*0134*/ 	.byte	0x00, 0xf0, 0x21, 0x00


	//----- nvinfo : EIATTR_KPARAM_INFO
	.align		4
.L_4545:
        /*0138*/ 	.byte	0x04, 0x17
        /*013a*/ 	.short	(.L_4547 - .L_4546)
.L_4546:
        /*013c*/ 	.word	0x00000000
        /*0140*/ 	.short	0x0000
        /*0142*/ 	.short	0x0000
        /*0144*/ 	.byte	0x00, 0xf0, 0x21, 0x00


	//----- nvinfo : EIATTR_SPARSE_MMA_MASK
	.align		4
.L_4547:
        /*0148*/ 	.byte	0x03, 0x50
        /*014a*/ 	.short	0x0000


	//----- nvinfo : EIATTR_MAXREG_COUNT
	.align		4
        /*014c*/ 	.byte	0x03, 0x1b
        /*014e*/ 	.short	0x00ff


	//----- nvinfo : EIATTR_NUM_BARRIERS
	.align		4
        /*0150*/ 	.byte	0x02, 0x4c
        /*0152*/ 	.byte	0x01
	.zero		1


	//----- nvinfo : EIATTR_MERCURY_ISA_VERSION
	.align		4
        /*0154*/ 	.byte	0x03, 0x5f
        /*0156*/ 	.short	0x0101


	//----- nvinfo : EIATTR_EXIT_INSTR_OFFSETS
	.align		4
        /*0158*/ 	.byte	0x04, 0x1c
        /*015a*/ 	.short	(.L_4549 - .L_4548)


	//   ....[0]....
.L_4548:
        /*015c*/ 	.word	0x00000090


	//   ....[1]....
        /*0160*/ 	.word	0x00000340


	//   ....[2]....
        /*0164*/ 	.word	0x000048c0


	//   ....[3]....
        /*0168*/ 	.word	0x00004a80


	//   ....[4]....
        /*016c*/ 	.word	0x00004b20


	//   ....[5]....
        /*0170*/ 	.word	0x00004b60


	//----- nvinfo : EIATTR_CRS_STACK_SIZE
	.align		4
.L_4549:
        /*0174*/ 	.byte	0x04, 0x1e
        /*0176*/ 	.short	(.L_4551 - .L_4550)
.L_4550:
        /*0178*/ 	.word	0x00000000


	//----- nvinfo : EIATTR_CBANK_PARAM_SIZE
	.align		4
.L_4551:
        /*017c*/ 	.byte	0x03, 0x19
        /*017e*/ 	.short	0x0074


	//----- nvinfo : EIATTR_PARAM_CBANK
	.align		4
        /*0180*/ 	.byte	0x04, 0x0a
        /*0182*/ 	.short	(.L_4553 - .L_4552)
	.align		4
.L_4552:
        /*0184*/ 	.word	index@(.nv.constant0._Z23gemm_half_q_half_kernelILi1ELi40ELb1ELb0ELi32EEvPK6__halfPKjS4_S2_PS0_iiiiPKtS7_iiiiiibS2_i)
        /*0188*/ 	.short	0x0210
        /*018a*/ 	.short	0x0074


	//----- nvinfo : EIATTR_SW_WAR
	.align		4
.L_4553:
        /*018c*/ 	.byte	0x04, 0x36
        /*018e*/ 	.short	(.L_4555 - .L_4554)
.L_4554:
        /*0190*/ 	.word	0x00000008
.L_4555:


//--------------------- .nv.info._Z23gemm_half_q_half_kernelILi1ELi10ELb1ELb0ELi32EEvPK6__halfPKjS4_S2_PS0_iiiiPKtS7_iiiiiibS2_i --------------------------
	.section	.nv.info._Z23gemm_half_q_half_kernelILi1ELi10ELb1ELb0ELi32EEvPK6__halfPKjS4_S2_PS0_iiiiPKtS7_iiiiiibS2_i,"",@"SHT_CUDA_INFO"
	.sectionflags	@""
	.align	4


	//----- nvinfo : EIATTR_CUDA_API_VERSION
	.align		4
        /*0000*/ 	.byte	0x04, 0x37
        /*0002*/ 	.short	(.L_4557 - .L_4556)
.L_4556:
        /*0004*/ 	.word	0x00000082


	//----- nvinfo : EIATTR_KPARAM_INFO
	.align		4
.L_4557:
        /*0008*/ 	.byte	0x04, 0x17
        /*000a*/ 	.short	(.L_4559 - .L_4558)
.L_4558:
        /*000c*/ 	.word	0x00000000
        /*0010*/ 	.short	0x0013
        /*0012*/ 	.short	0x0070
        /*0014*/ 	.byte	0x00, 0xf0, 0x11, 0x00


	//----- nvinfo : EIATTR_KPARAM_INFO
	.align		4
.L_4559:
        /*0018*/ 	.byte	0x04, 0x17
        /*001a*/ 	.short	(.L_4561 - .L_4560)
.L_4560:
        /*001c*/ 	.word	0x00000000
        /*0020*/ 	.short	0x0012
        /*0022*/ 	.short	0x0068
        /*0024*/ 	.byte	0x00, 0xf0, 0x21, 0x00


	//----- nvinfo : EIATTR_KPARAM_INFO
	.align		4
.L_4561:
        /*0028*/ 	.byte	0x04, 0x17
        /*002a*/ 	.short	(.L_4563 - .L_4562)
.L_4562:
        /*002c*/ 	.word	0x00000000
        /*0030*/ 	.short	0x0011
        /*0032*/ 	.short	0x0060
        /*0034*/ 	.byte	0x00, 0xf0, 0x05, 0x00


	//----- nvinfo : EIATTR_KPARAM_INFO
	.align		4
.L_4563:
        /*0038*/ 	.byte	0x04, 0x17
        /*003a*/ 	.short	(.L_4565 - .L_4564)
.L_4564:
        /*003c*/ 	.word	0x00000000
        /*0040*/ 	.short	0x0010
        /*0042*/ 	.short	0x005c
        /*0044*/ 	.byte	0x00, 0xf0, 0x11, 0x00


	//----- nvinfo : EIATTR_KPARAM_INFO
	.align		4
.L_4565:
        /*0048*/ 	.byte	0x04, 0x17
        /*004a*/ 	.short	(.L_4567 - .L_4566)
.L_4566:
        /*004c*/ 	.word	0x00000000
        /*0050*/ 	.short	0x000f
        /*0052*/ 	.short	0x0058
        /*0054*/ 	.byte	0x00, 0xf0, 0x11, 0x00


	//----- nvinfo : EIATTR_KPARAM_INFO
	.align		4
.L_4567:
        /*0058*/ 	.byte	0x04, 0x17
        /*005a*/ 	.short	(.L_4569 - .L_4568)
.L_4568:
        /*005c*/ 	.word	0x00000000
        /*0060*/ 	.short	0x000e
        /*0062*/ 	.short	0x0054
        /*0064*/ 	.byte	0x00, 0xf0, 0x11, 0x00


	//----- nvinfo : EIATTR_KPARAM_INFO
	.align		4
.L_4569:
        /*0068*/ 	.byte	0x04, 0x17
        /*006a*/ 	.short	(.L_4571 - .L_4570)
.L_4570:
        /*006c*/ 	.word	0x00000000
        /*0070*/ 	.short	0x000d
        /*0072*/ 	.short	0x0050
        /*0074*/ 	.byte	0x00, 0xf0, 0x11, 0x00


	//----- nvinfo : EIATTR_KPARAM_INFO
	.align		4
.L_4571:
        /*0078*/ 	.byte	0x04, 0x17
        /*007a*/ 	.short	(.L_4573 - .L_4572)
.L_4572:
        /*007c*/ 	.word	0x00000000
        /*0080*/ 	.short	0x000c
        /*0082*/ 	.short	0x004c
        /*0084*/ 	.byte	0x00, 0xf0, 0x11, 0x00


	//----- nvinfo : EIATTR_KPARAM_INFO
	.align		4
.L_4573:
        /*0088*/ 	.byte	0x04, 0x17
        /*008a*/ 	.short	(.L_4575 - .L_4574)
.L_4574:
        /*008c*/ 	.word	0x00000000
        /*0090*/ 	.short	0x000b
        /*0092*/ 	.short	0x0048
        /*0094*/ 	.byte	0x00, 0xf0, 0x11, 0x00


	//----- nvinfo : EIATTR_KPARAM_INFO
	.align		4
.L_4575:
        /*0098*/ 	.byte	0x04, 0x17
        /*009a*/ 	.short	(.L_4577 - .L_4576)
.L_4576:
        /*009c*/ 	.word	0x00000000
        /*00a0*/ 	.short	0x000a
        /*00a2*/ 	.short	0x0040
        /*00a4*/ 	.byte	0x00, 0xf0, 0x21, 0x00


	//----- nvinfo : EIATTR_KPARAM_INFO
	.align		4
.L_4577:
        /*00a8*/ 	.byte	0x04, 0x17
        /*00aa*/ 	.short	(.L_4579 - .L_4578)
.L_4578:
        /*00ac*/ 	.word	0x00000000
        /*00b0*/ 	.short	0x0009
        /*00b2*/ 	.short	0x0038
        /*00b4*/ 	.byte	0x00, 0xf0, 0x21, 0x00


	//----- nvinfo : EIATTR_KPARAM_INFO
	.align		4
.L_4579:
        /*00b8*/ 	.byte	0x04, 0x17
        /*00ba*/ 	.short	(.L_4581 - .L_4580)
.L_4580:
        /*00bc*/ 	.word	0x00000000
        /*00c0*/ 	.short	0x0008
        /*00c2*/ 	.short	0x0034
        /*00c4*/ 	.byte	0x00, 0xf0, 0x11, 0x00


	//----- nvinfo : EIATTR_KPARAM_INFO
	.align		4
.L_4581:
        /*00c8*/ 	.byte	0x04, 0x17
        /*00ca*/ 	.short	(.L_4583 - .L_4582)
.L_4582:
        /*00cc*/ 	.word	0x00000000
        /*00d0*/ 	.short	0x0007
        /*00d2*/ 	.short	0x0030
        /*00d4*/ 	.byte	0x00, 0xf0, 0x11, 0x00


	//----- nvinfo : EIATTR_KPARAM_INFO
	.align		4
.L_4583:
        /*00d8*/ 	.byte	0x04, 0x17
        /*00da*/ 	.short	(.L_4585 - .L_4584)
.L_4584:
        /*00dc*/ 	.word	0x00000000
        /*00e0*/ 	.short	0x0006
        /*00e2*/ 	.short	0x002c
        /*00e4*/ 	.byte	0x00, 0xf0, 0x11, 0x00


	//----- nvinfo : EIATTR_KPARAM_INFO
	.align		4
.L_4585:
        /*00e8*/ 	.byte	0x04, 0x17
        /*00ea*/ 	.short	(.L_4587 - .L_4586)
.L_4586:
        /*00ec*/ 	.word	0x00000000
        /*00f0*/ 	.short	0x0005
        /*00f2*/ 	.short	0x0028
        /*00f4*/ 	.byte	0x00, 0xf0, 0x11, 0x00


	//----- nvinfo : EIATTR_KPARAM_INFO
	.align		4
.L_4587:
        /*00f8*/ 	.byte	0x04, 0x17
        /*00fa*/ 	.short	(.L_4589 - .L_4588)
.L_4588:
        /*00fc*/ 	.word	0x00000000
        /*0100*/ 	.short	0x0004
        /*0102*/ 	.short	0x0020
        /*0104*/ 	.byte	0x00, 0xf0, 0x21, 0x00


	//----- nvinfo : EIATTR_KPARAM_INFO
	.align		4
.L_4589:
        /*0108*/ 	.byte	0x04, 0x17
        /*010a*/ 	.short	(.L_4591 - .L_4590)
.L_4590:
        /*010c*/ 	.word	0x00000000
        /*0110*/ 	.short	0x0003
        /*0112*/ 	.short	0x0018
        /*0114*/ 	.byte	0x00, 0xf0, 0x21, 0x00


	//----- nvinfo : EIATTR_KPARAM_INFO
	.align		4
.L_4591:
        /*0118*/ 	.byte	0x04, 0x17
        /*011a*/ 	.short	(.L_4593 - .L_4592)
.L_4592:
        /*011c*/ 	.word	0x00000000
        /*0120*/ 	.short	0x0002
        /*0122*/ 	.short	0x0010
        /*0124*/ 	.byte	0x00, 0xf0, 0x21, 0x00


	//----- nvinfo : EIATTR_KPARAM_INFO
	.align		4
.L_4593:
        /*0128*/ 	.byte	0x04, 0x17
        /*012a*/ 	.short	(.L_4595 - .L_4594)
.L_4594:
        /*012c*/ 	.word	0x00000000
        /*0130*/ 	.short	0x0001
        /*0132*/ 	.short	0x0008
        /*0134*/ 	.byte	0x00, 0xf0, 0x21, 0x00


	//----- nvinfo : EIATTR_KPARAM_INFO
	.align		4
.L_4595:
        /*0138*/ 	.byte	0x04, 0x17
        /*013a*/ 	.short	(.L_4597 - .L_4596)
.L_4596:
        /*013c*/ 	.word	0x00000000
        /*0140*/ 	.short	0x0000
        /*0142*/ 	.short	0x0000
        /*0144*/ 	.byte	0x00, 0xf0, 0x21, 0x00


	//----- nvinfo : EIATTR_SPARSE_MMA_MASK
	.align		4
.L_4597:
        /*0148*/ 	.byte	0x03, 0x50
        /*014a*/ 	.short	0x0000


	//----- nvinfo : EIATTR_MAXREG_COUNT
	.align		4
        /*014c*/ 	.byte	0x03, 0x1b
        /*014e*/ 	.short	0x00ff


	//----- nvinfo : EIATTR_NUM_BARRIERS
	.align		4
        /*0150*/ 	.byte	0x02, 0x4c
        /*0152*/ 	.byte	0x01
	.zero		1


	//----- nvinfo : EIATTR_MERCURY_ISA_VERSION
	.align		4
        /*0154*/ 	.byte	0x03, 0x5f
        /*0156*/ 	.short	0x0101


	//----- nvinfo : EIATTR_EXIT_INSTR_OFFSETS
	.align		4
        /*0158*/ 	.byte	0x04, 0x1c
        /*015a*/ 	.short	(.L_4599 - .L_4598)


	//   ....[0]....
.L_4598:
        /*015c*/ 	.word	0x000000a0


	//   ....[1]....
        /*0160*/ 	.word	0x00000350


	//   ....[2]....
        /*0164*/ 	.word	0x00003b50


	//   ....[3]....
        /*0168*/ 	.word	0x00003d40


	//   ....[4]....
        /*016c*/ 	.word	0x00003de0


	//   ....[5]....
        /*0170*/ 	.word	0x00003e20


	//----- nvinfo : EIATTR_CRS_STACK_SIZE
	.align		4
.L_4599:
        /*0174*/ 	.byte	0x04, 0x1e
        /*0176*/ 	.short	(.L_4601 - .L_4600)
.L_4600:
        /*0178*/ 	.word	0x00000000


	//----- nvinfo : EIATTR_CBANK_PARAM_SIZE
	.align		4
.L_4601:
        /*017c*/ 	.byte	0x03, 0x19
        /*017e*/ 	.short	0x0074


	//----- nvinfo : EIATTR_PARAM_CBANK
	.align		4
        /*0180*/ 	.byte	0x04, 0x0a
        /*0182*/ 	.short	(.L_4603 - .L_4602)
	.align		4
.L_4602:
        /*0184*/ 	.word	index@(.nv.constant0._Z23gemm_half_q_half_kernelILi1ELi10ELb1ELb0ELi32EEvPK6__halfPKjS4_S2_PS0_iiiiPKtS7_iiiiiibS2_i)
        /*0188*/ 	.short	0x0210
        /*018a*/ 	.short	0x0074


	//----- nvinfo : EIATTR_SW_WAR
	.align		4
.L_4603:
        /*018c*/ 	.byte	0x04, 0x36
        /*018e*/ 	.short	(.L_4605 - .L_4604)
.L_4604:
        /*0190*/ 	.word	0x00000008
.L_4605:


//--------------------- .nv.info._Z23gemm_half_q_half_kernelILi1ELi172ELb1ELb0ELi32EEvPK6__halfPKjS4_S2_PS0_iiiiPKtS7_iiiiiibS2_i --------------------------
	.section	.nv.info._Z23gemm_half_q_half_kernelILi1ELi172ELb1ELb0ELi32EEvPK6__halfPKjS4_S2_PS0_iiiiPKtS7_iiiiiibS2_i,"",@"SHT_CUDA_INFO"
	.sectionflags	@""
	.align	4


	//----- nvinfo : EIATTR_CUDA_API_VERSION
	.align		4
        /*0000*/ 	.byte	0x04, 0x37
        /*0002*/ 	.short	(.L_4607 - .L_4606)
.L_4606:
        /*0004*/ 	.word	0x00000082


	//----- nvinfo : EIATTR_KPARAM_INFO
	.align		4
.L_4607:
        /*0008*/ 	.byte	0x04, 0x17
        /*000a*/ 	.short	(.L_4609 - .L_4608)
.L_4608:
        /*000c*/ 	.word	0x00000000
        /*0010*/ 	.short	0x0013
        /*0012*/ 	.short	0x0070
        /*0014*/ 	.byte	0x00, 0xf0, 0x11, 0x00


	//----- nvinfo : EIATTR_KPARAM_INFO
	.align		4
.L_4609:
        /*0018*/ 	.byte	0x04, 0x17
        /*001a*/ 	.short	(.L_4611 - .L_4610)
.L_4610:
        /*001c*/ 	.word	0x00000000
        /*0020*/ 	.short	0x0012
        /*0022*/ 	.short	0x0068
        /*0024*/ 	.byte	0x00, 0xf0, 0x21, 0x00


	//----- nvinfo : EIATTR_KPARAM_INFO
	.align		4
.L_4611:
        /*0028*/ 	.byte	0x04, 0x17
        /*002a*/ 	.short	(.L_4613 - .L_4612)
.L_4612:
        /*002c*/ 	.word	0x00000000
        /*0030*/ 	.short	0x0011
        /*0032*/ 	.short	0x0060
        /*0034*/ 	.byte	0x00, 0xf0, 0x05, 0x00


	//----- nvinfo : EIATTR_KPARAM_INFO
	.align		4
.L_4613:
        /*0038*/ 	.byte	0x04, 0x17
        /*003a*/ 	.short	(.L_4615 - .L_4614)
.L_4614:
        /*003c*/ 	.word	0x00000000
        /*0040*/ 	.short	0x0010
        /*0042*/ 	.short	0x005c
        /*0044*/ 	.byte	0x00, 0xf0, 0x11, 0x00


	//----- nvinfo : EIATTR_KPARAM_INFO
	.align		4
.L_4615:
        /*0048*/ 	.byte	0x04, 0x17
        /*004a*/ 	.short	(.L_4617 - .L_4616)
.L_4616:
        /*004c*/ 	.word	0x00000000
        /*0050*/ 	.short	0x000f
        /*0052*/ 	.short	0x0058
        /*0054*/ 	.byte	0x00, 0xf0, 0x11, 0x00


	//----- nvinfo : EIATTR_KPARAM_INFO
	.align		4
.L_4617:
        /*0058*/ 	.byte	0x04, 0x17
        /*005a*/ 	.short	(.L_4619 - .L_4618)
.L_4618:
        /*005c*/ 	.word	0x00000000
        /*0060*/ 	.short	0x000e
        /*0062*/ 	.short	0x0054
        /*0064*/ 	.byte	0x00, 0xf0, 0x11, 0x00


	//----- nvinfo : EIATTR_KPARAM_INFO
	.align		4
.L_4619:
        /*0068*/ 	.byte	0x04, 0x17
        /*006a*/ 	.short	(.L_4621 - .L_4620)
.L_4620:
        /*006c*/ 	.word	0x00000000
        /*0070*/ 	.short	0x000d
        /*0072*/ 	.short	0x0050
        /*0074*/ 	.byte	0x00, 0xf0, 0x11, 0x00


	//----- nvinfo : EIATTR_KPARAM_INFO
	.align		4
.L_4621:
        /*0078*/ 	.byte	0x04, 0x17
        /*007a*/ 	.short	(.L_4623 - .L_4622)
.L_4622:
        /*007c*/ 	.word	0x00000000
        /*0080*/ 	.short	0x000c
        /*0082*/ 	.short	0x004c
        /*0084*/ 	.byte	0x00, 0xf0, 0x11, 0x00


	//----- nvinfo : EIATTR_KPARAM_INFO
	.align		4
.L_4623:
        /*0088*/ 	.byte	0x04, 0x17
        /*008a*/ 	.short	(.L_4625 - .L_4624)
.L_4624:
        /*008c*/ 	.word	0x00000000
        /*0090*/ 	.short	0x000b
        /*0092*/ 	.short	0x0048
        /*0094*/ 	.byte	0x00, 0xf0, 0x11, 0x00


	//----- nvinfo : EIATTR_KPARAM_INFO
	.align		4
.L_4625:
        /*0098*/ 	.byte	0x04, 0x17
        /*009a*/ 	.short	(.L_4627 - .L_4626)
.L_4626:
        /*009c*/ 	.word	0x00000000
        /*00a0*/ 	.short	0x000a
        /*00a2*/ 	.short	0x0040
        /*00a4*/ 	.byte	0x00, 0xf0, 0x21, 0x00


	//----- nvinfo : EIATTR_KPARAM_INFO
	.align		4
.L_4627:
        /*00a8*/ 	.byte	0x04, 0x17
        /*00aa*/ 	.short	(.L_4629 - .L_4628)
.L_4628:
        /*00ac*/ 	.word	0x00000000
        /*00b0*/ 	.short	0x0009
        /*00b2*/ 	.short	0x0038
        /*00b4*/ 	.byte	0x00, 0xf0, 0x21, 0x00


	//----- nvinfo : EIATTR_KPARAM_INFO
	.align		4
.L_4629:
        /*00b8*/ 	.byte	0x04, 0x17
        /*00ba*/ 	.short	(.L_4631 - .L_4630)
.L_4630:
        /*00bc*/ 	.word	0x00000000
        /*00c0*/ 	.short	0x0008
        /*00c2*/ 	.short	0x0034
        /*00c4*/ 	.byte	0x00, 0xf0, 0x11, 0x00


	//----- nvinfo : EIATTR_KPARAM_INFO
	.align		4
.L_4631:
        /*00c8*/ 	.byte	0x04, 0x17
        /*00ca*/ 	.short	(.L_4633 - .L_4632)
.L_4632:
        /*00cc*/ 	.word	0x00000000
        /*00d0*/ 	.short	0x0007
        /*00d2*/ 	.short	0x0030
        /*00d4*/ 	.byte	0x00, 0xf0, 0x11, 0x00


	//----- nvinfo : EIATTR_KPARAM_INFO
	.align		4
.L_4633:
        /*00d8*/ 	.byte	0x04, 0x17
        /*00da*/ 	.short	(.L_4635 - .L_4634)
.L_4634:
        /*00dc*/ 	.word	0x00000000
        /*00e0*/ 	.short	0x0006
        /*00e2*/ 	.short	0x002c
        /*00e4*/ 	.byte	0x00, 0xf0, 0x11, 0x00


	//----- nvinfo : EIATTR_KPARAM_INFO
	.align		4
.L_4635:
        /*00e8*/ 	.byte	0x04, 0x17
        /*00ea*/ 	.short	(.L_4637 - .L_4636)
.L_4636:
        /*00ec*/ 	.word	0x00000000
        /*00f0*/ 	.short	0x0005
        /*00f2*/ 	.short	0x0028
        /*00f4*/ 	.byte	0x00, 0xf0, 0x11, 0x00


	//----- nvinfo : EIATTR_KPARAM_INFO
	.align		4
.L_4637:
        /*00f8*/ 	.byte	0x04, 0x17
        /*00fa*/ 	.short	(.L_4639 - .L_4638)
.L_4638:
        /*00fc*/ 	.word	0x00000000
        /*0100*/ 	.short	0x0004
        /*0102*/ 	.short	0x0020
        /*0104*/ 	.byte	0x00, 0xf0, 0x21, 0x00


	//----- nvinfo : EIATTR_KPARAM_INFO
	.align		4
.L_4639:
        /*0108*/ 	.byte	0x04, 0x17
        /*010a*/ 	.short	(.L_4641 - .L_4640)
.L_4640:
        /*010c*/ 	.word	0x00000000
        /*0110*/ 	.short	0x0003
        /*0112*/ 	.short	0x0018
        /*0114*/ 	.byte	0x00, 0xf0, 0x21, 0x00


	//----- nvinfo : EIATTR_KPARAM_INFO
	.align		4
.L_4641:
        /*0118*/ 	.byte	0x04, 0x17
        /*011a*/ 	.short	(.L_4643 - .L_4642)
.L_4642:
        /*011c*/ 	.word	0x00000000
        /*0120*/ 	.short	0x0002
        /*0122*/ 	.short	0x0010
        /*0124*/ 	.byte	0x00, 0xf0, 0x21, 0x00


	//----- nvinfo : EIATTR_KPARAM_INFO
	.align		4
.L_4643:
        /*0128*/ 	.byte	0x04, 0x17
        /*012a*/ 	.short	(.L_4645 - .L_4644)
.L_4644:
        /*012c*/ 	.word	0x00000000
        /*0130*/ 	.short	0x0001
        /*0132*/ 	.short	0x0008
        /*0134*/ 	.byte	0x00, 0xf0, 0x21, 0x00


	//----- nvinfo : EIATTR_KPARAM_INFO
	.align		4
.L_4645:
        /*0138*/ 	.byte	0x04, 0x17
        /*013a*/ 	.short	(.L_4647 - .L_4646)
.L_4646:
        /*013c*/ 	.word	0x00000000
        /*0140*/ 	.short	0x0000
        /*0142*/ 	.short	0x0000
        /*0144*/ 	.byte	0x00, 0xf0, 0x21, 0x00


	//----- nvinfo : EIATTR_SPARSE_MMA_MASK
	.align		4
.L_4647:
        /*0148*/ 	.byte	0x03, 0x50
        /*014a*/ 	.short	0x0000


	//----- nvinfo : EIATTR_MAXREG_COUNT
	.align		4
        /*014c*/ 	.byte	0x03, 0x1b
        /*014e*/ 	.short	0x00ff


	//----- nvinfo : EIATTR_NUM_BARRIERS
	.align		4
        /*0150*/ 	.byte	0x02, 0x4c
        /*0152*/ 	.byte	0x01
	.zero		1


	//----- nvinfo : EIATTR_MERCURY_ISA_VERSION
	.align		4
        /*0154*/ 	.byte	0x03, 0x5f
        /*0156*/ 	.short	0x0101


	//----- nvinfo : EIATTR_EXIT_INSTR_OFFSETS
	.align		4
        /*0158*/ 	.byte	0x04, 0x1c
        /*015a*/ 	.short	(.L_4649 - .L_4648)


	//   ....[0]....
.L_4648:
        /*015c*/ 	.word	0x000000b0


	//   ....[1]....
        /*0160*/ 	.word	0x00000360


	//   ....[2]....
        /*0164*/ 	.word	0x00008ed0


	//   ....[3]....
        /*0168*/ 	.word	0x00009080


	//   ....[4]....
        /*016c*/ 	.word	0x00009120


	//   ....[5]....
        /*0170*/ 	.word	0x00009160


	//----- nvinfo : EIATTR_CRS_STACK_SIZE
	.align		4
.L_4649:
        /*0174*/ 	.byte	0x04, 0x1e
        /*0176*/ 	.short	(.L_4651 - .L_4650)
.L_4650:
        /*0178*/ 	.word	0x00000000


	//----- nvinfo : EIATTR_CBANK_PARAM_SIZE
	.align		4
.L_4651:
        /*017c*/ 	.byte	0x03, 0x19
        /*017e*/ 	.short	0x0074


	//----- nvinfo : EIATTR_PARAM_CBANK
	.align		4
        /*0180*/ 	.byte	0x04, 0x0a
        /*0182*/ 	.short	(.L_4653 - .L_4652)
	.align		4
.L_4652:
        /*0184*/ 	.word	index@(.nv.constant0._Z23gemm_half_q_half_kernelILi1ELi172ELb1ELb0ELi32EEvPK6__halfPKjS4_S2_PS0_iiiiPKtS7_iiiiiibS2_i)
        /*0188*/ 	.short	0x0210
        /*018a*/ 	.short	0x0074


	//----- nvinfo : EIATTR_SW_WAR
	.align		4
.L_4653:
        /*018c*/ 	.byte	0x04, 0x36
        /*018e*/ 	.short	(.L_4655 - .L_4654)
.L_4654:
        /*0190*/ 	.word	0x00000008
.L_4655:


//--------------------- .nv.info._Z23gemm_half_q_half_kernelILi1ELi176ELb1ELb0ELi32EEvPK6__halfPKjS4_S2_PS0_iiiiPKtS7_iiiiiibS2_i --------------------------
	.section	.nv.info._Z23gemm_half_q_half_kernelILi1ELi176ELb1ELb0ELi32EEvPK6__halfPKjS4_S2_PS0_iiiiPKtS7_iiiiiibS2_i,"",@"SHT_CUDA_INFO"
	.sectionflags	@""
	.align	4


	//----- nvinfo : EIATTR_CUDA_API_VERSION
	.align		4
        /*0000*/ 	.byte	0x04, 0x37
        /*0002*/ 	.short	(.L_4657 - .L_4656)
.L_4656:
        /*0004*/ 	.word	0x00000082


	//----- nvinfo : EIATTR_KPARAM_INFO
	.align		4
.L_4657:
        /*0008*/ 	.byte	0x04, 0x17
        /*000a*/ 	.short	(.L_4659 - .L_4658)
.L_4658:
        /*000c*/ 	.word	0x00000000
        /*0010*/ 	.short	0x0013
        /*0012*/ 	.short	0x0070
        /*0014*/ 	.byte	0x00, 0xf0, 0x11, 0x00


	//----- nvinfo : EIATTR_KPARAM_INFO
	.align		4
.L_4659:
        /*0018*/ 	.byte	0x04, 0x17
        /*001a*/ 	.short	(.L_4661 - .L_4660)
.L_4660:
        /*001c*/ 	.word	0x00000000
        /*0020*/ 	.short	0x0012
        /*0022*/ 	.short	0x0068
        /*0024*/ 	.byte	0x00, 0xf0, 0x21, 0x00


	//----- nvinfo : EIATTR_KPARAM_INFO
	.align		4
.L_4661:
        /*0028*/ 	.byte	0x04, 0x17
        /*002a*/ 	.short	(.L_4663 - .L_4662)
.L_4662:
        /*002c*/ 	.word	0x00000000
        /*0030*/ 	.short	0x0011
        /*0032*/ 	.short	0x0060
        /*0034*/ 	.byte	0x00, 0xf0, 0x05, 0x00


	//----- nvinfo : EIATTR_KPARAM_INFO
	.align		4
.L_4663:
        /*0038*/ 	.byte	0x04, 0x17
        /*003a*/ 	.short	(.L_4665 - .L_4664)
.L_4664:
        /*003c*/ 	.word	0x00000000
        /*0040*/ 	.short	0x0010
        /*0042*/ 	.short	0x005c
        /*0044*/ 	.byte	0x00, 0xf0, 0x11, 0x00


	//----- nvinfo : EIATTR_KPARAM_INFO
	.align		4
.L_4665:
        /*0048*/ 	.byte	0x04, 0x17
        /*004a*/ 	.short	(.L_4667 - .L_4666)
.L_4666:
        /*004c*/ 	.word	0x00000000
        /*0050*/ 	.short	0x000f
        /*0052*/ 	.short	0x0058
        /*0054*/ 	.byte	0x00, 0xf0, 0x11, 0x00


	//----- nvinfo : EIATTR_KPARAM_INFO
	.align		4
.L_4667:
        /*0058*/ 	.byte	0x04, 0x17
        /*005a*/ 	.short	(.L_4669 - .L_4668)
.L_4668:
        /*005c*/ 	.word	0x00000000
        /*0060*/ 	.short	0x000e
        /*0062*/ 	.short	0x0054
        /*0064*/ 	.byte	0x00, 0xf0, 0x11, 0x00


	//----- nvinfo : EIATTR_KPARAM_INFO
	.align		4
.L_4669:
        /*0068*/ 	.byte	0x04, 0x17
        /*006a*/ 	.short	(.L_4671 - .L_4670)
.L_4670:
        /*006c*/ 	.word	0x00000000
        /*0070*/ 	.short	0x000d
        /*0072*/ 	.short	0x0050
        /*0074*/ 	.byte	0x00, 0xf0, 0x11, 0x00


	//----- nvinfo : EIATTR_KPARAM_INFO
	.align		4
.L_4671:
        /*0078*/ 	.byte	0x04, 0x17
        /*007a*/ 	.short	(.L_4673 - .L_4672)
.L_4672:
        /*007c*/ 	.word	0x00000000
        /*0080*/ 	.short	0x000c
        /*0082*/ 	.short	0x004c
        /*0084*/ 	.byte	0x00, 0xf0, 0x11, 0x00


	//----- nvinfo : EIATTR_KPARAM_INFO
	.align		4
.L_4673:
        /*0088*/ 	.byte	0x04, 0x17
        /*008a*/ 	.short	(.L_4675 - .L_4674)
.L_4674:
        /*008c*/ 	.word	0x00000000
        /*0090*/ 	.short	0x000b
        /*0092*/ 	.short	0x0048
        /*0094*/ 	.byte	0x00, 0xf0, 0x11, 0x00


	//----- nvinfo : EIATTR_KPARAM_INFO
	.align		4
.L_4675:
        /*0098*/ 	.byte	0x04, 0x17
        /*009a*/ 	.short	(.L_4677 - .L_4676)
.L_4676:
        /*009c*/ 	.word	0x00000000
        /*00a0*/ 	.short	0x000a
        /*00a2*/ 	.short	0x0040
        /*00a4*/ 	.byte	0x00, 0xf0, 0x21, 0x00


	//----- nvinfo : EIATTR_KPARAM_INFO
	.align		4
.L_4677:
        /*00a8*/ 	.byte	0x04, 0x17
        /*00aa*/ 	.short	(.L_4679 - .L_4678)
.L_4678:
        /*00ac*/ 	.word	0x00000000
        /*00b0*/ 	.short	0x0009
        /*00b2*/ 	.short	0x0038
        /*00b4*/ 	.byte	0x00, 0xf0, 0x21, 0x00


	//----- nvinfo : EIATTR_KPARAM_INFO
	.align		4
.L_4679:
        /*00b8*/ 	.byte	0x04, 0x17
        /*00ba*/ 	.short	(.L_4681 - .L_4680)
.L_4680:
        /*00bc*/ 	.word	0x00000000
        /*00c0*/ 	.short	0x0008
        /*00c2*/ 	.short	0x0034
        /*00c4*/ 	.byte	0x00, 0xf0, 0x11, 0x00


	//----- nvinfo : EIATTR_KPARAM_INFO
	.align		4
.L_4681:
        /*00c8*/ 	.byte	0x04, 0x17
        /*00ca*/ 	.short	(.L_4683 - .L_4682)
.L_4682:
        /*00cc*/ 	.word	0x00000000
        /*00d0*/ 	.short	0x0007
        /*00d2*/ 	.short	0x0030
        /*00d4*/ 	.byte	0x00, 0xf0, 0x11, 0x00


	//----- nvinfo : EIATTR_KPARAM_INFO
	.align		4
.L_4683:
        /*00d8*/ 	.byte	0x04, 0x17
        /*00da*/ 	.short	(.L_4685 - .L_4684)
.L_4684:
        /*00dc*/ 	.word	0x00000000
        /*00e0*/ 	.short	0x0006
        /*00e2*/ 	.short	0x002c
        /*00e4*/ 	.byte	0x00, 0xf0, 0x11, 0x00


	//----- nvinfo : EIATTR_KPARAM_INFO
	.align		4
.L_4685:
        /*00e8*/ 	.byte	0x04, 0x17
        /*00ea*/ 	.short	(.L_4687 - .L_4686)
.L_4686:
        /*00ec*/ 	.word	0x00000000
        /*00f0*/ 	.short	0x0005
        /*00f2*/ 	.short	0x0028
        /*00f4*/ 	.byte	0x00, 0xf0, 0x11, 0x00


	//----- nvinfo : EIATTR_KPARAM_INFO
	.align		4
.L_4687:
        /*00f8*/ 	.byte	0x04, 0x17
        /*00fa*/ 	.short	(.L_4689 - .L_4688)
.L_4688:
        /*00fc*/ 	.word	0x00000000
        /*0100*/ 	.short	0x0004
        /*0102*/ 	.short	0x0020
        /*0104*/ 	.byte	0x00, 0xf0, 0x21, 0x00


	//----- nvinfo : EIATTR_KPARAM_INFO
	.align		4
.L_4689:
        /*0108*/ 	.byte	0x04, 0x17
        /*010a*/ 	.short	(.L_4691 - .L_4690)
.L_4690:
        /*010c*/ 	.word	0x00000000
        /*0110*/ 	.short	0x0003
        /*0112*/ 	.short	0x0018
        /*0114*/ 	.byte	0x00, 0xf0, 0x21, 0x00


	//----- nvinfo : EIATTR_KPARAM_INFO
	.align		4
.L_4691:
        /*0118*/ 	.byte	0x04, 0x17
        /*011a*/ 	.short	(.L_4693 - .L_4692)
.L_4692:
        /*011c*/ 	.word	0x00000000
        /*0120*/ 	.short	0x0002
        /*0122*/ 	.short	0x0010
        /*0124*/ 	.byte	0x00, 0xf0, 0x21, 0x00


	//----- nvinfo : EIATTR_KPARAM_INFO
	.align		4
.L_4693:
        /*0128*/ 	.byte	0x04, 0x17
        /*012a*/ 	.short	(.L_4695 - .L_4694)
.L_4694:
        /*012c*/ 	.word	0x00000000
        /*0130*/ 	.short	0x0001
        /*0132*/ 	.short	0x0008
        /*0134*/ 	.byte	0x00, 0xf0, 0x21, 0x00


	//----- nvinfo : EIATTR_KPARAM_INFO
	.align		4
.L_4695:
        /*0138*/ 	.byte	0x04, 0x17
        /*013a*/ 	.short	(.L_4697 - .L_4696)
.L_4696:
        /*013c*/ 	.word	0x00000000
        /*0140*/ 	.short	0x0000
        /*0142*/ 	.short	0x0000
        /*0144*/ 	.byte	0x00, 0xf0, 0x21, 0x00


	//----- nvinfo : EIATTR_SPARSE_MMA_MASK
	.align		4
.L_4697:
        /*0148*/ 	.byte	0x03, 0x50
        /*014a*/ 	.short	0x0000


	//----- nvinfo : EIATTR_MAXREG_COUNT
	.align		4
        /*014c*/ 	.byte	0x03, 0x1b
        /*014e*/ 	.short	0x00ff


	//----- nvinfo : EIATTR_NUM_BARRIERS
	.align		4
        /*0150*/ 	.byte	0x02, 0x4c
        /*0152*/ 	.byte	0x01
	.zero		1


	//----- nvinfo : EIATTR_MERCURY_ISA_VERSION
	.align		4
        /*0154*/ 	.byte	0x03, 0x5f
        /*0156*/ 	.short	0x0101


	//----- nvinfo : EIATTR_EXIT_INSTR_OFFSETS
	.align		4
        /*0158*/ 	.byte	0x04, 0x1c
        /*015a*/ 	.short	(.L_4699 - .L_4698)


	//   ....[0]....
.L_4698:
        /*015c*/ 	.word	0x000000b0


	//   ....[1]....
        /*0160*/ 	.word	0x00000360


	//   ....[2]....
        /*0164*/ 	.word	0x00006c70


	//   ....[3]....
        /*0168*/ 	.word	0x00006e20


	//   ....[4]....
        /*016c*/ 	.word	0x00006ec0


	//   ....[5]....
        /*0170*/ 	.word	0x00006f00


	//----- nvinfo : EIATTR_CRS_STACK_SIZE
	.align		4
.L_4699:
        /*0174*/ 	.byte	0x04, 0x1e
        /*0176*/ 	.short	(.L_4701 - .L_4700)
.L_4700:
        /*0178*/ 	.word	0x00000000


	//----- nvinfo : EIATTR_CBANK_PARAM_SIZE
	.align		4
.L_4701:
        /*017c*/ 	.byte	0x03, 0x19
        /*017e*/ 	.short	0x0074


	//----- nvinfo : EIATTR_PARAM_CBANK
	.align		4
        /*0180*/ 	.byte	0x04, 0x0a
        /*0182*/ 	.short	(.L_4703 - .L_4702)
	.align		4
.L_4702:
        /*0184*/ 	.word	index@(.nv.constant0._Z23gemm_half_q_half_kernelILi1ELi176ELb1ELb0ELi32EEvPK6__halfPKjS4_S2_PS0_iiiiPKtS7_iiiiiibS2_i)
        /*0188*/ 	.short	0x0210
        /*018a*/ 	.short	0x0074


	//----- nvinfo : EIATTR_SW_WAR
	.align		4
.L_4703:
        /*018c*/ 	.byte	0x04, 0x36
        /*018e*/ 	.short	(.L_4705 - .L_4704)
.L_4704:
        /*0190*/ 	.word	0x00000008
.L_4705:


//--------------------- .nv.info._Z23gemm_half_q_half_kernelILi1ELi152ELb1ELb0ELi32EEvPK6__halfPKjS4_S2_PS0_iiiiPKtS7_iiiiiibS2_i --------------------------
	.section	.nv.info._Z23gemm_half_q_half_kernelILi1ELi152ELb1ELb0ELi32EEvPK6__halfPKjS4_S2_PS0_iiiiPKtS7_iiiiiibS2_i,"",@"SHT_CUDA_INFO"
	.sectionflags	@""
	.align	4


	//----- nvinfo : EIATTR_CUDA_API_VERSION
	.align		4
        /*0000*/ 	.byte	0x04, 0x37
        /*0002*/ 	.short	(.L_4707 - .L_4706)
.L_4706:
        /*0004*/ 	.word	0x00000082


	//----- nvinfo : EIATTR_KPARAM_INFO
	.align		4
.L_4707:
        /*0008*/ 	.byte	0x04, 0x17
        /*000a*/ 	.short	(.L_4709 - .L_4708)
.L_4708:
        /*000c*/ 	.word	0x00000000
        /*0010*/ 	.short	0x0013
        /*0012*/ 	.short	0x0070
        /*0014*/ 	.byte	0x00, 0xf0, 0x11, 0x00


	//----- nvinfo : EIATTR_KPARAM_INFO
	.align		4
.L_4709:
        /*0018*/ 	.byte	0x04, 0x17
        /*001a*/ 	.short	(.L_4711 - .L_4710)
.L_4710:
        /*001c*/ 	.word	0x00000000
        /*0020*/ 	.short	0x0012
        /*0022*/ 	.short	0x0068
        /*0024*/ 	.byte	0x00, 0xf0, 0x21, 0x00


	//----- nvinfo : EIATTR_KPARAM_INFO
	.align		4
.L_4711:
        /*0028*/ 	.byte	0x04, 0x17
        /*002a*/ 	.short	(.L_4713 - .L_4712)
.L_4712:
        /*002c*/ 	.word	0x00000000
        /*0030*/ 	.short	0x0011
        /*0032*/ 	.short	0x0060
        /*0034*/ 	.byte	0x00, 0xf0, 0x05, 0x00


	//----- nvinfo : EIATTR_KPARAM_INFO
	.align		4
.L_4713:
        /*0038*/ 	.byte	0x04, 0x17
        /*003a*/ 	.short	(.L_4715 - .L_4714)
.L_4714:
        /*003c*/ 	.word	0x00000000
        /*0040*/ 	.short	0x0010
        /*0042*/ 	.short	0x005c
        /*0044*/ 	.byte	0x00, 0xf0, 0x11, 0x00


	//----- nvinfo : EIATTR_KPARAM_INFO
	.align		4
.L_4715:
        /*0048*/ 	.byte	0x04, 0x17
        /*004a*/ 	.short	(.L_4717 - .L_4716)
.L_4716:
        /*004c*/ 	.word	0x00000000
        /*0050*/ 	.short	0x000f
        /*0052*/ 	.short	0x0058
        /*0054*/ 	.byte	0x00, 0xf0, 0x11, 0x00


	//----- nvinfo : EIATTR_KPARAM_INFO
	.align		4
.L_4717:
        /*0058*/ 	.byte	0x04, 0x17
        /*005a*/ 	.short	(.L_4719 - .L_4718)
.L_4718:
        /*005c*/ 	.word	0x00000000
        /*0060*/ 	.short	0x000e
        /*0062*/ 	.short	0x0054
        /*0064*/ 	.byte	0x00, 0xf0, 0x11, 0x00


	//----- nvinfo : EIATTR_KPARAM_INFO
	.align		4
.L_4719:
        /*0068*/ 	.byte	0x04, 0x17
        /*006a*/ 	.short	(.L_4721 - .L_4720)
.L_4720:
        /*006c*/ 	.word	0x00000000
        /*0070*/ 	.short	0x000d
        /*0072*/ 	.short	0x0050
        /*0074*/ 	.byte	0x00, 0xf0, 0x11, 0x00


	//----- nvinfo : EIATTR_KPARAM_INFO
	.align		4
.L_4721:
        /*0078*/ 	.byte	0x04, 0x17
        /*007a*/ 	.short	(.L_4723 - .L_4722)
.L_4722:
        /*007c*/ 	.word	0x00000000
        /*0080*/ 	.short	0x000c
        /*0082*/ 	.short	0x004c
        /*0084*/ 	.byte	0x00, 0xf0, 0x11, 0x00


	//----- nvinfo : EIATTR_KPARAM_INFO
	.align		4
.L_4723:
        /*0088*/ 	.byte	0x04, 0x17
        /*008a*/ 	.short	(.L_4725 - .L_4724)
.L_4724:
        /*008c*/ 	.word	0x00000000
        /*0090*/ 	.short	0x000b
        /*0092*/ 	.short	0x0048
        /*0094*/ 	.byte	0x00, 0xf0, 0x11, 0x00


	//----- nvinfo : EIATTR_KPARAM_INFO
	.align		4
.L_4725:
        /*0098*/ 	.byte	0x04, 0x17
        /*009a*/ 	.short	(.L_4727 - .L_4726)
.L_4726:
        /*009c*/ 	.word	0x00000000
        /*00a0*/ 	.short	0x000a
        /*00a2*/ 	.short	0x0040
        /*00a4*/ 	.byte	0x00, 0xf0, 0x21, 0x00


	//----- nvinfo : EIATTR_KPARAM_INFO
	.align		4
.L_4727:
        /*00a8*/ 	.byte	0x04, 0x17
        /*00aa*/ 	.short	(.L_4729 - .L_4728)
.L_4728:
        /*00ac*/ 	.word	0x00000000
        /*00b0*/ 	.short	0x0009
        /*00b2*/ 	.short	0x0038
        /*00b4*/ 	.byte	0x00, 0xf0, 0x21, 0x00


	//----- nvinfo : EIATTR_KPARAM_INFO
	.align		4
.L_4729:
        /*00b8*/ 	.byte	0x04, 0x17
        /*00ba*/ 	.short	(.L_4731 - .L_4730)
.L_4730:
        /*00bc*/ 	.word	0x00000000
        /*00c0*/ 	.short	0x0008
        /*00c2*/ 	.short	0x0034
        /*00c4*/ 	.byte	0x00, 0xf0, 0x11, 0x00


	//----- nvinfo : EIATTR_KPARAM_INFO
	.align		4
.L_4731:
        /*00c8*/ 	.byte	0x04, 0x17
        /*00ca*/ 	.short	(.L_4733 - .L_4732)
.L_4732:
        /*00cc*/ 	.word	0x00000000
        /*00d0*/ 	.short	0x0007
        /*00d2*/ 	.short	0x0030
        /*00d4*/ 	.byte	0x00, 0xf0, 0x11, 0x00


	//----- nvinfo : EIATTR_KPARAM_INFO
	.align		4
.L_4733:
        /*00d8*/ 	.byte	0x04, 0x17
        /*00da*/ 	.short	(.L_4735 - .L_4734)
.L_4734:
        /*00dc*/ 	.word	0x00000000
        /*00e0*/ 	.short	0x0006
        /*00e2*/ 	.short	0x002c
        /*00e4*/ 	.byte	0x00, 0xf0, 0x11, 0x00


	//----- nvinfo : EIATTR_KPARAM_INFO
	.align		4
.L_4735:
        /*00e8*/ 	.byte	0x04, 0x17
        /*00ea*/ 	.short	(.L_4737 - .L_4736)
.L_4736:
        /*00ec*/ 	.word	0x00000000
        /*00f0*/ 	.short	0x0005
        /*00f2*/ 	.short	0x0028
        /*00f4*/ 	.byte	0x00, 0xf0, 0x11, 0x00


	//----- nvinfo : EIATTR_KPARAM_INFO
	.align		4
.L_4737:
        /*00f8*/ 	.byte	0x04, 0x17
        /*00fa*/ 	.short	(.L_4739 - .L_4738)
.L_4738:
        /*00fc*/ 	.word	0x00000000
        /*0100*/ 	.short	0x0004
        /*0102*/ 	.short	0x0020
        /*0104*/ 	.byte	0x00, 0xf0, 0x21, 0x00


	//----- nvinfo : EIATTR_KPARAM_INFO
	.align		4
.L_4739:
        /*0108*/ 	.byte	0x04, 0x17
        /*010a*/ 	.short	(.L_4741 - .L_4740)
.L_4740:
        /*010c*/ 	.word	0x00000000
        /*0110*/ 	.short	0x0003
        /*0112*/ 	.short	0x0018
        /*0114*/ 	.byte	0x00, 0xf0, 0x21, 0x00


	//----- nvinfo : EIATTR_KPARAM_INFO
	.align		4
.L_4741:
        /*0118*/ 	.byte	0x04, 0x17
        /*011a*/ 	.short	(.L_4743 - .L_4742)
.L_4742:
        /*011c*/ 	.word	0x00000000
        /*0120*/ 	.short	0x0002
        /*0122*/ 	.short	0x0010
        /*0124*/ 	.byte	0x00, 0xf0, 0x21, 0x00


	//----- nvinfo : EIATTR_KPARAM_INFO
	.align		4
.L_4743:
        /*0128*/ 	.byte	0x04, 0x17
        /*012a*/ 	.short	(.L_4745 - .L_4744)
.L_4744:
        /*012c*/ 	.word	0x00000000
        /*0130*/ 	.short	0x0001
        /*0132*/ 	.short	0x0008
        /*0134*/ 	.byte	0x00, 0xf0, 0x21, 0x00


	//----- nvinfo : EIATTR_KPARAM_INFO
	.align		4
.L_4745:
        /*0138*/ 	.byte	0x04, 0x17
        /*013a*/ 	.short	(.L_4747 - .L_4746)
.L_4746:
        /*013c*/ 	.word	0x00000000
        /*0140*/ 	.short	0x0000
        /*0142*/ 	.short	0x0000
        /*0144*/ 	.byte	0x00, 0xf0, 0x21, 0x00


	//----- nvinfo : EIATTR_SPARSE_MMA_MASK
	.align		4
.L_4747:
        /*0148*/ 	.byte	0x03, 0x50
        /*014a*/ 	.short	0x0000


	//----- nvinfo : EIATTR_MAXREG_COUNT
	.align		4
        /*014c*/ 	.byte	0x03, 0x1b
        /*014e*/ 	.short	0x00ff


	//----- nvinfo : EIATTR_NUM_BARRIERS
	.align		4
        /*0150*/ 	.byte	0x02, 0x4c
        /*0152*/ 	.byte	0x01
	.zero		1


	//----- nvinfo : EIATTR_MERCURY_ISA_VERSION
	.align		4
        /*0154*/ 	.byte	0x03, 0x5f
        /*0156*/ 	.short	0x0101


	//----- nvinfo : EIATTR_EXIT_INSTR_OFFSETS
	.align		4
        /*0158*/ 	.byte	0x04, 0x1c
        /*015a*/ 	.short	(.L_4749 - .L_4748)


	//   ....[0]....
.L_4748:
        /*015c*/ 	.word	0x000000b0


	//   ....[1]....
        /*0160*/ 	.word	0x00000360


	//   ....[2]....
        /*0164*/ 	.word	0x000078c0


	//   ....[3]....
        /*0168*/ 	.word	0x00007aa0


	//   ....[4]....
        /*016c*/ 	.word	0x00007b40


	//   ....[5]....
        /*0170*/ 	.word	0x00007b80


	//----- nvinfo : EIATTR_CRS_STACK_SIZE
	.align		4
.L_4749:
        /*0174*/ 	.byte	0x04, 0x1e
        /*0176*/ 	.short	(.L_4751 - .L_4750)
.L_4750:
        /*0178*/ 	.word	0x00000000


	//----- nvinfo : EIATTR_CBANK_PARAM_SIZE
	.align		4
.L_4751:
        /*017c*/ 	.byte	0x03, 0x19
        /*017e*/ 	.short	0x0074


	//----- nvinfo : EIATTR_PARAM_CBANK
	.align		4
        /*0180*/ 	.byte	0x04, 0x0a
        /*0182*/ 	.short	(.L_4753 - .L_4752)
	.align		4
.L_4752:
        /*0184*/ 	.word	index@(.nv.constant0._Z23gemm_half_q_half_kernelILi1ELi152ELb1ELb0ELi32EEvPK6__halfPKjS4_S2_PS0_iiiiPKtS7_iiiiiibS2_i)
        /*0188*/ 	.short	0x0210
        /*018a*/ 	.short	0x0074


	//----- nvinfo : EIATTR_SW_WAR
	.align		4
.L_4753:
        /*018c*/ 	.byte	0x04, 0x36
        /*018e*/ 	.short	(.L_4755 - .L_4754)
.L_4754:
        /*0190*/ 	.word	0x00000008
.L_4755:


//--------------------- .nv.info._Z23gemm_half_q_half_kernelILi1ELi140ELb1ELb0ELi32EEvPK6__halfPKjS4_S2_PS0_iiiiPKtS7_iiiiiibS2_i --------------------------
	.section	.nv.info._Z23gemm_half_q_half_kernelILi1ELi140ELb1ELb0ELi32EEvPK6__halfPKjS4_S2_PS0_iiiiPKtS7_iiiiiibS2_i,"",@"SHT_CUDA_INFO"
	.sectionflags	@""
	.align	4


	//----- nvinfo : EIATTR_CUDA_API_VERSION
	.align		4
        /*0000*/ 	.byte	0x04, 0x37
        /*0002*/ 	.short	(.L_4757 - .L_4756)
.L_4756:
        /*0004*/ 	.word	0x00000082


	//----- nvinfo : EIATTR_KPARAM_INFO
	.align		4
.L_4757:
        /*0008*/ 	.byte	0x04, 0x17
        /*000a*/ 	.short	(.L_4759 - .L_4758)
.L_4758:
        /*000c*/ 	.word	0x00000000
        /*0010*/ 	.short	0x0013
        /*0012*/ 	.short	0x0070
        /*0014*/ 	.byte	0x00, 0xf0, 0x11, 0x00


	//----- nvinfo : EIATTR_KPARAM_INFO
	.align		4
.L_4759:
        /*0018*/ 	.byte	0x04, 0x17
        /*001a*/ 	.short	(.L_4761 - .L_4760)
.L_4760:
        /*001c*/ 	.word	0x00000000
        /*0020*/ 	.short	0x0012
        /*0022*/ 	.short	0x0068
        /*0024*/ 	.byte	0x00, 0xf0, 0x21, 0x00


	//----- nvinfo : EIATTR_KPARAM_INFO
	.align		4
.L_4761:
        /*0028*/ 	.byte	0x04, 0x17
        /*002a*/ 	.short	(.L_4763 - .L_4762)
.L_4762:
        /*002c*/ 	.word	0x00000000
        /*0030*/ 	.short	0x0011
        /*0032*/ 	.short	0x0060
        /*0034*/ 	.byte	0x00, 0xf0, 0x05, 0x00


	//----- nvinfo : EIATTR_KPARAM_INFO
	.align		4
.L_4763:
        /*0038*/ 	.byte	0x04, 0x17
        /*003a*/ 	.short	(.L_4765 - .L_4764)
.L_4764:
        /*003c*/ 	.word	0x00000000
        /*0040*/ 	.short	0x0010
        /*0042*/ 	.short	0x005c
        /*0044*/ 	.byte	0x00, 0xf0, 0x11, 0x00


	//----- nvinfo : EIATTR_KPARAM_INFO
	.align		4
.L_4765:
        /*0048*/ 	.byte	0x04, 0x17
        /*004a*/ 	.short	(.L_4767 - .L_4766)
.L_4766:
        /*004c*/ 	.word	0x00000000
        /*0050*/ 	.short	0x000f
        /*0052*/ 	.short	0x0058
        /*0054*/ 	.byte	0x00, 0xf0, 0x11, 0x00


	//----- nvinfo : EIATTR_KPARAM_INFO
	.align		4
.L_4767:
        /*0058*/ 	.byte	0x04, 0x17
        /*005a*/ 	.short	(.L_4769 - .L_4768)
.L_4768:
        /*005c*/ 	.word	0x00000000
        /*0060*/ 	.short	0x000e
        /*0062*/ 	.short	0x0054
        /*0064*/ 	.byte	0x00, 0xf0, 0x11, 0x00


	//----- nvinfo : EIATTR_KPARAM_INFO
	.align		4
.L_4769:
        /*0068*/ 	.byte	0x04, 0x17
        /*006a*/ 	.short	(.L_4771 - .L_4770)
.L_4770:
        /*006c*/ 	.word	0x00000000
        /*0070*/ 	.short	0x000d
        /*0072*/ 	.short	0x0050
        /*0074*/ 	.byte	0x00, 0xf0, 0x11, 0x00


	//----- nvinfo : EIATTR_KPARAM_INFO
	.align		4
.L_4771:
        /*0078*/ 	.byte	0x04, 0x17
        /*007a*/ 	.short	(.L_4773 - .L_4772)
.L_4772:
        /*007c*/ 	.word	0x00000000
        /*0080*/ 	.short	0x000c
        /*0082*/ 	.short	0x004c
        /*0084*/ 	.byte	0x00, 0xf0, 0x11, 0x00


	//----- nvinfo : EIATTR_KPARAM_INFO
	.align		4
.L_4773:
        /*0088*/ 	.byte	0x04, 0x17
        /*008a*/ 	.short	(.L_4775 - .L_4774)
.L_4774:
        /*008c*/ 	.word	0x00000000
        /*0090*/ 	.short	0x000b
        /*0092*/ 	.short	0x0048
        /*0094*/ 	.byte	0x00, 0xf0, 0x11, 0x00


	//----- nvinfo : EIATTR_KPARAM_INFO
	.align		4
.L_4775:
        /*0098*/ 	.byte	0x04, 0x17
        /*009a*/ 	.short	(.L_4777 - .L_4776)
.L_4776:
        /*009c*/ 	.word	0x00000000
        /*00a0*/ 	.short	0x000a
        /*00a2*/ 	.short	0x0040
        /*00a4*/ 	.byte	0x00, 0xf0, 0x21, 0x00


	//----- nvinfo : EIATTR_KPARAM_INFO
	.align		4
.L_4777:
        /*00a8*/ 	.byte	0x04, 0x17
        /*00aa*/ 	.short	(.L_4779 - .L_4778)
.L_4778:
        /*00ac*/ 	.word	0x00000000
        /*00b0*/ 	.short	0x0009
        /*00b2*/ 	.short	0x0038
        /*00b4*/ 	.byte	0x00, 0xf0, 0x21, 0x00


	//----- nvinfo : EIATTR_KPARAM_INFO
	.align		4
.L_4779:
        /*00b8*/ 	.byte	0x04, 0x17
        /*00ba*/ 	.short	(.L_4781 - .L_4780)
.L_4780:
        /*00bc*/ 	.word	0x00000000
        /*00c0*/ 	.short	0x0008
        /*00c2*/ 	.short	0x0034
        /*00c4*/ 	.byte	0x00, 0xf0, 0x11, 0x00


	//----- nvinfo : EIATTR_KPARAM_INFO
	.align		4
.L_4781:
        /*00c8*/ 	.byte	0x04, 0x17
        /*00ca*/ 	.short	(.L_4783 - .L_4782)
.L_4782:
        /*00cc*/ 	.word	0x00000000
        /*00d0*/ 	.short	0x0007
        /*00d2*/ 	.short	0x0030
        /*00d4*/ 	.byte	0x00, 0xf0, 0x11, 0x00


	//----- nvinfo : EIATTR_KPARAM_INFO
	.align		4
.L_4783:
        /*00d8*/ 	.byte	0x04, 0x17
        /*00da*/ 	.short	(.L_4785 - .L_4784)
.L_4784:
        /*00dc*/ 	.word	0x00000000
        /*00e0*/ 	.short	0x0006
        /*00e2*/ 	.short	0x002c
        /*00e4*/ 	.byte	0x00, 0xf0, 0x11, 0x00


	//----- nvinfo : EIATTR_KPARAM_INFO
	.align		4
.L_4785:
        /*00e8*/ 	.byte	0x04, 0x17
        /*00ea*/ 	.short	(.L_4787 - .L_4786)
.L_4786:
        /*00ec*/ 	.word	0x00000000
        /*00f0*/ 	.short	0x0005
        /*00f2*/ 	.short	0x0028
        /*00f4*/ 	.byte	0x00, 0xf0, 0x11, 0x00


	//----- nvinfo : EIATTR_KPARAM_INFO
	.align		4
.L_4787:
        /*00f8*/ 	.byte	0x04, 0x17
        /*00fa*/ 	.short	(.L_4789 - .L_4788)
.L_4788:
        /*00fc*/ 	.word	0x00000000
        /*0100*/ 	.short	0x0004
        /*0102*/ 	.short	0x0020
        /*0104*/ 	.byte	0x00, 0xf0, 0x21, 0x00


	//----- nvinfo : EIATTR_KPARAM_INFO
	.align		4
.L_4789:
        /*0108*/ 	.byte	0x04, 0x17
        /*010a*/ 	.short	(.L_4791 - .L_4790)
.L_4790:
        /*010c*/ 	.word	0x00000000
        /*0110*/ 	.short	0x0003
        /*0112*/ 	.short	0x0018
        /*0114*/ 	.byte	0x00, 0xf0, 0x21, 0x00


	//----- nvinfo : EIATTR_KPARAM_INFO
	.align		4
.L_4791:
        /*0118*/ 	.byte	0x04, 0x17
        /*011a*/ 	.short	(.L_4793 - .L_4792)
.L_4792:
        /*011c*/ 	.word	0x00000000
        /*0120*/ 	.short	0x0002
        /*0122*/ 	.short	0x0010
        /*0124*/ 	.byte	0x00, 0xf0, 0x21, 0x00


	//----- nvinfo : EIATTR_KPARAM_INFO
	.align		4
.L_4793:
        /*0128*/ 	.byte	0x04, 0x17
        /*012a*/ 	.short	(.L_4795 - .L_4794)
.L_4794:
        /*012c*/ 	.word	0x00000000
        /*0130*/ 	.short	0x0001
        /*0132*/ 	.short	0x0008
        /*0134*/ 	.byte	0x00, 0xf0, 0x21, 0x00


	//----- nvinfo : EIATTR_KPARAM_INFO
	.align		4
.L_4795:
        /*0138*/ 	.byte	0x04, 0x17
        /*013a*/ 	.short	(.L_4797 - .L_4796)
.L_4796:
        /*013c*/ 	.word	0x00000000
        /*0140*/ 	.short	0x0000
        /*0142*/ 	.short	0x0000
        /*0144*/ 	.byte	0x00, 0xf0, 0x21, 0x00


	//----- nvinfo : EIATTR_SPARSE_MMA_MASK
	.align		4
.L_4797:
        /*0148*/ 	.byte	0x03, 0x50
        /*014a*/ 	.short	0x0000


	//----- nvinfo : EIATTR_MAXREG_COUNT
	.align		4
        /*014c*/ 	.byte	0x03, 0x1b
        /*014e*/ 	.short	0x00ff


	//----- nvinfo : EIATTR_NUM_BARRIERS
	.align		4
        /*0150*/ 	.byte	0x02, 0x4c
        /*0152*/ 	.byte	0x01
	.zero		1


	//----- nvinfo : EIATTR_MERCURY_ISA_VERSION
	.align		4
        /*0154*/ 	.byte	0x03, 0x5f
        /*0156*/ 	.short	0x0101


	//----- nvinfo : EIATTR_EXIT_INSTR_OFFSETS
	.align		4
        /*0158*/ 	.byte	0x04, 0x1c
        /*015a*/ 	.short	(.L_4799 - .L_4798)


	//   ....[0]....
.L_4798:
        /*015c*/ 	.word	0x000000b0


	//   ....[1]....
        /*0160*/ 	.word	0x00000360


	//   ....[2]....
        /*0164*/ 	.word	0x000076e0


	//   ....[3]....
        /*0168*/ 	.word	0x000078c0


	//   ....[4]....
        /*016c*/ 	.word	0x00007960


	//   ....[5]....
        /*0170*/ 	.word	0x000079a0


	//----- nvinfo : EIATTR_CRS_STACK_SIZE
	.align		4
.L_4799:
        /*0174*/ 	.byte	0x04, 0x1e
        /*0176*/ 	.short	(.L_4801 - .L_4800)
.L_4800:
        /*0178*/ 	.word	0x00000000


	//----- nvinfo : EIATTR_CBANK_PARAM_SIZE
	.align		4
.L_4801:
        /*017c*/ 	.byte	0x03, 0x19
        /*017e*/ 	.short	0x0074


	//----- nvinfo : EIATTR_PARAM_CBANK
	.align		4
        /*0180*/ 	.byte	0x04, 0x0a
        /*0182*/ 	.short	(.L_4803 - .L_4802)
	.align		4
.L_4802:
        /*0184*/ 	.word	index@(.nv.constant0._Z23gemm_half_q_half_kernelILi1ELi140ELb1ELb0ELi32EEvPK6__halfPKjS4_S2_PS0_iiiiPKtS7_iiiiiibS2_i)
        /*0188*/ 	.short	0x0210
        /*018a*/ 	.short	0x0074


	//----- nvinfo : EIATTR_SW_WAR
	.align		4
.L_4803:
        /*018c*/ 	.byte	0x04, 0x36
        /*018e*/ 	.short	(.L_4805 - .L_4804)
.L_4804:
        /*0190*/ 	.word	0x00000008
.L_4805:


//--------------------- .nv.info._Z23gemm_half_q_half_kernelILi1ELi20ELb1ELb0ELi32EEvPK6__halfPKjS4_S2_PS0_iiiiPKtS7_iiiiiibS2_i --------------------------
	.section	.nv.info._Z23gemm_half_q_half_kernelILi1ELi20ELb1ELb0ELi32EEvPK6__halfPKjS4_S2_PS0_iiiiPKtS7_iiiiiibS2_i,"",@"SHT_CUDA_INFO"
	.sectionflags	@""
	.align	4


	//----- nvinfo : EIATTR_CUDA_API_VERSION
	.align		4
        /*0000*/ 	.byte	0x04, 0x37
        /*0002*/ 	.short	(.L_4807 - .L_4806)
.L_4806:
        /*0004*/ 	.word	0x00000082


	//----- nvinfo : EIATTR_KPARAM_INFO
	.align		4
.L_4807:
        /*0008*/ 	.byte	0x04, 0x17
        /*000a*/ 	.short	(.L_4809 - .L_4808)
.L_4808:
        /*000c*/ 	.word	0x00000000
        /*0010*/ 	.short	0x0013
        /*0012*/ 	.short	0x0070
        /*0014*/ 	.byte	0x00, 0xf0, 0x11, 0x00


	//----- nvinfo : EIATTR_KPARAM_INFO
	.align		4
.L_4809:
        /*0018*/ 	.byte	0x04, 0x17
        /*001a*/ 	.short	(.L_4811 - .L_4810)
.L_4810:
        /*001c*/ 	.word	0x00000000
        /*0020*/ 	.short	0x0012
        /*0022*/ 	.short	0x0068
        /*0024*/ 	.byte	0x00, 0xf0, 0x21, 0x00


	//----- nvinfo : EIATTR_KPARAM_INFO
	.align		4
.L_4811:
        /*0028*/ 	.byte	0x04, 0x17
        /*002a*/ 	.short	(.L_4813 - .L_4812)
.L_4812:
        /*002c*/ 	.word	0x00000000
        /*0030*/ 	.short	0x0011
        /*0032*/ 	.short	0x0060
        /*0034*/ 	.byte	0x00, 0xf0, 0x05, 0x00


	//----- nvinfo : EIATTR_KPARAM_INFO
	.align		4
.L_4813:
        /*0038*/ 	.byte	0x04, 0x17
        /*003a*/ 	.short	(.L_4815 - .L_4814)
.L_4814:
        /*003c*/ 	.word	0x00000000
        /*0040*/ 	.short	0x0010
        /*0042*/ 	.short	0x005c
        /*0044*/ 	.byte	0x00, 0xf0, 0x11, 0x00


	//----- nvinfo : EIATTR_KPARAM_INFO
	.align		4
.L_4815:
        /*0048*/ 	.byte	0x04, 0x17
        /*004a*/ 	.short	(.L_4817 - .L_4816)
.L_4816:
        /*004c*/ 	.word	0x00000000
        /*0050*/ 	.short	0x000f
        /*0052*/ 	.short	0x0058
        /*0054*/ 	.byte	0x00, 0xf0, 0x11, 0x00


	//----- nvinfo : EIATTR_KPARAM_INFO
	.align		4
.L_4817:
        /*0058*/ 	.byte	0x04, 0x17
        /*005a*/ 	.short	(.L_4819 - .L_4818)
.L_4818:
        /*005c*/ 	.word	0x00000000
        /*0060*/ 	.short	0x000e
        /*0062*/ 	.short	0x0054
        /*0064*/ 	.byte	0x00, 0xf0, 0x11, 0x00


	//----- nvinfo : EIATTR_KPARAM_INFO
	.align		4
.L_4819:
        /*0068*/ 	.byte	0x04, 0x17
        /*006a*/ 	.short	(.L_4821 - .L_4820)
.L_4820:
        /*006c*/ 	.word	0x00000000
        /*0070*/ 	.short	0x000d
        /*0072*/ 	.short	0x0050
        /*0074*/ 	.byte	0x00, 0xf0, 0x11, 0x00


	//----- nvinfo : EIATTR_KPARAM_INFO
	.align		4
.L_4821:
        /*0078*/ 	.byte	0x04, 0x17
        /*007a*/ 	.short	(.L_4823 - .L_4822)
.L_4822:
        /*007c*/ 	.word	0x00000000
        /*0080*/ 	.short	0x000c
        /*0082*/ 	.short	0x004c
        /*0084*/ 	.byte	0x00, 0xf0, 0x11, 0x00


	//----- nvinfo : EIATTR_KPARAM_INFO
	.align		4
.L_4823:
        /*0088*/ 	.byte	0x04, 0x17
        /*008a*/ 	.short	(.L_4825 - .L_4824)
.L_4824:
        /*008c*/ 	.word	0x00000000
        /*0090*/ 	.short	0x000b
        /*0092*/ 	.short	0x0048
        /*0094*/ 	.byte	0x00, 0xf0, 0x11, 0x00


	//----- nvinfo : EIATTR_KPARAM_INFO
	.align		4
.L_4825:
        /*0098*/ 	.byte	0x04, 0x17
        /*009a*/ 	.short	(.L_4827 - .L_4826)
.L_4826:
        /*009c*/ 	.word	0x00000000
        /*00a0*/ 	.short	0x000a
        /*00a2*/ 	.short	0x0040
        /*00a4*/ 	.byte	0x00, 0xf0, 0x21, 0x00


	//----- nvinfo : EIATTR_KPARAM_INFO
	.align		4
.L_4827:
        /*00a8*/ 	.byte	0x04, 0x17
        /*00aa*/ 	.short	(.L_4829 - .L_4828)
.L_4828:
        /*00ac*/ 	.word	0x00000000
        /*00b0*/ 	.short	0x0009
        /*00b2*/ 	.short	0x0038
        /*00b4*/ 	.byte	0x00, 0xf0, 0x21, 0x00


	//----- nvinfo : EIATTR_KPARAM_INFO
	.align		4
.L_4829:
        /*00b8*/ 	.byte	0x04, 0x17
        /*00ba*/ 	.short	(.L_4831 - .L_4830)
.L_4830:
        /*00bc*/ 	.word	0x00000000
        /*00c0*/ 	.short	0x0008
        /*00c2*/ 	.short	0x0034
        /*00c4*/ 	.byte	0x00, 0xf0, 0x11, 0x00


	//----- nvinfo : EIATTR_KPARAM_INFO
	.align		4
.L_4831:
        /*00c8*/ 	.byte	0x04, 0x17
        /*00ca*/ 	.short	(.L_4833 - .L_4832)
.L_4832:
        /*00cc*/ 	.word	0x00000000
        /*00d0*/ 	.short	0x0007
        /*00d2*/ 	.short	0x0030
        /*00d4*/ 	.byte	0x00, 0xf0, 0x11, 0x00


	//----- nvinfo : EIATTR_KPARAM_INFO
	.align		4
.L_4833:
        /*00d8*/ 	.byte	0x04, 0x17
        /*00da*/ 	.short	(.L_4835 - .L_4834)
.L_4834:
        /*00dc*/ 	.word	0x00000000
        /*00e0*/ 	.short	0x0006
        /*00e2*/ 	.short	0x002c
        /*00e4*/ 	.byte	0x00, 0xf0, 0x11, 0x00


	//----- nvinfo : EIATTR_KPARAM_INFO
	.align		4
.L_4835:
        /*00e8*/ 	.byte	0x04, 0x17
        /*00ea*/ 	.short	(.L_4837 - .L_4836)
.L_4836:
        /*00ec*/ 	.word	0x00000000
        /*00f0*/ 	.short	0x0005
        /*00f2*/ 	.short	0x0028
        /*00f4*/ 	.byte	0x00, 0xf0, 0x11, 0x00


	//----- nvinfo : EIATTR_KPARAM_INFO
	.align		4
.L_4837:
        /*00f8*/ 	.byte	0x04, 0x17
        /*00fa*/ 	.short	(.L_4839 - .L_4838)
.L_4838:
        /*00fc*/ 	.word	0x00000000
        /*0100*/ 	.short	0x0004
        /*0102*/ 	.short	0x0020
        /*0104*/ 	.byte	0x00, 0xf0, 0x21, 0x00


	//----- nvinfo : EIATTR_KPARAM_INFO
	.align		4
.L_4839:
        /*0108*/ 	.byte	0x04, 0x17
        /*010a*/ 	.short	(.L_4841 - .L_4840)
.L_4840:
        /*010c*/ 	.word	0x00000000
        /*0110*/ 	.short	0x0003
        /*0112*/ 	.short	0x0018
        /*0114*/ 	.byte	0x00, 0xf0, 0x21, 0x00


	//----- nvinfo : EIATTR_KPARAM_INFO
	.align		4
.L_4841:
        /*0118*/ 	.byte	0x04, 0x17
        /*011a*/ 	.short	(.L_4843 - .L_4842)
.L_4842:
        /*011c*/ 	.word	0x00000000
        /*0120*/ 	.short	0x0002
        /*0122*/ 	.short	0x0010
        /*0124*/ 	.byte	0x00, 0xf0, 0x21, 0x00


	//----- nvinfo : EIATTR_KPARAM_INFO
	.align		4
.L_4843:
        /*0128*/ 	.byte	0x04, 0x17
        /*012a*/ 	.short	(.L_4845 - .L_4844)
.L_4844:
        /*012c*/ 	.word	0x00000000
        /*0130*/ 	.short	0x0001
        /*0132*/ 	.short	0x0008
        /*0134*/ 	.byte	0x00, 0xf0, 0x21, 0x00


	//----- nvinfo : EIATTR_KPARAM_INFO
	.align		4
.L_4845:
        /*0138*/ 	.byte	0x04, 0x17
        /*013a*/ 	.short	(.L_4847 - .L_4846)
.L_4846:
        /*013c*/ 	.word	0x00000000
        /*0140*/ 	.short	0x0000
        /*0142*/ 	.short	0x0000
        /*0144*/ 	.byte	0x00, 0xf0, 0x21, 0x00


	//----- nvinfo : EIATTR_SPARSE_MMA_MASK
	.align		4
.L_4847:
        /*0148*/ 	.byte	0x03, 0x50
        /*014a*/ 	.short	0x0000


	//----- nvinfo : EIATTR_MAXREG_COUNT
	.align		4
        /*014c*/ 	.byte	0x03, 0x1b
        /*014e*/ 	.short	0x00ff


	//----- nvinfo : EIATTR_NUM_BARRIERS
	.align		4
        /*0150*/ 	.byte	0x02, 0x4c
        /*0152*/ 	.byte	0x01
	.zero		1


	//----- nvinfo : EIATTR_MERCURY_ISA_VERSION
	.align		4
        /*0154*/ 	.byte	0x03, 0x5f
        /*0156*/ 	.short	0x0101


	//----- nvinfo : EIATTR_EXIT_INSTR_OFFSETS
	.align		4
        /*0158*/ 	.byte	0x04, 0x1c
        /*015a*/ 	.short	(.L_4849 - .L_4848)


	//   ....[0]....
.L_4848:
        /*015c*/ 	.word	0x000000a0


	//   ....[1]....
        /*0160*/ 	.word	0x00000350


	//   ....[2]....
        /*0164*/ 	.word	0x00003660


	//   ....[3]....
        /*0168*/ 	.word	0x00003840


	//   ....[4]....
        /*016c*/ 	.word	0x000038e0


	//   ....[5]....
        /*0170*/ 	.word	0x00003920


	//----- nvinfo : EIATTR_CRS_STACK_SIZE
	.align		4
.L_4849:
        /*0174*/ 	.byte	0x04, 0x1e
        /*0176*/ 	.short	(.L_4851 - .L_4850)
.L_4850:
        /*0178*/ 	.word	0x00000000


	//----- nvinfo : EIATTR_CBANK_PARAM_SIZE
	.align		4
.L_4851:
        /*017c*/ 	.byte	0x03, 0x19
        /*017e*/ 	.short	0x0074


	//----- nvinfo : EIATTR_PARAM_CBANK
	.align		4
        /*0180*/ 	.byte	0x04, 0x0a
        /*0182*/ 	.short	(.L_4853 - .L_4852)
	.align		4
.L_4852:
        /*0184*/ 	.word	index@(.nv.constant0._Z23gemm_half_q_half_kernelILi1ELi20ELb1ELb0ELi32EEvPK6__halfPKjS4_S2_PS0_iiiiPKtS7_iiiiiibS2_i)
        /*0188*/ 	.short	0x0210
        /*018a*/ 	.short	0x0074


	//----- nvinfo : EIATTR_SW_WAR
	.align		4
.L_4853:
        /*018c*/ 	.byte	0x04, 0x36
        /*018e*/ 	.short	(.L_4855 - .L_4854)
.L_4854:
        /*0190*/ 	.word	0x00000008
.L_4855:


//--------------------- .nv.info._Z23gemm_half_q_half_kernelILi1ELi38ELb1ELb0ELi32EEvPK6__halfPKjS4_S2_PS0_iiiiPKtS7_iiiiiibS2_i --------------------------
	.section	.nv.info._Z23gemm_half_q_half_kernelILi1ELi38ELb1ELb0ELi32EEvPK6__halfPKjS4_S2_PS0_iiiiPKtS7_iiiiiibS2_i,"",@"SHT_CUDA_INFO"
	.sectionflags	@""
	.align	4


	//----- nvinfo : EIATTR_CUDA_API_VERSION
	.align		4
        /*0000*/ 	.byte	0x04, 0x37
        /*0002*/ 	.short	(.L_4857 - .L_4856)
.L_4856:
        /*0004*/ 	.word	0x00000082


	//----- nvinfo : EIATTR_KPARAM_INFO
	.align		4
.L_4857:
        /*0008*/ 	.byte	0x04, 0x17
        /*000a*/ 	.short	(.L_4859 - .L_4858)
.L_4858:
        /*000c*/ 	.word	0x00000000
        /*0010*/ 	.short	0x0013
        /*0012*/ 	.short	0x0070
        /*0014*/ 	.byte	0x00, 0xf0, 0x11, 0x00


	//----- nvinfo : EIATTR_KPARAM_INFO
	.align		4
.L_4859:
        /*0018*/ 	.byte	0x04, 0x17
        /*001a*/ 	.short	(.L_4861 - .L_4860)
.L_4860:
        /*001c*/ 	.word	0x00000000
        /*0020*/ 	.short	0x0012
        /*0022*/ 	.short	0x0068
        /*0024*/ 	.byte	0x00, 0xf0, 0x21, 0x00


	//----- nvinfo : EIATTR_KPARAM_INFO
	.align		4
.L_4861:
        /*0028*/ 	.byte	0x04, 0x17
        /*002a*/ 	.short	(.L_4863 - .L_4862)
.L_4862:
        /*002c*/ 	.word	0x00000000
        /*0030*/ 	.short	0x0011
        /*0032*/ 	.short	0x0060
        /*0034*/ 	.byte	0x00, 0xf0, 0x05, 0x00


	//----- nvinfo : EIATTR_KPARAM_INFO
	.align		4
.L_4863:
        /*0038*/ 	.byte	0x04, 0x17
        /*003a*/ 	.short	(.L_4865 - .L_4864)
.L_4864:
        /*003c*/ 	.word	0x00000000
        /*0040*/ 	.short	0x0010
        /*0042*/ 	.short	0x005c
        /*0044*/ 	.byte	0x00, 0xf0, 0x11, 0x00


	//----- nvinfo : EIATTR_KPARAM_INFO
	.align		4
.L_4865:
        /*0048*/ 	.byte	0x04, 0x17
        /*004a*/ 	.short	(.L_4867 - .L_4866)
.L_4866:
        /*004c*/ 	.word	0x00000000
        /*0050*/ 	.short	0x000f
        /*0052*/ 	.short	0x0058
        /*0054*/ 	.byte	0x00, 0xf0, 0x11, 0x00


	//----- nvinfo : EIATTR_KPARAM_INFO
	.align		4
.L_4867:
        /*0058*/ 	.byte	0x04, 0x17
        /*005a*/ 	.short	(.L_4869 - .L_4868)
.L_4868:
        /*005c*/ 	.word	0x00000000
        /*0060*/ 	.short	0x000e
        /*0062*/ 	.short	0x0054
        /*0064*/ 	.byte	0x00, 0xf0, 0x11, 0x00


	//----- nvinfo : EIATTR_KPARAM_INFO
	.align		4
.L_4869:
        /*0068*/ 	.byte	0x04, 0x17
        /*006a*/ 	.short	(.L_4871 - .L_4870)
.L_4870:
        /*006c*/ 	.word	0x00000000
        /*0070*/ 	.short	0x000d
        /*0072*/ 	.short	0x0050
        /*0074*/ 	.byte	0x00, 0xf0, 0x11, 0x00


	//----- nvinfo : EIATTR_KPARAM_INFO
	.align		4
.L_4871:
        /*0078*/ 	.byte	0x04, 0x17
        /*007a*/ 	.short	(.L_4873 - .L_4872)
.L_4872:
        /*007c*/ 	.word	0x00000000
        /*0080*/ 	.short	0x000c
        /*0082*/ 	.short	0x004c
        /*0084*/ 	.byte	0x00, 0xf0, 0x11, 0x00


	//----- nvinfo : EIATTR_KPARAM_INFO
	.align		4
.L_4873:
        /*0088*/ 	.byte	0x04, 0x17
        /*008a*/ 	.short	(.L_4875 - .L_4874)
.L_4874:
        /*008c*/ 	.word	0x00000000
        /*0090*/ 	.short	0x000b
        /*0092*/ 	.short	0x0048
        /*0094*/ 	.byte	0x00, 0xf0, 0x11, 0x00


	//----- nvinfo : EIATTR_KPARAM_INFO
	.align		4
.L_4875:
        /*0098*/ 	.byte	0x04, 0x17
        /*009a*/ 	.short	(.L_4877 - .L_4876)
.L_4876:
        /*009c*/ 	.word	0x00000000
        /*00a0*/ 	.short	0x000a
        /*00a2*/ 	.short	0x0040
        /*00a4*/ 	.byte	0x00, 0xf0, 0x21, 0x00


	//----- nvinfo : EIATTR_KPARAM_INFO
	.align		4
.L_4877:
        /*00a8*/ 	.byte	0x04, 0x17
        /*00aa*/ 	.short	(.L_4879 - .L_4878)
.L_4878:
        /*00ac*/ 	.word	0x00000000
        /*00b0*/ 	.short	0x0009
        /*00b2*/ 	.short	0x0038
        /*00b4*/ 	.byte	0x00, 0xf0, 0x21, 0x00


	//----- nvinfo : EIATTR_KPARAM_INFO
	.align		4
.L_4879:
        /*00b8*/ 	.byte	0x04, 0x17
        /*00ba*/ 	.short	(.L_4881 - .L_4880)
.L_4880:
        /*00bc*/ 	.word	0x00000000
        /*00c0*/ 	.short	0x0008
        /*00c2*/ 	.short	0x0034
        /*00c4*/ 	.byte	0x00, 0xf0, 0x11, 0x00


	//----- nvinfo : EIATTR_KPARAM_INFO
	.align		4
.L_4881:
        /*00c8*/ 	.byte	0x04, 0x17
        /*00ca*/ 	.short	(.L_4883 - .L_4882)
.L_4882:
        /*00cc*/ 	.word	0x00000000
        /*00d0*/ 	.short	0x0007
        /*00d2*/ 	.short	0x0030
        /*00d4*/ 	.byte	0x00, 0xf0, 0x11, 0x00


	//----- nvinfo : EIATTR_KPARAM_INFO
	.align		4
.L_4883:
        /*00d8*/ 	.byte	0x04, 0x17
        /*00da*/ 	.short	(.L_4885 - .L_4884)
.L_4884:
        /*00dc*/ 	.word	0x00000000
        /*00e0*/ 	.short	0x0006
        /*00e2*/ 	.short	0x002c
        /*00e4*/ 	.byte	0x00, 0xf0, 0x11, 0x00


	//----- nvinfo : EIATTR_KPARAM_INFO
	.align		4
.L_4885:
        /*00e8*/ 	.byte	0x04, 0x17
        /*00ea*/ 	.short	(.L_4887 - .L_4886)
.L_4886:
        /*00ec*/ 	.word	0x00000000
        /*00f0*/ 	.short	0x0005
        /*00f2*/ 	.short	0x0028
        /*00f4*/ 	.byte	0x00, 0xf0, 0x11, 0x00


	//----- nvinfo : EIATTR_KPARAM_INFO
	.align		4
.L_4887:
        /*00f8*/ 	.byte	0x04, 0x17
        /*00fa*/ 	.short	(.L_4889 - .L_4888)
.L_4888:
        /*00fc*/ 	.word	0x00000000
        /*0100*/ 	.short	0x0004
        /*0102*/ 	.short	0x0020
        /*0104*/ 	.byte	0x00, 0xf0, 0x21, 0x00


	//----- nvinfo : EIATTR_KPARAM_INFO
	.align		4
.L_4889:
        /*0108*/ 	.byte	0x04, 0x17
        /*010a*/ 	.short	(.L_4891 - .L_4890)
.L_4890:
        /*010c*/ 	.word	0x00000000
        /*0110*/ 	.short	0x0003
        /*0112*/ 	.short	0x0018
        /*0114*/ 	.byte	0x00, 0xf0, 0x21, 0x00


	//----- nvinfo : EIATTR_KPARAM_INFO
	.align		4
.L_4891:
        /*0118*/ 	.byte	0x04, 0x17
        /*011a*/ 	.short	(.L_4893 - .L_4892)
.L_4892:
        /*011c*/ 	.word	0x00000000
        /*0120*/ 	.short	0x0002
        /*0122*/ 	.short	0x0010
        /*0124*/ 	.byte	0x00, 0xf0, 0x21, 0x00


	//----- nvinfo : EIATTR_KPARAM_INFO
	.align		4
.L_4893:
        /*0128*/ 	.byte	0x04, 0x17
        /*012a*/ 	.short	(.L_4895 - .L_4894)
.L_4894:
        /*012c*/ 	.word	0x00000000
        /*0130*/ 	.short	0x0001
        /*0132*/ 	.short	0x0008
        /*0134*/ 	.byte	0x00, 0xf0, 0x21, 0x00


	//----- nvinfo : EIATTR_KPARAM_INFO
	.align		4
.L_4895:
        /*0138*/ 	.byte	0x04, 0x17
        /*013a*/ 	.short	(.L_4897 - .L_4896)
.L_4896:
        /*013c*/ 	.word	0x00000000
        /*0140*/ 	.short	0x0000
        /*0142*/ 	.short	0x0000
        /*0144*/ 	.byte	0x00, 0xf0, 0x21, 0x00


	//----- nvinfo : EIATTR_SPARSE_MMA_MASK
	.align		4
.L_4897:
        /*0148*/ 	.byte	0x03, 0x50
        /*014a*/ 	.short	0x0000


	//----- nvinfo : EIATTR_MAXREG_COUNT
	.align		4
        /*014c*/ 	.byte	0x03, 0x1b
        /*014e*/ 	.short	0x00ff


	//----- nvinfo : EIATTR_NUM_BARRIERS
	.align		4
        /*0150*/ 	.byte	0x02, 0x4c
        /*0152*/ 	.byte	0x01
	.zero		1


	//----- nvinfo : EIATTR_MERCURY_ISA_VERSION
	.align		4
        /*0154*/ 	.byte	0x03, 0x5f
        /*0156*/ 	.short	0x0101


	//----- nvinfo : EIATTR_EXIT_INSTR_OFFSETS
	.align		4
        /*0158*/ 	.byte	0x04, 0x1c
        /*015a*/ 	.short	(.L_4899 - .L_4898)


	//   ....[0]....
.L_4898:
        /*015c*/ 	.word	0x000000b0


	//   ....[1]....
        /*0160*/ 	.word	0x00000360


	//   ....[2]....
        /*0164*/ 	.word	0x000042d0


	//   ....[3]....
        /*0168*/ 	.word	0x000044a0


	//   ....[4]....
        /*016c*/ 	.word	0x00004550


	//   ....[5]....
        /*0170*/ 	.word	0x00004590


	//----- nvinfo : EIATTR_CRS_STACK_SIZE
	.align		4
.L_4899:
        /*0174*/ 	.byte	0x04, 0x1e
        /*0176*/ 	.short	(.L_4901 - .L_4900)
.L_4900:
        /*0178*/ 	.word	0x00000000


	//----- nvinfo : EIATTR_CBANK_PARAM_SIZE
	.align		4
.L_4901:
        /*017c*/ 	.byte	0x03, 0x19
        /*017e*/ 	.short	0x0074


	//----- nvinfo : EIATTR_PARAM_CBANK
	.align		4
        /*0180*/ 	.byte	0x04, 0x0a
        /*0182*/ 	.short	(.L_4903 - .L_4902)
	.align		4
.L_4902:
        /*0184*/ 	.word	index@(.nv.constant0._Z23gemm_half_q_half_kernelILi1ELi38ELb1ELb0ELi32EEvPK6__halfPKjS4_S2_PS0_iiiiPKtS7_iiiiiibS2_i)
        /*0188*/ 	.short	0x0210
        /*018a*/ 	.short	0x0074


	//----- nvinfo : EIATTR_SW_WAR
	.align		4
.L_4903:
        /*018c*/ 	.byte	0x04, 0x36
        /*018e*/ 	.short	(.L_4905 - .L_4904)
.L_4904:
        /*0190*/ 	.word	0x00000008
.L_4905:


//--------------------- .nv.info._Z23gemm_half_q_half_kernelILi1ELi128ELb1ELb0ELi32EEvPK6__halfPKjS4_S2_PS0_iiiiPKtS7_iiiiiibS2_i --------------------------
	.section	.nv.info._Z23gemm_half_q_half_kernelILi1ELi128ELb1ELb0ELi32EEvPK6__halfPKjS4_S2_PS0_iiiiPKtS7_iiiiiibS2_i,"",@"SHT_CUDA_INFO"
	.sectionflags	@""
	.align	4


	//----- nvinfo : EIATTR_CUDA_API_VERSION
	.align		4
        /*0000*/ 	.byte	0x04, 0x37
        /*0002*/ 	.short	(.L_4907 - .L_4906)
.L_4906:
        /*0004*/ 	.word	0x00000082


	//----- nvinfo : EIATTR_KPARAM_INFO
	.align		4
.L_4907:
        /*0008*/ 	.byte	0x04, 0x17
        /*000a*/ 	.short	(.L_4909 - .L_4908)
.L_4908:
        /*000c*/ 	.word	0x00000000
        /*0010*/ 	.short	0x0013
        /*0012*/ 	.short	0x0070
        /*0014*/ 	.byte	0x00, 0xf0, 0x11, 0x00


	//----- nvinfo : EIATTR_KPARAM_INFO
	.align		4
.L_4909:
        /*0018*/ 	.byte	0x04, 0x17
        /*001a*/ 	.short	(.L_4911 - .L_4910)
.L_4910:
        /*001c*/ 	.word	0x00000000
        /*0020*/ 	.short	0x0012
        /*0022*/ 	.short	0x0068
        /*0024*/ 	.byte	0x00, 0xf0, 0x21, 0x00


	//----- nvinfo : EIATTR_KPARAM_INFO
	.align		4
.L_4911:
        /*0028*/ 	.byte	0x04, 0x17
        /*002a*/ 	.short	(.L_4913 - .L_4912)
.L_4912:
        /*002c*/ 	.word	0x00000000
        /*0030*/ 	.short	0x0011
        /*0032*/ 	.short	0x0060
        /*0034*/ 	.byte	0x00, 0xf0, 0x05, 0x00


	//----- nvinfo : EIATTR_KPARAM_INFO
	.align		4
.L_4913:
        /*0038*/ 	.byte	0x04, 0x17
        /*003a*/ 	.short	(.L_4915 - .L_4914)
.L_4914:
        /*003c*/ 	.word	0x00000000
        /*0040*/ 	.short	0x0010
        /*0042*/ 	.short	0x005c
        /*0044*/ 	.byte	0x00, 0xf0, 0x11, 0x00


	//----- nvinfo : EIATTR_KPARAM_INFO
	.align		4
.L_4915:
        /*0048*/ 	.byte	0x04, 0x17
        /*004a*/ 	.short	(.L_4917 - .L_4916)
.L_4916:
        /*004c*/ 	.word	0x00000000
        /*0050*/ 	.short	0x000f
        /*0052*/ 	.short	0x0058
        /*0054*/ 	.byte	0x00, 0xf0, 0x11, 0x00


	//----- nvinfo : EIATTR_KPARAM_INFO
	.align		4
.L_4917:
        /*0058*/ 	.byte	0x04, 0x17
        /*005a*/ 	.short	(.L_4919 - .L_4918)
.L_4918:
        /*005c*/ 	.word	0x00000000
        /*0060*/ 	.short	0x000e
        /*0062*/ 	.short	0x0054
        /*0064*/ 	.byte	0x00, 0xf0, 0x11, 0x00


	//----- nvinfo : EIATTR_KPARAM_INFO
	.align		4
.L_4919:
        /*0068*/ 	.byte	0x04, 0x17
        /*006a*/ 	.short	(.L_4921 - .L_4920)
.L_4920:
        /*006c*/ 	.word	0x00000000
        /*0070*/ 	.short	0x000d
        /*0072*/ 	.short	0x0050
        /*0074*/ 	.byte	0x00, 0xf0, 0x11, 0x00


	//----- nvinfo : EIATTR_KPARAM_INFO
	.align		4
.L_4921:
        /*0078*/ 	.byte	0x04, 0x17
        /*007a*/ 	.short	(.L_4923 - .L_4922)
.L_4922:
        /*007c*/ 	.word	0x00000000
        /*0080*/ 	.short	0x000c
        /*0082*/ 	.short	0x004c
        /*0084*/ 	.byte	0x00, 0xf0, 0x11, 0x00


	//----- nvinfo : EIATTR_KPARAM_INFO
	.align		4
.L_4923:
        /*0088*/ 	.byte	0x04, 0x17
        /*008a*/ 	.short	(.L_4925 - .L_4924)
.L_4924:
        /*008c*/ 	.word	0x00000000
        /*0090*/ 	.short	0x000b
        /*0092*/ 	.short	0x0048
        /*0094*/ 	.byte	0x00, 0xf0, 0x11, 0x00


	//----- nvinfo : EIATTR_KPARAM_INFO
	.align		4
.L_4925:
        /*0098*/ 	.byte	0x04, 0x17
        /*009a*/ 	.short	(.L_4927 - .L_4926)
.L_4926:
        /*009c*/ 	.word	0x00000000
        /*00a0*/ 	.short	0x000a
        /*00a2*/ 	.short	0x0040
        /*00a4*/ 	.byte	0x00, 0xf0, 0x21, 0x00


	//----- nvinfo : EIATTR_KPARAM_INFO
	.align		4
.L_4927:
        /*00a8*/ 	.byte	0x04, 0x17
        /*00aa*/ 	.short	(.L_4929 - .L_4928)
.L_4928:
        /*00ac*/ 	.word	0x00000000
        /*00b0*/ 	.short	0x0009
        /*00b2*/ 	.short	0x0038
        /*00b4*/ 	.byte	0x00, 0xf0, 0x21, 0x00


	//----- nvinfo : EIATTR_KPARAM_INFO
	.align		4
.L_4929:
        /*00b8*/ 	.byte	0x04, 0x17
        /*00ba*/ 	.short	(.L_4931 - .L_4930)
.L_4930:
        /*00bc*/ 	.word	0x00000000
        /*00c0*/ 	.short	0x0008
        /*00c2*/ 	.short	0x0034
        /*00c4*/ 	.byte	0x00, 0xf0, 0x11, 0x00


	//----- nvinfo : EIATTR_KPARAM_INFO
	.align		4
.L_4931:
        /*00c8*/ 	.byte	0x04, 0x17
        /*00ca*/ 	.short	(.L_4933 - .L_4932)
.L_4932:
        /*00cc*/ 	.word	0x00000000
        /*00d0*/ 	.short	0x0007
        /*00d2*/ 	.short	0x0030
        /*00d4*/ 	.byte	0x00, 0xf0, 0x11, 0x00


	//----- nvinfo : EIATTR_KPARAM_INFO
	.align		4
.L_4933:
        /*00d8*/ 	.byte	0x04, 0x17
        /*00da*/ 	.short	(.L_4935 - .L_4934)
.L_4934:
        /*00dc*/ 	.word	0x00000000
        /*00e0*/ 	.short	0x0006
        /*00e2*/ 	.short	0x002c
        /*00e4*/ 	.byte	0x00, 0xf0, 0x11, 0x00


	//----- nvinfo : EIATTR_KPARAM_INFO
	.align		4
.L_4935:
        /*00e8*/ 	.byte	0x04, 0x17
        /*00ea*/ 	.short	(.L_4937 - .L_4936)
.L_4936:
        /*00ec*/ 	.word	0x00000000
        /*00f0*/ 	.short	0x0005
        /*00f2*/ 	.short	0x0028
        /*00f4*/ 	.byte	0x00, 0xf0, 0x11, 0x00


	//----- nvinfo : EIATTR_KPARAM_INFO
	.align		4
.L_4937:
        /*00f8*/ 	.byte	0x04, 0x17
        /*00fa*/ 	.short	(.L_4939 - .L_4938)
.L_4938:
        /*00fc*/ 	.word	0x00000000
        /*0100*/ 	.short	0x0004
        /*0102*/ 	.short	0x0020
        /*0104*/ 	.byte	0x00, 0xf0, 0x21, 0x00


	//----- nvinfo : EIATTR_KPARAM_INFO
	.align		4
.L_4939:
        /*0108*/ 	.byte	0x04, 0x17
        /*010a*/ 	.short	(.L_4941 - .L_4940)
.L_4940:
        /*010c*/ 	.word	0x00000000
        /*0110*/ 	.short	0x0003
        /*0112*/ 	.short	0x0018
        /*0114*/ 	.byte	0x00, 0xf0, 0x21, 0x00


	//----- nvinfo : EIATTR_KPARAM_INFO
	.align		4
.L_4941:
        /*0118*/ 	.byte	0x04, 0x17
        /*011a*/ 	.short	(.L_4943 - .L_4942)
.L_4942:
        /*011c*/ 	.word	0x00000000
        /*0120*/ 	.short	0x0002
        /*0122*/ 	.short	0x0010
        /*0124*/ 	.byte	0x00, 0xf0, 0x21, 0x00


	//----- nvinfo : EIATTR_KPARAM_INFO
	.align		4
.L_4943:
        /*0128*/ 	.byte	0x04, 0x17
        /*012a*/ 	.short	(.L_4945 - .L_4944)
.L_4944:
        /*012c*/ 	.word	0x00000000
        /*0130*/ 	.short	0x0001
        /*0132*/ 	.short	0x0008
        /*0134*/ 	.byte	0x00, 0xf0, 0x21, 0x00


	//----- nvinfo : EIATTR_KPARAM_INFO
	.align		4
.L_4945:
        /*0138*/ 	.byte	0x04, 0x17
        /*013a*/ 	.short	(.L_4947 - .L_4946)
.L_4946:
        /*013c*/ 	.word	0x00000000
        /*0140*/ 	.short	0x0000
        /*0142*/ 	.short	0x0000
        /*0144*/ 	.byte	0x00, 0xf0, 0x21, 0x00


	//----- nvinfo : EIATTR_SPARSE_MMA_MASK
	.align		4
.L_4947:
        /*0148*/ 	.byte	0x03, 0x50
        /*014a*/ 	.short	0x0000


	//----- nvinfo : EIATTR_MAXREG_COUNT
	.align		4
        /*014c*/ 	.byte	0x03, 0x1b
        /*014e*/ 	.short	0x00ff


	//----- nvinfo : EIATTR_NUM_BARRIERS
	.align		4
        /*0150*/ 	.byte	0x02, 0x4c
        /*0152*/ 	.byte	0x01
	.zero		1


	//----- nvinfo : EIATTR_MERCURY_ISA_VERSION
	.align		4
        /*0154*/ 	.byte	0x03, 0x5f
        /*0156*/ 	.short	0x0101


	//----- nvinfo : EIATTR_EXIT_INSTR_OFFSETS
	.align		4
        /*0158*/ 	.byte	0x04, 0x1c
        /*015a*/ 	.short	(.L_4949 - .L_4948)


	//   ....[0]....
.L_4948:
        /*015c*/ 	.word	0x000000a0


	//   ....[1]....
        /*0160*/ 	.word	0x00000340


	//   ....[2]....
        /*0164*/ 	.word	0x00003ea0


	//   ....[3]....
        /*0168*/ 	.word	0x00004010


	//   ....[4]....
        /*016c*/ 	.word	0x000040c0


	//   ....[5]....
        /*0170*/ 	.word	0x00004100


	//----- nvinfo : EIATTR_CRS_STACK_SIZE
	.align		4
.L_4949:
        /*0174*/ 	.byte	0x04, 0x1e
        /*0176*/ 	.short	(.L_4951 - .L_4950)
.L_4950:
        /*0178*/ 	.word	0x00000000


	//----- nvinfo : EIATTR_CBANK_PARAM_SIZE
	.align		4
.L_4951:
        /*017c*/ 	.byte	0x03, 0x19
        /*017e*/ 	.short	0x0074


	//----- nvinfo : EIATTR_PARAM_CBANK
	.align		4
        /*0180*/ 	.byte	0x04, 0x0a
        /*0182*/ 	.short	(.L_4953 - .L_4952)
	.align		4
.L_4952:
        /*0184*/ 	.word	index@(.nv.constant0._Z23gemm_half_q_half_kernelILi1ELi128ELb1ELb0ELi32EEvPK6__halfPKjS4_S2_PS0_iiiiPKtS7_iiiiiibS2_i)
        /*0188*/ 	.short	0x0210
        /*018a*/ 	.short	0x0074


	//----- nvinfo : EIATTR_SW_WAR
	.align		4
.L_4953:
        /*018c*/ 	.byte	0x04, 0x36
        /*018e*/ 	.short	(.L_4955 - .L_4954)
.L_4954:
        /*0190*/ 	.word	0x00000008
.L_4955:


//--------------------- .nv.callgraph             --------------------------
	.section	.nv.callgraph,"",@"SHT_CUDA_CALLGRAPH"
	.align	4
	.sectionentsize	8
	.align		4
        /*0000*/ 	.word	0x00000000
	.align		4
        /*0004*/ 	.word	0xffffffff
	.align		4
        /*0008*/ 	.word	0x00000000
	.align		4
        /*000c*/ 	.word	0xfffffffe
	.align		4
        /*0010*/ 	.word	0x00000000
	.align		4
        /*0014*/ 	.word	0xfffffffd
	.align		4
        /*0018*/ 	.word	0x00000000
	.align		4
        /*001c*/ 	.word	0xfffffffc


//--------------------- .nv.constant4             --------------------------
	.section	.nv.constant4,"a",@progbits
	.align	8
	.align		8
.nv.constant4:
        /*0000*/ 	.dword	_ZN46_INTERNAL_4d3478bf_15_unit_exl2_2b_cu_fb7ad25d4cuda3std3__45__cpo5beginE
	.align		8
        /*0008*/ 	.dword	_ZN46_INTERNAL_4d3478bf_15_unit_exl2_2b_cu_fb7ad25d4cuda3std3__45__cpo3endE
	.align		8
        /*0010*/ 	.dword	_ZN46_INTERNAL_4d3478bf_15_unit_exl2_2b_cu_fb7ad25d4cuda3std3__45__cpo6cbeginE
	.align		8
        /*0018*/ 	.dword	_ZN46_INTERNAL_4d3478bf_15_unit_exl2_2b_cu_fb7ad25d4cuda3std3__45__cpo4cendE
	.align		8
        /*0020*/ 	.dword	_ZN46_INTERNAL_4d3478bf_15_unit_exl2_2b_cu_fb7ad25d4cuda3std3__45__cpo6rbeginE
	.align		8
        /*0028*/ 	.dword	_ZN46_INTERNAL_4d3478bf_15_unit_exl2_2b_cu_fb7ad25d4cuda3std3__45__cpo4rendE
	.align		8
        /*0030*/ 	.dword	_ZN46_INTERNAL_4d3478bf_15_unit_exl2_2b_cu_fb7ad25d4cuda3std3__45__cpo7crbeginE
	.align		8
        /*0038*/ 	.dword	_ZN46_INTERNAL_4d3478bf_15_unit_exl2_2b_cu_fb7ad25d4cuda3std3__45__cpo5crendE
	.align		8
        /*0040*/ 	.dword	_ZN46_INTERNAL_4d3478bf_15_unit_exl2_2b_cu_fb7ad25d4cuda3std3__448_GLOBAL__N__4d3478bf_15_unit_exl2_2b_cu_fb7ad25d6ignoreE
	.align		8
        /*0048*/ 	.dword	_ZN46_INTERNAL_4d3478bf_15_unit_exl2_2b_cu_fb7ad25d4cuda3std3__419piecewise_constructE
	.align		8
        /*0050*/ 	.dword	_ZN46_INTERNAL_4d3478bf_15_unit_exl2_2b_cu_fb7ad25d4cuda3std3__48in_placeE
	.align		8
        /*0058*/ 	.dword	_ZN46_INTERNAL_4d3478bf_15_unit_exl2_2b_cu_fb7ad25d4cuda3std3__420unreachable_sentinelE
	.align		8
        /*0060*/ 	.dword	_ZN46_INTERNAL_4d3478bf_15_unit_exl2_2b_cu_fb7ad25d4cuda3std6ranges3__45__cpo4swapE
	.align		8
        /*0068*/ 	.dword	_ZN46_INTERNAL_4d3478bf_15_unit_exl2_2b_cu_fb7ad25d4cuda3std6ranges3__45__cpo9iter_moveE
	.align		8
        /*0070*/ 	.dword	_ZN46_INTERNAL_4d3478bf_15_unit_exl2_2b_cu_fb7ad25d4cuda3std6ranges3__45__cpo5beginE
	.align		8
        /*0078*/ 	.dword	_ZN46_INTERNAL_4d3478bf_15_unit_exl2_2b_cu_fb7ad25d4cuda3std6ranges3__45__cpo3endE
	.align		8
        /*0080*/ 	.dword	_ZN46_INTERNAL_4d3478bf_15_unit_exl2_2b_cu_fb7ad25d4cuda3std6ranges3__45__cpo6cbeginE
	.align		8
        /*0088*/ 	.dword	_ZN46_INTERNAL_4d3478bf_15_unit_exl2_2b_cu_fb7ad25d4cuda3std6ranges3__45__cpo4cendE
	.align		8
        /*0090*/ 	.dword	_ZN46_INTERNAL_4d3478bf_15_unit_exl2_2b_cu_fb7ad25d4cuda3std6ranges3__45__cpo7advanceE
	.align		8
        /*0098*/ 	.dword	_ZN46_INTERNAL_4d3478bf_15_unit_exl2_2b_cu_fb7ad25d4cuda3std6ranges3__45__cpo9iter_swapE
	.align		8
        /*00a0*/ 	.dword	_ZN46_INTERNAL_4d3478bf_15_unit_exl2_2b_cu_fb7ad25d4cuda3std6ranges3__45__cpo4nextE
	.align		8
        /*00a8*/ 	.dword	_ZN46_INTERNAL_4d3478bf_15_unit_exl2_2b_cu_fb7ad25d4cuda3std6ranges3__45__cpo4prevE
	.align		8
        /*00b0*/ 	.dword	_ZN46_INTERNAL_4d3478bf_15_unit_exl2_2b_cu_fb7ad25d4cuda3std6ranges3__45__cpo4dataE
	.align		8
        /*00b8*/ 	.dword	_ZN46_INTERNAL_4d3478bf_15_unit_exl2_2b_cu_fb7ad25d4cuda3std6ranges3__45__cpo5cdataE
	.align		8
        /*00c0*/ 	.dword	_ZN46_INTERNAL_4d3478bf_15_unit_exl2_2b_cu_fb7ad25d4cuda3std6ranges3__45__cpo4sizeE
	.align		8
        /*00c8*/ 	.dword	_ZN46_INTERNAL_4d3478bf_15_unit_exl2_2b_cu_fb7ad25d4cuda3std6ranges3__45__cpo5ssizeE
	.align		8
        /*00d0*/ 	.dword	_ZN46_INTERNAL_4d3478bf_15_unit_exl2_2b_cu_fb7ad25d4cuda3std6ranges3__45__cpo8distanceE
	.align		8
        /*00d8*/ 	.dword	_ZN46_INTERNAL_4d3478bf_15_unit_exl2_2b_cu_fb7ad25d6thrust23THRUST_300001_SM_900_NS6system6detail10sequential3seqE


//--------------------- .text._Z23gemm_half_q_half_kernelILi4ELi190ELb1ELb0ELi64EEvPK6__halfPKjS4_S2_PS0_iiiiPKtS7_iiiiiibS2_i --------------------------
	.section	.text._Z23gemm_half_q_half_kernelILi4ELi190ELb1ELb0ELi64EEvPK6__halfPKjS4_S2_PS0_iiiiPKtS7_iiiiiibS2_i,"ax",@progbits
	.align	128
        .global         _Z23gemm_half_q_half_kernelILi4ELi190ELb1ELb0ELi64EEvPK6__halfPKjS4_S2_PS0_iiiiPKtS7_iiiiiibS2_i
        .type           _Z23gemm_half_q_half_kernelILi4ELi190ELb1ELb0ELi64EEvPK6__halfPKjS4_S2_PS0_iiiiPKtS7_iiiiiibS2_i,@function
        .size           _Z23gemm_half_q_half_kernelILi4ELi190ELb1ELb0ELi64EEvPK6__halfPKjS4_S2_PS0_iiiiPKtS7_iiiiiibS2_i,(.L_x_5184 - _Z23gemm_half_q_half_kernelILi4ELi190ELb1ELb0ELi64EEvPK6__halfPKjS4_S2_PS0_iiiiPKtS7_iiiiiibS2_i)
        .other          _Z23gemm_half_q_half_kernelILi4ELi190ELb1ELb0ELi64EEvPK6__halfPKjS4_S2_PS0_iiiiPKtS7_iiiiiibS2_i,@"STO_CUDA_ENTRY STV_DEFAULT"
_Z23gemm_half_q_half_kernelILi4ELi190ELb1ELb0ELi64EEvPK6__halfPKjS4_S2_PS0_iiiiPKtS7_iiiiiibS2_i:
.text._Z23gemm_half_q_half_kernelILi4ELi190ELb1ELb0ELi64EEvPK6__halfPKjS4_S2_PS0_iiiiPKtS7_iiiiiibS2_i:
[----:B------:R-:W0:Y:S01]  /*0000*/  LDC R1, c[0x0][0x28] ;  /* 0x00000a00ff017b82 */ /* 0x000e220000000800 */
[----:B------:R-:W1:Y:S07]  /*0010*/  S2R R2, SR_CTAID.Y ;  /* 0x0000000000027919 */ /* 0x000e6e0000002600 */
[----:B------:R-:W1:Y:S01]  /*0020*/  LDC R97, c[0x0][0x238] ;  /* 0x00008e00ff617b82 */ /* 0x000e620000000800 */
[----:B------:R-:W-:Y:S01]  /*0030*/  ULDC.64 UR6, c[0x0][0x208] ;  /* 0x0000820000067ab9 */ /* 0x000fe20000000a00 */
[----:B0-----:R-:W-:Y:S01]  /*0040*/  IADD3 R1, R1, -0x10, RZ ;  /* 0xfffffff001017810 */ /* 0x001fe20007ffe0ff */
[----:B------:R-:W0:Y:S01]  /*0050*/  S2R R4, SR_TID.X ;  /* 0x0000000000047919 */ /* 0x000e220000002100 */
[----:B------:R-:W-:-:S02]  /*0060*/  PRMT R93, RZ, 0x7610, R93 ;  /* 0x00007610ff5d7816 */ /* 0x000fc4000000005d */
[----:B------:R-:W-:Y:S01]  /*0070*/  PRMT R92, RZ, 0x7610, R92 ;  /* 0x00007610ff5c7816 */ /* 0x000fe2000000005c */
[----:B------:R-:W0:Y:S01]  /*0080*/  S2R R3, SR_CTAID.X ;  /* 0x0000000000037919 */ /* 0x000e220000002500 */
[----:B------:R-:W2:Y:S01]  /*0090*/  LDC R6, c[0x0][0x240] ;  /* 0x00009000ff067b82 */ /* 0x000ea20000000800 */
[----:B------:R-:W-:Y:S01]  /*00a0*/  PRMT R91, RZ, 0x7610, R91 ;  /* 0x00007610ff5b7816 */ /* 0x000fe2000000005b */
[----:B------:R-:W3:Y:S01]  /*00b0*/  S2R R0, SR_CTAID.Z ;  /* 0x0000000000007919 */ /* 0x000ee20000002700 */
[----:B------:R-:W-:Y:S01]  /*00c0*/  PRMT R90, RZ, 0x7610, R90 ;  /* 0x00007610ff5a7816 */ /* 0x000fe2000000005a */
[----:B-1----:R-:W-:-:S05]  /*00d0*/  IMAD R97, R2, -0x4, R97 ;  /* 0xfffffffc02617824 */ /* 0x002fca00078e0261 */
[C---:B------:R-:W-:Y:S02]  /*00e0*/  ISETP.GE.AND P1, PT, R97.reuse, 0x1, PT ;  /* 0x000000016100780c */ /* 0x040fe40003f26270 */
[----:B------:R-:W-:Y:S02]  /*00f0*/  VIMNMX R96, R97, 0x4, PT ;  /* 0x0000000461607848 */ /* 0x000fe40003fe0100 */
[----:B0-----:R-:W-:Y:S02]  /*0100*/  LEA R10, R3, R4, 0x6 ;  /* 0x00000004030a7211 */ /* 0x001fe400078e30ff */
[----:B------:R-:W-:Y:S02]  /*0110*/  PRMT R3, RZ, 0x7610, R3 ;  /* 0x00007610ff037816 */ /* 0x000fe40000000003 */
[----:B---3--:R-:W-:Y:S02]  /*0120*/  SHF.L.U32 R95, R0, 0x6, RZ ;  /* 0x00000006005f7819 */ /* 0x008fe400000006ff */
[----:B------:R-:W-:-:S02]  /*0130*/  SHF.L.U32 R10, R10, 0x2, RZ ;  /* 0x000000020a0a7819 */ /* 0x000fc400000006ff */
[----:B--2---:R-:W-:Y:S01]  /*0140*/  VIADDMNMX R94, R95, 0x40, R6, PT ;  /* 0x000000405f5e7846 */ /* 0x004fe20003800106 */
[----:B------:R-:W-:Y:S06]  /*0150*/  @!P1 BRA `(.L_x_0) ;  /* 0x0000000000709947 */ /* 0x000fec0003800000 */
[----:B------:R-:W0:Y:S02]  /*0160*/  LDC.64 R8, c[0x0][0x278] ;  /* 0x00009e00ff087b82 */ /* 0x000e240000000a00 */
[----:B0-----:R-:W2:Y:S01]  /*0170*/  LDG.E.U16 R92, desc[UR6][R8.64] ;  /* 0x00000006085c7981 */ /* 0x001ea2000c1e1500 */
[----:B------:R-:W-:Y:S02]  /*0180*/  ISETP.GE.AND P0, PT, R96, 0x2, PT ;  /* 0x000000026000780c */ /* 0x000fe40003f06270 */
[----:B--2---:R-:W-:-:S11]  /*0190*/  PRMT R3, R92, 0x7610, R3 ;  /* 0x000076105c037816 */ /* 0x004fd60000000003 */
[----:B------:R-:W-:Y:S05]  /*01a0*/  @!P0 BRA `(.L_x_0) ;  /* 0x00000000005c8947 */ /* 0x000fea0003800000 */
[----:B------:R-:W0:Y:S08]  /*01b0*/  LDC R11, c[0x0][0x280] ;  /* 0x0000a000ff0b7b82 */ /* 0x000e300000000800 */
[----:B------:R-:W1:Y:S01]  /*01c0*/  LDC.64 R8, c[0x0][0x278] ;  /* 0x00009e00ff087b82 */ /* 0x000e620000000a00 */
[----:B0-----:R-:W-:Y:S02]  /*01d0*/  SHF.R.S32.HI R5, RZ, 0x1f, R11 ;  /* 0x0000001fff057819 */ /* 0x001fe4000001140b */
[----:B------:R-:W-:-:S02]  /*01e0*/  SHF.L.U32 R13, R11, 0x1, RZ ;  /* 0x000000010b0d7819 */ /* 0x000fc400000006ff */
[----:B------:R-:W-:Y:S02]  /*01f0*/  SHF.L.U64.HI R7, R11, 0x1, R5 ;  /* 0x000000010b077819 */ /* 0x000fe40000010205 */
[----:B-1----:R-:W-:-:S04]  /*0200*/  IADD3 R8, P0, R13, R8, RZ ;  /* 0x000000080d087210 */ /* 0x002fc80007f1e0ff */
[----:B------:R-:W-:-:S05]  /*0210*/  IADD3.X R9, R7, R9, RZ, P0, !PT ;  /* 0x0000000907097210 */ /* 0x000fca00007fe4ff */
[----:B------:R-:W2:Y:S01]  /*0220*/  LDG.E.U16 R91, desc[UR6][R8.64] ;  /* 0x00000006085b7981 */ /* 0x000ea2000c1e1500 */
[----:B------:R-:W-:Y:S02]  /*0230*/  ISETP.NE.AND P0, PT, R96, 0x2, PT ;  /* 0x000000026000780c */ /* 0x000fe40003f05270 */
[----:B------:R-:W-:Y:S02]  /*0240*/  PRMT R90, RZ, 0x7610, R90 ;  /* 0x00007610ff5a7816 */ /* 0x000fe4000000005a */
[----:B--2---:R-:W-:-:S09]  /*0250*/  LOP3.LUT R3, R91, R92, RZ, 0xfc, !PT ;  /* 0x0000005c5b037212 */ /* 0x004fd200078efcff */
[----:B------:R-:W-:Y:S05]  /*0260*/  @!P0 BRA `(.L_x_0) ;  /* 0x00000000002c8947 */ /* 0x000fea0003800000 */
[----:B------:R-:W-:Y:S02]  /*0270*/  ISETP.GE.AND P0, PT, R96, 0x4, PT ;  /* 0x000000046000780c */ /* 0x000fe40003f06270 */
[----:B------:R-:W-:-:S04]  /*0280*/  IADD3 R12, P2, R8, R13, RZ ;  /* 0x0000000d080c7210 */ /* 0x000fc80007f5e0ff */
[----:B------:R-:W-:Y:S02]  /*0290*/  IADD3.X R13, R9, R7, RZ, P2, !PT ;  /* 0x00000007090d7210 */ /* 0x000fe400017fe4ff */
[----:B------:R-:W-:-:S03]  /*02a0*/  PRMT R90, RZ, 0x7610, R90 ;  /* 0x00007610ff5a7816 */ /* 0x000fc6000000005a */
[----:B------:R-:W2:Y:S02]  /*02b0*/  LDG.E.U16 R93, desc[UR6][R12.64] ;  /* 0x000000060c5d7981 */ /* 0x000ea4000c1e1500 */
[----:B------:R-:W-:-:S04]  /*02c0*/  @P0 LEA R8, P2, R11, R8, 0x2 ;  /* 0x000000080b080211 */ /* 0x000fc800078410ff */
[----:B------:R-:W-:-:S05]  /*02d0*/  @P0 LEA.HI.X R9, R11, R9, R5, 0x2, P2 ;  /* 0x000000090b090211 */ /* 0x000fca00010f1405 */
[----:B------:R-:W3:Y:S01]  /*02e0*/  @P0 LDG.E.U16 R90, desc[UR6][R8.64] ;  /* 0x00000006085a0981 */ /* 0x000ee2000c1e1500 */
[----:B--2---:R-:W-:-:S04]  /*02f0*/  LOP3.LUT R3, R93, R3, RZ, 0xfc, !PT ;  /* 0x000000035d037212 */ /* 0x004fc800078efcff */
[----:B---3--:R-:W-:-:S04]  /*0300*/  @P0 LOP3.LUT R5, R90, R3, RZ, 0xfc, !PT ;  /* 0x000000035a050212 */ /* 0x008fc800078efcff */
[----:B------:R-:W-:-:S07]  /*0310*/  @P0 PRMT R3, R5, 0x7610, R3 ;  /* 0x0000761005030816 */ /* 0x000fce0000000003 */
.L_x_0:
[----:B------:R-:W-:-:S04]  /*0320*/  PRMT R3, R3, 0x9910, RZ ;  /* 0x0000991003037816 */ /* 0x000fc800000000ff */
[----:B------:R-:W-:-:S13]  /*0330*/  ISETP.NE.AND P0, PT, R3, RZ, PT ;  /* 0x000000ff0300720c */ /* 0x000fda0003f05270 */
[----:B------:R-:W-:Y:S05]  /*0340*/  @!P0 EXIT ;  /* 0x000000000000894d */ /* 0x000fea0003800000 */
[----:B------:R-:W-:Y:S01]  /*0350*/  IADD3 R24, R95, R4, RZ ;  /* 0x000000045f187210 */ /* 0x000fe20007ffe0ff */
[----:B------:R-:W-:Y:S03]  /*0360*/  BSSY B0, `(.L_x_1) ;  /* 0x00000b4000007945 */ /* 0x000fe60003800000 */
[----:B------:R-:W-:-:S13]  /*0370*/  ISETP.GE.OR P0, PT, R24, R94, !P1 ;  /* 0x0000005e1800720c */ /* 0x000fda0004f06670 */
[----:B------:R-:W-:Y:S05]  /*0380*/  @P0 BRA `(.L_x_2) ;  /* 0x0000000800c40947 */ /* 0x000fea0003800000 */
[----:B------:R-:W-:Y:S01]  /*0390*/  ULDC.64 UR4, c[0x0][0x250] ;  /* 0x0000940000047ab9 */ /* 0x000fe20000000a00 */
[----:B------:R-:W-:Y:S02]  /*03a0*/  SHF.R.S32.HI R26, RZ, 0x1f, R24 ;  /* 0x0000001fff1a7819 */ /* 0x000fe40000011418 */
[----:B------:R-:W-:-:S04]  /*03b0*/  ISETP.NE.U32.AND P0, PT, RZ, UR4, PT ;  /* 0x00000004ff007c0c */ /* 0x000fc8000bf05070 */
[----:B------:R-:W-:-:S13]  /*03c0*/  ISETP.NE.AND.EX P0, PT, RZ, UR5, PT, P0 ;  /* 0x00000005ff007c0c */ /* 0x000fda000bf05300 */
[----:B------:R-:W-:Y:S05]  /*03d0*/  @!P0 BRA `(.L_x_3) ;  /* 0x0000000400608947 */ /* 0x000fea0003800000 */
[----:B------:R-:W-:-:S04]  /*03e0*/  LEA R8, P0, R24, UR4, 0x1 ;  /* 0x0000000418087c11 */ /* 0x000fc8000f8008ff */
[----:B------:R-:W-:-:S05]  /*03f0*/  LEA.HI.X R9, R24, UR5, R26, 0x1, P0 ;  /* 0x0000000518097c11 */ /* 0x000fca00080f0c1a */
[----:B------:R0:W5:Y:S01]  /*0400*/  LDG.E.U16.CONSTANT R26, desc[UR6][R8.64] ;  /* 0x00000006081a7981 */ /* 0x000162000c1e9500 */
[----:B------:R-:W-:Y:S01]  /*0410*/  ISETP.GT.AND P2, PT, R96, 0x3, PT ;  /* 0x000000036000780c */ /* 0x000fe20003f44270 */
[----:B------:R-:W-:Y:S01]  /*0420*/  HFMA2.MMA R5, -RZ, RZ, 0, 0 ;  /* 0x00000000ff057435 */ /* 0x000fe200000001ff */
[----:B------:R-:W-:Y:S01]  /*0430*/  MOV R3, 0x400 ;  /* 0x0000040000037802 */ /* 0x000fe20000000f00 */
[----:B------:R-:W1:Y:S01]  /*0440*/  S2R R12, SR_CgaCtaId ;  /* 0x00000000000c7919 */ /* 0x000e620000008800 */
[----:B------:R-:W-:Y:S02]  /*0450*/  PLOP3.LUT P0, PT, PT, PT, PT, 0x80, 0x0 ;  /* 0x000000000000781c */ /* 0x000fe40003f0f070 */
[----:B-1----:R-:W-:-:S07]  /*0460*/  LEA R3, R12, R3, 0x18 ;  /* 0x000000030c037211 */ /* 0x002fce00078ec0ff */
[----:B0-----:R-:W-:Y:S05]  /*0470*/  @!P2 BRA `(.L_x_4) ;  /* 0x0000000000a0a947 */ /* 0x001fea0003800000 */
[----:B------:R-:W-:Y:S01]  /*0480*/  PLOP3.LUT P0, PT, PT, PT, PT, 0x8, 0x0 ;  /* 0x000000000000781c */ /* 0x000fe20003f0e170 */
[----:B------:R-:W-:Y:S01]  /*0490*/  ULDC.64 UR4, c[0x0][0x210] ;  /* 0x0000840000047ab9 */ /* 0x000fe20000000a00 */
[----:B------:R-:W-:-:S11]  /*04a0*/  IADD3 R18, R96, -0x3, RZ ;  /* 0xfffffffd60127810 */ /* 0x000fd60007ffe0ff */
.L_x_5:
[----:B0-----:R-:W-:-:S04]  /*04b0*/  LEA R7, R2, R5, 0x2 ;  /* 0x0000000502077211 */ /* 0x001fc800078e10ff */
[C---:B------:R-:W-:Y:S01]  /*04c0*/  IADD3 R9, R7.reuse, 0x1, RZ ;  /* 0x0000000107097810 */ /* 0x040fe20007ffe0ff */
[CC--:B------:R-:W-:Y:S01]  /*04d0*/  IMAD R8, R7.reuse, R6.reuse, RZ ;  /* 0x0000000607087224 */ /* 0x0c0fe200078e02ff */
[C---:B------:R-:W-:Y:S02]  /*04e0*/  IADD3 R11, R7.reuse, 0x2, RZ ;  /* 0x00000002070b7810 */ /* 0x040fe40007ffe0ff */
[----:B------:R-:W-:Y:S01]  /*04f0*/  IADD3 R13, R7, 0x3, RZ ;  /* 0x00000003070d7810 */ /* 0x000fe20007ffe0ff */
[----:B------:R-:W-:Y:S01]  /*0500*/  IMAD R7, R9, R6, RZ ;  /* 0x0000000609077224 */ /* 0x000fe200078e02ff */
[----:B-----5:R-:W-:Y:S01]  /*0510*/  IADD3 R12, P2, R26, R8, RZ ;  /* 0x000000081a0c7210 */ /* 0x020fe20007f5e0ff */
[-C--:B------:R-:W-:Y:S02]  /*0520*/  IMAD R11, R11, R6.reuse, RZ ;  /* 0x000000060b0b7224 */ /* 0x080fe400078e02ff */
[----:B------:R-:W-:Y:S01]  /*0530*/  IMAD R13, R13, R6, RZ ;  /* 0x000000060d0d7224 */ /* 0x000fe200078e02ff */
[----:B------:R-:W-:-:S02]  /*0540*/  LEA.HI.X.SX32 R9, R8, RZ, 0x1, P2 ;  /* 0x000000ff08097211 */ /* 0x000fc400010f0eff */
[----:B------:R-:W-:Y:S02]  /*0550*/  LEA R8, P2, R12, UR4, 0x1 ;  /* 0x000000040c087c11 */ /* 0x000fe4000f8408ff */
[C---:B------:R-:W-:Y:S02]  /*0560*/  IADD3 R19, P3, R26.reuse, R7, RZ ;  /* 0x000000071a137210 */ /* 0x040fe40007f7e0ff */
[C---:B------:R-:W-:Y:S02]  /*0570*/  IADD3 R15, P4, R26.reuse, R11, RZ ;  /* 0x0000000b1a0f7210 */ /* 0x040fe40007f9e0ff */
[----:B------:R-:W-:Y:S02]  /*0580*/  IADD3 R17, P5, R26, R13, RZ ;  /* 0x0000000d1a117210 */ /* 0x000fe40007fbe0ff */
[----:B------:R-:W-:Y:S02]  /*0590*/  LEA.HI.X R9, R12, UR5, R9, 0x1, P2 ;  /* 0x000000050c097c11 */ /* 0x000fe400090f0c09 */
[----:B------:R-:W-:-:S02]  /*05a0*/  LEA.HI.X.SX32 R24, R7, RZ, 0x1, P3 ;  /* 0x000000ff07187211 */ /* 0x000fc400018f0eff */
[----:B------:R-:W-:Y:S01]  /*05b0*/  LEA.HI.X.SX32 R22, R11, RZ, 0x1, P4 ;  /* 0x000000ff0b167211 */ /* 0x000fe200020f0eff */
[----:B------:R-:W2:Y:S01]  /*05c0*/  LDG.E.U16.CONSTANT R8, desc[UR6][R8.64] ;  /* 0x0000000608087981 */ /* 0x000ea2000c1e9500 */
[----:B------:R-:W-:Y:S02]  /*05d0*/  LEA.HI.X.SX32 R20, R13, RZ, 0x1, P5 ;  /* 0x000000ff0d147211 */ /* 0x000fe400028f0eff */
[----:B------:R-:W-:Y:S02]  /*05e0*/  LEA R12, P2, R19, UR4, 0x1 ;  /* 0x00000004130c7c11 */ /* 0x000fe4000f8408ff */
[----:B------:R-:W-:Y:S02]  /*05f0*/  LEA R14, P3, R15, UR4, 0x1 ;  /* 0x000000040f0e7c11 */ /* 0x000fe4000f8608ff */
[----:B------:R-:W-:Y:S02]  /*0600*/  LEA R16, P4, R17, UR4, 0x1 ;  /* 0x0000000411107c11 */ /* 0x000fe4000f8808ff */
[----:B------:R-:W-:-:S02]  /*0610*/  LEA.HI.X R13, R19, UR5, R24, 0x1, P2 ;  /* 0x00000005130d7c11 */ /* 0x000fc400090f0c18 */
[----:B------:R-:W-:Y:S02]  /*0620*/  LEA.HI.X R15, R15, UR5, R22, 0x1, P3 ;  /* 0x000000050f0f7c11 */ /* 0x000fe400098f0c16 */
[----:B------:R-:W-:Y:S01]  /*0630*/  LEA.HI.X R17, R17, UR5, R20, 0x1, P4 ;  /* 0x0000000511117c11 */ /* 0x000fe2000a0f0c14 */
[----:B------:R-:W3:Y:S04]  /*0640*/  LDG.E.U16.CONSTANT R12, desc[UR6][R12.64] ;  /* 0x000000060c0c7981 */ /* 0x000ee8000c1e9500 */
[----:B------:R-:W4:Y:S04]  /*0650*/  LDG.E.U16.CONSTANT R14, desc[UR6][R14.64] ;  /* 0x000000060e0e7981 */ /* 0x000f28000c1e9500 */
[----:B------:R-:W4:Y:S01]  /*0660*/  LDG.E.U16.CONSTANT R16, desc[UR6][R16.64] ;  /* 0x0000000610107981 */ /* 0x000f22000c1e9500 */
[----:B------:R-:W-:-:S04]  /*0670*/  LEA R7, R5, R3, 0x7 ;  /* 0x0000000305077211 */ /* 0x000fc800078e38ff */
[----:B------:R-:W-:Y:S02]  /*0680*/  LEA R7, R4, R7, 0x1 ;  /* 0x0000000704077211 */ /* 0x000fe400078e08ff */
[----:B------:R-:W-:-:S04]  /*0690*/  IADD3 R5, R5, 0x4, RZ ;  /* 0x0000000405057810 */ /* 0x000fc80007ffe0ff */
[----:B------:R-:W-:Y:S01]  /*06a0*/  ISETP.GE.AND P2, PT, R5, R18, PT ;  /* 0x000000120500720c */ /* 0x000fe20003f46270 */
[----:B--2---:R0:W-:Y:S04]  /*06b0*/  STS.U16 [R7], R8 ;  /* 0x0000000807007388 */ /* 0x0041e80000000400 */
[----:B---3--:R0:W-:Y:S04]  /*06c0*/  STS.U16 [R7+0x80], R12 ;  /* 0x0000800c07007388 */ /* 0x0081e80000000400 */
[----:B----4-:R0:W-:Y:S04]  /*06d0*/  STS.U16 [R7+0x100], R14 ;  /* 0x0001000e07007388 */ /* 0x0101e80000000400 */
[----:B------:R0:W-:Y:S01]  /*06e0*/  STS.U16 [R7+0x180], R16 ;  /* 0x0001801007007388 */ /* 0x0001e20000000400 */
[----:B------:R-:W-:Y:S05]  /*06f0*/  @!P2 BRA `(.L_x_5) ;  /* 0xfffffffc006ca947 */ /* 0x000fea000383ffff */
.L_x_4:
[----:B0-----:R-:W-:-:S04]  /*0700*/  IADD3 R7, R96, -R5, RZ ;  /* 0x8000000560077210 */ /* 0x001fc80007ffe0ff */
[----:B------:R-:W-:-:S13]  /*0710*/  ISETP.GT.AND P2, PT, R7, 0x1, PT ;  /* 0x000000010700780c */ /* 0x000fda0003f44270 */
[----:B------:R-:W-:Y:S05]  /*0720*/  @!P2 BRA `(.L_x_6) ;  /* 0x000000000054a947 */ /* 0x000fea0003800000 */
[----:B------:R-:W-:Y:S01]  /*0730*/  LEA R7, R2, R5, 0x2 ;  /* 0x0000000502077211 */ /* 0x000fe200078e10ff */
[----:B------:R-:W-:-:S03]  /*0740*/  ULDC.64 UR4, c[0x0][0x210] ;  /* 0x0000840000047ab9 */ /* 0x000fc60000000a00 */
[C---:B------:R-:W-:Y:S01]  /*0750*/  IADD3 R9, R7.reuse, 0x1, RZ ;  /* 0x0000000107097810 */ /* 0x040fe20007ffe0ff */
[----:B------:R-:W-:-:S04]  /*0760*/  IMAD R7, R7, R6, RZ ;  /* 0x0000000607077224 */ /* 0x000fc800078e02ff */
[----:B------:R-:W-:Y:S01]  /*0770*/  IMAD R9, R9, R6, RZ ;  /* 0x0000000609097224 */ /* 0x000fe200078e02ff */
[----:B-----5:R-:W-:-:S04]  /*0780*/  IADD3 R13, P0, R26, R7, RZ ;  /* 0x000000071a0d7210 */ /* 0x020fc80007f1e0ff */
[----:B------:R-:W-:Y:S02]  /*0790*/  IADD3 R11, P2, R26, R9, RZ ;  /* 0x000000091a0b7210 */ /* 0x000fe40007f5e0ff */
[----:B------:R-:W-:Y:S02]  /*07a0*/  LEA.HI.X.SX32 R16, R7, RZ, 0x1, P0 ;  /* 0x000000ff07107211 */ /* 0x000fe400000f0eff */
[----:B------:R-:W-:Y:S02]  /*07b0*/  LEA R8, P0, R13, UR4, 0x1 ;  /* 0x000000040d087c11 */ /* 0x000fe4000f8008ff */
[----:B------:R-:W-:Y:S02]  /*07c0*/  LEA.HI.X.SX32 R14, R9, RZ, 0x1, P2 ;  /* 0x000000ff090e7211 */ /* 0x000fe400010f0eff */
[----:B------:R-:W-:Y:S02]  /*07d0*/  LEA R12, P2, R11, UR4, 0x1 ;  /* 0x000000040b0c7c11 */ /* 0x000fe4000f8408ff */
[----:B------:R-:W-:-:S02]  /*07e0*/  LEA.HI.X R9, R13, UR5, R16, 0x1, P0 ;  /* 0x000000050d097c11 */ /* 0x000fc400080f0c10 */
[----:B------:R-:W-:-:S03]  /*07f0*/  LEA.HI.X R13, R11, UR5, R14, 0x1, P2 ;  /* 0x000000050b0d7c11 */ /* 0x000fc600090f0c0e */
[----:B------:R-:W2:Y:S04]  /*0800*/  LDG.E.U16.CONSTANT R8, desc[UR6][R8.64] ;  /* 0x0000000608087981 */ /* 0x000ea8000c1e9500 */
[----:B------:R-:W3:Y:S01]  /*0810*/  LDG.E.U16.CONSTANT R12, desc[UR6][R12.64] ;  /* 0x000000060c0c7981 */ /* 0x000ee2000c1e9500 */
[C---:B------:R-:W-:Y:S02]  /*0820*/  LEA R7, R5.reuse, R3, 0x7 ;  /* 0x0000000305077211 */ /* 0x040fe400078e38ff */
[----:B------:R-:W-:Y:S02]  /*0830*/  PLOP3.LUT P0, PT, PT, PT, PT, 0x8, 0x0 ;  /* 0x000000000000781c */ /* 0x000fe40003f0e170 */
[----:B------:R-:W-:Y:S02]  /*0840*/  LEA R7, R4, R7, 0x1 ;  /* 0x0000000704077211 */ /* 0x000fe400078e08ff */
[----:B------:R-:W-:-:S03]  /*0850*/  IADD3 R5, R5, 0x2, RZ ;  /* 0x0000000205057810 */ /* 0x000fc60007ffe0ff */
[----:B--2---:R0:W-:Y:S04]  /*0860*/  STS.U16 [R7], R8 ;  /* 0x0000000807007388 */ /* 0x0041e80000000400 */
[----:B---3--:R0:W-:Y:S02]  /*0870*/  STS.U16 [R7+0x80], R12 ;  /* 0x0000800c07007388 */ /* 0x0081e40000000400 */
.L_x_6:
[----:B------:R-:W-:-:S13]  /*0880*/  ISETP.LT.OR P0, PT, R5, R96, P0 ;  /* 0x000000600500720c */ /* 0x000fda0000701670 */
[----:B------:R-:W-:Y:S05]  /*0890*/  @!P0 BRA `(.L_x_2) ;  /* 0x0000000400808947 */ /* 0x000fea0003800000 */
[----:B0-----:R-:W-:Y:S01]  /*08a0*/  LEA R7, R2, R5, 0x2 ;  /* 0x0000000502077211 */ /* 0x001fe200078e10ff */
[----:B------:R-:W-:-:S04]  /*08b0*/  ULDC.64 UR4, c[0x0][0x210] ;  /* 0x0000840000047ab9 */ /* 0x000fc80000000a00 */
[----:B------:R-:W-:-:S05]  /*08c0*/  IMAD R7, R7, R6, RZ ;  /* 0x0000000607077224 */ /* 0x000fca00078e02ff */
[----:B-----5:R-:W-:-:S04]  /*08d0*/  IADD3 R8, P0, R26, R7, RZ ;  /* 0x000000071a087210 */ /* 0x020fc80007f1e0ff */
[----:B------:R-:W-:Y:S02]  /*08e0*/  LEA.HI.X.SX32 R7, R7, RZ, 0x1, P0 ;  /* 0x000000ff07077211 */ /* 0x000fe400000f0eff */
[----:B------:R-:W-:-:S04]  /*08f0*/  LEA R6, P0, R8, UR4, 0x1 ;  /* 0x0000000408067c11 */ /* 0x000fc8000f8008ff */
[----:B------:R-:W-:-:S05]  /*0900*/  LEA.HI.X R7, R8, UR5, R7, 0x1, P0 ;  /* 0x0000000508077c11 */ /* 0x000fca00080f0c07 */
[----:B------:R-:W2:Y:S01]  /*0910*/  LDG.E.U16.CONSTANT R6, desc[UR6][R6.64] ;  /* 0x0000000606067981 */ /* 0x000ea2000c1e9500 */
[----:B------:R-:W-:-:S04]  /*0920*/  LEA R3, R5, R3, 0x7 ;  /* 0x0000000305037211 */ /* 0x000fc800078e38ff */
[----:B------:R-:W-:-:S05]  /*0930*/  LEA R3, R4, R3, 0x1 ;  /* 0x0000000304037211 */ /* 0x000fca00078e08ff */
[----:B--2---:R2:W-:Y:S01]  /*0940*/  STS.U16 [R3], R6 ;  /* 0x0000000603007388 */ /* 0x0045e20000000400 */
[----:B------:R-:W-:Y:S05]  /*0950*/  BRA `(.L_x_2) ;  /* 0x0000000400507947 */ /* 0x000fea0003800000 */
.L_x_3:
[----:B------:R-:W0:Y:S01]  /*0960*/  S2R R8, SR_CgaCtaId ;  /* 0x0000000000087919 */ /* 0x000e220000008800 */
[----:B------:R-:W-:Y:S02]  /*0970*/  ISETP.GT.AND P2, PT, R96, 0x3, PT ;  /* 0x000000036000780c */ /* 0x000fe40003f44270 */
[----:B------:R-:W-:Y:S02]  /*0980*/  MOV R3, 0x400 ;  /* 0x0000040000037802 */ /* 0x000fe40000000f00 */
[----:B------:R-:W-:Y:S02]  /*0990*/  PLOP3.LUT P0, PT, PT, PT, PT, 0x80, 0x0 ;  /* 0x000000000000781c */ /* 0x000fe40003f0f070 */
[----:B0-----:R-:W-:Y:S01]  /*09a0*/  LEA R28, R8, R3, 0x18 ;  /* 0x00000003081c7211 */ /* 0x001fe200078ec0ff */
[----:B------:R-:W-:-:S06]  /*09b0*/  HFMA2.MMA R3, -RZ, RZ, 0, 0 ;  /* 0x00000000ff037435 */ /* 0x000fcc00000001ff */
[----:B------:R-:W-:Y:S05]  /*09c0*/  @!P2 BRA `(.L_x_7) ;  /* 0x0000000000a0a947 */ /* 0x000fea0003800000 */
[----:B------:R-:W-:Y:S01]  /*09d0*/  PLOP3.LUT P0, PT, PT, PT, PT, 0x8, 0x0 ;  /* 0x000000000000781c */ /* 0x000fe20003f0e170 */
[----:B------:R-:W-:Y:S01]  /*09e0*/  ULDC.64 UR4, c[0x0][0x210] ;  /* 0x0000840000047ab9 */ /* 0x000fe20000000a00 */
[----:B------:R-:W-:-:S11]  /*09f0*/  IADD3 R30, R96, -0x3, RZ ;  /* 0xfffffffd601e7810 */ /* 0x000fd60007ffe0ff */
.L_x_8:
[----:B0-----:R-:W-:-:S04]  /*0a00*/  LEA R5, R2, R3, 0x2 ;  /* 0x0000000302057211 */ /* 0x001fc800078e10ff */
[C---:B------:R-:W-:Y:S01]  /*0a10*/  IADD3 R9, R5.reuse, 0x1, RZ ;  /* 0x0000000105097810 */ /* 0x040fe20007ffe0ff */
[CC--:B------:R-:W-:Y:S01]  /*0a20*/  IMAD R7, R5.reuse, R6.reuse, RZ ;  /* 0x0000000605077224 */ /* 0x0c0fe200078e02ff */
[C---:B------:R-:W-:Y:S02]  /*0a30*/  IADD3 R11, R5.reuse, 0x2, RZ ;  /* 0x00000002050b7810 */ /* 0x040fe40007ffe0ff */
[----:B------:R-:W-:Y:S01]  /*0a40*/  IADD3 R13, R5, 0x3, RZ ;  /* 0x00000003050d7810 */ /* 0x000fe20007ffe0ff */
[-C--:B------:R-:W-:Y:S01]  /*0a50*/  IMAD R5, R9, R6.reuse, RZ ;  /* 0x0000000609057224 */ /* 0x080fe200078e02ff */
[----:B------:R-:W-:Y:S01]  /*0a60*/  IADD3 R12, P2, R24, R7, RZ ;  /* 0x00000007180c7210 */ /* 0x000fe20007f5e0ff */
[-C--:B------:R-:W-:Y:S02]  /*0a70*/  IMAD R11, R11, R6.reuse, RZ ;  /* 0x000000060b0b7224 */ /* 0x080fe400078e02ff */
[----:B------:R-:W-:Y:S01]  /*0a80*/  IMAD R13, R13, R6, RZ ;  /* 0x000000060d0d7224 */ /* 0x000fe200078e02ff */
[----:B------:R-:W-:-:S02]  /*0a90*/  LEA.HI.X.SX32 R9, R7, R26, 0x1, P2 ;  /* 0x0000001a07097211 */ /* 0x000fc400010f0eff */
[----:B------:R-:W-:Y:S02]  /*0aa0*/  LEA R8, P2, R12, UR4, 0x1 ;  /* 0x000000040c087c11 */ /* 0x000fe4000f8408ff */
[C---:B------:R-:W-:Y:S02]  /*0ab0*/  IADD3 R17, P3, R24.reuse, R5, RZ ;  /* 0x0000000518117210 */ /* 0x040fe40007f7e0ff */
[C---:B------:R-:W-:Y:S02]  /*0ac0*/  IADD3 R15, P4, R24.reuse, R11, RZ ;  /* 0x0000000b180f7210 */ /* 0x040fe40007f9e0ff */
[----:B------:R-:W-:Y:S02]  /*0ad0*/  IADD3 R7, P5, R24, R13, RZ ;  /* 0x0000000d18077210 */ /* 0x000fe40007fbe0ff */
[----:B------:R-:W-:Y:S02]  /*0ae0*/  LEA.HI.X R9, R12, UR5, R9, 0x1, P2 ;  /* 0x000000050c097c11 */ /* 0x000fe400090f0c09 */
[----:B------:R-:W-:-:S02]  /*0af0*/  LEA.HI.X.SX32 R22, R5, R26, 0x1, P3 ;  /* 0x0000001a05167211 */ /* 0x000fc400018f0eff */
[-C--:B------:R-:W-:Y:S01]  /*0b00*/  LEA.HI.X.SX32 R20, R11, R26.reuse, 0x1, P4 ;  /* 0x0000001a0b147211 */ /* 0x080fe200020f0eff */
[----:B------:R-:W2:Y:S01]  /*0b10*/  LDG.E.U16.CONSTANT R8, desc[UR6][R8.64] ;  /* 0x0000000608087981 */ /* 0x000ea2000c1e9500 */
[----:B------:R-:W-:Y:S02]  /*0b20*/  LEA R12, P2, R17, UR4, 0x1 ;  /* 0x00000004110c7c11 */ /* 0x000fe4000f8408ff */
[----:B------:R-:W-:Y:S02]  /*0b30*/  LEA.HI.X.SX32 R18, R13, R26, 0x1, P5 ;  /* 0x0000001a0d127211 */ /* 0x000fe400028f0eff */
[----:B------:R-:W-:Y:S02]  /*0b40*/  LEA R14, P3, R15, UR4, 0x1 ;  /* 0x000000040f0e7c11 */ /* 0x000fe4000f8608ff */
[----:B------:R-:W-:Y:S02]  /*0b50*/  LEA R16, P4, R7, UR4, 0x1 ;  /* 0x0000000407107c11 */ /* 0x000fe4000f8808ff */
[----:B------:R-:W-:-:S02]  /*0b60*/  LEA.HI.X R13, R17, UR5, R22, 0x1, P2 ;  /* 0x00000005110d7c11 */ /* 0x000fc400090f0c16 */
[----:B------:R-:W-:Y:S02]  /*0b70*/  LEA.HI.X R15, R15, UR5, R20, 0x1, P3 ;  /* 0x000000050f0f7c11 */ /* 0x000fe400098f0c14 */
[----:B------:R-:W-:Y:S01]  /*0b80*/  LEA.HI.X R17, R7, UR5, R18, 0x1, P4 ;  /* 0x0000000507117c11 */ /* 0x000fe2000a0f0c12 */
[----:B------:R-:W3:Y:S04]  /*0b90*/  LDG.E.U16.CONSTANT R12, desc[UR6][R12.64] ;  /* 0x000000060c0c7981 */ /* 0x000ee8000c1e9500 */
[----:B------:R-:W4:Y:S04]  /*0ba0*/  LDG.E.U16.CONSTANT R14, desc[UR6][R14.64] ;  /* 0x000000060e0e7981 */ /* 0x000f28000c1e9500 */
[----:B------:R-:W5:Y:S01]  /*0bb0*/  LDG.E.U16.CONSTANT R16, desc[UR6][R16.64] ;  /* 0x0000000610107981 */ /* 0x000f62000c1e9500 */
[----:B------:R-:W-:-:S04]  /*0bc0*/  LEA R5, R3, R28, 0x7 ;  /* 0x0000001c03057211 */ /* 0x000fc800078e38ff */
[----:B------:R-:W-:Y:S02]  /*0bd0*/  LEA R5, R4, R5, 0x1 ;  /* 0x0000000504057211 */ /* 0x000fe400078e08ff */
[----:B------:R-:W-:-:S04]  /*0be0*/  IADD3 R3, R3, 0x4, RZ ;  /* 0x0000000403037810 */ /* 0x000fc80007ffe0ff */
[----:B------:R-:W-:Y:S01]  /*0bf0*/  ISETP.GE.AND P2, PT, R3, R30, PT ;  /* 0x0000001e0300720c */ /* 0x000fe20003f46270 */
[----:B--2---:R0:W-:Y:S04]  /*0c00*/  STS.U16 [R5], R8 ;  /* 0x0000000805007388 */ /* 0x0041e80000000400 */
[----:B---3--:R0:W-:Y:S04]  /*0c10*/  STS.U16 [R5+0x80], R12 ;  /* 0x0000800c05007388 */ /* 0x0081e80000000400 */
[----:B----4-:R0:W-:Y:S04]  /*0c20*/  STS.U16 [R5+0x100], R14 ;  /* 0x0001000e05007388 */ /* 0x0101e80000000400 */
[----:B-----5:R0:W-:Y:S01]  /*0c30*/  STS.U16 [R5+0x180], R16 ;  /* 0x0001801005007388 */ /* 0x0201e20000000400 */
[----:B------:R-:W-:Y:S05]  /*0c40*/  @!P2 BRA `(.L_x_8) ;  /* 0xfffffffc006ca947 */ /* 0x000fea000383ffff */
.L_x_7:
        /* <DEDUP_REMOVED lines=8> */
[----:B------:R-:W-:-:S04]  /*0cd0*/  IADD3 R9, P0, R24, R5, RZ ;  /* 0x0000000518097210 */ /* 0x000fc80007f1e0ff */
[----:B------:R-:W-:Y:S02]  /*0ce0*/  IADD3 R11, P2, R24, R7, RZ ;  /* 0x00000007180b7210 */ /* 0x000fe40007f5e0ff */
[-C--:B------:R-:W-:Y:S02]  /*0cf0*/  LEA.HI.X.SX32 R16, R5, R26.reuse, 0x1, P0 ;  /* 0x0000001a05107211 */ /* 0x080fe400000f0eff */
[----:B------:R-:W-:Y:S02]  /*0d00*/  LEA.HI.X.SX32 R14, R7, R26, 0x1, P2 ;  /* 0x0000001a070e7211 */ /* 0x000fe400010f0eff */
[----:B------:R-:W-:Y:S02]  /*0d10*/  LEA R8, P0, R9, UR4, 0x1 ;  /* 0x0000000409087c11 */ /* 0x000fe4000f8008ff */
        /* <DEDUP_REMOVED lines=11> */
.L_x_9:
[----:B------:R-:W-:-:S13]  /*0dd0*/  ISETP.LT.OR P0, PT, R3, R96, P0 ;  /* 0x000000600300720c */ /* 0x000fda0000701670 */
[----:B------:R-:W-:Y:S05]  /*0de0*/  @!P0 BRA `(.L_x_2) ;  /* 0x00000000002c8947 */ /* 0x000fea0003800000 */
[----:B0-----:R-:W-:Y:S01]  /*0df0*/  LEA R5, R2, R3, 0x2 ;  /* 0x0000000302057211 */ /* 0x001fe200078e10ff */
[----:B------:R-:W-:-:S04]  /*0e00*/  ULDC.64 UR4, c[0x0][0x210] ;  /* 0x0000840000047ab9 */ /* 0x000fc80000000a00 */
[----:B------:R-:W-:-:S05]  /*0e10*/  IMAD R5, R5, R6, RZ ;  /* 0x0000000605057224 */ /* 0x000fca00078e02ff */
[----:B------:R-:W-:-:S04]  /*0e20*/  IADD3 R7, P0, R24, R5, RZ ;  /* 0x0000000518077210 */ /* 0x000fc80007f1e0ff */
[----:B------:R-:W-:Y:S02]  /*0e30*/  LEA.HI.X.SX32 R8, R5, R26, 0x1, P0 ;  /* 0x0000001a05087211 */ /* 0x000fe400000f0eff */
[----:B------:R-:W-:-:S04]  /*0e40*/  LEA R6, P0, R7, UR4, 0x1 ;  /* 0x0000000407067c11 */ /* 0x000fc8000f8008ff */
[----:B------:R-:W-:-:S05]  /*0e50*/  LEA.HI.X R7, R7, UR5, R8, 0x1, P0 ;  /* 0x0000000507077c11 */ /* 0x000fca00080f0c08 */
[----:B------:R-:W2:Y:S01]  /*0e60*/  LDG.E.U16.CONSTANT R6, desc[UR6][R6.64] ;  /* 0x0000000606067981 */ /* 0x000ea2000c1e9500 */
[----:B------:R-:W-:-:S04]  /*0e70*/  LEA R3, R3, R28, 0x7 ;  /* 0x0000001c03037211 */ /* 0x000fc800078e38ff */
[----:B------:R-:W-:-:S05]  /*0e80*/  LEA R3, R4, R3, 0x1 ;  /* 0x0000000304037211 */ /* 0x000fca00078e08ff */
[----:B--2---:R1:W-:Y:S02]  /*0e90*/  STS.U16 [R3], R6 ;  /* 0x0000000603007388 */ /* 0x0043e40000000400 */
.L_x_2:
[----:B------:R-:W-:Y:S05]  /*0ea0*/  BSYNC B0 ;  /* 0x0000000000007941 */ /* 0x000fea0003800000 */
.L_x_1:
[----:B------:R-:W-:Y:S02]  /*0eb0*/  ULDC UR4, c[0x0][0x23c] ;  /* 0x00008f0000047ab9 */ /* 0x000fe40000000800 */
[----:B------:R-:W-:-:S04]  /*0ec0*/  MOV R87, UR4 ;  /* 0x0000000400577c02 */ /* 0x000fc80008000f00 */
[----:B------:R-:W-:-:S13]  /*0ed0*/  ISETP.GE.AND P0, PT, R10, R87, PT ;  /* 0x000000570a00720c */ /* 0x000fda0003f06270 */
[----:B------:R-:W-:Y:S05]  /*0ee0*/  @P0 EXIT ;  /* 0x000000000000094d */ /* 0x000fea0003800000 */
[----:B-12---:R-:W1:Y:S02]  /*0ef0*/  LDC.U8 R3, c[0x0][0x270] ;  /* 0x00009c00ff037b82 */ /* 0x006e640000000000 */
[----:B-1----:R-:W-:-:S04]  /*0f00*/  PRMT R3, R3, 0x8880, RZ ;  /* 0x0000888003037816 */ /* 0x002fc800000000ff */
[----:B------:R-:W-:-:S04]  /*0f10*/  ISETP.NE.AND P0, PT, R3, RZ, PT ;  /* 0x000000ff0300720c */ /* 0x000fc80003f05270 */
[----:B------:R-:W-:-:S04]  /*0f20*/  ISETP.NE.OR P0, PT, R0, RZ, !P0 ;  /* 0x000000ff0000720c */ /* 0x000fc80004705670 */
[----:B------:R-:W-:-:S13]  /*0f30*/  ISETP.LT.OR P0, PT, R97, 0x1, P0 ;  /* 0x000000016100780c */ /* 0x000fda0000701670 */
[----:B------:R-:W-:Y:S05]  /*0f40*/  @P0 BRA `(.L_x_10) ;  /* 0x0000000000b80947 */ /* 0x000fea0003800000 */
[----:B------:R-:W-:Y:S01]  /*0f50*/  ISETP.GT.AND P2, PT, R96, 0x3, PT ;  /* 0x000000036000780c */ /* 0x000fe20003f44270 */
[----:B------:R-:W-:Y:S01]  /*0f60*/  HFMA2.MMA R3, -RZ, RZ, 0, 0 ;  /* 0x00000000ff037435 */ /* 0x000fe200000001ff */
[----:B------:R-:W-:-:S11]  /*0f70*/  PLOP3.LUT P0, PT, PT, PT, PT, 0x80, 0x0 ;  /* 0x000000000000781c */ /* 0x000fd60003f0f070 */
[----:B------:R-:W-:Y:S05]  /*0f80*/  @!P2 BRA `(.L_x_11) ;  /* 0x000000000058a947 */ /* 0x000fea0003800000 */
[----:B------:R-:W1:Y:S01]  /*0f90*/  LDC.64 R14, c[0x0][0x230] ;  /* 0x00008c00ff0e7b82 */ /* 0x000e620000000a00 */
[----:B------:R-:W-:Y:S02]  /*0fa0*/  PLOP3.LUT P0, PT, PT, PT, PT, 0x8, 0x0 ;  /* 0x000000000000781c */ /* 0x000fe40003f0e170 */
[----:B------:R-:W-:-:S11]  /*0fb0*/  IADD3 R16, R96, -0x3, RZ ;  /* 0xfffffffd60107810 */ /* 0x000fd60007ffe0ff */
.L_x_12:
[----:B--2---:R-:W-:Y:S02]  /*0fc0*/  LEA R4, R2, R3, 0x2 ;  /* 0x0000000302047211 */ /* 0x004fe400078e10ff */
[----:B------:R-:W-:Y:S02]  /*0fd0*/  IADD3 R3, R3, 0x4, RZ ;  /* 0x0000000403037810 */ /* 0x000fe40007ffe0ff */
[C---:B------:R-:W-:Y:S01]  /*0fe0*/  IADD3 R6, R4.reuse, 0x1, RZ ;  /* 0x0000000104067810 */ /* 0x040fe20007ffe0ff */
[CCC-:B0-----:R-:W-:Y:S01]  /*0ff0*/  IMAD R5, R4.reuse, R87.reuse, R10.reuse ;  /* 0x0000005704057224 */ /* 0x1c1fe200078e020a */
[C---:B------:R-:W-:Y:S02]  /*1000*/  IADD3 R8, R4.reuse, 0x2, RZ ;  /* 0x0000000204087810 */ /* 0x040fe40007ffe0ff */
[----:B------:R-:W-:Y:S01]  /*1010*/  IADD3 R11, R4, 0x3, RZ ;  /* 0x00000003040b7810 */ /* 0x000fe20007ffe0ff */
[-CC-:B------:R-:W-:Y:S01]  /*1020*/  IMAD R7, R6, R87.reuse, R10.reuse ;  /* 0x0000005706077224 */ /* 0x180fe200078e020a */
[----:B------:R-:W-:Y:S01]  /*1030*/  ISETP.GE.AND P2, PT, R3, R16, PT ;  /* 0x000000100300720c */ /* 0x000fe20003f46270 */
[----:B------:R-:W-:-:S02]  /*1040*/  IMAD R9, R8, R87, R10 ;  /* 0x0000005708097224 */ /* 0x000fc400078e020a */
[----:B------:R-:W-:Y:S02]  /*1050*/  IMAD R11, R11, R87, R10 ;  /* 0x000000570b0b7224 */ /* 0x000fe400078e020a */
[----:B-1----:R-:W-:-:S04]  /*1060*/  IMAD.WIDE R4, R5, 0x2, R14 ;  /* 0x0000000205047825 */ /* 0x002fc800078e020e */
[--C-:B------:R-:W-:Y:S01]  /*1070*/  IMAD.WIDE R6, R7, 0x2, R14.reuse ;  /* 0x0000000207067825 */ /* 0x100fe200078e020e */
[----:B------:R2:W-:Y:S03]  /*1080*/  STG.E.64 desc[UR6][R4.64], RZ ;  /* 0x000000ff04007986 */ /* 0x0005e6000c101b06 */
[--C-:B------:R-:W-:Y:S01]  /*1090*/  IMAD.WIDE R8, R9, 0x2, R14.reuse ;  /* 0x0000000209087825 */ /* 0x100fe200078e020e */
[----:B------:R2:W-:Y:S03]  /*10a0*/  STG.E.64 desc[UR6][R6.64], RZ ;  /* 0x000000ff06007986 */ /* 0x0005e6000c101b06 */
[----:B------:R-:W-:Y:S01]  /*10b0*/  IMAD.WIDE R12, R11, 0x2, R14 ;  /* 0x000000020b0c7825 */ /* 0x000fe200078e020e */
[----:B------:R2:W-:Y:S04]  /*10c0*/  STG.E.64 desc[UR6][R8.64], RZ ;  /* 0x000000ff08007986 */ /* 0x0005e8000c101b06 */
[----:B------:R2:W-:Y:S01]  /*10d0*/  STG.E.64 desc[UR6][R12.64], RZ ;  /* 0x000000ff0c007986 */ /* 0x0005e2000c101b06 */
[----:B------:R-:W-:Y:S05]  /*10e0*/  @!P2 BRA `(.L_x_12) ;  /* 0xfffffffc00b4a947 */ /* 0x000fea000383ffff */
.L_x_11:
[----:B--2---:R-:W-:-:S04]  /*10f0*/  IADD3 R4, R96, -R3, RZ ;  /* 0x8000000360047210 */ /* 0x004fc80007ffe0ff */
[----:B------:R-:W-:-:S13]  /*1100*/  ISETP.GT.AND P2, PT, R4, 0x1, PT ;  /* 0x000000010400780c */ /* 0x000fda0003f44270 */
[----:B------:R-:W-:Y:S05]  /*1110*/  @!P2 BRA `(.L_x_13) ;  /* 0x00000000002ca947 */ /* 0x000fea0003800000 */
[----:B0-----:R-:W0:Y:S01]  /*1120*/  LDC.64 R6, c[0x0][0x230] ;  /* 0x00008c00ff067b82 */ /* 0x001e220000000a00 */
[----:B------:R-:W-:Y:S02]  /*1130*/  LEA R4, R2, R3, 0x2 ;  /* 0x0000000302047211 */ /* 0x000fe400078e10ff */
[----:B------:R-:W-:Y:S02]  /*1140*/  PLOP3.LUT P0, PT, PT, PT, PT, 0x8, 0x0 ;  /* 0x000000000000781c */ /* 0x000fe40003f0e170 */
[C---:B------:R-:W-:Y:S01]  /*1150*/  IADD3 R8, R4.reuse, 0x1, RZ ;  /* 0x0000000104087810 */ /* 0x040fe20007ffe0ff */
[----:B------:R-:W-:Y:S01]  /*1160*/  IMAD R5, R4, R87, R10 ;  /* 0x0000005704057224 */ /* 0x000fe200078e020a */
[----:B------:R-:W-:-:S03]  /*1170*/  IADD3 R3, R3, 0x2, RZ ;  /* 0x0000000203037810 */ /* 0x000fc60007ffe0ff */
[----:B------:R-:W-:Y:S02]  /*1180*/  IMAD R9, R8, R87, R10 ;  /* 0x0000005708097224 */ /* 0x000fe400078e020a */
[----:B0-----:R-:W-:-:S04]  /*1190*/  IMAD.WIDE R4, R5, 0x2, R6 ;  /* 0x0000000205047825 */ /* 0x001fc800078e0206 */
[----:B------:R-:W-:Y:S01]  /*11a0*/  IMAD.WIDE R6, R9, 0x2, R6 ;  /* 0x0000000209067825 */ /* 0x000fe200078e0206 */
[----:B------:R1:W-:Y:S04]  /*11b0*/  STG.E.64 desc[UR6][R4.64], RZ ;  /* 0x000000ff04007986 */ /* 0x0003e8000c101b06 */
[----:B------:R1:W-:Y:S02]  /*11c0*/  STG.E.64 desc[UR6][R6.64], RZ ;  /* 0x000000ff06007986 */ /* 0x0003e4000c101b06 */
.L_x_13:
[----:B------:R-:W-:-:S13]  /*11d0*/  ISETP.LT.OR P0, PT, R3, R96, P0 ;  /* 0x000000600300720c */ /* 0x000fda0000701670 */
[----:B01----:R-:W0:Y:S01]  /*11e0*/  @P0 LDC.64 R4, c[0x0][0x230] ;  /* 0x00008c00ff040b82 */ /* 0x003e220000000a00 */
[----:B------:R-:W-:-:S05]  /*11f0*/  @P0 LEA R2, R2, R3, 0x2 ;  /* 0x0000000302020211 */ /* 0x000fca00078e10ff */
[----:B------:R-:W-:-:S04]  /*1200*/  @P0 IMAD R3, R2, R87, R10 ;  /* 0x0000005702030224 */ /* 0x000fc800078e020a */
[----:B0-----:R-:W-:-:S05]  /*1210*/  @P0 IMAD.WIDE R2, R3, 0x2, R4 ;  /* 0x0000000203020825 */ /* 0x001fca00078e0204 */
[----:B------:R1:W-:Y:S02]  /*1220*/  @P0 STG.E.64 desc[UR6][R2.64], RZ ;  /* 0x000000ff02000986 */ /* 0x0003e4000c101b06 */
.L_x_10:
[----:B0-----:R-:W0:Y:S01]  /*1230*/  LDC.64 R8, c[0x0][0x248] ;  /* 0x00009200ff087b82 */ /* 0x001e220000000a00 */
[----:B-1----:R-:W-:-:S05]  /*1240*/  SHF.L.U32 R3, R0, 0x7, RZ ;  /* 0x0000000700037819 */ /* 0x002fca00000006ff */
[----:B0-----:R-:W-:-:S05]  /*1250*/  IMAD.WIDE R2, R3, 0x2, R8 ;  /* 0x0000000203027825 */ /* 0x001fca00078e0208 */
[----:B------:R0:W5:Y:S01]  /*1260*/  LDG.E.U16.CONSTANT R88, desc[UR6][R2.64+0x2] ;  /* 0x0000020602587981 */ /* 0x000162000c1e9500 */
[----:B------:R-:W-:Y:S01]  /*1270*/  BAR.SYNC.DEFER_BLOCKING 0x0 ;  /* 0x0000000000007b1d */ /* 0x000fe20000010000 */
[----:B------:R-:W-:Y:S02]  /*1280*/  ISETP.GE.AND P0, PT, R95, R94, PT ;  /* 0x0000005e5f00720c */ /* 0x000fe40003f06270 */
[----:B------:R-:W-:-:S11]  /*1290*/  MOV R98, R1 ;  /* 0x0000000100627202 */ /* 0x000fd60000000f00 */
[----:B0-----:R-:W-:Y:S05]  /*12a0*/  @P0 BRA `(.L_x_14) ;  /* 0x0000000000d00947 */ /* 0x001fea0003800000 */
[----:B------:R0:W5:Y:S01]  /*12b0*/  LDG.E.U16.CONSTANT R0, desc[UR6][R2.64] ;  /* 0x0000000602007981 */ /* 0x000162000c1e9500 */
[----:B------:R-:W-:Y:S01]  /*12c0*/  SHF.R.S32.HI R5, RZ, 0x1f, R10 ;  /* 0x0000001fff057819 */ /* 0x000fe2000001140a */
[----:B------:R-:W-:Y:S01]  /*12d0*/  HFMA2.MMA R13, -RZ, RZ, 0, 0 ;  /* 0x00000000ff0d7435 */ /* 0x000fe200000001ff */
[----:B------:R-:W-:Y:S02]  /*12e0*/  SHF.L.U32 R4, R10, 0x2, RZ ;  /* 0x000000020a047819 */ /* 0x000fe400000006ff */
[----:B------:R-:W-:Y:S02]  /*12f0*/  LEA.HI R5, R5, R10, RZ, 0x3 ;  /* 0x0000000a05057211 */ /* 0x000fe400078f18ff */
[----:B------:R-:W-:Y:S02]  /*1300*/  MOV R15, R95 ;  /* 0x0000005f000f7202 */ /* 0x000fe40000000f00 */
[----:B------:R-:W-:Y:S02]  /*1310*/  LOP3.LUT R11, R4, 0x10, RZ, 0xc0, !PT ;  /* 0x00000010040b7812 */ /* 0x000fe400078ec0ff */
[----:B0-----:R-:W-:-:S07]  /*1320*/  SHF.R.S32.HI R12, RZ, 0x3, R5 ;  /* 0x00000003ff0c7819 */ /* 0x001fce0000011405 */
.L_x_15:
[----:B0-----:R-:W0:Y:S01]  /*1330*/  LDC.64 R2, c[0x0][0x220] ;  /* 0x00008800ff027b82 */ /* 0x001e220000000a00 */
[----:B-----5:R-:W-:-:S05]  /*1340*/  IADD3 R6, R0, R13, RZ ;  /* 0x0000000d00067210 */ /* 0x020fca0007ffe0ff */
[----:B------:R-:W-:-:S05]  /*1350*/  IMAD R4, R6, R87, RZ ;  /* 0x0000005706047224 */ /* 0x000fca00078e02ff */
[----:B------:R-:W-:-:S04]  /*1360*/  SHF.R.S32.HI R5, RZ, 0x1f, R4 ;  /* 0x0000001fff057819 */ /* 0x000fc80000011404 */
[----:B------:R-:W-:-:S04]  /*1370*/  LEA.HI R5, R5, R4, RZ, 0x3 ;  /* 0x0000000405057211 */ /* 0x000fc800078f18ff */
[----:B------:R-:W-:-:S05]  /*1380*/  LEA.HI.SX32 R5, R5, R12, 0x1d ;  /* 0x0000000c05057211 */ /* 0x000fca00078feaff */
[----:B0-----:R-:W-:Y:S02]  /*1390*/  IMAD.WIDE R2, R5, 0x4, R2 ;  /* 0x0000000405027825 */ /* 0x001fe400078e0202 */
[----:B------:R-:W0:Y:S04]  /*13a0*/  LDC.64 R4, c[0x0][0x228] ;  /* 0x00008a00ff047b82 */ /* 0x000e280000000a00 */
[----:B------:R-:W2:Y:S01]  /*13b0*/  LDG.E.CONSTANT R2, desc[UR6][R2.64] ;  /* 0x0000000602027981 */ /* 0x000ea2000c1e9900 */
[----:B------:R-:W-:Y:S01]  /*13c0*/  LEA R7, R15, 0x1, 0x1 ;  /* 0x000000010f077811 */ /* 0x000fe200078e08ff */
[----:B0-----:R-:W-:-:S04]  /*13d0*/  IMAD.WIDE R4, R6, 0x2, R4 ;  /* 0x0000000206047825 */ /* 0x001fc800078e0204 */
[----:B------:R-:W-:Y:S02]  /*13e0*/  IMAD.WIDE R6, R7, 0x2, R8 ;  /* 0x0000000207067825 */ /* 0x000fe400078e0208 */
[----:B------:R0:W3:Y:S04]  /*13f0*/  LDG.E.U16.CONSTANT R4, desc[UR6][R4.64] ;  /* 0x0000000604047981 */ /* 0x0000e8000c1e9500 */
[----:B------:R-:W4:Y:S01]  /*1400*/  LDG.E.U16.CONSTANT R6, desc[UR6][R6.64] ;  /* 0x0000000606067981 */ /* 0x000f22000c1e9500 */
[----:B--2---:R-:W-:-:S04]  /*1410*/  SHF.R.U32.HI R14, RZ, R11, R2 ;  /* 0x0000000bff0e7219 */ /* 0x004fc80000011602 */
[----:B------:R-:W-:Y:S02]  /*1420*/  LOP3.LUT R16, R14, 0xf, RZ, 0xc0, !PT ;  /* 0x0000000f0e107812 */ /* 0x000fe400078ec0ff */
[--C-:B------:R-:W-:Y:S02]  /*1430*/  SHF.R.U32.HI R17, RZ, 0x4, R14.reuse ;  /* 0x00000004ff117819 */ /* 0x100fe4000001160e */
[--C-:B------:R-:W-:Y:S02]  /*1440*/  SHF.R.U32.HI R2, RZ, 0xc, R14.reuse ;  /* 0x0000000cff027819 */ /* 0x100fe4000001160e */
[----:B------:R-:W-:Y:S02]  /*1450*/  SHF.R.U32.HI R14, RZ, 0x8, R14 ;  /* 0x00000008ff0e7819 */ /* 0x000fe4000001160e */
[----:B------:R-:W-:Y:S02]  /*1460*/  LOP3.LUT R17, R17, 0xf, RZ, 0xc0, !PT ;  /* 0x0000000f11117812 */ /* 0x000fe400078ec0ff */
[----:B------:R-:W-:-:S02]  /*1470*/  LOP3.LUT R2, R2, 0xf, RZ, 0xc0, !PT ;  /* 0x0000000f02027812 */ /* 0x000fc400078ec0ff */
[----:B------:R-:W-:Y:S02]  /*1480*/  LOP3.LUT R14, R14, 0xf, RZ, 0xc0, !PT ;  /* 0x0000000f0e0e7812 */ /* 0x000fe400078ec0ff */
[----:B------:R-:W-:Y:S02]  /*1490*/  IADD3 R16, R16, 0x1, RZ ;  /* 0x0000000110107810 */ /* 0x000fe40007ffe0ff */
[----:B------:R-:W-:Y:S02]  /*14a0*/  IADD3 R17, R17, 0x1, RZ ;  /* 0x0000000111117810 */ /* 0x000fe40007ffe0ff */
[----:B------:R-:W-:Y:S01]  /*14b0*/  IADD3 R2, R2, 0x1, RZ ;  /* 0x0000000102027810 */ /* 0x000fe20007ffe0ff */
[----:B------:R-:W-:Y:S01]  /*14c0*/  IMAD R16, R16, R16, RZ ;  /* 0x0000001010107224 */ /* 0x000fe200078e02ff */
[----:B------:R-:W-:Y:S01]  /*14d0*/  IADD3 R14, R14, 0x1, RZ ;  /* 0x000000010e0e7810 */ /* 0x000fe20007ffe0ff */
[----:B------:R-:W-:Y:S02]  /*14e0*/  IMAD R17, R17, R17, RZ ;  /* 0x0000001111117224 */ /* 0x000fe400078e02ff */
[----:B0-----:R-:W-:-:S02]  /*14f0*/  IMAD R5, R2, R2, RZ ;  /* 0x0000000202057224 */ /* 0x001fc400078e02ff */
[----:B------:R-:W-:Y:S01]  /*1500*/  IMAD R14, R14, R14, RZ ;  /* 0x0000000e0e0e7224 */ /* 0x000fe200078e02ff */
[----:B------:R-:W-:Y:S01]  /*1510*/  I2F.F16 R16, R16 ;  /* 0x0000001000107306 */ /* 0x000fe20000200c00 */
[----:B----4-:R-:W-:-:S04]  /*1520*/  IADD3 R15, R6, R15, RZ ;  /* 0x0000000f060f7210 */ /* 0x010fc80007ffe0ff */
[----:B------:R-:W-:-:S03]  /*1530*/  ISETP.GE.AND P2, PT, R15, R94, PT ;  /* 0x0000005e0f00720c */ /* 0x000fc60003f46270 */
[----:B------:R-:W0:Y:S08]  /*1540*/  I2F.F16 R17, R17 ;  /* 0x0000001100117306 */ /* 0x000e300000200c00 */
[----:B------:R-:W-:Y:S01]  /*1550*/  I2F.F16 R5, R5 ;  /* 0x0000000500057306 */ /* 0x000fe20000200c00 */
[----:B0-----:R-:W-:-:S07]  /*1560*/  PRMT R17, R16, 0x5410, R17 ;  /* 0x0000541010117816 */ /* 0x001fce0000000011 */
[----:B------:R-:W0:Y:S01]  /*1570*/  I2F.F16 R14, R14 ;  /* 0x0000000e000e7306 */ /* 0x000e220000200c00 */
[----:B---3--:R-:W-:Y:S01]  /*1580*/  HMUL2 R2, R17, R4.H0_H0 ;  /* 0x2000000411027232 */ /* 0x008fe20000000000 */
[----:B0-----:R-:W-:-:S05]  /*1590*/  PRMT R3, R14, 0x5410, R5 ;  /* 0x000054100e037816 */ /* 0x001fca0000000005 */
[----:B------:R-:W-:Y:S01]  /*15a0*/  HMUL2 R3, R3, R4.H0_H0 ;  /* 0x2000000403037232 */ /* 0x000fe20000000000 */
[C---:B------:R-:W-:Y:S02]  /*15b0*/  LEA R4, R13.reuse, R98, 0x3 ;  /* 0x000000620d047211 */ /* 0x040fe400078e18ff */
[----:B------:R-:W-:-:S03]  /*15c0*/  IADD3 R13, R13, 0x1, RZ ;  /* 0x000000010d0d7810 */ /* 0x000fc60007ffe0ff */
[----:B------:R0:W-:Y:S01]  /*15d0*/  STL.64 [R4], R2 ;  /* 0x0000000204007387 */ /* 0x0001e20000100a00 */
[----:B------:R-:W-:Y:S05]  /*15e0*/  @!P2 BRA `(.L_x_15) ;  /* 0xfffffffc0050a947 */ /* 0x000fea000383ffff */
.L_x_14:
[----:B------:R1:W5:Y:S01]  /*15f0*/  LDL.64 R84, [R1] ;  /* 0x0000000001547983 */ /* 0x0003620000100a00 */
[----:B0-----:R-:W0:Y:S01]  /*1600*/  LDC R2, c[0x0][0x25c] ;  /* 0x00009700ff027b82 */ /* 0x001e220000000800 */
[----:B------:R-:W-:Y:S01]  /*1610*/  ULDC UR8, c[0x0][0x258] ;  /* 0x0000960000087ab9 */ /* 0x000fe20000000800 */
[----:B------:R-:W-:Y:S01]  /*1620*/  ULDC UR4, c[0x0][0x260] ;  /* 0x0000980000047ab9 */ /* 0x000fe20000000800 */
[C---:B------:R-:W-:Y:S01]  /*1630*/  ISETP.GT.AND P2, PT, R95.reuse, UR8, PT ;  /* 0x000000085f007c0c */ /* 0x040fe2000bf44270 */
[----:B------:R-:W-:Y:S01]  /*1640*/  ULDC UR5, c[0x0][0x268] ;  /* 0x00009a0000057ab9 */ /* 0x000fe20000000800 */
[C---:B------:R-:W-:Y:S02]  /*1650*/  VIMNMX R0, R95.reuse, UR8, PT ;  /* 0x000000085f007c48 */ /* 0x040fe4000bfe0100 */
[----:B------:R-:W-:Y:S01]  /*1660*/  ISETP.GT.AND P4, PT, R95, UR4, PT ;  /* 0x000000045f007c0c */ /* 0x000fe2000bf84270 */
[----:B------:R-:W2:Y:S01]  /*1670*/  LDC R4, c[0x0][0x264] ;  /* 0x00009900ff047b82 */ /* 0x000ea20000000800 */
[----:B------:R-:W-:-:S02]  /*1680*/  SHF.R.S32.HI R3, RZ, 0x1f, R0 ;  /* 0x0000001fff037819 */ /* 0x000fc40000011400 */
[----:B------:R-:W-:Y:S02]  /*1690*/  ISETP.GT.AND P6, PT, R95, UR5, PT ;  /* 0x000000055f007c0c */ /* 0x000fe4000bfc4270 */
[----:B------:R-:W-:Y:S01]  /*16a0*/  LEA.HI R8, R3, R0, RZ, 0x5 ;  /* 0x0000000003087211 */ /* 0x000fe200078f28ff */
[----:B------:R-:W-:Y:S01]  /*16b0*/  HFMA2.MMA R0, -RZ, RZ, 0, 0 ;  /* 0x00000000ff007435 */ /* 0x000fe200000001ff */
[----:B------:R-:W-:Y:S02]  /*16c0*/  MOV R3, RZ ;  /* 0x000000ff00037202 */ /* 0x000fe40000000f00 */
[C---:B0-----:R-:W-:Y:S02]  /*16d0*/  ISETP.GT.AND P3, PT, R95.reuse, R2, PT ;  /* 0x000000025f00720c */ /* 0x041fe40003f64270 */
[----:B--2---:R-:W-:Y:S01]  /*16e0*/  ISETP.GT.AND P5, PT, R95, R4, PT ;  /* 0x000000045f00720c */ /* 0x004fe20003fa4270 */
[----:B-1----:R-:W-:-:S12]  /*16f0*/  @!P2 BRA `(.L_x_16) ;  /* 0x00000000001ca947 */ /* 0x002fd80003800000 */
[----:B------:R-:W0:Y:S02]  /*1700*/  LDC R6, c[0x0][0x25c] ;  /* 0x00009700ff067b82 */ /* 0x000e240000000800 */
[----:B0-----:R-:W-:-:S04]  /*1710*/  VIMNMX R3, R95, R6, PT ;  /* 0x000000065f037248 */ /* 0x001fc80003fe0100 */
[----:B------:R-:W-:-:S04]  /*1720*/  IADD3 R3, R3, -UR8, RZ ;  /* 0x8000000803037c10 */ /* 0x000fc8000fffe0ff */
[----:B------:R-:W-:-:S04]  /*1730*/  SHF.R.S32.HI R6, RZ, 0x1f, R3 ;  /* 0x0000001fff067819 */ /* 0x000fc80000011403 */
[----:B------:R-:W-:-:S04]  /*1740*/  LEA.HI R6, R6, R3, RZ, 0x5 ;  /* 0x0000000306067211 */ /* 0x000fc800078f28ff */
[----:B------:R-:W-:-:S05]  /*1750*/  SHF.R.S32.HI R6, RZ, 0x5, R6 ;  /* 0x00000005ff067819 */ /* 0x000fca0000011406 */
[----:B------:R-:W-:-:S07]  /*1760*/  IMAD R3, R6, 0x6, RZ ;  /* 0x0000000606037824 */ /* 0x000fce00078e02ff */
.L_x_16:
[----:B------:R-:W-:Y:S05]  /*1770*/  @!P3 BRA `(.L_x_17) ;  /* 0x00000000001cb947 */ /* 0x000fea0003800000 */
[----:B------:R-:W0:Y:S02]  /*1780*/  LDC R0, c[0x0][0x260] ;  /* 0x00009800ff007b82 */ /* 0x000e240000000800 */
[----:B0-----:R-:W-:-:S04]  /*1790*/  VIMNMX R5, R95, R0, PT ;  /* 0x000000005f057248 */ /* 0x001fc80003fe0100 */
[----:B------:R-:W-:-:S04]  /*17a0*/  IADD3 R5, R5, -R2, RZ ;  /* 0x8000000205057210 */ /* 0x000fc80007ffe0ff */
[----:B------:R-:W-:-:S04]  /*17b0*/  SHF.R.S32.HI R0, RZ, 0x1f, R5 ;  /* 0x0000001fff007819 */ /* 0x000fc80000011405 */
[----:B------:R-:W-:-:S04]  /*17c0*/  LEA.HI R0, R0, R5, RZ, 0x5 ;  /* 0x0000000500007211 */ /* 0x000fc800078f28ff */
[----:B------:R-:W-:-:S04]  /*17d0*/  SHF.R.S32.HI R0, RZ, 0x5, R0 ;  /* 0x00000005ff007819 */ /* 0x000fc80000011400 */
[----:B------:R-:W-:-:S07]  /*17e0*/  LEA R0, R0, R0, 0x2 ;  /* 0x0000000000007211 */ /* 0x000fce00078e10ff */
.L_x_17:
[----:B------:R-:W-:Y:S01]  /*17f0*/  HFMA2.MMA R2, -RZ, RZ, 0, 0 ;  /* 0x00000000ff027435 */ /* 0x000fe200000001ff */
[----:B------:R-:W-:Y:S01]  /*1800*/  MOV R5, RZ ;  /* 0x000000ff00057202 */ /* 0x000fe20000000f00 */
[----:B------:R-:W-:Y:S09]  /*1810*/  @!P4 BRA `(.L_x_18) ;  /* 0x00000000001cc947 */ /* 0x000ff20003800000 */
[----:B------:R-:W0:Y:S02]  /*1820*/  LDC R6, c[0x0][0x264] ;  /* 0x00009900ff067b82 */ /* 0x000e240000000800 */
[----:B0-----:R-:W-:-:S04]  /*1830*/  VIMNMX R5, R95, R6, PT ;  /* 0x000000065f057248 */ /* 0x001fc80003fe0100 */
[----:B------:R-:W-:-:S04]  /*1840*/  IADD3 R5, R5, -UR4, RZ ;  /* 0x8000000405057c10 */ /* 0x000fc8000fffe0ff */
[----:B------:R-:W-:-:S04]  /*1850*/  SHF.R.S32.HI R6, RZ, 0x1f, R5 ;  /* 0x0000001fff067819 */ /* 0x000fc80000011405 */
[----:B------:R-:W-:-:S04]  /*1860*/  LEA.HI R6, R6, R5, RZ, 0x5 ;  /* 0x0000000506067211 */ /* 0x000fc800078f28ff */
[----:B------:R-:W-:-:S04]  /*1870*/  SHF.R.S32.HI R6, RZ, 0x5, R6 ;  /* 0x00000005ff067819 */ /* 0x000fc80000011406 */
[----:B------:R-:W-:-:S07]  /*1880*/  SHF.L.U32 R5, R6, 0x2, RZ ;  /* 0x0000000206057819 */ /* 0x000fce00000006ff */
.L_x_18:
        /* <DEDUP_REMOVED lines=8> */
.L_x_19:
[----:B------:R-:W-:Y:S01]  /*1910*/  HFMA2.MMA R7, -RZ, RZ, 0, 0 ;  /* 0x00000000ff077435 */ /* 0x000fe200000001ff */
[----:B------:R-:W-:Y:S01]  /*1920*/  SHF.R.S32.HI R8, RZ, 0x5, R8 ;  /* 0x00000005ff087819 */ /* 0x000fe20000011408 */
        /* <DEDUP_REMOVED lines=8> */
.L_x_20:
[----:B------:R-:W-:Y:S01]  /*19b0*/  LEA R3, R8, R3, 0x3 ;  /* 0x0000000308037211 */ /* 0x000fe200078e18ff */
[----:B------:R-:W0:Y:S01]  /*19c0*/  S2UR UR5, SR_CgaCtaId ;  /* 0x00000000000579c3 */ /* 0x000e220000008800 */
[----:B------:R-:W-:Y:S01]  /*19d0*/  ISETP.GE.OR P0, PT, R95, UR8, P0 ;  /* 0x000000085f007c0c */ /* 0x000fe20008706670 */
[----:B------:R-:W-:Y:S01]  /*19e0*/  ULDC.64 UR10, c[0x0][0x218] ;  /* 0x00008600000a7ab9 */ /* 0x000fe20000000a00 */
[----:B------:R-:W-:Y:S01]  /*19f0*/  IADD3 R0, R5, R3, R0 ;  /* 0x0000000305007210 */ /* 0x000fe20007ffe000 */
[----:B------:R-:W-:Y:S01]  /*1a00*/  UMOV UR4, 0x400 ;  /* 0x0000040000047882 */ /* 0x000fe20000000000 */
[----:B-----5:R-:W-:Y:S02]  /*1a10*/  PRMT R86, R84, 0x7610, R84 ;  /* 0x0000761054567816 */ /* 0x020fe40000000054 */
[----:B------:R-:W-:Y:S02]  /*1a20*/  IADD3 R0, R7, R0, R2 ;  /* 0x0000000007007210 */ /* 0x000fe40007ffe002 */
[----:B------:R-:W-:-:S02]  /*1a30*/  MOV R89, RZ ;  /* 0x000000ff00597202 */ /* 0x000fc40000000f00 */
[----:B------:R-:W-:Y:S01]  /*1a40*/  PRMT R9, RZ, 0x5410, RZ ;  /* 0x00005410ff097816 */ /* 0x000fe200000000ff */
[----:B------:R-:W-:Y:S01]  /*1a50*/  IMAD R11, R0, R87, RZ ;  /* 0x00000057000b7224 */ /* 0x000fe200078e02ff */
[----:B------:R-:W-:Y:S02]  /*1a60*/  SHF.R.S32.HI R0, RZ, 0x1f, R10 ;  /* 0x0000001fff007819 */ /* 0x000fe4000001140a */
[----:B------:R-:W-:Y:S02]  /*1a70*/  PRMT R8, RZ, 0x5410, RZ ;  /* 0x00005410ff087816 */ /* 0x000fe400000000ff */
[----:B------:R-:W-:Y:S02]  /*1a80*/  SHF.R.S32.HI R13, RZ, 0x1f, R11 ;  /* 0x0000001fff0d7819 */ /* 0x000fe4000001140b */
[----:B------:R-:W-:Y:S02]  /*1a90*/  IADD3 R2, P2, R10, R11, RZ ;  /* 0x0000000b0a027210 */ /* 0x000fe40007f5e0ff */
[----:B------:R-:W-:-:S02]  /*1aa0*/  PRMT R7, RZ, 0x5410, RZ ;  /* 0x00005410ff077816 */ /* 0x000fc400000000ff */
[----:B------:R-:W-:Y:S01]  /*1ab0*/  IADD3.X R3, R13, R0, RZ, P2, !PT ;  /* 0x000000000d037210 */ /* 0x000fe200017fe4ff */
[----:B0-----:R-:W-:Y:S01]  /*1ac0*/  ULEA UR4, UR5, UR4, 0x18 ;  /* 0x0000000405047291 */ /* 0x001fe2000f8ec03f */
[C---:B------:R-:W-:Y:S02]  /*1ad0*/  LEA R14, P2, R2.reuse, UR10, 0x2 ;  /* 0x0000000a020e7c11 */ /* 0x040fe4000f8410ff */
[----:B------:R-:W-:Y:S02]  /*1ae0*/  PRMT R6, RZ, 0x5410, RZ ;  /* 0x00005410ff067816 */ /* 0x000fe400000000ff */
[----:B------:R-:W-:Y:S02]  /*1af0*/  LEA.HI.X R15, R2, UR11, R3, 0x2, P2 ;  /* 0x0000000b020f7c11 */ /* 0x000fe400090f1403 */
[----:B------:R-:W-:Y:S02]  /*1b00*/  PRMT R5, RZ, 0x5410, RZ ;  /* 0x00005410ff057816 */ /* 0x000fe400000000ff */
[----:B------:R-:W-:-:S02]  /*1b10*/  PRMT R4, RZ, 0x5410, RZ ;  /* 0x00005410ff047816 */ /* 0x000fc400000000ff */
[----:B------:R-:W-:Y:S02]  /*1b20*/  PRMT R3, RZ, 0x5410, RZ ;  /* 0x00005410ff037816 */ /* 0x000fe400000000ff */
[----:B------:R-:W-:Y:S02]  /*1b30*/  PRMT R2, RZ, 0x5410, RZ ;  /* 0x00005410ff027816 */ /* 0x000fe400000000ff */
[----:B------:R-:W-:Y:S01]  /*1b40*/  IADD3 R88, R95, R88, RZ ;  /* 0x000000585f587210 */ /* 0x000fe20007ffe0ff */
[----:B------:R-:W-:Y:S06]  /*1b50*/  @P0 BRA `(.L_x_21) ;  /* 0x0000007800cc0947 */ /* 0x000fec0003800000 */
[----:B------:R-:W-:Y:S01]  /*1b60*/  IADD3 R10, P0, P2, R10, R87, R11 ;  /* 0x000000570a0a7210 */ /* 0x000fe20007a1e00b */
[----:B------:R-:W-:Y:S01]  /*1b70*/  ULDC UR5, c[0x0][0x258] ;  /* 0x0000960000057ab9 */ /* 0x000fe20000000800 */
[----:B------:R-:W-:Y:S02]  /*1b80*/  SHF.R.S32.HI R87, RZ, 0x1f, R87 ;  /* 0x0000001fff577819 */ /* 0x000fe40000011457 */
[----:B------:R-:W-:Y:S02]  /*1b90*/  LEA R24, P3, R10, UR10, 0x2 ;  /* 0x0000000a0a187c11 */ /* 0x000fe4000f8610ff */
[----:B------:R-:W-:Y:S02]  /*1ba0*/  IADD3.X R87, R0, R87, R13, P0, P2 ;  /* 0x0000005700577210 */ /* 0x000fe400007e440d */
[----:B------:R-:W-:Y:S02]  /*1bb0*/  MOV R89, RZ ;  /* 0x000000ff00597202 */ /* 0x000fe40000000f00 */
[----:B------:R-:W-:-:S02]  /*1bc0*/  PRMT R9, RZ, 0x7610, R9 ;  /* 0x00007610ff097816 */ /* 0x000fc40000000009 */
[----:B------:R-:W-:-:S07]  /*1bd0*/  LEA.HI.X R25, R10, UR11, R87, 0x2, P3 ;  /* 0x0000000b0a197c11 */ /* 0x000fce00098f1457 */
.L_x_38:
[----:B------:R-:W-:-:S13]  /*1be0*/  ISETP.NE.AND P0, PT, R95, R88, PT ;  /* 0x000000585f00720c */ /* 0x000fda0003f05270 */
[----:B0-----:R-:W0:Y:S01]  /*1bf0*/  @!P0 LDC.64 R10, c[0x0][0x248] ;  /* 0x00009200ff0a8b82 */ /* 0x001e220000000a00 */
[----:B------:R-:W-:Y:S02]  /*1c00*/  @!P0 IADD3 R89, R89, 0x1, RZ ;  /* 0x0000000159598810 */ /* 0x000fe40007ffe0ff */
[----:B------:R-:W-:Y:S02]  /*1c10*/  @!P0 SHF.L.U32 R13, R95, 0x1, RZ ;  /* 0x000000015f0d8819 */ /* 0x000fe400000006ff */
[----:B------:R-:W-:-:S03]  /*1c20*/  @!P0 LEA R0, R89, R98, 0x3 ;  /* 0x0000006259008211 */ /* 0x000fc600078e18ff */
[----:B0-----:R-:W-:Y:S02]  /*1c30*/  @!P0 IMAD.WIDE R10, R13, 0x2, R10 ;  /* 0x000000020d0a8825 */ /* 0x001fe400078e020a */
[----:B------:R-:W2:Y:S04]  /*1c40*/  @!P0 LDL.64 R12, [R0] ;  /* 0x00000000000c8983 */ /* 0x000ea80000100a00 */
[----:B------:R-:W3:Y:S01]  /*1c50*/  @!P0 LDG.E.U16.CONSTANT R10, desc[UR6][R10.64+0x2] ;  /* 0x000002060a0a8981 */ /* 0x000ee2000c1e9500 */
[----:B--2---:R-:W-:Y:S02]  /*1c60*/  @!P0 PRMT R86, R12, 0x7610, R86 ;  /* 0x000076100c568816 */ /* 0x004fe40000000056 */
[----:B------:R-:W-:Y:S02]  /*1c70*/  @!P0 PRMT R85, R13, 0x7610, R85 ;  /* 0x000076100d558816 */ /* 0x000fe40000000055 */
[----:B---3--:R-:W-:-:S02]  /*1c80*/  @!P0 IADD3 R88, R10, R95, RZ ;  /* 0x0000005f0a588210 */ /* 0x008fc40007ffe0ff */
[----:B------:R-:W-:Y:S02]  /*1c90*/  @!P0 PRMT R86, R86, 0x7610, R12 ;  /* 0x0000761056568816 */ /* 0x000fe4000000000c */
[----:B------:R-:W-:Y:S01]  /*1ca0*/  @!P0 PRMT R85, R85, 0x7610, R13 ;  /* 0x0000761055558816 */ /* 0x000fe2000000000d */
[----:B------:R-:W-:Y:S06]  /*1cb0*/  @!P1 BRA `(.L_x_22) ;  /* 0x0000001c008c9947 */ /* 0x000fec0003800000 */
[----:B------:R-:W2:Y:S04]  /*1cc0*/  LDG.E.128.CONSTANT R16, desc[UR6][R14.64] ;  /* 0x000000060e107981 */ /* 0x000ea8000c1e9d00 */
[----:B------:R-:W3:Y:S01]  /*1cd0*/  LDG.E.128.CONSTANT R20, desc[UR6][R24.64] ;  /* 0x0000000618147981 */ /* 0x000ee2000c1e9d00 */
[----:B------:R-:W-:Y:S02]  /*1ce0*/  ISETP.GE.AND P2, PT, R96, 0x2, PT ;  /* 0x000000026000780c */ /* 0x000fe40003f46270 */
[----:B--2---:R-:W-:Y:S02]  /*1cf0*/  LOP3.LUT R10, R17, 0xff, RZ, 0xc0, !PT ;  /* 0x000000ff110a7812 */ /* 0x004fe400078ec0ff */
[----:B------:R-:W-:Y:S02]  /*1d00*/  LOP3.LUT R0, R16, 0xff, RZ, 0xc0, !PT ;  /* 0x000000ff10007812 */ /* 0x000fe400078ec0ff */
[----:B------:R-:W-:-:S02]  /*1d10*/  IADD3 R35, R10, -0x80, RZ ;  /* 0xffffff800a237810 */ /* 0x000fc40007ffe0ff */
[----:B------:R-:W-:Y:S02]  /*1d20*/  LOP3.LUT R10, R18, 0xff, RZ, 0xc0, !PT ;  /* 0x000000ff120a7812 */ /* 0x000fe400078ec0ff */
[----:B------:R-:W-:Y:S02]  /*1d30*/  IADD3 R0, R0, -0x80, RZ ;  /* 0xffffff8000007810 */ /* 0x000fe40007ffe0ff */
[----:B------:R-:W-:Y:S01]  /*1d40*/  IADD3 R36, R10, -0x80, RZ ;  /* 0xffffff800a247810 */ /* 0x000fe20007ffe0ff */
[----:B------:R-:W0:Y:S01]  /*1d50*/  I2F.F16 R35, R35 ;  /* 0x0000002300237306 */ /* 0x000e220000200c00 */
[----:B------:R-:W-:Y:S02]  /*1d60*/  LOP3.LUT R10, R19, 0xff, RZ, 0xc0, !PT ;  /* 0x000000ff130a7812 */ /* 0x000fe400078ec0ff */
[----:B---3--:R-:W-:Y:S02]  /*1d70*/  LOP3.LUT R11, R23, 0xff, RZ, 0xc0, !PT ;  /* 0x000000ff170b7812 */ /* 0x008fe400078ec0ff */
[----:B------:R-:W-:-:S02]  /*1d80*/  IADD3 R33, R10, -0x80, RZ ;  /* 0xffffff800a217810 */ /* 0x000fc40007ffe0ff */
[----:B------:R-:W-:Y:S01]  /*1d90*/  LOP3.LUT R10, R20, 0xff, RZ, 0xc0, !PT ;  /* 0x000000ff140a7812 */ /* 0x000fe200078ec0ff */
[----:B------:R1:W2:Y:S01]  /*1da0*/  I2F.F16 R34, R0 ;  /* 0x0000000000227306 */ /* 0x0002a20000200c00 */
[----:B------:R-:W-:Y:S02]  /*1db0*/  LEA.HI R28, R19, 0xffffff80, RZ, 0x8 ;  /* 0xffffff80131c7811 */ /* 0x000fe400078f40ff */
[----:B------:R-:W-:Y:S02]  /*1dc0*/  IADD3 R10, R10, -0x80, RZ ;  /* 0xffffff800a0a7810 */ /* 0x000fe40007ffe0ff */
[----:B------:R-:W-:Y:S02]  /*1dd0*/  IADD3 R11, R11, -0x80, RZ ;  /* 0xffffff800b0b7810 */ /* 0x000fe40007ffe0ff */
[----:B------:R-:W-:Y:S01]  /*1de0*/  SHF.R.U32.HI R12, RZ, 0x8, R19 ;  /* 0x00000008ff0c7819 */ /* 0x000fe20000011613 */
[----:B------:R3:W4:Y:S01]  /*1df0*/  I2F.F16 R37, R10 ;  /* 0x0000000a00257306 */ /* 0x0007220000200c00 */
[----:B-1----:R-:W-:-:S02]  /*1e00*/  LOP3.LUT R0, R21, 0xff, RZ, 0xc0, !PT ;  /* 0x000000ff15007812 */ /* 0x002fc400078ec0ff */
[----:B------:R-:W-:Y:S02]  /*1e10*/  SHF.R.U32.HI R19, RZ, 0x10, R19 ;  /* 0x00000010ff137819 */ /* 0x000fe40000011613 */
[----:B------:R-:W-:Y:S02]  /*1e20*/  IADD3 R38, R0, -0x80, RZ ;  /* 0xffffff8000267810 */ /* 0x000fe40007ffe0ff */
[----:B------:R-:W-:Y:S01]  /*1e30*/  LOP3.LUT R0, R22, 0xff, RZ, 0xc0, !PT ;  /* 0x000000ff16007812 */ /* 0x000fe200078ec0ff */
[----:B------:R1:W0:Y:S01]  /*1e40*/  I2F.F16 R40, R11 ;  /* 0x0000000b00287306 */ /* 0x0002220000200c00 */
[----:B---3--:R-:W-:Y:S02]  /*1e50*/  SHF.R.U32.HI R10, RZ, 0x8, R17 ;  /* 0x00000008ff0a7819 */ /* 0x008fe40000011611 */
[----:B------:R-:W-:Y:S02]  /*1e60*/  IADD3 R39, R0, -0x80, RZ ;  /* 0xffffff8000277810 */ /* 0x000fe40007ffe0ff */
[----:B------:R-:W-:-:S02]  /*1e70*/  LOP3.LUT R10, R10, 0xff, RZ, 0xc0, !PT ;  /* 0x000000ff0a0a7812 */ /* 0x000fc400078ec0ff */
[----:B------:R-:W-:Y:S01]  /*1e80*/  SHF.R.U32.HI R0, RZ, 0x8, R16 ;  /* 0x00000008ff007819 */ /* 0x000fe20000011610 */
[----:B------:R-:W3:Y:S01]  /*1e90*/  I2F.F16 R28, R28 ;  /* 0x0000001c001c7306 */ /* 0x000ee20000200c00 */
[----:B------:R-:W-:Y:S02]  /*1ea0*/  IADD3 R10, R10, -0x80, RZ ;  /* 0xffffff800a0a7810 */ /* 0x000fe40007ffe0ff */
[----:B------:R-:W-:Y:S02]  /*1eb0*/  LOP3.LUT R0, R0, 0xff, RZ, 0xc0, !PT ;  /* 0x000000ff00007812 */ /* 0x000fe400078ec0ff */
[----:B------:R-:W-:Y:S02]  /*1ec0*/  LEA.HI R27, R18, 0xffffff80, RZ, 0x8 ;  /* 0xffffff80121b7811 */ /* 0x000fe400078f40ff */
[----:B------:R-:W-:Y:S01]  /*1ed0*/  IADD3 R0, R0, -0x80, RZ ;  /* 0xffffff8000007810 */ /* 0x000fe20007ffe0ff */
[----:B------:R5:W0:Y:S01]  /*1ee0*/  I2F.F16 R43, R10 ;  /* 0x0000000a002b7306 */ /* 0x000a220000200c00 */
[----:B-1----:R-:W-:-:S02]  /*1ef0*/  SHF.R.U32.HI R11, RZ, 0x8, R18 ;  /* 0x00000008ff0b7819 */ /* 0x002fc40000011612 */
[----:B------:R-:W-:Y:S02]  /*1f00*/  SHF.R.U32.HI R18, RZ, 0x10, R18 ;  /* 0x00000010ff127819 */ /* 0x000fe40000011612 */
[----:B------:R-:W-:Y:S02]  /*1f10*/  LOP3.LUT R11, R11, 0xff, RZ, 0xc0, !PT ;  /* 0x000000ff0b0b7812 */ /* 0x000fe400078ec0ff */
[----:B------:R-:W-:Y:S01]  /*1f20*/  LOP3.LUT R12, R12, 0xff, RZ, 0xc0, !PT ;  /* 0x000000ff0c0c7812 */ /* 0x000fe200078ec0ff */
[----:B------:R1:W0:Y:S01]  /*1f30*/  I2F.F16 R41, R0 ;  /* 0x0000000000297306 */ /* 0x0002220000200c00 */
[----:B-----5:R-:W-:Y:S02]  /*1f40*/  LOP3.LUT R10, R19, 0xff, RZ, 0xc0, !PT ;  /* 0x000000ff130a7812 */ /* 0x020fe400078ec0ff */
[----:B------:R-:W-:Y:S02]  /*1f50*/  IADD3 R11, R11, -0x80, RZ ;  /* 0xffffff800b0b7810 */ /* 0x000fe40007ffe0ff */
[----:B------:R-:W-:-:S02]  /*1f60*/  IADD3 R46, R10, -0x80, RZ ;  /* 0xffffff800a2e7810 */ /* 0x000fc40007ffe0ff */
[----:B------:R-:W-:Y:S01]  /*1f70*/  SHF.R.U32.HI R10, RZ, 0x8, R21 ;  /* 0x00000008ff0a7819 */ /* 0x000fe20000011615 */
[----:B------:R-:W0:Y:S01]  /*1f80*/  I2F.F16 R27, R27 ;  /* 0x0000001b001b7306 */ /* 0x000e220000200c00 */
[----:B-1----:R-:W-:Y:S02]  /*1f90*/  LOP3.LUT R0, R18, 0xff, RZ, 0xc0, !PT ;  /* 0x000000ff12007812 */ /* 0x002fe400078ec0ff */
[----:B------:R-:W-:Y:S02]  /*1fa0*/  LOP3.LUT R10, R10, 0xff, RZ, 0xc0, !PT ;  /* 0x000000ff0a0a7812 */ /* 0x000fe400078ec0ff */
[----:B------:R-:W-:Y:S02]  /*1fb0*/  IADD3 R45, R0, -0x80, RZ ;  /* 0xffffff80002d7810 */ /* 0x000fe40007ffe0ff */
[----:B------:R-:W-:Y:S01]  /*1fc0*/  SHF.R.U32.HI R0, RZ, 0x8, R20 ;  /* 0x00000008ff007819 */ /* 0x000fe20000011614 */
[----:B------:R1:W0:Y:S01]  /*1fd0*/  I2F.F16 R18, R11 ;  /* 0x0000000b00127306 */ /* 0x0002220000200c00 */
[----:B------:R-:W-:-:S02]  /*1fe0*/  IADD3 R12, R12, -0x80, RZ ;  /* 0xffffff800c0c7810 */ /* 0x000fc40007ffe0ff */
[----:B------:R-:W-:Y:S02]  /*1ff0*/  IADD3 R10, R10, -0x80, RZ ;  /* 0xffffff800a0a7810 */ /* 0x000fe40007ffe0ff */
[----:B------:R-:W-:Y:S02]  /*2000*/  LOP3.LUT R0, R0, 0xff, RZ, 0xc0, !PT ;  /* 0x000000ff00007812 */ /* 0x000fe400078ec0ff */
[----:B------:R-:W-:Y:S01]  /*2010*/  LEA.HI R13, R16, 0xffffff80, RZ, 0x8 ;  /* 0xffffff80100d7811 */ /* 0x000fe200078f40ff */
[----:B------:R5:W0:Y:S01]  /*2020*/  I2F.F16 R19, R12 ;  /* 0x0000000c00137306 */ /* 0x000a220000200c00 */
[----:B------:R-:W-:Y:S02]  /*2030*/  LEA.HI R26, R17, 0xffffff80, RZ, 0x8 ;  /* 0xffffff80111a7811 */ /* 0x000fe400078f40ff */
[----:B------:R-:W-:Y:S02]  /*2040*/  LEA.HI R29, R20, 0xffffff80, RZ, 0x8 ;  /* 0xffffff80141d7811 */ /* 0x000fe400078f40ff */
[----:B------:R-:W-:-:S02]  /*2050*/  LEA.HI R30, R21, 0xffffff80, RZ, 0x8 ;  /* 0xffffff80151e7811 */ /* 0x000fc400078f40ff */
[----:B------:R-:W-:Y:S01]  /*2060*/  LEA.HI R31, R22, 0xffffff80, RZ, 0x8 ;  /* 0xffffff80161f7811 */ /* 0x000fe200078f40ff */
[----:B------:R2:W0:Y:S01]  /*2070*/  I2F.F16 R49, R10 ;  /* 0x0000000a00317306 */ /* 0x0004220000200c00 */
[----:B------:R-:W-:Y:S02]  /*2080*/  LEA.HI R32, R23, 0xffffff80, RZ, 0x8 ;  /* 0xffffff8017207811 */ /* 0x000fe400078f40ff */
[----:B------:R-:W-:Y:S02]  /*2090*/  IADD3 R0, R0, -0x80, RZ ;  /* 0xffffff8000007810 */ /* 0x000fe40007ffe0ff */
[----:B-1----:R-:W-:Y:S02]  /*20a0*/  SHF.R.U32.HI R11, RZ, 0x8, R22 ;  /* 0x00000008ff0b7819 */ /* 0x002fe40000011616 */
[----:B-----5:R-:W-:Y:S01]  /*20b0*/  SHF.R.U32.HI R12, RZ, 0x8, R23 ;  /* 0x00000008ff0c7819 */ /* 0x020fe20000011617 */
[----:B------:R1:W0:Y:S01]  /*20c0*/  I2F.F16 R47, R0 ;  /* 0x00000000002f7306 */ /* 0x0002220000200c00 */
[----:B--2---:R-:W-:-:S02]  /*20d0*/  PRMT R10, R92, 0x9910, RZ ;  /* 0x000099105c0a7816 */ /* 0x004fc400000000ff */
[----:B------:R-:W-:Y:S02]  /*20e0*/  SHF.R.U32.HI R16, RZ, 0x10, R16 ;  /* 0x00000010ff107819 */ /* 0x000fe40000011610 */
[----:B------:R-:W-:Y:S02]  /*20f0*/  SHF.R.U32.HI R17, RZ, 0x10, R17 ;  /* 0x00000010ff117819 */ /* 0x000fe40000011611 */
[----:B------:R-:W-:Y:S01]  /*2100*/  SHF.R.U32.HI R20, RZ, 0x10, R20 ;  /* 0x00000010ff147819 */ /* 0x000fe20000011614 */
[----:B------:R-:W2:Y:S01]  /*2110*/  I2F.F16 R13, R13 ;  /* 0x0000000d000d7306 */ /* 0x000ea20000200c00 */
[----:B------:R-:W-:Y:S02]  /*2120*/  SHF.R.U32.HI R21, RZ, 0x10, R21 ;  /* 0x00000010ff157819 */ /* 0x000fe40000011615 */
[----:B------:R-:W-:Y:S02]  /*2130*/  SHF.R.U32.HI R22, RZ, 0x10, R22 ;  /* 0x00000010ff167819 */ /* 0x000fe40000011616 */
[----:B------:R-:W-:-:S02]  /*2140*/  SHF.R.U32.HI R23, RZ, 0x10, R23 ;  /* 0x00000010ff177819 */ /* 0x000fc40000011617 */
[----:B------:R-:W-:Y:S01]  /*2150*/  ISETP.NE.AND P0, PT, R10, RZ, PT ;  /* 0x000000ff0a00720c */ /* 0x000fe20003f05270 */
[----:B------:R-:W0:Y:S01]  /*2160*/  I2F.F16 R26, R26 ;  /* 0x0000001a001a7306 */ /* 0x000e220000200c00 */
[----:B------:R-:W-:Y:S02]  /*2170*/  LOP3.LUT R16, R16, 0xff, RZ, 0xc0, !PT ;  /* 0x000000ff10107812 */ /* 0x000fe400078ec0ff */
[----:B------:R-:W-:Y:S02]  /*2180*/  LOP3.LUT R17, R17, 0xff, RZ, 0xc0, !PT ;  /* 0x000000ff11117812 */ /* 0x000fe400078ec0ff */
[----:B------:R-:W-:Y:S02]  /*2190*/  LOP3.LUT R20, R20, 0xff, RZ, 0xc0, !PT ;  /* 0x000000ff14147812 */ /* 0x000fe400078ec0ff */
[----:B------:R-:W-:Y:S01]  /*21a0*/  LOP3.LUT R21, R21, 0xff, RZ, 0xc0, !PT ;  /* 0x000000ff15157812 */ /* 0x000fe200078ec0ff */
[----:B------:R-:W0:Y:S01]  /*21b0*/  I2F.F16 R29, R29 ;  /* 0x0000001d001d7306 */ /* 0x000e220000200c00 */
[----:B------:R-:W-:-:S02]  /*21c0*/  LOP3.LUT R11, R11, 0xff, RZ, 0xc0, !PT ;  /* 0x000000ff0b0b7812 */ /* 0x000fc400078ec0ff */
[----:B-1----:R-:W-:Y:S02]  /*21d0*/  LOP3.LUT R0, R22, 0xff, RZ, 0xc0, !PT ;  /* 0x000000ff16007812 */ /* 0x002fe400078ec0ff */
[----:B------:R-:W-:Y:S02]  /*21e0*/  LOP3.LUT R12, R12, 0xff, RZ, 0xc0, !PT ;  /* 0x000000ff0c0c7812 */ /* 0x000fe400078ec0ff */
[----:B------:R-:W-:Y:S01]  /*21f0*/  LOP3.LUT R10, R23, 0xff, RZ, 0xc0, !PT ;  /* 0x000000ff170a7812 */ /* 0x000fe200078ec0ff */
[----:B------:R-:W1:Y:S01]  /*2200*/  I2F.F16 R30, R30 ;  /* 0x0000001e001e7306 */ /* 0x000e620000200c00 */
[----:B------:R-:W-:Y:S02]  /*2210*/  IADD3 R16, R16, -0x80, RZ ;  /* 0xffffff8010107810 */ /* 0x000fe40007ffe0ff */
[----:B------:R-:W-:Y:S02]  /*2220*/  IADD3 R17, R17, -0x80, RZ ;  /* 0xffffff8011117810 */ /* 0x000fe40007ffe0ff */
[----:B------:R-:W-:-:S02]  /*2230*/  IADD3 R20, R20, -0x80, RZ ;  /* 0xffffff8014147810 */ /* 0x000fc40007ffe0ff */
[----:B------:R-:W-:Y:S01]  /*2240*/  IADD3 R21, R21, -0x80, RZ ;  /* 0xffffff8015157810 */ /* 0x000fe20007ffe0ff */
[----:B------:R-:W0:Y:S01]  /*2250*/  I2F.F16 R31, R31 ;  /* 0x0000001f001f7306 */ /* 0x000e220000200c00 */
[----:B------:R-:W-:Y:S02]  /*2260*/  IADD3 R11, R11, -0x80, RZ ;  /* 0xffffff800b0b7810 */ /* 0x000fe40007ffe0ff */
[----:B------:R-:W-:Y:S02]  /*2270*/  IADD3 R0, R0, -0x80, RZ ;  /* 0xffffff8000007810 */ /* 0x000fe40007ffe0ff */
[----:B------:R-:W-:Y:S02]  /*2280*/  IADD3 R12, R12, -0x80, RZ ;  /* 0xffffff800c0c7810 */ /* 0x000fe40007ffe0ff */
[----:B------:R-:W-:Y:S01]  /*2290*/  IADD3 R10, R10, -0x80, RZ ;  /* 0xffffff800a0a7810 */ /* 0x000fe20007ffe0ff */
[----:B------:R-:W0:Y:S08]  /*22a0*/  I2F.F16 R32, R32 ;  /* 0x0000002000207306 */ /* 0x000e300000200c00 */
[----:B------:R-:W0:Y:S08]  /*22b0*/  I2F.F16 R36, R36 ;  /* 0x0000002400247306 */ /* 0x000e300000200c00 */
[----:B------:R-:W0:Y:S08]  /*22c0*/  I2F.F16 R33, R33 ;  /* 0x0000002100217306 */ /* 0x000e300000200c00 */
[----:B------:R-:W0:Y:S08]  /*22d0*/  I2F.F16 R38, R38 ;  /* 0x0000002600267306 */ /* 0x000e300000200c00 */
[----:B------:R-:W0:Y:S08]  /*22e0*/  I2F.F16 R39, R39 ;  /* 0x0000002700277306 */ /* 0x000e300000200c00 */
[----:B------:R0:W0:Y:S08]  /*22f0*/  I2F.F16 R42, R16 ;  /* 0x00000010002a7306 */ /* 0x0000300000200c00 */
[----:B------:R0:W0:Y:S08]  /*2300*/  I2F.F16 R44, R17 ;  /* 0x00000011002c7306 */ /* 0x0000300000200c00 */
[----:B------:R-:W0:Y:S08]  /*2310*/  I2F.F16 R45, R45 ;  /* 0x0000002d002d7306 */ /* 0x000e300000200c00 */
[----:B------:R-:W0:Y:S08]  /*2320*/  I2F.F16 R46, R46 ;  /* 0x0000002e002e7306 */ /* 0x000e300000200c00 */
[----:B------:R0:W0:Y:S08]  /*2330*/  I2F.F16 R48, R20 ;  /* 0x0000001400307306 */ /* 0x0000300000200c00 */
[----:B------:R0:W0:Y:S08]  /*2340*/  I2F.F16 R50, R21 ;  /* 0x0000001500327306 */ /* 0x0000300000200c00 */
[----:B------:R0:W0:Y:S08]  /*2350*/  I2F.F16 R22, R11 ;  /* 0x0000000b00167306 */ /* 0x0000300000200c00 */
[----:B------:R0:W0:Y:S08]  /*2360*/  I2F.F16 R51, R0 ;  /* 0x0000000000337306 */ /* 0x0000300000200c00 */
[----:B------:R0:W0:Y:S08]  /*2370*/  I2F.F16 R23, R12 ;  /* 0x0000000c00177306 */ /* 0x0000300000200c00 */
[----:B------:R0:W0:Y:S01]  /*2380*/  I2F.F16 R52, R10 ;  /* 0x0000000a00347306 */ /* 0x0000220000200c00 */
[----:B-1234-:R-:W-:Y:S05]  /*2390*/  @!P0 BRA `(.L_x_23) ;  /* 0x0000000400688947 */ /* 0x01efea0003800000 */
[----:B0-----:R-:W0:Y:S01]  /*23a0*/  LDS.64 R20, [UR4] ;  /* 0x00000004ff147984 */ /* 0x001e220008000a00 */
[----:B------:R-:W-:Y:S02]  /*23b0*/  HADD2.F32 R0, -RZ, R34.H0_H0 ;  /* 0x20000022ff007230 */ /* 0x000fe40000004100 */
[----:B------:R-:W-:Y:S01]  /*23c0*/  HADD2.F32 R56, -RZ, R35.H0_H0 ;  /* 0x20000023ff387230 */ /* 0x000fe20000004100 */
[----:B------:R-:W1:Y:S01]  /*23d0*/  LDS.64 R16, [UR4+0x8] ;  /* 0x00000804ff107984 */ /* 0x000e620008000a00 */
[----:B------:R-:W-:Y:S02]  /*23e0*/  HADD2.F32 R12, -RZ, R33.H0_H0 ;  /* 0x20000021ff0c7230 */ /* 0x000fe40000004100 */
[----:B------:R-:W-:Y:S02]  /*23f0*/  HADD2.F32 R10, -RZ, R36.H0_H0 ;  /* 0x20000024ff0a7230 */ /* 0x000fe40000004100 */
[----:B------:R-:W-:Y:S02]  /*2400*/  HADD2.F32 R58, -RZ, R43.H0_H0 ;  /* 0x2000002bff3a7230 */ /* 0x000fe40000004100 */
[----:B0-----:R-:W-:-:S02]  /*2410*/  HADD2.F32 R11, -RZ, R20.H0_H0 ;  /* 0x20000014ff0b7230 */ /* 0x001fc40000004100 */
[----:B------:R-:W-:Y:S02]  /*2420*/  HADD2.F32 R53, -RZ, R20.H1_H1 ;  /* 0x30000014ff357230 */ /* 0x000fe40000004100 */
[--C-:B------:R-:W-:Y:S02]  /*2430*/  HADD2.F32 R54, -RZ, R21.reuse.H0_H0 ;  /* 0x20000015ff367230 */ /* 0x100fe40000004100 */
[C---:B------:R-:W-:Y:S01]  /*2440*/  FFMA.FTZ R56, R11.reuse, R56, RZ ;  /* 0x000000380b387223 */ /* 0x040fe200000100ff */
[----:B------:R-:W-:Y:S02]  /*2450*/  HADD2.F32 R55, -RZ, R21.H1_H1 ;  /* 0x30000015ff377230 */ /* 0x000fe40000004100 */
[----:B------:R-:W-:Y:S01]  /*2460*/  FFMA.FTZ R21, R0, R11, RZ ;  /* 0x0000000b00157223 */ /* 0x000fe200000100ff */
[----:B------:R-:W-:Y:S02]  /*2470*/  HADD2.F32 R20, -RZ, R41.H0_H0 ;  /* 0x20000029ff147230 */ /* 0x000fe40000004100 */
[C---:B------:R-:W-:Y:S01]  /*2480*/  FFMA.FTZ R59, R11.reuse, R12, RZ ;  /* 0x0000000c0b3b7223 */ /* 0x040fe200000100ff */
[----:B------:R-:W-:Y:S01]  /*2490*/  FFMA.FTZ R60, R11, R10, RZ ;  /* 0x0000000a0b3c7223 */ /* 0x000fe200000100ff */
[----:B------:R-:W-:-:S02]  /*24a0*/  HADD2.F32 R12, -RZ, R19.H0_H0 ;  /* 0x20000013ff0c7230 */ /* 0x000fc40000004100 */
[----:B------:R-:W-:Y:S01]  /*24b0*/  FFMA.FTZ R20, R20, R53, R21 ;  /* 0x0000003514147223 */ /* 0x000fe20000010015 */
[----:B------:R-:W-:Y:S02]  /*24c0*/  HADD2.F32 R10, -RZ, R18.H0_H0 ;  /* 0x20000012ff0a7230 */ /* 0x000fe40000004100 */
[C---:B------:R-:W-:Y:S01]  /*24d0*/  FFMA.FTZ R21, R53.reuse, R58, R56 ;  /* 0x0000003a35157223 */ /* 0x040fe20000010038 */
[----:B------:R-:W-:Y:S02]  /*24e0*/  HADD2.F32 R0, -RZ, R44.H0_H0 ;  /* 0x2000002cff007230 */ /* 0x000fe40000004100 */
[C---:B------:R-:W-:Y:S01]  /*24f0*/  FFMA.FTZ R59, R53.reuse, R12, R59 ;  /* 0x0000000c353b7223 */ /* 0x040fe2000001003b */
[----:B------:R-:W-:Y:S02]  /*2500*/  HADD2.F32 R11, -RZ, R42.H0_H0 ;  /* 0x2000002aff0b7230 */ /* 0x000fe40000004100 */
[----:B------:R-:W-:Y:S01]  /*2510*/  FFMA.FTZ R57, R53, R10, R60 ;  /* 0x0000000a35397223 */ /* 0x000fe2000001003c */
[----:B------:R-:W-:-:S02]  /*2520*/  HADD2.F32 R56, -RZ, R45.H0_H0 ;  /* 0x2000002dff387230 */ /* 0x000fc40000004100 */
[C---:B------:R-:W-:Y:S01]  /*2530*/  FFMA.FTZ R12, R54.reuse, R0, R21 ;  /* 0x00000000360c7223 */ /* 0x040fe20000010015 */
[----:B------:R-:W-:Y:S02]  /*2540*/  HADD2.F32 R21, -RZ, R46.H0_H0 ;  /* 0x2000002eff157230 */ /* 0x000fe40000004100 */
[----:B------:R-:W-:Y:S01]  /*2550*/  FFMA.FTZ R11, R11, R54, R20 ;  /* 0x000000360b0b7223 */ /* 0x000fe20000010014 */
[----:B------:R-:W-:Y:S02]  /*2560*/  HADD2.F32 R0, -RZ, R13.H0_H0 ;  /* 0x2000000dff007230 */ /* 0x000fe40000004100 */
[C---:B------:R-:W-:Y:S01]  /*2570*/  FFMA.FTZ R57, R54.reuse, R56, R57 ;  /* 0x0000003836397223 */ /* 0x040fe20000010039 */
[----:B------:R-:W-:Y:S02]  /*2580*/  HADD2.F32 R10, -RZ, R26.H0_H0 ;  /* 0x2000001aff0a7230 */ /* 0x000fe40000004100 */
[----:B------:R-:W-:Y:S01]  /*2590*/  FFMA.FTZ R21, R54, R21, R59 ;  /* 0x0000001536157223 */ /* 0x000fe2000001003b */
[----:B------:R-:W-:-:S02]  /*25a0*/  HADD2.F32 R20, -RZ, R27.H0_H0 ;  /* 0x2000001bff147230 */ /* 0x000fc40000004100 */
[----:B------:R-:W-:Y:S01]  /*25b0*/  FFMA.FTZ R0, R0, R55, R11 ;  /* 0x0000003700007223 */ /* 0x000fe2000001000b */
[----:B------:R-:W-:Y:S02]  /*25c0*/  HADD2.F32 R56, -RZ, R28.H0_H0 ;  /* 0x2000001cff387230 */ /* 0x000fe40000004100 */
[C---:B------:R-:W-:Y:S01]  /*25d0*/  FFMA.FTZ R53, R55.reuse, R10, R12 ;  /* 0x0000000a37357223 */ /* 0x040fe2000001000c */
[--C-:B-1----:R-:W-:Y:S02]  /*25e0*/  HADD2.F32 R12, -RZ, R16.reuse.H0_H0 ;  /* 0x20000010ff0c7230 */ /* 0x102fe40000004100 */
[C---:B------:R-:W-:Y:S01]  /*25f0*/  FFMA.FTZ R57, R55.reuse, R20, R57 ;  /* 0x0000001437397223 */ /* 0x040fe20000010039 */
[----:B------:R-:W-:Y:S02]  /*2600*/  HADD2.F32 R11, -RZ, R37.H0_H0 ;  /* 0x20000025ff0b7230 */ /* 0x000fe40000004100 */
[----:B------:R-:W-:Y:S01]  /*2610*/  FFMA.FTZ R55, R55, R56, R21 ;  /* 0x0000003837377223 */ /* 0x000fe20000010015 */
[----:B------:R-:W-:-:S02]  /*2620*/  HADD2.F32 R21, -RZ, R16.H1_H1 ;  /* 0x30000010ff157230 */ /* 0x000fc40000004100 */
[----:B------:R-:W-:Y:S02]  /*2630*/  HADD2.F32 R20, -RZ, R38.H0_H0 ;  /* 0x20000026ff147230 */ /* 0x000fe40000004100 */
[----:B------:R-:W-:Y:S01]  /*2640*/  FFMA.FTZ R11, R11, R12, R0 ;  /* 0x0000000c0b0b7223 */ /* 0x000fe20000010000 */
[----:B------:R-:W-:Y:S02]  /*2650*/  HADD2.F32 R10, -RZ, R47.H0_H0 ;  /* 0x2000002fff0a7230 */ /* 0x000fe40000004100 */
[----:B------:R-:W-:Y:S02]  /*2660*/  HADD2.F32 R54, -RZ, R39.H0_H0 ;  /* 0x20000027ff367230 */ /* 0x000fe40000004100 */
[----:B------:R-:W-:Y:S01]  /*2670*/  FFMA.FTZ R20, R12, R20, R53 ;  /* 0x000000140c147223 */ /* 0x000fe20000010035 */
[----:B------:R-:W-:Y:S02]  /*2680*/  HADD2.F32 R56, -RZ, R40.H0_H0 ;  /* 0x20000028ff387230 */ /* 0x000fe40000004100 */
[----:B------:R-:W-:Y:S01]  /*2690*/  FFMA.FTZ R10, R10, R21, R11 ;  /* 0x000000150a0a7223 */ /* 0x000fe2000001000b */
[----:B------:R-:W-:-:S02]  /*26a0*/  HADD2.F32 R0, -RZ, R49.H0_H0 ;  /* 0x20000031ff007230 */ /* 0x000fc40000004100 */
[C---:B------:R-:W-:Y:S01]  /*26b0*/  FFMA.FTZ R57, R12.reuse, R54, R57 ;  /* 0x000000360c397223 */ /* 0x040fe20000010039 */
[----:B------:R-:W-:Y:S02]  /*26c0*/  HADD2.F32 R16, -RZ, R17.H0_H0 ;  /* 0x20000011ff107230 */ /* 0x000fe40000004100 */
[----:B------:R-:W-:Y:S01]  /*26d0*/  FFMA.FTZ R55, R12, R56, R55 ;  /* 0x000000380c377223 */ /* 0x000fe20000010037 */
[----:B------:R-:W-:Y:S02]  /*26e0*/  HADD2.F32 R11, -RZ, R48.H0_H0 ;  /* 0x20000030ff0b7230 */ /* 0x000fe40000004100 */
[----:B------:R-:W-:Y:S01]  /*26f0*/  FFMA.FTZ R53, R21, R0, R20 ;  /* 0x0000000015357223 */ /* 0x000fe20000010014 */
[----:B------:R-:W-:Y:S02]  /*2700*/  HADD2.F32 R56, -RZ, R23.H0_H0 ;  /* 0x20000017ff387230 */ /* 0x000fe40000004100 */
[----:B------:R-:W-:Y:S02]  /*2710*/  HADD2.F32 R12, -RZ, R50.H0_H0 ;  /* 0x20000032ff0c7230 */ /* 0x000fe40000004100 */
[----:B------:R-:W-:Y:S01]  /*2720*/  FFMA.FTZ R11, R11, R16, R10 ;  /* 0x000000100b0b7223 */ /* 0x000fe2000001000a */
[----:B------:R-:W-:-:S02]  /*2730*/  HADD2.F32 R54, -RZ, R22.H0_H0 ;  /* 0x20000016ff367230 */ /* 0x000fc40000004100 */
[C---:B------:R-:W-:Y:S01]  /*2740*/  FFMA.FTZ R55, R21.reuse, R56, R55 ;  /* 0x0000003815377223 */ /* 0x040fe20000010037 */
[----:B------:R-:W-:Y:S02]  /*2750*/  HADD2.F32 R17, -RZ, R17.H1_H1 ;  /* 0x30000011ff117230 */ /* 0x000fe40000004100 */
[----:B------:R-:W-:Y:S01]  /*2760*/  FFMA.FTZ R12, R16, R12, R53 ;  /* 0x0000000c100c7223 */ /* 0x000fe20000010035 */
[----:B------:R-:W-:Y:S02]  /*2770*/  HADD2.F32 R10, -RZ, R30.H0_H0 ;  /* 0x2000001eff0a7230 */ /* 0x000fe40000004100 */
[----:B------:R-:W-:Y:S01]  /*2780*/  FFMA.FTZ R57, R21, R54, R57 ;  /* 0x0000003615397223 */ /* 0x000fe20000010039 */
[----:B------:R-:W-:Y:S02]  /*2790*/  HADD2.F32 R0, -RZ, R29.H0_H0 ;  /* 0x2000001dff007230 */ /* 0x000fe40000004100 */
[----:B------:R-:W-:Y:S02]  /*27a0*/  HADD2.F32 R20, -RZ, R51.H0_H0 ;  /* 0x20000033ff147230 */ /* 0x000fe40000004100 */
[----:B------:R-:W-:Y:S01]  /*27b0*/  FFMA.FTZ R10, R17, R10, R12 ;  /* 0x0000000a110a7223 */ /* 0x000fe2000001000c */
[----:B------:R-:W-:-:S02]  /*27c0*/  HADD2.F32 R56, -RZ, R52.H0_H0 ;  /* 0x20000034ff387230 */ /* 0x000fc40000004100 */
[----:B------:R-:W-:Y:S01]  /*27d0*/  FFMA.FTZ R0, R0, R17, R11 ;  /* 0x0000001100007223 */ /* 0x000fe2000001000b */
[----:B------:R-:W-:Y:S02]  /*27e0*/  HADD2.F32 R54, -RZ, R31.H0_H0 ;  /* 0x2000001fff367230 */ /* 0x000fe40000004100 */
[C---:B------:R-:W-:Y:S01]  /*27f0*/  FFMA.FTZ R57, R16.reuse, R20, R57 ;  /* 0x0000001410397223 */ /* 0x040fe20000010039 */
[----:B------:R-:W-:Y:S02]  /*2800*/  HADD2.F32 R12, -RZ, R32.H0_H0 ;  /* 0x20000020ff0c7230 */ /* 0x000fe40000004100 */
[----:B------:R-:W-:Y:S01]  /*2810*/  FFMA.FTZ R56, R16, R56, R55 ;  /* 0x0000003810387223 */ /* 0x000fe20000010037 */
[--C-:B------:R-:W-:Y:S02]  /*2820*/  HADD2.F32 R11, -RZ, R86.reuse.H0_H0 ;  /* 0x20000056ff0b7230 */ /* 0x100fe40000004100 */
[----:B------:R-:W-:Y:S01]  /*2830*/  FFMA.FTZ R54, R17, R54, R57 ;  /* 0x0000003611367223 */ /* 0x000fe20000010039 */
[----:B------:R-:W-:-:S02]  /*2840*/  HADD2.F32 R21, -RZ, R86.H1_H1 ;  /* 0x30000056ff157230 */ /* 0x000fc40000004100 */
[----:B------:R-:W-:Y:S01]  /*2850*/  FFMA.FTZ R12, R17, R12, R56 ;  /* 0x0000000c110c7223 */ /* 0x000fe20000010038 */
[--C-:B------:R-:W-:Y:S02]  /*2860*/  HADD2.F32 R53, -RZ, R85.reuse.H0_H0 ;  /* 0x20000055ff357230 */ /* 0x100fe40000004100 */
[----:B------:R-:W-:Y:S01]  /*2870*/  FMUL.FTZ R0, R0, R11 ;  /* 0x0000000b00007220 */ /* 0x000fe20000410000 */
[----:B------:R-:W-:Y:S02]  /*2880*/  HADD2.F32 R55, -RZ, R85.H1_H1 ;  /* 0x30000055ff377230 */ /* 0x000fe40000004100 */
[----:B------:R-:W-:Y:S01]  /*2890*/  FMUL.FTZ R10, R10, R21 ;  /* 0x000000150a0a7220 */ /* 0x000fe20000410000 */
[----:B------:R-:W-:Y:S01]  /*28a0*/  FMUL.FTZ R53, R54, R53 ;  /* 0x0000003536357220 */ /* 0x000fe20000410000 */
[----:B------:R-:W-:Y:S01]  /*28b0*/  F2FP.F16.F32.PACK_AB R0, RZ, R0 ;  /* 0x00000000ff00723e */ /* 0x000fe200000000ff */
[----:B------:R-:W-:Y:S02]  /*28c0*/  FMUL.FTZ R12, R12, R55 ;  /* 0x000000370c0c7220 */ /* 0x000fe40000410000 */
[----:B------:R-:W-:-:S02]  /*28d0*/  F2FP.F16.F32.PACK_AB R10, RZ, R10 ;  /* 0x0000000aff0a723e */ /* 0x000fc400000000ff */
[----:B------:R-:W-:Y:S02]  /*28e0*/  F2FP.F16.F32.PACK_AB R53, RZ, R53 ;  /* 0x00000035ff35723e */ /* 0x000fe400000000ff */
[----:B------:R-:W-:Y:S02]  /*28f0*/  F2FP.F16.F32.PACK_AB R12, RZ, R12 ;  /* 0x0000000cff0c723e */ /* 0x000fe400000000ff */
[----:B------:R-:W-:Y:S02]  /*2900*/  PRMT R0, R0, 0x5410, R10 ;  /* 0x0000541000007816 */ /* 0x000fe4000000000a */
[----:B------:R-:W-:-:S04]  /*2910*/  PRMT R53, R53, 0x5410, R12 ;  /* 0x0000541035357816 */ /* 0x000fc8000000000c */
[----:B------:R-:W-:Y:S01]  /*2920*/  HFMA2.MMA R9, R0, 1, 1, R9 ;  /* 0x3c003c0000097835 */ /* 0x000fe20000000009 */
[----:B------:R-:W-:-:S10]  /*2930*/  HADD2 R8, R53, R8 ;  /* 0x0000000835087230 */ /* 0x000fd40000000000 */
.L_x_23:
[----:B------:R-:W-:Y:S05]  /*2940*/  @!P2 BRA `(.L_x_22) ;  /* 0x000000100068a947 */ /* 0x000fea0003800000 */
[----:B0-----:R-:W-:Y:S02]  /*2950*/  PRMT R0, R91, 0x9910, RZ ;  /* 0x000099105b007816 */ /* 0x001fe400000000ff */
[----:B------:R-:W-:Y:S02]  /*2960*/  ISETP.GE.AND P2, PT, R96, 0x3, PT ;  /* 0x000000036000780c */ /* 0x000fe40003f46270 */
[----:B------:R-:W-:-:S13]  /*2970*/  ISETP.NE.AND P0, PT, R0, RZ, PT ;  /* 0x000000ff0000720c */ /* 0x000fda0003f05270 */
[----:B------:R-:W-:Y:S05]  /*2980*/  @!P0 BRA `(.L_x_24) ;  /* 0x0000000400688947 */ /* 0x000fea0003800000 */
[----:B------:R-:W0:Y:S01]  /*2990*/  LDS.64 R10, [UR4+0x80] ;  /* 0x00008004ff0a7984 */ /* 0x000e220008000a00 */
        /* <DEDUP_REMOVED lines=9> */
[----:B------:R-:W-:Y:S01]  /*2a30*/  FFMA.FTZ R53, R0, R21, RZ ;  /* 0x0000001500357223 */ /* 0x000fe200000100ff */
[----:B------:R-:W-:Y:S02]  /*2a40*/  HADD2.F32 R55, -RZ, R11.H1_H1 ;  /* 0x3000000bff377230 */ /* 0x000fe40000004100 */
[----:B------:R-:W-:Y:S02]  /*2a50*/  HADD2.F32 R10, -RZ, R35.H0_H0 ;  /* 0x20000023ff0a7230 */ /* 0x000fe40000004100 */
[----:B------:R-:W-:Y:S01]  /*2a60*/  FFMA.FTZ R53, R56, R20, R53 ;  /* 0x0000001438357223 */ /* 0x000fe20000010035 */
[----:B------:R-:W-:-:S02]  /*2a70*/  HADD2.F32 R11, -RZ, R36.H0_H0 ;  /* 0x20000024ff0b7230 */ /* 0x000fc40000004100 */
[----:B------:R-:W-:Y:S02]  /*2a80*/  HADD2.F32 R56, -RZ, R45.H0_H0 ;  /* 0x2000002dff387230 */ /* 0x000fe40000004100 */
[-C--:B------:R-:W-:Y:S01]  /*2a90*/  FFMA.FTZ R57, R10, R21.reuse, RZ ;  /* 0x000000150a397223 */ /* 0x080fe200000100ff */
[----:B------:R-:W-:Y:S02]  /*2aa0*/  HADD2.F32 R0, -RZ, R42.H0_H0 ;  /* 0x2000002aff007230 */ /* 0x000fe40000004100 */
[-C--:B------:R-:W-:Y:S01]  /*2ab0*/  FFMA.FTZ R11, R11, R21.reuse, RZ ;  /* 0x000000150b0b7223 */ /* 0x080fe200000100ff */
[----:B------:R-:W-:Y:S01]  /*2ac0*/  FFMA.FTZ R21, R12, R21, RZ ;  /* 0x000000150c157223 */ /* 0x000fe200000100ff */
[----:B------:R-:W-:Y:S02]  /*2ad0*/  HADD2.F32 R12, -RZ, R18.H0_H0 ;  /* 0x20000012ff0c7230 */ /* 0x000fe40000004100 */
[----:B------:R-:W-:Y:S01]  /*2ae0*/  FFMA.FTZ R57, R58, R20, R57 ;  /* 0x000000143a397223 */ /* 0x000fe20000010039 */
[----:B------:R-:W-:-:S02]  /*2af0*/  HADD2.F32 R10, -RZ, R44.H0_H0 ;  /* 0x2000002cff0a7230 */ /* 0x000fc40000004100 */
[----:B------:R-:W-:Y:S01]  /*2b00*/  FFMA.FTZ R0, R0, R54, R53 ;  /* 0x0000003600007223 */ /* 0x000fe20000010035 */
[----:B------:R-:W-:Y:S02]  /*2b10*/  HADD2.F32 R58, -RZ, R19.H0_H0 ;  /* 0x20000013ff3a7230 */ /* 0x000fe40000004100 */
[----:B------:R-:W-:Y:S01]  /*2b20*/  FFMA.FTZ R11, R12, R20, R11 ;  /* 0x000000140c0b7223 */ /* 0x000fe2000001000b */
[----:B------:R-:W-:Y:S02]  /*2b30*/  HADD2.F32 R53, -RZ, R26.H0_H0 ;  /* 0x2000001aff357230 */ /* 0x000fe40000004100 */
[-C--:B------:R-:W-:Y:S01]  /*2b40*/  FFMA.FTZ R10, R10, R54.reuse, R57 ;  /* 0x000000360a0a7223 */ /* 0x080fe20000010039 */
[----:B------:R-:W-:Y:S02]  /*2b50*/  HADD2.F32 R57, -RZ, R27.H0_H0 ;  /* 0x2000001bff397230 */ /* 0x000fe40000004100 */
[----:B------:R-:W-:Y:S01]  /*2b60*/  FFMA.FTZ R12, R56, R54, R11 ;  /* 0x00000036380c7223 */ /* 0x000fe2000001000b */
[----:B------:R-:W-:-:S02]  /*2b70*/  HADD2.F32 R56, -RZ, R46.H0_H0 ;  /* 0x2000002eff387230 */ /* 0x000fc40000004100 */
[----:B------:R-:W-:Y:S01]  /*2b80*/  FFMA.FTZ R21, R58, R20, R21 ;  /* 0x000000143a157223 */ /* 0x000fe20000010015 */
[----:B------:R-:W-:Y:S02]  /*2b90*/  HADD2.F32 R11, -RZ, R13.H0_H0 ;  /* 0x2000000dff0b7230 */ /* 0x000fe40000004100 */
[-C--:B------:R-:W-:Y:S01]  /*2ba0*/  FFMA.FTZ R20, R53, R55.reuse, R10 ;  /* 0x0000003735147223 */ /* 0x080fe2000001000a */
[--C-:B-1----:R-:W-:Y:S02]  /*2bb0*/  HADD2.F32 R10, -RZ, R17.reuse.H0_H0 ;  /* 0x20000011ff0a7230 */ /* 0x102fe40000004100 */
[----:B------:R-:W-:Y:S01]  /*2bc0*/  FFMA.FTZ R56, R56, R54, R21 ;  /* 0x0000003638387223 */ /* 0x000fe20000010015 */
[-C--:B------:R-:W-:Y:S01]  /*2bd0*/  FFMA.FTZ R54, R57, R55.reuse, R12 ;  /* 0x0000003739367223 */ /* 0x080fe2000001000c */
[-C--:B------:R-:W-:Y:S01]  /*2be0*/  FFMA.FTZ R0, R11, R55.reuse, R0 ;  /* 0x000000370b007223 */ /* 0x080fe20000010000 */
[----:B------:R-:W-:Y:S02]  /*2bf0*/  HADD2.F32 R12, -RZ, R17.H1_H1 ;  /* 0x30000011ff0c7230 */ /* 0x000fe40000004100 */
[----:B------:R-:W-:Y:S01]  /*2c00*/  FFMA.FTZ R56, R59, R55, R56 ;  /* 0x000000373b387223 */ /* 0x000fe20000010038 */
[----:B------:R-:W-:-:S02]  /*2c10*/  HADD2.F32 R11, -RZ, R16.H0_H0 ;  /* 0x20000010ff0b7230 */ /* 0x000fc40000004100 */
[----:B------:R-:W-:Y:S02]  /*2c20*/  HADD2.F32 R17, -RZ, R37.H0_H0 ;  /* 0x20000025ff117230 */ /* 0x000fe40000004100 */
[----:B------:R-:W-:Y:S02]  /*2c30*/  HADD2.F32 R21, -RZ, R38.H0_H0 ;  /* 0x20000026ff157230 */ /* 0x000fe40000004100 */
[----:B------:R-:W-:Y:S02]  /*2c40*/  HADD2.F32 R53, -RZ, R39.H0_H0 ;  /* 0x20000027ff357230 */ /* 0x000fe40000004100 */
[-C--:B------:R-:W-:Y:S01]  /*2c50*/  FFMA.FTZ R17, R17, R11.reuse, R0 ;  /* 0x0000000b11117223 */ /* 0x080fe20000010000 */
[----:B------:R-:W-:Y:S02]  /*2c60*/  HADD2.F32 R55, -RZ, R40.H0_H0 ;  /* 0x20000028ff377230 */ /* 0x000fe40000004100 */
[----:B------:R-:W-:Y:S01]  /*2c70*/  FFMA.FTZ R21, R21, R11, R20 ;  /* 0x0000000b15157223 */ /* 0x000fe20000010014 */
[----:B------:R-:W-:-:S02]  /*2c80*/  HADD2.F32 R16, -RZ, R16.H1_H1 ;  /* 0x30000010ff107230 */ /* 0x000fc40000004100 */
[-C--:B------:R-:W-:Y:S01]  /*2c90*/  FFMA.FTZ R53, R53, R11.reuse, R54 ;  /* 0x0000000b35357223 */ /* 0x080fe20000010036 */
[----:B------:R-:W-:Y:S02]  /*2ca0*/  HADD2.F32 R58, -RZ, R47.H0_H0 ;  /* 0x2000002fff3a7230 */ /* 0x000fe40000004100 */
[----:B------:R-:W-:Y:S01]  /*2cb0*/  FFMA.FTZ R11, R55, R11, R56 ;  /* 0x0000000b370b7223 */ /* 0x000fe20000010038 */
[----:B------:R-:W-:Y:S02]  /*2cc0*/  HADD2.F32 R20, -RZ, R49.H0_H0 ;  /* 0x20000031ff147230 */ /* 0x000fe40000004100 */
[----:B------:R-:W-:Y:S02]  /*2cd0*/  HADD2.F32 R56, -RZ, R22.H0_H0 ;  /* 0x20000016ff387230 */ /* 0x000fe40000004100 */
[-C--:B------:R-:W-:Y:S01]  /*2ce0*/  FFMA.FTZ R17, R58, R16.reuse, R17 ;  /* 0x000000103a117223 */ /* 0x080fe20000010011 */
[----:B------:R-:W-:Y:S02]  /*2cf0*/  HADD2.F32 R0, -RZ, R48.H0_H0 ;  /* 0x20000030ff007230 */ /* 0x000fe40000004100 */
[----:B------:R-:W-:Y:S01]  /*2d00*/  FFMA.FTZ R21, R20, R16, R21 ;  /* 0x0000001014157223 */ /* 0x000fe20000010015 */
[----:B------:R-:W-:-:S02]  /*2d10*/  HADD2.F32 R58, -RZ, R23.H0_H0 ;  /* 0x20000017ff3a7230 */ /* 0x000fc40000004100 */
[----:B------:R-:W-:Y:S01]  /*2d20*/  FFMA.FTZ R53, R56, R16, R53 ;  /* 0x0000001038357223 */ /* 0x000fe20000010035 */
[----:B------:R-:W-:Y:S02]  /*2d30*/  HADD2.F32 R54, -RZ, R50.H0_H0 ;  /* 0x20000032ff367230 */ /* 0x000fe40000004100 */
[----:B------:R-:W-:Y:S01]  /*2d40*/  FFMA.FTZ R17, R0, R10, R17 ;  /* 0x0000000a00117223 */ /* 0x000fe20000010011 */
[----:B------:R-:W-:Y:S02]  /*2d50*/  HADD2.F32 R20, -RZ, R51.H0_H0 ;  /* 0x20000033ff147230 */ /* 0x000fe40000004100 */
[----:B------:R-:W-:Y:S01]  /*2d60*/  FFMA.FTZ R11, R58, R16, R11 ;  /* 0x000000103a0b7223 */ /* 0x000fe2000001000b */
[----:B------:R-:W-:Y:S02]  /*2d70*/  HADD2.F32 R56, -RZ, R52.H0_H0 ;  /* 0x20000034ff387230 */ /* 0x000fe40000004100 */
[----:B------:R-:W-:Y:S01]  /*2d80*/  FFMA.FTZ R21, R54, R10, R21 ;  /* 0x0000000a36157223 */ /* 0x000fe20000010015 */
[----:B------:R-:W-:-:S02]  /*2d90*/  HADD2.F32 R0, -RZ, R29.H0_H0 ;  /* 0x2000001dff007230 */ /* 0x000fc40000004100 */
[-C--:B------:R-:W-:Y:S01]  /*2da0*/  FFMA.FTZ R53, R20, R10.reuse, R53 ;  /* 0x0000000a14357223 */ /* 0x080fe20000010035 */
[----:B------:R-:W-:Y:S02]  /*2db0*/  HADD2.F32 R16, -RZ, R30.H0_H0 ;  /* 0x2000001eff107230 */ /* 0x000fe40000004100 */
[----:B------:R-:W-:Y:S01]  /*2dc0*/  FFMA.FTZ R11, R56, R10, R11 ;  /* 0x0000000a380b7223 */ /* 0x000fe2000001000b */
[----:B------:R-:W-:Y:S02]  /*2dd0*/  HADD2.F32 R54, -RZ, R31.H0_H0 ;  /* 0x2000001fff367230 */ /* 0x000fe40000004100 */
[-C--:B------:R-:W-:Y:S01]  /*2de0*/  FFMA.FTZ R17, R0, R12.reuse, R17 ;  /* 0x0000000c00117223 */ /* 0x080fe20000010011 */
[----:B------:R-:W-:Y:S02]  /*2df0*/  HADD2.F32 R20, -RZ, R32.H0_H0 ;  /* 0x20000020ff147230 */ /* 0x000fe40000004100 */
[----:B------:R-:W-:Y:S01]  /*2e00*/  FFMA.FTZ R21, R16, R12, R21 ;  /* 0x0000000c10157223 */ /* 0x000fe20000010015 */
[----:B------:R-:W-:-:S02]  /*2e10*/  HADD2.F32 R0, -RZ, R86.H0_H0 ;  /* 0x20000056ff007230 */ /* 0x000fc40000004100 */
[-C--:B------:R-:W-:Y:S01]  /*2e20*/  FFMA.FTZ R53, R54, R12.reuse, R53 ;  /* 0x0000000c36357223 */ /* 0x080fe20000010035 */
[----:B------:R-:W-:Y:S02]  /*2e30*/  HADD2.F32 R10, -RZ, R86.H1_H1 ;  /* 0x30000056ff0a7230 */ /* 0x000fe40000004100 */
[----:B------:R-:W-:Y:S01]  /*2e40*/  FFMA.FTZ R11, R20, R12, R11 ;  /* 0x0000000c140b7223 */ /* 0x000fe2000001000b */
[--C-:B------:R-:W-:Y:S02]  /*2e50*/  HADD2.F32 R16, -RZ, R85.reuse.H0_H0 ;  /* 0x20000055ff107230 */ /* 0x100fe40000004100 */
[----:B------:R-:W-:Y:S01]  /*2e60*/  FMUL.FTZ R17, R0, R17 ;  /* 0x0000001100117220 */ /* 0x000fe20000410000 */
[----:B------:R-:W-:Y:S02]  /*2e70*/  HADD2.F32 R54, -RZ, R85.H1_H1 ;  /* 0x30000055ff367230 */ /* 0x000fe40000004100 */
[----:B------:R-:W-:Y:S01]  /*2e80*/  FMUL.FTZ R21, R10, R21 ;  /* 0x000000150a157220 */ /* 0x000fe20000410000 */
[----:B------:R-:W-:Y:S01]  /*2e90*/  FMUL.FTZ R53, R16, R53 ;  /* 0x0000003510357220 */ /* 0x000fe20000410000 */
[----:B------:R-:W-:Y:S01]  /*2ea0*/  F2FP.F16.F32.PACK_AB R17, RZ, R17 ;  /* 0x00000011ff11723e */ /* 0x000fe200000000ff */
[----:B------:R-:W-:-:S02]  /*2eb0*/  FMUL.FTZ R11, R54, R11 ;  /* 0x0000000b360b7220 */ /* 0x000fc40000410000 */
[----:B------:R-:W-:Y:S02]  /*2ec0*/  F2FP.F16.F32.PACK_AB R21, RZ, R21 ;  /* 0x00000015ff15723e */ /* 0x000fe400000000ff */
[----:B------:R-:W-:Y:S02]  /*2ed0*/  F2FP.F16.F32.PACK_AB R53, RZ, R53 ;  /* 0x00000035ff35723e */ /* 0x000fe400000000ff */
[----:B------:R-:W-:Y:S02]  /*2ee0*/  F2FP.F16.F32.PACK_AB R11, RZ, R11 ;  /* 0x0000000bff0b723e */ /* 0x000fe400000000ff */
[----:B------:R-:W-:Y:S02]  /*2ef0*/  PRMT R17, R17, 0x5410, R21 ;  /* 0x0000541011117816 */ /* 0x000fe40000000015 */
[----:B------:R-:W-:-:S04]  /*2f00*/  PRMT R53, R53, 0x5410, R11 ;  /* 0x0000541035357816 */ /* 0x000fc8000000000b */
[----:B------:R-:W-:Y:S01]  /*2f10*/  HFMA2.MMA R7, R17, 1, 1, R7 ;  /* 0x3c003c0011077835 */ /* 0x000fe20000000007 */
[----:B------:R-:W-:-:S10]  /*2f20*/  HADD2 R6, R53, R6 ;  /* 0x0000000635067230 */ /* 0x000fd40000000000 */
.L_x_24:
[----:B------:R-:W-:Y:S05]  /*2f30*/  @!P2 BRA `(.L_x_22) ;  /* 0x0000000800eca947 */ /* 0x000fea0003800000 */
[----:B------:R-:W-:Y:S02]  /*2f40*/  PRMT R0, R93, 0x9910, RZ ;  /* 0x000099105d007816 */ /* 0x000fe400000000ff */
[----:B------:R-:W-:Y:S02]  /*2f50*/  PRMT R10, R90, 0x9910, RZ ;  /* 0x000099105a0a7816 */ /* 0x000fe400000000ff */
[----:B------:R-:W-:Y:S02]  /*2f60*/  ISETP.NE.AND P2, PT, R0, RZ, PT ;  /* 0x000000ff0000720c */ /* 0x000fe40003f45270 */
[----:B------:R-:W-:-:S04]  /*2f70*/  ISETP.NE.AND P0, PT, R10, RZ, PT ;  /* 0x000000ff0a00720c */ /* 0x000fc80003f05270 */
[----:B------:R-:W-:-:S07]  /*2f80*/  ISETP.LT.OR P0, PT, R97, 0x4, !P0 ;  /* 0x000000046100780c */ /* 0x000fce0004701670 */
[----:B------:R-:W-:Y:S06]  /*2f90*/  @!P2 BRA `(.L_x_25) ;  /* 0x000000040068a947 */ /* 0x000fec0003800000 */
        /* <DEDUP_REMOVED lines=90> */
.L_x_25:
[----:B------:R-:W-:Y:S05]  /*3540*/  @P0 BRA `(.L_x_22) ;  /* 0x0000000400680947 */ /* 0x000fea0003800000 */
[----:B------:R-:W0:Y:S01]  /*3550*/  LDS.64 R10, [UR4+0x180] ;  /* 0x00018004ff0a7984 */ /* 0x000e220008000a00 */
[----:B------:R-:W-:Y:S02]  /*3560*/  HADD2.F32 R0, -RZ, R34.H0_H0 ;  /* 0x20000022ff007230 */ /* 0x000fe40000004100 */
[----:B------:R-:W-:Y:S01]  /*3570*/  HADD2.F32 R34, -RZ, R41.H0_H0 ;  /* 0x20000029ff227230 */ /* 0x000fe20000004100 */
[----:B------:R-:W1:Y:S01]  /*3580*/  LDS.64 R16, [UR4+0x188] ;  /* 0x00018804ff107984 */ /* 0x000e620008000a00 */
[----:B------:R-:W-:Y:S02]  /*3590*/  HADD2.F32 R12, -RZ, R33.H0_H0 ;  /* 0x20000021ff0c7230 */ /* 0x000fe40000004100 */
[----:B------:R-:W-:Y:S02]  /*35a0*/  HADD2.F32 R18, -RZ, R18.H0_H0 ;  /* 0x20000012ff127230 */ /* 0x000fe40000004100 */
[----:B------:R-:W-:Y:S02]  /*35b0*/  HADD2.F32 R46, -RZ, R46.H0_H0 ;  /* 0x2000002eff2e7230 */ /* 0x000fe40000004100 */
[----:B------:R-:W-:-:S02]  /*35c0*/  HADD2.F32 R13, -RZ, R13.H0_H0 ;  /* 0x2000000dff0d7230 */ /* 0x000fc40000004100 */
[----:B------:R-:W-:Y:S02]  /*35d0*/  HADD2.F32 R27, -RZ, R27.H0_H0 ;  /* 0x2000001bff1b7230 */ /* 0x000fe40000004100 */
[----:B------:R-:W-:Y:S02]  /*35e0*/  HADD2.F32 R22, -RZ, R22.H0_H0 ;  /* 0x20000016ff167230 */ /* 0x000fe40000004100 */
[----:B------:R-:W-:Y:S02]  /*35f0*/  HADD2.F32 R50, -RZ, R50.H0_H0 ;  /* 0x20000032ff327230 */ /* 0x000fe40000004100 */
[----:B------:R-:W-:Y:S02]  /*3600*/  HADD2.F32 R52, -RZ, R52.H0_H0 ;  /* 0x20000034ff347230 */ /* 0x000fe40000004100 */
[----:B------:R-:W-:Y:S02]  /*3610*/  HADD2.F32 R29, -RZ, R29.H0_H0 ;  /* 0x2000001dff1d7230 */ /* 0x000fe40000004100 */
[----:B------:R-:W-:-:S02]  /*3620*/  HADD2.F32 R31, -RZ, R31.H0_H0 ;  /* 0x2000001fff1f7230 */ /* 0x000fc40000004100 */
[--C-:B0-----:R-:W-:Y:S02]  /*3630*/  HADD2.F32 R21, -RZ, R10.reuse.H0_H0 ;  /* 0x2000000aff157230 */ /* 0x101fe40000004100 */
[--C-:B------:R-:W-:Y:S02]  /*3640*/  HADD2.F32 R54, -RZ, R11.reuse.H0_H0 ;  /* 0x2000000bff367230 */ /* 0x100fe40000004100 */
[----:B------:R-:W-:Y:S02]  /*3650*/  HADD2.F32 R53, -RZ, R11.H1_H1 ;  /* 0x3000000bff357230 */ /* 0x000fe40000004100 */
[----:B------:R-:W-:Y:S01]  /*3660*/  FFMA.FTZ R33, R0, R21, RZ ;  /* 0x0000001500217223 */ /* 0x000fe200000100ff */
[----:B------:R-:W-:Y:S02]  /*3670*/  HADD2.F32 R20, -RZ, R10.H1_H1 ;  /* 0x3000000aff147230 */ /* 0x000fe40000004100 */
[----:B------:R-:W-:Y:S02]  /*3680*/  HADD2.F32 R11, -RZ, R36.H0_H0 ;  /* 0x20000024ff0b7230 */ /* 0x000fe40000004100 */
[----:B------:R-:W-:-:S02]  /*3690*/  HADD2.F32 R10, -RZ, R35.H0_H0 ;  /* 0x20000023ff0a7230 */ /* 0x000fc40000004100 */
[-C--:B------:R-:W-:Y:S01]  /*36a0*/  FFMA.FTZ R33, R34, R20.reuse, R33 ;  /* 0x0000001422217223 */ /* 0x080fe20000010021 */
        /* <DEDUP_REMOVED lines=8> */
[-C--:B------:R-:W-:Y:S01]  /*3730*/  FFMA.FTZ R35, R36, R20.reuse, R35 ;  /* 0x0000001424237223 */ /* 0x080fe20000010023 */
[----:B------:R-:W-:Y:S02]  /*3740*/  HADD2.F32 R10, -RZ, R44.H0_H0 ;  /* 0x2000002cff0a7230 */ /* 0x000fe40000004100 */
[----:B------:R-:W-:Y:S01]  /*3750*/  FFMA.FTZ R21, R34, R20, R21 ;  /* 0x0000001422157223 */ /* 0x000fe20000010015 */
[-C--:B------:R-:W-:Y:S01]  /*3760*/  FFMA.FTZ R18, R12, R54.reuse, R11 ;  /* 0x000000360c127223 */ /* 0x080fe2000001000b */
[-C--:B------:R-:W-:Y:S01]  /*3770*/  FFMA.FTZ R0, R0, R54.reuse, R33 ;  /* 0x0000003600007223 */ /* 0x080fe20000010021 */
[----:B------:R-:W-:Y:S02]  /*3780*/  HADD2.F32 R11, -RZ, R26.H0_H0 ;  /* 0x2000001aff0b7230 */ /* 0x000fe40000004100 */
[-C--:B------:R-:W-:Y:S01]  /*3790*/  FFMA.FTZ R10, R10, R54.reuse, R35 ;  /* 0x000000360a0a7223 */ /* 0x080fe20000010023 */
[----:B------:R-:W-:Y:S02]  /*37a0*/  HADD2.F32 R19, -RZ, R28.H0_H0 ;  /* 0x2000001cff137230 */ /* 0x000fe40000004100 */
[----:B------:R-:W-:Y:S01]  /*37b0*/  FFMA.FTZ R54, R46, R54, R21 ;  /* 0x000000362e367223 */ /* 0x000fe20000010015 */
[-C--:B------:R-:W-:Y:S01]  /*37c0*/  FFMA.FTZ R0, R13, R53.reuse, R0 ;  /* 0x000000350d007223 */ /* 0x080fe20000010000 */
[----:B------:R-:W-:Y:S01]  /*37d0*/  FFMA.FTZ R12, R11, R53, R10 ;  /* 0x000000350b0c7223 */ /* 0x000fe2000001000a */
[----:B-1----:R-:W-:-:S02]  /*37e0*/  HADD2.F32 R11, -RZ, R16.H0_H0 ;  /* 0x20000010ff0b7230 */ /* 0x002fc40000004100 */
        /* <DEDUP_REMOVED lines=22> */
[----:B------:R-:W-:Y:S02]  /*3950*/  HADD2.F32 R17, -RZ, R17.H1_H1 ;  /* 0x30000011ff117230 */ /* 0x000fe40000004100 */
[----:B------:R-:W-:Y:S01]  /*3960*/  FFMA.FTZ R0, R0, R10, R13 ;  /* 0x0000000a00007223 */ /* 0x000fe2000001000d */
[----:B------:R-:W-:-:S02]  /*3970*/  HADD2.F32 R13, -RZ, R30.H0_H0 ;  /* 0x2000001eff0d7230 */ /* 0x000fc40000004100 */
[-C--:B------:R-:W-:Y:S01]  /*3980*/  FFMA.FTZ R16, R16, R10.reuse, R21 ;  /* 0x0000000a10107223 */ /* 0x080fe20000010015 */
[----:B------:R-:W-:Y:S01]  /*3990*/  FFMA.FTZ R10, R52, R10, R11 ;  /* 0x0000000a340a7223 */ /* 0x000fe2000001000b */
[----:B------:R-:W-:Y:S02]  /*39a0*/  HADD2.F32 R21, -RZ, R32.H0_H0 ;  /* 0x20000020ff157230 */ /* 0x000fe40000004100 */
[-C--:B------:R-:W-:Y:S01]  /*39b0*/  FFMA.FTZ R0, R29, R17.reuse, R0 ;  /* 0x000000111d007223 */ /* 0x080fe20000010000 */
[-C--:B------:R-:W-:Y:S01]  /*39c0*/  FFMA.FTZ R12, R13, R17.reuse, R12 ;  /* 0x000000110d0c7223 */ /* 0x080fe2000001000c */
[--C-:B------:R-:W-:Y:S02]  /*39d0*/  HADD2.F32 R11, -RZ, R86.reuse.H0_H0 ;  /* 0x20000056ff0b7230 */ /* 0x100fe40000004100 */
[-C--:B------:R-:W-:Y:S01]  /*39e0*/  FFMA.FTZ R16, R31, R17.reuse, R16 ;  /* 0x000000111f107223 */ /* 0x080fe20000010010 */
[----:B------:R-:W-:Y:S02]  /*39f0*/  HADD2.F32 R13, -RZ, R86.H1_H1 ;  /* 0x30000056ff0d7230 */ /* 0x000fe40000004100 */
[----:B------:R-:W-:Y:S01]  /*3a00*/  FFMA.FTZ R10, R21, R17, R10 ;  /* 0x00000011150a7223 */ /* 0x000fe2000001000a */
[----:B------:R-:W-:-:S02]  /*3a10*/  HADD2.F32 R19, -RZ, R85.H0_H0 ;  /* 0x20000055ff137230 */ /* 0x000fc40000004100 */
[----:B------:R-:W-:Y:S01]  /*3a20*/  FMUL.FTZ R0, R11, R0 ;  /* 0x000000000b007220 */ /* 0x000fe20000410000 */
[----:B------:R-:W-:Y:S02]  /*3a30*/  HADD2.F32 R23, -RZ, R85.H1_H1 ;  /* 0x30000055ff177230 */ /* 0x000fe40000004100 */
[----:B------:R-:W-:Y:S01]  /*3a40*/  FMUL.FTZ R12, R13, R12 ;  /* 0x0000000c0d0c7220 */ /* 0x000fe20000410000 */
[----:B------:R-:W-:Y:S01]  /*3a50*/  FMUL.FTZ R16, R19, R16 ;  /* 0x0000001013107220 */ /* 0x000fe20000410000 */
[----:B------:R-:W-:Y:S01]  /*3a60*/  F2FP.F16.F32.PACK_AB R0, RZ, R0 ;  /* 0x00000000ff00723e */ /* 0x000fe200000000ff */
[----:B------:R-:W-:Y:S02]  /*3a70*/  FMUL.FTZ R10, R23, R10 ;  /* 0x0000000a170a7220 */ /* 0x000fe40000410000 */
[----:B------:R-:W-:Y:S02]  /*3a80*/  F2FP.F16.F32.PACK_AB R12, RZ, R12 ;  /* 0x0000000cff0c723e */ /* 0x000fe400000000ff */
[----:B------:R-:W-:-:S02]  /*3a90*/  F2FP.F16.F32.PACK_AB R16, RZ, R16 ;  /* 0x00000010ff10723e */ /* 0x000fc400000000ff */
[----:B------:R-:W-:Y:S02]  /*3aa0*/  F2FP.F16.F32.PACK_AB R10, RZ, R10 ;  /* 0x0000000aff0a723e */ /* 0x000fe400000000ff */
[----:B------:R-:W-:Y:S02]  /*3ab0*/  PRMT R0, R0, 0x5410, R12 ;  /* 0x0000541000007816 */ /* 0x000fe4000000000c */
[----:B------:R-:W-:-:S04]  /*3ac0*/  PRMT R16, R16, 0x5410, R10 ;  /* 0x0000541010107816 */ /* 0x000fc8000000000a */
[----:B------:R-:W-:Y:S01]  /*3ad0*/  HFMA2.MMA R3, R0, 1, 1, R3 ;  /* 0x3c003c0000037835 */ /* 0x000fe20000000003 */
[----:B------:R-:W-:-:S10]  /*3ae0*/  HADD2 R2, R16, R2 ;  /* 0x0000000210027230 */ /* 0x000fd40000000000 */
.L_x_22:
[----:B------:R-:W0:Y:S02]  /*3af0*/  LDC R87, c[0x0][0x23c] ;  /* 0x00008f00ff577b82 */ /* 0x000e240000000800 */
[----:B0-----:R-:W-:-:S05]  /*3b00*/  IMAD.WIDE R20, R87, 0x8, R14 ;  /* 0x0000000857147825 */ /* 0x001fca00078e020e */
[----:B------:R0:W5:Y:S01]  /*3b10*/  LDG.E.128.CONSTANT R12, desc[UR6][R20.64] ;  /* 0x00000006140c7981 */ /* 0x000162000c1e9d00 */
[----:B------:R-:W-:Y:S01]  /*3b20*/  IMAD.WIDE R24, R87, 0x8, R24 ;  /* 0x0000000857187825 */ /* 0x000fe200078e0218 */
[----:B------:R-:W-:Y:S06]  /*3b30*/  @!P1 BRA `(.L_x_26) ;  /* 0x0000001c00889947 */ /* 0x000fec0003800000 */
[----:B------:R-:W2:Y:S01]  /*3b40*/  LDG.E.128.CONSTANT R16, desc[UR6][R24.64] ;  /* 0x0000000618107981 */ /* 0x000ea2000c1e9d00 */
[----:B-----5:R-:W-:Y:S02]  /*3b50*/  LOP3.LUT R0, R12, 0xff, RZ, 0xc0, !PT ;  /* 0x000000ff0c007812 */ /* 0x020fe400078ec0ff */
[----:B------:R-:W-:Y:S02]  /*3b60*/  LOP3.LUT R10, R13, 0xff, RZ, 0xc0, !PT ;  /* 0x000000ff0d0a7812 */ /* 0x000fe400078ec0ff */
[----:B------:R-:W-:Y:S02]  /*3b70*/  IADD3 R0, R0, -0x80, RZ ;  /* 0xffffff8000007810 */ /* 0x000fe40007ffe0ff */
[----:B------:R-:W-:Y:S02]  /*3b80*/  SHF.R.U32.HI R38, RZ, 0x8, R14 ;  /* 0x00000008ff267819 */ /* 0x000fe4000001160e */
[----:B------:R1:W3:Y:S01]  /*3b90*/  I2F.F16 R32, R0 ;  /* 0x0000000000207306 */ /* 0x0002e20000200c00 */
[----:B------:R-:W-:-:S02]  /*3ba0*/  IADD3 R10, R10, -0x80, RZ ;  /* 0xffffff800a0a7810 */ /* 0x000fc40007ffe0ff */
[----:B------:R-:W-:Y:S02]  /*3bb0*/  LOP3.LUT R11, R14, 0xff, RZ, 0xc0, !PT ;  /* 0x000000ff0e0b7812 */ /* 0x000fe400078ec0ff */
[----:B------:R-:W-:Y:S02]  /*3bc0*/  LEA.HI R23, R13, 0xffffff80, RZ, 0x8 ;  /* 0xffffff800d177811 */ /* 0x000fe400078f40ff */
[----:B------:R-:W-:Y:S01]  /*3bd0*/  IADD3 R11, R11, -0x80, RZ ;  /* 0xffffff800b0b7810 */ /* 0x000fe20007ffe0ff */
[----:B------:R4:W0:Y:S01]  /*3be0*/  I2F.F16 R35, R10 ;  /* 0x0000000a00237306 */ /* 0x0008220000200c00 */
[----:B-1----:R-:W-:Y:S02]  /*3bf0*/  SHF.R.U32.HI R0, RZ, 0x8, R12 ;  /* 0x00000008ff007819 */ /* 0x002fe4000001160c */
[----:B------:R-:W-:Y:S02]  /*3c00*/  LEA.HI R22, R12, 0xffffff80, RZ, 0x8 ;  /* 0xffffff800c167811 */ /* 0x000fe400078f40ff */
[----:B------:R-:W-:-:S02]  /*3c10*/  LOP3.LUT R0, R0, 0xff, RZ, 0xc0, !PT ;  /* 0x000000ff00007812 */ /* 0x000fc400078ec0ff */
[----:B------:R-:W-:Y:S01]  /*3c20*/  SHF.R.U32.HI R12, RZ, 0x10, R12 ;  /* 0x00000010ff0c7819 */ /* 0x000fe2000001160c */
[----:B------:R1:W0:Y:S01]  /*3c30*/  I2F.F16 R33, R11 ;  /* 0x0000000b00217306 */ /* 0x0002220000200c00 */
[----:B------:R-:W-:Y:S02]  /*3c40*/  IADD3 R0, R0, -0x80, RZ ;  /* 0xffffff8000007810 */ /* 0x000fe40007ffe0ff */
[--C-:B----4-:R-:W-:Y:S02]  /*3c50*/  SHF.R.U32.HI R10, RZ, 0x8, R13.reuse ;  /* 0x00000008ff0a7819 */ /* 0x110fe4000001160d */
[----:B------:R-:W-:Y:S02]  /*3c60*/  SHF.R.U32.HI R13, RZ, 0x10, R13 ;  /* 0x00000010ff0d7819 */ /* 0x000fe4000001160d */
[----:B------:R-:W-:Y:S01]  /*3c70*/  LOP3.LUT R10, R10, 0xff, RZ, 0xc0, !PT ;  /* 0x000000ff0a0a7812 */ /* 0x000fe200078ec0ff */
[----:B------:R4:W0:Y:S01]  /*3c80*/  I2F.F16 R36, R0 ;  /* 0x0000000000247306 */ /* 0x0008220000200c00 */
[----:B-1----:R-:W-:-:S02]  /*3c90*/  LOP3.LUT R11, R13, 0xff, RZ, 0xc0, !PT ;  /* 0x000000ff0d0b7812 */ /* 0x002fc400078ec0ff */
[----:B------:R-:W-:Y:S02]  /*3ca0*/  IADD3 R10, R10, -0x80, RZ ;  /* 0xffffff800a0a7810 */ /* 0x000fe40007ffe0ff */
[----:B------:R-:W-:Y:S02]  /*3cb0*/  IADD3 R11, R11, -0x80, RZ ;  /* 0xffffff800b0b7810 */ /* 0x000fe40007ffe0ff */
[----:B------:R-:W-:Y:S01]  /*3cc0*/  LOP3.LUT R12, R12, 0xff, RZ, 0xc0, !PT ;  /* 0x000000ff0c0c7812 */ /* 0x000fe200078ec0ff */
[----:B------:R1:W0:Y:S01]  /*3cd0*/  I2F.F16 R13, R10 ;  /* 0x0000000a000d7306 */ /* 0x0002220000200c00 */
[----:B----4-:R-:W-:Y:S02]  /*3ce0*/  LOP3.LUT R0, R38, 0xff, RZ, 0xc0, !PT ;  /* 0x000000ff26007812 */ /* 0x010fe400078ec0ff */
[----:B------:R-:W-:Y:S02]  /*3cf0*/  IADD3 R12, R12, -0x80, RZ ;  /* 0xffffff800c0c7810 */ /* 0x000fe40007ffe0ff */
[----:B------:R-:W-:-:S02]  /*3d00*/  IADD3 R39, R0, -0x80, RZ ;  /* 0xffffff8000277810 */ /* 0x000fc40007ffe0ff */
[----:B------:R-:W-:Y:S01]  /*3d10*/  SHF.R.U32.HI R0, RZ, 0x8, R15 ;  /* 0x00000008ff007819 */ /* 0x000fe2000001160f */
[----:B------:R4:W0:Y:S01]  /*3d20*/  I2F.F16 R38, R11 ;  /* 0x0000000b00267306 */ /* 0x0008220000200c00 */
[----:B------:R-:W-:Y:S02]  /*3d30*/  LEA.HI R26, R14, 0xffffff80, RZ, 0x8 ;  /* 0xffffff800e1a7811 */ /* 0x000fe400078f40ff */
[----:B------:R-:W-:Y:S02]  /*3d40*/  LOP3.LUT R0, R0, 0xff, RZ, 0xc0, !PT ;  /* 0x000000ff00007812 */ /* 0x000fe400078ec0ff */
[C---:B------:R-:W-:Y:S02]  /*3d50*/  LEA.HI R27, R15.reuse, 0xffffff80, RZ, 0x8 ;  /* 0xffffff800f1b7811 */ /* 0x040fe400078f40ff */
[----:B------:R-:W-:Y:S01]  /*3d60*/  IADD3 R41, R0, -0x80, RZ ;  /* 0xffffff8000297810 */ /* 0x000fe20007ffe0ff */
[----:B------:R-:W0:Y:S01]  /*3d70*/  I2F.F16 R37, R12 ;  /* 0x0000000c00257306 */ /* 0x000e220000200c00 */
[----:B------:R-:W-:-:S02]  /*3d80*/  LOP3.LUT R28, R15, 0xff, RZ, 0xc0, !PT ;  /* 0x000000ff0f1c7812 */ /* 0x000fc400078ec0ff */
[----:B------:R-:W-:Y:S02]  /*3d90*/  SHF.R.U32.HI R14, RZ, 0x10, R14 ;  /* 0x00000010ff0e7819 */ /* 0x000fe4000001160e */
[----:B------:R-:W-:Y:S02]  /*3da0*/  SHF.R.U32.HI R15, RZ, 0x10, R15 ;  /* 0x00000010ff0f7819 */ /* 0x000fe4000001160f */
[----:B------:R-:W-:Y:S01]  /*3db0*/  LOP3.LUT R14, R14, 0xff, RZ, 0xc0, !PT ;  /* 0x000000ff0e0e7812 */ /* 0x000fe200078ec0ff */
[----:B------:R-:W0:Y:S01]  /*3dc0*/  I2F.F16 R22, R22 ;  /* 0x0000001600167306 */ /* 0x000e220000200c00 */
[----:B------:R-:W-:Y:S02]  /*3dd0*/  LOP3.LUT R15, R15, 0xff, RZ, 0xc0, !PT ;  /* 0x000000ff0f0f7812 */ /* 0x000fe400078ec0ff */
[----:B------:R-:W-:Y:S02]  /*3de0*/  IADD3 R28, R28, -0x80, RZ ;  /* 0xffffff801c1c7810 */ /* 0x000fe40007ffe0ff */
[----:B------:R-:W-:-:S02]  /*3df0*/  IADD3 R14, R14, -0x80, RZ ;  /* 0xffffff800e0e7810 */ /* 0x000fc40007ffe0ff */
[----:B------:R-:W-:Y:S01]  /*3e00*/  IADD3 R15, R15, -0x80, RZ ;  /* 0xffffff800f0f7810 */ /* 0x000fe20007ffe0ff */
[----:B------:R-:W0:Y:S01]  /*3e10*/  I2F.F16 R23, R23 ;  /* 0x0000001700177306 */ /* 0x000e220000200c00 */
[----:B------:R-:W-:-:S07]  /*3e20*/  ISETP.GE.AND P2, PT, R96, 0x2, PT ;  /* 0x000000026000780c */ /* 0x000fce0003f46270 */
[----:B------:R-:W0:Y:S08]  /*3e30*/  I2F.F16 R26, R26 ;  /* 0x0000001a001a7306 */ /* 0x000e300000200c00 */
[----:B------:R-:W0:Y:S08]  /*3e40*/  I2F.F16 R27, R27 ;  /* 0x0000001b001b7306 */ /* 0x000e300000200c00 */
[----:B------:R-:W0:Y:S08]  /*3e50*/  I2F.F16 R28, R28 ;  /* 0x0000001c001c7306 */ /* 0x000e300000200c00 */
[----:B------:R-:W0:Y:S08]  /*3e60*/  I2F.F16 R39, R39 ;  /* 0x0000002700277306 */ /* 0x000e300000200c00 */
[----:B------:R-:W0:Y:S08]  /*3e70*/  I2F.F16 R40, R14 ;  /* 0x0000000e00287306 */ /* 0x000e300000200c00 */
[----:B------:R-:W0:Y:S08]  /*3e80*/  I2F.F16 R41, R41 ;  /* 0x0000002900297306 */ /* 0x000e300000200c00 */
[----:B------:R-:W0:Y:S01]  /*3e90*/  I2F.F16 R42, R15 ;  /* 0x0000000f002a7306 */ /* 0x000e220000200c00 */
[----:B--2---:R-:W-:-:S02]  /*3ea0*/  LOP3.LUT R0, R16, 0xff, RZ, 0xc0, !PT ;  /* 0x000000ff10007812 */ /* 0x004fc400078ec0ff */
[----:B-1----:R-:W-:Y:S02]  /*3eb0*/  LOP3.LUT R10, R17, 0xff, RZ, 0xc0, !PT ;  /* 0x000000ff110a7812 */ /* 0x002fe400078ec0ff */
[----:B------:R-:W-:Y:S02]  /*3ec0*/  IADD3 R0, R0, -0x80, RZ ;  /* 0xffffff8000007810 */ /* 0x000fe40007ffe0ff */
[----:B------:R-:W-:Y:S02]  /*3ed0*/  IADD3 R44, R10, -0x80, RZ ;  /* 0xffffff800a2c7810 */ /* 0x000fe40007ffe0ff */
[----:B------:R1:W2:Y:S01]  /*3ee0*/  I2F.F16 R43, R0 ;  /* 0x00000000002b7306 */ /* 0x0002a20000200c00 */
[----:B------:R-:W-:Y:S02]  /*3ef0*/  LOP3.LUT R10, R18, 0xff, RZ, 0xc0, !PT ;  /* 0x000000ff120a7812 */ /* 0x000fe400078ec0ff */
[----:B----4-:R-:W-:Y:S02]  /*3f00*/  LOP3.LUT R11, R19, 0xff, RZ, 0xc0, !PT ;  /* 0x000000ff130b7812 */ /* 0x010fe400078ec0ff */
[----:B------:R-:W-:-:S02]  /*3f10*/  IADD3 R45, R10, -0x80, RZ ;  /* 0xffffff800a2d7810 */ /* 0x000fc40007ffe0ff */
[----:B------:R-:W-:Y:S01]  /*3f20*/  SHF.R.U32.HI R10, RZ, 0x8, R16 ;  /* 0x00000008ff0a7819 */ /* 0x000fe20000011610 */
[----:B------:R-:W4:Y:S01]  /*3f30*/  I2F.F16 R44, R44 ;  /* 0x0000002c002c7306 */ /* 0x000f220000200c00 */
[----:B-1----:R-:W-:Y:S02]  /*3f40*/  SHF.R.U32.HI R0, RZ, 0x8, R17 ;  /* 0x00000008ff007819 */ /* 0x002fe40000011611 */
[----:B------:R-:W-:Y:S02]  /*3f50*/  IADD3 R11, R11, -0x80, RZ ;  /* 0xffffff800b0b7810 */ /* 0x000fe40007ffe0ff */
[----:B------:R-:W-:Y:S02]  /*3f60*/  LOP3.LUT R0, R0, 0xff, RZ, 0xc0, !PT ;  /* 0x000000ff00007812 */ /* 0x000fe400078ec0ff */
[----:B------:R-:W-:Y:S01]  /*3f70*/  LOP3.LUT R10, R10, 0xff, RZ, 0xc0, !PT ;  /* 0x000000ff0a0a7812 */ /* 0x000fe200078ec0ff */
[----:B------:R1:W0:Y:S01]  /*3f80*/  I2F.F16 R46, R11 ;  /* 0x0000000b002e7306 */ /* 0x0002220000200c00 */
[----:B------:R-:W-:-:S02]  /*3f90*/  IADD3 R0, R0, -0x80, RZ ;  /* 0xffffff8000007810 */ /* 0x000fc40007ffe0ff */
[----:B------:R-:W-:Y:S02]  /*3fa0*/  LEA.HI R29, R16, 0xffffff80, RZ, 0x8 ;  /* 0xffffff80101d7811 */ /* 0x000fe400078f40ff */
[----:B------:R-:W-:Y:S02]  /*3fb0*/  LEA.HI R30, R17, 0xffffff80, RZ, 0x8 ;  /* 0xffffff80111e7811 */ /* 0x000fe400078f40ff */
[----:B------:R-:W-:Y:S01]  /*3fc0*/  LEA.HI R31, R18, 0xffffff80, RZ, 0x8 ;  /* 0xffffff80121f7811 */ /* 0x000fe200078f40ff */
[----:B------:R3:W0:Y:S01]  /*3fd0*/  I2F.F16 R49, R0 ;  /* 0x0000000000317306 */ /* 0x0006220000200c00 */
[----:B------:R-:W-:Y:S02]  /*3fe0*/  LEA.HI R34, R19, 0xffffff80, RZ, 0x8 ;  /* 0xffffff8013227811 */ /* 0x000fe400078f40ff */
[----:B------:R-:W-:Y:S02]  /*3ff0*/  IADD3 R10, R10, -0x80, RZ ;  /* 0xffffff800a0a7810 */ /* 0x000fe40007ffe0ff */
[----:B-1----:R-:W-:-:S02]  /*4000*/  SHF.R.U32.HI R11, RZ, 0x8, R18 ;  /* 0x00000008ff0b7819 */ /* 0x002fc40000011612 */
[----:B------:R-:W-:Y:S01]  /*4010*/  SHF.R.U32.HI R12, RZ, 0x8, R19 ;  /* 0x00000008ff0c7819 */ /* 0x000fe20000011613 */
[----:B------:R1:W0:Y:S01]  /*4020*/  I2F.F16 R47, R10 ;  /* 0x0000000a002f7306 */ /* 0x0002220000200c00 */
[----:B---3--:R-:W-:Y:S02]  /*4030*/  PRMT R0, R92, 0x9910, RZ ;  /* 0x000099105c007816 */ /* 0x008fe400000000ff */
[----:B------:R-:W-:Y:S02]  /*4040*/  SHF.R.U32.HI R16, RZ, 0x10, R16 ;  /* 0x00000010ff107819 */ /* 0x000fe40000011610 */
[----:B------:R-:W-:Y:S02]  /*4050*/  SHF.R.U32.HI R17, RZ, 0x10, R17 ;  /* 0x00000010ff117819 */ /* 0x000fe40000011611 */
[----:B------:R-:W-:Y:S01]  /*4060*/  SHF.R.U32.HI R18, RZ, 0x10, R18 ;  /* 0x00000010ff127819 */ /* 0x000fe20000011612 */
[----:B------:R-:W3:Y:S01]  /*4070*/  I2F.F16 R29, R29 ;  /* 0x0000001d001d7306 */ /* 0x000ee20000200c00 */
[----:B------:R-:W-:-:S02]  /*4080*/  SHF.R.U32.HI R19, RZ, 0x10, R19 ;  /* 0x00000010ff137819 */ /* 0x000fc40000011613 */
[----:B------:R-:W-:Y:S02]  /*4090*/  ISETP.NE.AND P0, PT, R0, RZ, PT ;  /* 0x000000ff0000720c */ /* 0x000fe40003f05270 */
[----:B------:R-:W-:Y:S02]  /*40a0*/  LOP3.LUT R16, R16, 0xff, RZ, 0xc0, !PT ;  /* 0x000000ff10107812 */ /* 0x000fe400078ec0ff */
[----:B------:R-:W-:Y:S01]  /*40b0*/  LOP3.LUT R17, R17, 0xff, RZ, 0xc0, !PT ;  /* 0x000000ff11117812 */ /* 0x000fe200078ec0ff */
[----:B------:R-:W0:Y:S01]  /*40c0*/  I2F.F16 R30, R30 ;  /* 0x0000001e001e7306 */ /* 0x000e220000200c00 */
[----:B------:R-:W-:Y:S02]  /*40d0*/  LOP3.LUT R11, R11, 0xff, RZ, 0xc0, !PT ;  /* 0x000000ff0b0b7812 */ /* 0x000fe400078ec0ff */
[----:B-1----:R-:W-:Y:S02]  /*40e0*/  LOP3.LUT R10, R18, 0xff, RZ, 0xc0, !PT ;  /* 0x000000ff120a7812 */ /* 0x002fe400078ec0ff */
[----:B------:R-:W-:-:S02]  /*40f0*/  LOP3.LUT R12, R12, 0xff, RZ, 0xc0, !PT ;  /* 0x000000ff0c0c7812 */ /* 0x000fc400078ec0ff */
[----:B------:R-:W-:Y:S01]  /*4100*/  LOP3.LUT R0, R19, 0xff, RZ, 0xc0, !PT ;  /* 0x000000ff13007812 */ /* 0x000fe200078ec0ff */
[----:B------:R-:W1:Y:S01]  /*4110*/  I2F.F16 R31, R31 ;  /* 0x0000001f001f7306 */ /* 0x000e620000200c00 */
[----:B------:R-:W-:Y:S02]  /*4120*/  IADD3 R16, R16, -0x80, RZ ;  /* 0xffffff8010107810 */ /* 0x000fe40007ffe0ff */
[----:B------:R-:W-:Y:S02]  /*4130*/  IADD3 R17, R17, -0x80, RZ ;  /* 0xffffff8011117810 */ /* 0x000fe40007ffe0ff */
[----:B------:R-:W-:Y:S02]  /*4140*/  IADD3 R11, R11, -0x80, RZ ;  /* 0xffffff800b0b7810 */ /* 0x000fe40007ffe0ff */
[----:B------:R-:W-:Y:S01]  /*4150*/  IADD3 R10, R10, -0x80, RZ ;  /* 0xffffff800a0a7810 */ /* 0x000fe20007ffe0ff */
[----:B------:R-:W0:Y:S01]  /*4160*/  I2F.F16 R34, R34 ;  /* 0x0000002200227306 */ /* 0x000e220000200c00 */
[----:B------:R-:W-:-:S02]  /*4170*/  IADD3 R12, R12, -0x80, RZ ;  /* 0xffffff800c0c7810 */ /* 0x000fc40007ffe0ff */
[----:B------:R-:W-:-:S05]  /*4180*/  IADD3 R0, R0, -0x80, RZ ;  /* 0xffffff8000007810 */ /* 0x000fca0007ffe0ff */
        /* <DEDUP_REMOVED lines=8> */
[----:B0-----:R-:W0:Y:S01]  /*4210*/  LDS.64 R16, [UR4+0x10] ;  /* 0x00001004ff107984 */ /* 0x001e220008000a00 */
        /* <DEDUP_REMOVED lines=89> */
.L_x_27:
        /* <DEDUP_REMOVED lines=95> */
.L_x_28:
        /* <DEDUP_REMOVED lines=97> */
.L_x_29:
        /* <DEDUP_REMOVED lines=15> */
[----:B------:R-:W-:Y:S02]  /*54a0*/  HADD2.F32 R31, -RZ, R31.H0_H0 ;  /* 0x2000001fff1f7230 */ /* 0x000fe40000004100 */
[--C-:B0-----:R-:W-:Y:S02]  /*54b0*/  HADD2.F32 R17, -RZ, R10.reuse.H0_H0 ;  /* 0x2000000aff117230 */ /* 0x101fe40000004100 */
[----:B------:R-:W-:Y:S02]  /*54c0*/  HADD2.F32 R16, -RZ, R10.H1_H1 ;  /* 0x3000000aff107230 */ /* 0x000fe40000004100 */
[--C-:B------:R-:W-:Y:S02]  /*54d0*/  HADD2.F32 R54, -RZ, R11.reuse.H0_H0 ;  /* 0x2000000bff367230 */ /* 0x100fe40000004100 */
[----:B------:R-:W-:Y:S01]  /*54e0*/  FFMA.FTZ R13, R0, R17, RZ ;  /* 0x00000011000d7223 */ /* 0x000fe200000100ff */
[----:B------:R-:W-:Y:S02]  /*54f0*/  HADD2.F32 R53, -RZ, R11.H1_H1 ;  /* 0x3000000bff357230 */ /* 0x000fe40000004100 */
[----:B------:R-:W-:-:S02]  /*5500*/  HADD2.F32 R10, -RZ, R35.H0_H0 ;  /* 0x20000023ff0a7230 */ /* 0x000fc40000004100 */
[----:B------:R-:W-:Y:S01]  /*5510*/  FFMA.FTZ R13, R36, R16, R13 ;  /* 0x00000010240d7223 */ /* 0x000fe2000001000d */
[----:B------:R-:W-:Y:S02]  /*5520*/  HADD2.F32 R11, -RZ, R33.H0_H0 ;  /* 0x20000021ff0b7230 */ /* 0x000fe40000004100 */
[----:B------:R-:W-:Y:S02]  /*5530*/  HADD2.F32 R0, -RZ, R37.H0_H0 ;  /* 0x20000025ff007230 */ /* 0x000fe40000004100 */
[-C--:B------:R-:W-:Y:S01]  /*5540*/  FFMA.FTZ R33, R10, R17.reuse, RZ ;  /* 0x000000110a217223 */ /* 0x080fe200000100ff */
[----:B------:R-:W-:Y:S02]  /*5550*/  HADD2.F32 R10, -RZ, R38.H0_H0 ;  /* 0x20000026ff0a7230 */ /* 0x000fe40000004100 */
[-C--:B------:R-:W-:Y:S01]  /*5560*/  FFMA.FTZ R11, R11, R17.reuse, RZ ;  /* 0x000000110b0b7223 */ /* 0x080fe200000100ff */
[----:B------:R-:W-:Y:S01]  /*5570*/  FFMA.FTZ R17, R12, R17, RZ ;  /* 0x000000110c117223 */ /* 0x000fe200000100ff */
[----:B------:R-:W-:-:S02]  /*5580*/  HADD2.F32 R12, -RZ, R39.H0_H0 ;  /* 0x20000027ff0c7230 */ /* 0x000fc40000004100 */
[----:B------:R-:W-:Y:S01]  /*5590*/  FFMA.FTZ R33, R28, R16, R33 ;  /* 0x000000101c217223 */ /* 0x000fe20000010021 */
[----:B------:R-:W-:Y:S02]  /*55a0*/  HADD2.F32 R28, -RZ, R41.H0_H0 ;  /* 0x20000029ff1c7230 */ /* 0x000fe40000004100 */
[----:B------:R-:W-:Y:S01]  /*55b0*/  FFMA.FTZ R0, R0, R54, R13 ;  /* 0x0000003600007223 */ /* 0x000fe2000001000d */
[----:B------:R-:W-:Y:S02]  /*55c0*/  HADD2.F32 R13, -RZ, R26.H0_H0 ;  /* 0x2000001aff0d7230 */ /* 0x000fe40000004100 */
[----:B------:R-:W-:Y:S01]  /*55d0*/  FFMA.FTZ R11, R12, R16, R11 ;  /* 0x000000100c0b7223 */ /* 0x000fe2000001000b */
[----:B------:R-:W-:Y:S01]  /*55e0*/  FFMA.FTZ R10, R10, R54, R33 ;  /* 0x000000360a0a7223 */ /* 0x000fe20000010021 */
[----:B------:R-:W-:Y:S02]  /*55f0*/  FFMA.FTZ R17, R28, R16, R17 ;  /* 0x000000101c117223 */ /* 0x000fe40000010011 */
[----:B------:R-:W-:Y:S01]  /*5600*/  FFMA.FTZ R16, R40, R54, R11 ;  /* 0x0000003628107223 */ /* 0x000fe2000001000b */
[----:B------:R-:W-:-:S02]  /*5610*/  HADD2.F32 R11, -RZ, R22.H0_H0 ;  /* 0x20000016ff0b7230 */ /* 0x000fc40000004100 */
[----:B------:R-:W-:Y:S01]  /*5620*/  FFMA.FTZ R54, R42, R54, R17 ;  /* 0x000000362a367223 */ /* 0x000fe20000010011 */
[-C--:B------:R-:W-:Y:S01]  /*5630*/  FFMA.FTZ R12, R23, R53.reuse, R10 ;  /* 0x00000035170c7223 */ /* 0x080fe2000001000a */
[-C--:B------:R-:W-:Y:S01]  /*5640*/  FFMA.FTZ R16, R13, R53.reuse, R16 ;  /* 0x000000350d107223 */ /* 0x080fe20000010010 */
[----:B------:R-:W-:Y:S02]  /*5650*/  HADD2.F32 R13, -RZ, R43.H0_H0 ;  /* 0x2000002bff0d7230 */ /* 0x000fe40000004100 */
[-C--:B------:R-:W-:Y:S01]  /*5660*/  FFMA.FTZ R0, R11, R53.reuse, R0 ;  /* 0x000000350b007223 */ /* 0x080fe20000010000 */
[----:B-1----:R-:W-:Y:S02]  /*5670*/  HADD2.F32 R11, -RZ, R14.H0_H0 ;  /* 0x2000000eff0b7230 */ /* 0x002fe40000004100 */
[----:B------:R-:W-:Y:S01]  /*5680*/  FFMA.FTZ R54, R27, R53, R54 ;  /* 0x000000351b367223 */ /* 0x000fe20000010036 */
[----:B------:R-:W-:Y:S02]  /*5690*/  HADD2.F32 R17, -RZ, R44.H0_H0 ;  /* 0x2000002cff117230 */ /* 0x000fe40000004100 */
[----:B------:R-:W-:-:S02]  /*56a0*/  HADD2.F32 R23, -RZ, R45.H0_H0 ;  /* 0x2000002dff177230 */ /* 0x000fc40000004100 */
[-C--:B------:R-:W-:Y:S01]  /*56b0*/  FFMA.FTZ R13, R13, R11.reuse, R0 ;  /* 0x0000000b0d0d7223 */ /* 0x080fe20000010000 */
[----:B------:R-:W-:Y:S02]  /*56c0*/  HADD2.F32 R27, -RZ, R46.H0_H0 ;  /* 0x2000002eff1b7230 */ /* 0x000fe40000004100 */
[-C--:B------:R-:W-:Y:S01]  /*56d0*/  FFMA.FTZ R17, R17, R11.reuse, R12 ;  /* 0x0000000b11117223 */ /* 0x080fe2000001000c */
[----:B------:R-:W-:Y:S02]  /*56e0*/  HADD2.F32 R14, -RZ, R14.H1_H1 ;  /* 0x3000000eff0e7230 */ /* 0x000fe40000004100 */
[-C--:B------:R-:W-:Y:S01]  /*56f0*/  FFMA.FTZ R23, R23, R11.reuse, R16 ;  /* 0x0000000b17177223 */ /* 0x080fe20000010010 */
[----:B------:R-:W-:Y:S02]  /*5700*/  HADD2.F32 R22, -RZ, R47.H0_H0 ;  /* 0x2000002fff167230 */ /* 0x000fe40000004100 */
[----:B------:R-:W-:Y:S01]  /*5710*/  FFMA.FTZ R11, R27, R11, R54 ;  /* 0x0000000b1b0b7223 */ /* 0x000fe20000010036 */
[----:B------:R-:W-:-:S02]  /*5720*/  HADD2.F32 R12, -RZ, R49.H0_H0 ;  /* 0x20000031ff0c7230 */ /* 0x000fc40000004100 */
[-C--:B------:R-:W-:Y:S01]  /*5730*/  FFMA.FTZ R23, R18, R14.reuse, R23 ;  /* 0x0000000e12177223 */ /* 0x080fe20000010017 */
[----:B------:R-:W-:Y:S02]  /*5740*/  HADD2.F32 R16, -RZ, R19.H0_H0 ;  /* 0x20000013ff107230 */ /* 0x000fe40000004100 */
[-C--:B------:R-:W-:Y:S01]  /*5750*/  FFMA.FTZ R13, R22, R14.reuse, R13 ;  /* 0x0000000e160d7223 */ /* 0x080fe2000001000d */
[----:B------:R-:W-:Y:S02]  /*5760*/  HADD2.F32 R10, -RZ, R15.H0_H0 ;  /* 0x2000000fff0a7230 */ /* 0x000fe40000004100 */
[-C--:B------:R-:W-:Y:S01]  /*5770*/  FFMA.FTZ R17, R12, R14.reuse, R17 ;  /* 0x0000000e0c117223 */ /* 0x080fe20000010011 */
[----:B------:R-:W-:Y:S02]  /*5780*/  HADD2.F32 R0, -RZ, R48.H0_H0 ;  /* 0x20000030ff007230 */ /* 0x000fe40000004100 */
[----:B------:R-:W-:Y:S01]  /*5790*/  FFMA.FTZ R11, R16, R14, R11 ;  /* 0x0000000e100b7223 */ /* 0x000fe2000001000b */
[----:B------:R-:W-:-:S02]  /*57a0*/  HADD2.F32 R14, -RZ, R51.H0_H0 ;  /* 0x20000033ff0e7230 */ /* 0x000fc40000004100 */
[-C--:B------:R-:W-:Y:S01]  /*57b0*/  FFMA.FTZ R12, R50, R10.reuse, R17 ;  /* 0x0000000a320c7223 */ /* 0x080fe20000010011 */
[----:B------:R-:W-:Y:S02]  /*57c0*/  HADD2.F32 R15, -RZ, R15.H1_H1 ;  /* 0x3000000fff0f7230 */ /* 0x000fe40000004100 */
[-C--:B------:R-:W-:Y:S01]  /*57d0*/  FFMA.FTZ R0, R0, R10.reuse, R13 ;  /* 0x0000000a00007223 */ /* 0x080fe2000001000d */
[----:B------:R-:W-:Y:S02]  /*57e0*/  HADD2.F32 R13, -RZ, R30.H0_H0 ;  /* 0x2000001eff0d7230 */ /* 0x000fe40000004100 */
[-C--:B------:R-:W-:Y:S01]  /*57f0*/  FFMA.FTZ R14, R14, R10.reuse, R23 ;  /* 0x0000000a0e0e7223 */ /* 0x080fe20000010017 */
[----:B------:R-:W-:Y:S01]  /*5800*/  FFMA.FTZ R10, R52, R10, R11 ;  /* 0x0000000a340a7223 */ /* 0x000fe2000001000b */
[----:B------:R-:W-:Y:S02]  /*5810*/  HADD2.F32 R19, -RZ, R34.H0_H0 ;  /* 0x20000022ff137230 */ /* 0x000fe40000004100 */
[-C--:B------:R-:W-:Y:S01]  /*5820*/  FFMA.FTZ R0, R29, R15.reuse, R0 ;  /* 0x0000000f1d007223 */ /* 0x080fe20000010000 */
        /* <DEDUP_REMOVED lines=19> */
.L_x_26:
[----:B0-----:R-:W-:-:S05]  /*5960*/  IMAD.WIDE R20, R87, 0x8, R20 ;  /* 0x0000000857147825 */ /* 0x001fca00078e0214 */
[----:B-----5:R0:W5:Y:S01]  /*5970*/  LDG.E.128.CONSTANT R12, desc[UR6][R20.64] ;  /* 0x00000006140c7981 */ /* 0x020162000c1e9d00 */
        /* <DEDUP_REMOVED lines=201> */
.L_x_31:
        /* <DEDUP_REMOVED lines=95> */
.L_x_32:
        /* <DEDUP_REMOVED lines=97> */
.L_x_33:
        /* <DEDUP_REMOVED lines=91> */
.L_x_30:
        /* <DEDUP_REMOVED lines=203> */
.L_x_35:
        /* <DEDUP_REMOVED lines=95> */
.L_x_36:
        /* <DEDUP_REMOVED lines=97> */
.L_x_37:
        /* <DEDUP_REMOVED lines=91> */
.L_x_34:
[----:B------:R-:W-:Y:S01]  /*9620*/  IADD3 R95, R95, 0x20, RZ ;  /* 0x000000205f5f7810 */ /* 0x000fe20007ffe0ff */
[----:B------:R-:W-:Y:S01]  /*9630*/  UIADD3 UR4, UR4, 0x40, URZ ;  /* 0x0000004004047890 */ /* 0x000fe2000fffe03f */
[----:B------:R-:W-:Y:S02]  /*9640*/  IMAD.WIDE R24, R87, 0x8, R24 ;  /* 0x0000000857187825 */ /* 0x000fe400078e0218 */
[C---:B------:R-:W-:Y:S02]  /*9650*/  ISETP.GE.AND P0, PT, R95.reuse, UR5, PT ;  /* 0x000000055f007c0c */ /* 0x040fe4000bf06270 */
[----:B------:R-:W-:Y:S01]  /*9660*/  ISETP.LT.AND P2, PT, R95, R94, PT ;  /* 0x0000005e5f00720c */ /* 0x000fe20003f41270 */
[----:B-----5:R-:W-:-:S12]  /*9670*/  IMAD.WIDE R14, R87, 0x8, R20 ;  /* 0x00000008570e7825 */ /* 0x020fd800078e0214 */
[----:B------:R-:W-:Y:S05]  /*9680*/  @!P0 BRA P2, `(.L_x_38) ;  /* 0xffffff8400548947 */ /* 0x000fea000103ffff */
.L_x_21:
[----:B------:R-:W-:Y:S01]  /*9690*/  ISETP.GE.AND P0, PT, R95, R94, PT ;  /* 0x0000005e5f00720c */ /* 0x000fe20003f06270 */
[----:B------:R-:W-:-:S03]  /*96a0*/  ULDC UR5, c[0x0][0x25c] ;  /* 0x0000970000057ab9 */ /* 0x000fc60000000800 */
[----:B------:R-:W-:-:S13]  /*96b0*/  ISETP.GE.OR P0, PT, R95, UR5, P0 ;  /* 0x000000055f007c0c */ /* 0x000fda0008706670 */
[----:B------:R-:W-:Y:S05]  /*96c0*/  @P0 BRA `(.L_x_39) ;  /* 0x0000002800800947 */ /* 0x000fea0003800000 */
[----:B0-----:R-:W0:Y:S01]  /*96d0*/  LDC R0, c[0x0][0x23c] ;  /* 0x00008f00ff007b82 */ /* 0x001e220000000800 */
[----:B------:R-:W-:Y:S01]  /*96e0*/  PRMT R10, R90, 0x9910, RZ ;  /* 0x000099105a0a7816 */ /* 0x000fe200000000ff */
[----:B------:R-:W-:Y:S01]  /*96f0*/  ULDC UR5, c[0x0][0x25c] ;  /* 0x0000970000057ab9 */ /* 0x000fe20000000800 */
[----:B------:R-:W-:Y:S02]  /*9700*/  SHF.R.S32.HI R28, RZ, 0x1f, R87 ;  /* 0x0000001fff1c7819 */ /* 0x000fe40000011457 */
[----:B------:R-:W-:-:S04]  /*9710*/  ISETP.NE.AND P0, PT, R10, RZ, PT ;  /* 0x000000ff0a00720c */ /* 0x000fc80003f05270 */
[----:B------:R-:W-:-:S13]  /*9720*/  ISETP.LT.OR P0, PT, R97, 0x4, !P0 ;  /* 0x000000046100780c */ /* 0x000fda0004701670 */
.L_x_48:
[----:B------:R-:W-:Y:S01]  /*9730*/  ISETP.NE.AND P2, PT, R95, R88, PT ;  /* 0x000000585f00720c */ /* 0x000fe20003f45270 */
[----:B-----5:R1:W5:-:S12]  /*9740*/  LDG.E.128.CONSTANT R20, desc[UR6][R14.64] ;  /* 0x000000060e147981 */ /* 0x020358000c1e9d00 */
[----:B------:R-:W2:Y:S01]  /*9750*/  @!P2 LDC.64 R10, c[0x0][0x248] ;  /* 0x00009200ff0aab82 */ /* 0x000ea20000000a00 */
[----:B------:R-:W-:Y:S02]  /*9760*/  @!P2 IADD3 R89, R89, 0x1, RZ ;  /* 0x000000015959a810 */ /* 0x000fe40007ffe0ff */
[----:B------:R-:W-:Y:S02]  /*9770*/  @!P2 LEA R13, R95, 0x1, 0x1 ;  /* 0x000000015f0da811 */ /* 0x000fe400078e08ff */
[----:B------:R-:W-:-:S03]  /*9780*/  @!P2 LEA R12, R89, R98, 0x3 ;  /* 0x00000062590ca211 */ /* 0x000fc600078e18ff */
[----:B--2---:R-:W-:-:S03]  /*9790*/  @!P2 IMAD.WIDE R10, R13, 0x2, R10 ;  /* 0x000000020d0aa825 */ /* 0x004fc600078e020a */
[----:B------:R-:W2:Y:S04]  /*97a0*/  @!P2 LDL.64 R12, [R12] ;  /* 0x000000000c0ca983 */ /* 0x000ea80000100a00 */
[----:B------:R-:W3:Y:S01]  /*97b0*/  @!P2 LDG.E.U16.CONSTANT R10, desc[UR6][R10.64] ;  /* 0x000000060a0aa981 */ /* 0x000ee2000c1e9500 */
[----:B0-----:R-:W-:Y:S02]  /*97c0*/  MOV R87, R0 ;  /* 0x0000000000577202 */ /* 0x001fe40000000f00 */
[----:B--2---:R-:W-:Y:S02]  /*97d0*/  @!P2 PRMT R86, R12, 0x7610, R86 ;  /* 0x000076100c56a816 */ /* 0x004fe40000000056 */
[----:B------:R-:W-:Y:S02]  /*97e0*/  @!P2 PRMT R85, R13, 0x7610, R85 ;  /* 0x000076100d55a816 */ /* 0x000fe40000000055 */
[----:B---3--:R-:W-:-:S02]  /*97f0*/  @!P2 IADD3 R88, R10, R95, RZ ;  /* 0x0000005f0a58a210 */ /* 0x008fc40007ffe0ff */
[----:B------:R-:W-:Y:S02]  /*9800*/  @!P2 PRMT R86, R86, 0x7610, R12 ;  /* 0x000076105656a816 */ /* 0x000fe4000000000c */
[----:B------:R-:W-:Y:S01]  /*9810*/  @!P2 PRMT R85, R85, 0x7610, R13 ;  /* 0x000076105555a816 */ /* 0x000fe2000000000d */
[----:B-1----:R-:W-:Y:S06]  /*9820*/  @!P1 BRA `(.L_x_40) ;  /* 0x0000001000fc9947 */ /* 0x002fec0003800000 */
[----:B------:R-:W-:-:S04]  /*9830*/  IMAD.WIDE R16, R87, 0x4, R14 ;  /* 0x0000000457107825 */ /* 0x000fc800078e020e */
[----:B------:R-:W-:Y:S02]  /*9840*/  IMAD.WIDE R24, R87, 0x4, R16 ;  /* 0x0000000457187825 */ /* 0x000fe400078e0210 */
[----:B------:R-:W2:Y:S04]  /*9850*/  LDG.E.128.CONSTANT R16, desc[UR6][R16.64] ;  /* 0x0000000610107981 */ /* 0x000ea8000c1e9d00 */
[----:B------:R-:W3:Y:S01]  /*9860*/  LDG.E.128.CONSTANT R24, desc[UR6][R24.64] ;  /* 0x0000000618187981 */ /* 0x000ee2000c1e9d00 */
[--C-:B-----5:R-:W-:Y:S02]  /*9870*/  SHF.R.U32.HI R12, RZ, 0xc, R20.reuse ;  /* 0x0000000cff0c7819 */ /* 0x120fe40000011614 */
[----:B------:R-:W-:Y:S02]  /*9880*/  LOP3.LUT R10, R20, 0x3f003f, RZ, 0xc0, !PT ;  /* 0x003f003f140a7812 */ /* 0x000fe400078ec0ff */
[----:B------:R-:W-:-:S02]  /*9890*/  SHF.R.U32.HI R11, RZ, 0x6, R20 ;  /* 0x00000006ff0b7819 */ /* 0x000fc40000011614 */
[--C-:B------:R-:W-:Y:S02]  /*98a0*/  SHF.R.U32.HI R20, RZ, 0xc, R21.reuse ;  /* 0x0000000cff147819 */ /* 0x100fe40000011615 */
[----:B------:R-:W-:Y:S02]  /*98b0*/  PRMT R13, R92, 0x9910, RZ ;  /* 0x000099105c0d7816 */ /* 0x000fe400000000ff */
[----:B------:R-:W-:Y:S02]  /*98c0*/  SHF.R.U32.HI R37, RZ, 0xc, R22 ;  /* 0x0000000cff257819 */ /* 0x000fe40000011616 */
[----:B------:R-:W-:Y:S02]  /*98d0*/  LOP3.LUT R29, R21, 0x3f003f, RZ, 0xc0, !PT ;  /* 0x003f003f151d7812 */ /* 0x000fe400078ec0ff */
[----:B------:R-:W-:Y:S02]  /*98e0*/  SHF.R.U32.HI R32, RZ, 0x6, R21 ;  /* 0x00000006ff207819 */ /* 0x000fe40000011615 */
[----:B------:R-:W-:-:S02]  /*98f0*/  SHF.R.U32.HI R40, RZ, 0xc, R23 ;  /* 0x0000000cff287819 */ /* 0x000fc40000011617 */
[----:B------:R-:W-:Y:S02]  /*9900*/  LOP3.LUT R43, R23, 0x3f003f, RZ, 0xc0, !PT ;  /* 0x003f003f172b7812 */ /* 0x000fe400078ec0ff */
[----:B------:R-:W-:Y:S02]  /*9910*/  SHF.R.U32.HI R45, RZ, 0x6, R23 ;  /* 0x00000006ff2d7819 */ /* 0x000fe40000011617 */
[----:B------:R-:W-:Y:S02]  /*9920*/  LOP3.LUT R12, R12, 0xf000f, RZ, 0xc0, !PT ;  /* 0x000f000f0c0c7812 */ /* 0x000fe400078ec0ff */
[----:B------:R-:W-:Y:S02]  /*9930*/  LOP3.LUT R34, R22, 0x3f003f, RZ, 0xc0, !PT ;  /* 0x003f003f16227812 */ /* 0x000fe400078ec0ff */
[----:B------:R-:W-:Y:S02]  /*9940*/  SHF.R.U32.HI R38, RZ, 0x6, R22 ;  /* 0x00000006ff267819 */ /* 0x000fe40000011616 */
[----:B------:R-:W-:-:S02]  /*9950*/  ISETP.NE.AND P2, PT, R13, RZ, PT ;  /* 0x000000ff0d00720c */ /* 0x000fc40003f45270 */
[----:B------:R-:W-:Y:S02]  /*9960*/  LOP3.LUT R20, R20, 0xf000f, RZ, 0xc0, !PT ;  /* 0x000f000f14147812 */ /* 0x000fe400078ec0ff */
[----:B------:R-:W-:Y:S02]  /*9970*/  LOP3.LUT R37, R37, 0xf000f, RZ, 0xc0, !PT ;  /* 0x000f000f25257812 */ /* 0x000fe400078ec0ff */
[----:B------:R-:W-:Y:S02]  /*9980*/  LOP3.LUT R38, R38, 0x3f003f, RZ, 0xc0, !PT ;  /* 0x003f003f26267812 */ /* 0x000fe400078ec0ff */
[----:B------:R-:W-:Y:S02]  /*9990*/  LOP3.LUT R45, R45, 0x3f003f, RZ, 0xc0, !PT ;  /* 0x003f003f2d2d7812 */ /* 0x000fe400078ec0ff */
[----:B------:R-:W-:Y:S02]  /*99a0*/  LOP3.LUT R11, R11, 0x3f003f, RZ, 0xc0, !PT ;  /* 0x003f003f0b0b7812 */ /* 0x000fe400078ec0ff */
[----:B------:R-:W-:-:S02]  /*99b0*/  LOP3.LUT R29, R29, 0x64006400, RZ, 0xfc, !PT ;  /* 0x640064001d1d7812 */ /* 0x000fc400078efcff */
[----:B------:R-:W-:Y:S02]  /*99c0*/  LOP3.LUT R32, R32, 0x3f003f, RZ, 0xc0, !PT ;  /* 0x003f003f20207812 */ /* 0x000fe400078ec0ff */
[----:B------:R-:W-:Y:S02]  /*99d0*/  LOP3.LUT R38, R38, 0x64006400, RZ, 0xfc, !PT ;  /* 0x6400640026267812 */ /* 0x000fe400078efcff */
[----:B------:R-:W-:Y:S02]  /*99e0*/  LOP3.LUT R45, R45, 0x64006400, RZ, 0xfc, !PT ;  /* 0x640064002d2d7812 */ /* 0x000fe400078efcff */
[----:B------:R-:W-:Y:S02]  /*99f0*/  LOP3.LUT R32, R32, 0x64006400, RZ, 0xfc, !PT ;  /* 0x6400640020207812 */ /* 0x000fe400078efcff */
[----:B------:R-:W-:Y:S02]  /*9a00*/  LOP3.LUT R10, R10, 0x64006400, RZ, 0xfc, !PT ;  /* 0x640064000a0a7812 */ /* 0x000fe400078efcff */
[----:B------:R-:W-:-:S03]  /*9a10*/  ISETP.GE.AND P3, PT, R96, 0x2, PT ;  /* 0x000000026000780c */ /* 0x000fc60003f66270 */
[----:B------:R-:W-:Y:S01]  /*9a20*/  HADD2 R10, R10, -1056, -1056 ;  /* 0xe420e4200a0a7430 */ /* 0x000fe20000000000 */
[--C-:B---3--:R-:W-:Y:S02]  /*9a30*/  SHF.R.U32.HI R21, RZ, 0x8, R24.reuse ;  /* 0x00000008ff157819 */ /* 0x108fe40000011618 */
[--C-:B------:R-:W-:Y:S02]  /*9a40*/  SHF.R.U32.HI R23, RZ, 0x8, R25.reuse ;  /* 0x00000008ff177819 */ /* 0x100fe40000011619 */
[--C-:B------:R-:W-:Y:S02]  /*9a50*/  SHF.R.U32.HI R13, RZ, 0xa, R24.reuse ;  /* 0x0000000aff0d7819 */ /* 0x100fe40000011618 */
[----:B------:R-:W-:Y:S02]  /*9a60*/  LOP3.LUT R30, R24, 0x3f003f, RZ, 0xc0, !PT ;  /* 0x003f003f181e7812 */ /* 0x000fe400078ec0ff */
[----:B------:R-:W-:Y:S02]  /*9a70*/  SHF.R.U32.HI R31, RZ, 0x6, R24 ;  /* 0x00000006ff1f7819 */ /* 0x000fe40000011618 */
[----:B------:R-:W-:-:S02]  /*9a80*/  SHF.R.U32.HI R33, RZ, 0xa, R25 ;  /* 0x0000000aff217819 */ /* 0x000fc40000011619 */
[----:B------:R-:W-:Y:S02]  /*9a90*/  LOP3.LUT R35, R25, 0x3f003f, RZ, 0xc0, !PT ;  /* 0x003f003f19237812 */ /* 0x000fe400078ec0ff */
[----:B------:R-:W-:Y:S02]  /*9aa0*/  SHF.R.U32.HI R36, RZ, 0x6, R25 ;  /* 0x00000006ff247819 */ /* 0x000fe40000011619 */
[----:B------:R-:W-:Y:S02]  /*9ab0*/  SHF.R.U32.HI R22, RZ, 0x8, R26 ;  /* 0x00000008ff167819 */ /* 0x000fe4000001161a */
[----:B------:R-:W-:Y:S02]  /*9ac0*/  SHF.R.U32.HI R24, RZ, 0x8, R27 ;  /* 0x00000008ff187819 */ /* 0x000fe4000001161b */
[----:B------:R-:W-:Y:S02]  /*9ad0*/  LOP3.LUT R25, R40, 0xf000f, RZ, 0xc0, !PT ;  /* 0x000f000f28197812 */ /* 0x000fe400078ec0ff */
[----:B------:R-:W-:-:S02]  /*9ae0*/  LOP3.LUT R21, R12, 0x300030, R21, 0xf8, !PT ;  /* 0x003000300c157812 */ /* 0x000fc400078ef815 */
[----:B------:R-:W-:Y:S02]  /*9af0*/  LOP3.LUT R23, R20, 0x300030, R23, 0xf8, !PT ;  /* 0x0030003014177812 */ /* 0x000fe400078ef817 */
[----:B--2---:R-:W-:Y:S02]  /*9b00*/  SHF.R.U32.HI R12, RZ, 0xc, R16 ;  /* 0x0000000cff0c7819 */ /* 0x004fe40000011610 */
[--C-:B------:R-:W-:Y:S02]  /*9b10*/  SHF.R.U32.HI R50, RZ, 0xa, R27.reuse ;  /* 0x0000000aff327819 */ /* 0x100fe4000001161b */
[----:B------:R-:W-:Y:S02]  /*9b20*/  LOP3.LUT R48, R27, 0x3f003f, RZ, 0xc0, !PT ;  /* 0x003f003f1b307812 */ /* 0x000fe400078ec0ff */
[----:B------:R-:W-:Y:S02]  /*9b30*/  SHF.R.U32.HI R49, RZ, 0x6, R27 ;  /* 0x00000006ff317819 */ /* 0x000fe4000001161b */
[----:B------:R-:W-:-:S02]  /*9b40*/  LOP3.LUT R20, R37, 0x300030, R22, 0xf8, !PT ;  /* 0x0030003025147812 */ /* 0x000fc400078ef816 */
[----:B------:R-:W-:Y:S02]  /*9b50*/  LOP3.LUT R22, R25, 0x300030, R24, 0xf8, !PT ;  /* 0x0030003019167812 */ /* 0x000fe400078ef818 */
[--C-:B------:R-:W-:Y:S02]  /*9b60*/  SHF.R.U32.HI R37, RZ, 0xc, R18.reuse ;  /* 0x0000000cff257819 */ /* 0x100fe40000011612 */
[----:B------:R-:W-:Y:S02]  /*9b70*/  LOP3.LUT R27, R18, 0x3f003f, RZ, 0xc0, !PT ;  /* 0x003f003f121b7812 */ /* 0x000fe400078ec0ff */
[----:B------:R-:W-:Y:S02]  /*9b80*/  SHF.R.U32.HI R40, RZ, 0x6, R18 ;  /* 0x00000006ff287819 */ /* 0x000fe40000011612 */
[----:B------:R-:W-:Y:S02]  /*9b90*/  SHF.R.U32.HI R24, RZ, 0xc, R17 ;  /* 0x0000000cff187819 */ /* 0x000fe40000011611 */
[----:B------:R-:W-:-:S02]  /*9ba0*/  SHF.R.U32.HI R18, RZ, 0xc, R19 ;  /* 0x0000000cff127819 */ /* 0x000fc40000011613 */
[--C-:B------:R-:W-:Y:S02]  /*9bb0*/  SHF.R.U32.HI R39, RZ, 0xa, R26.reuse ;  /* 0x0000000aff277819 */ /* 0x100fe4000001161a */
[----:B------:R-:W-:Y:S02]  /*9bc0*/  LOP3.LUT R41, R26, 0x3f003f, RZ, 0xc0, !PT ;  /* 0x003f003f1a297812 */ /* 0x000fe400078ec0ff */
[----:B------:R-:W-:Y:S02]  /*9bd0*/  SHF.R.U32.HI R42, RZ, 0x6, R26 ;  /* 0x00000006ff2a7819 */ /* 0x000fe4000001161a */
[----:B------:R-:W-:Y:S02]  /*9be0*/  LOP3.LUT R12, R12, 0xf000f, RZ, 0xc0, !PT ;  /* 0x000f000f0c0c7812 */ /* 0x000fe400078ec0ff */
[----:B------:R-:W-:Y:S02]  /*9bf0*/  LOP3.LUT R26, R17, 0x3f003f, RZ, 0xc0, !PT ;  /* 0x003f003f111a7812 */ /* 0x000fe400078ec0ff */
[----:B------:R-:W-:-:S02]  /*9c00*/  SHF.R.U32.HI R47, RZ, 0x6, R19 ;  /* 0x00000006ff2f7819 */ /* 0x000fc40000011613 */
[----:B------:R-:W-:Y:S02]  /*9c10*/  LOP3.LUT R25, R16, 0x3f003f, RZ, 0xc0, !PT ;  /* 0x003f003f10197812 */ /* 0x000fe400078ec0ff */
[----:B------:R-:W-:Y:S02]  /*9c20*/  SHF.R.U32.HI R17, RZ, 0x6, R17 ;  /* 0x00000006ff117819 */ /* 0x000fe40000011611 */
[----:B------:R-:W-:Y:S02]  /*9c30*/  LOP3.LUT R46, R19, 0x3f003f, RZ, 0xc0, !PT ;  /* 0x003f003f132e7812 */ /* 0x000fe400078ec0ff */
[----:B------:R-:W-:Y:S02]  /*9c40*/  LOP3.LUT R44, R37, 0xf000f, RZ, 0xc0, !PT ;  /* 0x000f000f252c7812 */ /* 0x000fe400078ec0ff */
[----:B------:R-:W-:Y:S02]  /*9c50*/  SHF.R.U32.HI R16, RZ, 0x6, R16 ;  /* 0x00000006ff107819 */ /* 0x000fe40000011610 */
[----:B------:R-:W-:-:S02]  /*9c60*/  LOP3.LUT R24, R24, 0xf000f, RZ, 0xc0, !PT ;  /* 0x000f000f18187812 */ /* 0x000fc400078ec0ff */
[----:B------:R-:W-:Y:S02]  /*9c70*/  LOP3.LUT R19, R18, 0xf000f, RZ, 0xc0, !PT ;  /* 0x000f000f12137812 */ /* 0x000fe400078ec0ff */
[----:B------:R-:W-:Y:S02]  /*9c80*/  LOP3.LUT R18, R12, 0x300030, R13, 0xf8, !PT ;  /* 0x003000300c127812 */ /* 0x000fe400078ef80d */
[----:B------:R-:W-:Y:S02]  /*9c90*/  LOP3.LUT R40, R40, 0x3f003f, RZ, 0xc0, !PT ;  /* 0x003f003f28287812 */ /* 0x000fe400078ec0ff */
[----:B------:R-:W-:Y:S02]  /*9ca0*/  LOP3.LUT R13, R34, 0x64006400, RZ, 0xfc, !PT ;  /* 0x64006400220d7812 */ /* 0x000fe400078efcff */
[----:B------:R-:W-:Y:S02]  /*9cb0*/  LOP3.LUT R47, R47, 0x3f003f, RZ, 0xc0, !PT ;  /* 0x003f003f2f2f7812 */ /* 0x000fe400078ec0ff */
[----:B------:R-:W-:-:S02]  /*9cc0*/  LOP3.LUT R44, R44, 0x300030, R39, 0xf8, !PT ;  /* 0x003000302c2c7812 */ /* 0x000fc400078ef827 */
[----:B------:R-:W-:Y:S02]  /*9cd0*/  LOP3.LUT R34, R17, 0x3f003f, RZ, 0xc0, !PT ;  /* 0x003f003f11227812 */ /* 0x000fe400078ec0ff */
[----:B------:R-:W-:Y:S02]  /*9ce0*/  LOP3.LUT R49, R49, 0x3f003f, RZ, 0xc0, !PT ;  /* 0x003f003f31317812 */ /* 0x000fe400078ec0ff */
[----:B------:R-:W-:Y:S02]  /*9cf0*/  LOP3.LUT R37, R24, 0x300030, R33, 0xf8, !PT ;  /* 0x0030003018257812 */ /* 0x000fe400078ef821 */
[----:B------:R-:W-:Y:S02]  /*9d00*/  LOP3.LUT R52, R19, 0x300030, R50, 0xf8, !PT ;  /* 0x0030003013347812 */ /* 0x000fe400078ef832 */
[----:B------:R-:W-:Y:S02]  /*9d10*/  LOP3.LUT R16, R16, 0x3f003f, RZ, 0xc0, !PT ;  /* 0x003f003f10107812 */ /* 0x000fe400078ec0ff */
[----:B------:R-:W-:-:S02]  /*9d20*/  LOP3.LUT R39, R27, 0x64006400, RZ, 0xfc, !PT ;  /* 0x640064001b277812 */ /* 0x000fc400078efcff */
[----:B------:R-:W-:Y:S02]  /*9d30*/  LOP3.LUT R17, R31, 0x3f003f, RZ, 0xc0, !PT ;  /* 0x003f003f1f117812 */ /* 0x000fe400078ec0ff */
[----:B------:R-:W-:Y:S02]  /*9d40*/  LOP3.LUT R36, R36, 0x3f003f, RZ, 0xc0, !PT ;  /* 0x003f003f24247812 */ /* 0x000fe400078ec0ff */
[----:B------:R-:W-:Y:S02]  /*9d50*/  LOP3.LUT R42, R42, 0x3f003f, RZ, 0xc0, !PT ;  /* 0x003f003f2a2a7812 */ /* 0x000fe400078ec0ff */
[----:B------:R-:W-:Y:S01]  /*9d60*/  LOP3.LUT R40, R40, 0x64006400, RZ, 0xfc, !PT ;  /* 0x6400640028287812 */ /* 0x000fe200078efcff */
[----:B------:R-:W-:Y:S01]  /*9d70*/  HADD2 R27, R45, -1056, -1056 ;  /* 0xe420e4202d1b7430 */ /* 0x000fe20000000000 */
[----:B------:R-:W-:Y:S01]  /*9d80*/  LOP3.LUT R24, R11, 0x64006400, RZ, 0xfc, !PT ;  /* 0x640064000b187812 */ /* 0x000fe200078efcff */
[----:B------:R-:W-:Y:S01]  /*9d90*/  HADD2 R11, R29, -1056, -1056 ;  /* 0xe420e4201d0b7430 */ /* 0x000fe20000000000 */
[----:B------:R-:W-:Y:S01]  /*9da0*/  LOP3.LUT R19, R26, 0x64006400, RZ, 0xfc, !PT ;  /* 0x640064001a137812 */ /* 0x000fe200078efcff */
[----:B------:R-:W-:Y:S01]  /*9db0*/  HADD2 R26, R38, -1056, -1056 ;  /* 0xe420e420261a7430 */ /* 0x000fe20000000000 */
[----:B------:R-:W-:-:S02]  /*9dc0*/  LOP3.LUT R35, R35, 0x64006400, RZ, 0xfc, !PT ;  /* 0x6400640023237812 */ /* 0x000fc400078efcff */
[----:B------:R-:W-:Y:S02]  /*9dd0*/  LOP3.LUT R47, R47, 0x64006400, RZ, 0xfc, !PT ;  /* 0x640064002f2f7812 */ /* 0x000fe400078efcff */
[----:B------:R-:W-:Y:S02]  /*9de0*/  LOP3.LUT R12, R43, 0x64006400, RZ, 0xfc, !PT ;  /* 0x640064002b0c7812 */ /* 0x000fe400078efcff */
[----:B------:R-:W-:Y:S02]  /*9df0*/  LOP3.LUT R46, R46, 0x64006400, RZ, 0xfc, !PT ;  /* 0x640064002e2e7812 */ /* 0x000fe400078efcff */
[----:B------:R-:W-:Y:S02]  /*9e00*/  LOP3.LUT R41, R41, 0x64006400, RZ, 0xfc, !PT ;  /* 0x6400640029297812 */ /* 0x000fe400078efcff */
[----:B------:R-:W-:Y:S02]  /*9e10*/  LOP3.LUT R48, R48, 0x64006400, RZ, 0xfc, !PT ;  /* 0x6400640030307812 */ /* 0x000fe400078efcff */
        /* <DEDUP_REMOVED lines=16> */
[----:B------:R-:W-:Y:S01]  /*9f20*/  LOP3.LUT R52, R52, 0x64006400, RZ, 0xfc, !PT ;  /* 0x6400640034347812 */ /* 0x000fe200078efcff */
[----:B------:R-:W-:Y:S02]  /*9f30*/  HADD2 R39, R40, -1056, -1056 ;  /* 0xe420e42028277430 */ /* 0x000fe40000000000 */
[----:B------:R-:W-:Y:S02]  /*9f40*/  HADD2 R25, R32, -1056, -1056 ;  /* 0xe420e42020197430 */ /* 0x000fe40000000000 */
[----:B------:R-:W-:Y:S02]  /*9f50*/  HADD2 R34, R35, -1056, -1056 ;  /* 0xe420e42023227430 */ /* 0x000fe40000000000 */
[----:B------:R-:W-:Y:S02]  /*9f60*/  HADD2 R40, R47, -1056, -1056 ;  /* 0xe420e4202f287430 */ /* 0x000fe40000000000 */
[----:B------:R-:W-:-:S02]  /*9f70*/  HADD2 R32, R46, -1056, -1056 ;  /* 0xe420e4202e207430 */ /* 0x000fc40000000000 */
[----:B------:R-:W-:Y:S02]  /*9f80*/  HADD2 R35, R41, -1056, -1056 ;  /* 0xe420e42029237430 */ /* 0x000fe40000000000 */
        /* <DEDUP_REMOVED lines=20> */
[----:B------:R-:W-:Y:S01]  /*a0d0*/  HADD2 R52, R52, -1056, -1056 ;  /* 0xe420e42034347430 */ /* 0x000fe20000000000 */
[----:B------:R-:W-:Y:S06]  /*a0e0*/  @!P2 BRA `(.L_x_41) ;  /* 0x0000000000a8a947 */ /* 0x000fec0003800000 */
[----:B------:R-:W0:Y:S04]  /*a0f0*/  LDS.128 R16, [UR4] ;  /* 0x00000004ff107984 */ /* 0x000e280008000c00 */
[----:B------:R-:W1:Y:S01]  /*a100*/  LDS.128 R20, [UR4+0x10] ;  /* 0x00001004ff147984 */ /* 0x000e620008000c00 */
[-C--:B0-----:R-:W-:Y:S01]  /*a110*/  HFMA2.MMA R53, R10, R16.reuse, RZ ;  /* 0x000000100a357235 */ /* 0x081fe200000000ff */
[-C--:B------:R-:W-:Y:S01]  /*a120*/  HFMA2 R54, R11, R16.reuse, RZ.H0_H0 ;  /* 0x000000100b367231 */ /* 0x080fe200000400ff */
[----:B------:R-:W-:Y:S01]  /*a130*/  HFMA2.MMA R55, R13, R16, RZ ;  /* 0x000000100d377235 */ /* 0x000fe200000000ff */
[----:B------:R-:W-:Y:S02]  /*a140*/  HFMA2 R16, R12, R16, RZ.H0_H0 ;  /* 0x000000100c107231 */ /* 0x000fe400000400ff */
[----:B------:R-:W-:-:S02]  /*a150*/  HFMA2 R54, R25, R17, R54 ;  /* 0x0000001119367231 */ /* 0x000fc40000000036 */
[----:B------:R-:W-:Y:S01]  /*a160*/  HFMA2 R16, R27, R17, R16 ;  /* 0x000000111b107231 */ /* 0x000fe20000000010 */
[-C--:B------:R-:W-:Y:S01]  /*a170*/  HFMA2.MMA R53, R24, R17.reuse, R53 ;  /* 0x0000001118357235 */ /* 0x080fe20000000035 */
[-C--:B------:R-:W-:Y:S01]  /*a180*/  HFMA2 R54, R30, R18.reuse, R54 ;  /* 0x000000121e367231 */ /* 0x080fe20000000036 */
[----:B------:R-:W-:Y:S01]  /*a190*/  HFMA2.MMA R55, R26, R17, R55 ;  /* 0x000000111a377235 */ /* 0x000fe20000000037 */
[----:B------:R-:W-:Y:S02]  /*a1a0*/  HFMA2 R16, R32, R18, R16 ;  /* 0x0000001220107231 */ /* 0x000fe40000000010 */
[-C--:B------:R-:W-:Y:S02]  /*a1b0*/  HFMA2 R54, R38, R19.reuse, R54 ;  /* 0x0000001326367231 */ /* 0x080fe40000000036 */
[----:B------:R-:W-:Y:S01]  /*a1c0*/  HFMA2 R16, R40, R19, R16 ;  /* 0x0000001328107231 */ /* 0x000fe20000000010 */
[-C--:B------:R-:W-:Y:S01]  /*a1d0*/  HFMA2.MMA R53, R29, R18.reuse, R53 ;  /* 0x000000121d357235 */ /* 0x080fe20000000035 */
[-C--:B-1----:R-:W-:Y:S01]  /*a1e0*/  HFMA2 R54, R34, R20.reuse, R54 ;  /* 0x0000001422367231 */ /* 0x082fe20000000036 */
[----:B------:R-:W-:Y:S01]  /*a1f0*/  HFMA2.MMA R55, R31, R18, R55 ;  /* 0x000000121f377235 */ /* 0x000fe20000000037 */
[----:B------:R-:W-:-:S02]  /*a200*/  HFMA2 R16, R36, R20, R16 ;  /* 0x0000001424107231 */ /* 0x000fc40000000010 */
[-C--:B------:R-:W-:Y:S02]  /*a210*/  HFMA2 R54, R43, R21.reuse, R54 ;  /* 0x000000152b367231 */ /* 0x080fe40000000036 */
        /* <DEDUP_REMOVED lines=8> */
[----:B------:R-:W-:Y:S01]  /*a2a0*/  HADD2 R54, R54.H0_H0, R54.H1_H1 ;  /* 0x3000003636367230 */ /* 0x000fe20000000800 */
[----:B------:R-:W-:Y:S01]  /*a2b0*/  HFMA2.MMA R55, R35, R20, R55 ;  /* 0x0000001423377235 */ /* 0x000fe20000000037 */
[----:B------:R-:W-:-:S05]  /*a2c0*/  HADD2 R16, R16.H0_H0, R16.H1_H1 ;  /* 0x3000001010107230 */ /* 0x000fca0000000800 */
[-C--:B------:R-:W-:Y:S02]  /*a2d0*/  HFMA2.MMA R53, R41, R21.reuse, R53 ;  /* 0x0000001529357235 */ /* 0x080fe40000000035 */
[----:B------:R-:W-:-:S06]  /*a2e0*/  HFMA2.MMA R55, R45, R21, R55 ;  /* 0x000000152d377235 */ /* 0x000fcc0000000037 */
[-C--:B------:R-:W-:Y:S02]  /*a2f0*/  HFMA2.MMA R53, R42, R22.reuse, R53 ;  /* 0x000000162a357235 */ /* 0x080fe40000000035 */
[----:B------:R-:W-:-:S06]  /*a300*/  HFMA2.MMA R55, R46, R22, R55 ;  /* 0x000000162e377235 */ /* 0x000fcc0000000037 */
[-C--:B------:R-:W-:Y:S02]  /*a310*/  HFMA2.MMA R53, R49, R23.reuse, R53 ;  /* 0x0000001731357235 */ /* 0x080fe40000000035 */
[----:B------:R-:W-:-:S08]  /*a320*/  HFMA2.MMA R55, R51, R23, R55 ;  /* 0x0000001733377235 */ /* 0x000fd00000000037 */
[----:B------:R-:W-:Y:S02]  /*a330*/  HADD2 R53, R53.H0_H0, R53.H1_H1 ;  /* 0x3000003535357230 */ /* 0x000fe40000000800 */
[----:B------:R-:W-:-:S03]  /*a340*/  HADD2 R55, R55.H0_H0, R55.H1_H1 ;  /* 0x3000003737377230 */ /* 0x000fc60000000800 */
[----:B------:R-:W-:Y:S02]  /*a350*/  PRMT R53, R53, 0x5410, R54 ;  /* 0x0000541035357816 */ /* 0x000fe40000000036 */
[----:B------:R-:W-:-:S04]  /*a360*/  PRMT R55, R55, 0x5410, R16 ;  /* 0x0000541037377816 */ /* 0x000fc80000000010 */
[----:B------:R-:W-:Y:S01]  /*a370*/  HFMA2.MMA R9, R53, R86, R9 ;  /* 0x0000005635097235 */ /* 0x000fe20000000009 */
[----:B------:R-:W-:-:S10]  /*a380*/  HFMA2 R8, R55, R85, R8 ;  /* 0x0000005537087231 */ /* 0x000fd40000000008 */
.L_x_41:
[----:B------:R-:W-:Y:S05]  /*a390*/  @!P3 BRA `(.L_x_40) ;  /* 0x000000080020b947 */ /* 0x000fea0003800000 */
[----:B------:R-:W-:Y:S02]  /*a3a0*/  PRMT R16, R91, 0x9910, RZ ;  /* 0x000099105b107816 */ /* 0x000fe400000000ff */
[----:B------:R-:W-:Y:S02]  /*a3b0*/  ISETP.GE.AND P3, PT, R96, 0x3, PT ;  /* 0x000000036000780c */ /* 0x000fe40003f66270 */
[----:B------:R-:W-:-:S13]  /*a3c0*/  ISETP.NE.AND P2, PT, R16, RZ, PT ;  /* 0x000000ff1000720c */ /* 0x000fda0003f45270 */
[----:B------:R-:W-:Y:S05]  /*a3d0*/  @!P2 BRA `(.L_x_42) ;  /* 0x0000000000a8a947 */ /* 0x000fea0003800000 */
[----:B------:R-:W0:Y:S04]  /*a3e0*/  LDS.128 R16, [UR4+0x80] ;  /* 0x00008004ff107984 */ /* 0x000e280008000c00 */
        /* <DEDUP_REMOVED lines=41> */
.L_x_42:
[----:B------:R-:W-:Y:S05]  /*a680*/  @!P3 BRA `(.L_x_40) ;  /* 0x000000040064b947 */ /* 0x000fea0003800000 */
[----:B------:R-:W-:-:S04]  /*a690*/  PRMT R16, R93, 0x9910, RZ ;  /* 0x000099105d107816 */ /* 0x000fc800000000ff */
        /* <DEDUP_REMOVED lines=44> */
.L_x_43:
[----:B------:R-:W-:Y:S05]  /*a960*/  @P0 BRA `(.L_x_40) ;  /* 0x0000000000ac0947 */ /* 0x000fea0003800000 */
[----:B------:R-:W0:Y:S01]  /*a970*/  LDS.128 R16, [UR4+0x180] ;  /* 0x00018004ff107984 */ /* 0x000e220008000c00 */
[----:B------:R-:W-:-:S03]  /*a980*/  MOV R53, R12 ;  /* 0x0000000c00357202 */ /* 0x000fc60000000f00 */
[----:B------:R-:W1:Y:S01]  /*a990*/  LDS.128 R20, [UR4+0x190] ;  /* 0x00019004ff147984 */ /* 0x000e620008000c00 */
[-C--:B0-----:R-:W-:Y:S01]  /*a9a0*/  HFMA2.MMA R10, R10, R16.reuse, RZ ;  /* 0x000000100a0a7235 */ /* 0x081fe200000000ff */
[-C--:B------:R-:W-:Y:S01]  /*a9b0*/  HFMA2 R11, R11, R16.reuse, RZ.H0_H0 ;  /* 0x000000100b0b7231 */ /* 0x080fe200000400ff */
[----:B------:R-:W-:Y:S01]  /*a9c0*/  HFMA2.MMA R12, R13, R16, RZ ;  /* 0x000000100d0c7235 */ /* 0x000fe200000000ff */
[----:B------:R-:W-:Y:S02]  /*a9d0*/  HFMA2 R16, R53, R16, RZ.H0_H0 ;  /* 0x0000001035107231 */ /* 0x000fe400000400ff */
[-C--:B------:R-:W-:Y:S02]  /*a9e0*/  HFMA2 R11, R25, R17.reuse, R11 ;  /* 0x00000011190b7231 */ /* 0x080fe4000000000b */
[----:B------:R-:W-:Y:S01]  /*a9f0*/  HFMA2 R16, R27, R17, R16 ;  /* 0x000000111b107231 */ /* 0x000fe20000000010 */
[-C--:B------:R-:W-:Y:S01]  /*aa00*/  HFMA2.MMA R10, R24, R17.reuse, R10 ;  /* 0x00000011180a7235 */ /* 0x080fe2000000000a */
[-C--:B------:R-:W-:Y:S01]  /*aa10*/  HFMA2 R11, R30, R18.reuse, R11 ;  /* 0x000000121e0b7231 */ /* 0x080fe2000000000b */
[----:B------:R-:W-:Y:S01]  /*aa20*/  HFMA2.MMA R12, R26, R17, R12 ;  /* 0x000000111a0c7235 */ /* 0x000fe2000000000c */
[----:B------:R-:W-:-:S02]  /*aa30*/  HFMA2 R16, R32, R18, R16 ;  /* 0x0000001220107231 */ /* 0x000fc40000000010 */
[-C--:B------:R-:W-:Y:S02]  /*aa40*/  HFMA2 R11, R38, R19.reuse, R11 ;  /* 0x00000013260b7231 */ /* 0x080fe4000000000b */
[----:B------:R-:W-:Y:S01]  /*aa50*/  HFMA2 R16, R40, R19, R16 ;  /* 0x0000001328107231 */ /* 0x000fe20000000010 */
[-C--:B------:R-:W-:Y:S02]  /*aa60*/  HFMA2.MMA R10, R29, R18.reuse, R10 ;  /* 0x000000121d0a7235 */ /* 0x080fe4000000000a */
[----:B------:R-:W-:Y:S01]  /*aa70*/  HFMA2.MMA R12, R31, R18, R12 ;  /* 0x000000121f0c7235 */ /* 0x000fe2000000000c */
[----:B-1----:R-:W-:-:S04]  /*aa80*/  HFMA2 R16, R36, R20, R16 ;  /* 0x0000001424107231 */ /* 0x002fc80000000010 */
[-C--:B------:R-:W-:Y:S01]  /*aa90*/  HFMA2 R16, R47, R21.reuse, R16 ;  /* 0x000000152f107231 */ /* 0x080fe20000000010 */
[-C--:B------:R-:W-:Y:S02]  /*aaa0*/  HFMA2.MMA R10, R37, R19.reuse, R10 ;  /* 0x00000013250a7235 */ /* 0x080fe4000000000a */
[----:B------:R-:W-:Y:S01]  /*aab0*/  HFMA2.MMA R13, R39, R19, R12 ;  /* 0x00000013270d7235 */ /* 0x000fe2000000000c */
[----:B------:R-:W-:Y:S02]  /*aac0*/  HFMA2 R12, R34, R20, R11 ;  /* 0x00000014220c7231 */ /* 0x000fe4000000000b */
[-C--:B------:R-:W-:Y:S02]  /*aad0*/  HFMA2 R16, R48, R22.reuse, R16 ;  /* 0x0000001630107231 */ /* 0x080fe40000000010 */
[----:B------:R-:W-:Y:S01]  /*aae0*/  HFMA2 R12, R43, R21, R12 ;  /* 0x000000152b0c7231 */ /* 0x000fe2000000000c */
[-C--:B------:R-:W-:Y:S01]  /*aaf0*/  HFMA2.MMA R10, R33, R20.reuse, R10 ;  /* 0x00000014210a7235 */ /* 0x080fe2000000000a */
[----:B------:R-:W-:Y:S01]  /*ab00*/  HFMA2 R16, R52, R23, R16 ;  /* 0x0000001734107231 */ /* 0x000fe20000000010 */
[----:B------:R-:W-:Y:S01]  /*ab10*/  HFMA2.MMA R13, R35, R20, R13 ;  /* 0x00000014230d7235 */ /* 0x000fe2000000000d */
[----:B------:R-:W-:-:S02]  /*ab20*/  HFMA2 R12, R44, R22, R12 ;  /* 0x000000162c0c7231 */ /* 0x000fc4000000000c */
[----:B------:R-:W-:Y:S02]  /*ab30*/  HADD2 R16, R16.H0_H0, R16.H1_H1 ;  /* 0x3000001010107230 */ /* 0x000fe40000000800 */
[----:B------:R-:W-:Y:S01]  /*ab40*/  HFMA2 R12, R50, R23, R12 ;  /* 0x00000017320c7231 */ /* 0x000fe2000000000c */
[-C--:B------:R-:W-:Y:S02]  /*ab50*/  HFMA2.MMA R11, R41, R21.reuse, R10 ;  /* 0x00000015290b7235 */ /* 0x080fe4000000000a */
[----:B------:R-:W-:Y:S01]  /*ab60*/  HFMA2.MMA R13, R45, R21, R13 ;  /* 0x000000152d0d7235 */ /* 0x000fe2000000000d */
[----:B------:R-:W-:-:S05]  /*ab70*/  HADD2 R12, R12.H0_H0, R12.H1_H1 ;  /* 0x3000000c0c0c7230 */ /* 0x000fca0000000800 */
        /* <DEDUP_REMOVED lines=10> */
.L_x_40:
[----:B------:R-:W-:Y:S05]  /*ac20*/  @!P1 BRA `(.L_x_44) ;  /* 0x0000001400089947 */ /* 0x000fea0003800000 */
[----:B------:R-:W-:Y:S02]  /*ac30*/  IMAD R13, R28, 0xc, RZ ;  /* 0x0000000c1c0d7824 */ /* 0x000fe400078e02ff */
[----:B------:R-:W-:-:S05]  /*ac40*/  IMAD.WIDE.U32 R10, R87, 0xc, R14 ;  /* 0x0000000c570a7825 */ /* 0x000fca00078e000e */
[----:B------:R-:W-:-:S03]  /*ac50*/  IADD3 R11, R11, R13, RZ ;  /* 0x0000000d0b0b7210 */ /* 0x000fc60007ffe0ff */
[C---:B------:R-:W-:Y:S02]  /*ac60*/  IMAD.WIDE R16, R87.reuse, 0x4, R10 ;  /* 0x0000000457107825 */ /* 0x040fe400078e020a */
[----:B-----5:R-:W2:Y:S02]  /*ac70*/  LDG.E.128.CONSTANT R20, desc[UR6][R10.64] ;  /* 0x000000060a147981 */ /* 0x020ea4000c1e9d00 */
[----:B------:R-:W-:Y:S02]  /*ac80*/  IMAD.WIDE R24, R87, 0x4, R16 ;  /* 0x0000000457187825 */ /* 0x000fe400078e0210 */
[----:B------:R-:W3:Y:S04]  /*ac90*/  LDG.E.128.CONSTANT R16, desc[UR6][R16.64] ;  /* 0x0000000610107981 */ /* 0x000ee8000c1e9d00 */
[----:B------:R-:W4:Y:S01]  /*aca0*/  LDG.E.128.CONSTANT R24, desc[UR6][R24.64] ;  /* 0x0000000618187981 */ /* 0x000f22000c1e9d00 */
[----:B------:R-:W-:-:S04]  /*acb0*/  PRMT R12, R92, 0x9910, RZ ;  /* 0x000099105c0c7816 */ /* 0x000fc800000000ff */
[----:B------:R-:W-:Y:S02]  /*acc0*/  ISETP.NE.AND P2, PT, R12, RZ, PT ;  /* 0x000000ff0c00720c */ /* 0x000fe40003f45270 */
[----:B------:R-:W-:Y:S02]  /*acd0*/  ISETP.GE.AND P3, PT, R96, 0x2, PT ;  /* 0x000000026000780c */ /* 0x000fe40003f66270 */
[----:B--2---:R-:W-:Y:S02]  /*ace0*/  SHF.R.U32.HI R11, RZ, 0xc, R21 ;  /* 0x0000000cff0b7819 */ /* 0x004fe40000011615 */
[----:B------:R-:W-:Y:S02]  /*acf0*/  SHF.R.U32.HI R40, RZ, 0xc, R22 ;  /* 0x0000000cff287819 */ /* 0x000fe40000011616 */
[----:B------:R-:W-:Y:S02]  /*ad00*/  SHF.R.U32.HI R29, RZ, 0xc, R20 ;  /* 0x0000000cff1d7819 */ /* 0x000fe40000011614 */
[----:B------:R-:W-:-:S02]  /*ad10*/  SHF.R.U32.HI R41, RZ, 0xc, R23 ;  /* 0x0000000cff297819 */ /* 0x000fc40000011617 */
[----:B------:R-:W-:Y:S02]  /*ad20*/  LOP3.LUT R12, R20, 0x3f003f, RZ, 0xc0, !PT ;  /* 0x003f003f140c7812 */ /* 0x000fe400078ec0ff */
[----:B------:R-:W-:Y:S02]  /*ad30*/  SHF.R.U32.HI R13, RZ, 0x6, R20 ;  /* 0x00000006ff0d7819 */ /* 0x000fe40000011614 */
[----:B------:R-:W-:Y:S02]  /*ad40*/  LOP3.LUT R45, R23, 0x3f003f, RZ, 0xc0, !PT ;  /* 0x003f003f172d7812 */ /* 0x000fe400078ec0ff */
[----:B------:R-:W-:Y:S02]  /*ad50*/  SHF.R.U32.HI R46, RZ, 0x6, R23 ;  /* 0x00000006ff2e7819 */ /* 0x000fe40000011617 */
[----:B------:R-:W-:Y:S02]  /*ad60*/  LOP3.LUT R33, R21, 0x3f003f, RZ, 0xc0, !PT ;  /* 0x003f003f15217812 */ /* 0x000fe400078ec0ff */
[----:B------:R-:W-:-:S02]  /*ad70*/  SHF.R.U32.HI R34, RZ, 0x6, R21 ;  /* 0x00000006ff227819 */ /* 0x000fc40000011615 */
[----:B------:R-:W-:Y:S02]  /*ad80*/  LOP3.LUT R38, R22, 0x3f003f, RZ, 0xc0, !PT ;  /* 0x003f003f16267812 */ /* 0x000fe400078ec0ff */
[----:B------:R-:W-:Y:S02]  /*ad90*/  SHF.R.U32.HI R39, RZ, 0x6, R22 ;  /* 0x00000006ff277819 */ /* 0x000fe40000011616 */
[----:B----4-:R-:W-:Y:S02]  /*ada0*/  SHF.R.U32.HI R23, RZ, 0x8, R25 ;  /* 0x00000008ff177819 */ /* 0x010fe40000011619 */
[----:B------:R-:W-:Y:S02]  /*adb0*/  LOP3.LUT R20, R11, 0xf000f, RZ, 0xc0, !PT ;  /* 0x000f000f0b147812 */ /* 0x000fe400078ec0ff */
[--C-:B------:R-:W-:Y:S02]  /*adc0*/  SHF.R.U32.HI R21, RZ, 0x8, R24.reuse ;  /* 0x00000008ff157819 */ /* 0x100fe40000011618 */
[----:B------:R-:W-:-:S02]  /*add0*/  SHF.R.U32.HI R32, RZ, 0xa, R24 ;  /* 0x0000000aff207819 */ /* 0x000fc40000011618 */
[----:B------:R-:W-:Y:S02]  /*ade0*/  LOP3.LUT R30, R24, 0x3f003f, RZ, 0xc0, !PT ;  /* 0x003f003f181e7812 */ /* 0x000fe400078ec0ff */
[----:B------:R-:W-:Y:S02]  /*adf0*/  SHF.R.U32.HI R31, RZ, 0x6, R24 ;  /* 0x00000006ff1f7819 */ /* 0x000fe40000011618 */
[----:B------:R-:W-:Y:S02]  /*ae00*/  SHF.R.U32.HI R22, RZ, 0x8, R26 ;  /* 0x00000008ff167819 */ /* 0x000fe4000001161a */
[----:B------:R-:W-:Y:S02]  /*ae10*/  LOP3.LUT R11, R40, 0xf000f, RZ, 0xc0, !PT ;  /* 0x000f000f280b7812 */ /* 0x000fe400078ec0ff */
[----:B------:R-:W-:Y:S02]  /*ae20*/  SHF.R.U32.HI R24, RZ, 0x8, R27 ;  /* 0x00000008ff187819 */ /* 0x000fe4000001161b */
[----:B------:R-:W-:-:S02]  /*ae30*/  LOP3.LUT R10, R29, 0xf000f, RZ, 0xc0, !PT ;  /* 0x000f000f1d0a7812 */ /* 0x000fc400078ec0ff */
[----:B------:R-:W-:Y:S02]  /*ae40*/  LOP3.LUT R41, R41, 0xf000f, RZ, 0xc0, !PT ;  /* 0x000f000f29297812 */ /* 0x000fe400078ec0ff */
[--C-:B------:R-:W-:Y:S02]  /*ae50*/  SHF.R.U32.HI R37, RZ, 0xa, R25.reuse ;  /* 0x0000000aff257819 */ /* 0x100fe40000011619 */
[----:B------:R-:W-:Y:S02]  /*ae60*/  LOP3.LUT R35, R25, 0x3f003f, RZ, 0xc0, !PT ;  /* 0x003f003f19237812 */ /* 0x000fe400078ec0ff */
[----:B------:R-:W-:Y:S02]  /*ae70*/  SHF.R.U32.HI R36, RZ, 0x6, R25 ;  /* 0x00000006ff247819 */ /* 0x000fe40000011619 */
[----:B------:R-:W-:Y:S02]  /*ae80*/  LOP3.LUT R23, R20, 0x300030, R23, 0xf8, !PT ;  /* 0x0030003014177812 */ /* 0x000fe400078ef817 */
[----:B---3--:R-:W-:-:S02]  /*ae90*/  SHF.R.U32.HI R25, RZ, 0xc, R18 ;  /* 0x0000000cff197819 */ /* 0x008fc40000011612 */
[----:B------:R-:W-:Y:S02]  /*aea0*/  LOP3.LUT R20, R11, 0x300030, R22, 0xf8, !PT ;  /* 0x003000300b147812 */ /* 0x000fe400078ef816 */
[----:B------:R-:W-:Y:S02]  /*aeb0*/  LOP3.LUT R21, R10, 0x300030, R21, 0xf8, !PT ;  /* 0x003000300a157812 */ /* 0x000fe400078ef815 */
[----:B------:R-:W-:Y:S02]  /*aec0*/  LOP3.LUT R22, R41, 0x300030, R24, 0xf8, !PT ;  /* 0x0030003029167812 */ /* 0x000fe400078ef818 */
[----:B------:R-:W-:Y:S02]  /*aed0*/  SHF.R.U32.HI R10, RZ, 0xc, R16 ;  /* 0x0000000cff0a7819 */ /* 0x000fe40000011610 */
[----:B------:R-:W-:Y:S02]  /*aee0*/  LOP3.LUT R40, R18, 0x3f003f, RZ, 0xc0, !PT ;  /* 0x003f003f12287812 */ /* 0x000fe400078ec0ff */
[----:B------:R-:W-:-:S02]  /*aef0*/  SHF.R.U32.HI R41, RZ, 0x6, R18 ;  /* 0x00000006ff297819 */ /* 0x000fc40000011612 */
[--C-:B------:R-:W-:Y:S02]  /*af00*/  SHF.R.U32.HI R44, RZ, 0xa, R26.reuse ;  /* 0x0000000aff2c7819 */ /* 0x100fe4000001161a */
[----:B------:R-:W-:Y:S02]  /*af10*/  SHF.R.U32.HI R24, RZ, 0xc, R17 ;  /* 0x0000000cff187819 */ /* 0x000fe40000011611 */
[----:B------:R-:W-:Y:S02]  /*af20*/  SHF.R.U32.HI R18, RZ, 0xc, R19 ;  /* 0x0000000cff127819 */ /* 0x000fe40000011613 */
[----:B------:R-:W-:Y:S02]  /*af30*/  LOP3.LUT R25, R25, 0xf000f, RZ, 0xc0, !PT ;  /* 0x000f000f19197812 */ /* 0x000fe400078ec0ff */
[----:B------:R-:W-:Y:S02]  /*af40*/  LOP3.LUT R42, R26, 0x3f003f, RZ, 0xc0, !PT ;  /* 0x003f003f1a2a7812 */ /* 0x000fe400078ec0ff */
        /* <DEDUP_REMOVED lines=10> */
[----:B------:R-:W-:Y:S02]  /*aff0*/  SHF.R.U32.HI R16, RZ, 0x6, R16 ;  /* 0x00000006ff107819 */ /* 0x000fe40000011610 */
[----:B------:R-:W-:Y:S02]  /*b000*/  LOP3.LUT R24, R24, 0xf000f, RZ, 0xc0, !PT ;  /* 0x000f000f18187812 */ /* 0x000fe400078ec0ff */
[----:B------:R-:W-:-:S02]  /*b010*/  LOP3.LUT R10, R18, 0xf000f, RZ, 0xc0, !PT ;  /* 0x000f000f120a7812 */ /* 0x000fc400078ec0ff */
[----:B------:R-:W-:Y:S02]  /*b020*/  LOP3.LUT R44, R25, 0x300030, R44, 0xf8, !PT ;  /* 0x00300030192c7812 */ /* 0x000fe400078ef82c */
[----:B------:R-:W-:Y:S02]  /*b030*/  LOP3.LUT R25, R34, 0x64006400, RZ, 0xfc, !PT ;  /* 0x6400640022197812 */ /* 0x000fe400078efcff */
[----:B------:R-:W-:Y:S02]  /*b040*/  LOP3.LUT R47, R19, 0x3f003f, RZ, 0xc0, !PT ;  /* 0x003f003f132f7812 */ /* 0x000fe400078ec0ff */
[----:B------:R-:W-:Y:S02]  /*b050*/  LOP3.LUT R13, R13, 0x3f003f, RZ, 0xc0, !PT ;  /* 0x003f003f0d0d7812 */ /* 0x000fe400078ec0ff */
[----:B------:R-:W-:Y:S02]  /*b060*/  LOP3.LUT R33, R33, 0x64006400, RZ, 0xfc, !PT ;  /* 0x6400640021217812 */ /* 0x000fe400078efcff */
[----:B------:R-:W-:-:S02]  /*b070*/  LOP3.LUT R39, R39, 0x3f003f, RZ, 0xc0, !PT ;  /* 0x003f003f27277812 */ /* 0x000fc400078ec0ff */
[----:B------:R-:W-:Y:S02]  /*b080*/  LOP3.LUT R45, R45, 0x64006400, RZ, 0xfc, !PT ;  /* 0x640064002d2d7812 */ /* 0x000fe400078efcff */
[----:B------:R-:W-:Y:S02]  /*b090*/  LOP3.LUT R34, R35, 0x64006400, RZ, 0xfc, !PT ;  /* 0x6400640023227812 */ /* 0x000fe400078efcff */
[----:B------:R-:W-:Y:S02]  /*b0a0*/  LOP3.LUT R18, R17, 0x300030, R32, 0xf8, !PT ;  /* 0x0030003011127812 */ /* 0x000fe400078ef820 */
[----:B------:R-:W-:Y:S02]  /*b0b0*/  LOP3.LUT R46, R46, 0x3f003f, RZ, 0xc0, !PT ;  /* 0x003f003f2e2e7812 */ /* 0x000fe400078ec0ff */
[----:B------:R-:W-:Y:S02]  /*b0c0*/  LOP3.LUT R41, R41, 0x3f003f, RZ, 0xc0, !PT ;  /* 0x003f003f29297812 */ /* 0x000fe400078ec0ff */
[----:B------:R-:W-:-:S02]  /*b0d0*/  LOP3.LUT R48, R48, 0x3f003f, RZ, 0xc0, !PT ;  /* 0x003f003f30307812 */ /* 0x000fc400078ec0ff */
        /* <DEDUP_REMOVED lines=9> */
[----:B------:R-:W-:Y:S02]  /*b170*/  LOP3.LUT R10, R12, 0x64006400, RZ, 0xfc, !PT ;  /* 0x640064000c0a7812 */ /* 0x000fe400078efcff */
[----:B------:R-:W-:Y:S01]  /*b180*/  LOP3.LUT R24, R13, 0x64006400, RZ, 0xfc, !PT ;  /* 0x640064000d187812 */ /* 0x000fe200078efcff */
[----:B------:R-:W-:Y:S01]  /*b190*/  HADD2 R13, R45, -1056, -1056 ;  /* 0xe420e4202d0d7430 */ /* 0x000fe20000000000 */
[----:B------:R-:W-:-:S02]  /*b1a0*/  LOP3.LUT R39, R39, 0x64006400, RZ, 0xfc, !PT ;  /* 0x6400640027277812 */ /* 0x000fc400078efcff */
[----:B------:R-:W-:Y:S01]  /*b1b0*/  LOP3.LUT R29, R11, 0x64006400, RZ, 0xfc, !PT ;  /* 0x640064000b1d7812 */ /* 0x000fe200078efcff */
[----:B------:R-:W-:Y:S01]  /*b1c0*/  HADD2 R11, R33, -1056, -1056 ;  /* 0xe420e420210b7430 */ /* 0x000fe20000000000 */
        /* <DEDUP_REMOVED lines=22> */
[----:B------:R-:W-:Y:S01]  /*b330*/  LOP3.LUT R52, R52, 0x64006400, RZ, 0xfc, !PT ;  /* 0x6400640034347812 */ /* 0x000fe200078efcff */
        /* <DEDUP_REMOVED lines=29> */
[----:B------:R-:W-:Y:S01]  /*b510*/  HADD2 R52, R52, -1056, -1056 ;  /* 0xe420e42034347430 */ /* 0x000fe20000000000 */
[----:B------:R-:W-:Y:S06]  /*b520*/  @!P2 BRA `(.L_x_45) ;  /* 0x0000000000a8a947 */ /* 0x000fec0003800000 */
        /* <DEDUP_REMOVED lines=42> */
.L_x_45:
        /* <DEDUP_REMOVED lines=47> */
.L_x_46:
        /* <DEDUP_REMOVED lines=46> */
.L_x_47:
[----:B------:R-:W-:Y:S05]  /*bda0*/  @P0 BRA `(.L_x_44) ;  /* 0x0000000000a80947 */ /* 0x000fea0003800000 */
        /* <DEDUP_REMOVED lines=42> */
.L_x_44:
[----:B------:R-:W-:Y:S01]  /*c050*/  IADD3 R95, R95, 0x20, RZ ;  /* 0x000000205f5f7810 */ /* 0x000fe20007ffe0ff */
[----:B------:R-:W-:Y:S01]  /*c060*/  IMAD.WIDE.U32 R14, R87, 0x18, R14 ;  /* 0x00000018570e7825 */ /* 0x000fe200078e000e */
[----:B------:R-:W-:Y:S02]  /*c070*/  UIADD3 UR4, UR4, 0x40, URZ ;  /* 0x0000004004047890 */ /* 0x000fe4000fffe03f */
[C---:B------:R-:W-:Y:S01]  /*c080*/  ISETP.GE.AND P2, PT, R95.reuse, UR5, PT ;  /* 0x000000055f007c0c */ /* 0x040fe2000bf46270 */
[----:B------:R-:W-:Y:S01]  /*c090*/  IMAD R11, R28, 0x18, RZ ;  /* 0x000000181c0b7824 */ /* 0x000fe200078e02ff */
[----:B------:R-:W-:-:S04]  /*c0a0*/  ISETP.LT.AND P3, PT, R95, R94, PT ;  /* 0x0000005e5f00720c */ /* 0x000fc80003f61270 */
[----:B------:R-:W-:-:S09]  /*c0b0*/  IADD3 R15, R15, R11, RZ ;  /* 0x0000000b0f0f7210 */ /* 0x000fd20007ffe0ff */
[----:B------:R-:W-:Y:S05]  /*c0c0*/  @!P2 BRA P3, `(.L_x_48) ;  /* 0xffffffd40098a947 */ /* 0x000fea000183ffff */
.L_x_39:
[----:B------:R-:W-:Y:S01]  /*c0d0*/  ISETP.GE.AND P0, PT, R95, R94, PT ;  /* 0x0000005e5f00720c */ /* 0x000fe20003f06270 */
[----:B------:R-:W-:-:S03]  /*c0e0*/  ULDC UR5, c[0x0][0x260] ;  /* 0x0000980000057ab9 */ /* 0x000fc60000000800 */
[----:B------:R-:W-:-:S13]  /*c0f0*/  ISETP.GE.OR P0, PT, R95, UR5, P0 ;  /* 0x000000055f007c0c */ /* 0x000fda0008706670 */
[----:B------:R-:W-:Y:S05]  /*c100*/  @P0 BRA `(.L_x_49) ;  /* 0x0000002400680947 */ /* 0x000fea0003800000 */
[----:B0-----:R-:W-:Y:S01]  /*c110*/  PRMT R0, R90, 0x9910, RZ ;  /* 0x000099105a007816 */ /* 0x001fe200000000ff */
[----:B------:R-:W-:-:S03]  /*c120*/  ULDC UR5, c[0x0][0x260] ;  /* 0x0000980000057ab9 */ /* 0x000fc60000000800 */
[----:B------:R-:W-:-:S04]  /*c130*/  ISETP.NE.AND P0, PT, R0, RZ, PT ;  /* 0x000000ff0000720c */ /* 0x000fc80003f05270 */
[----:B------:R-:W-:-:S13]  /*c140*/  ISETP.LT.OR P0, PT, R97, 0x4, !P0 ;  /* 0x000000046100780c */ /* 0x000fda0004701670 */
.L_x_54:
[----:B------:R-:W-:Y:S01]  /*c150*/  ISETP.NE.AND P2, PT, R95, R88, PT ;  /* 0x000000585f00720c */ /* 0x000fe20003f45270 */
[----:B------:R-:W0:Y:S01]  /*c160*/  LDC R87, c[0x0][0x23c] ;  /* 0x00008f00ff577b82 */ /* 0x000e220000000800 */
[----:B-----5:R1:W5:Y:S11]  /*c170*/  LDG.E.128.CONSTANT R28, desc[UR6][R14.64] ;  /* 0x000000060e1c7981 */ /* 0x020376000c1e9d00 */
[----:B------:R-:W2:Y:S01]  /*c180*/  @!P2 LDC.64 R10, c[0x0][0x248] ;  /* 0x00009200ff0aab82 */ /* 0x000ea20000000a00 */
[----:B------:R-:W-:-:S02]  /*c190*/  @!P2 IADD3 R89, R89, 0x1, RZ ;  /* 0x000000015959a810 */ /* 0x000fc40007ffe0ff */
[----:B------:R-:W-:Y:S02]  /*c1a0*/  @!P2 LEA R13, R95, 0x1, 0x1 ;  /* 0x000000015f0da811 */ /* 0x000fe400078e08ff */
[----:B------:R-:W-:-:S06]  /*c1b0*/  @!P2 LEA R32, R89, R98, 0x3 ;  /* 0x000000625920a211 */ /* 0x000fcc00078e18ff */
[----:B------:R-:W3:Y:S01]  /*c1c0*/  @!P2 LDL.64 R32, [R32] ;  /* 0x000000002020a983 */ /* 0x000ee20000100a00 */
[----:B0-----:R-:W-:-:S04]  /*c1d0*/  IMAD.WIDE R20, R87, 0x4, R14 ;  /* 0x0000000457147825 */ /* 0x001fc800078e020e */
[----:B------:R-:W-:Y:S02]  /*c1e0*/  IMAD.WIDE R24, R87, 0x4, R20 ;  /* 0x0000000457187825 */ /* 0x000fe400078e0214 */
[----:B------:R-:W5:Y:S02]  /*c1f0*/  LDG.E.128.CONSTANT R20, desc[UR6][R20.64] ;  /* 0x0000000614147981 */ /* 0x000f64000c1e9d00 */
[----:B--2---:R-:W-:-:S04]  /*c200*/  @!P2 IMAD.WIDE R10, R13, 0x2, R10 ;  /* 0x000000020d0aa825 */ /* 0x004fc800078e020a */
[C---:B------:R-:W-:Y:S02]  /*c210*/  IMAD.WIDE R12, R87.reuse, 0x4, R24 ;  /* 0x00000004570c7825 */ /* 0x040fe400078e0218 */
[----:B------:R-:W2:Y:S04]  /*c220*/  @!P2 LDG.E.U16.CONSTANT R10, desc[UR6][R10.64] ;  /* 0x000000060a0aa981 */ /* 0x000ea8000c1e9500 */
[----:B------:R-:W5:Y:S04]  /*c230*/  LDG.E.128.CONSTANT R24, desc[UR6][R24.64] ;  /* 0x0000000618187981 */ /* 0x000f68000c1e9d00 */
[----:B------:R1:W5:Y:S01]  /*c240*/  LDG.E.128.CONSTANT R16, desc[UR6][R12.64] ;  /* 0x000000060c107981 */ /* 0x000362000c1e9d00 */
[----:B------:R-:W-:Y:S01]  /*c250*/  IMAD.WIDE R100, R87, 0x4, R12 ;  /* 0x0000000457647825 */ /* 0x000fe200078e020c */
[----:B---3--:R-:W-:-:S02]  /*c260*/  @!P2 PRMT R86, R32, 0x7610, R86 ;  /* 0x000076102056a816 */ /* 0x008fc40000000056 */
[----:B------:R-:W-:Y:S02]  /*c270*/  @!P2 PRMT R85, R33, 0x7610, R85 ;  /* 0x000076102155a816 */ /* 0x000fe40000000055 */
[----:B------:R-:W-:Y:S02]  /*c280*/  @!P2 PRMT R86, R86, 0x7610, R32 ;  /* 0x000076105656a816 */ /* 0x000fe40000000020 */
[----:B------:R-:W-:Y:S02]  /*c290*/  @!P2 PRMT R85, R85, 0x7610, R33 ;  /* 0x000076105555a816 */ /* 0x000fe40000000021 */
[----:B--2---:R-:W-:Y:S01]  /*c2a0*/  @!P2 IADD3 R88, R10, R95, RZ ;  /* 0x0000005f0a58a210 */ /* 0x004fe20007ffe0ff */
[----:B-1----:R-:W-:Y:S06]  /*c2b0*/  @!P1 BRA `(.L_x_50) ;  /* 0x0000002000e49947 */ /* 0x002fec0003800000 */
[----:B------:R-:W2:Y:S01]  /*c2c0*/  LDG.E.128.CONSTANT R12, desc[UR6][R100.64] ;  /* 0x00000006640c7981 */ /* 0x000ea2000c1e9d00 */
[--C-:B-----5:R-:W-:Y:S02]  /*c2d0*/  SHF.R.U32.HI R10, RZ, 0xf, R28.reuse ;  /* 0x0000000fff0a7819 */ /* 0x120fe4000001161c */
[C---:B------:R-:W-:Y:S02]  /*c2e0*/  LOP3.LUT R60, R28.reuse, 0x3e003e0, RZ, 0xc0, !PT ;  /* 0x03e003e01c3c7812 */ /* 0x040fe400078ec0ff */
[----:B------:R-:W-:Y:S02]  /*c2f0*/  LOP3.LUT R47, R28, 0x1f001f, RZ, 0xc0, !PT ;  /* 0x001f001f1c2f7812 */ /* 0x000fe400078ec0ff */
[----:B------:R-:W-:Y:S02]  /*c300*/  SHF.R.U32.HI R46, RZ, 0xa, R28 ;  /* 0x0000000aff2e7819 */ /* 0x000fe4000001161c */
[----:B------:R-:W-:Y:S02]  /*c310*/  SHF.R.U32.HI R40, RZ, 0xf, R30 ;  /* 0x0000000fff287819 */ /* 0x000fe4000001161e */
[----:B------:R-:W-:-:S02]  /*c320*/  LOP3.LUT R11, R30, 0x3e003e0, RZ, 0xc0, !PT ;  /* 0x03e003e01e0b7812 */ /* 0x000fc400078ec0ff */
[----:B------:R-:W-:Y:S02]  /*c330*/  LOP3.LUT R33, R30, 0x1f001f, RZ, 0xc0, !PT ;  /* 0x001f001f1e217812 */ /* 0x000fe400078ec0ff */
[----:B------:R-:W-:Y:S02]  /*c340*/  SHF.R.U32.HI R34, RZ, 0xa, R30 ;  /* 0x0000000aff227819 */ /* 0x000fe4000001161e */
[--C-:B------:R-:W-:Y:S02]  /*c350*/  SHF.R.U32.HI R28, RZ, 0xd, R24.reuse ;  /* 0x0000000dff1c7819 */ /* 0x100fe40000011618 */
[C---:B------:R-:W-:Y:S02]  /*c360*/  LOP3.LUT R73, R24.reuse, 0x3e003e0, RZ, 0xc0, !PT ;  /* 0x03e003e018497812 */ /* 0x040fe400078ec0ff */
[----:B------:R-:W-:Y:S02]  /*c370*/  LOP3.LUT R66, R24, 0x1f001f, RZ, 0xc0, !PT ;  /* 0x001f001f18427812 */ /* 0x000fe400078ec0ff */
[----:B------:R-:W-:-:S02]  /*c380*/  SHF.R.U32.HI R64, RZ, 0xa, R24 ;  /* 0x0000000aff407819 */ /* 0x000fc40000011618 */
[--C-:B------:R-:W-:Y:S02]  /*c390*/  SHF.R.U32.HI R30, RZ, 0xd, R25.reuse ;  /* 0x0000000dff1e7819 */ /* 0x100fe40000011619 */
        /* <DEDUP_REMOVED lines=19> */
[----:B------:R-:W-:Y:S02]  /*c4d0*/  SHF.R.U32.HI R43, RZ, 0xf, R31 ;  /* 0x0000000fff2b7819 */ /* 0x000fe4000001161f */
[----:B------:R-:W-:Y:S02]  /*c4e0*/  SHF.R.U32.HI R29, RZ, 0xe, R20 ;  /* 0x0000000eff1d7819 */ /* 0x000fe40000011614 */
[----:B------:R-:W-:Y:S02]  /*c4f0*/  LOP3.LUT R18, R10, 0x10001, RZ, 0xc0, !PT ;  /* 0x000100010a127812 */ /* 0x000fe400078ec0ff */
[----:B------:R-:W-:-:S02]  /*c500*/  SHF.R.U32.HI R41, RZ, 0xe, R22 ;  /* 0x0000000eff297819 */ /* 0x000fc40000011616 */
[----:B------:R-:W-:Y:S02]  /*c510*/  LOP3.LUT R40, R40, 0x10001, RZ, 0xc0, !PT ;  /* 0x0001000128287812 */ /* 0x000fe400078ec0ff */
[----:B------:R-:W-:Y:S02]  /*c520*/  SHF.R.U32.HI R76, RZ, 0xe, R23 ;  /* 0x0000000eff4c7819 */ /* 0x000fe40000011617 */
[----:B------:R-:W-:Y:S02]  /*c530*/  LOP3.LUT R29, R18, 0x20002, R29, 0xf8, !PT ;  /* 0x00020002121d7812 */ /* 0x000fe400078ef81d */
[----:B------:R-:W-:Y:S02]  /*c540*/  LOP3.LUT R43, R43, 0x10001, RZ, 0xc0, !PT ;  /* 0x000100012b2b7812 */ /* 0x000fe400078ec0ff */
[C---:B------:R-:W-:Y:S02]  /*c550*/  LOP3.LUT R56, R31.reuse, 0x3e003e0, RZ, 0xc0, !PT ;  /* 0x03e003e01f387812 */ /* 0x040fe400078ec0ff */
[----:B------:R-:W-:-:S02]  /*c560*/  LOP3.LUT R0, R31, 0x1f001f, RZ, 0xc0, !PT ;  /* 0x001f001f1f007812 */ /* 0x000fc400078ec0ff */
[----:B------:R-:W-:Y:S02]  /*c570*/  SHF.R.U32.HI R32, RZ, 0xa, R31 ;  /* 0x0000000aff207819 */ /* 0x000fe4000001161f */
[----:B------:R-:W-:Y:S02]  /*c580*/  SHF.R.U32.HI R31, RZ, 0xe, R21 ;  /* 0x0000000eff1f7819 */ /* 0x000fe40000011615 */
[----:B------:R-:W-:Y:S02]  /*c590*/  SHF.R.U32.HI R42, RZ, 0xd, R26 ;  /* 0x0000000dff2a7819 */ /* 0x000fe4000001161a */
[----:B------:R-:W-:Y:S02]  /*c5a0*/  LOP3.LUT R38, R38, 0x10001, RZ, 0xc0, !PT ;  /* 0x0001000126267812 */ /* 0x000fe400078ec0ff */
[----:B------:R-:W-:Y:S02]  /*c5b0*/  LOP3.LUT R41, R40, 0x20002, R41, 0xf8, !PT ;  /* 0x0002000228297812 */ /* 0x000fe400078ef829 */
[----:B------:R-:W-:-:S02]  /*c5c0*/  LOP3.LUT R76, R43, 0x20002, R76, 0xf8, !PT ;  /* 0x000200022b4c7812 */ /* 0x000fc400078ef84c */
[----:B------:R-:W-:Y:S02]  /*c5d0*/  LOP3.LUT R28, R29, 0x40004, R28, 0xf8, !PT ;  /* 0x000400041d1c7812 */ /* 0x000fe400078ef81c */
[C---:B------:R-:W-:Y:S02]  /*c5e0*/  LOP3.LUT R69, R26.reuse, 0x3e003e0, RZ, 0xc0, !PT ;  /* 0x03e003e01a457812 */ /* 0x040fe400078ec0ff */
[----:B------:R-:W-:Y:S02]  /*c5f0*/  LOP3.LUT R48, R26, 0x1f001f, RZ, 0xc0, !PT ;  /* 0x001f001f1a307812 */ /* 0x000fe400078ec0ff */
[----:B------:R-:W-:Y:S02]  /*c600*/  SHF.R.U32.HI R45, RZ, 0xa, R26 ;  /* 0x0000000aff2d7819 */ /* 0x000fe4000001161a */
[----:B------:R-:W-:Y:S02]  /*c610*/  MOV R78, 0x2800 ;  /* 0x00002800004e7802 */ /* 0x000fe40000000f00 */
[----:B------:R-:W-:-:S02]  /*c620*/  SHF.R.U32.HI R26, RZ, 0xc, R17 ;  /* 0x0000000cff1a7819 */ /* 0x000fc40000011611 */
[C---:B------:R-:W-:Y:S02]  /*c630*/  LOP3.LUT R74, R17.reuse, 0x3e003e0, RZ, 0xc0, !PT ;  /* 0x03e003e0114a7812 */ /* 0x040fe400078ec0ff */
[----:B------:R-:W-:Y:S02]  /*c640*/  LOP3.LUT R63, R17, 0x1f001f, RZ, 0xc0, !PT ;  /* 0x001f001f113f7812 */ /* 0x000fe400078ec0ff */
[----:B------:R-:W-:Y:S02]  /*c650*/  SHF.R.U32.HI R65, RZ, 0xa, R17 ;  /* 0x0000000aff417819 */ /* 0x000fe40000011611 */
[----:B------:R-:W-:Y:S02]  /*c660*/  PRMT R18, R92, 0x9910, RZ ;  /* 0x000099105c127816 */ /* 0x000fe400000000ff */
[----:B------:R-:W-:Y:S02]  /*c670*/  LOP3.LUT R31, R38, 0x20002, R31, 0xf8, !PT ;  /* 0x00020002261f7812 */ /* 0x000fe400078ef81f */
[----:B------:R-:W-:-:S02]  /*c680*/  LOP3.LUT R42, R41, 0x40004, R42, 0xf8, !PT ;  /* 0x00040004292a7812 */ /* 0x000fc400078ef82a */
[--C-:B------:R-:W-:Y:S02]  /*c690*/  SHF.R.U32.HI R79, RZ, 0xc, R19.reuse ;  /* 0x0000000cff4f7819 */ /* 0x100fe40000011613 */
[C---:B------:R-:W-:Y:S02]  /*c6a0*/  LOP3.LUT R17, R19.reuse, 0x3e003e0, RZ, 0xc0, !PT ;  /* 0x03e003e013117812 */ /* 0x040fe400078ec0ff */
[----:B------:R-:W-:Y:S02]  /*c6b0*/  LOP3.LUT R50, R19, 0x1f001f, RZ, 0xc0, !PT ;  /* 0x001f001f13327812 */ /* 0x000fe400078ec0ff */
[----:B------:R-:W-:Y:S02]  /*c6c0*/  SHF.R.U32.HI R51, RZ, 0xa, R19 ;  /* 0x0000000aff337819 */ /* 0x000fe40000011613 */
[C---:B------:R-:W-:Y:S02]  /*c6d0*/  LOP3.LUT R72, R20.reuse, 0x3e003e0, RZ, 0xc0, !PT ;  /* 0x03e003e014487812 */ /* 0x040fe400078ec0ff */
[----:B------:R-:W-:-:S02]  /*c6e0*/  LOP3.LUT R62, R20, 0x1f001f, RZ, 0xc0, !PT ;  /* 0x001f001f143e7812 */ /* 0x000fc400078ec0ff */
[----:B------:R-:W-:Y:S02]  /*c6f0*/  SHF.R.U32.HI R52, RZ, 0xa, R20 ;  /* 0x0000000aff347819 */ /* 0x000fe40000011614 */
[----:B------:R-:W-:Y:S02]  /*c700*/  LOP3.LUT R59, R21, 0x3e003e0, RZ, 0xc0, !PT ;  /* 0x03e003e0153b7812 */ /* 0x000fe400078ec0ff */
[----:B------:R-:W-:Y:S02]  /*c710*/  LOP3.LUT R76, R76, 0x40004, R77, 0xf8, !PT ;  /* 0x000400044c4c7812 */ /* 0x000fe400078ef84d */
[----:B------:R-:W-:Y:S02]  /*c720*/  LOP3.LUT R19, R28, 0x80008, R25, 0xf8, !PT ;  /* 0x000800081c137812 */ /* 0x000fe400078ef819 */
[----:B------:R-:W-:Y:S02]  /*c730*/  LOP3.LUT R20, R22, 0x3e003e0, RZ, 0xc0, !PT ;  /* 0x03e003e016147812 */ /* 0x000fe400078ec0ff */
[----:B------:R-:W-:-:S02]  /*c740*/  PRMT R10, R78, 0x7610, R10 ;  /* 0x000076104e0a7816 */ /* 0x000fc4000000000a */
[----:B------:R-:W-:Y:S02]  /*c750*/  ISETP.NE.AND P2, PT, R18, RZ, PT ;  /* 0x000000ff1200720c */ /* 0x000fe40003f45270 */
[----:B------:R-:W-:Y:S02]  /*c760*/  LOP3.LUT R31, R31, 0x40004, R30, 0xf8, !PT ;  /* 0x000400041f1f7812 */ /* 0x000fe400078ef81e */
[----:B------:R-:W-:Y:S02]  /*c770*/  LOP3.LUT R78, R42, 0x80008, R27, 0xf8, !PT ;  /* 0x000800082a4e7812 */ /* 0x000fe400078ef81b */
[----:B------:R-:W-:Y:S02]  /*c780*/  LOP3.LUT R58, R23, 0x3e003e0, RZ, 0xc0, !PT ;  /* 0x03e003e0173a7812 */ /* 0x000fe400078ec0ff */
[----:B------:R-:W-:Y:S02]  /*c790*/  LOP3.LUT R80, R76, 0x80008, R79, 0xf8, !PT ;  /* 0x000800084c507812 */ /* 0x000fe400078ef84f */
[----:B------:R-:W-:-:S02]  /*c7a0*/  LOP3.LUT R59, R59, 0x64006400, RZ, 0xfc, !PT ;  /* 0x640064003b3b7812 */ /* 0x000fc400078efcff */
[----:B------:R-:W-:Y:S02]  /*c7b0*/  LOP3.LUT R79, R20, 0x64006400, RZ, 0xfc, !PT ;  /* 0x64006400144f7812 */ /* 0x000fe400078efcff */
[----:B------:R-:W-:Y:S02]  /*c7c0*/  LOP3.LUT R44, R21, 0x1f001f, RZ, 0xc0, !PT ;  /* 0x001f001f152c7812 */ /* 0x000fe400078ec0ff */
[----:B------:R-:W-:Y:S02]  /*c7d0*/  SHF.R.U32.HI R49, RZ, 0xa, R21 ;  /* 0x0000000aff317819 */ /* 0x000fe40000011615 */
[----:B------:R-:W-:Y:S02]  /*c7e0*/  LOP3.LUT R30, R31, 0x80008, R26, 0xf8, !PT ;  /* 0x000800081f1e7812 */ /* 0x000fe400078ef81a */
[----:B------:R-:W-:Y:S02]  /*c7f0*/  LOP3.LUT R73, R73, 0x64006400, RZ, 0xfc, !PT ;  /* 0x6400640049497812 */ /* 0x000fe400078efcff */
[----:B------:R-:W-:-:S02]  /*c800*/  LOP3.LUT R21, R23, 0x1f001f, RZ, 0xc0, !PT ;  /* 0x001f001f17157812 */ /* 0x000fc400078ec0ff */
[----:B------:R-:W-:Y:S02]  /*c810*/  LOP3.LUT R81, R69, 0x64006400, RZ, 0xfc, !PT ;  /* 0x6400640045517812 */ /* 0x000fe400078efcff */
[----:B------:R-:W-:Y:S02]  /*c820*/  LOP3.LUT R36, R22, 0x1f001f, RZ, 0xc0, !PT ;  /* 0x001f001f16247812 */ /* 0x000fe400078ec0ff */
[----:B------:R-:W-:Y:S02]  /*c830*/  SHF.R.U32.HI R23, RZ, 0xa, R23 ;  /* 0x0000000aff177819 */ /* 0x000fe40000011617 */
[----:B------:R-:W-:Y:S01]  /*c840*/  LOP3.LUT R107, R58, 0x64006400, RZ, 0xfc, !PT ;  /* 0x640064003a6b7812 */ /* 0x000fe200078efcff */
[-C--:B------:R-:W-:Y:S01]  /*c850*/  HFMA2 R58, R59, R10.reuse.H0_H0, -48, -48 ;  /* 0xd200d2003b3a7431 */ /* 0x080fe2000004000a */
[----:B------:R-:W-:Y:S01]  /*c860*/  SHF.R.U32.HI R22, RZ, 0xa, R22 ;  /* 0x0000000aff167819 */ /* 0x000fe20000011616 */
[----:B------:R-:W-:Y:S01]  /*c870*/  HFMA2 R59, R79, R10.H0_H0, -48, -48 ;  /* 0xd200d2004f3b7431 */ /* 0x000fe2000004000a */
[----:B------:R-:W-:-:S02]  /*c880*/  LOP3.LUT R75, R75, 0x64006400, RZ, 0xfc, !PT ;  /* 0x640064004b4b7812 */ /* 0x000fc400078efcff */
[----:B------:R-:W-:Y:S02]  /*c890*/  LOP3.LUT R77, R11, 0x64006400, RZ, 0xfc, !PT ;  /* 0x640064000b4d7812 */ /* 0x000fe400078efcff */
[----:B------:R-:W-:Y:S01]  /*c8a0*/  LOP3.LUT R105, R56, 0x64006400, RZ, 0xfc, !PT ;  /* 0x6400640038697812 */ /* 0x000fe200078efcff */
[-C--:B------:R-:W-:Y:S01]  /*c8b0*/  HFMA2 R56, R73, R10.reuse.H0_H0, -48, -48 ;  /* 0xd200d20049387431 */ /* 0x080fe2000004000a */
[----:B------:R-:W-:Y:S01]  /*c8c0*/  LOP3.LUT R52, R52, 0x1f001f, RZ, 0xc0, !PT ;  /* 0x001f001f34347812 */ /* 0x000fe200078ec0ff */
[-C--:B------:R-:W-:Y:S01]  /*c8d0*/  HFMA2 R20, R75, R10.reuse.H0_H0, -48, -48 ;  /* 0xd200d2004b147431 */ /* 0x080fe2000004000a */
[----:B------:R-:W-:Y:S01]  /*c8e0*/  LOP3.LUT R109, R70, 0x64006400, RZ, 0xfc, !PT ;  /* 0x64006400466d7812 */ /* 0x000fe200078efcff */
[----:B------:R-:W-:Y:S01]  /*c8f0*/  HFMA2 R77, R77, R10.H0_H0, -48, -48 ;  /* 0xd200d2004d4d7431 */ /* 0x000fe2000004000a */
[----:B------:R-:W-:Y:S02]  /*c900*/  LOP3.LUT R62, R62, 0x64006400, RZ, 0xfc, !PT ;  /* 0x640064003e3e7812 */ /* 0x000fe400078efcff */
        /* <DEDUP_REMOVED lines=9> */
[----:B------:R-:W-:Y:S01]  /*c9a0*/  LOP3.LUT R37, R61, 0x64006400, RZ, 0xfc, !PT ;  /* 0x640064003d257812 */ /* 0x000fe200078efcff */
[----:B------:R-:W-:Y:S01]  /*c9b0*/  HADD2 R73, R73, -1040, -1040 ;  /* 0xe410e41049497430 */ /* 0x000fe20000000000 */
[----:B------:R-:W-:Y:S02]  /*c9c0*/  LOP3.LUT R36, R36, 0x64006400, RZ, 0xfc, !PT ;  /* 0x6400640024247812 */ /* 0x000fe400078efcff */
[----:B------:R-:W-:Y:S01]  /*c9d0*/  LOP3.LUT R48, R48, 0x64006400, RZ, 0xfc, !PT ;  /* 0x6400640030307812 */ /* 0x000fe200078efcff */
[----:B------:R-:W-:Y:S01]  /*c9e0*/  HADD2 R62, R37, -1040, -1040 ;  /* 0xe410e410253e7430 */ /* 0x000fe20000000000 */
        /* <DEDUP_REMOVED lines=10> */
[----:B------:R-:W-:Y:S01]  /*ca90*/  HFMA2 R17, R81, R10.H0_H0, -48, -48 ;  /* 0xd200d20051117431 */ /* 0x000fe2000004000a */
[----:B------:R-:W-:Y:S01]  /*caa0*/  LOP3.LUT R66, R66, 0x64006400, RZ, 0xfc, !PT ;  /* 0x6400640042427812 */ /* 0x000fe200078efcff */
[----:B------:R-:W-:Y:S01]  /*cab0*/  HADD2 R23, R23, -1040, -1040 ;  /* 0xe410e41017177430 */ /* 0x000fe20000000000 */
        /* <DEDUP_REMOVED lines=8> */
[----:B------:R-:W-:-:S02]  /*cb40*/  LOP3.LUT R82, R46, 0x64006400, RZ, 0xfc, !PT ;  /* 0x640064002e527812 */ /* 0x000fc400078efcff */
[----:B------:R-:W-:Y:S01]  /*cb50*/  LOP3.LUT R68, R49, 0x64006400, RZ, 0xfc, !PT ;  /* 0x6400640031447812 */ /* 0x000fe200078efcff */
[----:B------:R-:W-:Y:S01]  /*cb60*/  HADD2 R66, R24, -1040, -1040 ;  /* 0xe410e41018427430 */ /* 0x000fe20000000000 */
[----:B------:R-:W-:Y:S01]  /*cb70*/  LOP3.LUT R83, R60, 0x64006400, RZ, 0xfc, !PT ;  /* 0x640064003c537812 */ /* 0x000fe200078efcff */
[-C--:B------:R-:W-:Y:S01]  /*cb80*/  HFMA2 R60, R107, R10.reuse.H0_H0, -48, -48 ;  /* 0xd200d2006b3c7431 */ /* 0x080fe2000004000a */
[----:B------:R-:W-:Y:S01]  /*cb90*/  LOP3.LUT R99, R16, 0x64006400, RZ, 0xfc, !PT ;  /* 0x6400640010637812 */ /* 0x000fe200078efcff */
[----:B------:R-:W-:Y:S01]  /*cba0*/  HADD2 R82, R82, -1040, -1040 ;  /* 0xe410e41052527430 */ /* 0x000fe20000000000 */
[----:B------:R-:W-:Y:S01]  /*cbb0*/  LOP3.LUT R47, R47, 0x64006400, RZ, 0xfc, !PT ;  /* 0x640064002f2f7812 */ /* 0x000fe200078efcff */
[-C--:B------:R-:W-:Y:S01]  /*cbc0*/  HFMA2 R83, R83, R10.reuse.H0_H0, -48, -48 ;  /* 0xd200d20053537431 */ /* 0x080fe2000004000a */
[----:B------:R-:W-:Y:S01]  /*cbd0*/  LOP3.LUT R53, R53, 0x64006400, RZ, 0xfc, !PT ;  /* 0x6400640035357812 */ /* 0x000fe200078efcff */
[----:B------:R-:W-:Y:S01]  /*cbe0*/  HFMA2 R16, R99, R10.H0_H0, -48, -48 ;  /* 0xd200d20063107431 */ /* 0x000fe2000004000a */
[----:B------:R-:W-:Y:S01]  /*cbf0*/  LOP3.LUT R46, R45, 0x64006400, RZ, 0xfc, !PT ;  /* 0x640064002d2e7812 */ /* 0x000fe200078efcff */
[----:B------:R-:W-:Y:S01]  /*cc00*/  HADD2 R84, R47, -1040, -1040 ;  /* 0xe410e4102f547430 */ /* 0x000fe20000000000 */
[----:B------:R-:W-:Y:S01]  /*cc10*/  LOP3.LUT R49, R55, 0x64006400, RZ, 0xfc, !PT ;  /* 0x6400640037317812 */ /* 0x000fe200078efcff */
[----:B------:R-:W-:Y:S01]  /*cc20*/  HADD2 R68, R68, -1040, -1040 ;  /* 0xe410e41044447430 */ /* 0x000fe20000000000 */
[----:B------:R-:W-:-:S02]  /*cc30*/  LOP3.LUT R81, R32, 0x64006400, RZ, 0xfc, !PT ;  /* 0x6400640020517812 */ /* 0x000fc400078efcff */
[----:B------:R-:W-:Y:S02]  /*cc40*/  LOP3.LUT R79, R79, 0x64006400, RZ, 0xfc, !PT ;  /* 0x640064004f4f7812 */ /* 0x000fe400078efcff */
[----:B------:R-:W-:Y:S01]  /*cc50*/  LOP3.LUT R70, R70, 0x64006400, RZ, 0xfc, !PT ;  /* 0x6400640046467812 */ /* 0x000fe200078efcff */
[----:B------:R-:W-:Y:S01]  /*cc60*/  HADD2 R81, R81, -1040, -1040 ;  /* 0xe410e41051517430 */ /* 0x000fe20000000000 */
[----:B------:R-:W-:Y:S01]  /*cc70*/  ISETP.GE.AND P3, PT, R96, 0x2, PT ;  /* 0x000000026000780c */ /* 0x000fe20003f66270 */
[----:B------:R-:W-:Y:S02]  /*cc80*/  HADD2 R79, R79, -1040, -1040 ;  /* 0xe410e4104f4f7430 */ /* 0x000fe40000000000 */
[----:B------:R-:W-:Y:S01]  /*cc90*/  HADD2 R70, R70, -1040, -1040 ;  /* 0xe410e41046467430 */ /* 0x000fe20000000000 */
[----:B--2---:R-:W-:Y:S02]  /*cca0*/  SHF.R.U32.HI R28, RZ, 0xb, R12 ;  /* 0x0000000bff1c7819 */ /* 0x004fe4000001160c */
[----:B------:R-:W-:-:S02]  /*ccb0*/  LOP3.LUT R18, R12, 0x3e003e0, RZ, 0xc0, !PT ;  /* 0x03e003e00c127812 */ /* 0x000fc400078ec0ff */
[----:B------:R-:W-:Y:S02]  /*ccc0*/  LOP3.LUT R42, R12, 0x1f001f, RZ, 0xc0, !PT ;  /* 0x001f001f0c2a7812 */ /* 0x000fe400078ec0ff */
[----:B------:R-:W-:Y:S02]  /*ccd0*/  SHF.R.U32.HI R43, RZ, 0xa, R12 ;  /* 0x0000000aff2b7819 */ /* 0x000fe4000001160c */
[----:B------:R-:W-:Y:S02]  /*cce0*/  LOP3.LUT R12, R13, 0x3e003e0, RZ, 0xc0, !PT ;  /* 0x03e003e00d0c7812 */ /* 0x000fe400078ec0ff */
[----:B------:R-:W-:Y:S02]  /*ccf0*/  LOP3.LUT R28, R19, 0x100010, R28, 0xf8, !PT ;  /* 0x00100010131c7812 */ /* 0x000fe400078ef81c */
[----:B------:R-:W-:Y:S02]  /*cd00*/  SHF.R.U32.HI R29, RZ, 0xb, R13 ;  /* 0x0000000bff1d7819 */ /* 0x000fe4000001160d */
[----:B------:R-:W-:-:S02]  /*cd10*/  LOP3.LUT R40, R13, 0x1f001f, RZ, 0xc0, !PT ;  /* 0x001f001f0d287812 */ /* 0x000fc400078ec0ff */
[----:B------:R-:W-:Y:S02]  /*cd20*/  SHF.R.U32.HI R25, RZ, 0xa, R13 ;  /* 0x0000000aff197819 */ /* 0x000fe4000001160d */
[----:B------:R-:W-:Y:S02]  /*cd30*/  LOP3.LUT R19, R71, 0x64006400, RZ, 0xfc, !PT ;  /* 0x6400640047137812 */ /* 0x000fe400078efcff */
[--C-:B------:R-:W-:Y:S02]  /*cd40*/  SHF.R.U32.HI R13, RZ, 0xb, R14.reuse ;  /* 0x0000000bff0d7819 */ /* 0x100fe4000001160e */
[----:B------:R-:W-:Y:S01]  /*cd50*/  LOP3.LUT R71, R74, 0x64006400, RZ, 0xfc, !PT ;  /* 0x640064004a477812 */ /* 0x000fe200078efcff */
[----:B------:R-:W-:Y:S01]  /*cd60*/  HADD2 R74, R35, -1040, -1040 ;  /* 0xe410e410234a7430 */ /* 0x000fe20000000000 */
[----:B------:R-:W-:Y:S01]  /*cd70*/  LOP3.LUT R69, R12, 0x64006400, RZ, 0xfc, !PT ;  /* 0x640064000c457812 */ /* 0x000fe200078efcff */
[----:B------:R-:W-:Y:S01]  /*cd80*/  HFMA2 R19, R19, R10.H0_H0, -48, -48 ;  /* 0xd200d20013137431 */ /* 0x000fe2000004000a */
[----:B------:R-:W-:-:S02]  /*cd90*/  SHF.R.U32.HI R26, RZ, 0xa, R14 ;  /* 0x0000000aff1a7819 */ /* 0x000fc4000001160e */
[--C-:B------:R-:W-:Y:S01]  /*cda0*/  SHF.R.U32.HI R31, RZ, 0xb, R15.reuse ;  /* 0x0000000bff1f7819 */ /* 0x100fe2000001160f */
[-C--:B------:R-:W-:Y:S01]  /*cdb0*/  HFMA2 R12, R69, R10.reuse.H0_H0, -48, -48 ;  /* 0xd200d200450c7431 */ /* 0x080fe2000004000a */
[----:B------:R-:W-:Y:S02]  /*cdc0*/  SHF.R.U32.HI R27, RZ, 0xa, R15 ;  /* 0x0000000aff1b7819 */ /* 0x000fe4000001160f */
[----:B------:R-:W-:Y:S02]  /*cdd0*/  LOP3.LUT R29, R30, 0x100010, R29, 0xf8, !PT ;  /* 0x001000101e1d7812 */ /* 0x000fe400078ef81d */
[----:B------:R-:W-:Y:S02]  /*cde0*/  LOP3.LUT R30, R78, 0x100010, R13, 0xf8, !PT ;  /* 0x001000104e1e7812 */ /* 0x000fe400078ef80d */
[----:B------:R-:W-:Y:S01]  /*cdf0*/  LOP3.LUT R11, R18, 0x64006400, RZ, 0xfc, !PT ;  /* 0x64006400120b7812 */ /* 0x000fe200078efcff */
[----:B------:R-:W-:Y:S01]  /*ce00*/  HFMA2 R18, R71, R10.H0_H0, -48, -48 ;  /* 0xd200d20047127431 */ /* 0x000fe2000004000a */
[----:B------:R-:W-:-:S02]  /*ce10*/  LOP3.LUT R13, R72, 0x64006400, RZ, 0xfc, !PT ;  /* 0x64006400480d7812 */ /* 0x000fc400078efcff */
[C---:B------:R-:W-:Y:S02]  /*ce20*/  LOP3.LUT R76, R14.reuse, 0x3e003e0, RZ, 0xc0, !PT ;  /* 0x03e003e00e4c7812 */ /* 0x040fe400078ec0ff */
[----:B------:R-:W-:Y:S02]  /*ce30*/  LOP3.LUT R38, R14, 0x1f001f, RZ, 0xc0, !PT ;  /* 0x001f001f0e267812 */ /* 0x000fe400078ec0ff */
[----:B------:R-:W-:Y:S02]  /*ce40*/  LOP3.LUT R72, R33, 0x64006400, RZ, 0xfc, !PT ;  /* 0x6400640021487812 */ /* 0x000fe400078efcff */
[----:B------:R-:W-:Y:S02]  /*ce50*/  LOP3.LUT R71, R0, 0x64006400, RZ, 0xfc, !PT ;  /* 0x6400640000477812 */ /* 0x000fe400078efcff */
[C---:B------:R-:W-:Y:S01]  /*ce60*/  LOP3.LUT R14, R15.reuse, 0x3e003e0, RZ, 0xc0, !PT ;  /* 0x03e003e00f0e7812 */ /* 0x040fe200078ec0ff */
[----:B------:R-:W-:Y:S01]  /*ce70*/  HADD2 R72, R72, -1040, -1040 ;  /* 0xe410e41048487430 */ /* 0x000fe20000000000 */
[----:B------:R-:W-:Y:S01]  /*ce80*/  LOP3.LUT R41, R15, 0x1f001f, RZ, 0xc0, !PT ;  /* 0x001f001f0f297812 */ /* 0x000fe200078ec0ff */
[----:B------:R-:W-:Y:S01]  /*ce90*/  HADD2 R71, R71, -1040, -1040 ;  /* 0xe410e41047477430 */ /* 0x000fe20000000000 */
[----:B------:R-:W-:-:S02]  /*cea0*/  LOP3.LUT R31, R80, 0x100010, R31, 0xf8, !PT ;  /* 0x00100010501f7812 */ /* 0x000fc400078ef81f */
        /* <DEDUP_REMOVED lines=8> */
[-C--:B------:R-:W-:Y:S01]  /*cf30*/  HFMA2 R57, R13, R10.reuse.H0_H0, -48, -48 ;  /* 0xd200d2000d397431 */ /* 0x080fe2000004000a */
[----:B------:R-:W-:Y:S01]  /*cf40*/  LOP3.LUT R51, R64, 0x64006400, RZ, 0xfc, !PT ;  /* 0x6400640040337812 */ /* 0x000fe200078efcff */
[----:B------:R-:W-:Y:S01]  /*cf50*/  HADD2 R64, R48, -1040, -1040 ;  /* 0xe410e41030407430 */ /* 0x000fe20000000000 */
[----:B------:R-:W-:Y:S01]  /*cf60*/  LOP3.LUT R103, R76, 0x64006400, RZ, 0xfc, !PT ;  /* 0x640064004c677812 */ /* 0x000fe200078efcff */
[-C--:B------:R-:W-:Y:S01]  /*cf70*/  HFMA2 R78, R15, R10.reuse.H0_H0, -48, -48 ;  /* 0xd200d2000f4e7431 */ /* 0x080fe2000004000a */
        /* <DEDUP_REMOVED lines=59> */
[-C--:B------:R-:W-:Y:S02]  /*d330*/  HFMA2.MMA R32, R83, R37.reuse, R32 ;  /* 0x0000002553207235 */ /* 0x080fe40000000020 */
[----:B------:R-:W-:Y:S01]  /*d340*/  HFMA2.MMA R34, R77, R37, R34 ;  /* 0x000000254d227235 */ /* 0x000fe20000000022 */
[----:B------:R-:W-:-:S04]  /*d350*/  HFMA2 R37, R79, R38, R33 ;  /* 0x000000264f257231 */ /* 0x000fc80000000021 */
[-C--:B------:R-:W-:Y:S01]  /*d360*/  HFMA2 R37, R73, R39.reuse, R37 ;  /* 0x0000002749257231 */ /* 0x080fe20000000025 */
[-C--:B------:R-:W-:Y:S02]  /*d370*/  HFMA2.MMA R32, R82, R38.reuse, R32 ;  /* 0x0000002652207235 */ /* 0x080fe40000000020 */
[----:B------:R-:W-:Y:S01]  /*d380*/  HFMA2.MMA R99, R80, R38, R34 ;  /* 0x0000002650637235 */ /* 0x000fe20000000022 */
[----:B------:R-:W-:Y:S02]  /*d390*/  HFMA2 R38, R81, R38, R36 ;  /* 0x0000002651267231 */ /* 0x000fe40000000024 */
[-C--:B-1----:R-:W-:Y:S02]  /*d3a0*/  HFMA2 R37, R58, R28.reuse, R37 ;  /* 0x0000001c3a257231 */ /* 0x082fe40000000025 */
[----:B------:R-:W-:Y:S01]  /*d3b0*/  HFMA2 R38, R65, R39, R38 ;  /* 0x0000002741267231 */ /* 0x000fe20000000026 */
[-C--:B------:R-:W-:Y:S01]  /*d3c0*/  HFMA2.MMA R36, R75, R39.reuse, R32 ;  /* 0x000000274b247235 */ /* 0x080fe20000000020 */
[----:B------:R-:W-:Y:S01]  /*d3d0*/  HFMA2 R37, R68, R29, R37 ;  /* 0x0000001d44257231 */ /* 0x000fe20000000025 */
[----:B------:R-:W0:Y:S01]  /*d3e0*/  LDS.128 R32, [UR4+0x20] ;  /* 0x00002004ff207984 */ /* 0x000e220008000c00 */
[----:B------:R-:W-:Y:S01]  /*d3f0*/  HFMA2.MMA R99, R63, R39, R99 ;  /* 0x000000273f637235 */ /* 0x000fe20000000063 */
[----:B------:R-:W-:-:S04]  /*d400*/  HFMA2 R38, R60, R28, R38 ;  /* 0x0000001c3c267231 */ /* 0x000fc80000000026 */
[-C--:B------:R-:W-:Y:S01]  /*d410*/  HFMA2.MMA R36, R57, R28.reuse, R36 ;  /* 0x0000001c39247235 */ /* 0x080fe20000000024 */
[----:B------:R-:W-:Y:S02]  /*d420*/  HFMA2 R38, R70, R29, R38 ;  /* 0x0000001d46267231 */ /* 0x000fe40000000026 */
[----:B------:R-:W-:-:S05]  /*d430*/  HFMA2.MMA R99, R59, R28, R99 ;  /* 0x0000001c3b637235 */ /* 0x000fca0000000063 */
[----:B------:R-:W-:-:S03]  /*d440*/  HFMA2.MMA R36, R67, R29, R36 ;  /* 0x0000001d43247235 */ /* 0x000fc60000000024 */
[----:B------:R-:W-:Y:S01]  /*d450*/  HFMA2.MMA R99, R69, R29, R99 ;  /* 0x0000001d45637235 */ /* 0x000fe20000000063 */
[----:B------:R-:W-:-:S04]  /*d460*/  HFMA2 R29, R62, R30, R37 ;  /* 0x0000001e3e1d7231 */ /* 0x000fc80000000025 */
[-C--:B------:R-:W-:Y:S01]  /*d470*/  HFMA2.MMA R36, R61, R30.reuse, R36 ;  /* 0x0000001e3d247235 */ /* 0x080fe20000000024 */
[----:B------:R-:W-:Y:S02]  /*d480*/  HFMA2 R29, R19, R31, R29 ;  /* 0x0000001f131d7231 */ /* 0x000fe4000000001d */
[----:B------:R-:W-:Y:S01]  /*d490*/  HFMA2.MMA R99, R64, R30, R99 ;  /* 0x0000001e40637235 */ /* 0x000fe20000000063 */
[----:B------:R-:W-:-:S04]  /*d4a0*/  HFMA2 R30, R66, R30, R38 ;  /* 0x0000001e421e7231 */ /* 0x000fc80000000026 */
[-C--:B------:R-:W-:Y:S01]  /*d4b0*/  HFMA2.MMA R28, R56, R31.reuse, R36 ;  /* 0x0000001f381c7235 */ /* 0x080fe20000000024 */
[----:B------:R-:W-:Y:S01]  /*d4c0*/  HFMA2 R30, R15, R31, R30 ;  /* 0x0000001f0f1e7231 */ /* 0x000fe2000000001e */
[----:B------:R-:W1:Y:S01]  /*d4d0*/  LDS.128 R36, [UR4+0x30] ;  /* 0x00003004ff247984 */ /* 0x000e620008000c00 */
[----:B------:R-:W-:-:S05]  /*d4e0*/  HFMA2.MMA R99, R17, R31, R99 ;  /* 0x0000001f11637235 */ /* 0x000fca0000000063 */
[-C--:B0-----:R-:W-:Y:S01]  /*d4f0*/  HFMA2.MMA R28, R24, R32.reuse, R28 ;  /* 0x00000020181c7235 */ /* 0x081fe2000000001c */
[-C--:B------:R-:W-:Y:S02]  /*d500*/  HFMA2 R29, R26, R32.reuse, R29 ;  /* 0x000000201a1d7231 */ /* 0x080fe4000000001d */
[----:B------:R-:W-:Y:S01]  /*d510*/  HFMA2.MMA R99, R40, R32, R99 ;  /* 0x0000002028637235 */ /* 0x000fe20000000063 */
[----:B------:R-:W-:Y:S02]  /*d520*/  HFMA2 R30, R42, R32, R30 ;  /* 0x000000202a1e7231 */ /* 0x000fe4000000001e */
        /* <DEDUP_REMOVED lines=9> */
[----:B------:R-:W-:-:S06]  /*d5c0*/  HFMA2.MMA R99, R16, R34, R99 ;  /* 0x0000002210637235 */ /* 0x000fcc0000000063 */
[-C--:B------:R-:W-:Y:S02]  /*d5d0*/  HFMA2.MMA R28, R25, R35.reuse, R28 ;  /* 0x00000023191c7235 */ /* 0x080fe4000000001c */
[----:B------:R-:W-:-:S06]  /*d5e0*/  HFMA2.MMA R99, R41, R35, R99 ;  /* 0x0000002329637235 */ /* 0x000fcc0000000063 */
[-C--:B-1----:R-:W-:Y:S01]  /*d5f0*/  HFMA2.MMA R28, R44, R36.reuse, R28 ;  /* 0x000000242c1c7235 */ /* 0x082fe2000000001c */
[-C--:B------:R-:W-:Y:S01]  /*d600*/  HFMA2 R29, R45, R36.reuse, R29 ;  /* 0x000000242d1d7231 */ /* 0x080fe2000000001d */
        /* <DEDUP_REMOVED lines=10> */
[-C--:B------:R-:W-:Y:S01]  /*d6b0*/  HFMA2.MMA R28, R48, R38.reuse, R28 ;  /* 0x00000026301c7235 */ /* 0x080fe2000000001c */
[----:B------:R-:W-:Y:S01]  /*d6c0*/  HADD2 R29, R29.H0_H0, R29.H1_H1 ;  /* 0x3000001d1d1d7230 */ /* 0x000fe20000000800 */
[----:B------:R-:W-:Y:S01]  /*d6d0*/  HFMA2.MMA R99, R50, R38, R99 ;  /* 0x0000002632637235 */ /* 0x000fe20000000063 */
[----:B------:R-:W-:-:S05]  /*d6e0*/  HADD2 R30, R30.H0_H0, R30.H1_H1 ;  /* 0x3000001e1e1e7230 */ /* 0x000fca0000000800 */
        /* <DEDUP_REMOVED lines=8> */
.L_x_51:
        /* <DEDUP_REMOVED lines=81> */
.L_x_52:
        /* <DEDUP_REMOVED lines=80> */
.L_x_53:
        /* <DEDUP_REMOVED lines=77> */
.L_x_50:
[----:B------:R-:W-:Y:S01]  /*e650*/  IADD3 R95, R95, 0x20, RZ ;  /* 0x000000205f5f7810 */ /* 0x000fe20007ffe0ff */
[----:B------:R-:W-:Y:S01]  /*e660*/  UIADD3 UR4, UR4, 0x40, URZ ;  /* 0x0000004004047890 */ /* 0x000fe2000fffe03f */
[----:B------:R-:W-:Y:S02]  /*e670*/  IMAD.WIDE R14, R87, 0x4, R100 ;  /* 0x00000004570e7825 */ /* 0x000fe400078e0264 */
[C---:B------:R-:W-:Y:S02]  /*e680*/  ISETP.GE.AND P2, PT, R95.reuse, UR5, PT ;  /* 0x000000055f007c0c */ /* 0x040fe4000bf46270 */
[----:B------:R-:W-:-:S13]  /*e690*/  ISETP.LT.AND P3, PT, R95, R94, PT ;  /* 0x0000005e5f00720c */ /* 0x000fda0003f61270 */
[----:B------:R-:W-:Y:S05]  /*e6a0*/  @!P2 BRA P3, `(.L_x_54) ;  /* 0xffffffd800a8a947 */ /* 0x000fea000183ffff */
.L_x_49:
        /* <DEDUP_REMOVED lines=8> */
.L_x_72:
[----:B------:R-:W-:-:S13]  /*e730*/  ISETP.NE.AND P2, PT, R95, R88, PT ;  /* 0x000000585f00720c */ /* 0x000fda0003f45270 */
[----:B------:R-:W0:Y:S01]  /*e740*/  @!P2 LDC.64 R10, c[0x0][0x248] ;  /* 0x00009200ff0aab82 */ /* 0x000e220000000a00 */
[----:B------:R-:W-:Y:S02]  /*e750*/  @!P2 IADD3 R89, R89, 0x1, RZ ;  /* 0x000000015959a810 */ /* 0x000fe40007ffe0ff */
[----:B------:R-:W-:Y:S02]  /*e760*/  @!P2 LEA R13, R95, 0x1, 0x1 ;  /* 0x000000015f0da811 */ /* 0x000fe400078e08ff */
[----:B------:R-:W-:-:S03]  /*e770*/  @!P2 LEA R12, R89, R98, 0x3 ;  /* 0x00000062590ca211 */ /* 0x000fc600078e18ff */
[----:B0-----:R-:W-:-:S03]  /*e780*/  @!P2 IMAD.WIDE R10, R13, 0x2, R10 ;  /* 0x000000020d0aa825 */ /* 0x001fc600078e020a */
[----:B------:R-:W2:Y:S04]  /*e790*/  @!P2 LDL.64 R12, [R12] ;  /* 0x000000000c0ca983 */ /* 0x000ea80000100a00 */
[----:B------:R-:W3:Y:S01]  /*e7a0*/  @!P2 LDG.E.U16.CONSTANT R10, desc[UR6][R10.64] ;  /* 0x000000060a0aa981 */ /* 0x000ee2000c1e9500 */
[----:B--2---:R-:W-:Y:S02]  /*e7b0*/  @!P2 PRMT R86, R12, 0x7610, R86 ;  /* 0x000076100c56a816 */ /* 0x004fe40000000056 */
[----:B------:R-:W-:Y:S02]  /*e7c0*/  @!P2 PRMT R85, R13, 0x7610, R85 ;  /* 0x000076100d55a816 */ /* 0x000fe40000000055 */
[----:B---3--:R-:W-:Y:S02]  /*e7d0*/  @!P2 IADD3 R88, R10, R95, RZ ;  /* 0x0000005f0a58a210 */ /* 0x008fe40007ffe0ff */
[----:B------:R-:W-:-:S02]  /*e7e0*/  @!P2 PRMT R86, R86, 0x7610, R12 ;  /* 0x000076105656a816 */ /* 0x000fc4000000000c */
[----:B------:R-:W-:Y:S01]  /*e7f0*/  @!P2 PRMT R85, R85, 0x7610, R13 ;  /* 0x000076105555a816 */ /* 0x000fe2000000000d */
[----:B------:R-:W-:Y:S06]  /*e800*/  @!P1 BRA `(.L_x_56) ;  /* 0x0000006800a09947 */ /* 0x000fec0003800000 */
[----:B-----5:R-:W2:Y:S01]  /*e810*/  LDG.E.128.CONSTANT R16, desc[UR6][R14.64] ;  /* 0x000000060e107981 */ /* 0x020ea2000c1e9d00 */
[----:B------:R-:W-:Y:S02]  /*e820*/  PRMT R10, R92, 0x9910, RZ ;  /* 0x000099105c0a7816 */ /* 0x000fe400000000ff */
[----:B------:R-:W-:Y:S02]  /*e830*/  MOV R13, 0x2c00 ;  /* 0x00002c00000d7802 */ /* 0x000fe40000000f00 */
[----:B------:R-:W-:Y:S02]  /*e840*/  ISETP.NE.AND P2, PT, R10, RZ, PT ;  /* 0x000000ff0a00720c */ /* 0x000fe40003f45270 */
[----:B------:R-:W-:Y:S02]  /*e850*/  ISETP.GE.AND P3, PT, R96, 0x2, PT ;  /* 0x000000026000780c */ /* 0x000fe40003f66270 */
[C---:B--2---:R-:W-:Y:S02]  /*e860*/  LOP3.LUT R12, R17.reuse, 0xf000f, RZ, 0xc0, !PT ;  /* 0x000f000f110c7812 */ /* 0x044fe400078ec0ff */
[----:B------:R-:W-:-:S02]  /*e870*/  LOP3.LUT R20, R17, 0xf000f0, RZ, 0xc0, !PT ;  /* 0x00f000f011147812 */ /* 0x000fc400078ec0ff */
[----:B------:R-:W-:Y:S02]  /*e880*/  SHF.R.U32.HI R25, RZ, 0x8, R18 ;  /* 0x00000008ff197819 */ /* 0x000fe40000011612 */
[C---:B------:R-:W-:Y:S02]  /*e890*/  LOP3.LUT R0, R16.reuse, 0xf000f, RZ, 0xc0, !PT ;  /* 0x000f000f10007812 */ /* 0x040fe400078ec0ff */
[----:B------:R-:W-:Y:S02]  /*e8a0*/  LOP3.LUT R10, R16, 0xf000f0, RZ, 0xc0, !PT ;  /* 0x00f000f0100a7812 */ /* 0x000fe400078ec0ff */
[----:B------:R-:W-:Y:S02]  /*e8b0*/  SHF.R.U32.HI R17, RZ, 0x8, R17 ;  /* 0x00000008ff117819 */ /* 0x000fe40000011611 */
[----:B------:R-:W-:Y:S02]  /*e8c0*/  SHF.R.U32.HI R16, RZ, 0x8, R16 ;  /* 0x00000008ff107819 */ /* 0x000fe40000011610 */
[----:B------:R-:W-:-:S02]  /*e8d0*/  LOP3.LUT R21, R18, 0xf000f, RZ, 0xc0, !PT ;  /* 0x000f000f12157812 */ /* 0x000fc400078ec0ff */
[----:B------:R-:W-:Y:S02]  /*e8e0*/  SHF.R.U32.HI R28, RZ, 0x8, R19 ;  /* 0x00000008ff1c7819 */ /* 0x000fe40000011613 */
[C---:B------:R-:W-:Y:S02]  /*e8f0*/  LOP3.LUT R26, R19.reuse, 0xf000f, RZ, 0xc0, !PT ;  /* 0x000f000f131a7812 */ /* 0x040fe400078ec0ff */
        /* <DEDUP_REMOVED lines=16> */
[----:B------:R-:W-:Y:S01]  /*ea00*/  HFMA2 R31, R32, R13.H0_H0, -72, -72 ;  /* 0xd480d480201f7431 */ /* 0x000fe2000004000d */
[----:B------:R-:W-:-:S02]  /*ea10*/  LOP3.LUT R33, R20, 0x64006400, RZ, 0xfc, !PT ;  /* 0x6400640014217812 */ /* 0x000fc400078efcff */
[----:B------:R-:W-:Y:S01]  /*ea20*/  LOP3.LUT R0, R0, 0x64006400, RZ, 0xfc, !PT ;  /* 0x6400640000007812 */ /* 0x000fe200078efcff */
[-C--:B------:R-:W-:Y:S01]  /*ea30*/  HFMA2 R29, R30, R13.reuse.H0_H0, -72, -72 ;  /* 0xd480d4801e1d7431 */ /* 0x080fe2000004000d */
[----:B------:R-:W-:Y:S01]  /*ea40*/  LOP3.LUT R10, R10, 0x64006400, RZ, 0xfc, !PT ;  /* 0x640064000a0a7812 */ /* 0x000fe200078efcff */
[----:B------:R-:W-:Y:S01]  /*ea50*/  HADD2 R32, R33, -1032, -1032 ;  /* 0xe408e40821207430 */ /* 0x000fe20000000000 */
[----:B------:R-:W-:Y:S01]  /*ea60*/  LOP3.LUT R12, R12, 0x64006400, RZ, 0xfc, !PT ;  /* 0x640064000c0c7812 */ /* 0x000fe200078efcff */
[----:B------:R-:W-:Y:S01]  /*ea70*/  HADD2 R20, R0, -1032, -1032 ;  /* 0xe408e40800147430 */ /* 0x000fe20000000000 */
[----:B------:R-:W-:Y:S02]  /*ea80*/  LOP3.LUT R34, R27, 0x64006400, RZ, 0xfc, !PT ;  /* 0x640064001b227812 */ /* 0x000fe400078efcff */
[----:B------:R-:W-:Y:S02]  /*ea90*/  LOP3.LUT R11, R11, 0x64006400, RZ, 0xfc, !PT ;  /* 0x640064000b0b7812 */ /* 0x000fe400078efcff */
[----:B------:R-:W-:Y:S01]  /*eaa0*/  LOP3.LUT R16, R16, 0x64006400, RZ, 0xfc, !PT ;  /* 0x6400640010107812 */ /* 0x000fe200078efcff */
[-C--:B------:R-:W-:Y:S01]  /*eab0*/  HFMA2 R25, R34, R13.reuse.H0_H0, -72, -72 ;  /* 0xd480d48022197431 */ /* 0x080fe2000004000d */
[----:B------:R-:W-:Y:S01]  /*eac0*/  LOP3.LUT R28, R18, 0x64006400, RZ, 0xfc, !PT ;  /* 0x64006400121c7812 */ /* 0x000fe200078efcff */
[-C--:B------:R-:W-:Y:S01]  /*ead0*/  HFMA2 R18, R10, R13.reuse.H0_H0, -72, -72 ;  /* 0xd480d4800a127431 */ /* 0x080fe2000004000d */
[----:B------:R-:W-:Y:S01]  /*eae0*/  LOP3.LUT R17, R19, 0x64006400, RZ, 0xfc, !PT ;  /* 0x6400640013117812 */ /* 0x000fe200078efcff */
[----:B------:R-:W-:Y:S01]  /*eaf0*/  HADD2 R19, R12, -1032, -1032 ;  /* 0xe408e4080c137430 */ /* 0x000fe20000000000 */
[----:B------:R-:W-:Y:S01]  /*eb00*/  LOP3.LUT R36, R21, 0x64006400, RZ, 0xfc, !PT ;  /* 0x6400640015247812 */ /* 0x000fe200078efcff */
[----:B------:R-:W-:-:S02]  /*eb10*/  HFMA2 R21, R22, R13.H0_H0, -72, -72 ;  /* 0xd480d48016157431 */ /* 0x000fc4000004000d */
[----:B------:R-:W-:Y:S02]  /*eb20*/  HADD2 R22, R23, -1032, -1032 ;  /* 0xe408e40817167430 */ /* 0x000fe40000000000 */
[-C--:B------:R-:W-:Y:S02]  /*eb30*/  HFMA2 R23, R24, R13.reuse.H0_H0, -72, -72 ;  /* 0xd480d48018177431 */ /* 0x080fe4000004000d */
[----:B------:R-:W-:Y:S02]  /*eb40*/  HADD2 R24, R26, -1032, -1032 ;  /* 0xe408e4081a187430 */ /* 0x000fe40000000000 */
[----:B------:R-:W-:Y:S02]  /*eb50*/  HADD2 R26, R11, -1032, -1032 ;  /* 0xe408e4080b1a7430 */ /* 0x000fe40000000000 */
[----:B------:R-:W-:Y:S02]  /*eb60*/  HFMA2 R27, R16, R13.H0_H0, -72, -72 ;  /* 0xd480d480101b7431 */ /* 0x000fe4000004000d */
[----:B------:R-:W-:-:S02]  /*eb70*/  HADD2 R28, R28, -1032, -1032 ;  /* 0xe408e4081c1c7430 */ /* 0x000fc40000000000 */
[----:B------:R-:W-:Y:S02]  /*eb80*/  HADD2 R30, R17, -1032, -1032 ;  /* 0xe408e408111e7430 */ /* 0x000fe40000000000 */
[----:B------:R-:W-:Y:S01]  /*eb90*/  HFMA2 R33, R36, R13.H0_H0, -72, -72 ;  /* 0xd480d48024217431 */ /* 0x000fe2000004000d */
[----:B------:R-:W-:Y:S06]  /*eba0*/  @!P2 BRA `(.L_x_57) ;  /* 0x000000040068a947 */ /* 0x000fec0003800000 */
[----:B------:R-:W0:Y:S01]  /*ebb0*/  LDS.64 R34, [UR4] ;  /* 0x00000004ff227984 */ /* 0x000e220008000a00 */
[----:B------:R-:W-:Y:S02]  /*ebc0*/  HADD2.F32 R0, -RZ, R20.H0_H0 ;  /* 0x20000014ff007230 */ /* 0x000fe40000004100 */
[--C-:B------:R-:W-:Y:S01]  /*ebd0*/  HADD2.F32 R38, -RZ, R19.reuse.H0_H0 ;  /* 0x20000013ff267230 */ /* 0x100fe20000004100 */
[----:B------:R-:W1:Y:S01]  /*ebe0*/  LDS.64 R16, [UR4+0x8] ;  /* 0x00000804ff107984 */ /* 0x000e620008000a00 */
[----:B------:R-:W-:Y:S02]  /*ebf0*/  HADD2.F32 R12, -RZ, R24.H0_H0 ;  /* 0x20000018ff0c7230 */ /* 0x000fe40000004100 */
[----:B------:R-:W-:Y:S02]  /*ec00*/  HADD2.F32 R10, -RZ, R22.H0_H0 ;  /* 0x20000016ff0a7230 */ /* 0x000fe40000004100 */
[----:B------:R-:W-:Y:S02]  /*ec10*/  HADD2.F32 R40, -RZ, R19.H1_H1 ;  /* 0x30000013ff287230 */ /* 0x000fe40000004100 */
[----:B0-----:R-:W-:-:S02]  /*ec20*/  HADD2.F32 R11, -RZ, R34.H0_H0 ;  /* 0x20000022ff0b7230 */ /* 0x001fc40000004100 */
[----:B------:R-:W-:Y:S02]  /*ec30*/  HADD2.F32 R37, -RZ, R34.H1_H1 ;  /* 0x30000022ff257230 */ /* 0x000fe40000004100 */
[--C-:B------:R-:W-:Y:S02]  /*ec40*/  HADD2.F32 R36, -RZ, R35.reuse.H0_H0 ;  /* 0x20000023ff247230 */ /* 0x100fe40000004100 */
[C---:B------:R-:W-:Y:S01]  /*ec50*/  FFMA.FTZ R38, R11.reuse, R38, RZ ;  /* 0x000000260b267223 */ /* 0x040fe200000100ff */
[----:B------:R-:W-:Y:S02]  /*ec60*/  HADD2.F32 R39, -RZ, R35.H1_H1 ;  /* 0x30000023ff277230 */ /* 0x000fe40000004100 */
[----:B------:R-:W-:Y:S01]  /*ec70*/  FFMA.FTZ R35, R0, R11, RZ ;  /* 0x0000000b00237223 */ /* 0x000fe200000100ff */
[----:B------:R-:W-:Y:S02]  /*ec80*/  HADD2.F32 R34, -RZ, R20.H1_H1 ;  /* 0x30000014ff227230 */ /* 0x000fe40000004100 */
[C---:B------:R-:W-:Y:S01]  /*ec90*/  FFMA.FTZ R43, R11.reuse, R12, RZ ;  /* 0x0000000c0b2b7223 */ /* 0x040fe200000100ff */
[----:B------:R-:W-:Y:S01]  /*eca0*/  FFMA.FTZ R42, R11, R10, RZ ;  /* 0x0000000a0b2a7223 */ /* 0x000fe200000100ff */
[----:B------:R-:W-:-:S02]  /*ecb0*/  HADD2.F32 R12, -RZ, R24.H1_H1 ;  /* 0x30000018ff0c7230 */ /* 0x000fc40000004100 */
[----:B------:R-:W-:Y:S01]  /*ecc0*/  FFMA.FTZ R34, R34, R37, R35 ;  /* 0x0000002522227223 */ /* 0x000fe20000010023 */
[----:B------:R-:W-:Y:S02]  /*ecd0*/  HADD2.F32 R10, -RZ, R22.H1_H1 ;  /* 0x30000016ff0a7230 */ /* 0x000fe40000004100 */
        /* <DEDUP_REMOVED lines=9> */
[----:B------:R-:W-:Y:S02]  /*ed70*/  HADD2.F32 R0, -RZ, R18.H1_H1 ;  /* 0x30000012ff007230 */ /* 0x000fe40000004100 */
[C---:B------:R-:W-:Y:S01]  /*ed80*/  FFMA.FTZ R41, R36.reuse, R38, R41 ;  /* 0x0000002624297223 */ /* 0x040fe20000010029 */
[----:B------:R-:W-:Y:S02]  /*ed90*/  HADD2.F32 R10, -RZ, R21.H1_H1 ;  /* 0x30000015ff0a7230 */ /* 0x000fe40000004100 */
[----:B------:R-:W-:Y:S01]  /*eda0*/  FFMA.FTZ R35, R36, R35, R43 ;  /* 0x0000002324237223 */ /* 0x000fe2000001002b */
[----:B------:R-:W-:-:S02]  /*edb0*/  HADD2.F32 R34, -RZ, R23.H1_H1 ;  /* 0x30000017ff227230 */ /* 0x000fc40000004100 */
[----:B------:R-:W-:Y:S01]  /*edc0*/  FFMA.FTZ R0, R0, R39, R11 ;  /* 0x0000002700007223 */ /* 0x000fe2000001000b */
[----:B------:R-:W-:Y:S02]  /*edd0*/  HADD2.F32 R38, -RZ, R25.H1_H1 ;  /* 0x30000019ff267230 */ /* 0x000fe40000004100 */
[C---:B------:R-:W-:Y:S01]  /*ede0*/  FFMA.FTZ R37, R39.reuse, R10, R12 ;  /* 0x0000000a27257223 */ /* 0x040fe2000001000c */
[----:B-1----:R-:W-:Y:S02]  /*edf0*/  HADD2.F32 R12, -RZ, R16.H0_H0 ;  /* 0x20000010ff0c7230 */ /* 0x002fe40000004100 */
[C---:B------:R-:W-:Y:S01]  /*ee00*/  FFMA.FTZ R41, R39.reuse, R34, R41 ;  /* 0x0000002227297223 */ /* 0x040fe20000010029 */
[----:B------:R-:W-:Y:S02]  /*ee10*/  HADD2.F32 R11, -RZ, R26.H0_H0 ;  /* 0x2000001aff0b7230 */ /* 0x000fe40000004100 */
[----:B------:R-:W-:Y:S01]  /*ee20*/  FFMA.FTZ R39, R39, R38, R35 ;  /* 0x0000002627277223 */ /* 0x000fe20000010023 */
[----:B------:R-:W-:-:S02]  /*ee30*/  HADD2.F32 R35, -RZ, R16.H1_H1 ;  /* 0x30000010ff237230 */ /* 0x000fc40000004100 */
[----:B------:R-:W-:Y:S02]  /*ee40*/  HADD2.F32 R34, -RZ, R28.H0_H0 ;  /* 0x2000001cff227230 */ /* 0x000fe40000004100 */
[----:B------:R-:W-:Y:S01]  /*ee50*/  FFMA.FTZ R11, R11, R12, R0 ;  /* 0x0000000c0b0b7223 */ /* 0x000fe20000010000 */
[----:B------:R-:W-:Y:S02]  /*ee60*/  HADD2.F32 R10, -RZ, R26.H1_H1 ;  /* 0x3000001aff0a7230 */ /* 0x000fe40000004100 */
[----:B------:R-:W-:Y:S02]  /*ee70*/  HADD2.F32 R36, -RZ, R30.H0_H0 ;  /* 0x2000001eff247230 */ /* 0x000fe40000004100 */
[----:B------:R-:W-:Y:S01]  /*ee80*/  FFMA.FTZ R34, R12, R34, R37 ;  /* 0x000000220c227223 */ /* 0x000fe20000010025 */
[----:B------:R-:W-:Y:S02]  /*ee90*/  HADD2.F32 R38, -RZ, R32.H0_H0 ;  /* 0x20000020ff267230 */ /* 0x000fe40000004100 */
[----:B------:R-:W-:Y:S01]  /*eea0*/  FFMA.FTZ R10, R10, R35, R11 ;  /* 0x000000230a0a7223 */ /* 0x000fe2000001000b */
[----:B------:R-:W-:-:S02]  /*eeb0*/  HADD2.F32 R0, -RZ, R28.H1_H1 ;  /* 0x3000001cff007230 */ /* 0x000fc40000004100 */
[C---:B------:R-:W-:Y:S01]  /*eec0*/  FFMA.FTZ R41, R12.reuse, R36, R41 ;  /* 0x000000240c297223 */ /* 0x040fe20000010029 */
[----:B------:R-:W-:Y:S02]  /*eed0*/  HADD2.F32 R16, -RZ, R17.H0_H0 ;  /* 0x20000011ff107230 */ /* 0x000fe40000004100 */
[----:B------:R-:W-:Y:S01]  /*eee0*/  FFMA.FTZ R39, R12, R38, R39 ;  /* 0x000000260c277223 */ /* 0x000fe20000010027 */
[----:B------:R-:W-:Y:S02]  /*eef0*/  HADD2.F32 R11, -RZ, R27.H0_H0 ;  /* 0x2000001bff0b7230 */ /* 0x000fe40000004100 */
[----:B------:R-:W-:Y:S01]  /*ef00*/  FFMA.FTZ R37, R35, R0, R34 ;  /* 0x0000000023257223 */ /* 0x000fe20000010022 */
[----:B------:R-:W-:Y:S02]  /*ef10*/  HADD2.F32 R38, -RZ, R32.H1_H1 ;  /* 0x30000020ff267230 */ /* 0x000fe40000004100 */
[----:B------:R-:W-:Y:S02]  /*ef20*/  HADD2.F32 R12, -RZ, R29.H0_H0 ;  /* 0x2000001dff0c7230 */ /* 0x000fe40000004100 */
[----:B------:R-:W-:Y:S01]  /*ef30*/  FFMA.FTZ R11, R11, R16, R10 ;  /* 0x000000100b0b7223 */ /* 0x000fe2000001000a */
[----:B------:R-:W-:-:S02]  /*ef40*/  HADD2.F32 R36, -RZ, R30.H1_H1 ;  /* 0x3000001eff247230 */ /* 0x000fc40000004100 */
[C---:B------:R-:W-:Y:S01]  /*ef50*/  FFMA.FTZ R39, R35.reuse, R38, R39 ;  /* 0x0000002623277223 */ /* 0x040fe20000010027 */
[----:B------:R-:W-:Y:S02]  /*ef60*/  HADD2.F32 R17, -RZ, R17.H1_H1 ;  /* 0x30000011ff117230 */ /* 0x000fe40000004100 */
[----:B------:R-:W-:Y:S01]  /*ef70*/  FFMA.FTZ R12, R16, R12, R37 ;  /* 0x0000000c100c7223 */ /* 0x000fe20000010025 */
[----:B------:R-:W-:Y:S02]  /*ef80*/  HADD2.F32 R10, -RZ, R29.H1_H1 ;  /* 0x3000001dff0a7230 */ /* 0x000fe40000004100 */
[----:B------:R-:W-:Y:S01]  /*ef90*/  FFMA.FTZ R41, R35, R36, R41 ;  /* 0x0000002423297223 */ /* 0x000fe20000010029 */
[----:B------:R-:W-:Y:S02]  /*efa0*/  HADD2.F32 R0, -RZ, R27.H1_H1 ;  /* 0x3000001bff007230 */ /* 0x000fe40000004100 */
[----:B------:R-:W-:Y:S02]  /*efb0*/  HADD2.F32 R34, -RZ, R31.H0_H0 ;  /* 0x2000001fff227230 */ /* 0x000fe40000004100 */
[----:B------:R-:W-:Y:S01]  /*efc0*/  FFMA.FTZ R10, R17, R10, R12 ;  /* 0x0000000a110a7223 */ /* 0x000fe2000001000c */
[----:B------:R-:W-:-:S02]  /*efd0*/  HADD2.F32 R38, -RZ, R33.H0_H0 ;  /* 0x20000021ff267230 */ /* 0x000fc40000004100 */
[----:B------:R-:W-:Y:S01]  /*efe0*/  FFMA.FTZ R0, R0, R17, R11 ;  /* 0x0000001100007223 */ /* 0x000fe2000001000b */
[----:B------:R-:W-:Y:S02]  /*eff0*/  HADD2.F32 R36, -RZ, R31.H1_H1 ;  /* 0x3000001fff247230 */ /* 0x000fe40000004100 */
[C---:B------:R-:W-:Y:S01]  /*f000*/  FFMA.FTZ R41, R16.reuse, R34, R41 ;  /* 0x0000002210297223 */ /* 0x040fe20000010029 */
[----:B------:R-:W-:Y:S02]  /*f010*/  HADD2.F32 R12, -RZ, R33.H1_H1 ;  /* 0x30000021ff0c7230 */ /* 0x000fe40000004100 */
        /* <DEDUP_REMOVED lines=19> */
.L_x_57:
[----:B------:R-:W-:Y:S05]  /*f150*/  @!P3 BRA `(.L_x_58) ;  /* 0x00000010005cb947 */ /* 0x000fea0003800000 */
[----:B------:R-:W-:Y:S02]  /*f160*/  PRMT R0, R91, 0x9910, RZ ;  /* 0x000099105b007816 */ /* 0x000fe400000000ff */
[----:B------:R-:W-:Y:S02]  /*f170*/  ISETP.GE.AND P5, PT, R96, 0x3, PT ;  /* 0x000000036000780c */ /* 0x000fe40003fa6270 */
[----:B------:R-:W-:-:S13]  /*f180*/  ISETP.NE.AND P4, PT, R0, RZ, PT ;  /* 0x000000ff0000720c */ /* 0x000fda0003f85270 */
[----:B------:R-:W-:Y:S05]  /*f190*/  @!P4 BRA `(.L_x_59) ;  /* 0x000000040068c947 */ /* 0x000fea0003800000 */
[----:B------:R-:W0:Y:S01]  /*f1a0*/  LDS.64 R10, [UR4+0x80] ;  /* 0x00008004ff0a7984 */ /* 0x000e220008000a00 */
[----:B------:R-:W-:Y:S02]  /*f1b0*/  HADD2.F32 R0, -RZ, R20.H0_H0 ;  /* 0x20000014ff007230 */ /* 0x000fe40000004100 */
[----:B------:R-:W-:Y:S01]  /*f1c0*/  HADD2.F32 R12, -RZ, R24.H0_H0 ;  /* 0x20000018ff0c7230 */ /* 0x000fe20000004100 */
[----:B------:R-:W1:Y:S01]  /*f1d0*/  LDS.64 R16, [UR4+0x88] ;  /* 0x00008804ff107984 */ /* 0x000e620008000a00 */
[----:B------:R-:W-:Y:S02]  /*f1e0*/  HADD2.F32 R42, -RZ, R19.H1_H1 ;  /* 0x30000013ff2a7230 */ /* 0x000fe40000004100 */
[----:B------:R-:W-:Y:S02]  /*f1f0*/  HADD2.F32 R40, -RZ, R20.H1_H1 ;  /* 0x30000014ff287230 */ /* 0x000fe40000004100 */
[----:B------:R-:W-:Y:S02]  /*f200*/  HADD2.F32 R41, -RZ, R31.H1_H1 ;  /* 0x3000001fff297230 */ /* 0x000fe40000004100 */
        /* <DEDUP_REMOVED lines=13> */
[----:B------:R-:W-:Y:S02]  /*f2e0*/  HADD2.F32 R12, -RZ, R22.H1_H1 ;  /* 0x30000016ff0c7230 */ /* 0x000fe40000004100 */
[----:B------:R-:W-:Y:S01]  /*f2f0*/  FFMA.FTZ R39, R42, R34, R39 ;  /* 0x000000222a277223 */ /* 0x000fe20000010027 */
[----:B------:R-:W-:-:S02]  /*f300*/  HADD2.F32 R42, -RZ, R24.H1_H1 ;  /* 0x30000018ff2a7230 */ /* 0x000fc40000004100 */
[----:B------:R-:W-:Y:S01]  /*f310*/  FFMA.FTZ R37, R0, R36, R37 ;  /* 0x0000002400257223 */ /* 0x000fe20000010025 */
[----:B------:R-:W-:Y:S02]  /*f320*/  HADD2.F32 R10, -RZ, R21.H0_H0 ;  /* 0x20000015ff0a7230 */ /* 0x000fe40000004100 */
[-C--:B------:R-:W-:Y:S01]  /*f330*/  FFMA.FTZ R11, R12, R34.reuse, R11 ;  /* 0x000000220c0b7223 */ /* 0x080fe2000001000b */
[----:B------:R-:W-:Y:S02]  /*f340*/  HADD2.F32 R0, -RZ, R18.H1_H1 ;  /* 0x30000012ff007230 */ /* 0x000fe40000004100 */
[----:B------:R-:W-:Y:S01]  /*f350*/  FFMA.FTZ R35, R42, R34, R35 ;  /* 0x000000222a237223 */ /* 0x000fe20000010023 */
[----:B------:R-:W-:Y:S02]  /*f360*/  HADD2.F32 R34, -RZ, R25.H0_H0 ;  /* 0x20000019ff227230 */ /* 0x000fe40000004100 */
[----:B------:R-:W-:Y:S01]  /*f370*/  FFMA.FTZ R11, R40, R36, R11 ;  /* 0x00000024280b7223 */ /* 0x000fe2000001000b */
[----:B------:R-:W-:-:S02]  /*f380*/  HADD2.F32 R12, -RZ, R23.H1_H1 ;  /* 0x30000017ff0c7230 */ /* 0x000fc40000004100 */
[-C--:B------:R-:W-:Y:S01]  /*f390*/  FFMA.FTZ R39, R10, R36.reuse, R39 ;  /* 0x000000240a277223 */ /* 0x080fe20000010027 */
[----:B------:R-:W-:Y:S02]  /*f3a0*/  HADD2.F32 R10, -RZ, R21.H1_H1 ;  /* 0x30000015ff0a7230 */ /* 0x000fe40000004100 */
[----:B------:R-:W-:Y:S01]  /*f3b0*/  FFMA.FTZ R35, R34, R36, R35 ;  /* 0x0000002422237223 */ /* 0x000fe20000010023 */
[----:B------:R-:W-:Y:S02]  /*f3c0*/  HADD2.F32 R40, -RZ, R25.H1_H1 ;  /* 0x30000019ff287230 */ /* 0x000fe40000004100 */
[-C--:B------:R-:W-:Y:S01]  /*f3d0*/  FFMA.FTZ R37, R0, R38.reuse, R37 ;  /* 0x0000002600257223 */ /* 0x080fe20000010025 */
[-C--:B------:R-:W-:Y:S01]  /*f3e0*/  FFMA.FTZ R11, R12, R38.reuse, R11 ;  /* 0x000000260c0b7223 */ /* 0x080fe2000001000b */
[----:B-1----:R-:W-:Y:S02]  /*f3f0*/  HADD2.F32 R0, -RZ, R16.H0_H0 ;  /* 0x20000010ff007230 */ /* 0x002fe40000004100 */
[----:B------:R-:W-:Y:S01]  /*f400*/  FFMA.FTZ R39, R10, R38, R39 ;  /* 0x000000260a277223 */ /* 0x000fe20000010027 */
[----:B------:R-:W-:-:S02]  /*f410*/  HADD2.F32 R12, -RZ, R26.H0_H0 ;  /* 0x2000001aff0c7230 */ /* 0x000fc40000004100 */
[----:B------:R-:W-:Y:S01]  /*f420*/  FFMA.FTZ R35, R40, R38, R35 ;  /* 0x0000002628237223 */ /* 0x000fe20000010023 */
[----:B------:R-:W-:Y:S02]  /*f430*/  HADD2.F32 R36, -RZ, R28.H0_H0 ;  /* 0x2000001cff247230 */ /* 0x000fe40000004100 */
[----:B------:R-:W-:Y:S02]  /*f440*/  HADD2.F32 R16, -RZ, R16.H1_H1 ;  /* 0x30000010ff107230 */ /* 0x000fe40000004100 */
[-C--:B------:R-:W-:Y:S01]  /*f450*/  FFMA.FTZ R37, R12, R0.reuse, R37 ;  /* 0x000000000c257223 */ /* 0x080fe20000010025 */
[----:B------:R-:W-:Y:S02]  /*f460*/  HADD2.F32 R38, -RZ, R30.H0_H0 ;  /* 0x2000001eff267230 */ /* 0x000fe40000004100 */
[----:B------:R-:W-:Y:S01]  /*f470*/  FFMA.FTZ R39, R36, R0, R39 ;  /* 0x0000000024277223 */ /* 0x000fe20000010027 */
[----:B------:R-:W-:Y:S02]  /*f480*/  HADD2.F32 R34, -RZ, R26.H1_H1 ;  /* 0x3000001aff227230 */ /* 0x000fe40000004100 */
[----:B------:R-:W-:-:S02]  /*f490*/  HADD2.F32 R40, -RZ, R32.H0_H0 ;  /* 0x20000020ff287230 */ /* 0x000fc40000004100 */
[----:B------:R-:W-:Y:S01]  /*f4a0*/  FFMA.FTZ R11, R38, R0, R11 ;  /* 0x00000000260b7223 */ /* 0x000fe2000001000b */
[----:B------:R-:W-:Y:S02]  /*f4b0*/  HADD2.F32 R12, -RZ, R28.H1_H1 ;  /* 0x3000001cff0c7230 */ /* 0x000fe40000004100 */
[----:B------:R-:W-:Y:S01]  /*f4c0*/  FFMA.FTZ R37, R34, R16, R37 ;  /* 0x0000001022257223 */ /* 0x000fe20000010025 */
[----:B------:R-:W-:Y:S02]  /*f4d0*/  HADD2.F32 R10, -RZ, R17.H0_H0 ;  /* 0x20000011ff0a7230 */ /* 0x000fe40000004100 */
[----:B------:R-:W-:Y:S01]  /*f4e0*/  FFMA.FTZ R35, R40, R0, R35 ;  /* 0x0000000028237223 */ /* 0x000fe20000010023 */
[----:B------:R-:W-:Y:S02]  /*f4f0*/  HADD2.F32 R36, -RZ, R30.H1_H1 ;  /* 0x3000001eff247230 */ /* 0x000fe40000004100 */
[----:B------:R-:W-:Y:S01]  /*f500*/  FFMA.FTZ R39, R12, R16, R39 ;  /* 0x000000100c277223 */ /* 0x000fe20000010027 */
[----:B------:R-:W-:-:S02]  /*f510*/  HADD2.F32 R38, -RZ, R32.H1_H1 ;  /* 0x30000020ff267230 */ /* 0x000fc40000004100 */
[----:B------:R-:W-:Y:S02]  /*f520*/  HADD2.F32 R34, -RZ, R29.H0_H0 ;  /* 0x2000001dff227230 */ /* 0x000fe40000004100 */
[-C--:B------:R-:W-:Y:S01]  /*f530*/  FFMA.FTZ R11, R36, R16.reuse, R11 ;  /* 0x00000010240b7223 */ /* 0x080fe2000001000b */
[----:B------:R-:W-:Y:S02]  /*f540*/  HADD2.F32 R0, -RZ, R27.H0_H0 ;  /* 0x2000001bff007230 */ /* 0x000fe40000004100 */
[----:B------:R-:W-:Y:S01]  /*f550*/  FFMA.FTZ R35, R38, R16, R35 ;  /* 0x0000001026237223 */ /* 0x000fe20000010023 */
[----:B------:R-:W-:Y:S02]  /*f560*/  HADD2.F32 R17, -RZ, R17.H1_H1 ;  /* 0x30000011ff117230 */ /* 0x000fe40000004100 */
[-C--:B------:R-:W-:Y:S01]  /*f570*/  FFMA.FTZ R12, R34, R10.reuse, R39 ;  /* 0x0000000a220c7223 */ /* 0x080fe20000010027 */
[----:B------:R-:W-:Y:S02]  /*f580*/  HADD2.F32 R16, -RZ, R31.H0_H0 ;  /* 0x2000001fff107230 */ /* 0x000fe40000004100 */
[----:B------:R-:W-:Y:S01]  /*f590*/  FFMA.FTZ R0, R0, R10, R37 ;  /* 0x0000000a00007223 */ /* 0x000fe20000010025 */
[----:B------:R-:W-:-:S02]  /*f5a0*/  HADD2.F32 R39, -RZ, R29.H1_H1 ;  /* 0x3000001dff277230 */ /* 0x000fc40000004100 */
[----:B------:R-:W-:Y:S02]  /*f5b0*/  HADD2.F32 R34, -RZ, R33.H0_H0 ;  /* 0x20000021ff227230 */ /* 0x000fe40000004100 */
[-C--:B------:R-:W-:Y:S01]  /*f5c0*/  FFMA.FTZ R16, R16, R10.reuse, R11 ;  /* 0x0000000a10107223 */ /* 0x080fe2000001000b */
[----:B------:R-:W-:Y:S02]  /*f5d0*/  HADD2.F32 R37, -RZ, R27.H1_H1 ;  /* 0x3000001bff257230 */ /* 0x000fe40000004100 */
[-C--:B------:R-:W-:Y:S01]  /*f5e0*/  FFMA.FTZ R12, R39, R17.reuse, R12 ;  /* 0x00000011270c7223 */ /* 0x080fe2000001000c */
[----:B------:R-:W-:Y:S02]  /*f5f0*/  HADD2.F32 R39, -RZ, R33.H1_H1 ;  /* 0x30000021ff277230 */ /* 0x000fe40000004100 */
[----:B------:R-:W-:Y:S01]  /*f600*/  FFMA.FTZ R10, R34, R10, R35 ;  /* 0x0000000a220a7223 */ /* 0x000fe20000010023 */
[--C-:B------:R-:W-:Y:S02]  /*f610*/  HADD2.F32 R11, -RZ, R86.reuse.H0_H0 ;  /* 0x20000056ff0b7230 */ /* 0x100fe40000004100 */
[----:B------:R-:W-:Y:S01]  /*f620*/  FFMA.FTZ R0, R37, R17, R0 ;  /* 0x0000001125007223 */ /* 0x000fe20000010000 */
[----:B------:R-:W-:-:S02]  /*f630*/  HADD2.F32 R35, -RZ, R86.H1_H1 ;  /* 0x30000056ff237230 */ /* 0x000fc40000004100 */
[-C--:B------:R-:W-:Y:S01]  /*f640*/  FFMA.FTZ R16, R41, R17.reuse, R16 ;  /* 0x0000001129107223 */ /* 0x080fe20000010010 */
[--C-:B------:R-:W-:Y:S02]  /*f650*/  HADD2.F32 R37, -RZ, R85.reuse.H0_H0 ;  /* 0x20000055ff257230 */ /* 0x100fe40000004100 */
[----:B------:R-:W-:Y:S01]  /*f660*/  FFMA.FTZ R10, R39, R17, R10 ;  /* 0x00000011270a7223 */ /* 0x000fe2000001000a */
[----:B------:R-:W-:Y:S02]  /*f670*/  HADD2.F32 R41, -RZ, R85.H1_H1 ;  /* 0x30000055ff297230 */ /* 0x000fe40000004100 */
[----:B------:R-:W-:Y:S01]  /*f680*/  FMUL.FTZ R0, R11, R0 ;  /* 0x000000000b007220 */ /* 0x000fe20000410000 */
[----:B------:R-:W-:Y:S01]  /*f690*/  FMUL.FTZ R12, R35, R12 ;  /* 0x0000000c230c7220 */ /* 0x000fe20000410000 */
[----:B------:R-:W-:Y:S01]  /*f6a0*/  FMUL.FTZ R16, R37, R16 ;  /* 0x0000001025107220 */ /* 0x000fe20000410000 */
[----:B------:R-:W-:Y:S02]  /*f6b0*/  FMUL.FTZ R10, R41, R10 ;  /* 0x0000000a290a7220 */ /* 0x000fe40000410000 */
[----:B------:R-:W-:-:S02]  /*f6c0*/  F2FP.F16.F32.PACK_AB R0, RZ, R0 ;  /* 0x00000000ff00723e */ /* 0x000fc400000000ff */
[----:B------:R-:W-:Y:S02]  /*f6d0*/  F2FP.F16.F32.PACK_AB R12, RZ, R12 ;  /* 0x0000000cff0c723e */ /* 0x000fe400000000ff */
[----:B------:R-:W-:Y:S02]  /*f6e0*/  F2FP.F16.F32.PACK_AB R16, RZ, R16 ;  /* 0x00000010ff10723e */ /* 0x000fe400000000ff */
[----:B------:R-:W-:Y:S02]  /*f6f0*/  F2FP.F16.F32.PACK_AB R10, RZ, R10 ;  /* 0x0000000aff0a723e */ /* 0x000fe400000000ff */
[----:B------:R-:W-:Y:S02]  /*f700*/  PRMT R0, R0, 0x5410, R12 ;  /* 0x0000541000007816 */ /* 0x000fe4000000000c */
[----:B------:R-:W-:-:S04]  /*f710*/  PRMT R16, R16, 0x5410, R10 ;  /* 0x0000541010107816 */ /* 0x000fc8000000000a */
[----:B------:R-:W-:Y:S01]  /*f720*/  HFMA2.MMA R7, R0, 1, 1, R7 ;  /* 0x3c003c0000077835 */ /* 0x000fe20000000007 */
[----:B------:R-:W-:-:S10]  /*f730*/  HADD2 R6, R16, R6 ;  /* 0x0000000610067230 */ /* 0x000fd40000000000 */
.L_x_59:
[----:B------:R-:W-:Y:S05]  /*f740*/  @!P5 BRA `(.L_x_58) ;  /* 0x0000000800e0d947 */ /* 0x000fea0003800000 */
[----:B------:R-:W-:-:S04]  /*f750*/  PRMT R0, R93, 0x9910, RZ ;  /* 0x000099105d007816 */ /* 0x000fc800000000ff */
        /* <DEDUP_REMOVED lines=92> */
.L_x_60:
[----:B------:R-:W-:Y:S05]  /*fd20*/  @P0 BRA `(.L_x_58) ;  /* 0x0000000400680947 */ /* 0x000fea0003800000 */
        /* <DEDUP_REMOVED lines=10> */
[----:B------:R-:W-:Y:S02]  /*fdd0*/  HADD2.F32 R34, -RZ, R10.H1_H1 ;  /* 0x3000000aff227230 */ /* 0x000fe40000004100 */
[--C-:B------:R-:W-:Y:S02]  /*fde0*/  HADD2.F32 R11, -RZ, R22.reuse.H0_H0 ;  /* 0x20000016ff0b7230 */ /* 0x100fe40000004100 */
[----:B------:R-:W-:Y:S02]  /*fdf0*/  HADD2.F32 R10, -RZ, R19.H0_H0 ;  /* 0x20000013ff0a7230 */ /* 0x000fe40000004100 */
[----:B------:R-:W-:Y:S01]  /*fe00*/  FFMA.FTZ R19, R0, R35, RZ ;  /* 0x0000002300137223 */ /* 0x000fe200000100ff */
[----:B------:R-:W-:-:S02]  /*fe10*/  HADD2.F32 R22, -RZ, R22.H1_H1 ;  /* 0x30000016ff167230 */ /* 0x000fc40000004100 */
[-C--:B------:R-:W-:Y:S01]  /*fe20*/  FFMA.FTZ R11, R11, R35.reuse, RZ ;  /* 0x000000230b0b7223 */ /* 0x080fe200000100ff */
[----:B------:R-:W-:Y:S02]  /*fe30*/  HADD2.F32 R0, -RZ, R18.H0_H0 ;  /* 0x20000012ff007230 */ /* 0x000fe40000004100 */
[-C--:B------:R-:W-:Y:S01]  /*fe40*/  FFMA.FTZ R39, R10, R35.reuse, RZ ;  /* 0x000000230a277223 */ /* 0x080fe200000100ff */
[----:B------:R-:W-:Y:S01]  /*fe50*/  FFMA.FTZ R35, R12, R35, RZ ;  /* 0x000000230c237223 */ /* 0x000fe200000100ff */
[----:B------:R-:W-:Y:S02]  /*fe60*/  HADD2.F32 R12, -RZ, R23.H0_H0 ;  /* 0x20000017ff0c7230 */ /* 0x000fe40000004100 */
[-C--:B------:R-:W-:Y:S01]  /*fe70*/  FFMA.FTZ R11, R22, R34.reuse, R11 ;  /* 0x00000022160b7223 */ /* 0x080fe2000001000b */
[----:B------:R-:W-:Y:S02]  /*fe80*/  HADD2.F32 R10, -RZ, R21.H0_H0 ;  /* 0x20000015ff0a7230 */ /* 0x000fe40000004100 */
[-C--:B------:R-:W-:Y:S01]  /*fe90*/  FFMA.FTZ R19, R20, R34.reuse, R19 ;  /* 0x0000002214137223 */ /* 0x080fe20000010013 */
[----:B------:R-:W-:Y:S01]  /*fea0*/  FFMA.FTZ R39, R38, R34, R39 ;  /* 0x0000002226277223 */ /* 0x000fe20000010027 */
[----:B------:R-:W-:Y:S01]  /*feb0*/  FFMA.FTZ R12, R12, R36, R11 ;  /* 0x000000240c0c7223 */ /* 0x000fe2000001000b */
[----:B------:R-:W-:-:S02]  /*fec0*/  HADD2.F32 R20, -RZ, R25.H0_H0 ;  /* 0x20000019ff147230 */ /* 0x000fc40000004100 */
[----:B------:R-:W-:Y:S01]  /*fed0*/  FFMA.FTZ R35, R24, R34, R35 ;  /* 0x0000002218237223 */ /* 0x000fe20000010023 */
[----:B------:R-:W-:Y:S02]  /*fee0*/  HADD2.F32 R11, -RZ, R18.H1_H1 ;  /* 0x30000012ff0b7230 */ /* 0x000fe40000004100 */
[-C--:B------:R-:W-:Y:S01]  /*fef0*/  FFMA.FTZ R0, R0, R36.reuse, R19 ;  /* 0x0000002400007223 */ /* 0x080fe20000010013 */
[----:B------:R-:W-:Y:S02]  /*ff00*/  HADD2.F32 R21, -RZ, R21.H1_H1 ;  /* 0x30000015ff157230 */ /* 0x000fe40000004100 */
[-C--:B------:R-:W-:Y:S01]  /*ff10*/  FFMA.FTZ R10, R10, R36.reuse, R39 ;  /* 0x000000240a0a7223 */ /* 0x080fe20000010027 */
[----:B------:R-:W-:Y:S02]  /*ff20*/  HADD2.F32 R23, -RZ, R23.H1_H1 ;  /* 0x30000017ff177230 */ /* 0x000fe40000004100 */
[----:B------:R-:W-:Y:S01]  /*ff30*/  FFMA.FTZ R36, R20, R36, R35 ;  /* 0x0000002414247223 */ /* 0x000fe20000010023 */
[-C--:B------:R-:W-:Y:S01]  /*ff40*/  FFMA.FTZ R0, R11, R37.reuse, R0 ;  /* 0x000000250b007223 */ /* 0x080fe20000010000 */
[----:B------:R-:W-:Y:S01]  /*ff50*/  FFMA.FTZ R18, R21, R37, R10 ;  /* 0x0000002515127223 */ /* 0x000fe2000001000a */
[----:B-1----:R-:W-:-:S02]  /*ff60*/  HADD2.F32 R11, -RZ, R16.H0_H0 ;  /* 0x20000010ff0b7230 */ /* 0x002fc40000004100 */
[----:B------:R-:W-:Y:S01]  /*ff70*/  FFMA.FTZ R20, R23, R37, R12 ;  /* 0x0000002517147223 */ /* 0x000fe2000001000c */
[--C-:B------:R-:W-:Y:S02]  /*ff80*/  HADD2.F32 R10, -RZ, R17.reuse.H0_H0 ;  /* 0x20000011ff0a7230 */ /* 0x100fe40000004100 */
[----:B------:R-:W-:Y:S02]  /*ff90*/  HADD2.F32 R12, -RZ, R17.H1_H1 ;  /* 0x30000011ff0c7230 */ /* 0x000fe40000004100 */
[----:B------:R-:W-:Y:S02]  /*ffa0*/  HADD2.F32 R19, -RZ, R28.H0_H0 ;  /* 0x2000001cff137230 */ /* 0x000fe40000004100 */
[----:B------:R-:W-:Y:S02]  /*ffb0*/  HADD2.F32 R17, -RZ, R26.H0_H0 ;  /* 0x2000001aff117230 */ /* 0x000fe40000004100 */
[----:B------:R-:W-:Y:S02]  /*ffc0*/  HADD2.F32 R25, -RZ, R25.H1_H1 ;  /* 0x30000019ff197230 */ /* 0x000fe40000004100 */
[----:B------:R-:W-:Y:S01]  /*ffd0*/  FFMA.FTZ R19, R19, R11, R18 ;  /* 0x0000000b13137223 */ /* 0x000fe20000010012 */
[----:B------:R-:W-:-:S02]  /*ffe0*/  HADD2.F32 R16, -RZ, R16.H1_H1 ;  /* 0x30000010ff107230 */ /* 0x000fc40000004100 */
[----:B------:R-:W-:Y:S01]  /*fff0*/  FFMA.FTZ R17, R17, R11, R0 ;  /* 0x0000000b11117223 */ /* 0x000fe20000010000 */
[----:B------:R-:W-:Y:S02]  /*10000*/  HADD2.F32 R28, -RZ, R28.H1_H1 ;  /* 0x3000001cff1c7230 */ /* 0x000fe40000004100 */
[----:B------:R-:W-:Y:S01]  /*10010*/  FFMA.FTZ R36, R25, R37, R36 ;  /* 0x0000002519247223 */ /* 0x000fe20000010024 */
[----:B------:R-:W-:Y:S02]  /*10020*/  HADD2.F32 R26, -RZ, R26.H1_H1 ;  /* 0x3000001aff1a7230 */ /* 0x000fe40000004100 */
        /* <DEDUP_REMOVED lines=8> */
[----:B------:R-:W-:Y:S02]  /*100b0*/  HADD2.F32 R30, -RZ, R30.H1_H1 ;  /* 0x3000001eff1e7230 */ /* 0x000fe40000004100 */
[-C--:B------:R-:W-:Y:S01]  /*100c0*/  FFMA.FTZ R19, R18, R10.reuse, R19 ;  /* 0x0000000a12137223 */ /* 0x080fe20000010013 */
[----:B------:R-:W-:Y:S02]  /*100d0*/  HADD2.F32 R32, -RZ, R32.H1_H1 ;  /* 0x30000020ff207230 */ /* 0x000fe40000004100 */
        /* <DEDUP_REMOVED lines=9> */
[----:B------:R-:W-:-:S02]  /*10170*/  HADD2.F32 R20, -RZ, R31.H1_H1 ;  /* 0x3000001fff147230 */ /* 0x000fc40000004100 */
[-C--:B------:R-:W-:Y:S01]  /*10180*/  FFMA.FTZ R17, R0, R12.reuse, R17 ;  /* 0x0000000c00117223 */ /* 0x080fe20000010011 */
[----:B------:R-:W-:Y:S02]  /*10190*/  HADD2.F32 R18, -RZ, R33.H1_H1 ;  /* 0x30000021ff127230 */ /* 0x000fe40000004100 */
        /* <DEDUP_REMOVED lines=19> */
.L_x_58:
[----:B------:R-:W0:Y:S02]  /*102d0*/  LDC R19, c[0x0][0x23c] ;  /* 0x00008f00ff137b82 */ /* 0x000e240000000800 */
[----:B0-----:R-:W-:-:S05]  /*102e0*/  IMAD.WIDE R16, R19, 0x4, R14 ;  /* 0x0000000413107825 */ /* 0x001fca00078e020e */
[----:B------:R-:W2:Y:S02]  /*102f0*/  LDG.E.128.CONSTANT R20, desc[UR6][R16.64] ;  /* 0x0000000610147981 */ /* 0x000ea4000c1e9d00 */
[C---:B--2---:R-:W-:Y:S02]  /*10300*/  LOP3.LUT R0, R20.reuse, 0xf000f, RZ, 0xc0, !PT ;  /* 0x000f000f14007812 */ /* 0x044fe400078ec0ff */
[----:B------:R-:W-:Y:S02]  /*10310*/  LOP3.LUT R10, R20, 0xf000f0, RZ, 0xc0, !PT ;  /* 0x00f000f0140a7812 */ /* 0x000fe400078ec0ff */
[C---:B------:R-:W-:Y:S02]  /*10320*/  LOP3.LUT R12, R21.reuse, 0xf000f, RZ, 0xc0, !PT ;  /* 0x000f000f150c7812 */ /* 0x040fe400078ec0ff */
[----:B------:R-:W-:Y:S02]  /*10330*/  LOP3.LUT R18, R21, 0xf000f0, RZ, 0xc0, !PT ;  /* 0x00f000f015127812 */ /* 0x000fe400078ec0ff */
[----:B------:R-:W-:-:S02]  /*10340*/  LOP3.LUT R25, R22, 0xf000f, RZ, 0xc0, !PT ;  /* 0x000f000f16197812 */ /* 0x000fc400078ec0ff */
[----:B------:R-:W-:Y:S02]  /*10350*/  LOP3.LUT R26, R22, 0xf000f0, RZ, 0xc0, !PT ;  /* 0x00f000f0161a7812 */ /* 0x000fe400078ec0ff */
[----:B------:R-:W-:Y:S02]  /*10360*/  SHF.R.U32.HI R20, RZ, 0x8, R20 ;  /* 0x00000008ff147819 */ /* 0x000fe40000011614 */
[----:B------:R-:W-:Y:S02]  /*10370*/  SHF.R.U32.HI R21, RZ, 0x8, R21 ;  /* 0x00000008ff157819 */ /* 0x000fe40000011615 */
[----:B------:R-:W-:Y:S02]  /*10380*/  SHF.R.U32.HI R22, RZ, 0x8, R22 ;  /* 0x00000008ff167819 */ /* 0x000fe40000011616 */
[----:B------:R-:W-:Y:S02]  /*10390*/  SHF.R.U32.HI R29, RZ, 0x8, R23 ;  /* 0x00000008ff1d7819 */ /* 0x000fe40000011617 */
[----:B------:R-:W-:-:S02]  /*103a0*/  LOP3.LUT R27, R23, 0xf000f, RZ, 0xc0, !PT ;  /* 0x000f000f171b7812 */ /* 0x000fc400078ec0ff */
[----:B------:R-:W-:Y:S02]  /*103b0*/  LOP3.LUT R28, R23, 0xf000f0, RZ, 0xc0, !PT ;  /* 0x00f000f0171c7812 */ /* 0x000fe400078ec0ff */
[----:B------:R-:W-:Y:S02]  /*103c0*/  LOP3.LUT R24, R18, 0x64006400, RZ, 0xfc, !PT ;  /* 0x6400640012187812 */ /* 0x000fe400078efcff */
[----:B------:R-:W-:Y:S02]  /*103d0*/  LOP3.LUT R11, R20, 0xf000f, RZ, 0xc0, !PT ;  /* 0x000f000f140b7812 */ /* 0x000fe400078ec0ff */
[----:B------:R-:W-:Y:S01]  /*103e0*/  LOP3.LUT R18, R21, 0xf000f, RZ, 0xc0, !PT ;  /* 0x000f000f15127812 */ /* 0x000fe200078ec0ff */
[----:B------:R-:W-:Y:S01]  /*103f0*/  HFMA2 R24, R24, R13.H0_H0, -72, -72 ;  /* 0xd480d48018187431 */ /* 0x000fe2000004000d */
        /* <DEDUP_REMOVED lines=21> */
[----:B------:R-:W-:-:S02]  /*10550*/  LOP3.LUT R32, R21, 0x64006400, RZ, 0xfc, !PT ;  /* 0x6400640015207812 */ /* 0x000fc400078efcff */
[----:B------:R-:W-:Y:S01]  /*10560*/  LOP3.LUT R33, R23, 0x64006400, RZ, 0xfc, !PT ;  /* 0x6400640017217812 */ /* 0x000fe200078efcff */
[----:B------:R-:W-:Y:S01]  /*10570*/  HADD2 R23, R0, -1032, -1032 ;  /* 0xe408e40800177430 */ /* 0x000fe20000000000 */
[----:B------:R-:W-:Y:S01]  /*10580*/  LOP3.LUT R34, R22, 0x64006400, RZ, 0xfc, !PT ;  /* 0x6400640016227812 */ /* 0x000fe200078efcff */
[----:B------:R-:W-:Y:S01]  /*10590*/  HADD2 R22, R12, -1032, -1032 ;  /* 0xe408e4080c167430 */ /* 0x000fe20000000000 */
[----:B------:R-:W-:Y:S01]  /*105a0*/  LOP3.LUT R35, R30, 0x64006400, RZ, 0xfc, !PT ;  /* 0x640064001e237812 */ /* 0x000fe200078efcff */
[-C--:B------:R-:W-:Y:S01]  /*105b0*/  HFMA2 R30, R20, R13.reuse.H0_H0, -72, -72 ;  /* 0xd480d480141e7431 */ /* 0x080fe2000004000d */
[----:B------:R-:W-:Y:S01]  /*105c0*/  LOP3.LUT R36, R29, 0x64006400, RZ, 0xfc, !PT ;  /* 0x640064001d247812 */ /* 0x000fe200078efcff */
[----:B------:R-:W-:Y:S02]  /*105d0*/  HADD2 R29, R11, -1032, -1032 ;  /* 0xe408e4080b1d7430 */ /* 0x000fe40000000000 */
[----:B------:R-:W-:Y:S02]  /*105e0*/  HADD2 R31, R31, -1032, -1032 ;  /* 0xe408e4081f1f7430 */ /* 0x000fe40000000000 */
[----:B------:R-:W-:-:S02]  /*105f0*/  HFMA2 R32, R32, R13.H0_H0, -72, -72 ;  /* 0xd480d48020207431 */ /* 0x000fc4000004000d */
[----:B------:R-:W-:Y:S02]  /*10600*/  HADD2 R33, R33, -1032, -1032 ;  /* 0xe408e40821217430 */ /* 0x000fe40000000000 */
[-C--:B------:R-:W-:Y:S02]  /*10610*/  HFMA2 R34, R34, R13.reuse.H0_H0, -72, -72 ;  /* 0xd480d48022227431 */ /* 0x080fe4000004000d */
[----:B------:R-:W-:Y:S02]  /*10620*/  HADD2 R35, R35, -1032, -1032 ;  /* 0xe408e40823237430 */ /* 0x000fe40000000000 */
[----:B------:R-:W-:Y:S01]  /*10630*/  HFMA2 R36, R36, R13.H0_H0, -72, -72 ;  /* 0xd480d48024247431 */ /* 0x000fe2000004000d */
[----:B------:R-:W-:Y:S06]  /*10640*/  @!P2 BRA `(.L_x_61) ;  /* 0x000000040068a947 */ /* 0x000fec0003800000 */
[----:B------:R-:W0:Y:S01]  /*10650*/  LDS.64 R38, [UR4+0x10] ;  /* 0x00001004ff267984 */ /* 0x000e220008000a00 */
[--C-:B------:R-:W-:Y:S02]  /*10660*/  HADD2.F32 R42, -RZ, R22.reuse.H0_H0 ;  /* 0x20000016ff2a7230 */ /* 0x100fe40000004100 */
[----:B------:R-:W-:Y:S01]  /*10670*/  HADD2.F32 R0, -RZ, R23.H0_H0 ;  /* 0x20000017ff007230 */ /* 0x000fe20000004100 */
[----:B------:R-:W1:Y:S01]  /*10680*/  LDS.64 R20, [UR4+0x18] ;  /* 0x00001804ff147984 */ /* 0x000e620008000a00 */
[----:B------:R-:W-:Y:S02]  /*10690*/  HADD2.F32 R41, -RZ, R22.H1_H1 ;  /* 0x30000016ff297230 */ /* 0x000fe40000004100 */
[----:B------:R-:W-:Y:S02]  /*106a0*/  HADD2.F32 R10, -RZ, R25.H0_H0 ;  /* 0x20000019ff0a7230 */ /* 0x000fe40000004100 */
[----:B------:R-:W-:Y:S02]  /*106b0*/  HADD2.F32 R12, -RZ, R27.H0_H0 ;  /* 0x2000001bff0c7230 */ /* 0x000fe40000004100 */
[----:B------:R-:W-:-:S02]  /*106c0*/  HADD2.F32 R37, -RZ, R23.H1_H1 ;  /* 0x30000017ff257230 */ /* 0x000fc40000004100 */
[--C-:B0-----:R-:W-:Y:S02]  /*106d0*/  HADD2.F32 R11, -RZ, R38.reuse.H0_H0 ;  /* 0x20000026ff0b7230 */ /* 0x101fe40000004100 */
[----:B------:R-:W-:Y:S02]  /*106e0*/  HADD2.F32 R38, -RZ, R38.H1_H1 ;  /* 0x30000026ff267230 */ /* 0x000fe40000004100 */
[----:B------:R-:W-:Y:S02]  /*106f0*/  HADD2.F32 R40, -RZ, R39.H0_H0 ;  /* 0x20000027ff287230 */ /* 0x000fe40000004100 */
[C---:B------:R-:W-:Y:S01]  /*10700*/  FFMA.FTZ R43, R11.reuse, R42, RZ ;  /* 0x0000002a0b2b7223 */ /* 0x040fe200000100ff */
[----:B------:R-:W-:Y:S01]  /*10710*/  FFMA.FTZ R0, R0, R11, RZ ;  /* 0x0000000b00007223 */ /* 0x000fe200000100ff */
[C---:B------:R-:W-:Y:S01]  /*10720*/  FFMA.FTZ R45, R11.reuse, R10, RZ ;  /* 0x0000000a0b2d7223 */ /* 0x040fe200000100ff */
[----:B------:R-:W-:Y:S01]  /*10730*/  FFMA.FTZ R12, R11, R12, RZ ;  /* 0x0000000c0b0c7223 */ /* 0x000fe200000100ff */
[----:B------:R-:W-:Y:S01]  /*10740*/  FFMA.FTZ R41, R38, R41, R43 ;  /* 0x0000002926297223 */ /* 0x000fe2000001002b */
[----:B------:R-:W-:-:S02]  /*10750*/  HADD2.F32 R43, -RZ, R27.H1_H1 ;  /* 0x3000001bff2b7230 */ /* 0x000fc40000004100 */
[----:B------:R-:W-:Y:S01]  /*10760*/  FFMA.FTZ R0, R37, R38, R0 ;  /* 0x0000002625007223 */ /* 0x000fe20000010000 */
[----:B------:R-:W-:Y:S02]  /*10770*/  HADD2.F32 R10, -RZ, R24.H0_H0 ;  /* 0x20000018ff0a7230 */ /* 0x000fe40000004100 */
[----:B------:R-:W-:Y:S02]  /*10780*/  HADD2.F32 R11, -RZ, R18.H0_H0 ;  /* 0x20000012ff0b7230 */ /* 0x000fe40000004100 */
[----:B------:R-:W-:Y:S01]  /*10790*/  FFMA.FTZ R43, R38, R43, R12 ;  /* 0x0000002b262b7223 */ /* 0x000fe2000001000c */
[----:B------:R-:W-:Y:S02]  /*107a0*/  HADD2.F32 R37, -RZ, R25.H1_H1 ;  /* 0x30000019ff257230 */ /* 0x000fe40000004100 */
[----:B------:R-:W-:Y:S01]  /*107b0*/  FFMA.FTZ R12, R40, R10, R41 ;  /* 0x0000000a280c7223 */ /* 0x000fe20000010029 */
[----:B------:R-:W-:Y:S02]  /*107c0*/  HADD2.F32 R41, -RZ, R28.H0_H0 ;  /* 0x2000001cff297230 */ /* 0x000fe40000004100 */
[----:B------:R-:W-:Y:S01]  /*107d0*/  FFMA.FTZ R11, R11, R40, R0 ;  /* 0x000000280b0b7223 */ /* 0x000fe20000010000 */
[----:B------:R-:W-:-:S02]  /*107e0*/  HADD2.F32 R39, -RZ, R39.H1_H1 ;  /* 0x30000027ff277230 */ /* 0x000fc40000004100 */
[----:B------:R-:W-:Y:S01]  /*107f0*/  FFMA.FTZ R37, R38, R37, R45 ;  /* 0x0000002526257223 */ /* 0x000fe2000001002d */
[----:B------:R-:W-:Y:S02]  /*10800*/  HADD2.F32 R42, -RZ, R26.H0_H0 ;  /* 0x2000001aff2a7230 */ /* 0x000fe40000004100 */
[C---:B------:R-:W-:Y:S01]  /*10810*/  FFMA.FTZ R45, R40.reuse, R41, R43 ;  /* 0x00000029282d7223 */ /* 0x040fe2000001002b */
[----:B------:R-:W-:Y:S02]  /*10820*/  HADD2.F32 R0, -RZ, R18.H1_H1 ;  /* 0x30000012ff007230 */ /* 0x000fe40000004100 */
[----:B------:R-:W-:Y:S02]  /*10830*/  HADD2.F32 R10, -RZ, R24.H1_H1 ;  /* 0x30000018ff0a7230 */ /* 0x000fe40000004100 */
[----:B------:R-:W-:Y:S01]  /*10840*/  FFMA.FTZ R37, R40, R42, R37 ;  /* 0x0000002a28257223 */ /* 0x000fe20000010025 */
[----:B------:R-:W-:Y:S02]  /*10850*/  HADD2.F32 R38, -RZ, R26.H1_H1 ;  /* 0x3000001aff267230 */ /* 0x000fe40000004100 */
[----:B------:R-:W-:Y:S01]  /*10860*/  FFMA.FTZ R0, R0, R39, R11 ;  /* 0x0000002700007223 */ /* 0x000fe2000001000b */
[----:B------:R-:W-:-:S02]  /*10870*/  HADD2.F32 R42, -RZ, R28.H1_H1 ;  /* 0x3000001cff2a7230 */ /* 0x000fc40000004100 */
[C---:B------:R-:W-:Y:S01]  /*10880*/  FFMA.FTZ R41, R39.reuse, R10, R12 ;  /* 0x0000000a27297223 */ /* 0x040fe2000001000c */
[--C-:B-1----:R-:W-:Y:S02]  /*10890*/  HADD2.F32 R12, -RZ, R20.reuse.H0_H0 ;  /* 0x20000014ff0c7230 */ /* 0x102fe40000004100 */
[C---:B------:R-:W-:Y:S01]  /*108a0*/  FFMA.FTZ R43, R39.reuse, R38, R37 ;  /* 0x00000026272b7223 */ /* 0x040fe20000010025 */
[----:B------:R-:W-:Y:S02]  /*108b0*/  HADD2.F32 R11, -RZ, R29.H0_H0 ;  /* 0x2000001dff0b7230 */ /* 0x000fe40000004100 */
[----:B------:R-:W-:Y:S01]  /*108c0*/  FFMA.FTZ R45, R39, R42, R45 ;  /* 0x0000002a272d7223 */ /* 0x000fe2000001002d */
[----:B------:R-:W-:Y:S02]  /*108d0*/  HADD2.F32 R37, -RZ, R20.H1_H1 ;  /* 0x30000014ff257230 */ /* 0x000fe40000004100 */
[----:B------:R-:W-:Y:S02]  /*108e0*/  HADD2.F32 R38, -RZ, R31.H0_H0 ;  /* 0x2000001fff267230 */ /* 0x000fe40000004100 */
[----:B------:R-:W-:Y:S01]  /*108f0*/  FFMA.FTZ R11, R11, R12, R0 ;  /* 0x0000000c0b0b7223 */ /* 0x000fe20000010000 */
[----:B------:R-:W-:-:S02]  /*10900*/  HADD2.F32 R10, -RZ, R29.H1_H1 ;  /* 0x3000001dff0a7230 */ /* 0x000fc40000004100 */
[----:B------:R-:W-:Y:S02]  /*10910*/  HADD2.F32 R40, -RZ, R33.H0_H0 ;  /* 0x20000021ff287230 */ /* 0x000fe40000004100 */
[----:B------:R-:W-:Y:S01]  /*10920*/  FFMA.FTZ R38, R12, R38, R41 ;  /* 0x000000260c267223 */ /* 0x000fe20000010029 */
[----:B------:R-:W-:Y:S02]  /*10930*/  HADD2.F32 R42, -RZ, R35.H0_H0 ;  /* 0x20000023ff2a7230 */ /* 0x000fe40000004100 */
[----:B------:R-:W-:Y:S01]  /*10940*/  FFMA.FTZ R10, R10, R37, R11 ;  /* 0x000000250a0a7223 */ /* 0x000fe2000001000b */
[----:B------:R-:W-:Y:S02]  /*10950*/  HADD2.F32 R0, -RZ, R31.H1_H1 ;  /* 0x3000001fff007230 */ /* 0x000fe40000004100 */
[C---:B------:R-:W-:Y:S01]  /*10960*/  FFMA.FTZ R43, R12.reuse, R40, R43 ;  /* 0x000000280c2b7223 */ /* 0x040fe2000001002b */
[----:B------:R-:W-:Y:S02]  /*10970*/  HADD2.F32 R20, -RZ, R21.H0_H0 ;  /* 0x20000015ff147230 */ /* 0x000fe40000004100 */
[----:B------:R-:W-:Y:S01]  /*10980*/  FFMA.FTZ R45, R12, R42, R45 ;  /* 0x0000002a0c2d7223 */ /* 0x000fe2000001002d */
[----:B------:R-:W-:-:S02]  /*10990*/  HADD2.F32 R11, -RZ, R30.H0_H0 ;  /* 0x2000001eff0b7230 */ /* 0x000fc40000004100 */
[----:B------:R-:W-:Y:S01]  /*109a0*/  FFMA.FTZ R39, R37, R0, R38 ;  /* 0x0000000025277223 */ /* 0x000fe20000010026 */
[----:B------:R-:W-:Y:S02]  /*109b0*/  HADD2.F32 R40, -RZ, R33.H1_H1 ;  /* 0x30000021ff287230 */ /* 0x000fe40000004100 */
[----:B------:R-:W-:Y:S02]  /*109c0*/  HADD2.F32 R42, -RZ, R35.H1_H1 ;  /* 0x30000023ff2a7230 */ /* 0x000fe40000004100 */
[----:B------:R-:W-:Y:S01]  /*109d0*/  FFMA.FTZ R11, R11, R20, R10 ;  /* 0x000000140b0b7223 */ /* 0x000fe2000001000a */
[--C-:B------:R-:W-:Y:S02]  /*109e0*/  HADD2.F32 R12, -RZ, R32.reuse.H0_H0 ;  /* 0x20000020ff0c7230 */ /* 0x100fe40000004100 */
[C---:B------:R-:W-:Y:S01]  /*109f0*/  FFMA.FTZ R43, R37.reuse, R40, R43 ;  /* 0x00000028252b7223 */ /* 0x040fe2000001002b */
[----:B------:R-:W-:Y:S02]  /*10a00*/  HADD2.F32 R21, -RZ, R21.H1_H1 ;  /* 0x30000015ff157230 */ /* 0x000fe40000004100 */
[----:B------:R-:W-:Y:S01]  /*10a10*/  FFMA.FTZ R45, R37, R42, R45 ;  /* 0x0000002a252d7223 */ /* 0x000fe2000001002d */
[----:B------:R-:W-:-:S02]  /*10a20*/  HADD2.F32 R10, -RZ, R32.H1_H1 ;  /* 0x30000020ff0a7230 */ /* 0x000fc40000004100 */
[----:B------:R-:W-:Y:S01]  /*10a30*/  FFMA.FTZ R12, R20, R12, R39 ;  /* 0x0000000c140c7223 */ /* 0x000fe20000010027 */
[----:B------:R-:W-:Y:S02]  /*10a40*/  HADD2.F32 R0, -RZ, R30.H1_H1 ;  /* 0x3000001eff007230 */ /* 0x000fe40000004100 */
[----:B------:R-:W-:Y:S02]  /*10a50*/  HADD2.F32 R37, -RZ, R34.H0_H0 ;  /* 0x20000022ff257230 */ /* 0x000fe40000004100 */
[----:B------:R-:W-:Y:S01]  /*10a60*/  FFMA.FTZ R10, R21, R10, R12 ;  /* 0x0000000a150a7223 */ /* 0x000fe2000001000c */
[----:B------:R-:W-:Y:S02]  /*10a70*/  HADD2.F32 R40, -RZ, R36.H0_H0 ;  /* 0x20000024ff287230 */ /* 0x000fe40000004100 */
[----:B------:R-:W-:Y:S01]  /*10a80*/  FFMA.FTZ R0, R0, R21, R11 ;  /* 0x0000001500007223 */ /* 0x000fe2000001000b */
[----:B------:R-:W-:Y:S02]  /*10a90*/  HADD2.F32 R38, -RZ, R34.H1_H1 ;  /* 0x30000022ff267230 */ /* 0x000fe40000004100 */
[----:B------:R-:W-:Y:S01]  /*10aa0*/  FFMA.FTZ R37, R20, R37, R43 ;  /* 0x0000002514257223 */ /* 0x000fe2000001002b */
[----:B------:R-:W-:-:S02]  /*10ab0*/  HADD2.F32 R12, -RZ, R36.H1_H1 ;  /* 0x30000024ff0c7230 */ /* 0x000fc40000004100 */
[----:B------:R-:W-:Y:S01]  /*10ac0*/  FFMA.FTZ R40, R20, R40, R45 ;  /* 0x0000002814287223 */ /* 0x000fe2000001002d */
[--C-:B------:R-:W-:Y:S02]  /*10ad0*/  HADD2.F32 R11, -RZ, R86.reuse.H0_H0 ;  /* 0x20000056ff0b7230 */ /* 0x100fe40000004100 */
[C---:B------:R-:W-:Y:S01]  /*10ae0*/  FFMA.FTZ R37, R21.reuse, R38, R37 ;  /* 0x0000002615257223 */ /* 0x040fe20000010025 */
[----:B------:R-:W-:Y:S02]  /*10af0*/  HADD2.F32 R39, -RZ, R86.H1_H1 ;  /* 0x30000056ff277230 */ /* 0x000fe40000004100 */
[----:B------:R-:W-:Y:S01]  /*10b00*/  FFMA.FTZ R12, R21, R12, R40 ;  /* 0x0000000c150c7223 */ /* 0x000fe20000010028 */
[--C-:B------:R-:W-:Y:S02]  /*10b10*/  HADD2.F32 R20, -RZ, R85.reuse.H0_H0 ;  /* 0x20000055ff147230 */ /* 0x100fe40000004100 */
[----:B------:R-:W-:Y:S01]  /*10b20*/  FMUL.FTZ R0, R11, R0 ;  /* 0x000000000b007220 */ /* 0x000fe20000410000 */
[----:B------:R-:W-:-:S02]  /*10b30*/  HADD2.F32 R41, -RZ, R85.H1_H1 ;  /* 0x30000055ff297230 */ /* 0x000fc40000004100 */
[----:B------:R-:W-:Y:S01]  /*10b40*/  FMUL.FTZ R10, R39, R10 ;  /* 0x0000000a270a7220 */ /* 0x000fe20000410000 */
[----:B------:R-:W-:Y:S01]  /*10b50*/  FMUL.FTZ R37, R20, R37 ;  /* 0x0000002514257220 */ /* 0x000fe20000410000 */
[----:B------:R-:W-:Y:S01]  /*10b60*/  F2FP.F16.F32.PACK_AB R0, RZ, R0 ;  /* 0x00000000ff00723e */ /* 0x000fe200000000ff */
[----:B------:R-:W-:Y:S02]  /*10b70*/  FMUL.FTZ R12, R41, R12 ;  /* 0x0000000c290c7220 */ /* 0x000fe40000410000 */
[----:B------:R-:W-:Y:S02]  /*10b80*/  F2FP.F16.F32.PACK_AB R10, RZ, R10 ;  /* 0x0000000aff0a723e */ /* 0x000fe400000000ff */
[----:B------:R-:W-:Y:S02]  /*10b90*/  F2FP.F16.F32.PACK_AB R37, RZ, R37 ;  /* 0x00000025ff25723e */ /* 0x000fe400000000ff */
[----:B------:R-:W-:Y:S02]  /*10ba0*/  F2FP.F16.F32.PACK_AB R12, RZ, R12 ;  /* 0x0000000cff0c723e */ /* 0x000fe400000000ff */
[----:B------:R-:W-:-:S02]  /*10bb0*/  PRMT R0, R0, 0x5410, R10 ;  /* 0x0000541000007816 */ /* 0x000fc4000000000a */
[----:B------:R-:W-:-:S04]  /*10bc0*/  PRMT R37, R37, 0x5410, R12 ;  /* 0x0000541025257816 */ /* 0x000fc8000000000c */
[----:B------:R-:W-:Y:S01]  /*10bd0*/  HFMA2.MMA R9, R0, 1, 1, R9 ;  /* 0x3c003c0000097835 */ /* 0x000fe20000000009 */
[----:B------:R-:W-:-:S10]  /*10be0*/  HADD2 R8, R37, R8 ;  /* 0x0000000825087230 */ /* 0x000fd40000000000 */
.L_x_61:
        /* <DEDUP_REMOVED lines=27> */
[----:B------:R-:W-:-:S02]  /*10da0*/  HADD2.F32 R10, -RZ, R24.H0_H0 ;  /* 0x20000018ff0a7230 */ /* 0x000fc40000004100 */
[----:B------:R-:W-:Y:S01]  /*10db0*/  FFMA.FTZ R0, R0, R40, R39 ;  /* 0x0000002800007223 */ /* 0x000fe20000010027 */
[----:B------:R-:W-:Y:S02]  /*10dc0*/  HADD2.F32 R44, -RZ, R27.H1_H1 ;  /* 0x3000001bff2c7230 */ /* 0x000fe40000004100 */
[----:B------:R-:W-:Y:S01]  /*10dd0*/  FFMA.FTZ R11, R12, R38, R11 ;  /* 0x000000260c0b7223 */ /* 0x000fe2000001000b */
[----:B------:R-:W-:Y:S02]  /*10de0*/  HADD2.F32 R39, -RZ, R24.H1_H1 ;  /* 0x30000018ff277230 */ /* 0x000fe40000004100 */
[-C--:B------:R-:W-:Y:S01]  /*10df0*/  FFMA.FTZ R10, R10, R40.reuse, R43 ;  /* 0x000000280a0a7223 */ /* 0x080fe2000001002b */
[----:B------:R-:W-:Y:S02]  /*10e00*/  HADD2.F32 R43, -RZ, R26.H1_H1 ;  /* 0x3000001aff2b7230 */ /* 0x000fe40000004100 */
[----:B------:R-:W-:Y:S01]  /*10e10*/  FFMA.FTZ R12, R42, R40, R11 ;  /* 0x000000282a0c7223 */ /* 0x000fe2000001000b */
[----:B------:R-:W-:-:S02]  /*10e20*/  HADD2.F32 R42, -RZ, R28.H0_H0 ;  /* 0x2000001cff2a7230 */ /* 0x000fc40000004100 */
[----:B------:R-:W-:Y:S01]  /*10e30*/  FFMA.FTZ R37, R44, R38, R37 ;  /* 0x000000262c257223 */ /* 0x000fe20000010025 */
[----:B------:R-:W-:Y:S02]  /*10e40*/  HADD2.F32 R11, -RZ, R18.H1_H1 ;  /* 0x30000012ff0b7230 */ /* 0x000fe40000004100 */
        /* <DEDUP_REMOVED lines=16> */
[----:B------:R-:W-:Y:S02]  /*10f50*/  HADD2.F32 R44, -RZ, R29.H1_H1 ;  /* 0x3000001dff2c7230 */ /* 0x000fe40000004100 */
[----:B------:R-:W-:Y:S01]  /*10f60*/  FFMA.FTZ R11, R41, R11, R42 ;  /* 0x0000000b290b7223 */ /* 0x000fe2000001002a */
[----:B------:R-:W-:Y:S02]  /*10f70*/  HADD2.F32 R38, -RZ, R31.H1_H1 ;  /* 0x3000001fff267230 */ /* 0x000fe40000004100 */
[----:B------:R-:W-:Y:S02]  /*10f80*/  HADD2.F32 R42, -RZ, R33.H1_H1 ;  /* 0x30000021ff2a7230 */ /* 0x000fe40000004100 */
[-C--:B------:R-:W-:Y:S01]  /*10f90*/  FFMA.FTZ R21, R44, R20.reuse, R21 ;  /* 0x000000142c157223 */ /* 0x080fe20000010015 */
[----:B------:R-:W-:Y:S02]  /*10fa0*/  HADD2.F32 R0, -RZ, R30.H0_H0 ;  /* 0x2000001eff007230 */ /* 0x000fe40000004100 */
[----:B------:R-:W-:Y:S01]  /*10fb0*/  FFMA.FTZ R37, R38, R20, R37 ;  /* 0x0000001426257223 */ /* 0x000fe20000010025 */
[----:B------:R-:W-:-:S02]  /*10fc0*/  HADD2.F32 R44, -RZ, R35.H1_H1 ;  /* 0x30000023ff2c7230 */ /* 0x000fc40000004100 */
[----:B------:R-:W-:Y:S01]  /*10fd0*/  FFMA.FTZ R39, R42, R20, R39 ;  /* 0x000000142a277223 */ /* 0x000fe20000010027 */
[----:B------:R-:W-:Y:S02]  /*10fe0*/  HADD2.F32 R40, -RZ, R32.H0_H0 ;  /* 0x20000020ff287230 */ /* 0x000fe40000004100 */
[----:B------:R-:W-:Y:S01]  /*10ff0*/  FFMA.FTZ R21, R0, R10, R21 ;  /* 0x0000000a00157223 */ /* 0x000fe20000010015 */
[----:B------:R-:W-:Y:S02]  /*11000*/  HADD2.F32 R38, -RZ, R34.H0_H0 ;  /* 0x20000022ff267230 */ /* 0x000fe40000004100 */
        /* <DEDUP_REMOVED lines=9> */
[----:B------:R-:W-:Y:S02]  /*110a0*/  HADD2.F32 R38, -RZ, R36.H1_H1 ;  /* 0x30000024ff267230 */ /* 0x000fe40000004100 */
        /* <DEDUP_REMOVED lines=19> */
.L_x_63:
        /* <DEDUP_REMOVED lines=94> */
.L_x_64:
[----:B------:R-:W-:Y:S05]  /*117c0*/  @P0 BRA `(.L_x_62) ;  /* 0x0000000400680947 */ /* 0x000fea0003800000 */
[----:B------:R-:W0:Y:S01]  /*117d0*/  LDS.64 R10, [UR4+0x190] ;  /* 0x00019004ff0a7984 */ /* 0x000e220008000a00 */
[----:B------:R-:W-:Y:S02]  /*117e0*/  HADD2.F32 R0, -RZ, R23.H0_H0 ;  /* 0x20000017ff007230 */ /* 0x000fe40000004100 */
[----:B------:R-:W-:Y:S01]  /*117f0*/  HADD2.F32 R12, -RZ, R27.H0_H0 ;  /* 0x2000001bff0c7230 */ /* 0x000fe20000004100 */
[----:B------:R-:W1:Y:S01]  /*11800*/  LDS.64 R20, [UR4+0x198] ;  /* 0x00019804ff147984 */ /* 0x000e620008000a00 */
[----:B------:R-:W-:Y:S02]  /*11810*/  HADD2.F32 R42, -RZ, R23.H1_H1 ;  /* 0x30000017ff2a7230 */ /* 0x000fe40000004100 */
[--C-:B0-----:R-:W-:Y:S02]  /*11820*/  HADD2.F32 R37, -RZ, R10.reuse.H0_H0 ;  /* 0x2000000aff257230 */ /* 0x101fe40000004100 */
[----:B------:R-:W-:Y:S02]  /*11830*/  HADD2.F32 R38, -RZ, R10.H1_H1 ;  /* 0x3000000aff267230 */ /* 0x000fe40000004100 */
[----:B------:R-:W-:-:S02]  /*11840*/  HADD2.F32 R40, -RZ, R11.H0_H0 ;  /* 0x2000000bff287230 */ /* 0x000fc40000004100 */
[-C--:B------:R-:W-:Y:S01]  /*11850*/  FFMA.FTZ R23, R0, R37.reuse, RZ ;  /* 0x0000002500177223 */ /* 0x080fe200000100ff */
[----:B------:R-:W-:Y:S02]  /*11860*/  HADD2.F32 R39, -RZ, R11.H1_H1 ;  /* 0x3000000bff277230 */ /* 0x000fe40000004100 */
[--C-:B------:R-:W-:Y:S02]  /*11870*/  HADD2.F32 R10, -RZ, R22.reuse.H0_H0 ;  /* 0x20000016ff0a7230 */ /* 0x100fe40000004100 */
[----:B------:R-:W-:Y:S01]  /*11880*/  FFMA.FTZ R23, R42, R38, R23 ;  /* 0x000000262a177223 */ /* 0x000fe20000010017 */
[----:B------:R-:W-:Y:S02]  /*11890*/  HADD2.F32 R11, -RZ, R25.H0_H0 ;  /* 0x20000019ff0b7230 */ /* 0x000fe40000004100 */
[----:B------:R-:W-:Y:S02]  /*118a0*/  HADD2.F32 R22, -RZ, R22.H1_H1 ;  /* 0x30000016ff167230 */ /* 0x000fe40000004100 */
[----:B------:R-:W-:Y:S01]  /*118b0*/  FFMA.FTZ R41, R10, R37, RZ ;  /* 0x000000250a297223 */ /* 0x000fe200000100ff */
[----:B------:R-:W-:-:S02]  /*118c0*/  HADD2.F32 R0, -RZ, R18.H0_H0 ;  /* 0x20000012ff007230 */ /* 0x000fc40000004100 */
[-C--:B------:R-:W-:Y:S01]  /*118d0*/  FFMA.FTZ R11, R11, R37.reuse, RZ ;  /* 0x000000250b0b7223 */ /* 0x080fe200000100ff */
[----:B------:R-:W-:Y:S01]  /*118e0*/  FFMA.FTZ R37, R12, R37, RZ ;  /* 0x000000250c257223 */ /* 0x000fe200000100ff */
[----:B------:R-:W-:Y:S02]  /*118f0*/  HADD2.F32 R12, -RZ, R25.H1_H1 ;  /* 0x30000019ff0c7230 */ /* 0x000fe40000004100 */
[----:B------:R-:W-:Y:S01]  /*11900*/  FFMA.FTZ R41, R22, R38, R41 ;  /* 0x0000002616297223 */ /* 0x000fe20000010029 */
[----:B------:R-:W-:Y:S02]  /*11910*/  HADD2.F32 R22, -RZ, R26.H0_H0 ;  /* 0x2000001aff167230 */ /* 0x000fe40000004100 */
[----:B------:R-:W-:Y:S01]  /*11920*/  FFMA.FTZ R0, R0, R40, R23 ;  /* 0x0000002800007223 */ /* 0x000fe20000010017 */
[----:B------:R-:W-:Y:S02]  /*11930*/  HADD2.F32 R42, -RZ, R27.H1_H1 ;  /* 0x3000001bff2a7230 */ /* 0x000fe40000004100 */
[----:B------:R-:W-:Y:S01]  /*11940*/  FFMA.FTZ R11, R12, R38, R11 ;  /* 0x000000260c0b7223 */ /* 0x000fe2000001000b */
[----:B------:R-:W-:-:S02]  /*11950*/  HADD2.F32 R10, -RZ, R24.H0_H0 ;  /* 0x20000018ff0a7230 */ /* 0x000fc40000004100 */
[----:B------:R-:W-:Y:S02]  /*11960*/  HADD2.F32 R23, -RZ, R24.H1_H1 ;  /* 0x30000018ff177230 */ /* 0x000fe40000004100 */
[----:B------:R-:W-:Y:S01]  /*11970*/  FFMA.FTZ R12, R22, R40, R11 ;  /* 0x00000028160c7223 */ /* 0x000fe2000001000b */
        /* <DEDUP_REMOVED lines=8> */
[-C--:B------:R-:W-:Y:S01]  /*11a00*/  FFMA.FTZ R22, R25, R39.reuse, R12 ;  /* 0x0000002719167223 */ /* 0x080fe2000001000c */
[-C--:B------:R-:W-:Y:S01]  /*11a10*/  FFMA.FTZ R0, R11, R39.reuse, R0 ;  /* 0x000000270b007223 */ /* 0x080fe20000010000 */
[--C-:B-1----:R-:W-:Y:S02]  /*11a20*/  HADD2.F32 R10, -RZ, R21.reuse.H0_H0 ;  /* 0x20000015ff0a7230 */ /* 0x102fe40000004100 */
[----:B------:R-:W-:Y:S01]  /*11a30*/  FFMA.FTZ R40, R27, R39, R40 ;  /* 0x000000271b287223 */ /* 0x000fe20000010028 */
[----:B------:R-:W-:Y:S02]  /*11a40*/  HADD2.F32 R12, -RZ, R21.H1_H1 ;  /* 0x30000015ff0c7230 */ /* 0x000fe40000004100 */
[----:B------:R-:W-:Y:S02]  /*11a50*/  HADD2.F32 R11, -RZ, R20.H0_H0 ;  /* 0x20000014ff0b7230 */ /* 0x000fe40000004100 */
[----:B------:R-:W-:-:S02]  /*11a60*/  HADD2.F32 R21, -RZ, R29.H0_H0 ;  /* 0x2000001dff157230 */ /* 0x000fc40000004100 */
[----:B------:R-:W-:Y:S02]  /*11a70*/  HADD2.F32 R23, -RZ, R31.H0_H0 ;  /* 0x2000001fff177230 */ /* 0x000fe40000004100 */
[----:B------:R-:W-:Y:S02]  /*11a80*/  HADD2.F32 R20, -RZ, R20.H1_H1 ;  /* 0x30000014ff147230 */ /* 0x000fe40000004100 */
[-C--:B------:R-:W-:Y:S01]  /*11a90*/  FFMA.FTZ R21, R21, R11.reuse, R0 ;  /* 0x0000000b15157223 */ /* 0x080fe20000010000 */
[----:B------:R-:W-:Y:S02]  /*11aa0*/  HADD2.F32 R24, -RZ, R29.H1_H1 ;  /* 0x3000001dff187230 */ /* 0x000fe40000004100 */
[----:B------:R-:W-:Y:S01]  /*11ab0*/  FFMA.FTZ R23, R23, R11, R18 ;  /* 0x0000000b17177223 */ /* 0x000fe20000010012 */
[----:B------:R-:W-:Y:S02]  /*11ac0*/  HADD2.F32 R25, -RZ, R33.H0_H0 ;  /* 0x20000021ff197230 */ /* 0x000fe40000004100 */
[----:B------:R-:W-:-:S02]  /*11ad0*/  HADD2.F32 R27, -RZ, R35.H0_H0 ;  /* 0x20000023ff1b7230 */ /* 0x000fc40000004100 */
[-C--:B------:R-:W-:Y:S01]  /*11ae0*/  FFMA.FTZ R21, R24, R20.reuse, R21 ;  /* 0x0000001418157223 */ /* 0x080fe20000010015 */
[----:B------:R-:W-:Y:S02]  /*11af0*/  HADD2.F32 R18, -RZ, R31.H1_H1 ;  /* 0x3000001fff127230 */ /* 0x000fe40000004100 */
[-C--:B------:R-:W-:Y:S01]  /*11b00*/  FFMA.FTZ R25, R25, R11.reuse, R22 ;  /* 0x0000000b19197223 */ /* 0x080fe20000010016 */
[----:B------:R-:W-:Y:S02]  /*11b10*/  HADD2.F32 R0, -RZ, R30.H0_H0 ;  /* 0x2000001eff007230 */ /* 0x000fe40000004100 */
[----:B------:R-:W-:Y:S01]  /*11b20*/  FFMA.FTZ R11, R27, R11, R40 ;  /* 0x0000000b1b0b7223 */ /* 0x000fe20000010028 */
[----:B------:R-:W-:Y:S02]  /*11b30*/  HADD2.F32 R24, -RZ, R33.H1_H1 ;  /* 0x30000021ff187230 */ /* 0x000fe40000004100 */
[----:B------:R-:W-:Y:S01]  /*11b40*/  FFMA.FTZ R23, R18, R20, R23 ;  /* 0x0000001412177223 */ /* 0x000fe20000010017 */
[----:B------:R-:W-:-:S02]  /*11b50*/  HADD2.F32 R26, -RZ, R35.H1_H1 ;  /* 0x30000023ff1a7230 */ /* 0x000fc40000004100 */
[----:B------:R-:W-:Y:S01]  /*11b60*/  FFMA.FTZ R21, R0, R10, R21 ;  /* 0x0000000a00157223 */ /* 0x000fe20000010015 */
[----:B------:R-:W-:Y:S02]  /*11b70*/  HADD2.F32 R22, -RZ, R32.H0_H0 ;  /* 0x20000020ff167230 */ /* 0x000fe40000004100 */
[-C--:B------:R-:W-:Y:S01]  /*11b80*/  FFMA.FTZ R25, R24, R20.reuse, R25 ;  /* 0x0000001418197223 */ /* 0x080fe20000010019 */
        /* <DEDUP_REMOVED lines=30> */
.L_x_62:
[----:B------:R-:W-:-:S05]  /*11d70*/  IMAD.WIDE R16, R19, 0x4, R16 ;  /* 0x0000000413107825 */ /* 0x000fca00078e0210 */
        /* <DEDUP_REMOVED lines=144> */
.L_x_65:
        /* <DEDUP_REMOVED lines=95> */
.L_x_67:
        /* <DEDUP_REMOVED lines=94> */
.L_x_68:
        /* <DEDUP_REMOVED lines=91> */
.L_x_66:
[----:B------:R-:W-:-:S06]  /*13800*/  IMAD.WIDE R16, R19, 0x4, R16 ;  /* 0x0000000413107825 */ /* 0x000fcc00078e0210 */
[----:B------:R-:W2:Y:S02]  /*13810*/  LDG.E.128.CONSTANT R16, desc[UR6][R16.64] ;  /* 0x0000000610107981 */ /* 0x000ea4000c1e9d00 */
[C---:B--2---:R-:W-:Y:S02]  /*13820*/  LOP3.LUT R12, R17.reuse, 0xf000f0, RZ, 0xc0, !PT ;  /* 0x00f000f0110c7812 */ /* 0x044fe400078ec0ff */
[----:B------:R-:W-:Y:S02]  /*13830*/  SHF.R.U32.HI R11, RZ, 0x8, R16 ;  /* 0x00000008ff0b7819 */ /* 0x000fe40000011610 */
[----:B------:R-:W-:Y:S02]  /*13840*/  LOP3.LUT R25, R17, 0xf000f, RZ, 0xc0, !PT ;  /* 0x000f000f11197812 */ /* 0x000fe400078ec0ff */
[----:B------:R-:W-:Y:S02]  /*13850*/  SHF.R.U32.HI R26, RZ, 0x8, R17 ;  /* 0x00000008ff1a7819 */ /* 0x000fe40000011611 */
[----:B------:R-:W-:-:S02]  /*13860*/  LOP3.LUT R0, R16, 0xf000f, RZ, 0xc0, !PT ;  /* 0x000f000f10007812 */ /* 0x000fc400078ec0ff */
[----:B------:R-:W-:Y:S02]  /*13870*/  LOP3.LUT R10, R16, 0xf000f0, RZ, 0xc0, !PT ;  /* 0x00f000f0100a7812 */ /* 0x000fe400078ec0ff */
[----:B------:R-:W-:Y:S02]  /*13880*/  LOP3.LUT R17, R19, 0xf000f0, RZ, 0xc0, !PT ;  /* 0x00f000f013117812 */ /* 0x000fe400078ec0ff */
[----:B------:R-:W-:Y:S02]  /*13890*/  LOP3.LUT R16, R12, 0x64006400, RZ, 0xfc, !PT ;  /* 0x640064000c107812 */ /* 0x000fe400078efcff */
[----:B------:R-:W-:Y:S02]  /*138a0*/  SHF.R.U32.HI R28, RZ, 0x8, R18 ;  /* 0x00000008ff1c7819 */ /* 0x000fe40000011612 */
[----:B------:R-:W-:Y:S02]  /*138b0*/  LOP3.LUT R12, R11, 0xf000f0, RZ, 0xc0, !PT ;  /* 0x00f000f00b0c7812 */ /* 0x000fe400078ec0ff */
[----:B------:R-:W-:-:S02]  /*138c0*/  LOP3.LUT R22, R17, 0x64006400, RZ, 0xfc, !PT ;  /* 0x6400640011167812 */ /* 0x000fc400078efcff */
[C---:B------:R-:W-:Y:S02]  /*138d0*/  LOP3.LUT R27, R18.reuse, 0xf000f, RZ, 0xc0, !PT ;  /* 0x000f000f121b7812 */ /* 0x040fe400078ec0ff */
[----:B------:R-:W-:Y:S01]  /*138e0*/  LOP3.LUT R20, R18, 0xf000f0, RZ, 0xc0, !PT ;  /* 0x00f000f012147812 */ /* 0x000fe200078ec0ff */
[----:B------:R-:W-:Y:S01]  /*138f0*/  HFMA2 R21, R22, R13.H0_H0, -72, -72 ;  /* 0xd480d48016157431 */ /* 0x000fe2000004000d */
[----:B------:R-:W-:Y:S02]  /*13900*/  LOP3.LUT R17, R26, 0xf000f0, RZ, 0xc0, !PT ;  /* 0x00f000f01a117812 */ /* 0x000fe400078ec0ff */
[----:B------:R-:W-:Y:S02]  /*13910*/  LOP3.LUT R18, R28, 0xf000f0, RZ, 0xc0, !PT ;  /* 0x00f000f01c127812 */ /* 0x000fe400078ec0ff */
[----:B------:R-:W-:Y:S02]  /*13920*/  LOP3.LUT R12, R12, 0x64006400, RZ, 0xfc, !PT ;  /* 0x640064000c0c7812 */ /* 0x000fe400078efcff */
[----:B------:R-:W-:-:S02]  /*13930*/  SHF.R.U32.HI R31, RZ, 0x8, R19 ;  /* 0x00000008ff1f7819 */ /* 0x000fc40000011613 */
[----:B------:R-:W-:Y:S01]  /*13940*/  LOP3.LUT R24, R17, 0x64006400, RZ, 0xfc, !PT ;  /* 0x6400640011187812 */ /* 0x000fe200078efcff */
[-C--:B------:R-:W-:Y:S01]  /*13950*/  HFMA2 R22, R12, R13.reuse.H0_H0, -72, -72 ;  /* 0xd480d4800c167431 */ /* 0x080fe2000004000d */
[----:B------:R-:W-:Y:S02]  /*13960*/  LOP3.LUT R29, R19, 0xf000f, RZ, 0xc0, !PT ;  /* 0x000f000f131d7812 */ /* 0x000fe400078ec0ff */
[----:B------:R-:W-:Y:S01]  /*13970*/  LOP3.LUT R10, R10, 0x64006400, RZ, 0xfc, !PT ;  /* 0x640064000a0a7812 */ /* 0x000fe200078efcff */
[-C--:B------:R-:W-:Y:S01]  /*13980*/  HFMA2 R23, R24, R13.reuse.H0_H0, -72, -72 ;  /* 0xd480d48018177431 */ /* 0x080fe2000004000d */
[----:B------:R-:W-:Y:S02]  /*13990*/  LOP3.LUT R30, R18, 0x64006400, RZ, 0xfc, !PT ;  /* 0x64006400121e7812 */ /* 0x000fe400078efcff */
[----:B------:R-:W-:Y:S01]  /*139a0*/  LOP3.LUT R19, R31, 0xf000f0, RZ, 0xc0, !PT ;  /* 0x00f000f01f137812 */ /* 0x000fe200078ec0ff */
[-C--:B------:R-:W-:Y:S01]  /*139b0*/  HFMA2 R18, R10, R13.reuse.H0_H0, -72, -72 ;  /* 0xd480d4800a127431 */ /* 0x080fe2000004000d */
[----:B------:R-:W-:Y:S01]  /*139c0*/  LOP3.LUT R11, R11, 0xf000f, RZ, 0xc0, !PT ;  /* 0x000f000f0b0b7812 */ /* 0x000fe200078ec0ff */
[----:B------:R-:W-:Y:S01]  /*139d0*/  HFMA2 R24, R30, R13.H0_H0, -72, -72 ;  /* 0xd480d4801e187431 */ /* 0x000fe2000004000d */
[----:B------:R-:W-:-:S02]  /*139e0*/  LOP3.LUT R26, R26, 0xf000f, RZ, 0xc0, !PT ;  /* 0x000f000f1a1a7812 */ /* 0x000fc400078ec0ff */
[----:B------:R-:W-:Y:S02]  /*139f0*/  LOP3.LUT R28, R28, 0xf000f, RZ, 0xc0, !PT ;  /* 0x000f000f1c1c7812 */ /* 0x000fe400078ec0ff */
[----:B------:R-:W-:Y:S02]  /*13a00*/  LOP3.LUT R12, R31, 0xf000f, RZ, 0xc0, !PT ;  /* 0x000f000f1f0c7812 */ /* 0x000fe400078ec0ff */
[----:B------:R-:W-:Y:S02]  /*13a10*/  LOP3.LUT R20, R20, 0x64006400, RZ, 0xfc, !PT ;  /* 0x6400640014147812 */ /* 0x000fe400078efcff */
[----:B------:R-:W-:Y:S01]  /*13a20*/  LOP3.LUT R32, R19, 0x64006400, RZ, 0xfc, !PT ;  /* 0x6400640013207812 */ /* 0x000fe200078efcff */
[-C--:B------:R-:W-:Y:S01]  /*13a30*/  HFMA2 R19, R16, R13.reuse.H0_H0, -72, -72 ;  /* 0xd480d48010137431 */ /* 0x080fe2000004000d */
        /* <DEDUP_REMOVED lines=14> */
[----:B------:R-:W-:Y:S02]  /*13b20*/  HADD2 R29, R11, -1032, -1032 ;  /* 0xe408e4080b1d7430 */ /* 0x000fe40000000000 */
[----:B------:R-:W-:-:S02]  /*13b30*/  HADD2 R30, R30, -1032, -1032 ;  /* 0xe408e4081e1e7430 */ /* 0x000fc40000000000 */
[----:B------:R-:W-:Y:S02]  /*13b40*/  HADD2 R31, R31, -1032, -1032 ;  /* 0xe408e4081f1f7430 */ /* 0x000fe40000000000 */
[----:B------:R-:W-:Y:S01]  /*13b50*/  HADD2 R32, R12, -1032, -1032 ;  /* 0xe408e4080c207430 */ /* 0x000fe20000000000 */
[----:B------:R-:W-:Y:S06]  /*13b60*/  @!P2 BRA `(.L_x_69) ;  /* 0x000000040068a947 */ /* 0x000fec0003800000 */
[----:B------:R-:W0:Y:S01]  /*13b70*/  LDS.64 R34, [UR4+0x30] ;  /* 0x00003004ff227984 */ /* 0x000e220008000a00 */
[----:B------:R-:W-:Y:S02]  /*13b80*/  HADD2.F32 R38, -RZ, R25.H0_H0 ;  /* 0x20000019ff267230 */ /* 0x000fe40000004100 */
        /* <DEDUP_REMOVED lines=36> */
[--C-:B------:R-:W-:Y:S02]  /*13dd0*/  HADD2.F32 R11, -RZ, R29.reuse.H0_H0 ;  /* 0x2000001dff0b7230 */ /* 0x100fe40000004100 */
        /* <DEDUP_REMOVED lines=18> */
[----:B------:R-:W-:Y:S02]  /*13f00*/  HADD2.F32 R12, -RZ, R23.H0_H0 ;  /* 0x20000017ff0c7230 */ /* 0x000fe40000004100 */
[C---:B------:R-:W-:Y:S01]  /*13f10*/  FFMA.FTZ R39, R33.reuse, R36, R39 ;  /* 0x0000002421277223 */ /* 0x040fe20000010027 */
[----:B------:R-:W-:Y:S02]  /*13f20*/  HADD2.F32 R17, -RZ, R17.H1_H1 ;  /* 0x30000011ff117230 */ /* 0x000fe40000004100 */
[----:B------:R-:W-:Y:S01]  /*13f30*/  FFMA.FTZ R41, R33, R38, R41 ;  /* 0x0000002621297223 */ /* 0x000fe20000010029 */
[----:B------:R-:W-:-:S02]  /*13f40*/  HADD2.F32 R10, -RZ, R23.H1_H1 ;  /* 0x30000017ff0a7230 */ /* 0x000fc40000004100 */
[----:B------:R-:W-:Y:S01]  /*13f50*/  FFMA.FTZ R12, R16, R12, R35 ;  /* 0x0000000c100c7223 */ /* 0x000fe20000010023 */
[----:B------:R-:W-:Y:S02]  /*13f60*/  HADD2.F32 R0, -RZ, R22.H1_H1 ;  /* 0x30000016ff007230 */ /* 0x000fe40000004100 */
[--C-:B------:R-:W-:Y:S02]  /*13f70*/  HADD2.F32 R33, -RZ, R24.reuse.H0_H0 ;  /* 0x20000018ff217230 */ /* 0x100fe40000004100 */
[----:B------:R-:W-:Y:S01]  /*13f80*/  FFMA.FTZ R10, R17, R10, R12 ;  /* 0x0000000a110a7223 */ /* 0x000fe2000001000c */
[--C-:B------:R-:W-:Y:S02]  /*13f90*/  HADD2.F32 R36, -RZ, R13.reuse.H0_H0 ;  /* 0x2000000dff247230 */ /* 0x100fe40000004100 */
        /* <DEDUP_REMOVED lines=23> */
.L_x_69:
[----:B------:R-:W-:Y:S05]  /*14110*/  @!P3 BRA `(.L_x_56) ;  /* 0x00000010005cb947 */ /* 0x000fea0003800000 */
[----:B------:R-:W-:Y:S02]  /*14120*/  PRMT R0, R91, 0x9910, RZ ;  /* 0x000099105b007816 */ /* 0x000fe400000000ff */
[----:B------:R-:W-:Y:S02]  /*14130*/  ISETP.GE.AND P3, PT, R96, 0x3, PT ;  /* 0x000000036000780c */ /* 0x000fe40003f66270 */
[----:B------:R-:W-:-:S13]  /*14140*/  ISETP.NE.AND P2, PT, R0, RZ, PT ;  /* 0x000000ff0000720c */ /* 0x000fda0003f45270 */
[----:B------:R-:W-:Y:S05]  /*14150*/  @!P2 BRA `(.L_x_70) ;  /* 0x000000040068a947 */ /* 0x000fea0003800000 */
[----:B------:R-:W0:Y:S01]  /*14160*/  LDS.64 R10, [UR4+0xb0] ;  /* 0x0000b004ff0a7984 */ /* 0x000e220008000a00 */
[--C-:B------:R-:W-:Y:S02]  /*14170*/  HADD2.F32 R0, -RZ, R27.reuse.H0_H0 ;  /* 0x2000001bff007230 */ /* 0x100fe40000004100 */
        /* <DEDUP_REMOVED lines=88> */
.L_x_70:
[----:B------:R-:W-:Y:S05]  /*14700*/  @!P3 BRA `(.L_x_56) ;  /* 0x0000000800e0b947 */ /* 0x000fea0003800000 */
[----:B------:R-:W-:-:S04]  /*14710*/  PRMT R0, R93, 0x9910, RZ ;  /* 0x000099105d007816 */ /* 0x000fc800000000ff */
        /* <DEDUP_REMOVED lines=92> */
.L_x_71:
[----:B------:R-:W-:Y:S05]  /*14ce0*/  @P0 BRA `(.L_x_56) ;  /* 0x0000000400680947 */ /* 0x000fea0003800000 */
[----:B------:R-:W0:Y:S01]  /*14cf0*/  LDS.64 R10, [UR4+0x1b0] ;  /* 0x0001b004ff0a7984 */ /* 0x000e220008000a00 */
[--C-:B------:R-:W-:Y:S02]  /*14d00*/  HADD2.F32 R0, -RZ, R27.reuse.H0_H0 ;  /* 0x2000001bff007230 */ /* 0x100fe40000004100 */
[--C-:B------:R-:W-:Y:S01]  /*14d10*/  HADD2.F32 R12, -RZ, R28.reuse.H0_H0 ;  /* 0x2000001cff0c7230 */ /* 0x100fe20000004100 */
        /* <DEDUP_REMOVED lines=18> */
[-C--:B------:R-:W-:Y:S01]  /*14e40*/  FFMA.FTZ R11, R26, R34.reuse, R11 ;  /* 0x000000221a0b7223 */ /* 0x080fe2000001000b */
[----:B------:R-:W-:Y:S02]  /*14e50*/  HADD2.F32 R10, -RZ, R19.H0_H0 ;  /* 0x20000013ff0a7230 */ /* 0x000fe40000004100 */
[----:B------:R-:W-:Y:S01]  /*14e60*/  FFMA.FTZ R27, R40, R34, R27 ;  /* 0x00000022281b7223 */ /* 0x000fe2000001001b */
[-C--:B------:R-:W-:Y:S01]  /*14e70*/  FFMA.FTZ R0, R0, R36.reuse, R25 ;  /* 0x0000002400007223 */ /* 0x080fe20000010019 */
[----:B------:R-:W-:Y:S01]  /*14e80*/  FFMA.FTZ R12, R12, R36, R11 ;  /* 0x000000240c0c7223 */ /* 0x000fe2000001000b */
[----:B------:R-:W-:-:S02]  /*14e90*/  HADD2.F32 R26, -RZ, R21.H0_H0 ;  /* 0x20000015ff1a7230 */ /* 0x000fc40000004100 */
[----:B------:R-:W-:Y:S01]  /*14ea0*/  FFMA.FTZ R33, R28, R34, R33 ;  /* 0x000000221c217223 */ /* 0x000fe20000010021 */
[----:B------:R-:W-:Y:S02]  /*14eb0*/  HADD2.F32 R11, -RZ, R18.H1_H1 ;  /* 0x30000012ff0b7230 */ /* 0x000fe40000004100 */
[-C--:B------:R-:W-:Y:S01]  /*14ec0*/  FFMA.FTZ R10, R10, R36.reuse, R27 ;  /* 0x000000240a0a7223 */ /* 0x080fe2000001001b */
[----:B------:R-:W-:Y:S02]  /*14ed0*/  HADD2.F32 R19, -RZ, R19.H1_H1 ;  /* 0x30000013ff137230 */ /* 0x000fe40000004100 */
[----:B------:R-:W-:Y:S01]  /*14ee0*/  FFMA.FTZ R36, R26, R36, R33 ;  /* 0x000000241a247223 */ /* 0x000fe20000010021 */
[----:B------:R-:W-:Y:S02]  /*14ef0*/  HADD2.F32 R25, -RZ, R20.H1_H1 ;  /* 0x30000014ff197230 */ /* 0x000fe40000004100 */
[----:B------:R-:W-:Y:S01]  /*14f00*/  FFMA.FTZ R0, R11, R35, R0 ;  /* 0x000000230b007223 */ /* 0x000fe20000010000 */
[----:B------:R-:W-:-:S02]  /*14f10*/  HADD2.F32 R21, -RZ, R21.H1_H1 ;  /* 0x30000015ff157230 */ /* 0x000fc40000004100 */
[-C--:B------:R-:W-:Y:S01]  /*14f20*/  FFMA.FTZ R18, R19, R35.reuse, R10 ;  /* 0x0000002313127223 */ /* 0x080fe2000001000a */
[----:B-1----:R-:W-:Y:S02]  /*14f30*/  HADD2.F32 R11, -RZ, R16.H0_H0 ;  /* 0x20000010ff0b7230 */ /* 0x002fe40000004100 */
[-C--:B------:R-:W-:Y:S01]  /*14f40*/  FFMA.FTZ R20, R25, R35.reuse, R12 ;  /* 0x0000002319147223 */ /* 0x080fe2000001000c */
[--C-:B------:R-:W-:Y:S02]  /*14f50*/  HADD2.F32 R10, -RZ, R17.reuse.H0_H0 ;  /* 0x20000011ff0a7230 */ /* 0x100fe40000004100 */
[----:B------:R-:W-:Y:S01]  /*14f60*/  FFMA.FTZ R36, R21, R35, R36 ;  /* 0x0000002315247223 */ /* 0x000fe20000010024 */
[----:B------:R-:W-:Y:S02]  /*14f70*/  HADD2.F32 R12, -RZ, R17.H1_H1 ;  /* 0x30000011ff0c7230 */ /* 0x000fe40000004100 */
[----:B------:R-:W-:Y:S02]  /*14f80*/  HADD2.F32 R19, -RZ, R30.H0_H0 ;  /* 0x2000001eff137230 */ /* 0x000fe40000004100 */
[----:B------:R-:W-:-:S02]  /*14f90*/  HADD2.F32 R17, -RZ, R29.H0_H0 ;  /* 0x2000001dff117230 */ /* 0x000fc40000004100 */
[----:B------:R-:W-:Y:S02]  /*14fa0*/  HADD2.F32 R21, -RZ, R31.H0_H0 ;  /* 0x2000001fff157230 */ /* 0x000fe40000004100 */
[-C--:B------:R-:W-:Y:S01]  /*14fb0*/  FFMA.FTZ R19, R19, R11.reuse, R18 ;  /* 0x0000000b13137223 */ /* 0x080fe20000010012 */
[----:B------:R-:W-:Y:S02]  /*14fc0*/  HADD2.F32 R16, -RZ, R16.H1_H1 ;  /* 0x30000010ff107230 */ /* 0x000fe40000004100 */
[-C--:B------:R-:W-:Y:S01]  /*14fd0*/  FFMA.FTZ R17, R17, R11.reuse, R0 ;  /* 0x0000000b11117223 */ /* 0x080fe20000010000 */
[----:B------:R-:W-:Y:S02]  /*14fe0*/  HADD2.F32 R30, -RZ, R30.H1_H1 ;  /* 0x3000001eff1e7230 */ /* 0x000fe40000004100 */
[----:B------:R-:W-:Y:S01]  /*14ff0*/  FFMA.FTZ R21, R21, R11, R20 ;  /* 0x0000000b15157223 */ /* 0x000fe20000010014 */
[----:B------:R-:W-:Y:S02]  /*15000*/  HADD2.F32 R25, -RZ, R32.H0_H0 ;  /* 0x20000020ff197230 */ /* 0x000fe40000004100 */
[----:B------:R-:W-:-:S02]  /*15010*/  HADD2.F32 R26, -RZ, R29.H1_H1 ;  /* 0x3000001dff1a7230 */ /* 0x000fc40000004100 */
[-C--:B------:R-:W-:Y:S01]  /*15020*/  FFMA.FTZ R19, R30, R16.reuse, R19 ;  /* 0x000000101e137223 */ /* 0x080fe20000010013 */
[----:B------:R-:W-:Y:S02]  /*15030*/  HADD2.F32 R18, -RZ, R23.H0_H0 ;  /* 0x20000017ff127230 */ /* 0x000fe40000004100 */
[----:B------:R-:W-:Y:S01]  /*15040*/  FFMA.FTZ R11, R25, R11, R36 ;  /* 0x0000000b190b7223 */ /* 0x000fe20000010024 */
[----:B------:R-:W-:Y:S02]  /*15050*/  HADD2.F32 R20, -RZ, R31.H1_H1 ;  /* 0x3000001fff147230 */ /* 0x000fe40000004100 */
[----:B------:R-:W-:Y:S01]  /*15060*/  FFMA.FTZ R17, R26, R16, R17 ;  /* 0x000000101a117223 */ /* 0x000fe20000010011 */
[----:B------:R-:W-:Y:S02]  /*15070*/  HADD2.F32 R32, -RZ, R32.H1_H1 ;  /* 0x30000020ff207230 */ /* 0x000fe40000004100 */
        /* <DEDUP_REMOVED lines=9> */
[----:B------:R-:W-:-:S02]  /*15110*/  HADD2.F32 R22, -RZ, R22.H1_H1 ;  /* 0x30000016ff167230 */ /* 0x000fc40000004100 */
[----:B------:R-:W-:Y:S01]  /*15120*/  FFMA.FTZ R21, R16, R10, R21 ;  /* 0x0000000a10157223 */ /* 0x000fe20000010015 */
[----:B------:R-:W-:Y:S02]  /*15130*/  HADD2.F32 R24, -RZ, R24.H1_H1 ;  /* 0x30000018ff187230 */ /* 0x000fe40000004100 */
[-C--:B------:R-:W-:Y:S01]  /*15140*/  FFMA.FTZ R19, R0, R12.reuse, R19 ;  /* 0x0000000c00137223 */ /* 0x080fe20000010013 */
[----:B------:R-:W-:Y:S02]  /*15150*/  HADD2.F32 R18, -RZ, R13.H1_H1 ;  /* 0x3000000dff127230 */ /* 0x000fe40000004100 */
[-C--:B------:R-:W-:Y:S01]  /*15160*/  FFMA.FTZ R17, R22, R12.reuse, R17 ;  /* 0x0000000c16117223 */ /* 0x080fe20000010011 */
        /* <DEDUP_REMOVED lines=18> */
.L_x_56:
[----:B------:R-:W0:Y:S01]  /*15290*/  LDC R87, c[0x0][0x23c] ;  /* 0x00008f00ff577b82 */ /* 0x000e220000000800 */
[----:B------:R-:W-:Y:S01]  /*152a0*/  IADD3 R95, R95, 0x20, RZ ;  /* 0x000000205f5f7810 */ /* 0x000fe20007ffe0ff */
[----:B------:R-:W-:-:S03]  /*152b0*/  UIADD3 UR4, UR4, 0x40, URZ ;  /* 0x0000004004047890 */ /* 0x000fc6000fffe03f */
[C---:B------:R-:W-:Y:S02]  /*152c0*/  ISETP.GE.AND P2, PT, R95.reuse, UR5, PT ;  /* 0x000000055f007c0c */ /* 0x040fe4000bf46270 */
[----:B------:R-:W-:Y:S01]  /*152d0*/  ISETP.LT.AND P3, PT, R95, R94, PT ;  /* 0x0000005e5f00720c */ /* 0x000fe20003f61270 */
[----:B0-----:R-:W-:-:S12]  /*152e0*/  IMAD.WIDE R14, R87, 0x10, R14 ;  /* 0x00000010570e7825 */ /* 0x001fd800078e020e */
[----:B------:R-:W-:Y:S05]  /*152f0*/  @!P2 BRA P3, `(.L_x_72) ;  /* 0xffffff94000ca947 */ /* 0x000fea000183ffff */
.L_x_55:
        /* <DEDUP_REMOVED lines=8> */
.L_x_78:
        /* <DEDUP_REMOVED lines=8> */
[----:B--2---:R-:W-:-:S04]  /*15400*/  @!P2 IMAD.WIDE R10, R13, 0x2, R10 ;  /* 0x000000020d0aa825 */ /* 0x004fc800078e020a */
[C---:B0-----:R-:W-:Y:S02]  /*15410*/  IMAD.WIDE R12, R87.reuse, 0x4, R14 ;  /* 0x00000004570c7825 */ /* 0x041fe400078e020e */
[----:B------:R-:W2:Y:S04]  /*15420*/  @!P2 LDG.E.U16.CONSTANT R10, desc[UR6][R10.64] ;  /* 0x000000060a0aa981 */ /* 0x000ea8000c1e9500 */
[----:B------:R1:W5:Y:S01]  /*15430*/  LDG.E.128.CONSTANT R16, desc[UR6][R12.64] ;  /* 0x000000060c107981 */ /* 0x000362000c1e9d00 */
[----:B------:R-:W-:Y:S01]  /*15440*/  IMAD.WIDE R100, R87, 0x4, R12 ;  /* 0x0000000457647825 */ /* 0x000fe200078e020c */
[----:B---3--:R-:W-:Y:S02]  /*15450*/  @!P2 PRMT R86, R24, 0x7610, R86 ;  /* 0x000076101856a816 */ /* 0x008fe40000000056 */
[----:B------:R-:W-:-:S02]  /*15460*/  @!P2 PRMT R85, R25, 0x7610, R85 ;  /* 0x000076101955a816 */ /* 0x000fc40000000055 */
[----:B------:R-:W-:Y:S02]  /*15470*/  @!P2 PRMT R86, R86, 0x7610, R24 ;  /* 0x000076105656a816 */ /* 0x000fe40000000018 */
[----:B------:R-:W-:Y:S02]  /*15480*/  @!P2 PRMT R85, R85, 0x7610, R25 ;  /* 0x000076105555a816 */ /* 0x000fe40000000019 */
[----:B--2---:R-:W-:Y:S01]  /*15490*/  @!P2 IADD3 R88, R10, R95, RZ ;  /* 0x0000005f0a58a210 */ /* 0x004fe20007ffe0ff */
[----:B-1----:R-:W-:Y:S06]  /*154a0*/  @!P1 BRA `(.L_x_74) ;  /* 0x0000002000849947 */ /* 0x002fec0003800000 */
[----:B------:R-:W2:Y:S01]  /*154b0*/  LDG.E.128.CONSTANT R12, desc[UR6][R100.64] ;  /* 0x00000006640c7981 */ /* 0x000ea2000c1e9d00 */
[----:B-----5:R-:W-:Y:S01]  /*154c0*/  SHF.R.U32.HI R30, RZ, 0xf, R22 ;  /* 0x0000000fff1e7819 */ /* 0x020fe20000011616 */
[----:B------:R-:W-:Y:S01]  /*154d0*/  HFMA2.MMA R40, -RZ, RZ, 0, 0.015625 ;  /* 0x00002400ff287435 */ /* 0x000fe200000001ff */
[----:B------:R-:W-:Y:S02]  /*154e0*/  SHF.R.U32.HI R11, RZ, 0xf, R20 ;  /* 0x0000000fff0b7819 */ /* 0x000fe40000011614 */
[--C-:B------:R-:W-:Y:S02]  /*154f0*/  SHF.R.U32.HI R28, RZ, 0xf, R21.reuse ;  /* 0x0000000fff1c7819 */ /* 0x100fe40000011615 */
[C---:B------:R-:W-:Y:S02]  /*15500*/  LOP3.LUT R24, R21.reuse, 0x380038, RZ, 0xc0, !PT ;  /* 0x0038003815187812 */ /* 0x040fe400078ec0ff */
[----:B------:R-:W-:Y:S02]  /*15510*/  SHF.R.U32.HI R32, RZ, 0x6, R21 ;  /* 0x00000006ff207819 */ /* 0x000fe40000011615 */
[----:B------:R-:W-:-:S02]  /*15520*/  LOP3.LUT R46, R21, 0x70007, RZ, 0xc0, !PT ;  /* 0x00070007152e7812 */ /* 0x000fc400078ec0ff */
[--C-:B------:R-:W-:Y:S02]  /*15530*/  SHF.R.U32.HI R29, RZ, 0xe, R17.reuse ;  /* 0x0000000eff1d7819 */ /* 0x100fe40000011611 */
[C---:B------:R-:W-:Y:S02]  /*15540*/  LOP3.LUT R21, R17.reuse, 0x380038, RZ, 0xc0, !PT ;  /* 0x0038003811157812 */ /* 0x040fe400078ec0ff */
[----:B------:R-:W-:Y:S02]  /*15550*/  SHF.R.U32.HI R38, RZ, 0x6, R17 ;  /* 0x00000006ff267819 */ /* 0x000fe40000011611 */
[----:B------:R-:W-:Y:S02]  /*15560*/  LOP3.LUT R53, R17, 0x70007, RZ, 0xc0, !PT ;  /* 0x0007000711357812 */ /* 0x000fe400078ec0ff */
[----:B------:R-:W-:Y:S02]  /*15570*/  SHF.R.U32.HI R17, RZ, 0xe, R18 ;  /* 0x0000000eff117819 */ /* 0x000fe40000011612 */
[----:B------:R-:W-:-:S02]  /*15580*/  LOP3.LUT R30, R30, 0x10001, RZ, 0xc0, !PT ;  /* 0x000100011e1e7812 */ /* 0x000fc400078ec0ff */
[----:B------:R-:W-:Y:S02]  /*15590*/  SHF.R.U32.HI R26, RZ, 0xe, R16 ;  /* 0x0000000eff1a7819 */ /* 0x000fe40000011610 */
[----:B------:R-:W-:Y:S02]  /*155a0*/  LOP3.LUT R11, R11, 0x10001, RZ, 0xc0, !PT ;  /* 0x000100010b0b7812 */ /* 0x000fe400078ec0ff */
[----:B------:R-:W-:Y:S02]  /*155b0*/  SHF.R.U32.HI R31, RZ, 0xf, R23 ;  /* 0x0000000fff1f7819 */ /* 0x000fe40000011617 */
[----:B------:R-:W-:Y:S02]  /*155c0*/  LOP3.LUT R60, R30, 0x20002, R17, 0xf8, !PT ;  /* 0x000200021e3c7812 */ /* 0x000fe400078ef811 */
[----:B------:R-:W-:Y:S02]  /*155d0*/  LOP3.LUT R11, R11, 0x20002, R26, 0xf8, !PT ;  /* 0x000200020b0b7812 */ /* 0x000fe400078ef81a */
[----:B------:R-:W-:-:S02]  /*155e0*/  LOP3.LUT R10, R16, 0x380038, RZ, 0xc0, !PT ;  /* 0x00380038100a7812 */ /* 0x000fc400078ec0ff */
[----:B------:R-:W-:Y:S02]  /*155f0*/  SHF.R.U32.HI R45, RZ, 0x6, R16 ;  /* 0x00000006ff2d7819 */ /* 0x000fe40000011610 */
[----:B------:R-:W-:Y:S02]  /*15600*/  LOP3.LUT R55, R16, 0x70007, RZ, 0xc0, !PT ;  /* 0x0007000710377812 */ /* 0x000fe400078ec0ff */
[----:B------:R-:W-:Y:S02]  /*15610*/  LOP3.LUT R28, R28, 0x10001, RZ, 0xc0, !PT ;  /* 0x000100011c1c7812 */ /* 0x000fe400078ec0ff */
[C---:B------:R-:W-:Y:S02]  /*15620*/  LOP3.LUT R25, R22.reuse, 0x380038, RZ, 0xc0, !PT ;  /* 0x0038003816197812 */ /* 0x040fe400078ec0ff */
[----:B------:R-:W-:Y:S02]  /*15630*/  SHF.R.U32.HI R34, RZ, 0x6, R22 ;  /* 0x00000006ff227819 */ /* 0x000fe40000011616 */
        /* <DEDUP_REMOVED lines=8> */
[----:B------:R-:W-:Y:S02]  /*156c0*/  PRMT R18, R92, 0x9910, RZ ;  /* 0x000099105c127816 */ /* 0x000fe400000000ff */
[----:B------:R-:W-:Y:S02]  /*156d0*/  LOP3.LUT R58, R28, 0x20002, R29, 0xf8, !PT ;  /* 0x000200021c3a7812 */ /* 0x000fe400078ef81d */
[----:B------:R-:W-:Y:S02]  /*156e0*/  LOP3.LUT R17, R31, 0x20002, R16, 0xf8, !PT ;  /* 0x000200021f117812 */ /* 0x000fe400078ef810 */
[----:B------:R-:W-:Y:S02]  /*156f0*/  LOP3.LUT R27, R23, 0x380038, RZ, 0xc0, !PT ;  /* 0x00380038171b7812 */ /* 0x000fe400078ec0ff */
[----:B------:R-:W-:-:S02]  /*15700*/  SHF.R.U32.HI R35, RZ, 0x6, R23 ;  /* 0x00000006ff237819 */ /* 0x000fc40000011617 */
[----:B------:R-:W-:Y:S02]  /*15710*/  LOP3.LUT R49, R23, 0x70007, RZ, 0xc0, !PT ;  /* 0x0007000717317812 */ /* 0x000fe400078ec0ff */
[----:B------:R-:W-:Y:S02]  /*15720*/  LOP3.LUT R83, R0, 0x64006400, RZ, 0xfc, !PT ;  /* 0x6400640000537812 */ /* 0x000fe400078efcff */
[----:B------:R-:W-:Y:S02]  /*15730*/  LOP3.LUT R51, R20, 0x70007, RZ, 0xc0, !PT ;  /* 0x0007000714337812 */ /* 0x000fe400078ec0ff */
[----:B------:R-:W-:Y:S02]  /*15740*/  LOP3.LUT R23, R19, 0x380038, RZ, 0xc0, !PT ;  /* 0x0038003813177812 */ /* 0x000fe400078ec0ff */
[----:B------:R-:W-:Y:S02]  /*15750*/  SHF.R.U32.HI R50, RZ, 0x6, R19 ;  /* 0x00000006ff327819 */ /* 0x000fe40000011613 */
[----:B------:R-:W-:-:S02]  /*15760*/  ISETP.NE.AND P2, PT, R18, RZ, PT ;  /* 0x000000ff1200720c */ /* 0x000fc40003f45270 */
[----:B------:R-:W-:Y:S02]  /*15770*/  LOP3.LUT R0, R33, 0x380038, RZ, 0xc0, !PT ;  /* 0x0038003821007812 */ /* 0x000fe400078ec0ff */
[----:B------:R-:W-:Y:S02]  /*15780*/  MOV R20, 0x3000 ;  /* 0x0000300000147802 */ /* 0x000fe40000000f00 */
[----:B------:R-:W-:Y:S02]  /*15790*/  LOP3.LUT R21, R21, 0x64006400, RZ, 0xfc, !PT ;  /* 0x6400640015157812 */ /* 0x000fe400078efcff */
[----:B------:R-:W-:Y:S01]  /*157a0*/  LOP3.LUT R66, R19, 0x70007, RZ, 0xc0, !PT ;  /* 0x0007000713427812 */ /* 0x000fe200078ec0ff */
[-C--:B------:R-:W-:Y:S01]  /*157b0*/  HFMA2 R83, R83, R20.reuse.H0_H0, -132, -132 ;  /* 0xd820d82053537431 */ /* 0x080fe20000040014 */
[----:B------:R-:W-:Y:S01]  /*157c0*/  LOP3.LUT R77, R25, 0x64006400, RZ, 0xfc, !PT ;  /* 0x64006400194d7812 */ /* 0x000fe200078efcff */
[----:B------:R-:W-:Y:S01]  /*157d0*/  HFMA2 R57, R21, R20.H0_H0, -132, -132 ;  /* 0xd820d82015397431 */ /* 0x000fe20000040014 */
[----:B------:R-:W-:-:S02]  /*157e0*/  LOP3.LUT R59, R22, 0x64006400, RZ, 0xfc, !PT ;  /* 0x64006400163b7812 */ /* 0x000fc400078efcff */
[----:B------:R-:W-:Y:S01]  /*157f0*/  LOP3.LUT R65, R27, 0x64006400, RZ, 0xfc, !PT ;  /* 0x640064001b417812 */ /* 0x000fe200078efcff */
[-C--:B------:R-:W-:Y:S01]  /*15800*/  HFMA2 R77, R77, R20.reuse.H0_H0, -132, -132 ;  /* 0xd820d8204d4d7431 */ /* 0x080fe20000040014 */
[----:B------:R-:W-:Y:S02]  /*15810*/  LOP3.LUT R69, R23, 0x64006400, RZ, 0xfc, !PT ;  /* 0x6400640017457812 */ /* 0x000fe400078efcff */
[----:B------:R-:W-:Y:S01]  /*15820*/  LOP3.LUT R22, R41, 0x380038, RZ, 0xc0, !PT ;  /* 0x0038003829167812 */ /* 0x000fe200078ec0ff */
[----:B------:R-:W-:Y:S01]  /*15830*/  HFMA2 R76, R65, R20.H0_H0, -132, -132 ;  /* 0xd820d820414c7431 */ /* 0x000fe20000040014 */
[----:B------:R-:W-:Y:S02]  /*15840*/  LOP3.LUT R25, R50, 0x380038, RZ, 0xc0, !PT ;  /* 0x0038003832197812 */ /* 0x000fe400078ec0ff */
[----:B------:R-:W-:Y:S02]  /*15850*/  LOP3.LUT R75, R0, 0x64006400, RZ, 0xfc, !PT ;  /* 0x64006400004b7812 */ /* 0x000fe400078efcff */
[----:B------:R-:W-:-:S02]  /*15860*/  LOP3.LUT R61, R22, 0x64006400, RZ, 0xfc, !PT ;  /* 0x64006400163d7812 */ /* 0x000fc400078efcff */
[----:B------:R-:W-:Y:S01]  /*15870*/  LOP3.LUT R71, R25, 0x64006400, RZ, 0xfc, !PT ;  /* 0x6400640019477812 */ /* 0x000fe200078efcff */
[----:B------:R-:W-:Y:S01]  /*15880*/  HFMA2 R75, R75, R20.H0_H0, -132, -132 ;  /* 0xd820d8204b4b7431 */ /* 0x000fe20000040014 */
[----:B------:R-:W-:Y:S02]  /*15890*/  LOP3.LUT R62, R41, 0x1c001c0, RZ, 0xc0, !PT ;  /* 0x01c001c0293e7812 */ /* 0x000fe400078ec0ff */
[----:B------:R-:W-:Y:S02]  /*158a0*/  LOP3.LUT R22, R45, 0x1c001c0, RZ, 0xc0, !PT ;  /* 0x01c001c02d167812 */ /* 0x000fe400078ec0ff */
[----:B------:R-:W-:Y:S02]  /*158b0*/  LOP3.LUT R64, R35, 0x1c001c0, RZ, 0xc0, !PT ;  /* 0x01c001c023407812 */ /* 0x000fe400078ec0ff */
        /* <DEDUP_REMOVED lines=8> */
[----:B------:R-:W-:Y:S01]  /*15940*/  LOP3.LUT R49, R49, 0x64006400, RZ, 0xfc, !PT ;  /* 0x6400640031317812 */ /* 0x000fe200078efcff */
[----:B------:R-:W-:Y:S01]  /*15950*/  HADD2 R72, R42, -1028, -1028 ;  /* 0xe404e4042a487430 */ /* 0x000fe20000000000 */
[----:B------:R-:W-:Y:S01]  /*15960*/  ISETP.GE.AND P3, PT, R96, 0x2, PT ;  /* 0x000000026000780c */ /* 0x000fe20003f66270 */
[----:B------:R-:W-:Y:S01]  /*15970*/  HADD2 R68, R54, -1028, -1028 ;  /* 0xe404e40436447430 */ /* 0x000fe20000000000 */
[----:B--2---:R-:W-:-:S02]  /*15980*/  SHF.R.U32.HI R30, RZ, 0xd, R12 ;  /* 0x0000000dff1e7819 */ /* 0x004fc4000001160c */
[----:B------:R-:W-:Y:S02]  /*15990*/  SHF.R.U32.HI R28, RZ, 0xd, R15 ;  /* 0x0000000dff1c7819 */ /* 0x000fe4000001160f */
[----:B------:R-:W-:Y:S02]  /*159a0*/  LOP3.LUT R30, R11, 0x40004, R30, 0xf8, !PT ;  /* 0x000400040b1e7812 */ /* 0x000fe400078ef81e */
[----:B------:R-:W-:Y:S02]  /*159b0*/  LOP3.LUT R11, R10, 0x64006400, RZ, 0xfc, !PT ;  /* 0x640064000a0b7812 */ /* 0x000fe400078efcff */
[----:B------:R-:W-:Y:S02]  /*159c0*/  LOP3.LUT R10, R45, 0x380038, RZ, 0xc0, !PT ;  /* 0x003800382d0a7812 */ /* 0x000fe400078ec0ff */
[----:B------:R-:W-:Y:S02]  /*159d0*/  LOP3.LUT R16, R12, 0x380038, RZ, 0xc0, !PT ;  /* 0x003800380c107812 */ /* 0x000fe400078ec0ff */
[----:B------:R-:W-:-:S02]  /*159e0*/  SHF.R.U32.HI R37, RZ, 0x6, R12 ;  /* 0x00000006ff257819 */ /* 0x000fc4000001160c */
[----:B------:R-:W-:Y:S02]  /*159f0*/  LOP3.LUT R43, R12, 0x70007, RZ, 0xc0, !PT ;  /* 0x000700070c2b7812 */ /* 0x000fe400078ec0ff */
[----:B------:R-:W-:Y:S02]  /*15a00*/  SHF.R.U32.HI R36, RZ, 0x6, R13 ;  /* 0x00000006ff247819 */ /* 0x000fe4000001160d */
[--C-:B------:R-:W-:Y:S02]  /*15a10*/  SHF.R.U32.HI R29, RZ, 0xd, R14.reuse ;  /* 0x0000000dff1d7819 */ /* 0x100fe4000001160e */
[C---:B------:R-:W-:Y:S02]  /*15a20*/  LOP3.LUT R26, R14.reuse, 0x380038, RZ, 0xc0, !PT ;  /* 0x003800380e1a7812 */ /* 0x040fe400078ec0ff */
[----:B------:R-:W-:Y:S02]  /*15a30*/  SHF.R.U32.HI R39, RZ, 0x6, R14 ;  /* 0x00000006ff277819 */ /* 0x000fe4000001160e */
[----:B------:R-:W-:-:S02]  /*15a40*/  LOP3.LUT R48, R14, 0x70007, RZ, 0xc0, !PT ;  /* 0x000700070e307812 */ /* 0x000fc400078ec0ff */
[----:B------:R-:W-:Y:S02]  /*15a50*/  LOP3.LUT R12, R32, 0x380038, RZ, 0xc0, !PT ;  /* 0x00380038200c7812 */ /* 0x000fe400078ec0ff */
[----:B------:R-:W-:Y:S02]  /*15a60*/  SHF.R.U32.HI R31, RZ, 0xd, R13 ;  /* 0x0000000dff1f7819 */ /* 0x000fe4000001160d */
[C---:B------:R-:W-:Y:S02]  /*15a70*/  LOP3.LUT R18, R13.reuse, 0x380038, RZ, 0xc0, !PT ;  /* 0x003800380d127812 */ /* 0x040fe400078ec0ff */
[----:B------:R-:W-:Y:S02]  /*15a80*/  LOP3.LUT R44, R13, 0x70007, RZ, 0xc0, !PT ;  /* 0x000700070d2c7812 */ /* 0x000fe400078ec0ff */
[----:B------:R-:W-:Y:S02]  /*15a90*/  LOP3.LUT R14, R38, 0x380038, RZ, 0xc0, !PT ;  /* 0x00380038260e7812 */ /* 0x000fe400078ec0ff */
[----:B------:R-:W-:-:S02]  /*15aa0*/  LOP3.LUT R56, R15, 0x380038, RZ, 0xc0, !PT ;  /* 0x003800380f387812 */ /* 0x000fc400078ec0ff */
[----:B------:R-:W-:Y:S02]  /*15ab0*/  SHF.R.U32.HI R47, RZ, 0x6, R15 ;  /* 0x00000006ff2f7819 */ /* 0x000fe4000001160f */
[----:B------:R-:W-:Y:S02]  /*15ac0*/  LOP3.LUT R52, R15, 0x70007, RZ, 0xc0, !PT ;  /* 0x000700070f347812 */ /* 0x000fe400078ec0ff */
[----:B------:R-:W-:Y:S02]  /*15ad0*/  LOP3.LUT R28, R17, 0x40004, R28, 0xf8, !PT ;  /* 0x00040004111c7812 */ /* 0x000fe400078ef81c */
[----:B------:R-:W-:Y:S02]  /*15ae0*/  LOP3.LUT R13, R10, 0x64006400, RZ, 0xfc, !PT ;  /* 0x640064000a0d7812 */ /* 0x000fe400078efcff */
[----:B------:R-:W-:Y:S02]  /*15af0*/  LOP3.LUT R17, R24, 0x64006400, RZ, 0xfc, !PT ;  /* 0x6400640018117812 */ /* 0x000fe400078efcff */
[----:B------:R-:W-:-:S02]  /*15b00*/  LOP3.LUT R15, R34, 0x380038, RZ, 0xc0, !PT ;  /* 0x00380038220f7812 */ /* 0x000fc400078ec0ff */
[----:B------:R-:W-:Y:S01]  /*15b10*/  LOP3.LUT R10, R36, 0x380038, RZ, 0xc0, !PT ;  /* 0x00380038240a7812 */ /* 0x000fe200078ec0ff */
[-C--:B------:R-:W-:Y:S01]  /*15b20*/  HFMA2 R78, R17, R20.reuse.H0_H0, -132, -132 ;  /* 0xd820d820114e7431 */ /* 0x080fe20000040014 */
[----:B------:R-:W-:Y:S02]  /*15b30*/  LOP3.LUT R19, R12, 0x64006400, RZ, 0xfc, !PT ;  /* 0x640064000c137812 */ /* 0x000fe400078efcff */
[----:B------:R-:W-:Y:S02]  /*15b40*/  LOP3.LUT R24, R35, 0x380038, RZ, 0xc0, !PT ;  /* 0x0038003823187812 */ /* 0x000fe400078ec0ff */
[----:B------:R-:W-:Y:S01]  /*15b50*/  LOP3.LUT R23, R14, 0x64006400, RZ, 0xfc, !PT ;  /* 0x640064000e177812 */ /* 0x000fe200078efcff */
[----:B------:R-:W-:Y:S01]  /*15b60*/  HFMA2 R74, R19, R20.H0_H0, -132, -132 ;  /* 0xd820d820134a7431 */ /* 0x000fe20000040014 */
[----:B------:R-:W-:Y:S02]  /*15b70*/  LOP3.LUT R0, R37, 0x380038, RZ, 0xc0, !PT ;  /* 0x0038003825007812 */ /* 0x000fe400078ec0ff */
[----:B------:R-:W-:-:S02]  /*15b80*/  LOP3.LUT R12, R39, 0x380038, RZ, 0xc0, !PT ;  /* 0x00380038270c7812 */ /* 0x000fc400078ec0ff */
[----:B------:R-:W-:Y:S02]  /*15b90*/  LOP3.LUT R14, R47, 0x380038, RZ, 0xc0, !PT ;  /* 0x003800382f0e7812 */ /* 0x000fe400078ec0ff */
[----:B------:R-:W-:Y:S01]  /*15ba0*/  LOP3.LUT R31, R58, 0x40004, R31, 0xf8, !PT ;  /* 0x000400043a1f7812 */ /* 0x000fe200078ef81f */
        /* <DEDUP_REMOVED lines=8> */
[-C--:B------:R-:W-:Y:S01]  /*15c30*/  HFMA2 R18, R21, R20.reuse.H0_H0, -132, -132 ;  /* 0xd820d82015127431 */ /* 0x080fe20000040014 */
[----:B------:R-:W-:Y:S02]  /*15c40*/  LOP3.LUT R63, R26, 0x64006400, RZ, 0xfc, !PT ;  /* 0x640064001a3f7812 */ /* 0x000fe400078efcff */
        /* <DEDUP_REMOVED lines=8> */
[----:B------:R-:W-:Y:S01]  /*15cd0*/  LOP3.LUT R29, R60, 0x40004, R29, 0xf8, !PT ;  /* 0x000400043c1d7812 */ /* 0x000fe200078ef81d */
        /* <DEDUP_REMOVED lines=69> */
[----:B------:R-:W-:Y:S02]  /*16130*/  LOP3.LUT R38, R38, 0x64006400, RZ, 0xfc, !PT ;  /* 0x6400640026267812 */ /* 0x000fe400078efcff */
        /* <DEDUP_REMOVED lines=106> */
.L_x_75:
        /* <DEDUP_REMOVED lines=81> */
.L_x_76:
        /* <DEDUP_REMOVED lines=80> */
.L_x_77:
        /* <DEDUP_REMOVED lines=77> */
.L_x_74:
[----:B------:R-:W-:Y:S01]  /*176c0*/  IADD3 R95, R95, 0x20, RZ ;  /* 0x000000205f5f7810 */ /* 0x000fe20007ffe0ff */
[----:B------:R-:W-:Y:S01]  /*176d0*/  UIADD3 UR4, UR4, 0x40, URZ ;  /* 0x0000004004047890 */ /* 0x000fe2000fffe03f */
[----:B------:R-:W-:Y:S02]  /*176e0*/  IMAD.WIDE R14, R87, 0x4, R100 ;  /* 0x00000004570e7825 */ /* 0x000fe400078e0264 */
[C---:B------:R-:W-:Y:S02]  /*176f0*/  ISETP.GE.AND P2, PT, R95.reuse, UR5, PT ;  /* 0x000000055f007c0c */ /* 0x040fe4000bf46270 */
[----:B------:R-:W-:-:S13]  /*17700*/  ISETP.LT.AND P3, PT, R95, R94, PT ;  /* 0x0000005e5f00720c */ /* 0x000fda0003f61270 */
[----:B------:R-:W-:Y:S05]  /*17710*/  @!P2 BRA P3, `(.L_x_78) ;  /* 0xffffffdc0018a947 */ /* 0x000fea000183ffff */
.L_x_73:
[----:B------:R-:W-:Y:S01]  /*17720*/  ISETP.GE.AND P0, PT, R95, R94, PT ;  /* 0x0000005e5f00720c */ /* 0x000fe20003f06270 */
[----:B------:R-:W-:-:S03]  /*17730*/  ULDC UR5, c[0x0][0x26c] ;  /* 0x00009b0000057ab9 */ /* 0x000fc60000000800 */
[----:B------:R-:W-:-:S13]  /*17740*/  ISETP.GE.OR P0, PT, R95, UR5, P0 ;  /* 0x000000055f007c0c */ /* 0x000fda0008706670 */
[----:B------:R-:W-:Y:S05]  /*17750*/  @P0 BRA `(.L_x_79) ;  /* 0x0000001000f80947 */ /* 0x000fea0003800000 */
[----:B0-----:R-:W-:Y:S01]  /*17760*/  PRMT R0, R90, 0x9910, RZ ;  /* 0x000099105a007816 */ /* 0x001fe200000000ff */
[----:B------:R-:W-:Y:S01]  /*17770*/  ULDC UR5, c[0x0][0x26c] ;  /* 0x00009b0000057ab9 */ /* 0x000fe20000000800 */
[----:B------:R-:W-:Y:S02]  /*17780*/  SHF.L.U32 R11, R87, 0x2, RZ ;  /* 0x00000002570b7819 */ /* 0x000fe400000006ff */
[----:B------:R-:W-:Y:S02]  /*17790*/  ISETP.NE.AND P0, PT, R0, RZ, PT ;  /* 0x000000ff0000720c */ /* 0x000fe40003f05270 */
[----:B------:R-:W-:Y:S02]  /*177a0*/  SHF.R.S32.HI R0, RZ, 0x1f, R87 ;  /* 0x0000001fff007819 */ /* 0x000fe40000011457 */
[----:B------:R-:W-:Y:S02]  /*177b0*/  ISETP.LT.OR P0, PT, R97, 0x4, !P0 ;  /* 0x000000046100780c */ /* 0x000fe40004701670 */
[----:B------:R-:W-:-:S11]  /*177c0*/  SHF.L.U64.HI R87, R87, 0x2, R0 ;  /* 0x0000000257577819 */ /* 0x000fd60000010200 */
.L_x_84:
[----:B------:R-:W-:-:S13]  /*177d0*/  ISETP.NE.AND P2, PT, R95, R88, PT ;  /* 0x000000585f00720c */ /* 0x000fda0003f45270 */
[----:B------:R-:W0:Y:S01]  /*177e0*/  @!P2 LDC.64 R12, c[0x0][0x248] ;  /* 0x00009200ff0cab82 */ /* 0x000e220000000a00 */
[----:B------:R-:W-:Y:S02]  /*177f0*/  @!P2 IADD3 R89, R89, 0x1, RZ ;  /* 0x000000015959a810 */ /* 0x000fe40007ffe0ff */
[----:B-----5:R-:W-:Y:S02]  /*17800*/  @!P2 LEA R17, R95, 0x1, 0x1 ;  /* 0x000000015f11a811 */ /* 0x020fe400078e08ff */
        /* <DEDUP_REMOVED lines=10> */
[----:B------:R-:W-:Y:S02]  /*178b0*/  MOV R16, R14 ;  /* 0x0000000e00107202 */ /* 0x000fe40000000f00 */
[----:B------:R-:W-:-:S06]  /*178c0*/  MOV R17, R15 ;  /* 0x0000000f00117202 */ /* 0x000fcc0000000f00 */
[----:B------:R-:W2:Y:S01]  /*178d0*/  LDG.E.128.CONSTANT R16, desc[UR6][R16.64] ;  /* 0x0000000610107981 */ /* 0x000ea2000c1e9d00 */
[----:B------:R-:W-:Y:S01]  /*178e0*/  HFMA2.MMA R20, -RZ, RZ, 0, 0.25 ;  /* 0x00003400ff147435 */ /* 0x000fe200000001ff */
[----:B------:R-:W-:Y:S01]  /*178f0*/  MOV R37, 0x2c00 ;  /* 0x00002c0000257802 */ /* 0x000fe20000000f00 */
[----:B------:R-:W-:Y:S01]  /*17900*/  HFMA2.MMA R10, -RZ, RZ, 0, 0.015625 ;  /* 0x00002400ff0a7435 */ /* 0x000fe200000001ff */
[----:B------:R-:W-:Y:S02]  /*17910*/  PRMT R0, R92, 0x9910, RZ ;  /* 0x000099105c007816 */ /* 0x000fe400000000ff */
[----:B------:R-:W-:Y:S02]  /*17920*/  ISETP.GE.AND P3, PT, R96, 0x2, PT ;  /* 0x000000026000780c */ /* 0x000fe40003f66270 */
[----:B------:R-:W-:-:S05]  /*17930*/  ISETP.NE.AND P2, PT, R0, RZ, PT ;  /* 0x000000ff0000720c */ /* 0x000fca0003f45270 */
[----:B------:R-:W-:Y:S02]  /*17940*/  PRMT R20, R10, 0x5410, R20 ;  /* 0x000054100a147816 */ /* 0x000fe40000000014 */
[C---:B--2---:R-:W-:Y:S02]  /*17950*/  LOP3.LUT R13, R18.reuse, 0xc000c, RZ, 0xc0, !PT ;  /* 0x000c000c120d7812 */ /* 0x044fe400078ec0ff */
[----:B------:R-:W-:Y:S02]  /*17960*/  SHF.R.U32.HI R48, RZ, 0x8, R18 ;  /* 0x00000008ff307819 */ /* 0x000fe40000011612 */
[C---:B------:R-:W-:Y:S02]  /*17970*/  LOP3.LUT R30, R18.reuse, 0x300030, RZ, 0xc0, !PT ;  /* 0x00300030121e7812 */ /* 0x040fe400078ec0ff */
[C---:B------:R-:W-:Y:S02]  /*17980*/  LOP3.LUT R38, R18.reuse, 0xc000c0, RZ, 0xc0, !PT ;  /* 0x00c000c012267812 */ /* 0x040fe400078ec0ff */
[----:B------:R-:W-:-:S02]  /*17990*/  LOP3.LUT R47, R18, 0x30003, RZ, 0xc0, !PT ;  /* 0x00030003122f7812 */ /* 0x000fc400078ec0ff */
[----:B------:R-:W-:Y:S02]  /*179a0*/  LOP3.LUT R18, R19, 0xc000c, RZ, 0xc0, !PT ;  /* 0x000c000c13127812 */ /* 0x000fe400078ec0ff */
[----:B------:R-:W-:Y:S02]  /*179b0*/  LOP3.LUT R10, R17, 0xc000c, RZ, 0xc0, !PT ;  /* 0x000c000c110a7812 */ /* 0x000fe400078ec0ff */
[----:B------:R-:W-:Y:S02]  /*179c0*/  SHF.R.U32.HI R23, RZ, 0x8, R16 ;  /* 0x00000008ff177819 */ /* 0x000fe40000011610 */
[----:B------:R-:W-:Y:S02]  /*179d0*/  SHF.R.U32.HI R50, RZ, 0x8, R19 ;  /* 0x00000008ff327819 */ /* 0x000fe40000011613 */
[C---:B------:R-:W-:Y:S02]  /*179e0*/  LOP3.LUT R31, R19.reuse, 0x300030, RZ, 0xc0, !PT ;  /* 0x00300030131f7812 */ /* 0x040fe400078ec0ff */
[----:B------:R-:W-:-:S02]  /*179f0*/  LOP3.LUT R40, R19, 0xc000c0, RZ, 0xc0, !PT ;  /* 0x00c000c013287812 */ /* 0x000fc400078ec0ff */
[----:B------:R-:W-:Y:S02]  /*17a00*/  LOP3.LUT R49, R19, 0x30003, RZ, 0xc0, !PT ;  /* 0x0003000313317812 */ /* 0x000fe400078ec0ff */
[----:B------:R-:W-:Y:S02]  /*17a10*/  LOP3.LUT R19, R18, 0x64006400, RZ, 0xfc, !PT ;  /* 0x6400640012137812 */ /* 0x000fe400078efcff */
[----:B------:R-:W-:Y:S02]  /*17a20*/  SHF.R.U32.HI R46, RZ, 0x8, R17 ;  /* 0x00000008ff2e7819 */ /* 0x000fe40000011611 */
[----:B------:R-:W-:Y:S02]  /*17a30*/  LOP3.LUT R18, R48, 0xc000c, RZ, 0xc0, !PT ;  /* 0x000c000c30127812 */ /* 0x000fe400078ec0ff */
[----:B------:R-:W-:Y:S02]  /*17a40*/  LOP3.LUT R12, R10, 0x64006400, RZ, 0xfc, !PT ;  /* 0x640064000a0c7812 */ /* 0x000fe400078efcff */
[----:B------:R-:W-:-:S02]  /*17a50*/  LOP3.LUT R28, R17, 0x300030, RZ, 0xc0, !PT ;  /* 0x00300030111c7812 */ /* 0x000fc400078ec0ff */
[C---:B------:R-:W-:Y:S02]  /*17a60*/  LOP3.LUT R36, R17.reuse, 0xc000c0, RZ, 0xc0, !PT ;  /* 0x00c000c011247812 */ /* 0x040fe400078ec0ff */
[----:B------:R-:W-:Y:S02]  /*17a70*/  LOP3.LUT R44, R17, 0x30003, RZ, 0xc0, !PT ;  /* 0x00030003112c7812 */ /* 0x000fe400078ec0ff */
[----:B------:R-:W-:Y:S02]  /*17a80*/  LOP3.LUT R10, R23, 0xc000c, RZ, 0xc0, !PT ;  /* 0x000c000c170a7812 */ /* 0x000fe400078ec0ff */
[----:B------:R-:W-:Y:S02]  /*17a90*/  LOP3.LUT R17, R13, 0x64006400, RZ, 0xfc, !PT ;  /* 0x640064000d117812 */ /* 0x000fe400078efcff */
[----:B------:R-:W-:Y:S02]  /*17aa0*/  LOP3.LUT R13, R46, 0xc000c, RZ, 0xc0, !PT ;  /* 0x000c000c2e0d7812 */ /* 0x000fe400078ec0ff */
[----:B------:R-:W-:-:S02]  /*17ab0*/  LOP3.LUT R26, R50, 0xc000c, RZ, 0xc0, !PT ;  /* 0x000c000c321a7812 */ /* 0x000fc400078ec0ff */
[----:B------:R-:W-:Y:S02]  /*17ac0*/  LOP3.LUT R18, R18, 0x64006400, RZ, 0xfc, !PT ;  /* 0x6400640012127812 */ /* 0x000fe400078efcff */
[----:B------:R-:W-:Y:S01]  /*17ad0*/  LOP3.LUT R24, R10, 0x64006400, RZ, 0xfc, !PT ;  /* 0x640064000a187812 */ /* 0x000fe200078efcff */
[-C--:B------:R-:W-:Y:S01]  /*17ae0*/  HFMA2 R10, R12, R20.reuse.H1_H1, -258, -258 ;  /* 0xdc08dc080c0a7431 */ /* 0x080fe20000060014 */
        /* <DEDUP_REMOVED lines=9> */
[----:B------:R-:W-:Y:S01]  /*17b80*/  HFMA2 R29, R29, R37.H0_H0, -66, -66 ;  /* 0xd420d4201d1d7431 */ /* 0x000fe20000040025 */
[----:B------:R-:W-:Y:S01]  /*17b90*/  LOP3.LUT R18, R46, 0x300030, RZ, 0xc0, !PT ;  /* 0x003000302e127812 */ /* 0x000fe200078ec0ff */
[-C--:B------:R-:W-:Y:S01]  /*17ba0*/  HFMA2 R25, R25, R20.reuse.H1_H1, -258, -258 ;  /* 0xdc08dc0819197431 */ /* 0x080fe20000060014 */
[----:B------:R-:W-:Y:S01]  /*17bb0*/  LOP3.LUT R19, R48, 0x300030, RZ, 0xc0, !PT ;  /* 0x0030003030137812 */ /* 0x000fe200078ec0ff */
[----:B------:R-:W-:Y:S01]  /*17bc0*/  HFMA2 R27, R27, R20.H1_H1, -258, -258 ;  /* 0xdc08dc081b1b7431 */ /* 0x000fe20000060014 */
[----:B------:R-:W-:-:S02]  /*17bd0*/  LOP3.LUT R28, R50, 0x300030, RZ, 0xc0, !PT ;  /* 0x00300030321c7812 */ /* 0x000fc400078ec0ff */
[----:B------:R-:W-:Y:S02]  /*17be0*/  LOP3.LUT R17, R17, 0x64006400, RZ, 0xfc, !PT ;  /* 0x6400640011117812 */ /* 0x000fe400078efcff */
[----:B------:R-:W-:Y:S02]  /*17bf0*/  LOP3.LUT R21, R21, 0x64006400, RZ, 0xfc, !PT ;  /* 0x6400640015157812 */ /* 0x000fe400078efcff */
        /* <DEDUP_REMOVED lines=30> */
[----:B------:R-:W-:Y:S02]  /*17de0*/  LOP3.LUT R48, R48, 0x30003, RZ, 0xc0, !PT ;  /* 0x0003000330307812 */ /* 0x000fe400078ec0ff */
[----:B------:R-:W-:Y:S02]  /*17df0*/  LOP3.LUT R18, R50, 0x30003, RZ, 0xc0, !PT ;  /* 0x0003000332127812 */ /* 0x000fe400078ec0ff */
[----:B------:R-:W-:-:S02]  /*17e00*/  LOP3.LUT R39, R38, 0x64006400, RZ, 0xfc, !PT ;  /* 0x6400640026277812 */ /* 0x000fc400078efcff */
[----:B------:R-:W-:Y:S01]  /*17e10*/  LOP3.LUT R41, R40, 0x64006400, RZ, 0xfc, !PT ;  /* 0x6400640028297812 */ /* 0x000fe200078efcff */
[-C--:B------:R-:W-:Y:S01]  /*17e20*/  HFMA2 R40, R19, R20.reuse.H0_H0, -18, -18 ;  /* 0xcc80cc8013287431 */ /* 0x080fe20000040014 */
[----:B------:R-:W-:Y:S01]  /*17e30*/  LOP3.LUT R47, R47, 0x64006400, RZ, 0xfc, !PT ;  /* 0x640064002f2f7812 */ /* 0x000fe200078efcff */
[-C--:B------:R-:W-:Y:S01]  /*17e40*/  HFMA2 R38, R39, R20.reuse.H0_H0, -18, -18 ;  /* 0xcc80cc8027267431 */ /* 0x080fe20000040014 */
[----:B------:R-:W-:Y:S01]  /*17e50*/  LOP3.LUT R17, R49, 0x64006400, RZ, 0xfc, !PT ;  /* 0x6400640031117812 */ /* 0x000fe200078efcff */
[-C--:B------:R-:W-:Y:S01]  /*17e60*/  HFMA2 R39, R41, R20.reuse.H0_H0, -18, -18 ;  /* 0xcc80cc8029277431 */ /* 0x080fe20000040014 */
[----:B------:R-:W-:Y:S02]  /*17e70*/  LOP3.LUT R0, R0, 0x64006400, RZ, 0xfc, !PT ;  /* 0x6400640000007812 */ /* 0x000fe400078efcff */
[----:B------:R-:W-:Y:S02]  /*17e80*/  LOP3.LUT R21, R21, 0x64006400, RZ, 0xfc, !PT ;  /* 0x6400640015157812 */ /* 0x000fe400078efcff */
[----:B------:R-:W-:Y:S01]  /*17e90*/  LOP3.LUT R16, R16, 0x64006400, RZ, 0xfc, !PT ;  /* 0x6400640010107812 */ /* 0x000fe200078efcff */
[-C--:B------:R-:W-:Y:S01]  /*17ea0*/  HFMA2 R0, R0, R20.reuse.H1_H1, -258, -258 ;  /* 0xdc08dc0800007431 */ /* 0x080fe20000060014 */
        /* <DEDUP_REMOVED lines=57> */
.L_x_81:
        /* <DEDUP_REMOVED lines=47> */
.L_x_82:
        /* <DEDUP_REMOVED lines=46> */
.L_x_83:
        /* <DEDUP_REMOVED lines=17> */
[-C--:B-1----:R-:W-:Y:S01]  /*18920*/  HFMA2 R44, R49, R20.reuse, R44 ;  /* 0x00000014312c7231 */ /* 0x082fe2000000002c */
        /* <DEDUP_REMOVED lines=26> */
.L_x_80:
[----:B------:R-:W-:Y:S01]  /*18ad0*/  IADD3 R95, R95, 0x10, RZ ;  /* 0x000000105f5f7810 */ /* 0x000fe20007ffe0ff */
[----:B------:R-:W-:Y:S01]  /*18ae0*/  UIADD3 UR4, UR4, 0x20, URZ ;  /* 0x0000002004047890 */ /* 0x000fe2000fffe03f */
[----:B------:R-:W-:Y:S02]  /*18af0*/  IADD3 R14, P3, R14, R11, RZ ;  /* 0x0000000b0e0e7210 */ /* 0x000fe40007f7e0ff */
[C---:B------:R-:W-:Y:S02]  /*18b00*/  ISETP.GE.AND P2, PT, R95.reuse, UR5, PT ;  /* 0x000000055f007c0c */ /* 0x040fe4000bf46270 */
[----:B------:R-:W-:Y:S02]  /*18b10*/  ISETP.LT.AND P4, PT, R95, R94, PT ;  /* 0x0000005e5f00720c */ /* 0x000fe40003f81270 */
[----:B------:R-:W-:-:S11]  /*18b20*/  IADD3.X R15, R15, R87, RZ, P3, !PT ;  /* 0x000000570f0f7210 */ /* 0x000fd60001ffe4ff */
[----:B------:R-:W-:Y:S05]  /*18b30*/  @!P2 BRA P4, `(.L_x_84) ;  /* 0xffffffec0024a947 */ /* 0x000fea000203ffff */
.L_x_79:
[----:B------:R-:W-:Y:S05]  /*18b40*/  @!P1 EXIT ;  /* 0x000000000000994d */ /* 0x000fea0003800000 */
[----:B0-----:R-:W0:Y:S01]  /*18b50*/  S2R R0, SR_CTAID.X ;  /* 0x0000000000007919 */ /* 0x001e220000002500 */
[----:B------:R-:W1:Y:S01]  /*18b60*/  S2UR UR4, SR_CTAID.Y ;  /* 0x00000000000479c3 */ /* 0x000e620000002600 */
[----:B------:R-:W0:Y:S07]  /*18b70*/  S2R R13, SR_TID.X ;  /* 0x00000000000d7919 */ /* 0x000e2e0000002100 */
[----:B-----5:R-:W2:Y:S08]  /*18b80*/  LDC R17, c[0x0][0x23c] ;  /* 0x00008f00ff117b82 */ /* 0x020eb00000000800 */
[----:B------:R-:W3:Y:S01]  /*18b90*/  LDC.64 R10, c[0x0][0x230] ;  /* 0x00008c00ff0a7b82 */ /* 0x000ee20000000a00 */
[----:B-1----:R-:W-:Y:S01]  /*18ba0*/  USHF.L.U32 UR4, UR4, 0x2, URZ ;  /* 0x0000000204047899 */ /* 0x002fe2000800063f */
[----:B0-----:R-:W-:-:S04]  /*18bb0*/  LEA R0, R0, R13, 0x6 ;  /* 0x0000000d00007211 */ /* 0x001fc800078e30ff */
[----:B------:R-:W-:-:S05]  /*18bc0*/  SHF.L.U32 R0, R0, 0x2, RZ ;  /* 0x0000000200007819 */ /* 0x000fca00000006ff */
[----:B--2---:R-:W-:-:S04]  /*18bd0*/  IMAD R13, R17, UR4, R0 ;  /* 0x00000004110d7c24 */ /* 0x004fc8000f8e0200 */
[----:B---3--:R-:W-:-:S05]  /*18be0*/  IMAD.WIDE R10, R13, 0x2, R10 ;  /* 0x000000020d0a7825 */ /* 0x008fca00078e020a */
[----:B------:R0:W-:Y:S01]  /*18bf0*/  ATOM.E.ADD.F16x2.RN.STRONG.GPU P0, RZ, desc[UR6][R10.64], R9 ;  /* 0x000000090aff79a2 */ /* 0x0001e2000810e1c6 */
[----:B------:R-:W-:Y:S04]  /*18c00*/  BSSY B0, `(.L_x_85) ;  /* 0x000000f000007945 */ /* 0x000fe80003800000 */
[----:B0-----:R-:W-:Y:S05]  /*18c10*/  @P0 BRA `(.L_x_86) ;  /* 0x0000000000340947 */ /* 0x001fea0003800000 */
[----:B------:R-:W0:Y:S02]  /*18c20*/  QSPC.E.S P0, RZ, [R10] ;  /* 0x000000000aff73aa */ /* 0x000e240000000500 */
[----:B0-----:R-:W-:Y:S05]  /*18c30*/  @!P0 BRA `(.L_x_87) ;  /* 0x0000000000208947 */ /* 0x001fea0003800000 */
[----:B------:R-:W-:-:S04]  /*18c40*/  MOV R12, R10 ;  /* 0x0000000a000c7202 */ /* 0x000fc80000000f00 */
[----:B------:R-:W-:-:S07]  /*18c50*/  MOV R12, R12 ;  /* 0x0000000c000c7202 */ /* 0x000fce0000000f00 */
.L_x_88:
[----:B------:R-:W0:Y:S02]  /*18c60*/  LDS R14, [R12] ;  /* 0x000000000c0e7984 */ /* 0x000e240000000800 */
[----:B0-----:R-:W-:-:S06]  /*18c70*/  HADD2 R15, R14, R9 ;  /* 0x000000090e0f7230 */ /* 0x001fcc0000000000 */
[----:B------:R-:W0:Y:S02]  /*18c80*/  ATOMS.CAST.SPIN R15, [R12], R14, R15 ;  /* 0x0000000e0c0f738d */ /* 0x000e24000180000f */
[----:B0-----:R-:W-:-:S13]  /*18c90*/  ISETP.EQ.U32.AND P0, PT, R15, 0x1, PT ;  /* 0x000000010f00780c */ /* 0x001fda0003f02070 */
[----:B------:R-:W-:Y:S05]  /*18ca0*/  @!P0 BRA `(.L_x_88) ;  /* 0xfffffffc00ec8947 */ /* 0x000fea000383ffff */
[----:B------:R-:W-:Y:S05]  /*18cb0*/  BRA `(.L_x_86) ;  /* 0x00000000000c7947 */ /* 0x000fea0003800000 */
.L_x_87:
[----:B------:R-:W2:Y:S02]  /*18cc0*/  LD.E R0, desc[UR6][R10.64] ;  /* 0x000000060a007980 */ /* 0x000ea4000c101900 */
[----:B--2---:R-:W-:-:S05]  /*18cd0*/  IADD3 R9, R9, R0, RZ ;  /* 0x0000000009097210 */ /* 0x004fca0007ffe0ff */
[----:B------:R0:W-:Y:S02]  /*18ce0*/  ST.E desc[UR6][R10.64], R9 ;  /* 0x000000090a007985 */ /* 0x0001e4000c101906 */
.L_x_86:
[----:B------:R-:W-:Y:S05]  /*18cf0*/  BSYNC B0 ;  /* 0x0000000000007941 */ /* 0x000fea0003800000 */
.L_x_85:
[----:B------:R1:W-:Y:S01]  /*18d00*/  ATOM.E.ADD.F16x2.RN.STRONG.GPU P0, RZ, desc[UR6][R10.64+0x4], R8 ;  /* 0x000004080aff79a2 */ /* 0x0003e2000810e1c6 */
[----:B------:R-:W-:Y:S04]  /*18d10*/  BSSY B0, `(.L_x_89) ;  /* 0x0000010000007945 */ /* 0x000fe80003800000 */
[----:B-1----:R-:W-:Y:S05]  /*18d20*/  @P0 BRA `(.L_x_90) ;  /* 0x0000000000380947 */ /* 0x002fea0003800000 */
[----:B------:R-:W1:Y:S02]  /*18d30*/  QSPC.E.S P0, RZ, [R10+0x4] ;  /* 0x000004000aff73aa */ /* 0x000e640000000500 */
[----:B-1----:R-:W-:Y:S05]  /*18d40*/  @!P0 BRA `(.L_x_91) ;  /* 0x0000000000248947 */ /* 0x002fea0003800000 */
[----:B------:R-:W-:-:S04]  /*18d50*/  MOV R12, R10 ;  /* 0x0000000a000c7202 */ /* 0x000fc80000000f00 */
[----:B------:R-:W-:Y:S02]  /*18d60*/  MOV R12, R12 ;  /* 0x0000000c000c7202 */ /* 0x000fe40000000f00 */
[----:B------:R-:W-:-:S07]  /*18d70*/  MOV R13, R8 ;  /* 0x00000008000d7202 */ /* 0x000fce0000000f00 */
.L_x_92:
[----:B------:R-:W0:Y:S02]  /*18d80*/  LDS R8, [R12+0x4] ;  /* 0x000004000c087984 */ /* 0x000e240000000800 */
[----:B0-----:R-:W-:-:S10]  /*18d90*/  HFMA2.MMA R9, R8, 1, 1, R13 ;  /* 0x3c003c0008097835 */ /* 0x001fd4000000000d */
[----:B------:R-:W0:Y:S02]  /*18da0*/  ATOMS.CAST.SPIN R9, [R12+0x4], R8, R9 ;  /* 0x000004080c09738d */ /* 0x000e240001800009 */
[----:B0-----:R-:W-:-:S13]  /*18db0*/  ISETP.EQ.U32.AND P0, PT, R9, 0x1, PT ;  /* 0x000000010900780c */ /* 0x001fda0003f02070 */
[----:B------:R-:W-:Y:S05]  /*18dc0*/  @!P0 BRA `(.L_x_92) ;  /* 0xfffffffc00ec8947 */ /* 0x000fea000383ffff */
[----:B------:R-:W-:Y:S05]  /*18dd0*/  BRA `(.L_x_90) ;  /* 0x00000000000c7947 */ /* 0x000fea0003800000 */
.L_x_91:
[----:B------:R-:W0:Y:S02]  /*18de0*/  LD.E R0, desc[UR6][R10.64+0x4] ;  /* 0x000004060a007980 */ /* 0x000e24000c101900 */
[----:B0-----:R-:W-:-:S05]  /*18df0*/  IADD3 R9, R8, R0, RZ ;  /* 0x0000000008097210 */ /* 0x001fca0007ffe0ff */
[----:B------:R1:W-:Y:S02]  /*18e00*/  ST.E desc[UR6][R10.64+0x4], R9 ;  /* 0x000004090a007985 */ /* 0x0003e4000c101906 */
.L_x_90:
[----:B------:R-:W-:Y:S05]  /*18e10*/  BSYNC B0 ;  /* 0x0000000000007941 */ /* 0x000fea0003800000 */
.L_x_89:
[----:B------:R-:W-:-:S13]  /*18e20*/  ISETP.GE.AND P0, PT, R96, 0x2, PT ;  /* 0x000000026000780c */ /* 0x000fda0003f06270 */
[----:B------:R-:W-:Y:S05]  /*18e30*/  @!P0 EXIT ;  /* 0x000000000000894d */ /* 0x000fea0003800000 */
[----:B01----:R-:W-:-:S05]  /*18e40*/  IMAD.WIDE R10, R17, 0x2, R10 ;  /* 0x00000002110a7825 */ /* 0x003fca00078e020a */
[----:B------:R0:W-:Y:S01]  /*18e50*/  ATOM.E.ADD.F16x2.RN.STRONG.GPU P0, RZ, desc[UR6][R10.64], R7 ;  /* 0x000000070aff79a2 */ /* 0x0001e2000810e1c6 */
[----:B------:R-:W-:Y:S04]  /*18e60*/  BSSY B0, `(.L_x_93) ;  /* 0x000000f000007945 */ /* 0x000fe80003800000 */
[----:B0-----:R-:W-:Y:S05]  /*18e70*/  @P0 BRA `(.L_x_94) ;  /* 0x0000000000340947 */ /* 0x001fea0003800000 */
[----:B------:R-:W0:Y:S02]  /*18e80*/  QSPC.E.S P0, RZ, [R10] ;  /* 0x000000000aff73aa */ /* 0x000e240000000500 */
[----:B0-----:R-:W-:Y:S05]  /*18e90*/  @!P0 BRA `(.L_x_95) ;  /* 0x0000000000208947 */ /* 0x001fea0003800000 */
[----:B------:R-:W-:-:S04]  /*18ea0*/  MOV R8, R10 ;  /* 0x0000000a00087202 */ /* 0x000fc80000000f00 */
[----:B------:R-:W-:-:S07]  /*18eb0*/  MOV R8, R8 ;  /* 0x0000000800087202 */ /* 0x000fce0000000f00 */
.L_x_96:
[----:B------:R-:W0:Y:S02]  /*18ec0*/  LDS R12, [R8] ;  /* 0x00000000080c7984 */ /* 0x000e240000000800 */
[----:B0-----:R-:W-:-:S06]  /*18ed0*/  HADD2 R13, R12, R7 ;  /* 0x000000070c0d7230 */ /* 0x001fcc0000000000 */
[----:B------:R-:W0:Y:S02]  /*18ee0*/  ATOMS.CAST.SPIN R13, [R8], R12, R13 ;  /* 0x0000000c080d738d */ /* 0x000e24000180000d */
[----:B0-----:R-:W-:-:S13]  /*18ef0*/  ISETP.EQ.U32.AND P0, PT, R13, 0x1, PT ;  /* 0x000000010d00780c */ /* 0x001fda0003f02070 */
[----:B------:R-:W-:Y:S05]  /*18f00*/  @!P0 BRA `(.L_x_96) ;  /* 0xfffffffc00ec8947 */ /* 0x000fea000383ffff */
[----:B------:R-:W-:Y:S05]  /*18f10*/  BRA `(.L_x_94) ;  /* 0x00000000000c7947 */ /* 0x000fea0003800000 */
.L_x_95:
[----:B------:R-:W2:Y:S02]  /*18f20*/  LD.E R0, desc[UR6][R10.64] ;  /* 0x000000060a007980 */ /* 0x000ea4000c101900 */
[----:B--2---:R-:W-:-:S05]  /*18f30*/  IADD3 R7, R7, R0, RZ ;  /* 0x0000000007077210 */ /* 0x004fca0007ffe0ff */
[----:B------:R0:W-:Y:S02]  /*18f40*/  ST.E desc[UR6][R10.64], R7 ;  /* 0x000000070a007985 */ /* 0x0001e4000c101906 */
.L_x_94:
[----:B------:R-:W-:Y:S05]  /*18f50*/  BSYNC B0 ;  /* 0x0000000000007941 */ /* 0x000fea0003800000 */
.L_x_93:
        /* <DEDUP_REMOVED lines=8> */
.L_x_100:
[----:B------:R-:W0:Y:S02]  /*18fe0*/  LDS R6, [R8+0x4] ;  /* 0x0000040008067984 */ /* 0x000e240000000800 */
[----:B0-----:R-:W-:-:S10]  /*18ff0*/  HFMA2.MMA R7, R6, 1, 1, R9 ;  /* 0x3c003c0006077835 */ /* 0x001fd40000000009 */
[----:B------:R-:W0:Y:S02]  /*19000*/  ATOMS.CAST.SPIN R7, [R8+0x4], R6, R7 ;  /* 0x000004060807738d */ /* 0x000e240001800007 */
[----:B0-----:R-:W-:-:S13]  /*19010*/  ISETP.EQ.U32.AND P0, PT, R7, 0x1, PT ;  /* 0x000000010700780c */ /* 0x001fda0003f02070 */
[----:B------:R-:W-:Y:S05]  /*19020*/  @!P0 BRA `(.L_x_100) ;  /* 0xfffffffc00ec8947 */ /* 0x000fea000383ffff */
[----:B------:R-:W-:Y:S05]  /*19030*/  BRA `(.L_x_98) ;  /* 0x00000000000c7947 */ /* 0x000fea0003800000 */
.L_x_99:
[----:B------:R-:W0:Y:S02]  /*19040*/  LD.E R0, desc[UR6][R10.64+0x4] ;  /* 0x000004060a007980 */ /* 0x000e24000c101900 */
[----:B0-----:R-:W-:-:S05]  /*19050*/  IADD3 R7, R6, R0, RZ ;  /* 0x0000000006077210 */ /* 0x001fca0007ffe0ff */
[----:B------:R1:W-:Y:S02]  /*19060*/  ST.E desc[UR6][R10.64+0x4], R7 ;  /* 0x000004070a007985 */ /* 0x0003e4000c101906 */
.L_x_98:
[----:B------:R-:W-:Y:S05]  /*19070*/  BSYNC B0 ;  /* 0x0000000000007941 */ /* 0x000fea0003800000 */
.L_x_97:
[----:B------:R-:W-:-:S13]  /*19080*/  ISETP.NE.AND P0, PT, R96, 0x2, PT ;  /* 0x000000026000780c */ /* 0x000fda0003f05270 */
        /* <DEDUP_REMOVED lines=9> */
.L_x_104:
[----:B------:R-:W0:Y:S02]  /*19120*/  LDS R8, [R6] ;  /* 0x0000000006087984 */ /* 0x000e240000000800 */
[----:B0-----:R-:W-:-:S06]  /*19130*/  HADD2 R9, R8, R5 ;  /* 0x0000000508097230 */ /* 0x001fcc0000000000 */
[----:B------:R-:W0:Y:S02]  /*19140*/  ATOMS.CAST.SPIN R9, [R6], R8, R9 ;  /* 0x000000080609738d */ /* 0x000e240001800009 */
[----:B0-----:R-:W-:-:S13]  /*19150*/  ISETP.EQ.U32.AND P0, PT, R9, 0x1, PT ;  /* 0x000000010900780c */ /* 0x001fda0003f02070 */
[----:B------:R-:W-:Y:S05]  /*19160*/  @!P0 BRA `(.L_x_104) ;  /* 0xfffffffc00ec8947 */ /* 0x000fea000383ffff */
[----:B------:R-:W-:Y:S05]  /*19170*/  BRA `(.L_x_102) ;  /* 0x00000000000c7947 */ /* 0x000fea0003800000 */
.L_x_103:
[----:B------:R-:W2:Y:S02]  /*19180*/  LD.E R0, desc[UR6][R10.64] ;  /* 0x000000060a007980 */ /* 0x000ea4000c101900 */
[----:B--2---:R-:W-:-:S05]  /*19190*/  IADD3 R5, R5, R0, RZ ;  /* 0x0000000005057210 */ /* 0x004fca0007ffe0ff */
[----:B------:R0:W-:Y:S02]  /*191a0*/  ST.E desc[UR6][R10.64], R5 ;  /* 0x000000050a007985 */ /* 0x0001e4000c101906 */
.L_x_102:
[----:B------:R-:W-:Y:S05]  /*191b0*/  BSYNC B0 ;  /* 0x0000000000007941 */ /* 0x000fea0003800000 */
.L_x_101:
        /* <DEDUP_REMOVED lines=8> */
.L_x_108:
[----:B------:R-:W0:Y:S02]  /*19240*/  LDS R4, [R6+0x4] ;  /* 0x0000040006047984 */ /* 0x000e240000000800 */
[----:B0-----:R-:W-:-:S10]  /*19250*/  HFMA2.MMA R5, R4, 1, 1, R7 ;  /* 0x3c003c0004057835 */ /* 0x001fd40000000007 */
[----:B------:R-:W0:Y:S02]  /*19260*/  ATOMS.CAST.SPIN R5, [R6+0x4], R4, R5 ;  /* 0x000004040605738d */ /* 0x000e240001800005 */
[----:B0-----:R-:W-:-:S13]  /*19270*/  ISETP.EQ.U32.AND P0, PT, R5, 0x1, PT ;  /* 0x000000010500780c */ /* 0x001fda0003f02070 */
[----:B------:R-:W-:Y:S05]  /*19280*/  @!P0 BRA `(.L_x_108) ;  /* 0xfffffffc00ec8947 */ /* 0x000fea000383ffff */
[----:B------:R-:W-:Y:S05]  /*19290*/  BRA `(.L_x_106) ;  /* 0x00000000000c7947 */ /* 0x000fea0003800000 */
.L_x_107:
[----:B------:R-:W0:Y:S02]  /*192a0*/  LD.E R0, desc[UR6][R10.64+0x4] ;  /* 0x000004060a007980 */ /* 0x000e24000c101900 */
[----:B0-----:R-:W-:-:S05]  /*192b0*/  IADD3 R5, R4, R0, RZ ;  /* 0x0000000004057210 */ /* 0x001fca0007ffe0ff */
[----:B------:R1:W-:Y:S02]  /*192c0*/  ST.E desc[UR6][R10.64+0x4], R5 ;  /* 0x000004050a007985 */ /* 0x0003e4000c101906 */
.L_x_106:
[----:B------:R-:W-:Y:S05]  /*192d0*/  BSYNC B0 ;  /* 0x0000000000007941 */ /* 0x000fea0003800000 */
.L_x_105:
        /* <DEDUP_REMOVED lines=10> */
.L_x_112:
[----:B------:R-:W0:Y:S02]  /*19380*/  LDS R6, [R4] ;  /* 0x0000000004067984 */ /* 0x000e240000000800 */
[----:B0-----:R-:W-:-:S06]  /*19390*/  HADD2 R7, R6, R3 ;  /* 0x0000000306077230 */ /* 0x001fcc0000000000 */
[----:B------:R-:W0:Y:S02]  /*193a0*/  ATOMS.CAST.SPIN R7, [R4], R6, R7 ;  /* 0x000000060407738d */ /* 0x000e240001800007 */
[----:B0-----:R-:W-:-:S13]  /*193b0*/  ISETP.EQ.U32.AND P0, PT, R7, 0x1, PT ;  /* 0x000000010700780c */ /* 0x001fda0003f02070 */
[----:B------:R-:W-:Y:S05]  /*193c0*/  @!P0 BRA `(.L_x_112) ;  /* 0xfffffffc00ec8947 */ /* 0x000fea000383ffff */
[----:B------:R-:W-:Y:S05]  /*193d0*/  BRA `(.L_x_110) ;  /* 0x00000000000c7947 */ /* 0x000fea0003800000 */
.L_x_111:
[----:B------:R-:W2:Y:S02]  /*193e0*/  LD.E R0, desc[UR6][R10.64] ;  /* 0x000000060a007980 */ /* 0x000ea4000c101900 */
[----:B--2---:R-:W-:-:S05]  /*193f0*/  IADD3 R3, R3, R0, RZ ;  /* 0x0000000003037210 */ /* 0x004fca0007ffe0ff */
[----:B------:R0:W-:Y:S02]  /*19400*/  ST.E desc[UR6][R10.64], R3 ;  /* 0x000000030a007985 */ /* 0x0001e4000c101906 */
.L_x_110:
[----:B------:R-:W-:Y:S05]  /*19410*/  BSYNC B0 ;  /* 0x0000000000007941 */ /* 0x000fea0003800000 */
.L_x_109:
[----:B------:R1:W-:Y:S02]  /*19420*/  ATOM.E.ADD.F16x2.RN.STRONG.GPU P0, RZ, desc[UR6][R10.64+0x4], R2 ;  /* 0x000004020aff79a2 */ /* 0x0003e4000810e1c6 */
[----:B-1----:R-:W-:Y:S05]  /*19430*/  @P0 EXIT ;  /* 0x000000000000094d */ /* 0x002fea0003800000 */
[----:B------:R-:W1:Y:S02]  /*19440*/  QSPC.E.S P0, RZ, [R10+0x4] ;  /* 0x000004000aff73aa */ /* 0x000e640000000500 */
[----:B-1----:R-:W-:Y:S05]  /*19450*/  @!P0 BRA `(.L_x_113) ;  /* 0x0000000000208947 */ /* 0x002fea0003800000 */
[----:B0-----:R-:W-:Y:S02]  /*19460*/  MOV R10, R10 ;  /* 0x0000000a000a7202 */ /* 0x001fe40000000f00 */
[----:B------:R-:W-:-:S07]  /*19470*/  MOV R5, R2 ;  /* 0x0000000200057202 */ /* 0x000fce0000000f00 */
.L_x_114:
[----:B------:R-:W0:Y:S02]  /*19480*/  LDS R2, [R10+0x4] ;  /* 0x000004000a027984 */ /* 0x000e240000000800 */
[----:B0-----:R-:W-:-:S10]  /*19490*/  HFMA2.MMA R3, R2, 1, 1, R5 ;  /* 0x3c003c0002037835 */ /* 0x001fd40000000005 */
[----:B------:R-:W0:Y:S02]  /*194a0*/  ATOMS.CAST.SPIN R3, [R10+0x4], R2, R3 ;  /* 0x000004020a03738d */ /* 0x000e240001800003 */
[----:B0-----:R-:W-:-:S13]  /*194b0*/  ISETP.EQ.U32.AND P0, PT, R3, 0x1, PT ;  /* 0x000000010300780c */ /* 0x001fda0003f02070 */
[----:B------:R-:W-:Y:S05]  /*194c0*/  @!P0 BRA `(.L_x_114) ;  /* 0xfffffffc00ec8947 */ /* 0x000fea000383ffff */
[----:B------:R-:W-:Y:S05]  /*194d0*/  EXIT ;  /* 0x000000000000794d */ /* 0x000fea0003800000 */
.L_x_113:
[----:B------:R-:W0:Y:S02]  /*194e0*/  LD.E R0, desc[UR6][R10.64+0x4] ;  /* 0x000004060a007980 */ /* 0x000e24000c101900 */
[----:B0-----:R-:W-:-:S05]  /*194f0*/  IADD3 R3, R2, R0, RZ ;  /* 0x0000000002037210 */ /* 0x001fca0007ffe0ff */
[----:B------:R-:W-:Y:S01]  /*19500*/  ST.E desc[UR6][R10.64+0x4], R3 ;  /* 0x000004030a007985 */ /* 0x000fe2000c101906 */
[----:B------:R-:W-:Y:S05]  /*19510*/  EXIT ;  /* 0x000000000000794d */ /* 0x000fea0003800000 */
.L_x_115:
[----:B------:R-:W-:-:S00]  /*19520*/  BRA `(.L_x_115) ;  /* 0xfffffffc00fc7947 */ /* 0x000fc0000383ffff */
[----:B------:R-:W-:-:S00]  /*19530*/  NOP ;  /* 0x0000000000007918 */ /* 0x000fc00000000000 */
        /* <DEDUP_REMOVED lines=12> */
.L_x_5184:


//--------------------- .text._Z23gemm_half_q_half_kernelILi4ELi160ELb1ELb0ELi64EEvPK6__halfPKjS4_S2_PS0_iiiiPKtS7_iiiiiibS2_i --------------------------
	.section	.text._Z23gemm_half_q_half_kernelILi4ELi160ELb1ELb0ELi64EEvPK6__halfPKjS4_S2_PS0_iiiiPKtS7_iiiiiibS2_i,"ax",@progbits
	.align	128
        .global         _Z23gemm_half_q_half_kernelILi4ELi160ELb1ELb0ELi64EEvPK6__halfPKjS4_S2_PS0_iiiiPKtS7_iiiiiibS2_i
        .type           _Z23gemm_half_q_half_kernelILi4ELi160ELb1ELb0ELi64EEvPK6__halfPKjS4_S2_PS0_iiiiPKtS7_iiiiiibS2_i,@function
        .size           _Z23gemm_half_q_half_kernelILi4ELi160ELb1ELb0ELi64EEvPK6__halfPKjS4_S2_PS0_iiiiPKtS7_iiiiiibS2_i,(.L_x_5185 - _Z23gemm_half_q_half_kernelILi4ELi160ELb1ELb0ELi64EEvPK6__halfPKjS4_S2_PS0_iiiiPKtS7_iiiiiibS2_i)
        .other          _Z23gemm_half_q_half_kernelILi4ELi160ELb1ELb0ELi64EEvPK6__halfPKjS4_S2_PS0_iiiiPKtS7_iiiiiibS2_i,@"STO_CUDA_ENTRY STV_DEFAULT"
_Z23gemm_half_q_half_kernelILi4ELi160ELb1ELb0ELi64EEvPK6__halfPKjS4_S2_PS0_iiiiPKtS7_iiiiiibS2_i:
.text._Z23gemm_half_q_half_kernelILi4ELi160ELb1ELb0ELi64EEvPK6__halfPKjS4_S2_PS0_iiiiPKtS7_iiiiiibS2_i:
        /* <DEDUP_REMOVED lines=12> */
[--C-:B-1----:R-:W-:Y:S01]  /*00c0*/  IMAD R6, R2, -0x4, R7.reuse ;  /* 0xfffffffc02067824 */ /* 0x102fe200078e0207 */
[----:B------:R-:W-:-:S04]  /*00d0*/  PRMT R7, RZ, 0x7610, R7 ;  /* 0x00007610ff077816 */ /* 0x000fc80000000007 */
        /* <DEDUP_REMOVED lines=36> */
.L_x_116:
        /* <DEDUP_REMOVED lines=15> */
[----:B------:R-:W-:Y:S02]  /*0410*/  ISETP.GT.AND P2, PT, R58, 0x3, PT ;  /* 0x000000033a00780c */ /* 0x000fe40003f44270 */
[----:B------:R-:W-:Y:S01]  /*0420*/  MOV R4, 0x400 ;  /* 0x0000040000047802 */ /* 0x000fe20000000f00 */
[----:B------:R-:W1:Y:S01]  /*0430*/  S2R R9, SR_CgaCtaId ;  /* 0x0000000000097919 */ /* 0x000e620000008800 */
[----:B------:R-:W-:Y:S02]  /*0440*/  PLOP3.LUT P0, PT, PT, PT, PT, 0x80, 0x0 ;  /* 0x000000000000781c */ /* 0x000fe40003f0f070 */
[----:B-1----:R-:W-:Y:S01]  /*0450*/  LEA R4, R9, R4, 0x18 ;  /* 0x0000000409047211 */ /* 0x002fe200078ec0ff */
[----:B------:R-:W-:-:S06]  /*0460*/  HFMA2.MMA R9, -RZ, RZ, 0, 0 ;  /* 0x00000000ff097435 */ /* 0x000fcc00000001ff */
[----:B0-----:R-:W-:Y:S05]  /*0470*/  @!P2 BRA `(.L_x_120) ;  /* 0x0000000000a0a947 */ /* 0x001fea0003800000 */
[----:B------:R-:W-:Y:S01]  /*0480*/  PLOP3.LUT P0, PT, PT, PT, PT, 0x8, 0x0 ;  /* 0x000000000000781c */ /* 0x000fe20003f0e170 */
[----:B------:R-:W-:Y:S01]  /*0490*/  ULDC.64 UR4, c[0x0][0x210] ;  /* 0x0000840000047ab9 */ /* 0x000fe20000000a00 */
[----:B------:R-:W-:-:S11]  /*04a0*/  IADD3 R20, R58, -0x3, RZ ;  /* 0xfffffffd3a147810 */ /* 0x000fd60007ffe0ff */
.L_x_121:
        /* <DEDUP_REMOVED lines=10> */
[C---:B------:R-:W-:Y:S02]  /*0550*/  LEA R10, P2, R16.reuse, UR4, 0x1 ;  /* 0x00000004100a7c11 */ /* 0x040fe4000f8408ff */
        /* <DEDUP_REMOVED lines=26> */
.L_x_120:
        /* <DEDUP_REMOVED lines=11> */
[----:B------:R-:W-:Y:S02]  /*07b0*/  LEA.HI.X.SX32 R14, R12, RZ, 0x1, P2 ;  /* 0x000000ff0c0e7211 */ /* 0x000fe400010f0eff */
[----:B------:R-:W-:Y:S02]  /*07c0*/  LEA R10, P0, R11, UR4, 0x1 ;  /* 0x000000040b0a7c11 */ /* 0x000fe4000f8008ff */
[----:B------:R-:W-:Y:S02]  /*07d0*/  LEA R12, P2, R13, UR4, 0x1 ;  /* 0x000000040d0c7c11 */ /* 0x000fe4000f8408ff */
[----:B------:R-:W-:-:S02]  /*07e0*/  LEA.HI.X R11, R11, UR5, R16, 0x1, P0 ;  /* 0x000000050b0b7c11 */ /* 0x000fc400080f0c10 */
[----:B------:R-:W-:-:S03]  /*07f0*/  LEA.HI.X R13, R13, UR5, R14, 0x1, P2 ;  /* 0x000000050d0d7c11 */ /* 0x000fc600090f0c0e */
[----:B------:R-:W2:Y:S04]  /*0800*/  LDG.E.U16.CONSTANT R10, desc[UR6][R10.64] ;  /* 0x000000060a0a7981 */ /* 0x000ea8000c1e9500 */
[----:B------:R-:W3:Y:S01]  /*0810*/  LDG.E.U16.CONSTANT R12, desc[UR6][R12.64] ;  /* 0x000000060c0c7981 */ /* 0x000ee2000c1e9500 */
[----:B------:R-:W-:Y:S02]  /*0820*/  LEA R14, R9, R4, 0x7 ;  /* 0x00000004090e7211 */ /* 0x000fe400078e38ff */
[----:B------:R-:W-:Y:S02]  /*0830*/  PLOP3.LUT P0, PT, PT, PT, PT, 0x8, 0x0 ;  /* 0x000000000000781c */ /* 0x000fe40003f0e170 */
[----:B------:R-:W-:Y:S02]  /*0840*/  LEA R15, R3, R14, 0x1 ;  /* 0x0000000e030f7211 */ /* 0x000fe400078e08ff */
[----:B------:R-:W-:-:S03]  /*0850*/  IADD3 R9, R9, 0x2, RZ ;  /* 0x0000000209097810 */ /* 0x000fc60007ffe0ff */
[----:B--2---:R0:W-:Y:S04]  /*0860*/  STS.U16 [R15], R10 ;  /* 0x0000000a0f007388 */ /* 0x0041e80000000400 */
[----:B---3--:R0:W-:Y:S02]  /*0870*/  STS.U16 [R15+0x80], R12 ;  /* 0x0000800c0f007388 */ /* 0x0081e40000000400 */
.L_x_122:
        /* <DEDUP_REMOVED lines=14> */
.L_x_119:
        /* <DEDUP_REMOVED lines=10> */
.L_x_124:
[----:B0-----:R-:W-:-:S04]  /*0a00*/  LEA R12, R2, R9, 0x2 ;  /* 0x00000009020c7211 */ /* 0x001fc800078e10ff */
[C---:B------:R-:W-:Y:S01]  /*0a10*/  IADD3 R14, R12.reuse, 0x1, RZ ;  /* 0x000000010c0e7810 */ /* 0x040fe20007ffe0ff */
[CC--:B------:R-:W-:Y:S01]  /*0a20*/  IMAD R13, R12.reuse, R5.reuse, RZ ;  /* 0x000000050c0d7224 */ /* 0x0c0fe200078e02ff */
[C---:B------:R-:W-:Y:S02]  /*0a30*/  IADD3 R16, R12.reuse, 0x2, RZ ;  /* 0x000000020c107810 */ /* 0x040fe40007ffe0ff */
[----:B------:R-:W-:Y:S01]  /*0a40*/  IADD3 R12, R12, 0x3, RZ ;  /* 0x000000030c0c7810 */ /* 0x000fe20007ffe0ff */
[----:B------:R-:W-:Y:S01]  /*0a50*/  IMAD R14, R14, R5, RZ ;  /* 0x000000050e0e7224 */ /* 0x000fe200078e02ff */
[----:B------:R-:W-:Y:S01]  /*0a60*/  IADD3 R18, P2, R11, R13, RZ ;  /* 0x0000000d0b127210 */ /* 0x000fe20007f5e0ff */
[-C--:B------:R-:W-:Y:S02]  /*0a70*/  IMAD R16, R16, R5.reuse, RZ ;  /* 0x0000000510107224 */ /* 0x080fe400078e02ff */
[----:B------:R-:W-:Y:S01]  /*0a80*/  IMAD R15, R12, R5, RZ ;  /* 0x000000050c0f7224 */ /* 0x000fe200078e02ff */
[----:B------:R-:W-:-:S02]  /*0a90*/  LEA.HI.X.SX32 R13, R13, R10, 0x1, P2 ;  /* 0x0000000a0d0d7211 */ /* 0x000fc400010f0eff */
[C---:B------:R-:W-:Y:S02]  /*0aa0*/  LEA R12, P2, R18.reuse, UR4, 0x1 ;  /* 0x00000004120c7c11 */ /* 0x040fe4000f8408ff */
[C---:B------:R-:W-:Y:S02]  /*0ab0*/  IADD3 R21, P3, R11.reuse, R14, RZ ;  /* 0x0000000e0b157210 */ /* 0x040fe40007f7e0ff */
[C---:B------:R-:W-:Y:S02]  /*0ac0*/  IADD3 R17, P4, R11.reuse, R16, RZ ;  /* 0x000000100b117210 */ /* 0x040fe40007f9e0ff */
[----:B------:R-:W-:Y:S02]  /*0ad0*/  IADD3 R19, P5, R11, R15, RZ ;  /* 0x0000000f0b137210 */ /* 0x000fe40007fbe0ff */
[----:B------:R-:W-:Y:S02]  /*0ae0*/  LEA.HI.X R13, R18, UR5, R13, 0x1, P2 ;  /* 0x00000005120d7c11 */ /* 0x000fe400090f0c0d */
[----:B------:R-:W-:-:S02]  /*0af0*/  LEA.HI.X.SX32 R24, R14, R10, 0x1, P3 ;  /* 0x0000000a0e187211 */ /* 0x000fc400018f0eff */
[-C--:B------:R-:W-:Y:S01]  /*0b00*/  LEA.HI.X.SX32 R22, R16, R10.reuse, 0x1, P4 ;  /* 0x0000000a10167211 */ /* 0x080fe200020f0eff */
[----:B------:R-:W2:Y:S01]  /*0b10*/  LDG.E.U16.CONSTANT R12, desc[UR6][R12.64] ;  /* 0x000000060c0c7981 */ /* 0x000ea2000c1e9500 */
[----:B------:R-:W-:Y:S02]  /*0b20*/  LEA.HI.X.SX32 R20, R15, R10, 0x1, P5 ;  /* 0x0000000a0f147211 */ /* 0x000fe400028f0eff */
        /* <DEDUP_REMOVED lines=18> */
.L_x_123:
        /* <DEDUP_REMOVED lines=24> */
.L_x_125:
        /* <DEDUP_REMOVED lines=13> */
.L_x_118:
[----:B------:R-:W-:Y:S05]  /*0ea0*/  BSYNC B0 ;  /* 0x0000000000007941 */ /* 0x000fea0003800000 */
.L_x_117:
        /* <DEDUP_REMOVED lines=14> */
[----:B0-----:R-:W0:Y:S01]  /*0f90*/  LDC.64 R16, c[0x0][0x230] ;  /* 0x00008c00ff107b82 */ /* 0x001e220000000a00 */
[----:B------:R-:W-:Y:S02]  /*0fa0*/  PLOP3.LUT P0, PT, PT, PT, PT, 0x8, 0x0 ;  /* 0x000000000000781c */ /* 0x000fe40003f0e170 */
[----:B------:R-:W-:-:S11]  /*0fb0*/  IADD3 R18, R58, -0x3, RZ ;  /* 0xfffffffd3a127810 */ /* 0x000fd60007ffe0ff */
.L_x_128:
[----:B-1----:R-:W-:Y:S02]  /*0fc0*/  LEA R4, R2, R3, 0x2 ;  /* 0x0000000302047211 */ /* 0x002fe400078e10ff */
[----:B------:R-:W-:Y:S02]  /*0fd0*/  IADD3 R3, R3, 0x4, RZ ;  /* 0x0000000403037810 */ /* 0x000fe40007ffe0ff */
[C---:B------:R-:W-:Y:S01]  /*0fe0*/  IADD3 R9, R4.reuse, 0x1, RZ ;  /* 0x0000000104097810 */ /* 0x040fe20007ffe0ff */
[CCC-:B------:R-:W-:Y:S01]  /*0ff0*/  IMAD R5, R4.reuse, R59.reuse, R8.reuse ;  /* 0x0000003b04057224 */ /* 0x1c0fe200078e0208 */
[C---:B------:R-:W-:Y:S02]  /*1000*/  IADD3 R10, R4.reuse, 0x2, RZ ;  /* 0x00000002040a7810 */ /* 0x040fe40007ffe0ff */
[----:B------:R-:W-:Y:S01]  /*1010*/  IADD3 R11, R4, 0x3, RZ ;  /* 0x00000003040b7810 */ /* 0x000fe20007ffe0ff */
[-CC-:B------:R-:W-:Y:S01]  /*1020*/  IMAD R9, R9, R59.reuse, R8.reuse ;  /* 0x0000003b09097224 */ /* 0x180fe200078e0208 */
[----:B------:R-:W-:Y:S01]  /*1030*/  ISETP.GE.AND P2, PT, R3, R18, PT ;  /* 0x000000120300720c */ /* 0x000fe20003f46270 */
[----:B------:R-:W-:-:S02]  /*1040*/  IMAD R13, R10, R59, R8 ;  /* 0x0000003b0a0d7224 */ /* 0x000fc400078e0208 */
[----:B------:R-:W-:Y:S02]  /*1050*/  IMAD R15, R11, R59, R8 ;  /* 0x0000003b0b0f7224 */ /* 0x000fe400078e0208 */
[----:B0-----:R-:W-:-:S04]  /*1060*/  IMAD.WIDE R4, R5, 0x2, R16 ;  /* 0x0000000205047825 */ /* 0x001fc800078e0210 */
        /* <DEDUP_REMOVED lines=8> */
.L_x_127:
[----:B-1----:R-:W-:-:S04]  /*10f0*/  IADD3 R4, R58, -R3, RZ ;  /* 0x800000033a047210 */ /* 0x002fc80007ffe0ff */
        /* <DEDUP_REMOVED lines=13> */
.L_x_129:
[----:B------:R-:W-:-:S13]  /*11d0*/  ISETP.LT.OR P0, PT, R3, R58, P0 ;  /* 0x0000003a0300720c */ /* 0x000fda0000701670 */
[----:B-1----:R-:W1:Y:S01]  /*11e0*/  @P0 LDC.64 R4, c[0x0][0x230] ;  /* 0x00008c00ff040b82 */ /* 0x002e620000000a00 */
[----:B------:R-:W-:-:S05]  /*11f0*/  @P0 LEA R2, R2, R3, 0x2 ;  /* 0x0000000302020211 */ /* 0x000fca00078e10ff */
[----:B------:R-:W-:-:S04]  /*1200*/  @P0 IMAD R3, R2, R59, R8 ;  /* 0x0000003b02030224 */ /* 0x000fc800078e0208 */
[----:B-1----:R-:W-:-:S05]  /*1210*/  @P0 IMAD.WIDE R2, R3, 0x2, R4 ;  /* 0x0000000203020825 */ /* 0x002fca00078e0204 */
[----:B------:R1:W-:Y:S02]  /*1220*/  @P0 STG.E.64 desc[UR6][R2.64], RZ ;  /* 0x000000ff02000986 */ /* 0x0003e4000c101b06 */
.L_x_126:
[----:B-1----:R-:W1:Y:S01]  /*1230*/  LDC.64 R2, c[0x0][0x248] ;  /* 0x00009200ff027b82 */ /* 0x002e620000000a00 */
[----:B------:R-:W-:-:S05]  /*1240*/  SHF.L.U32 R5, R0, 0x7, RZ ;  /* 0x0000000700057819 */ /* 0x000fca00000006ff */
[----:B-1----:R-:W-:-:S05]  /*1250*/  IMAD.WIDE R4, R5, 0x2, R2 ;  /* 0x0000000205047825 */ /* 0x002fca00078e0202 */
[----:B------:R1:W5:Y:S01]  /*1260*/  LDG.E.U16.CONSTANT R51, desc[UR6][R4.64+0x2] ;  /* 0x0000020604337981 */ /* 0x000362000c1e9500 */
[----:B------:R-:W-:Y:S01]  /*1270*/  BAR.SYNC.DEFER_BLOCKING 0x0 ;  /* 0x0000000000007b1d */ /* 0x000fe20000010000 */
[----:B------:R-:W-:-:S13]  /*1280*/  ISETP.GE.AND P0, PT, R56, R57, PT ;  /* 0x000000393800720c */ /* 0x000fda0003f06270 */
[----:B-1----:R-:W-:Y:S05]  /*1290*/  @P0 BRA `(.L_x_130) ;  /* 0x0000000000d00947 */ /* 0x002fea0003800000 */
[----:B------:R1:W5:Y:S01]  /*12a0*/  LDG.E.U16.CONSTANT R0, desc[UR6][R4.64] ;  /* 0x0000000604007981 */ /* 0x000362000c1e9500 */
[----:B------:R-:W-:Y:S01]  /*12b0*/  SHF.R.S32.HI R11, RZ, 0x1f, R8 ;  /* 0x0000001fff0b7819 */ /* 0x000fe20000011408 */
[----:B0-----:R-:W-:Y:S01]  /*12c0*/  HFMA2.MMA R15, -RZ, RZ, 0, 0 ;  /* 0x00000000ff0f7435 */ /* 0x001fe200000001ff */
[----:B------:R-:W-:Y:S02]  /*12d0*/  SHF.L.U32 R9, R8, 0x2, RZ ;  /* 0x0000000208097819 */ /* 0x000fe400000006ff */
[----:B------:R-:W-:Y:S02]  /*12e0*/  LEA.HI R11, R11, R8, RZ, 0x3 ;  /* 0x000000080b0b7211 */ /* 0x000fe400078f18ff */
[----:B------:R-:W-:Y:S02]  /*12f0*/  MOV R16, R56 ;  /* 0x0000003800107202 */ /* 0x000fe40000000f00 */
[----:B------:R-:W-:Y:S02]  /*1300*/  LOP3.LUT R9, R9, 0x10, RZ, 0xc0, !PT ;  /* 0x0000001009097812 */ /* 0x000fe400078ec0ff */
[----:B-1----:R-:W-:-:S07]  /*1310*/  SHF.R.S32.HI R14, RZ, 0x3, R11 ;  /* 0x00000003ff0e7819 */ /* 0x002fce000001140b */
.L_x_131:
[----:B-1----:R-:W0:Y:S01]  /*1320*/  LDC.64 R4, c[0x0][0x220] ;  /* 0x00008800ff047b82 */ /* 0x002e220000000a00 */
        /* <DEDUP_REMOVED lines=27> */
[----:B------:R-:W-:-:S02]  /*14e0*/  IMAD R17, R17, R17, RZ ;  /* 0x0000001111117224 */ /* 0x000fc400078e02ff */
[----:B0-----:R-:W-:Y:S01]  /*14f0*/  IMAD R11, R4, R4, RZ ;  /* 0x00000004040b7224 */ /* 0x001fe200078e02ff */
[----:B------:R-:W-:Y:S01]  /*1500*/  I2F.F16 R18, R18 ;  /* 0x0000001200127306 */ /* 0x000fe20000200c00 */
[----:B----4-:R-:W-:-:S04]  /*1510*/  IADD3 R16, R13, R16, RZ ;  /* 0x000000100d107210 */ /* 0x010fc80007ffe0ff */
[----:B------:R-:W-:-:S03]  /*1520*/  ISETP.GE.AND P0, PT, R16, R57, PT ;  /* 0x000000391000720c */ /* 0x000fc60003f06270 */
[----:B------:R-:W0:Y:S08]  /*1530*/  I2F.F16 R19, R19 ;  /* 0x0000001300137306 */ /* 0x000e300000200c00 */
[----:B------:R-:W-:Y:S01]  /*1540*/  I2F.F16 R4, R11 ;  /* 0x0000000b00047306 */ /* 0x000fe20000200c00 */
[----:B0-----:R-:W-:-:S07]  /*1550*/  PRMT R19, R18, 0x5410, R19 ;  /* 0x0000541012137816 */ /* 0x001fce0000000013 */
[----:B------:R-:W0:Y:S02]  /*1560*/  I2F.F16 R17, R17 ;  /* 0x0000001100117306 */ /* 0x000e240000200c00 */
[----:B0-----:R-:W-:Y:S01]  /*1570*/  PRMT R5, R17, 0x5410, R4 ;  /* 0x0000541011057816 */ /* 0x001fe20000000004 */
[----:B---3--:R-:W-:-:S04]  /*1580*/  HMUL2 R4, R19, R10.H0_H0 ;  /* 0x2000000a13047232 */ /* 0x008fc80000000000 */
[----:B------:R-:W-:Y:S01]  /*1590*/  HMUL2 R5, R5, R10.H0_H0 ;  /* 0x2000000a05057232 */ /* 0x000fe20000000000 */
[C---:B------:R-:W-:Y:S02]  /*15a0*/  LEA R10, R15.reuse, R1, 0x3 ;  /* 0x000000010f0a7211 */ /* 0x040fe400078e18ff */
[----:B------:R-:W-:-:S03]  /*15b0*/  IADD3 R15, R15, 0x1, RZ ;  /* 0x000000010f0f7810 */ /* 0x000fc60007ffe0ff */
[----:B------:R1:W-:Y:S01]  /*15c0*/  STL.64 [R10], R4 ;  /* 0x000000040a007387 */ /* 0x0003e20000100a00 */
[----:B------:R-:W-:Y:S05]  /*15d0*/  @!P0 BRA `(.L_x_131) ;  /* 0xfffffffc00508947 */ /* 0x000fea000383ffff */
.L_x_130:
[----:B------:R2:W5:Y:S01]  /*15e0*/  LDL.64 R48, [R1] ;  /* 0x0000000001307983 */ /* 0x0005620000100a00 */
[----:B------:R-:W3:Y:S01]  /*15f0*/  LDC R3, c[0x0][0x25c] ;  /* 0x00009700ff037b82 */ /* 0x000ee20000000800 */
[----:B------:R-:W-:Y:S01]  /*1600*/  ULDC UR8, c[0x0][0x258] ;  /* 0x0000960000087ab9 */ /* 0x000fe20000000800 */
[----:B------:R-:W-:Y:S01]  /*1610*/  ULDC UR4, c[0x0][0x260] ;  /* 0x0000980000047ab9 */ /* 0x000fe20000000800 */
[C---:B------:R-:W-:Y:S01]  /*1620*/  ISETP.GT.AND P0, PT, R56.reuse, UR8, PT ;  /* 0x0000000838007c0c */ /* 0x040fe2000bf04270 */
[----:B------:R-:W-:Y:S01]  /*1630*/  ULDC UR5, c[0x0][0x268] ;  /* 0x00009a0000057ab9 */ /* 0x000fe20000000800 */
[C---:B------:R-:W-:Y:S02]  /*1640*/  VIMNMX R0, R56.reuse, UR8, PT ;  /* 0x0000000838007c48 */ /* 0x040fe4000bfe0100 */
[----:B------:R-:W-:Y:S01]  /*1650*/  ISETP.GT.AND P3, PT, R56, UR4, PT ;  /* 0x0000000438007c0c */ /* 0x000fe2000bf64270 */
[----:B-1----:R-:W1:Y:S01]  /*1660*/  LDC R5, c[0x0][0x264] ;  /* 0x00009900ff057b82 */ /* 0x002e620000000800 */
[----:B------:R-:W-:-:S02]  /*1670*/  SHF.R.S32.HI R9, RZ, 0x1f, R0 ;  /* 0x0000001fff097819 */ /* 0x000fc40000011400 */
[C---:B------:R-:W-:Y:S02]  /*1680*/  ISETP.GT.AND P5, PT, R56.reuse, UR5, PT ;  /* 0x0000000538007c0c */ /* 0x040fe4000bfa4270 */
[----:B0-----:R-:W-:Y:S01]  /*1690*/  LEA.HI R10, R9, R0, RZ, 0x5 ;  /* 0x00000000090a7211 */ /* 0x001fe200078f28ff */
[----:B------:R-:W-:Y:S01]  /*16a0*/  HFMA2.MMA R0, -RZ, RZ, 0, 0 ;  /* 0x00000000ff007435 */ /* 0x000fe200000001ff */
[----:B------:R-:W-:Y:S02]  /*16b0*/  MOV R2, RZ ;  /* 0x000000ff00027202 */ /* 0x000fe40000000f00 */
[C---:B---3--:R-:W-:Y:S02]  /*16c0*/  ISETP.GT.AND P2, PT, R56.reuse, R3, PT ;  /* 0x000000033800720c */ /* 0x048fe40003f44270 */
[----:B-1----:R-:W-:Y:S01]  /*16d0*/  ISETP.GT.AND P4, PT, R56, R5, PT ;  /* 0x000000053800720c */ /* 0x002fe20003f84270 */
[----:B--2---:R-:W-:-:S12]  /*16e0*/  @!P0 BRA `(.L_x_132) ;  /* 0x00000000001c8947 */ /* 0x004fd80003800000 */
[----:B------:R-:W0:Y:S02]  /*16f0*/  LDC R9, c[0x0][0x25c] ;  /* 0x00009700ff097b82 */ /* 0x000e240000000800 */
[----:B0-----:R-:W-:-:S04]  /*1700*/  VIMNMX R2, R56, R9, PT ;  /* 0x0000000938027248 */ /* 0x001fc80003fe0100 */
[----:B------:R-:W-:-:S04]  /*1710*/  IADD3 R2, R2, -UR8, RZ ;  /* 0x8000000802027c10 */ /* 0x000fc8000fffe0ff */
[----:B------:R-:W-:-:S04]  /*1720*/  SHF.R.S32.HI R9, RZ, 0x1f, R2 ;  /* 0x0000001fff097819 */ /* 0x000fc80000011402 */
[----:B------:R-:W-:-:S04]  /*1730*/  LEA.HI R9, R9, R2, RZ, 0x5 ;  /* 0x0000000209097211 */ /* 0x000fc800078f28ff */
[----:B------:R-:W-:-:S05]  /*1740*/  SHF.R.S32.HI R9, RZ, 0x5, R9 ;  /* 0x00000005ff097819 */ /* 0x000fca0000011409 */
[----:B------:R-:W-:-:S07]  /*1750*/  IMAD R2, R9, 0x6, RZ ;  /* 0x0000000609027824 */ /* 0x000fce00078e02ff */
.L_x_132:
        /* <DEDUP_REMOVED lines=8> */
.L_x_133:
        /* <DEDUP_REMOVED lines=10> */
.L_x_134:
        /* <DEDUP_REMOVED lines=8> */
.L_x_135:
        /* <DEDUP_REMOVED lines=10> */
.L_x_136:
[----:B------:R-:W-:Y:S01]  /*19a0*/  LEA R2, R11, R2, 0x3 ;  /* 0x000000020b027211 */ /* 0x000fe200078e18ff */
[----:B------:R-:W0:Y:S01]  /*19b0*/  S2UR UR5, SR_CgaCtaId ;  /* 0x00000000000579c3 */ /* 0x000e220000008800 */
[----:B------:R-:W-:Y:S01]  /*19c0*/  ULDC.64 UR10, c[0x0][0x218] ;  /* 0x00008600000a7ab9 */ /* 0x000fe20000000a00 */
[----:B------:R-:W-:Y:S01]  /*19d0*/  UMOV UR4, 0x400 ;  /* 0x0000040000047882 */ /* 0x000fe20000000000 */
[----:B------:R-:W-:Y:S02]  /*19e0*/  IADD3 R0, R9, R2, R0 ;  /* 0x0000000209007210 */ /* 0x000fe40007ffe000 */
[----:B------:R-:W-:Y:S02]  /*19f0*/  SHF.R.S32.HI R9, RZ, 0x1f, R8 ;  /* 0x0000001fff097819 */ /* 0x000fe40000011408 */
[----:B------:R-:W-:Y:S02]  /*1a00*/  IADD3 R0, R4, R0, R3 ;  /* 0x0000000004007210 */ /* 0x000fe40007ffe003 */
[----:B-----5:R-:W-:-:S02]  /*1a10*/  PRMT R50, R48, 0x7610, R48 ;  /* 0x0000761030327816 */ /* 0x020fc40000000030 */
[----:B------:R-:W-:Y:S01]  /*1a20*/  MOV R52, RZ ;  /* 0x000000ff00347202 */ /* 0x000fe20000000f00 */
[----:B------:R-:W-:Y:S01]  /*1a30*/  IMAD R45, R0, R59, RZ ;  /* 0x0000003b002d7224 */ /* 0x000fe200078e02ff */
[----:B------:R-:W-:Y:S02]  /*1a40*/  PRMT R48, RZ, 0x5410, RZ ;  /* 0x00005410ff307816 */ /* 0x000fe400000000ff */
        /* <DEDUP_REMOVED lines=9> */
[----:B------:R-:W-:Y:S02]  /*1ae0*/  ISETP.GE.AND P0, PT, R56, R57, PT ;  /* 0x000000393800720c */ /* 0x000fe40003f06270 */
[----:B------:R-:W-:-:S02]  /*1af0*/  PRMT R0, RZ, 0x5410, RZ ;  /* 0x00005410ff007816 */ /* 0x000fc400000000ff */
[C---:B------:R-:W-:Y:S02]  /*1b00*/  ISETP.GE.OR P0, PT, R56.reuse, UR8, P0 ;  /* 0x0000000838007c0c */ /* 0x040fe40008706670 */
[----:B------:R-:W-:Y:S02]  /*1b10*/  PRMT R3, RZ, 0x5410, RZ ;  /* 0x00005410ff037816 */ /* 0x000fe400000000ff */
[----:B------:R-:W-:Y:S02]  /*1b20*/  PRMT R4, RZ, 0x5410, RZ ;  /* 0x00005410ff047816 */ /* 0x000fe400000000ff */
[----:B------:R-:W-:Y:S02]  /*1b30*/  PRMT R5, RZ, 0x5410, RZ ;  /* 0x00005410ff057816 */ /* 0x000fe400000000ff */
[----:B------:R-:W-:-:S05]  /*1b40*/  IADD3 R51, R56, R51, RZ ;  /* 0x0000003338337210 */ /* 0x000fca0007ffe0ff */
[----:B------:R-:W-:Y:S05]  /*1b50*/  @P0 BRA `(.L_x_137) ;  /* 0x0000007800f00947 */ /* 0x000fea0003800000 */
[----:B------:R-:W-:Y:S01]  /*1b60*/  IADD3 R45, P0, P2, R8, R59, R45 ;  /* 0x0000003b082d7210 */ /* 0x000fe20007a1e02d */
[----:B------:R-:W-:Y:S01]  /*1b70*/  ULDC UR8, c[0x0][0x258] ;  /* 0x0000960000087ab9 */ /* 0x000fe20000000800 */
[----:B------:R-:W-:Y:S01]  /*1b80*/  SHF.R.S32.HI R8, RZ, 0x1f, R59 ;  /* 0x0000001fff087819 */ /* 0x000fe2000001143b */
[----:B------:R-:W-:Y:S01]  /*1b90*/  ULDC UR9, c[0x0][0x240] ;  /* 0x0000900000097ab9 */ /* 0x000fe20000000800 */
[----:B------:R-:W-:Y:S02]  /*1ba0*/  LEA R44, P3, R45, UR10, 0x2 ;  /* 0x0000000a2d2c7c11 */ /* 0x000fe4000f8610ff */
[----:B------:R-:W-:Y:S02]  /*1bb0*/  IADD3.X R8, R9, R8, R10, P0, P2 ;  /* 0x0000000809087210 */ /* 0x000fe400007e440a */
[----:B------:R-:W-:Y:S02]  /*1bc0*/  MOV R52, RZ ;  /* 0x000000ff00347202 */ /* 0x000fe40000000f00 */
[----:B------:R-:W-:-:S02]  /*1bd0*/  LEA.HI.X R45, R45, UR11, R8, 0x2, P3 ;  /* 0x0000000b2d2d7c11 */ /* 0x000fc400098f1408 */
[----:B------:R-:W-:-:S07]  /*1be0*/  PRMT R48, R48, 0x5410, RZ ;  /* 0x0000541030307816 */ /* 0x000fce00000000ff */
.L_x_154:
[----:B------:R-:W-:-:S13]  /*1bf0*/  ISETP.NE.AND P0, PT, R56, R51, PT ;  /* 0x000000333800720c */ /* 0x000fda0003f05270 */
[----:B-----5:R-:W0:Y:S01]  /*1c00*/  @!P0 LDC.64 R8, c[0x0][0x248] ;  /* 0x00009200ff088b82 */ /* 0x020e220000000a00 */
[----:B------:R-:W-:Y:S02]  /*1c10*/  @!P0 IADD3 R52, R52, 0x1, RZ ;  /* 0x0000000134348810 */ /* 0x000fe40007ffe0ff */
[----:B------:R-:W-:Y:S02]  /*1c20*/  @!P0 SHF.L.U32 R11, R56, 0x1, RZ ;  /* 0x00000001380b8819 */ /* 0x000fe400000006ff */
[----:B------:R-:W-:-:S03]  /*1c30*/  @!P0 LEA R10, R52, R1, 0x3 ;  /* 0x00000001340a8211 */ /* 0x000fc600078e18ff */
[----:B0-----:R-:W-:-:S03]  /*1c40*/  @!P0 IMAD.WIDE R8, R11, 0x2, R8 ;  /* 0x000000020b088825 */ /* 0x001fc600078e0208 */
[----:B------:R-:W2:Y:S04]  /*1c50*/  @!P0 LDL.64 R10, [R10] ;  /* 0x000000000a0a8983 */ /* 0x000ea80000100a00 */
[----:B------:R-:W3:Y:S01]  /*1c60*/  @!P0 LDG.E.U16.CONSTANT R9, desc[UR6][R8.64+0x2] ;  /* 0x0000020608098981 */ /* 0x000ee2000c1e9500 */
[----:B------:R-:W-:Y:S02]  /*1c70*/  MOV R60, R62 ;  /* 0x0000003e003c7202 */ /* 0x000fe40000000f00 */
[----:B------:R-:W-:Y:S02]  /*1c80*/  MOV R61, R63 ;  /* 0x0000003f003d7202 */ /* 0x000fe40000000f00 */
[----:B--2---:R-:W-:Y:S02]  /*1c90*/  @!P0 PRMT R50, R10, 0x7610, R50 ;  /* 0x000076100a328816 */ /* 0x004fe40000000032 */
[----:B------:R-:W-:-:S02]  /*1ca0*/  @!P0 PRMT R49, R11, 0x7610, R49 ;  /* 0x000076100b318816 */ /* 0x000fc40000000031 */
[----:B---3--:R-:W-:Y:S02]  /*1cb0*/  @!P0 IADD3 R51, R9, R56, RZ ;  /* 0x0000003809338210 */ /* 0x008fe40007ffe0ff */
        /* <DEDUP_REMOVED lines=21> */
[----:B------:R-:W-:Y:S01]  /*1e10*/  LEA.HI R30, R9, 0xffffff80, RZ, 0x8 ;  /* 0xffffff80091e7811 */ /* 0x000fe200078f40ff */
[----:B------:R-:W3:Y:S01]  /*1e20*/  I2F.F16 R31, R31 ;  /* 0x0000001f001f7306 */ /* 0x000ee20000200c00 */
[----:B-1----:R-:W-:-:S02]  /*1e30*/  LOP3.LUT R16, R13, 0xff, RZ, 0xc0, !PT ;  /* 0x000000ff0d107812 */ /* 0x002fc400078ec0ff */
[----:B------:R-:W-:Y:S02]  /*1e40*/  LEA.HI R29, R10, 0xffffff80, RZ, 0x8 ;  /* 0xffffff800a1d7811 */ /* 0x000fe400078f40ff */
[----:B------:R-:W-:Y:S02]  /*1e50*/  IADD3 R18, R16, -0x80, RZ ;  /* 0xffffff8010127810 */ /* 0x000fe40007ffe0ff */
[----:B------:R-:W-:Y:S01]  /*1e60*/  LOP3.LUT R16, R14, 0xff, RZ, 0xc0, !PT ;  /* 0x000000ff0e107812 */ /* 0x000fe200078ec0ff */
[----:B------:R-:W1:Y:S01]  /*1e70*/  I2F.F16 R30, R30 ;  /* 0x0000001e001e7306 */ /* 0x000e620000200c00 */
[----:B------:R-:W-:Y:S02]  /*1e80*/  LEA.HI R27, R12, 0xffffff80, RZ, 0x8 ;  /* 0xffffff800c1b7811 */ /* 0x000fe400078f40ff */
[----:B------:R-:W-:Y:S02]  /*1e90*/  IADD3 R17, R16, -0x80, RZ ;  /* 0xffffff8010117810 */ /* 0x000fe40007ffe0ff */
[----:B------:R-:W-:-:S02]  /*1ea0*/  SHF.R.U32.HI R16, RZ, 0x8, R8 ;  /* 0x00000008ff107819 */ /* 0x000fc40000011608 */
[----:B------:R-:W-:Y:S01]  /*1eb0*/  SHF.R.U32.HI R8, RZ, 0x10, R8 ;  /* 0x00000010ff087819 */ /* 0x000fe20000011608 */
[----:B------:R-:W4:Y:S01]  /*1ec0*/  I2F.F16 R29, R29 ;  /* 0x0000001d001d7306 */ /* 0x000f220000200c00 */
[----:B------:R-:W-:Y:S02]  /*1ed0*/  LOP3.LUT R32, R16, 0xff, RZ, 0xc0, !PT ;  /* 0x000000ff10207812 */ /* 0x000fe400078ec0ff */
[----:B------:R-:W-:Y:S02]  /*1ee0*/  LOP3.LUT R8, R8, 0xff, RZ, 0xc0, !PT ;  /* 0x000000ff08087812 */ /* 0x000fe400078ec0ff */
[----:B------:R-:W-:Y:S02]  /*1ef0*/  IADD3 R33, R32, -0x80, RZ ;  /* 0xffffff8020217810 */ /* 0x000fe40007ffe0ff */
[----:B------:R-:W-:Y:S01]  /*1f00*/  SHF.R.U32.HI R32, RZ, 0x8, R9 ;  /* 0x00000008ff207819 */ /* 0x000fe20000011609 */
[----:B------:R-:W0:Y:S01]  /*1f10*/  I2F.F16 R16, R36 ;  /* 0x0000002400107306 */ /* 0x000e220000200c00 */
[----:B------:R-:W-:-:S02]  /*1f20*/  IADD3 R8, R8, -0x80, RZ ;  /* 0xffffff8008087810 */ /* 0x000fc40007ffe0ff */
[----:B------:R-:W-:Y:S02]  /*1f30*/  LOP3.LUT R34, R32, 0xff, RZ, 0xc0, !PT ;  /* 0x000000ff20227812 */ /* 0x000fe400078ec0ff */
[----:B------:R-:W-:Y:S02]  /*1f40*/  SHF.R.U32.HI R9, RZ, 0x10, R9 ;  /* 0x00000010ff097819 */ /* 0x000fe40000011609 */
[----:B------:R-:W-:Y:S01]  /*1f50*/  IADD3 R35, R34, -0x80, RZ ;  /* 0xffffff8022237810 */ /* 0x000fe20007ffe0ff */
[----:B------:R5:W0:Y:S01]  /*1f60*/  I2F.F16 R32, R8 ;  /* 0x0000000800207306 */ /* 0x000a220000200c00 */
[----:B------:R-:W-:Y:S02]  /*1f70*/  LOP3.LUT R9, R9, 0xff, RZ, 0xc0, !PT ;  /* 0x000000ff09097812 */ /* 0x000fe400078ec0ff */
[--C-:B------:R-:W-:Y:S02]  /*1f80*/  SHF.R.U32.HI R34, RZ, 0x8, R10.reuse ;  /* 0x00000008ff227819 */ /* 0x100fe4000001160a */
[----:B------:R-:W-:-:S02]  /*1f90*/  SHF.R.U32.HI R10, RZ, 0x10, R10 ;  /* 0x00000010ff0a7819 */ /* 0x000fc4000001160a */
[----:B------:R-:W-:Y:S01]  /*1fa0*/  IADD3 R9, R9, -0x80, RZ ;  /* 0xffffff8009097810 */ /* 0x000fe20007ffe0ff */
[----:B------:R-:W0:Y:S01]  /*1fb0*/  I2F.F16 R27, R27 ;  /* 0x0000001b001b7306 */ /* 0x000e220000200c00 */
[----:B-----5:R-:W-:Y:S02]  /*1fc0*/  SHF.R.U32.HI R8, RZ, 0x8, R11 ;  /* 0x00000008ff087819 */ /* 0x020fe4000001160b */
[----:B------:R-:W-:Y:S02]  /*1fd0*/  LOP3.LUT R10, R10, 0xff, RZ, 0xc0, !PT ;  /* 0x000000ff0a0a7812 */ /* 0x000fe400078ec0ff */
[----:B------:R-:W-:Y:S02]  /*1fe0*/  LOP3.LUT R8, R8, 0xff, RZ, 0xc0, !PT ;  /* 0x000000ff08087812 */ /* 0x000fe400078ec0ff */
[----:B------:R-:W-:Y:S01]  /*1ff0*/  LOP3.LUT R36, R34, 0xff, RZ, 0xc0, !PT ;  /* 0x000000ff22247812 */ /* 0x000fe200078ec0ff */
[----:B------:R-:W0:Y:S01]  /*2000*/  I2F.F16 R21, R21 ;  /* 0x0000001500157306 */ /* 0x000e220000200c00 */
[----:B------:R-:W-:-:S02]  /*2010*/  IADD3 R39, R8, -0x80, RZ ;  /* 0xffffff8008277810 */ /* 0x000fc40007ffe0ff */
[----:B------:R-:W-:Y:S02]  /*2020*/  SHF.R.U32.HI R8, RZ, 0x8, R12 ;  /* 0x00000008ff087819 */ /* 0x000fe4000001160c */
[----:B------:R-:W-:Y:S02]  /*2030*/  IADD3 R10, R10, -0x80, RZ ;  /* 0xffffff800a0a7810 */ /* 0x000fe40007ffe0ff */
[----:B------:R-:W-:Y:S01]  /*2040*/  LOP3.LUT R8, R8, 0xff, RZ, 0xc0, !PT ;  /* 0x000000ff08087812 */ /* 0x000fe200078ec0ff */
[----:B------:R5:W0:Y:S01]  /*2050*/  I2F.F16 R34, R9 ;  /* 0x0000000900227306 */ /* 0x000a220000200c00 */
[----:B------:R-:W-:Y:S02]  /*2060*/  IADD3 R37, R36, -0x80, RZ ;  /* 0xffffff8024257810 */ /* 0x000fe40007ffe0ff */
[----:B------:R-:W-:Y:S02]  /*2070*/  IADD3 R8, R8, -0x80, RZ ;  /* 0xffffff8008087810 */ /* 0x000fe40007ffe0ff */
[----:B------:R-:W-:-:S02]  /*2080*/  LEA.HI R26, R13, 0xffffff80, RZ, 0x8 ;  /* 0xffffff800d1a7811 */ /* 0x000fc400078f40ff */
[----:B------:R-:W-:Y:S01]  /*2090*/  LEA.HI R25, R14, 0xffffff80, RZ, 0x8 ;  /* 0xffffff800e197811 */ /* 0x000fe200078f40ff */
[----:B------:R2:W0:Y:S01]  /*20a0*/  I2F.F16 R36, R10 ;  /* 0x0000000a00247306 */ /* 0x0004220000200c00 */
[----:B-----5:R-:W-:Y:S02]  /*20b0*/  SHF.R.U32.HI R9, RZ, 0x8, R13 ;  /* 0x00000008ff097819 */ /* 0x020fe4000001160d */
[----:B------:R-:W-:Y:S02]  /*20c0*/  LEA.HI R24, R15, 0xffffff80, RZ, 0x8 ;  /* 0xffffff800f187811 */ /* 0x000fe400078f40ff */
[----:B------:R-:W-:Y:S02]  /*20d0*/  LOP3.LUT R9, R9, 0xff, RZ, 0xc0, !PT ;  /* 0x000000ff09097812 */ /* 0x000fe400078ec0ff */
[----:B------:R-:W-:Y:S01]  /*20e0*/  SHF.R.U32.HI R12, RZ, 0x10, R12 ;  /* 0x00000010ff0c7819 */ /* 0x000fe2000001160c */
[----:B------:R5:W0:Y:S01]  /*20f0*/  I2F.F16 R40, R8 ;  /* 0x0000000800287306 */ /* 0x000a220000200c00 */
[----:B--2---:R-:W-:-:S02]  /*2100*/  SHF.R.U32.HI R10, RZ, 0x8, R14 ;  /* 0x00000008ff0a7819 */ /* 0x004fc4000001160e */
[----:B------:R-:W-:Y:S02]  /*2110*/  SHF.R.U32.HI R13, RZ, 0x10, R13 ;  /* 0x00000010ff0d7819 */ /* 0x000fe4000001160d */
[----:B------:R-:W-:Y:S02]  /*2120*/  SHF.R.U32.HI R14, RZ, 0x10, R14 ;  /* 0x00000010ff0e7819 */ /* 0x000fe4000001160e */
[----:B------:R-:W-:Y:S01]  /*2130*/  LEA.HI R28, R11, 0xffffff80, RZ, 0x8 ;  /* 0xffffff800b1c7811 */ /* 0x000fe200078f40ff */
[----:B------:R-:W2:Y:S01]  /*2140*/  I2F.F16 R26, R26 ;  /* 0x0000001a001a7306 */ /* 0x000ea20000200c00 */
[--C-:B-----5:R-:W-:Y:S02]  /*2150*/  SHF.R.U32.HI R8, RZ, 0x8, R15.reuse ;  /* 0x00000008ff087819 */ /* 0x120fe4000001160f */
[----:B------:R-:W-:Y:S02]  /*2160*/  SHF.R.U32.HI R15, RZ, 0x10, R15 ;  /* 0x00000010ff0f7819 */ /* 0x000fe4000001160f */
[----:B------:R-:W-:-:S02]  /*2170*/  SHF.R.U32.HI R11, RZ, 0x10, R11 ;  /* 0x00000010ff0b7819 */ /* 0x000fc4000001160b */
[----:B------:R-:W-:Y:S01]  /*2180*/  IADD3 R9, R9, -0x80, RZ ;  /* 0xffffff8009097810 */ /* 0x000fe20007ffe0ff */
[----:B------:R-:W0:Y:S01]  /*2190*/  I2F.F16 R28, R28 ;  /* 0x0000001c001c7306 */ /* 0x000e220000200c00 */
[----:B------:R-:W-:Y:S02]  /*21a0*/  LOP3.LUT R12, R12, 0xff, RZ, 0xc0, !PT ;  /* 0x000000ff0c0c7812 */ /* 0x000fe400078ec0ff */
[----:B------:R-:W-:Y:S02]  /*21b0*/  LOP3.LUT R13, R13, 0xff, RZ, 0xc0, !PT ;  /* 0x000000ff0d0d7812 */ /* 0x000fe400078ec0ff */
[----:B------:R-:W-:Y:S02]  /*21c0*/  LOP3.LUT R14, R14, 0xff, RZ, 0xc0, !PT ;  /* 0x000000ff0e0e7812 */ /* 0x000fe400078ec0ff */
[----:B------:R-:W-:Y:S01]  /*21d0*/  LOP3.LUT R15, R15, 0xff, RZ, 0xc0, !PT ;  /* 0x000000ff0f0f7812 */ /* 0x000fe200078ec0ff */
[----:B------:R5:W0:Y:S01]  /*21e0*/  I2F.F16 R41, R9 ;  /* 0x0000000900297306 */ /* 0x000a220000200c00 */
[----:B------:R-:W-:-:S02]  /*21f0*/  LOP3.LUT R11, R11, 0xff, RZ, 0xc0, !PT ;  /* 0x000000ff0b0b7812 */ /* 0x000fc400078ec0ff */
[----:B------:R-:W-:Y:S02]  /*2200*/  LOP3.LUT R10, R10, 0xff, RZ, 0xc0, !PT ;  /* 0x000000ff0a0a7812 */ /* 0x000fe400078ec0ff */
[----:B------:R-:W-:Y:S02]  /*2210*/  LOP3.LUT R8, R8, 0xff, RZ, 0xc0, !PT ;  /* 0x000000ff08087812 */ /* 0x000fe400078ec0ff */
[----:B------:R-:W-:Y:S01]  /*2220*/  IADD3 R12, R12, -0x80, RZ ;  /* 0xffffff800c0c7810 */ /* 0x000fe20007ffe0ff */
[----:B------:R-:W0:Y:S01]  /*2230*/  I2F.F16 R25, R25 ;  /* 0x0000001900197306 */ /* 0x000e220000200c00 */
[----:B-----5:R-:W-:Y:S02]  /*2240*/  PRMT R9, R53, 0x9910, RZ ;  /* 0x0000991035097816 */ /* 0x020fe400000000ff */
[----:B------:R-:W-:Y:S02]  /*2250*/  IADD3 R13, R13, -0x80, RZ ;  /* 0xffffff800d0d7810 */ /* 0x000fe40007ffe0ff */
[----:B------:R-:W-:-:S02]  /*2260*/  IADD3 R14, R14, -0x80, RZ ;  /* 0xffffff800e0e7810 */ /* 0x000fc40007ffe0ff */
[----:B------:R-:W-:Y:S01]  /*2270*/  IADD3 R15, R15, -0x80, RZ ;  /* 0xffffff800f0f7810 */ /* 0x000fe20007ffe0ff */
[----:B------:R-:W0:Y:S01]  /*2280*/  I2F.F16 R24, R24 ;  /* 0x0000001800187306 */ /* 0x000e220000200c00 */
[----:B------:R-:W-:Y:S02]  /*2290*/  IADD3 R11, R11, -0x80, RZ ;  /* 0xffffff800b0b7810 */ /* 0x000fe40007ffe0ff */
[----:B------:R-:W-:Y:S02]  /*22a0*/  IADD3 R10, R10, -0x80, RZ ;  /* 0xffffff800a0a7810 */ /* 0x000fe40007ffe0ff */
[----:B------:R-:W-:Y:S02]  /*22b0*/  IADD3 R8, R8, -0x80, RZ ;  /* 0xffffff8008087810 */ /* 0x000fe40007ffe0ff */
[----:B------:R-:W-:Y:S01]  /*22c0*/  ISETP.NE.AND P0, PT, R9, RZ, PT ;  /* 0x000000ff0900720c */ /* 0x000fe20003f05270 */
[----:B------:R-:W0:Y:S08]  /*22d0*/  I2F.F16 R20, R20 ;  /* 0x0000001400147306 */ /* 0x000e300000200c00 */
[----:B------:R-:W0:Y:S08]  /*22e0*/  I2F.F16 R19, R19 ;  /* 0x0000001300137306 */ /* 0x000e300000200c00 */
[----:B------:R-:W0:Y:S08]  /*22f0*/  I2F.F16 R18, R18 ;  /* 0x0000001200127306 */ /* 0x000e300000200c00 */
[----:B------:R-:W0:Y:S08]  /*2300*/  I2F.F16 R17, R17 ;  /* 0x0000001100117306 */ /* 0x000e300000200c00 */
[----:B------:R-:W0:Y:S08]  /*2310*/  I2F.F16 R33, R33 ;  /* 0x0000002100217306 */ /* 0x000e300000200c00 */
[----:B------:R-:W0:Y:S08]  /*2320*/  I2F.F16 R35, R35 ;  /* 0x0000002300237306 */ /* 0x000e300000200c00 */
[----:B------:R-:W0:Y:S08]  /*2330*/  I2F.F16 R37, R37 ;  /* 0x0000002500257306 */ /* 0x000e300000200c00 */
[----:B------:R-:W0:Y:S08]  /*2340*/  I2F.F16 R39, R39 ;  /* 0x0000002700277306 */ /* 0x000e300000200c00 */
[----:B------:R0:W0:Y:S08]  /*2350*/  I2F.F16 R38, R11 ;  /* 0x0000000b00267306 */ /* 0x0000300000200c00 */
[----:B------:R-:W0:Y:S08]  /*2360*/  I2F.F16 R12, R12 ;  /* 0x0000000c000c7306 */ /* 0x000e300000200c00 */
[----:B------:R-:W0:Y:S08]  /*2370*/  I2F.F16 R13, R13 ;  /* 0x0000000d000d7306 */ /* 0x000e300000200c00 */
[----:B------:R0:W0:Y:S08]  /*2380*/  I2F.F16 R42, R10 ;  /* 0x0000000a002a7306 */ /* 0x0000300000200c00 */
[----:B------:R-:W0:Y:S08]  /*2390*/  I2F.F16 R14, R14 ;  /* 0x0000000e000e7306 */ /* 0x000e300000200c00 */
[----:B------:R0:W0:Y:S08]  /*23a0*/  I2F.F16 R43, R8 ;  /* 0x00000008002b7306 */ /* 0x0000300000200c00 */
[----:B------:R-:W0:Y:S01]  /*23b0*/  I2F.F16 R15, R15 ;  /* 0x0000000f000f7306 */ /* 0x000e220000200c00 */
[----:B-1234-:R-:W-:Y:S05]  /*23c0*/  @!P0 BRA `(.L_x_139) ;  /* 0x0000000400688947 */ /* 0x01efea0003800000 */
[----:B0-----:R-:W0:Y:S01]  /*23d0*/  LDS.64 R8, [UR4] ;  /* 0x00000004ff087984 */ /* 0x001e220008000a00 */
[----:B------:R-:W-:Y:S02]  /*23e0*/  HADD2.F32 R64, -RZ, R23.H0_H0 ;  /* 0x20000017ff407230 */ /* 0x000fe40000004100 */
[----:B------:R-:W-:Y:S01]  /*23f0*/  HADD2.F32 R63, -RZ, R33.H0_H0 ;  /* 0x20000021ff3f7230 */ /* 0x000fe20000004100 */
[----:B------:R-:W1:Y:S01]  /*2400*/  LDS.64 R10, [UR4+0x8] ;  /* 0x00000804ff0a7984 */ /* 0x000e620008000a00 */
[--C-:B0-----:R-:W-:Y:S02]  /*2410*/  HADD2.F32 R59, -RZ, R8.reuse.H0_H0 ;  /* 0x20000008ff3b7230 */ /* 0x101fe40000004100 */
[----:B------:R-:W-:Y:S02]  /*2420*/  HADD2.F32 R62, -RZ, R8.H1_H1 ;  /* 0x30000008ff3e7230 */ /* 0x000fe40000004100 */
[----:B------:R-:W-:Y:S02]  /*2430*/  HADD2.F32 R8, -RZ, R9.H0_H0 ;  /* 0x20000009ff087230 */ /* 0x000fe40000004100 */
[----:B------:R-:W-:Y:S01]  /*2440*/  FFMA.FTZ R64, R64, R59, RZ ;  /* 0x0000003b40407223 */ /* 0x000fe200000100ff */
[----:B-1----:R-:W-:-:S03]  /*2450*/  HADD2.F32 R67, -RZ, R11.H1_H1 ;  /* 0x3000000bff437230 */ /* 0x002fc60000004100 */
[----:B------:R-:W-:Y:S01]  /*2460*/  FFMA.FTZ R63, R63, R62, R64 ;  /* 0x0000003e3f3f7223 */ /* 0x000fe20000010040 */
[----:B------:R-:W-:-:S05]  /*2470*/  HADD2.F32 R64, -RZ, R32.H0_H0 ;  /* 0x20000020ff407230 */ /* 0x000fca0000004100 */
[----:B------:R-:W-:Y:S01]  /*2480*/  FFMA.FTZ R65, R64, R8, R63 ;  /* 0x0000000840417223 */ /* 0x000fe2000001003f */
[----:B------:R-:W-:Y:S02]  /*2490*/  HADD2.F32 R63, -RZ, R9.H1_H1 ;  /* 0x30000009ff3f7230 */ /* 0x000fe40000004100 */
[----:B------:R-:W-:Y:S02]  /*24a0*/  HADD2.F32 R64, -RZ, R31.H0_H0 ;  /* 0x2000001fff407230 */ /* 0x000fe40000004100 */
[----:B------:R-:W-:-:S03]  /*24b0*/  HADD2.F32 R9, -RZ, R10.H0_H0 ;  /* 0x2000000aff097230 */ /* 0x000fc60000004100 */
[----:B------:R-:W-:Y:S01]  /*24c0*/  FFMA.FTZ R64, R64, R63, R65 ;  /* 0x0000003f40407223 */ /* 0x000fe20000010041 */
[----:B------:R-:W-:-:S05]  /*24d0*/  HADD2.F32 R65, -RZ, R19.H0_H0 ;  /* 0x20000013ff417230 */ /* 0x000fca0000004100 */
[----:B------:R-:W-:Y:S01]  /*24e0*/  FFMA.FTZ R66, R65, R9, R64 ;  /* 0x0000000941427223 */ /* 0x000fe20000010040 */
[----:B------:R-:W-:Y:S02]  /*24f0*/  HADD2.F32 R64, -RZ, R10.H1_H1 ;  /* 0x3000000aff407230 */ /* 0x000fe40000004100 */
[----:B------:R-:W-:Y:S02]  /*2500*/  HADD2.F32 R65, -RZ, R40.H0_H0 ;  /* 0x20000028ff417230 */ /* 0x000fe40000004100 */
[----:B------:R-:W-:Y:S02]  /*2510*/  HADD2.F32 R10, -RZ, R11.H0_H0 ;  /* 0x2000000bff0a7230 */ /* 0x000fe40000004100 */
[----:B------:R-:W-:Y:S02]  /*2520*/  HADD2.F32 R11, -RZ, R27.H0_H0 ;  /* 0x2000001bff0b7230 */ /* 0x000fe40000004100 */
[----:B------:R-:W-:Y:S01]  /*2530*/  FFMA.FTZ R65, R65, R64, R66 ;  /* 0x0000004041417223 */ /* 0x000fe20000010042 */
[----:B------:R-:W-:-:S05]  /*2540*/  HADD2.F32 R66, -RZ, R12.H0_H0 ;  /* 0x2000000cff427230 */ /* 0x000fca0000004100 */
[----:B------:R-:W-:Y:S01]  /*2550*/  FFMA.FTZ R66, R66, R10, R65 ;  /* 0x0000000a42427223 */ /* 0x000fe20000010041 */
[----:B------:R-:W-:-:S03]  /*2560*/  HADD2.F32 R65, -RZ, R35.H0_H0 ;  /* 0x20000023ff417230 */ /* 0x000fc60000004100 */
[----:B------:R-:W-:Y:S01]  /*2570*/  FFMA.FTZ R11, R11, R67, R66 ;  /* 0x000000430b0b7223 */ /* 0x000fe20000010042 */
[----:B------:R-:W-:-:S05]  /*2580*/  HADD2.F32 R66, -RZ, R50.H0_H0 ;  /* 0x20000032ff427230 */ /* 0x000fca0000004100 */
[----:B------:R-:W-:Y:S01]  /*2590*/  FMUL.FTZ R11, R11, R66 ;  /* 0x000000420b0b7220 */ /* 0x000fe20000410000 */
[----:B------:R-:W-:-:S04]  /*25a0*/  HADD2.F32 R66, -RZ, R22.H0_H0 ;  /* 0x20000016ff427230 */ /* 0x000fc80000004100 */
[----:B------:R-:W-:Y:S01]  /*25b0*/  F2FP.F16.F32.PACK_AB R11, RZ, R11 ;  /* 0x0000000bff0b723e */ /* 0x000fe200000000ff */
[----:B------:R-:W-:Y:S01]  /*25c0*/  FFMA.FTZ R69, R59, R66, RZ ;  /* 0x000000423b457223 */ /* 0x000fe200000100ff */
[----:B------:R-:W-:-:S03]  /*25d0*/  HADD2.F32 R66, -RZ, R18.H0_H0 ;  /* 0x20000012ff427230 */ /* 0x000fc60000004100 */
[----:B------:R-:W-:Y:S01]  /*25e0*/  FFMA.FTZ R69, R62, R65, R69 ;  /* 0x000000413e457223 */ /* 0x000fe20000010045 */
[----:B------:R-:W-:-:S05]  /*25f0*/  HADD2.F32 R65, -RZ, R34.H0_H0 ;  /* 0x20000022ff417230 */ /* 0x000fca0000004100 */
[----:B------:R-:W-:Y:S01]  /*2600*/  FFMA.FTZ R68, R8, R65, R69 ;  /* 0x0000004108447223 */ /* 0x000fe20000010045 */
[----:B------:R-:W-:-:S05]  /*2610*/  HADD2.F32 R65, -RZ, R30.H0_H0 ;  /* 0x2000001eff417230 */ /* 0x000fca0000004100 */
[----:B------:R-:W-:Y:S01]  /*2620*/  FFMA.FTZ R68, R63, R65, R68 ;  /* 0x000000413f447223 */ /* 0x000fe20000010044 */
[----:B------:R-:W-:-:S03]  /*2630*/  HADD2.F32 R65, -RZ, R41.H0_H0 ;  /* 0x20000029ff417230 */ /* 0x000fc60000004100 */
[----:B------:R-:W-:Y:S01]  /*2640*/  FFMA.FTZ R69, R9, R66, R68 ;  /* 0x0000004209457223 */ /* 0x000fe20000010044 */
[----:B------:R-:W-:-:S03]  /*2650*/  HADD2.F32 R68, -RZ, R21.H0_H0 ;  /* 0x20000015ff447230 */ /* 0x000fc60000004100 */
[----:B------:R-:W-:Y:S01]  /*2660*/  FFMA.FTZ R69, R64, R65, R69 ;  /* 0x0000004140457223 */ /* 0x000fe20000010045 */
[----:B------:R-:W-:-:S05]  /*2670*/  HADD2.F32 R65, -RZ, R13.H0_H0 ;  /* 0x2000000dff417230 */ /* 0x000fca0000004100 */
[----:B------:R-:W-:Y:S01]  /*2680*/  FFMA.FTZ R66, R10, R65, R69 ;  /* 0x000000410a427223 */ /* 0x000fe20000010045 */
[----:B------:R-:W-:-:S05]  /*2690*/  HADD2.F32 R65, -RZ, R26.H0_H0 ;  /* 0x2000001aff417230 */ /* 0x000fca0000004100 */
[----:B------:R-:W-:Y:S01]  /*26a0*/  FFMA.FTZ R65, R67, R65, R66 ;  /* 0x0000004143417223 */ /* 0x000fe20000010042 */
[----:B------:R-:W-:-:S05]  /*26b0*/  HADD2.F32 R66, -RZ, R50.H1_H1 ;  /* 0x30000032ff427230 */ /* 0x000fca0000004100 */
[----:B------:R-:W-:Y:S01]  /*26c0*/  FMUL.FTZ R65, R65, R66 ;  /* 0x0000004241417220 */ /* 0x000fe20000410000 */
[----:B------:R-:W-:-:S04]  /*26d0*/  HADD2.F32 R66, -RZ, R20.H0_H0 ;  /* 0x20000014ff427230 */ /* 0x000fc80000004100 */
[----:B------:R-:W-:-:S04]  /*26e0*/  F2FP.F16.F32.PACK_AB R65, RZ, R65 ;  /* 0x00000041ff41723e */ /* 0x000fc800000000ff */
[----:B------:R-:W-:Y:S01]  /*26f0*/  PRMT R11, R11, 0x5410, R65 ;  /* 0x000054100b0b7816 */ /* 0x000fe20000000041 */
[----:B------:R-:W-:-:S05]  /*2700*/  HADD2.F32 R65, -RZ, R37.H0_H0 ;  /* 0x20000025ff417230 */ /* 0x000fca0000004100 */
[----:B------:R-:W-:Y:S01]  /*2710*/  HFMA2.MMA R5, R11, 1, 1, R5 ;  /* 0x3c003c000b057835 */ /* 0x000fe20000000005 */
[C---:B------:R-:W-:Y:S01]  /*2720*/  FFMA.FTZ R11, R59.reuse, R68, RZ ;  /* 0x000000443b0b7223 */ /* 0x040fe200000100ff */
[----:B------:R-:W-:Y:S01]  /*2730*/  FFMA.FTZ R59, R59, R66, RZ ;  /* 0x000000423b3b7223 */ /* 0x000fe200000100ff */
[----:B------:R-:W-:Y:S02]  /*2740*/  HADD2.F32 R66, -RZ, R39.H0_H0 ;  /* 0x20000027ff427230 */ /* 0x000fe40000004100 */
[----:B------:R-:W-:-:S03]  /*2750*/  FFMA.FTZ R11, R62, R65, R11 ;  /* 0x000000413e0b7223 */ /* 0x000fc6000001000b */
[----:B------:R-:W-:Y:S01]  /*2760*/  FFMA.FTZ R59, R62, R66, R59 ;  /* 0x000000423e3b7223 */ /* 0x000fe2000001003b */
[----:B------:R-:W-:Y:S02]  /*2770*/  HADD2.F32 R62, -RZ, R36.H0_H0 ;  /* 0x20000024ff3e7230 */ /* 0x000fe40000004100 */
[----:B------:R-:W-:-:S03]  /*2780*/  HADD2.F32 R66, -RZ, R38.H0_H0 ;  /* 0x20000026ff427230 */ /* 0x000fc60000004100 */
[C---:B------:R-:W-:Y:S02]  /*2790*/  FFMA.FTZ R62, R8.reuse, R62, R11 ;  /* 0x0000003e083e7223 */ /* 0x040fe4000001000b */
[----:B------:R-:W-:Y:S01]  /*27a0*/  FFMA.FTZ R59, R8, R66, R59 ;  /* 0x00000042083b7223 */ /* 0x000fe2000001003b */
[----:B------:R-:W-:-:S05]  /*27b0*/  HADD2.F32 R8, -RZ, R29.H0_H0 ;  /* 0x2000001dff087230 */ /* 0x000fca0000004100 */
[----:B------:R-:W-:Y:S01]  /*27c0*/  FFMA.FTZ R62, R63, R8, R62 ;  /* 0x000000083f3e7223 */ /* 0x000fe2000001003e */
[----:B------:R-:W-:-:S05]  /*27d0*/  HADD2.F32 R8, -RZ, R28.H0_H0 ;  /* 0x2000001cff087230 */ /* 0x000fca0000004100 */
[----:B------:R-:W-:Y:S01]  /*27e0*/  FFMA.FTZ R66, R63, R8, R59 ;  /* 0x000000083f427223 */ /* 0x000fe2000001003b */
[----:B------:R-:W-:Y:S02]  /*27f0*/  HADD2.F32 R8, -RZ, R17.H0_H0 ;  /* 0x20000011ff087230 */ /* 0x000fe40000004100 */
[----:B------:R-:W-:-:S03]  /*2800*/  HADD2.F32 R59, -RZ, R16.H0_H0 ;  /* 0x20000010ff3b7230 */ /* 0x000fc60000004100 */
[C---:B------:R-:W-:Y:S01]  /*2810*/  FFMA.FTZ R11, R9.reuse, R8, R62 ;  /* 0x00000008090b7223 */ /* 0x040fe2000001003e */
[----:B------:R-:W-:Y:S02]  /*2820*/  HADD2.F32 R8, -RZ, R14.H0_H0 ;  /* 0x2000000eff087230 */ /* 0x000fe40000004100 */
[----:B------:R-:W-:Y:S01]  /*2830*/  FFMA.FTZ R66, R9, R59, R66 ;  /* 0x0000003b09427223 */ /* 0x000fe20000010042 */
[----:B------:R-:W-:Y:S02]  /*2840*/  HADD2.F32 R9, -RZ, R42.H0_H0 ;  /* 0x2000002aff097230 */ /* 0x000fe40000004100 */
[----:B------:R-:W-:-:S03]  /*2850*/  HADD2.F32 R59, -RZ, R43.H0_H0 ;  /* 0x2000002bff3b7230 */ /* 0x000fc60000004100 */
[C---:B------:R-:W-:Y:S01]  /*2860*/  FFMA.FTZ R9, R64.reuse, R9, R11 ;  /* 0x0000000940097223 */ /* 0x040fe2000001000b */
[----:B------:R-:W-:Y:S02]  /*2870*/  HADD2.F32 R11, -RZ, R49.H1_H1 ;  /* 0x30000031ff0b7230 */ /* 0x000fe40000004100 */
[----:B------:R-:W-:Y:S01]  /*2880*/  FFMA.FTZ R59, R64, R59, R66 ;  /* 0x0000003b403b7223 */ /* 0x000fe20000010042 */
[----:B------:R-:W-:Y:S02]  /*2890*/  HADD2.F32 R64, -RZ, R15.H0_H0 ;  /* 0x2000000fff407230 */ /* 0x000fe40000004100 */
[C---:B------:R-:W-:Y:S01]  /*28a0*/  FFMA.FTZ R62, R10.reuse, R8, R9 ;  /* 0x000000080a3e7223 */ /* 0x040fe20000010009 */
[----:B------:R-:W-:Y:S02]  /*28b0*/  HADD2.F32 R8, -RZ, R25.H0_H0 ;  /* 0x20000019ff087230 */ /* 0x000fe40000004100 */
[----:B------:R-:W-:Y:S02]  /*28c0*/  HADD2.F32 R9, -RZ, R49.H0_H0 ;  /* 0x20000031ff097230 */ /* 0x000fe40000004100 */
[----:B------:R-:W-:Y:S01]  /*28d0*/  FFMA.FTZ R59, R10, R64, R59 ;  /* 0x000000400a3b7223 */ /* 0x000fe2000001003b */
[----:B------:R-:W-:-:S02]  /*28e0*/  HADD2.F32 R10, -RZ, R24.H0_H0 ;  /* 0x20000018ff0a7230 */ /* 0x000fc40000004100 */
[----:B------:R-:W-:-:S03]  /*28f0*/  FFMA.FTZ R8, R67, R8, R62 ;  /* 0x0000000843087223 */ /* 0x000fc6000001003e */
[----:B------:R-:W-:Y:S01]  /*2900*/  FFMA.FTZ R10, R67, R10, R59 ;  /* 0x0000000a430a7223 */ /* 0x000fe2000001003b */
[----:B------:R-:W-:-:S03]  /*2910*/  FMUL.FTZ R8, R8, R9 ;  /* 0x0000000908087220 */ /* 0x000fc60000410000 */
[----:B------:R-:W-:Y:S02]  /*2920*/  FMUL.FTZ R10, R10, R11 ;  /* 0x0000000b0a0a7220 */ /* 0x000fe40000410000 */
[----:B------:R-:W-:-:S03]  /*2930*/  F2FP.F16.F32.PACK_AB R8, RZ, R8 ;  /* 0x00000008ff08723e */ /* 0x000fc600000000ff */
[----:B------:R-:W-:-:S04]  /*2940*/  F2FP.F16.F32.PACK_AB R10, RZ, R10 ;  /* 0x0000000aff0a723e */ /* 0x000fc800000000ff */
[----:B------:R-:W-:-:S06]  /*2950*/  PRMT R8, R8, 0x5410, R10 ;  /* 0x0000541008087816 */ /* 0x000fcc000000000a */
[----:B------:R-:W-:-:S11]  /*2960*/  HFMA2.MMA R4, R8, 1, 1, R4 ;  /* 0x3c003c0008047835 */ /* 0x000fd60000000004 */
.L_x_139:
        /* <DEDUP_REMOVED lines=14> */
[----:B-1----:R-:W-:Y:S02]  /*2a50*/  HADD2.F32 R67, -RZ, R11.H1_H1 ;  /* 0x3000000bff437230 */ /* 0x002fe40000004100 */
[----:B------:R-:W-:Y:S01]  /*2a60*/  FFMA.FTZ R63, R62, R59, RZ ;  /* 0x0000003b3e3f7223 */ /* 0x000fe200000100ff */
[----:B------:R-:W-:-:S05]  /*2a70*/  HADD2.F32 R62, -RZ, R33.H0_H0 ;  /* 0x20000021ff3e7230 */ /* 0x000fca0000004100 */
[----:B------:R-:W-:Y:S01]  /*2a80*/  FFMA.FTZ R63, R62, R8, R63 ;  /* 0x000000083e3f7223 */ /* 0x000fe2000001003f */
[----:B------:R-:W-:-:S05]  /*2a90*/  HADD2.F32 R62, -RZ, R9.H0_H0 ;  /* 0x20000009ff3e7230 */ /* 0x000fca0000004100 */
[----:B------:R-:W-:Y:S01]  /*2aa0*/  FFMA.FTZ R64, R64, R62, R63 ;  /* 0x0000003e40407223 */ /* 0x000fe2000001003f */
[----:B------:R-:W-:Y:S02]  /*2ab0*/  HADD2.F32 R63, -RZ, R9.H1_H1 ;  /* 0x30000009ff3f7230 */ /* 0x000fe40000004100 */
[----:B------:R-:W-:-:S05]  /*2ac0*/  HADD2.F32 R9, -RZ, R31.H0_H0 ;  /* 0x2000001fff097230 */ /* 0x000fca0000004100 */
[----:B------:R-:W-:Y:S01]  /*2ad0*/  FFMA.FTZ R64, R9, R63, R64 ;  /* 0x0000003f09407223 */ /* 0x000fe20000010040 */
[----:B------:R-:W-:-:S05]  /*2ae0*/  HADD2.F32 R9, -RZ, R10.H0_H0 ;  /* 0x2000000aff097230 */ /* 0x000fca0000004100 */
[----:B------:R-:W-:Y:S01]  /*2af0*/  FFMA.FTZ R65, R65, R9, R64 ;  /* 0x0000000941417223 */ /* 0x000fe20000010040 */
[----:B------:R-:W-:Y:S02]  /*2b00*/  HADD2.F32 R64, -RZ, R10.H1_H1 ;  /* 0x3000000aff407230 */ /* 0x000fe40000004100 */
[----:B------:R-:W-:-:S05]  /*2b10*/  HADD2.F32 R10, -RZ, R40.H0_H0 ;  /* 0x20000028ff0a7230 */ /* 0x000fca0000004100 */
[----:B------:R-:W-:Y:S01]  /*2b20*/  FFMA.FTZ R65, R10, R64, R65 ;  /* 0x000000400a417223 */ /* 0x000fe20000010041 */
[----:B------:R-:W-:Y:S02]  /*2b30*/  HADD2.F32 R10, -RZ, R11.H0_H0 ;  /* 0x2000000bff0a7230 */ /* 0x000fe40000004100 */
[----:B------:R-:W-:-:S03]  /*2b40*/  HADD2.F32 R11, -RZ, R27.H0_H0 ;  /* 0x2000001bff0b7230 */ /* 0x000fc60000004100 */
[----:B------:R-:W-:Y:S01]  /*2b50*/  FFMA.FTZ R66, R66, R10, R65 ;  /* 0x0000000a42427223 */ /* 0x000fe20000010041 */
[----:B------:R-:W-:-:S03]  /*2b60*/  HADD2.F32 R65, -RZ, R35.H0_H0 ;  /* 0x20000023ff417230 */ /* 0x000fc60000004100 */
[----:B------:R-:W-:Y:S01]  /*2b70*/  FFMA.FTZ R66, R11, R67, R66 ;  /* 0x000000430b427223 */ /* 0x000fe20000010042 */
[----:B------:R-:W-:-:S05]  /*2b80*/  HADD2.F32 R11, -RZ, R50.H0_H0 ;  /* 0x20000032ff0b7230 */ /* 0x000fca0000004100 */
[----:B------:R-:W-:Y:S01]  /*2b90*/  FMUL.FTZ R11, R11, R66 ;  /* 0x000000420b0b7220 */ /* 0x000fe20000410000 */
[----:B------:R-:W-:-:S04]  /*2ba0*/  HADD2.F32 R66, -RZ, R22.H0_H0 ;  /* 0x20000016ff427230 */ /* 0x000fc80000004100 */
[----:B------:R-:W-:Y:S01]  /*2bb0*/  F2FP.F16.F32.PACK_AB R11, RZ, R11 ;  /* 0x0000000bff0b723e */ /* 0x000fe200000000ff */
[----:B------:R-:W-:-:S04]  /*2bc0*/  FFMA.FTZ R66, R66, R59, RZ ;  /* 0x0000003b42427223 */ /* 0x000fc800000100ff */
[----:B------:R-:W-:Y:S01]  /*2bd0*/  FFMA.FTZ R66, R65, R8, R66 ;  /* 0x0000000841427223 */ /* 0x000fe20000010042 */
[----:B------:R-:W-:-:S05]  /*2be0*/  HADD2.F32 R65, -RZ, R34.H0_H0 ;  /* 0x20000022ff417230 */ /* 0x000fca0000004100 */
        /* <DEDUP_REMOVED lines=15> */
[----:B------:R-:W-:-:S06]  /*2ce0*/  PRMT R11, R11, 0x5410, R65 ;  /* 0x000054100b0b7816 */ /* 0x000fcc0000000041 */
[----:B------:R-:W-:Y:S01]  /*2cf0*/  HFMA2.MMA R3, R11, 1, 1, R3 ;  /* 0x3c003c000b037835 */ /* 0x000fe20000000003 */
[-C--:B------:R-:W-:Y:S01]  /*2d00*/  FFMA.FTZ R11, R68, R59.reuse, RZ ;  /* 0x0000003b440b7223 */ /* 0x080fe200000100ff */
[----:B------:R-:W-:Y:S01]  /*2d10*/  FFMA.FTZ R59, R66, R59, RZ ;  /* 0x0000003b423b7223 */ /* 0x000fe200000100ff */
[----:B------:R-:W-:-:S05]  /*2d20*/  HADD2.F32 R66, -RZ, R37.H0_H0 ;  /* 0x20000025ff427230 */ /* 0x000fca0000004100 */
[----:B------:R-:W-:Y:S01]  /*2d30*/  FFMA.FTZ R11, R66, R8, R11 ;  /* 0x00000008420b7223 */ /* 0x000fe2000001000b */
[----:B------:R-:W-:-:S05]  /*2d40*/  HADD2.F32 R66, -RZ, R39.H0_H0 ;  /* 0x20000027ff427230 */ /* 0x000fca0000004100 */
[----:B------:R-:W-:Y:S01]  /*2d50*/  FFMA.FTZ R59, R66, R8, R59 ;  /* 0x00000008423b7223 */ /* 0x000fe2000001003b */
[----:B------:R-:W-:Y:S02]  /*2d60*/  HADD2.F32 R8, -RZ, R36.H0_H0 ;  /* 0x20000024ff087230 */ /* 0x000fe40000004100 */
[----:B------:R-:W-:-:S03]  /*2d70*/  HADD2.F32 R66, -RZ, R38.H0_H0 ;  /* 0x20000026ff427230 */ /* 0x000fc60000004100 */
[-C--:B------:R-:W-:Y:S01]  /*2d80*/  FFMA.FTZ R8, R8, R62.reuse, R11 ;  /* 0x0000003e08087223 */ /* 0x080fe2000001000b */
[----:B------:R-:W-:Y:S02]  /*2d90*/  HADD2.F32 R11, -RZ, R29.H0_H0 ;  /* 0x2000001dff0b7230 */ /* 0x000fe40000004100 */
[----:B------:R-:W-:Y:S01]  /*2da0*/  FFMA.FTZ R62, R66, R62, R59 ;  /* 0x0000003e423e7223 */ /* 0x000fe2000001003b */
[----:B------:R-:W-:Y:S02]  /*2db0*/  HADD2.F32 R59, -RZ, R16.H0_H0 ;  /* 0x20000010ff3b7230 */ /* 0x000fe40000004100 */
[----:B------:R-:W-:Y:S01]  /*2dc0*/  FFMA.FTZ R8, R11, R63, R8 ;  /* 0x0000003f0b087223 */ /* 0x000fe20000010008 */
[----:B------:R-:W-:-:S05]  /*2dd0*/  HADD2.F32 R11, -RZ, R28.H0_H0 ;  /* 0x2000001cff0b7230 */ /* 0x000fca0000004100 */
[----:B------:R-:W-:Y:S01]  /*2de0*/  FFMA.FTZ R62, R11, R63, R62 ;  /* 0x0000003f0b3e7223 */ /* 0x000fe2000001003e */
[----:B------:R-:W-:-:S05]  /*2df0*/  HADD2.F32 R11, -RZ, R17.H0_H0 ;  /* 0x20000011ff0b7230 */ /* 0x000fca0000004100 */
[-C--:B------:R-:W-:Y:S01]  /*2e00*/  FFMA.FTZ R11, R11, R9.reuse, R8 ;  /* 0x000000090b0b7223 */ /* 0x080fe20000010008 */
[----:B------:R-:W-:Y:S01]  /*2e10*/  FFMA.FTZ R9, R59, R9, R62 ;  /* 0x000000093b097223 */ /* 0x000fe2000001003e */
[----:B------:R-:W-:Y:S02]  /*2e20*/  HADD2.F32 R8, -RZ, R42.H0_H0 ;  /* 0x2000002aff087230 */ /* 0x000fe40000004100 */
[----:B------:R-:W-:-:S03]  /*2e30*/  HADD2.F32 R62, -RZ, R43.H0_H0 ;  /* 0x2000002bff3e7230 */ /* 0x000fc60000004100 */
[-C--:B------:R-:W-:Y:S01]  /*2e40*/  FFMA.FTZ R11, R8, R64.reuse, R11 ;  /* 0x00000040080b7223 */ /* 0x080fe2000001000b */
[----:B------:R-:W-:Y:S02]  /*2e50*/  HADD2.F32 R8, -RZ, R14.H0_H0 ;  /* 0x2000000eff087230 */ /* 0x000fe40000004100 */
[----:B------:R-:W-:Y:S01]  /*2e60*/  FFMA.FTZ R9, R62, R64, R9 ;  /* 0x000000403e097223 */ /* 0x000fe20000010009 */
[----:B------:R-:W-:Y:S02]  /*2e70*/  HADD2.F32 R62, -RZ, R15.H0_H0 ;  /* 0x2000000fff3e7230 */ /* 0x000fe40000004100 */
[-C--:B------:R-:W-:Y:S01]  /*2e80*/  FFMA.FTZ R8, R8, R10.reuse, R11 ;  /* 0x0000000a08087223 */ /* 0x080fe2000001000b */
[----:B------:R-:W-:Y:S02]  /*2e90*/  HADD2.F32 R11, -RZ, R24.H0_H0 ;  /* 0x20000018ff0b7230 */ /* 0x000fe40000004100 */
[----:B------:R-:W-:Y:S01]  /*2ea0*/  FFMA.FTZ R10, R62, R10, R9 ;  /* 0x0000000a3e0a7223 */ /* 0x000fe20000010009 */
[----:B------:R-:W-:-:S03]  /*2eb0*/  HADD2.F32 R9, -RZ, R25.H0_H0 ;  /* 0x20000019ff097230 */ /* 0x000fc60000004100 */
[-C--:B------:R-:W-:Y:S01]  /*2ec0*/  FFMA.FTZ R10, R11, R67.reuse, R10 ;  /* 0x000000430b0a7223 */ /* 0x080fe2000001000a */
[--C-:B------:R-:W-:Y:S02]  /*2ed0*/  HADD2.F32 R11, -RZ, R49.reuse.H1_H1 ;  /* 0x30000031ff0b7230 */ /* 0x100fe40000004100 */
[----:B------:R-:W-:Y:S01]  /*2ee0*/  FFMA.FTZ R8, R9, R67, R8 ;  /* 0x0000004309087223 */ /* 0x000fe20000010008 */
[----:B------:R-:W-:Y:S02]  /*2ef0*/  HADD2.F32 R9, -RZ, R49.H0_H0 ;  /* 0x20000031ff097230 */ /* 0x000fe40000004100 */
[----:B------:R-:W-:-:S03]  /*2f00*/  FMUL.FTZ R10, R11, R10 ;  /* 0x0000000a0b0a7220 */ /* 0x000fc60000410000 */
[----:B------:R-:W-:Y:S02]  /*2f10*/  FMUL.FTZ R8, R9, R8 ;  /* 0x0000000809087220 */ /* 0x000fe40000410000 */
[----:B------:R-:W-:-:S03]  /*2f20*/  F2FP.F16.F32.PACK_AB R10, RZ, R10 ;  /* 0x0000000aff0a723e */ /* 0x000fc600000000ff */
[----:B------:R-:W-:-:S04]  /*2f30*/  F2FP.F16.F32.PACK_AB R8, RZ, R8 ;  /* 0x00000008ff08723e */ /* 0x000fc800000000ff */
[----:B------:R-:W-:-:S06]  /*2f40*/  PRMT R8, R8, 0x5410, R10 ;  /* 0x0000541008087816 */ /* 0x000fcc000000000a */
[----:B------:R-:W-:-:S11]  /*2f50*/  HFMA2.MMA R2, R8, 1, 1, R2 ;  /* 0x3c003c0008027835 */ /* 0x000fd60000000002 */
.L_x_140:
        /* <DEDUP_REMOVED lines=97> */
.L_x_141:
        /* <DEDUP_REMOVED lines=23> */
[----:B------:R-:W-:-:S03]  /*36e0*/  HADD2.F32 R8, -RZ, R8.H1_H1 ;  /* 0x30000008ff087230 */ /* 0x000fc60000004100 */
[-C--:B------:R-:W-:Y:S01]  /*36f0*/  FFMA.FTZ R62, R23, R59.reuse, RZ ;  /* 0x0000003b173e7223 */ /* 0x080fe200000100ff */
[-C--:B------:R-:W-:Y:S01]  /*3700*/  FFMA.FTZ R22, R22, R59.reuse, RZ ;  /* 0x0000003b16167223 */ /* 0x080fe200000100ff */
[-C--:B------:R-:W-:Y:S01]  /*3710*/  FFMA.FTZ R21, R21, R59.reuse, RZ ;  /* 0x0000003b15157223 */ /* 0x080fe200000100ff */
[----:B------:R-:W-:Y:S01]  /*3720*/  FFMA.FTZ R59, R20, R59, RZ ;  /* 0x0000003b143b7223 */ /* 0x000fe200000100ff */
[-C--:B------:R-:W-:Y:S01]  /*3730*/  FFMA.FTZ R33, R33, R8.reuse, R62 ;  /* 0x0000000821217223 */ /* 0x080fe2000001003e */
[----:B------:R-:W-:Y:S02]  /*3740*/  HADD2.F32 R62, -RZ, R37.H0_H0 ;  /* 0x20000025ff3e7230 */ /* 0x000fe40000004100 */
[-C--:B------:R-:W-:Y:S01]  /*3750*/  FFMA.FTZ R35, R35, R8.reuse, R22 ;  /* 0x0000000823237223 */ /* 0x080fe20000010016 */
[----:B------:R-:W-:Y:S02]  /*3760*/  HADD2.F32 R20, -RZ, R9.H0_H0 ;  /* 0x20000009ff147230 */ /* 0x000fe40000004100 */
[----:B------:R-:W-:Y:S01]  /*3770*/  FFMA.FTZ R59, R64, R8, R59 ;  /* 0x00000008403b7223 */ /* 0x000fe2000001003b */
[----:B------:R-:W-:-:S02]  /*3780*/  HADD2.F32 R22, -RZ, R34.H0_H0 ;  /* 0x20000022ff167230 */ /* 0x000fc40000004100 */
[----:B------:R-:W-:Y:S01]  /*3790*/  FFMA.FTZ R21, R62, R8, R21 ;  /* 0x000000083e157223 */ /* 0x000fe20000010015 */
[----:B------:R-:W-:Y:S02]  /*37a0*/  HADD2.F32 R9, -RZ, R9.H1_H1 ;  /* 0x30000009ff097230 */ /* 0x000fe40000004100 */
[-C--:B------:R-:W-:Y:S01]  /*37b0*/  FFMA.FTZ R8, R32, R20.reuse, R33 ;  /* 0x0000001420087223 */ /* 0x080fe20000010021 */
[----:B------:R-:W-:Y:S02]  /*37c0*/  HADD2.F32 R23, -RZ, R28.H0_H0 ;  /* 0x2000001cff177230 */ /* 0x000fe40000004100 */
[-C--:B------:R-:W-:Y:S01]  /*37d0*/  FFMA.FTZ R32, R36, R20.reuse, R21 ;  /* 0x0000001424207223 */ /* 0x080fe20000010015 */
[----:B------:R-:W-:Y:S02]  /*37e0*/  HADD2.F32 R21, -RZ, R30.H0_H0 ;  /* 0x2000001eff157230 */ /* 0x000fe40000004100 */
[-C--:B------:R-:W-:Y:S01]  /*37f0*/  FFMA.FTZ R22, R22, R20.reuse, R35 ;  /* 0x0000001416167223 */ /* 0x080fe20000010023 */
[----:B------:R-:W-:Y:S01]  /*3800*/  FFMA.FTZ R28, R38, R20, R59 ;  /* 0x00000014261c7223 */ /* 0x000fe2000001003b */
[-C--:B------:R-:W-:Y:S01]  /*3810*/  FFMA.FTZ R20, R31, R9.reuse, R8 ;  /* 0x000000091f147223 */ /* 0x080fe20000010008 */
[-C--:B------:R-:W-:Y:S01]  /*3820*/  FFMA.FTZ R32, R29, R9.reuse, R32 ;  /* 0x000000091d207223 */ /* 0x080fe20000010020 */
[-C--:B------:R-:W-:Y:S01]  /*3830*/  FFMA.FTZ R22, R21, R9.reuse, R22 ;  /* 0x0000000915167223 */ /* 0x080fe20000010016 */
[----:B------:R-:W-:Y:S01]  /*3840*/  FFMA.FTZ R28, R23, R9, R28 ;  /* 0x00000009171c7223 */ /* 0x000fe2000001001c */
[----:B-1----:R-:W-:-:S02]  /*3850*/  HADD2.F32 R9, -RZ, R10.H0_H0 ;  /* 0x2000000aff097230 */ /* 0x002fc40000004100 */
[----:B------:R-:W-:Y:S02]  /*3860*/  HADD2.F32 R21, -RZ, R18.H0_H0 ;  /* 0x20000012ff157230 */ /* 0x000fe40000004100 */
[----:B------:R-:W-:Y:S02]  /*3870*/  HADD2.F32 R23, -RZ, R17.H0_H0 ;  /* 0x20000011ff177230 */ /* 0x000fe40000004100 */
[-C--:B------:R-:W-:Y:S01]  /*3880*/  FFMA.FTZ R17, R19, R9.reuse, R20 ;  /* 0x0000000913117223 */ /* 0x080fe20000010014 */
[----:B------:R-:W-:Y:S02]  /*3890*/  HADD2.F32 R29, -RZ, R16.H0_H0 ;  /* 0x20000010ff1d7230 */ /* 0x000fe40000004100 */
[-C--:B------:R-:W-:Y:S01]  /*38a0*/  FFMA.FTZ R19, R21, R9.reuse, R22 ;  /* 0x0000000915137223 */ /* 0x080fe20000010016 */
[----:B------:R-:W-:Y:S02]  /*38b0*/  HADD2.F32 R10, -RZ, R10.H1_H1 ;  /* 0x3000000aff0a7230 */ /* 0x000fe40000004100 */
[----:B------:R-:W-:Y:S01]  /*38c0*/  FFMA.FTZ R21, R23, R9, R32 ;  /* 0x0000000917157223 */ /* 0x000fe20000010020 */
[----:B------:R-:W-:-:S02]  /*38d0*/  HADD2.F32 R16, -RZ, R41.H0_H0 ;  /* 0x20000029ff107230 */ /* 0x000fc40000004100 */
[----:B------:R-:W-:Y:S01]  /*38e0*/  FFMA.FTZ R9, R29, R9, R28 ;  /* 0x000000091d097223 */ /* 0x000fe2000001001c */
[----:B------:R-:W-:Y:S02]  /*38f0*/  HADD2.F32 R20, -RZ, R43.H0_H0 ;  /* 0x2000002bff147230 */ /* 0x000fe40000004100 */
[-C--:B------:R-:W-:Y:S01]  /*3900*/  FFMA.FTZ R17, R40, R10.reuse, R17 ;  /* 0x0000000a28117223 */ /* 0x080fe20000010011 */
[----:B------:R-:W-:Y:S02]  /*3910*/  HADD2.F32 R8, -RZ, R11.H0_H0 ;  /* 0x2000000bff087230 */ /* 0x000fe40000004100 */
[-C--:B------:R-:W-:Y:S01]  /*3920*/  FFMA.FTZ R19, R16, R10.reuse, R19 ;  /* 0x0000000a10137223 */ /* 0x080fe20000010013 */
[----:B------:R-:W-:Y:S02]  /*3930*/  HADD2.F32 R18, -RZ, R13.H0_H0 ;  /* 0x2000000dff127230 */ /* 0x000fe40000004100 */
[-C--:B------:R-:W-:Y:S01]  /*3940*/  FFMA.FTZ R21, R42, R10.reuse, R21 ;  /* 0x0000000a2a157223 */ /* 0x080fe20000010015 */
[----:B------:R-:W-:Y:S01]  /*3950*/  FFMA.FTZ R9, R20, R10, R9 ;  /* 0x0000000a14097223 */ /* 0x000fe20000010009 */
[----:B------:R-:W-:-:S02]  /*3960*/  HADD2.F32 R11, -RZ, R11.H1_H1 ;  /* 0x3000000bff0b7230 */ /* 0x000fc40000004100 */
        /* <DEDUP_REMOVED lines=11> */
[--C-:B------:R-:W-:Y:S02]  /*3a20*/  HADD2.F32 R15, -RZ, R49.reuse.H0_H0 ;  /* 0x20000031ff0f7230 */ /* 0x100fe40000004100 */
[-C--:B------:R-:W-:Y:S01]  /*3a30*/  FFMA.FTZ R14, R25, R11.reuse, R14 ;  /* 0x0000000b190e7223 */ /* 0x080fe2000001000e */
[----:B------:R-:W-:Y:S02]  /*3a40*/  HADD2.F32 R19, -RZ, R49.H1_H1 ;  /* 0x30000031ff137230 */ /* 0x000fe40000004100 */
[----:B------:R-:W-:Y:S01]  /*3a50*/  FFMA.FTZ R8, R17, R11, R8 ;  /* 0x0000000b11087223 */ /* 0x000fe20000010008 */
[----:B------:R-:W-:Y:S01]  /*3a60*/  FMUL.FTZ R10, R9, R10 ;  /* 0x0000000a090a7220 */ /* 0x000fe20000410000 */
[----:B------:R-:W-:Y:S01]  /*3a70*/  FMUL.FTZ R12, R13, R12 ;  /* 0x0000000c0d0c7220 */ /* 0x000fe20000410000 */
[----:B------:R-:W-:Y:S01]  /*3a80*/  FMUL.FTZ R14, R15, R14 ;  /* 0x0000000e0f0e7220 */ /* 0x000fe20000410000 */
[----:B------:R-:W-:-:S02]  /*3a90*/  FMUL.FTZ R8, R19, R8 ;  /* 0x0000000813087220 */ /* 0x000fc40000410000 */
[----:B------:R-:W-:Y:S02]  /*3aa0*/  F2FP.F16.F32.PACK_AB R10, RZ, R10 ;  /* 0x0000000aff0a723e */ /* 0x000fe400000000ff */
[----:B------:R-:W-:Y:S02]  /*3ab0*/  F2FP.F16.F32.PACK_AB R12, RZ, R12 ;  /* 0x0000000cff0c723e */ /* 0x000fe400000000ff */
[----:B------:R-:W-:Y:S02]  /*3ac0*/  F2FP.F16.F32.PACK_AB R14, RZ, R14 ;  /* 0x0000000eff0e723e */ /* 0x000fe400000000ff */
[----:B------:R-:W-:Y:S02]  /*3ad0*/  F2FP.F16.F32.PACK_AB R8, RZ, R8 ;  /* 0x00000008ff08723e */ /* 0x000fe400000000ff */
[----:B------:R-:W-:Y:S02]  /*3ae0*/  PRMT R10, R10, 0x5410, R12 ;  /* 0x000054100a0a7816 */ /* 0x000fe4000000000c */
[----:B------:R-:W-:-:S04]  /*3af0*/  PRMT R14, R14, 0x5410, R8 ;  /* 0x000054100e0e7816 */ /* 0x000fc80000000008 */
[----:B------:R-:W-:Y:S01]  /*3b00*/  HFMA2.MMA R47, R10, 1, 1, R47 ;  /* 0x3c003c000a2f7835 */ /* 0x000fe2000000002f */
[----:B------:R-:W-:-:S10]  /*3b10*/  HADD2 R48, R14, R48 ;  /* 0x000000300e307230 */ /* 0x000fd40000000000 */
.L_x_138:
[----:B------:R-:W1:Y:S02]  /*3b20*/  LDC R59, c[0x0][0x23c] ;  /* 0x00008f00ff3b7b82 */ /* 0x000e640000000800 */
[----:B-1----:R-:W-:-:S05]  /*3b30*/  IMAD.WIDE R60, R59, 0x8, R60 ;  /* 0x000000083b3c7825 */ /* 0x002fca00078e023c */
[----:B0-----:R0:W5:Y:S01]  /*3b40*/  LDG.E.128.CONSTANT R8, desc[UR6][R60.64] ;  /* 0x000000063c087981 */ /* 0x001162000c1e9d00 */
[----:B------:R-:W-:Y:S01]  /*3b50*/  IMAD.WIDE R44, R59, 0x8, R44 ;  /* 0x000000083b2c7825 */ /* 0x000fe200078e022c */
[----:B------:R-:W-:Y:S06]  /*3b60*/  @!P1 BRA `(.L_x_142) ;  /* 0x0000001c00889947 */ /* 0x000fec0003800000 */
[----:B------:R-:W2:Y:S01]  /*3b70*/  LDG.E.128.CONSTANT R12, desc[UR6][R44.64] ;  /* 0x000000062c0c7981 */ /* 0x000ea2000c1e9d00 */
[----:B-----5:R-:W-:Y:S02]  /*3b80*/  LOP3.LUT R16, R8, 0xff, RZ, 0xc0, !PT ;  /* 0x000000ff08107812 */ /* 0x020fe400078ec0ff */
[----:B------:R-:W-:Y:S02]  /*3b90*/  LOP3.LUT R17, R9, 0xff, RZ, 0xc0, !PT ;  /* 0x000000ff09117812 */ /* 0x000fe400078ec0ff */
[----:B------:R-:W-:Y:S02]  /*3ba0*/  IADD3 R16, R16, -0x80, RZ ;  /* 0xffffff8010107810 */ /* 0x000fe40007ffe0ff */
[----:B------:R-:W-:Y:S02]  /*3bb0*/  IADD3 R17, R17, -0x80, RZ ;  /* 0xffffff8011117810 */ /* 0x000fe40007ffe0ff */
[----:B------:R1:W3:Y:S01]  /*3bc0*/  I2F.F16 R31, R16 ;  /* 0x00000010001f7306 */ /* 0x0002e20000200c00 */
[----:B------:R-:W-:-:S02]  /*3bd0*/  LEA.HI R25, R8, 0xffffff80, RZ, 0x8 ;  /* 0xffffff8008197811 */ /* 0x000fc400078f40ff */
[----:B------:R-:W-:Y:S02]  /*3be0*/  LEA.HI R24, R9, 0xffffff80, RZ, 0x8 ;  /* 0xffffff8009187811 */ /* 0x000fe400078f40ff */
[C---:B------:R-:W-:Y:S02]  /*3bf0*/  LEA.HI R23, R10.reuse, 0xffffff80, RZ, 0x8 ;  /* 0xffffff800a177811 */ /* 0x040fe400078f40ff */
[----:B------:R-:W-:Y:S01]  /*3c00*/  LOP3.LUT R18, R10, 0xff, RZ, 0xc0, !PT ;  /* 0x000000ff0a127812 */ /* 0x000fe200078ec0ff */
[----:B------:R-:W4:Y:S01]  /*3c10*/  I2F.F16 R30, R17 ;  /* 0x00000011001e7306 */ /* 0x000f220000200c00 */
[--C-:B-1----:R-:W-:Y:S02]  /*3c20*/  SHF.R.U32.HI R16, RZ, 0x8, R8.reuse ;  /* 0x00000008ff107819 */ /* 0x102fe40000011608 */
[----:B------:R-:W-:Y:S02]  /*3c30*/  SHF.R.U32.HI R8, RZ, 0x10, R8 ;  /* 0x00000010ff087819 */ /* 0x000fe40000011608 */
[----:B------:R-:W-:-:S02]  /*3c40*/  LOP3.LUT R26, R16, 0xff, RZ, 0xc0, !PT ;  /* 0x000000ff101a7812 */ /* 0x000fc400078ec0ff */
[----:B------:R-:W-:Y:S01]  /*3c50*/  LOP3.LUT R8, R8, 0xff, RZ, 0xc0, !PT ;  /* 0x000000ff08087812 */ /* 0x000fe200078ec0ff */
[----:B------:R-:W1:Y:S01]  /*3c60*/  I2F.F16 R25, R25 ;  /* 0x0000001900197306 */ /* 0x000e620000200c00 */
[----:B------:R-:W-:Y:S02]  /*3c70*/  IADD3 R27, R26, -0x80, RZ ;  /* 0xffffff801a1b7810 */ /* 0x000fe40007ffe0ff */
[--C-:B------:R-:W-:Y:S02]  /*3c80*/  SHF.R.U32.HI R26, RZ, 0x8, R9.reuse ;  /* 0x00000008ff1a7819 */ /* 0x100fe40000011609 */
[----:B------:R-:W-:Y:S02]  /*3c90*/  SHF.R.U32.HI R9, RZ, 0x10, R9 ;  /* 0x00000010ff097819 */ /* 0x000fe40000011609 */
[----:B------:R-:W-:Y:S01]  /*3ca0*/  IADD3 R8, R8, -0x80, RZ ;  /* 0xffffff8008087810 */ /* 0x000fe20007ffe0ff */
[----:B------:R-:W0:Y:S01]  /*3cb0*/  I2F.F16 R24, R24 ;  /* 0x0000001800187306 */ /* 0x000e220000200c00 */
[----:B------:R-:W-:-:S02]  /*3cc0*/  LOP3.LUT R9, R9, 0xff, RZ, 0xc0, !PT ;  /* 0x000000ff09097812 */ /* 0x000fc400078ec0ff */
[----:B------:R-:W-:Y:S02]  /*3cd0*/  IADD3 R21, R18, -0x80, RZ ;  /* 0xffffff8012157810 */ /* 0x000fe40007ffe0ff */
[----:B------:R-:W-:Y:S02]  /*3ce0*/  IADD3 R9, R9, -0x80, RZ ;  /* 0xffffff8009097810 */ /* 0x000fe40007ffe0ff */
[C---:B------:R-:W-:Y:S01]  /*3cf0*/  LOP3.LUT R18, R11.reuse, 0xff, RZ, 0xc0, !PT ;  /* 0x000000ff0b127812 */ /* 0x040fe200078ec0ff */
[----:B------:R-:W0:Y:S01]  /*3d00*/  I2F.F16 R23, R23 ;  /* 0x0000001700177306 */ /* 0x000e220000200c00 */
[----:B------:R-:W-:Y:S02]  /*3d10*/  LEA.HI R22, R11, 0xffffff80, RZ, 0x8 ;  /* 0xffffff800b167811 */ /* 0x000fe400078f40ff */
[----:B------:R-:W-:Y:S02]  /*3d20*/  IADD3 R20, R18, -0x80, RZ ;  /* 0xffffff8012147810 */ /* 0x000fe40007ffe0ff */
[----:B------:R-:W-:-:S03]  /*3d30*/  ISETP.GE.AND P2, PT, R58, 0x2, PT ;  /* 0x000000023a00780c */ /* 0x000fc60003f46270 */
[----:B------:R-:W0:Y:S08]  /*3d40*/  I2F.F16 R22, R22 ;  /* 0x0000001600167306 */ /* 0x000e300000200c00 */
[----:B------:R-:W0:Y:S08]  /*3d50*/  I2F.F16 R21, R21 ;  /* 0x0000001500157306 */ /* 0x000e300000200c00 */
[----:B------:R-:W0:Y:S08]  /*3d60*/  I2F.F16 R20, R20 ;  /* 0x0000001400147306 */ /* 0x000e300000200c00 */
[----:B------:R-:W0:Y:S01]  /*3d70*/  I2F.F16 R27, R27 ;  /* 0x0000001b001b7306 */ /* 0x000e220000200c00 */
[----:B--2---:R-:W-:-:S02]  /*3d80*/  LEA.HI R28, R14, 0xffffff80, RZ, 0x8 ;  /* 0xffffff800e1c7811 */ /* 0x004fc400078f40ff */
[----:B------:R-:W-:-:S05]  /*3d90*/  LEA.HI R32, R15, 0xffffff80, RZ, 0x8 ;  /* 0xffffff800f207811 */ /* 0x000fca00078f40ff */
[----:B------:R2:W0:Y:S01]  /*3da0*/  I2F.F16 R17, R28 ;  /* 0x0000001c00117306 */ /* 0x0004220000200c00 */
[----:B------:R-:W-:Y:S02]  /*3db0*/  LEA.HI R19, R12, 0xffffff80, RZ, 0x8 ;  /* 0xffffff800c137811 */ /* 0x000fe400078f40ff */
[----:B------:R-:W-:-:S05]  /*3dc0*/  LEA.HI R18, R13, 0xffffff80, RZ, 0x8 ;  /* 0xffffff800d127811 */ /* 0x000fca00078f40ff */
[----:B------:R3:W0:Y:S01]  /*3dd0*/  I2F.F16 R16, R32 ;  /* 0x0000002000107306 */ /* 0x0006220000200c00 */
[----:B--2---:R-:W-:-:S04]  /*3de0*/  LOP3.LUT R28, R26, 0xff, RZ, 0xc0, !PT ;  /* 0x000000ff1a1c7812 */ /* 0x004fc800078ec0ff */
[----:B------:R-:W-:Y:S02]  /*3df0*/  IADD3 R29, R28, -0x80, RZ ;  /* 0xffffff801c1d7810 */ /* 0x000fe40007ffe0ff */
[--C-:B------:R-:W-:Y:S01]  /*3e00*/  SHF.R.U32.HI R28, RZ, 0x8, R10.reuse ;  /* 0x00000008ff1c7819 */ /* 0x100fe2000001160a */
[----:B------:R2:W0:Y:S01]  /*3e10*/  I2F.F16 R26, R8 ;  /* 0x00000008001a7306 */ /* 0x0004220000200c00 */
[----:B------:R-:W-:Y:S02]  /*3e20*/  SHF.R.U32.HI R10, RZ, 0x10, R10 ;  /* 0x00000010ff0a7819 */ /* 0x000fe4000001160a */
[----:B---3--:R-:W-:Y:S02]  /*3e30*/  LOP3.LUT R32, R28, 0xff, RZ, 0xc0, !PT ;  /* 0x000000ff1c207812 */ /* 0x008fe400078ec0ff */
[----:B------:R-:W-:Y:S02]  /*3e40*/  LOP3.LUT R10, R10, 0xff, RZ, 0xc0, !PT ;  /* 0x000000ff0a0a7812 */ /* 0x000fe400078ec0ff */
[----:B------:R-:W-:Y:S01]  /*3e50*/  IADD3 R33, R32, -0x80, RZ ;  /* 0xffffff8020217810 */ /* 0x000fe20007ffe0ff */
[----:B------:R3:W0:Y:S01]  /*3e60*/  I2F.F16 R28, R9 ;  /* 0x00000009001c7306 */ /* 0x0006220000200c00 */
[----:B--2---:R-:W-:-:S02]  /*3e70*/  SHF.R.U32.HI R8, RZ, 0x8, R11 ;  /* 0x00000008ff087819 */ /* 0x004fc4000001160b */
[----:B------:R-:W-:Y:S02]  /*3e80*/  IADD3 R10, R10, -0x80, RZ ;  /* 0xffffff800a0a7810 */ /* 0x000fe40007ffe0ff */
[----:B------:R-:W-:Y:S02]  /*3e90*/  LOP3.LUT R8, R8, 0xff, RZ, 0xc0, !PT ;  /* 0x000000ff08087812 */ /* 0x000fe400078ec0ff */
[----:B------:R-:W-:Y:S01]  /*3ea0*/  SHF.R.U32.HI R11, RZ, 0x10, R11 ;  /* 0x00000010ff0b7819 */ /* 0x000fe2000001160b */
[----:B------:R2:W0:Y:S01]  /*3eb0*/  I2F.F16 R32, R10 ;  /* 0x0000000a00207306 */ /* 0x0004220000200c00 */
[----:B---3--:R-:W-:Y:S02]  /*3ec0*/  LOP3.LUT R9, R13, 0xff, RZ, 0xc0, !PT ;  /* 0x000000ff0d097812 */ /* 0x008fe400078ec0ff */
[----:B------:R-:W-:Y:S02]  /*3ed0*/  IADD3 R39, R8, -0x80, RZ ;  /* 0xffffff8008277810 */ /* 0x000fe40007ffe0ff */
[----:B------:R-:W-:-:S02]  /*3ee0*/  IADD3 R36, R9, -0x80, RZ ;  /* 0xffffff8009247810 */ /* 0x000fc40007ffe0ff */
[----:B------:R-:W-:Y:S01]  /*3ef0*/  LOP3.LUT R9, R14, 0xff, RZ, 0xc0, !PT ;  /* 0x000000ff0e097812 */ /* 0x000fe200078ec0ff */
[----:B------:R-:W3:Y:S01]  /*3f00*/  I2F.F16 R19, R19 ;  /* 0x0000001300137306 */ /* 0x000ee20000200c00 */
[----:B------:R-:W-:Y:S02]  /*3f10*/  LOP3.LUT R8, R12, 0xff, RZ, 0xc0, !PT ;  /* 0x000000ff0c087812 */ /* 0x000fe400078ec0ff */
[----:B------:R-:W-:Y:S02]  /*3f20*/  IADD3 R35, R9, -0x80, RZ ;  /* 0xffffff8009237810 */ /* 0x000fe40007ffe0ff */
[----:B------:R-:W-:Y:S02]  /*3f30*/  SHF.R.U32.HI R9, RZ, 0x8, R12 ;  /* 0x00000008ff097819 */ /* 0x000fe4000001160c */
[----:B------:R-:W-:Y:S01]  /*3f40*/  IADD3 R8, R8, -0x80, RZ ;  /* 0xffffff8008087810 */ /* 0x000fe20007ffe0ff */
[----:B------:R-:W0:Y:S01]  /*3f50*/  I2F.F16 R18, R18 ;  /* 0x0000001200127306 */ /* 0x000e220000200c00 */
[----:B--2---:R-:W-:-:S02]  /*3f60*/  LOP3.LUT R10, R15, 0xff, RZ, 0xc0, !PT ;  /* 0x000000ff0f0a7812 */ /* 0x004fc400078ec0ff */
[----:B------:R-:W-:Y:S02]  /*3f70*/  LOP3.LUT R9, R9, 0xff, RZ, 0xc0, !PT ;  /* 0x000000ff09097812 */ /* 0x000fe400078ec0ff */
[----:B------:R-:W-:Y:S02]  /*3f80*/  IADD3 R10, R10, -0x80, RZ ;  /* 0xffffff800a0a7810 */ /* 0x000fe40007ffe0ff */
[----:B------:R-:W-:Y:S01]  /*3f90*/  IADD3 R9, R9, -0x80, RZ ;  /* 0xffffff8009097810 */ /* 0x000fe20007ffe0ff */
[----:B------:R2:W0:Y:S01]  /*3fa0*/  I2F.F16 R37, R8 ;  /* 0x0000000800257306 */ /* 0x0004220000200c00 */
[----:B------:R-:W-:Y:S02]  /*3fb0*/  SHF.R.U32.HI R12, RZ, 0x10, R12 ;  /* 0x00000010ff0c7819 */ /* 0x000fe4000001160c */
[----:B------:R-:W-:Y:S02]  /*3fc0*/  LOP3.LUT R11, R11, 0xff, RZ, 0xc0, !PT ;  /* 0x000000ff0b0b7812 */ /* 0x000fe400078ec0ff */
[----:B------:R-:W-:-:S02]  /*3fd0*/  LOP3.LUT R12, R12, 0xff, RZ, 0xc0, !PT ;  /* 0x000000ff0c0c7812 */ /* 0x000fc400078ec0ff */
[----:B------:R-:W-:Y:S01]  /*3fe0*/  IADD3 R11, R11, -0x80, RZ ;  /* 0xffffff800b0b7810 */ /* 0x000fe20007ffe0ff */
[----:B------:R4:W0:Y:S01]  /*3ff0*/  I2F.F16 R34, R10 ;  /* 0x0000000a00227306 */ /* 0x0008220000200c00 */
[--C-:B--2---:R-:W-:Y:S02]  /*4000*/  SHF.R.U32.HI R8, RZ, 0x8, R13.reuse ;  /* 0x00000008ff087819 */ /* 0x104fe4000001160d */
[----:B------:R-:W-:Y:S02]  /*4010*/  SHF.R.U32.HI R13, RZ, 0x10, R13 ;  /* 0x00000010ff0d7819 */ /* 0x000fe4000001160d */
[----:B------:R-:W-:Y:S02]  /*4020*/  LOP3.LUT R8, R8, 0xff, RZ, 0xc0, !PT ;  /* 0x000000ff08087812 */ /* 0x000fe400078ec0ff */
[----:B------:R-:W-:Y:S01]  /*4030*/  LOP3.LUT R13, R13, 0xff, RZ, 0xc0, !PT ;  /* 0x000000ff0d0d7812 */ /* 0x000fe200078ec0ff */
[----:B------:R2:W0:Y:S01]  /*4040*/  I2F.F16 R40, R9 ;  /* 0x0000000900287306 */ /* 0x0004220000200c00 */
[----:B----4-:R-:W-:-:S02]  /*4050*/  SHF.R.U32.HI R10, RZ, 0x8, R14 ;  /* 0x00000008ff0a7819 */ /* 0x010fc4000001160e */
[----:B------:R-:W-:Y:S02]  /*4060*/  SHF.R.U32.HI R14, RZ, 0x10, R14 ;  /* 0x00000010ff0e7819 */ /* 0x000fe4000001160e */
[----:B------:R-:W-:Y:S02]  /*4070*/  IADD3 R8, R8, -0x80, RZ ;  /* 0xffffff8008087810 */ /* 0x000fe40007ffe0ff */
[----:B------:R-:W-:Y:S01]  /*4080*/  LOP3.LUT R14, R14, 0xff, RZ, 0xc0, !PT ;  /* 0x000000ff0e0e7812 */ /* 0x000fe200078ec0ff */
[----:B------:R-:W4:Y:S01]  /*4090*/  I2F.F16 R29, R29 ;  /* 0x0000001d001d7306 */ /* 0x000f220000200c00 */
[--C-:B--2---:R-:W-:Y:S02]  /*40a0*/  SHF.R.U32.HI R9, RZ, 0x8, R15.reuse ;  /* 0x00000008ff097819 */ /* 0x104fe4000001160f */
[----:B------:R-:W-:Y:S02]  /*40b0*/  SHF.R.U32.HI R15, RZ, 0x10, R15 ;  /* 0x00000010ff0f7819 */ /* 0x000fe4000001160f */
[----:B------:R-:W-:-:S02]  /*40c0*/  LOP3.LUT R10, R10, 0xff, RZ, 0xc0, !PT ;  /* 0x000000ff0a0a7812 */ /* 0x000fc400078ec0ff */
[----:B------:R-:W-:Y:S01]  /*40d0*/  LOP3.LUT R15, R15, 0xff, RZ, 0xc0, !PT ;  /* 0x000000ff0f0f7812 */ /* 0x000fe200078ec0ff */
[----:B------:R2:W0:Y:S01]  /*40e0*/  I2F.F16 R41, R8 ;  /* 0x0000000800297306 */ /* 0x0004220000200c00 */
[----:B------:R-:W-:Y:S02]  /*40f0*/  LOP3.LUT R9, R9, 0xff, RZ, 0xc0, !PT ;  /* 0x000000ff09097812 */ /* 0x000fe400078ec0ff */
[----:B------:R-:W-:Y:S02]  /*4100*/  IADD3 R12, R12, -0x80, RZ ;  /* 0xffffff800c0c7810 */ /* 0x000fe40007ffe0ff */
[----:B------:R-:W-:Y:S02]  /*4110*/  IADD3 R13, R13, -0x80, RZ ;  /* 0xffffff800d0d7810 */ /* 0x000fe40007ffe0ff */
[----:B------:R-:W-:Y:S01]  /*4120*/  IADD3 R14, R14, -0x80, RZ ;  /* 0xffffff800e0e7810 */ /* 0x000fe20007ffe0ff */
[----:B------:R-:W0:Y:S01]  /*4130*/  I2F.F16 R33, R33 ;  /* 0x0000002100217306 */ /* 0x000e220000200c00 */
[----:B--2---:R-:W-:-:S02]  /*4140*/  PRMT R8, R53, 0x9910, RZ ;  /* 0x0000991035087816 */ /* 0x004fc400000000ff */
[----:B------:R-:W-:Y:S02]  /*4150*/  IADD3 R15, R15, -0x80, RZ ;  /* 0xffffff800f0f7810 */ /* 0x000fe40007ffe0ff */
[----:B------:R-:W-:Y:S02]  /*4160*/  IADD3 R10, R10, -0x80, RZ ;  /* 0xffffff800a0a7810 */ /* 0x000fe40007ffe0ff */
[----:B------:R-:W-:Y:S01]  /*4170*/  IADD3 R9, R9, -0x80, RZ ;  /* 0xffffff8009097810 */ /* 0x000fe20007ffe0ff */
[----:B------:R-:W2:Y:S01]  /*4180*/  I2F.F16 R39, R39 ;  /* 0x0000002700277306 */ /* 0x000ea20000200c00 */
[----:B------:R-:W-:-:S07]  /*4190*/  ISETP.NE.AND P0, PT, R8, RZ, PT ;  /* 0x000000ff0800720c */ /* 0x000fce0003f05270 */
[----:B------:R0:W0:Y:S08]  /*41a0*/  I2F.F16 R38, R11 ;  /* 0x0000000b00267306 */ /* 0x0000300000200c00 */
[----:B------:R-:W0:Y:S08]  /*41b0*/  I2F.F16 R36, R36 ;  /* 0x0000002400247306 */ /* 0x000e300000200c00 */
[----:B------:R-:W0:Y:S08]  /*41c0*/  I2F.F16 R35, R35 ;  /* 0x0000002300237306 */ /* 0x000e300000200c00 */
[----:B------:R-:W0:Y:S08]  /*41d0*/  I2F.F16 R12, R12 ;  /* 0x0000000c000c7306 */ /* 0x000e300000200c00 */
[----:B------:R-:W0:Y:S08]  /*41e0*/  I2F.F16 R13, R13 ;  /* 0x0000000d000d7306 */ /* 0x000e300000200c00 */
[----:B------:R0:W0:Y:S08]  /*41f0*/  I2F.F16 R42, R10 ;  /* 0x0000000a002a7306 */ /* 0x0000300000200c00 */
[----:B------:R-:W0:Y:S08]  /*4200*/  I2F.F16 R14, R14 ;  /* 0x0000000e000e7306 */ /* 0x000e300000200c00 */
[----:B------:R0:W0:Y:S08]  /*4210*/  I2F.F16 R43, R9 ;  /* 0x00000009002b7306 */ /* 0x0000300000200c00 */
[----:B------:R-:W0:Y:S01]  /*4220*/  I2F.F16 R15, R15 ;  /* 0x0000000f000f7306 */ /* 0x000e220000200c00 */
[----:B-1234-:R-:W-:Y:S05]  /*4230*/  @!P0 BRA `(.L_x_143) ;  /* 0x0000000400688947 */ /* 0x01efea0003800000 */
[----:B0-----:R-:W0:Y:S01]  /*4240*/  LDS.64 R8, [UR4+0x10] ;  /* 0x00001004ff087984 */ /* 0x001e220008000a00 */
[----:B------:R-:W-:Y:S02]  /*4250*/  HADD2.F32 R11, -RZ, R31.H0_H0 ;  /* 0x2000001fff0b7230 */ /* 0x000fe40000004100 */
[----:B------:R-:W-:Y:S02]  /*4260*/  HADD2.F32 R63, -RZ, R26.H0_H0 ;  /* 0x2000001aff3f7230 */ /* 0x000fe40000004100 */
[----:B------:R-:W-:Y:S02]  /*4270*/  HADD2.F32 R65, -RZ, R37.H0_H0 ;  /* 0x20000025ff417230 */ /* 0x000fe40000004100 */
[----:B------:R-:W-:Y:S02]  /*4280*/  HADD2.F32 R67, -RZ, R40.H0_H0 ;  /* 0x20000028ff437230 */ /* 0x000fe40000004100 */
[----:B------:R-:W-:Y:S02]  /*4290*/  HADD2.F32 R68, -RZ, R29.H0_H0 ;  /* 0x2000001dff447230 */ /* 0x000fe40000004100 */
[----:B------:R-:W-:-:S02]  /*42a0*/  HADD2.F32 R69, -RZ, R41.H0_H0 ;  /* 0x20000029ff457230 */ /* 0x000fc40000004100 */
[--C-:B0-----:R-:W-:Y:S02]  /*42b0*/  HADD2.F32 R10, -RZ, R8.reuse.H0_H0 ;  /* 0x20000008ff0a7230 */ /* 0x101fe40000004100 */
[----:B------:R-:W-:Y:S02]  /*42c0*/  HADD2.F32 R62, -RZ, R8.H1_H1 ;  /* 0x30000008ff3e7230 */ /* 0x000fe40000004100 */
[----:B------:R-:W-:Y:S02]  /*42d0*/  HADD2.F32 R64, -RZ, R9.H1_H1 ;  /* 0x30000009ff407230 */ /* 0x000fe40000004100 */
[----:B------:R-:W-:Y:S01]  /*42e0*/  FFMA.FTZ R8, R11, R10, RZ ;  /* 0x0000000a0b087223 */ /* 0x000fe200000100ff */
[----:B------:R-:W-:-:S05]  /*42f0*/  HADD2.F32 R11, -RZ, R27.H0_H0 ;  /* 0x2000001bff0b7230 */ /* 0x000fca0000004100 */
[----:B------:R-:W-:Y:S01]  /*4300*/  FFMA.FTZ R8, R11, R62, R8 ;  /* 0x0000003e0b087223 */ /* 0x000fe20000010008 */
[----:B------:R-:W-:Y:S02]  /*4310*/  HADD2.F32 R11, -RZ, R9.H0_H0 ;  /* 0x20000009ff0b7230 */ /* 0x000fe40000004100 */
[----:B------:R-:W-:-:S03]  /*4320*/  HADD2.F32 R9, -RZ, R25.H0_H0 ;  /* 0x20000019ff097230 */ /* 0x000fc60000004100 */
[----:B------:R-:W-:-:S04]  /*4330*/  FFMA.FTZ R8, R63, R11, R8 ;  /* 0x0000000b3f087223 */ /* 0x000fc80000010008 */
[----:B------:R-:W-:Y:S02]  /*4340*/  FFMA.FTZ R66, R9, R64, R8 ;  /* 0x0000004009427223 */ /* 0x000fe40000010008 */
[----:B------:R-:W0:Y:S02]  /*4350*/  LDS.64 R8, [UR4+0x18] ;  /* 0x00001804ff087984 */ /* 0x000e240008000a00 */
[----:B0-----:R-:W-:-:S05]  /*4360*/  HADD2.F32 R63, -RZ, R8.H0_H0 ;  /* 0x20000008ff3f7230 */ /* 0x001fca0000004100 */
[----:B------:R-:W-:Y:S01]  /*4370*/  FFMA.FTZ R66, R65, R63, R66 ;  /* 0x0000003f41427223 */ /* 0x000fe20000010042 */
[----:B------:R-:W-:Y:S02]  /*4380*/  HADD2.F32 R65, -RZ, R8.H1_H1 ;  /* 0x30000008ff417230 */ /* 0x000fe40000004100 */
[----:B------:R-:W-:-:S03]  /*4390*/  HADD2.F32 R8, -RZ, R9.H0_H0 ;  /* 0x20000009ff087230 */ /* 0x000fc60000004100 */
[----:B------:R-:W-:Y:S01]  /*43a0*/  FFMA.FTZ R66, R67, R65, R66 ;  /* 0x0000004143427223 */ /* 0x000fe20000010042 */
[----:B------:R-:W-:-:S05]  /*43b0*/  HADD2.F32 R67, -RZ, R12.H0_H0 ;  /* 0x2000000cff437230 */ /* 0x000fca0000004100 */
[----:B------:R-:W-:Y:S01]  /*43c0*/  FFMA.FTZ R66, R67, R8, R66 ;  /* 0x0000000843427223 */ /* 0x000fe20000010042 */
[----:B------:R-:W-:Y:S02]  /*43d0*/  HADD2.F32 R67, -RZ, R9.H1_H1 ;  /* 0x30000009ff437230 */ /* 0x000fe40000004100 */
[----:B------:R-:W-:-:S05]  /*43e0*/  HADD2.F32 R9, -RZ, R19.H0_H0 ;  /* 0x20000013ff097230 */ /* 0x000fca0000004100 */
        /* <DEDUP_REMOVED lines=13> */
[----:B------:R-:W-:-:S03]  /*44c0*/  HADD2.F32 R9, -RZ, R13.H0_H0 ;  /* 0x2000000dff097230 */ /* 0x000fc60000004100 */
[----:B------:R-:W-:-:S04]  /*44d0*/  FFMA.FTZ R69, R65, R69, R68 ;  /* 0x0000004541457223 */ /* 0x000fc80000010044 */
[----:B------:R-:W-:Y:S01]  /*44e0*/  FFMA.FTZ R68, R8, R9, R69 ;  /* 0x0000000908447223 */ /* 0x000fe20000010045 */
[----:B------:R-:W-:Y:S02]  /*44f0*/  HADD2.F32 R9, -RZ, R18.H0_H0 ;  /* 0x20000012ff097230 */ /* 0x000fe40000004100 */
[----:B------:R-:W-:-:S03]  /*4500*/  HADD2.F32 R69, -RZ, R21.H0_H0 ;  /* 0x20000015ff457230 */ /* 0x000fc60000004100 */
[----:B------:R-:W-:Y:S01]  /*4510*/  FFMA.FTZ R68, R67, R9, R68 ;  /* 0x0000000943447223 */ /* 0x000fe20000010044 */
[----:B------:R-:W-:Y:S02]  /*4520*/  HADD2.F32 R9, -RZ, R50.H1_H1 ;  /* 0x30000032ff097230 */ /* 0x000fe40000004100 */
[----:B------:R-:W-:-:S03]  /*4530*/  FFMA.FTZ R69, R10, R69, RZ ;  /* 0x000000450a457223 */ /* 0x000fc600000100ff */
[----:B------:R-:W-:-:S05]  /*4540*/  FMUL.FTZ R9, R9, R68 ;  /* 0x0000004409097220 */ /* 0x000fca0000410000 */
[----:B------:R-:W-:-:S04]  /*4550*/  F2FP.F16.F32.PACK_AB R9, RZ, R9 ;  /* 0x00000009ff09723e */ /* 0x000fc800000000ff */
[----:B------:R-:W-:Y:S01]  /*4560*/  PRMT R66, R66, 0x5410, R9 ;  /* 0x0000541042427816 */ /* 0x000fe20000000009 */
[----:B------:R-:W-:-:S05]  /*4570*/  HADD2.F32 R9, -RZ, R20.H0_H0 ;  /* 0x20000014ff097230 */ /* 0x000fca0000004100 */
[----:B------:R-:W-:Y:S01]  /*4580*/  FFMA.FTZ R9, R10, R9, RZ ;  /* 0x000000090a097223 */ /* 0x000fe200000100ff */
[----:B------:R-:W-:Y:S01]  /*4590*/  HFMA2.MMA R5, R66, 1, 1, R5 ;  /* 0x3c003c0042057835 */ /* 0x000fe20000000005 */
[----:B------:R-:W-:Y:S02]  /*45a0*/  HADD2.F32 R10, -RZ, R39.H0_H0 ;  /* 0x20000027ff0a7230 */ /* 0x000fe40000004100 */
[----:B------:R-:W-:-:S03]  /*45b0*/  HADD2.F32 R66, -RZ, R33.H0_H0 ;  /* 0x20000021ff427230 */ /* 0x000fc60000004100 */
[C---:B------:R-:W-:Y:S01]  /*45c0*/  FFMA.FTZ R10, R62.reuse, R10, R9 ;  /* 0x0000000a3e0a7223 */ /* 0x040fe20000010009 */
[----:B------:R-:W-:Y:S02]  /*45d0*/  HADD2.F32 R9, -RZ, R32.H0_H0 ;  /* 0x20000020ff097230 */ /* 0x000fe40000004100 */
[----:B------:R-:W-:Y:S01]  /*45e0*/  FFMA.FTZ R66, R62, R66, R69 ;  /* 0x000000423e427223 */ /* 0x000fe20000010045 */
[----:B------:R-:W-:Y:S02]  /*45f0*/  HADD2.F32 R69, -RZ, R38.H0_H0 ;  /* 0x20000026ff457230 */ /* 0x000fe40000004100 */
[----:B------:R-:W-:Y:S02]  /*4600*/  HADD2.F32 R62, -RZ, R22.H0_H0 ;  /* 0x20000016ff3e7230 */ /* 0x000fe40000004100 */
[C---:B------:R-:W-:Y:S01]  /*4610*/  FFMA.FTZ R9, R11.reuse, R9, R66 ;  /* 0x000000090b097223 */ /* 0x040fe20000010042 */
[----:B------:R-:W-:Y:S01]  /*4620*/  FFMA.FTZ R11, R11, R69, R10 ;  /* 0x000000450b0b7223 */ /* 0x000fe2000001000a */
[----:B------:R-:W-:-:S03]  /*4630*/  HADD2.F32 R10, -RZ, R23.H0_H0 ;  /* 0x20000017ff0a7230 */ /* 0x000fc60000004100 */
[C---:B------:R-:W-:Y:S01]  /*4640*/  FFMA.FTZ R62, R64.reuse, R62, R11 ;  /* 0x0000003e403e7223 */ /* 0x040fe2000001000b */
[----:B------:R-:W-:Y:S02]  /*4650*/  HADD2.F32 R11, -RZ, R49.H1_H1 ;  /* 0x30000031ff0b7230 */ /* 0x000fe40000004100 */
        /* <DEDUP_REMOVED lines=15> */
[----:B------:R-:W-:-:S03]  /*4750*/  HADD2.F32 R62, -RZ, R16.H0_H0 ;  /* 0x20000010ff3e7230 */ /* 0x000fc60000004100 */
[C---:B------:R-:W-:Y:S02]  /*4760*/  FFMA.FTZ R8, R67.reuse, R8, R10 ;  /* 0x0000000843087223 */ /* 0x040fe4000001000a */
[----:B------:R-:W-:Y:S02]  /*4770*/  FFMA.FTZ R62, R67, R62, R63 ;  /* 0x0000003e433e7223 */ /* 0x000fe4000001003f */
[----:B------:R-:W-:Y:S02]  /*4780*/  FMUL.FTZ R8, R9, R8 ;  /* 0x0000000809087220 */ /* 0x000fe40000410000 */
[----:B------:R-:W-:-:S03]  /*4790*/  FMUL.FTZ R62, R11, R62 ;  /* 0x0000003e0b3e7220 */ /* 0x000fc60000410000 */
[----:B------:R-:W-:Y:S02]  /*47a0*/  F2FP.F16.F32.PACK_AB R8, RZ, R8 ;  /* 0x00000008ff08723e */ /* 0x000fe400000000ff */
[----:B------:R-:W-:-:S04]  /*47b0*/  F2FP.F16.F32.PACK_AB R62, RZ, R62 ;  /* 0x0000003eff3e723e */ /* 0x000fc800000000ff */
[----:B------:R-:W-:-:S06]  /*47c0*/  PRMT R8, R8, 0x5410, R62 ;  /* 0x0000541008087816 */ /* 0x000fcc000000003e */
[----:B------:R-:W-:-:S11]  /*47d0*/  HFMA2.MMA R4, R8, 1, 1, R4 ;  /* 0x3c003c0008047835 */ /* 0x000fd60000000004 */
.L_x_143:
[----:B------:R-:W-:Y:S05]  /*47e0*/  @!P2 BRA `(.L_x_142) ;  /* 0x000000100068a947 */ /* 0x000fea0003800000 */
[----:B------:R-:W-:Y:S02]  /*47f0*/  PRMT R8, R54, 0x9910, RZ ;  /* 0x0000991036087816 */ /* 0x000fe400000000ff */
[----:B------:R-:W-:Y:S02]  /*4800*/  ISETP.GE.AND P2, PT, R58, 0x3, PT ;  /* 0x000000033a00780c */ /* 0x000fe40003f46270 */
[----:B------:R-:W-:-:S13]  /*4810*/  ISETP.NE.AND P0, PT, R8, RZ, PT ;  /* 0x000000ff0800720c */ /* 0x000fda0003f05270 */
[----:B------:R-:W-:Y:S05]  /*4820*/  @!P0 BRA `(.L_x_144) ;  /* 0x0000000400688947 */ /* 0x000fea0003800000 */
        /* <DEDUP_REMOVED lines=9> */
[----:B------:R-:W-:Y:S02]  /*48c0*/  HADD2.F32 R62, -RZ, R9.H0_H0 ;  /* 0x20000009ff3e7230 */ /* 0x000fe40000004100 */
[----:B------:R-:W-:Y:S01]  /*48d0*/  FFMA.FTZ R8, R63, R10, RZ ;  /* 0x0000000a3f087223 */ /* 0x000fe200000100ff */
[----:B------:R-:W-:Y:S02]  /*48e0*/  HADD2.F32 R63, -RZ, R27.H0_H0 ;  /* 0x2000001bff3f7230 */ /* 0x000fe40000004100 */
[----:B------:R-:W-:-:S03]  /*48f0*/  HADD2.F32 R64, -RZ, R9.H1_H1 ;  /* 0x30000009ff407230 */ /* 0x000fc60000004100 */
[----:B------:R-:W-:Y:S01]  /*4900*/  FFMA.FTZ R63, R63, R11, R8 ;  /* 0x0000000b3f3f7223 */ /* 0x000fe20000010008 */
[----:B------:R-:W-:-:S05]  /*4910*/  HADD2.F32 R8, -RZ, R26.H0_H0 ;  /* 0x2000001aff087230 */ /* 0x000fca0000004100 */
[----:B------:R-:W-:Y:S02]  /*4920*/  FFMA.FTZ R63, R8, R62, R63 ;  /* 0x0000003e083f7223 */ /* 0x000fe4000001003f */
[----:B------:R-:W0:Y:S02]  /*4930*/  LDS.64 R8, [UR4+0x98] ;  /* 0x00009804ff087984 */ /* 0x000e240008000a00 */
[----:B------:R-:W-:Y:S01]  /*4940*/  FFMA.FTZ R66, R66, R64, R63 ;  /* 0x0000004042427223 */ /* 0x000fe2000001003f */
        /* <DEDUP_REMOVED lines=29> */
[----:B------:R-:W-:-:S05]  /*4b20*/  FMUL.FTZ R9, R9, R68 ;  /* 0x0000004409097220 */ /* 0x000fca0000410000 */
[----:B------:R-:W-:-:S04]  /*4b30*/  F2FP.F16.F32.PACK_AB R9, RZ, R9 ;  /* 0x00000009ff09723e */ /* 0x000fc800000000ff */
[----:B------:R-:W-:Y:S01]  /*4b40*/  PRMT R66, R66, 0x5410, R9 ;  /* 0x0000541042427816 */ /* 0x000fe20000000009 */
[----:B------:R-:W-:-:S05]  /*4b50*/  HADD2.F32 R9, -RZ, R20.H0_H0 ;  /* 0x20000014ff097230 */ /* 0x000fca0000004100 */
        /* <DEDUP_REMOVED lines=9> */
[----:B------:R-:W-:Y:S01]  /*4bf0*/  FFMA.FTZ R69, R10, R62, R69 ;  /* 0x0000003e0a457223 */ /* 0x000fe20000010045 */
[----:B------:R-:W-:-:S05]  /*4c00*/  HADD2.F32 R10, -RZ, R38.H0_H0 ;  /* 0x20000026ff0a7230 */ /* 0x000fca0000004100 */
[----:B------:R-:W-:Y:S01]  /*4c10*/  FFMA.FTZ R9, R10, R62, R9 ;  /* 0x0000003e0a097223 */ /* 0x000fe20000010009 */
[----:B------:R-:W-:Y:S02]  /*4c20*/  HADD2.F32 R10, -RZ, R23.H0_H0 ;  /* 0x20000017ff0a7230 */ /* 0x000fe40000004100 */
[----:B------:R-:W-:-:S03]  /*4c30*/  HADD2.F32 R62, -RZ, R22.H0_H0 ;  /* 0x20000016ff3e7230 */ /* 0x000fc60000004100 */
[-C--:B------:R-:W-:Y:S02]  /*4c40*/  FFMA.FTZ R10, R10, R64.reuse, R69 ;  /* 0x000000400a0a7223 */ /* 0x080fe40000010045 */
[----:B------:R-:W-:Y:S01]  /*4c50*/  FFMA.FTZ R64, R62, R64, R9 ;  /* 0x000000403e407223 */ /* 0x000fe20000010009 */
[----:B------:R-:W-:Y:S02]  /*4c60*/  HADD2.F32 R9, -RZ, R35.H0_H0 ;  /* 0x20000023ff097230 */ /* 0x000fe40000004100 */
[----:B------:R-:W-:-:S03]  /*4c70*/  HADD2.F32 R62, -RZ, R15.H0_H0 ;  /* 0x2000000fff3e7230 */ /* 0x000fc60000004100 */
[----:B------:R-:W-:Y:S01]  /*4c80*/  FFMA.FTZ R10, R9, R63, R10 ;  /* 0x0000003f090a7223 */ /* 0x000fe2000001000a */
[----:B------:R-:W-:-:S05]  /*4c90*/  HADD2.F32 R9, -RZ, R34.H0_H0 ;  /* 0x20000022ff097230 */ /* 0x000fca0000004100 */
[----:B------:R-:W-:Y:S01]  /*4ca0*/  FFMA.FTZ R64, R9, R63, R64 ;  /* 0x0000003f09407223 */ /* 0x000fe20000010040 */
[----:B------:R-:W-:-:S05]  /*4cb0*/  HADD2.F32 R9, -RZ, R42.H0_H0 ;  /* 0x2000002aff097230 */ /* 0x000fca0000004100 */
[-C--:B------:R-:W-:Y:S01]  /*4cc0*/  FFMA.FTZ R9, R9, R65.reuse, R10 ;  /* 0x0000004109097223 */ /* 0x080fe2000001000a */
[----:B------:R-:W-:Y:S02]  /*4cd0*/  HADD2.F32 R10, -RZ, R14.H0_H0 ;  /* 0x2000000eff0a7230 */ /* 0x000fe40000004100 */
[----:B------:R-:W-:Y:S01]  /*4ce0*/  FFMA.FTZ R65, R11, R65, R64 ;  /* 0x000000410b417223 */ /* 0x000fe20000010040 */
[----:B------:R-:W-:Y:S02]  /*4cf0*/  HADD2.F32 R11, -RZ, R16.H0_H0 ;  /* 0x20000010ff0b7230 */ /* 0x000fe40000004100 */
[-C--:B------:R-:W-:Y:S01]  /*4d00*/  FFMA.FTZ R10, R10, R8.reuse, R9 ;  /* 0x000000080a0a7223 */ /* 0x080fe20000010009 */
[----:B------:R-:W-:Y:S02]  /*4d10*/  HADD2.F32 R9, -RZ, R17.H0_H0 ;  /* 0x20000011ff097230 */ /* 0x000fe40000004100 */
[----:B------:R-:W-:-:S03]  /*4d20*/  FFMA.FTZ R8, R62, R8, R65 ;  /* 0x000000083e087223 */ /* 0x000fc60000010041 */
[-C--:B------:R-:W-:Y:S01]  /*4d30*/  FFMA.FTZ R10, R9, R67.reuse, R10 ;  /* 0x00000043090a7223 */ /* 0x080fe2000001000a */
[----:B------:R-:W-:Y:S01]  /*4d40*/  FFMA.FTZ R8, R11, R67, R8 ;  /* 0x000000430b087223 */ /* 0x000fe20000010008 */
[--C-:B------:R-:W-:Y:S02]  /*4d50*/  HADD2.F32 R9, -RZ, R49.reuse.H0_H0 ;  /* 0x20000031ff097230 */ /* 0x100fe40000004100 */
[----:B------:R-:W-:-:S03]  /*4d60*/  HADD2.F32 R11, -RZ, R49.H1_H1 ;  /* 0x30000031ff0b7230 */ /* 0x000fc60000004100 */
[----:B------:R-:W-:Y:S02]  /*4d70*/  FMUL.FTZ R10, R9, R10 ;  /* 0x0000000a090a7220 */ /* 0x000fe40000410000 */
[----:B------:R-:W-:-:S03]  /*4d80*/  FMUL.FTZ R8, R11, R8 ;  /* 0x000000080b087220 */ /* 0x000fc60000410000 */
[----:B------:R-:W-:Y:S02]  /*4d90*/  F2FP.F16.F32.PACK_AB R10, RZ, R10 ;  /* 0x0000000aff0a723e */ /* 0x000fe400000000ff */
[----:B------:R-:W-:-:S04]  /*4da0*/  F2FP.F16.F32.PACK_AB R8, RZ, R8 ;  /* 0x00000008ff08723e */ /* 0x000fc800000000ff */
[----:B------:R-:W-:-:S06]  /*4db0*/  PRMT R10, R10, 0x5410, R8 ;  /* 0x000054100a0a7816 */ /* 0x000fcc0000000008 */
[----:B------:R-:W-:-:S11]  /*4dc0*/  HFMA2.MMA R2, R10, 1, 1, R2 ;  /* 0x3c003c000a027835 */ /* 0x000fd60000000002 */
.L_x_144:
[----:B------:R-:W-:Y:S05]  /*4dd0*/  @!P2 BRA `(.L_x_142) ;  /* 0x0000000800eca947 */ /* 0x000fea0003800000 */
[----:B------:R-:W-:Y:S02]  /*4de0*/  PRMT R8, R55, 0x9910, RZ ;  /* 0x0000991037087816 */ /* 0x000fe400000000ff */
[----:B0-----:R-:W-:Y:S02]  /*4df0*/  PRMT R9, R7, 0x9910, RZ ;  /* 0x0000991007097816 */ /* 0x001fe400000000ff */
[----:B------:R-:W-:Y:S02]  /*4e00*/  ISETP.NE.AND P2, PT, R8, RZ, PT ;  /* 0x000000ff0800720c */ /* 0x000fe40003f45270 */
[----:B------:R-:W-:-:S04]  /*4e10*/  ISETP.NE.AND P0, PT, R9, RZ, PT ;  /* 0x000000ff0900720c */ /* 0x000fc80003f05270 */
[----:B------:R-:W-:-:S07]  /*4e20*/  ISETP.LT.OR P0, PT, R6, 0x4, !P0 ;  /* 0x000000040600780c */ /* 0x000fce0004701670 */
[----:B------:R-:W-:Y:S06]  /*4e30*/  @!P2 BRA `(.L_x_145) ;  /* 0x000000040068a947 */ /* 0x000fec0003800000 */
[----:B------:R-:W0:Y:S01]  /*4e40*/  LDS.64 R8, [UR4+0x110] ;  /* 0x00011004ff087984 */ /* 0x000e220008000a00 */
        /* <DEDUP_REMOVED lines=89> */
.L_x_145:
        /* <DEDUP_REMOVED lines=19> */
[--C-:B0-----:R-:W-:Y:S02]  /*5510*/  HADD2.F32 R62, -RZ, R8.reuse.H0_H0 ;  /* 0x20000008ff3e7230 */ /* 0x101fe40000004100 */
[----:B------:R-:W-:-:S03]  /*5520*/  HADD2.F32 R8, -RZ, R8.H1_H1 ;  /* 0x30000008ff087230 */ /* 0x000fc60000004100 */
[-C--:B------:R-:W-:Y:S01]  /*5530*/  FFMA.FTZ R31, R31, R62.reuse, RZ ;  /* 0x0000003e1f1f7223 */ /* 0x080fe200000100ff */
[-C--:B------:R-:W-:Y:S01]  /*5540*/  FFMA.FTZ R30, R30, R62.reuse, RZ ;  /* 0x0000003e1e1e7223 */ /* 0x080fe200000100ff */
[-C--:B------:R-:W-:Y:S01]  /*5550*/  FFMA.FTZ R21, R21, R62.reuse, RZ ;  /* 0x0000003e15157223 */ /* 0x080fe200000100ff */
[----:B------:R-:W-:Y:S01]  /*5560*/  FFMA.FTZ R20, R20, R62, RZ ;  /* 0x0000003e14147223 */ /* 0x000fe200000100ff */
[----:B------:R-:W-:Y:S02]  /*5570*/  HADD2.F32 R62, -RZ, R27.H0_H0 ;  /* 0x2000001bff3e7230 */ /* 0x000fe40000004100 */
[-C--:B------:R-:W-:Y:S01]  /*5580*/  FFMA.FTZ R30, R29, R8.reuse, R30 ;  /* 0x000000081d1e7223 */ /* 0x080fe2000001001e */
[----:B------:R-:W-:Y:S02]  /*5590*/  HADD2.F32 R29, -RZ, R32.H0_H0 ;  /* 0x20000020ff1d7230 */ /* 0x000fe40000004100 */
[----:B------:R-:W-:Y:S01]  /*55a0*/  FFMA.FTZ R20, R39, R8, R20 ;  /* 0x0000000827147223 */ /* 0x000fe20000010014 */
[----:B------:R-:W-:-:S02]  /*55b0*/  HADD2.F32 R27, -RZ, R28.H0_H0 ;  /* 0x2000001cff1b7230 */ /* 0x000fc40000004100 */
[-C--:B------:R-:W-:Y:S01]  /*55c0*/  FFMA.FTZ R31, R62, R8.reuse, R31 ;  /* 0x000000083e1f7223 */ /* 0x080fe2000001001f */
[----:B------:R-:W-:Y:S01]  /*55d0*/  FFMA.FTZ R62, R64, R8, R21 ;  /* 0x00000008403e7223 */ /* 0x000fe20000010015 */
[--C-:B------:R-:W-:Y:S02]  /*55e0*/  HADD2.F32 R21, -RZ, R9.reuse.H0_H0 ;  /* 0x20000009ff157230 */ /* 0x100fe40000004100 */
[----:B------:R-:W-:-:S03]  /*55f0*/  HADD2.F32 R9, -RZ, R9.H1_H1 ;  /* 0x30000009ff097230 */ /* 0x000fc60000004100 */
[-C--:B------:R-:W-:Y:S01]  /*5600*/  FFMA.FTZ R62, R29, R21.reuse, R62 ;  /* 0x000000151d3e7223 */ /* 0x080fe2000001003e */
[----:B------:R-:W-:Y:S02]  /*5610*/  HADD2.F32 R29, -RZ, R38.H0_H0 ;  /* 0x20000026ff1d7230 */ /* 0x000fe40000004100 */
[-C--:B------:R-:W-:Y:S01]  /*5620*/  FFMA.FTZ R8, R26, R21.reuse, R31 ;  /* 0x000000151a087223 */ /* 0x080fe2000001001f */
[----:B------:R-:W-:Y:S01]  /*5630*/  FFMA.FTZ R30, R27, R21, R30 ;  /* 0x000000151b1e7223 */ /* 0x000fe2000001001e */
[----:B------:R-:W-:Y:S02]  /*5640*/  HADD2.F32 R27, -RZ, R24.H0_H0 ;  /* 0x20000018ff1b7230 */ /* 0x000fe40000004100 */
[----:B------:R-:W-:Y:S01]  /*5650*/  FFMA.FTZ R62, R23, R9, R62 ;  /* 0x00000009173e7223 */ /* 0x000fe2000001003e */
[----:B------:R-:W-:Y:S02]  /*5660*/  HADD2.F32 R31, -RZ, R22.H0_H0 ;  /* 0x20000016ff1f7230 */ /* 0x000fe40000004100 */
[----:B------:R-:W-:Y:S01]  /*5670*/  FFMA.FTZ R22, R29, R21, R20 ;  /* 0x000000151d167223 */ /* 0x000fe20000010014 */
[-C--:B------:R-:W-:Y:S01]  /*5680*/  FFMA.FTZ R20, R25, R9.reuse, R8 ;  /* 0x0000000919147223 */ /* 0x080fe20000010008 */
[----:B------:R-:W-:Y:S01]  /*5690*/  FFMA.FTZ R30, R27, R9, R30 ;  /* 0x000000091b1e7223 */ /* 0x000fe2000001001e */
[----:B------:R-:W-:-:S02]  /*56a0*/  HADD2.F32 R21, -RZ, R37.H0_H0 ;  /* 0x20000025ff157230 */ /* 0x000fc40000004100 */
[----:B------:R-:W-:Y:S01]  /*56b0*/  FFMA.FTZ R22, R31, R9, R22 ;  /* 0x000000091f167223 */ /* 0x000fe20000010016 */
[----:B-1----:R-:W-:Y:S02]  /*56c0*/  HADD2.F32 R9, -RZ, R10.H0_H0 ;  /* 0x2000000aff097230 */ /* 0x002fe40000004100 */
        /* <DEDUP_REMOVED lines=17> */
[-C--:B------:R-:W-:Y:S01]  /*57e0*/  FFMA.FTZ R10, R12, R8.reuse, R21 ;  /* 0x000000080c0a7223 */ /* 0x080fe20000010015 */
[----:B------:R-:W-:Y:S02]  /*57f0*/  HADD2.F32 R20, -RZ, R15.H0_H0 ;  /* 0x2000000fff147230 */ /* 0x000fe40000004100 */
[-C--:B------:R-:W-:Y:S01]  /*5800*/  FFMA.FTZ R14, R14, R8.reuse, R25 ;  /* 0x000000080e0e7223 */ /* 0x080fe20000010019 */
[----:B------:R-:W-:Y:S02]  /*5810*/  HADD2.F32 R13, -RZ, R18.H0_H0 ;  /* 0x20000012ff0d7230 */ /* 0x000fe40000004100 */
[-C--:B------:R-:W-:Y:S01]  /*5820*/  FFMA.FTZ R12, R22, R8.reuse, R23 ;  /* 0x00000008160c7223 */ /* 0x080fe20000010017 */
[-C--:B------:R-:W-:Y:S01]  /*5830*/  FFMA.FTZ R10, R19, R11.reuse, R10 ;  /* 0x0000000b130a7223 */ /* 0x080fe2000001000a */
[-C--:B------:R-:W-:Y:S01]  /*5840*/  FFMA.FTZ R14, R17, R11.reuse, R14 ;  /* 0x0000000b110e7223 */ /* 0x080fe2000001000e */
[----:B------:R-:W-:Y:S01]  /*5850*/  FFMA.FTZ R8, R20, R8, R9 ;  /* 0x0000000814087223 */ /* 0x000fe20000010009 */
[----:B------:R-:W-:Y:S01]  /*5860*/  FFMA.FTZ R12, R13, R11, R12 ;  /* 0x0000000b0d0c7223 */ /* 0x000fe2000001000c */
[----:B------:R-:W-:-:S02]  /*5870*/  HADD2.F32 R17, -RZ, R16.H0_H0 ;  /* 0x20000010ff117230 */ /* 0x000fc40000004100 */
[--C-:B------:R-:W-:Y:S02]  /*5880*/  HADD2.F32 R9, -RZ, R50.reuse.H0_H0 ;  /* 0x20000032ff097230 */ /* 0x100fe40000004100 */
        /* <DEDUP_REMOVED lines=16> */
.L_x_142:
        /* <DEDUP_REMOVED lines=203> */
.L_x_147:
        /* <DEDUP_REMOVED lines=95> */
.L_x_148:
        /* <DEDUP_REMOVED lines=97> */
.L_x_149:
        /* <DEDUP_REMOVED lines=91> */
.L_x_146:
        /* <DEDUP_REMOVED lines=203> */
.L_x_151:
        /* <DEDUP_REMOVED lines=95> */
.L_x_152:
        /* <DEDUP_REMOVED lines=97> */
.L_x_153:
        /* <DEDUP_REMOVED lines=91> */
.L_x_150:
[----:B------:R-:W1:Y:S01]  /*9650*/  S2UR UR5, SR_CTAID.Z ;  /* 0x00000000000579c3 */ /* 0x000e620000002700 */
[----:B------:R-:W-:Y:S01]  /*9660*/  IADD3 R56, R56, 0x20, RZ ;  /* 0x0000002038387810 */ /* 0x000fe20007ffe0ff */
[C---:B0-----:R-:W-:Y:S01]  /*9670*/  IMAD.WIDE R60, R59.reuse, 0x8, R60 ;  /* 0x000000083b3c7825 */ /* 0x041fe200078e023c */
[----:B------:R-:W-:Y:S02]  /*9680*/  UIADD3 UR4, UR4, 0x40, URZ ;  /* 0x0000004004047890 */ /* 0x000fe4000fffe03f */
[----:B------:R-:W-:Y:S01]  /*9690*/  ISETP.GE.AND P0, PT, R56, UR8, PT ;  /* 0x0000000838007c0c */ /* 0x000fe2000bf06270 */
[----:B------:R-:W-:Y:S01]  /*96a0*/  IMAD.WIDE R44, R59, 0x8, R44 ;  /* 0x000000083b2c7825 */ /* 0x000fe200078e022c */
[----:B------:R-:W-:Y:S02]  /*96b0*/  MOV R62, R60 ;  /* 0x0000003c003e7202 */ /* 0x000fe40000000f00 */
[----:B------:R-:W-:Y:S01]  /*96c0*/  MOV R63, R61 ;  /* 0x0000003d003f7202 */ /* 0x000fe20000000f00 */
[----:B-1----:R-:W-:-:S04]  /*96d0*/  ULEA UR5, UR5, 0x40, 0x6 ;  /* 0x0000004005057891 */ /* 0x002fc8000f8e303f */
[----:B------:R-:W-:-:S04]  /*96e0*/  UISETP.LT.AND UP0, UPT, UR5, UR9, UPT ;  /* 0x000000090500728c */ /* 0x000fc8000bf01270 */
[----:B------:R-:W-:-:S06]  /*96f0*/  USEL UR5, UR5, UR9, UP0 ;  /* 0x0000000905057287 */ /* 0x000fcc0008000000 */
[----:B------:R-:W-:-:S13]  /*9700*/  ISETP.LT.AND P2, PT, R56, UR5, PT ;  /* 0x0000000538007c0c */ /* 0x000fda000bf41270 */
[----:B------:R-:W-:Y:S05]  /*9710*/  @!P0 BRA P2, `(.L_x_154) ;  /* 0xffffff8400348947 */ /* 0x000fea000103ffff */
.L_x_137:
[----:B------:R-:W-:Y:S01]  /*9720*/  ISETP.GE.AND P0, PT, R56, R57, PT ;  /* 0x000000393800720c */ /* 0x000fe20003f06270 */
[----:B------:R-:W-:-:S03]  /*9730*/  ULDC UR5, c[0x0][0x25c] ;  /* 0x0000970000057ab9 */ /* 0x000fc60000000800 */
[----:B------:R-:W-:-:S13]  /*9740*/  ISETP.GE.OR P0, PT, R56, UR5, P0 ;  /* 0x0000000538007c0c */ /* 0x000fda0008706670 */
[----:B------:R-:W-:Y:S05]  /*9750*/  @P0 BRA `(.L_x_155) ;  /* 0x00000028008c0947 */ /* 0x000fea0003800000 */
[----:B------:R-:W0:Y:S01]  /*9760*/  LDC R60, c[0x0][0x23c] ;  /* 0x00008f00ff3c7b82 */ /* 0x000e220000000800 */
[----:B------:R-:W-:Y:S01]  /*9770*/  PRMT R7, R7, 0x9910, RZ ;  /* 0x0000991007077816 */ /* 0x000fe200000000ff */
[----:B------:R-:W-:Y:S01]  /*9780*/  ULDC UR5, c[0x0][0x25c] ;  /* 0x0000970000057ab9 */ /* 0x000fe20000000800 */
[----:B------:R-:W-:Y:S02]  /*9790*/  SHF.R.S32.HI R61, RZ, 0x1f, R59 ;  /* 0x0000001fff3d7819 */ /* 0x000fe4000001143b */
[----:B------:R-:W-:-:S04]  /*97a0*/  ISETP.NE.AND P0, PT, R7, RZ, PT ;  /* 0x000000ff0700720c */ /* 0x000fc80003f05270 */
[----:B------:R-:W-:-:S13]  /*97b0*/  ISETP.LT.OR P0, PT, R6, 0x4, !P0 ;  /* 0x000000040600780c */ /* 0x000fda0004701670 */
.L_x_164:
[----:B------:R-:W-:-:S13]  /*97c0*/  ISETP.NE.AND P2, PT, R56, R51, PT ;  /* 0x000000333800720c */ /* 0x000fda0003f45270 */
[----:B------:R-:W1:Y:S01]  /*97d0*/  @!P2 LDC.64 R6, c[0x0][0x248] ;  /* 0x00009200ff06ab82 */ /* 0x000e620000000a00 */
[----:B------:R-:W-:Y:S02]  /*97e0*/  @!P2 IADD3 R52, R52, 0x1, RZ ;  /* 0x000000013434a810 */ /* 0x000fe40007ffe0ff */
[----:B-----5:R-:W-:Y:S02]  /*97f0*/  @!P2 LEA R9, R56, 0x1, 0x1 ;  /* 0x000000013809a811 */ /* 0x020fe400078e08ff */
[----:B------:R-:W-:-:S06]  /*9800*/  @!P2 LEA R12, R52, R1, 0x3 ;  /* 0x00000001340ca211 */ /* 0x000fcc00078e18ff */
[----:B------:R-:W2:Y:S01]  /*9810*/  @!P2 LDL.64 R12, [R12] ;  /* 0x000000000c0ca983 */ /* 0x000ea20000100a00 */
[----:B-1----:R-:W-:-:S03]  /*9820*/  @!P2 IMAD.WIDE R6, R9, 0x2, R6 ;  /* 0x000000020906a825 */ /* 0x002fc600078e0206 */
[----:B------:R1:W5:Y:S04]  /*9830*/  LDG.E.128.CONSTANT R8, desc[UR6][R62.64] ;  /* 0x000000063e087981 */ /* 0x000368000c1e9d00 */
[----:B------:R-:W3:Y:S01]  /*9840*/  @!P2 LDG.E.U16.CONSTANT R7, desc[UR6][R6.64] ;  /* 0x000000060607a981 */ /* 0x000ee2000c1e9500 */
[----:B0-----:R-:W-:Y:S02]  /*9850*/  MOV R59, R60 ;  /* 0x0000003c003b7202 */ /* 0x001fe40000000f00 */
[----:B--2---:R-:W-:Y:S02]  /*9860*/  @!P2 PRMT R50, R12, 0x7610, R50 ;  /* 0x000076100c32a816 */ /* 0x004fe40000000032 */
[----:B------:R-:W-:Y:S02]  /*9870*/  @!P2 PRMT R49, R13, 0x7610, R49 ;  /* 0x000076100d31a816 */ /* 0x000fe40000000031 */
[----:B------:R-:W-:-:S02]  /*9880*/  @!P2 PRMT R50, R50, 0x7610, R12 ;  /* 0x000076103232a816 */ /* 0x000fc4000000000c */
[----:B------:R-:W-:Y:S02]  /*9890*/  @!P2 PRMT R49, R49, 0x7610, R13 ;  /* 0x000076103131a816 */ /* 0x000fe4000000000d */
[----:B---3--:R-:W-:Y:S01]  /*98a0*/  @!P2 IADD3 R51, R7, R56, RZ ;  /* 0x000000380733a210 */ /* 0x008fe20007ffe0ff */
[----:B-1----:R-:W-:Y:S06]  /*98b0*/  @!P1 BRA `(.L_x_156) ;  /* 0x0000001400049947 */ /* 0x002fec0003800000 */
[----:B------:R-:W-:-:S04]  /*98c0*/  IMAD.WIDE R16, R59, 0x4, R62 ;  /* 0x000000043b107825 */ /* 0x000fc800078e023e */
[----:B------:R-:W-:Y:S02]  /*98d0*/  IMAD.WIDE R12, R59, 0x4, R16 ;  /* 0x000000043b0c7825 */ /* 0x000fe400078e0210 */
[----:B------:R-:W2:Y:S04]  /*98e0*/  LDG.E.128.CONSTANT R16, desc[UR6][R16.64] ;  /* 0x0000000610107981 */ /* 0x000ea8000c1e9d00 */
[----:B------:R-:W3:Y:S01]  /*98f0*/  LDG.E.128.CONSTANT R12, desc[UR6][R12.64] ;  /* 0x000000060c0c7981 */ /* 0x000ee2000c1e9d00 */
[----:B-----5:R-:W-:Y:S02]  /*9900*/  SHF.R.U32.HI R22, RZ, 0xc, R9 ;  /* 0x0000000cff167819 */ /* 0x020fe40000011609 */
[----:B------:R-:W-:Y:S02]  /*9910*/  SHF.R.U32.HI R28, RZ, 0xc, R10 ;  /* 0x0000000cff1c7819 */ /* 0x000fe4000001160a */
[----:B------:R-:W-:-:S02]  /*9920*/  PRMT R23, R53, 0x9910, RZ ;  /* 0x0000991035177816 */ /* 0x000fc400000000ff */
[--C-:B------:R-:W-:Y:S02]  /*9930*/  SHF.R.U32.HI R21, RZ, 0xc, R8.reuse ;  /* 0x0000000cff157819 */ /* 0x100fe40000011608 */
[----:B------:R-:W-:Y:S02]  /*9940*/  SHF.R.U32.HI R29, RZ, 0xc, R11 ;  /* 0x0000000cff1d7819 */ /* 0x000fe4000001160b */
[----:B------:R-:W-:Y:S02]  /*9950*/  LOP3.LUT R6, R8, 0x3f003f, RZ, 0xc0, !PT ;  /* 0x003f003f08067812 */ /* 0x000fe400078ec0ff */
[----:B------:R-:W-:Y:S02]  /*9960*/  SHF.R.U32.HI R8, RZ, 0x6, R8 ;  /* 0x00000006ff087819 */ /* 0x000fe40000011608 */
[----:B------:R-:W-:Y:S02]  /*9970*/  LOP3.LUT R7, R9, 0x3f003f, RZ, 0xc0, !PT ;  /* 0x003f003f09077812 */ /* 0x000fe400078ec0ff */
[----:B------:R-:W-:-:S02]  /*9980*/  ISETP.NE.AND P2, PT, R23, RZ, PT ;  /* 0x000000ff1700720c */ /* 0x000fc40003f45270 */
[----:B------:R-:W-:Y:S02]  /*9990*/  SHF.R.U32.HI R9, RZ, 0x6, R9 ;  /* 0x00000006ff097819 */ /* 0x000fe40000011609 */
[----:B------:R-:W-:Y:S02]  /*99a0*/  LOP3.LUT R27, R11, 0x3f003f, RZ, 0xc0, !PT ;  /* 0x003f003f0b1b7812 */ /* 0x000fe400078ec0ff */
[----:B------:R-:W-:Y:S02]  /*99b0*/  LOP3.LUT R21, R21, 0xf000f, RZ, 0xc0, !PT ;  /* 0x000f000f15157812 */ /* 0x000fe400078ec0ff */
[----:B------:R-:W-:Y:S02]  /*99c0*/  LOP3.LUT R29, R29, 0xf000f, RZ, 0xc0, !PT ;  /* 0x000f000f1d1d7812 */ /* 0x000fe400078ec0ff */
[----:B------:R-:W-:Y:S02]  /*99d0*/  LOP3.LUT R8, R8, 0x3f003f, RZ, 0xc0, !PT ;  /* 0x003f003f08087812 */ /* 0x000fe400078ec0ff */
[----:B------:R-:W-:-:S02]  /*99e0*/  LOP3.LUT R20, R10, 0x3f003f, RZ, 0xc0, !PT ;  /* 0x003f003f0a147812 */ /* 0x000fc400078ec0ff */
[----:B------:R-:W-:Y:S02]  /*99f0*/  LOP3.LUT R9, R9, 0x3f003f, RZ, 0xc0, !PT ;  /* 0x003f003f09097812 */ /* 0x000fe400078ec0ff */
[----:B------:R-:W-:Y:S02]  /*9a00*/  LOP3.LUT R27, R27, 0x64006400, RZ, 0xfc, !PT ;  /* 0x640064001b1b7812 */ /* 0x000fe400078efcff */
[----:B------:R-:W-:Y:S02]  /*9a10*/  SHF.R.U32.HI R10, RZ, 0x6, R10 ;  /* 0x00000006ff0a7819 */ /* 0x000fe4000001160a */
[----:B------:R-:W-:Y:S02]  /*9a20*/  SHF.R.U32.HI R11, RZ, 0x6, R11 ;  /* 0x00000006ff0b7819 */ /* 0x000fe4000001160b */
[----:B------:R-:W-:Y:S02]  /*9a30*/  LOP3.LUT R44, R8, 0x64006400, RZ, 0xfc, !PT ;  /* 0x64006400082c7812 */ /* 0x000fe400078efcff */
[----:B------:R-:W-:-:S02]  /*9a40*/  LOP3.LUT R20, R20, 0x64006400, RZ, 0xfc, !PT ;  /* 0x6400640014147812 */ /* 0x000fc400078efcff */
[----:B------:R-:W-:Y:S01]  /*9a50*/  LOP3.LUT R8, R9, 0x64006400, RZ, 0xfc, !PT ;  /* 0x6400640009087812 */ /* 0x000fe200078efcff */
[----:B------:R-:W-:Y:S01]  /*9a60*/  HADD2 R9, R27, -1056, -1056 ;  /* 0xe420e4201b097430 */ /* 0x000fe20000000000 */
[----:B------:R-:W-:Y:S02]  /*9a70*/  LOP3.LUT R45, R6, 0x64006400, RZ, 0xfc, !PT ;  /* 0x64006400062d7812 */ /* 0x000fe400078efcff */
[----:B------:R-:W-:-:S04]  /*9a80*/  LOP3.LUT R6, R11, 0x3f003f, RZ, 0xc0, !PT ;  /* 0x003f003f0b067812 */ /* 0x000fc800078ec0ff */
[----:B------:R-:W-:Y:S01]  /*9a90*/  LOP3.LUT R6, R6, 0x64006400, RZ, 0xfc, !PT ;  /* 0x6400640006067812 */ /* 0x000fe200078efcff */
[----:B------:R-:W-:Y:S01]  /*9aa0*/  HADD2 R45, R45, -1056, -1056 ;  /* 0xe420e4202d2d7430 */ /* 0x000fe20000000000 */
[----:B------:R-:W-:Y:S01]  /*9ab0*/  ISETP.GE.AND P3, PT, R58, 0x2, PT ;  /* 0x000000023a00780c */ /* 0x000fe20003f66270 */
[----:B------:R-:W-:Y:S02]  /*9ac0*/  HADD2 R44, R44, -1056, -1056 ;  /* 0xe420e4202c2c7430 */ /* 0x000fe40000000000 */
[----:B------:R-:W-:Y:S02]  /*9ad0*/  HADD2 R8, R8, -1056, -1056 ;  /* 0xe420e42008087430 */ /* 0x000fe40000000000 */
[----:B------:R-:W-:Y:S01]  /*9ae0*/  HADD2 R6, R6, -1056, -1056 ;  /* 0xe420e42006067430 */ /* 0x000fe20000000000 */
[--C-:B---3--:R-:W-:Y:S02]  /*9af0*/  SHF.R.U32.HI R34, RZ, 0x8, R13.reuse ;  /* 0x00000008ff227819 */ /* 0x108fe4000001160d */
[----:B------:R-:W-:-:S02]  /*9b00*/  SHF.R.U32.HI R40, RZ, 0xa, R13 ;  /* 0x0000000aff287819 */ /* 0x000fc4000001160d */
[----:B------:R-:W-:Y:S02]  /*9b10*/  LOP3.LUT R24, R13, 0x3f003f, RZ, 0xc0, !PT ;  /* 0x003f003f0d187812 */ /* 0x000fe400078ec0ff */
[----:B------:R-:W-:Y:S02]  /*9b20*/  SHF.R.U32.HI R33, RZ, 0x6, R13 ;  /* 0x00000006ff217819 */ /* 0x000fe4000001160d */
[----:B------:R-:W-:Y:S02]  /*9b30*/  LOP3.LUT R13, R22, 0xf000f, RZ, 0xc0, !PT ;  /* 0x000f000f160d7812 */ /* 0x000fe400078ec0ff */
[--C-:B------:R-:W-:Y:S02]  /*9b40*/  SHF.R.U32.HI R38, RZ, 0x8, R15.reuse ;  /* 0x00000008ff267819 */ /* 0x100fe4000001160f */
[----:B------:R-:W-:Y:S02]  /*9b50*/  SHF.R.U32.HI R42, RZ, 0xa, R15 ;  /* 0x0000000aff2a7819 */ /* 0x000fe4000001160f */
[----:B------:R-:W-:-:S02]  /*9b60*/  LOP3.LUT R26, R15, 0x3f003f, RZ, 0xc0, !PT ;  /* 0x003f003f0f1a7812 */ /* 0x000fc400078ec0ff */
[----:B------:R-:W-:Y:S02]  /*9b70*/  SHF.R.U32.HI R37, RZ, 0x6, R15 ;  /* 0x00000006ff257819 */ /* 0x000fe4000001160f */
[----:B------:R-:W-:Y:S02]  /*9b80*/  SHF.R.U32.HI R36, RZ, 0x8, R14 ;  /* 0x00000008ff247819 */ /* 0x000fe4000001160e */
[----:B------:R-:W-:Y:S02]  /*9b90*/  LOP3.LUT R15, R28, 0xf000f, RZ, 0xc0, !PT ;  /* 0x000f000f1c0f7812 */ /* 0x000fe400078ec0ff */
[----:B------:R-:W-:Y:S02]  /*9ba0*/  LOP3.LUT R34, R13, 0x300030, R34, 0xf8, !PT ;  /* 0x003000300d227812 */ /* 0x000fe400078ef822 */
[----:B--2---:R-:W-:Y:S02]  /*9bb0*/  SHF.R.U32.HI R13, RZ, 0xc, R16 ;  /* 0x0000000cff0d7819 */ /* 0x004fe40000011610 */
[----:B------:R-:W-:-:S02]  /*9bc0*/  SHF.R.U32.HI R32, RZ, 0x8, R12 ;  /* 0x00000008ff207819 */ /* 0x000fc4000001160c */
[--C-:B------:R-:W-:Y:S02]  /*9bd0*/  SHF.R.U32.HI R39, RZ, 0xa, R12.reuse ;  /* 0x0000000aff277819 */ /* 0x100fe4000001160c */
[----:B------:R-:W-:Y:S02]  /*9be0*/  LOP3.LUT R23, R12, 0x3f003f, RZ, 0xc0, !PT ;  /* 0x003f003f0c177812 */ /* 0x000fe400078ec0ff */
[----:B------:R-:W-:Y:S02]  /*9bf0*/  SHF.R.U32.HI R31, RZ, 0x6, R12 ;  /* 0x00000006ff1f7819 */ /* 0x000fe4000001160c */
[----:B------:R-:W-:Y:S02]  /*9c00*/  LOP3.LUT R36, R15, 0x300030, R36, 0xf8, !PT ;  /* 0x003000300f247812 */ /* 0x000fe400078ef824 */
[----:B------:R-:W-:Y:S02]  /*9c10*/  SHF.R.U32.HI R30, RZ, 0xc, R19 ;  /* 0x0000000cff1e7819 */ /* 0x000fe40000011613 */
[----:B------:R-:W-:-:S02]  /*9c20*/  SHF.R.U32.HI R15, RZ, 0xc, R17 ;  /* 0x0000000cff0f7819 */ /* 0x000fc40000011611 */
[----:B------:R-:W-:Y:S02]  /*9c30*/  LOP3.LUT R12, R17, 0x3f003f, RZ, 0xc0, !PT ;  /* 0x003f003f110c7812 */ /* 0x000fe400078ec0ff */
[----:B------:R-:W-:Y:S02]  /*9c40*/  SHF.R.U32.HI R28, RZ, 0x6, R17 ;  /* 0x00000006ff1c7819 */ /* 0x000fe40000011611 */
[--C-:B------:R-:W-:Y:S02]  /*9c50*/  SHF.R.U32.HI R41, RZ, 0xa, R14.reuse ;  /* 0x0000000aff297819 */ /* 0x100fe4000001160e */
[----:B------:R-:W-:Y:S02]  /*9c60*/  LOP3.LUT R25, R14, 0x3f003f, RZ, 0xc0, !PT ;  /* 0x003f003f0e197812 */ /* 0x000fe400078ec0ff */
[----:B------:R-:W-:Y:S02]  /*9c70*/  SHF.R.U32.HI R35, RZ, 0x6, R14 ;  /* 0x00000006ff237819 */ /* 0x000fe4000001160e */
[----:B------:R-:W-:-:S02]  /*9c80*/  SHF.R.U32.HI R17, RZ, 0xc, R18 ;  /* 0x0000000cff117819 */ /* 0x000fc40000011612 */
[----:B------:R-:W-:Y:S02]  /*9c90*/  LOP3.LUT R14, R13, 0xf000f, RZ, 0xc0, !PT ;  /* 0x000f000f0d0e7812 */ /* 0x000fe400078ec0ff */
[----:B------:R-:W-:Y:S02]  /*9ca0*/  LOP3.LUT R32, R21, 0x300030, R32, 0xf8, !PT ;  /* 0x0030003015207812 */ /* 0x000fe400078ef820 */
[----:B------:R-:W-:Y:S02]  /*9cb0*/  LOP3.LUT R38, R29, 0x300030, R38, 0xf8, !PT ;  /* 0x003000301d267812 */ /* 0x000fe400078ef826 */
[----:B------:R-:W-:Y:S02]  /*9cc0*/  LOP3.LUT R13, R30, 0xf000f, RZ, 0xc0, !PT ;  /* 0x000f000f1e0d7812 */ /* 0x000fe400078ec0ff */
[----:B------:R-:W-:Y:S02]  /*9cd0*/  LOP3.LUT R43, R16, 0x3f003f, RZ, 0xc0, !PT ;  /* 0x003f003f102b7812 */ /* 0x000fe400078ec0ff */
[----:B------:R-:W-:-:S02]  /*9ce0*/  LOP3.LUT R21, R18, 0x3f003f, RZ, 0xc0, !PT ;  /* 0x003f003f12157812 */ /* 0x000fc400078ec0ff */
[----:B------:R-:W-:Y:S02]  /*9cf0*/  SHF.R.U32.HI R29, RZ, 0x6, R18 ;  /* 0x00000006ff1d7819 */ /* 0x000fe40000011612 */
[----:B------:R-:W-:Y:S02]  /*9d00*/  LOP3.LUT R22, R19, 0x3f003f, RZ, 0xc0, !PT ;  /* 0x003f003f13167812 */ /* 0x000fe400078ec0ff */
[----:B------:R-:W-:Y:S02]  /*9d10*/  SHF.R.U32.HI R16, RZ, 0x6, R16 ;  /* 0x00000006ff107819 */ /* 0x000fe40000011610 */
[----:B------:R-:W-:Y:S02]  /*9d20*/  SHF.R.U32.HI R19, RZ, 0x6, R19 ;  /* 0x00000006ff137819 */ /* 0x000fe40000011613 */
[----:B------:R-:W-:Y:S02]  /*9d30*/  LOP3.LUT R15, R15, 0xf000f, RZ, 0xc0, !PT ;  /* 0x000f000f0f0f7812 */ /* 0x000fe400078ec0ff */
[----:B------:R-:W-:-:S02]  /*9d40*/  LOP3.LUT R18, R17, 0xf000f, RZ, 0xc0, !PT ;  /* 0x000f000f11127812 */ /* 0x000fc400078ec0ff */
[----:B------:R-:W-:Y:S02]  /*9d50*/  LOP3.LUT R42, R13, 0x300030, R42, 0xf8, !PT ;  /* 0x003000300d2a7812 */ /* 0x000fe400078ef82a */
[----:B------:R-:W-:Y:S02]  /*9d60*/  LOP3.LUT R13, R7, 0x64006400, RZ, 0xfc, !PT ;  /* 0x64006400070d7812 */ /* 0x000fe400078efcff */
[----:B------:R-:W-:Y:S02]  /*9d70*/  LOP3.LUT R39, R14, 0x300030, R39, 0xf8, !PT ;  /* 0x003000300e277812 */ /* 0x000fe400078ef827 */
[----:B------:R-:W-:Y:S02]  /*9d80*/  LOP3.LUT R40, R15, 0x300030, R40, 0xf8, !PT ;  /* 0x003000300f287812 */ /* 0x000fe400078ef828 */
[----:B------:R-:W-:Y:S02]  /*9d90*/  LOP3.LUT R41, R18, 0x300030, R41, 0xf8, !PT ;  /* 0x0030003012297812 */ /* 0x000fe400078ef829 */
        /* <DEDUP_REMOVED lines=34> */
[----:B------:R-:W-:Y:S01]  /*9fc0*/  LOP3.LUT R42, R42, 0x64006400, RZ, 0xfc, !PT ;  /* 0x640064002a2a7812 */ /* 0x000fe200078efcff */
        /* <DEDUP_REMOVED lines=27> */
[----:B------:R-:W0:Y:S02]  /*a180*/  LDS.128 R12, [UR4] ;  /* 0x00000004ff0c7984 */ /* 0x000e240008000c00 */
[-C--:B0-----:R-:W-:Y:S02]  /*a190*/  HFMA2.MMA R16, R45, R12.reuse, RZ ;  /* 0x0000000c2d107235 */ /* 0x081fe400000000ff */
[----:B------:R-:W-:-:S08]  /*a1a0*/  HFMA2.MMA R65, R11, R12, RZ ;  /* 0x0000000c0b417235 */ /* 0x000fd000000000ff */
[-C--:B------:R-:W-:Y:S02]  /*a1b0*/  HFMA2 R16, R44, R13.reuse, R16 ;  /* 0x0000000d2c107231 */ /* 0x080fe40000000010 */
[----:B------:R-:W-:-:S04]  /*a1c0*/  HFMA2 R65, R8, R13, R65 ;  /* 0x0000000d08417231 */ /* 0x000fc80000000041 */
[-C--:B------:R-:W-:Y:S02]  /*a1d0*/  HFMA2.MMA R16, R43, R14.reuse, R16 ;  /* 0x0000000e2b107235 */ /* 0x080fe40000000010 */
[----:B------:R-:W-:-:S08]  /*a1e0*/  HFMA2.MMA R65, R20, R14, R65 ;  /* 0x0000000e14417235 */ /* 0x000fd00000000041 */
[-C--:B------:R-:W-:Y:S02]  /*a1f0*/  HFMA2 R64, R27, R15.reuse, R16 ;  /* 0x0000000f1b407231 */ /* 0x080fe40000000010 */
[----:B------:R-:W0:Y:S01]  /*a200*/  LDS.128 R16, [UR4+0x10] ;  /* 0x00001004ff107984 */ /* 0x000e220008000c00 */
[----:B------:R-:W-:-:S03]  /*a210*/  HFMA2 R65, R28, R15, R65 ;  /* 0x0000000f1c417231 */ /* 0x000fc60000000041 */
[----:B0-----:R-:W-:-:S03]  /*a220*/  HFMA2.MMA R64, R23, R16, R64 ;  /* 0x0000001017407235 */ /* 0x001fc60000000040 */
[----:B------:R-:W-:-:S07]  /*a230*/  HFMA2.MMA R65, R24, R16, R65 ;  /* 0x0000001018417235 */ /* 0x000fce0000000041 */
[----:B------:R-:W-:-:S03]  /*a240*/  HFMA2 R64, R31, R17, R64 ;  /* 0x000000111f407231 */ /* 0x000fc60000000040 */
[----:B------:R-:W-:-:S03]  /*a250*/  HFMA2 R65, R33, R17, R65 ;  /* 0x0000001121417231 */ /* 0x000fc60000000041 */
[----:B------:R-:W-:-:S03]  /*a260*/  HFMA2.MMA R64, R32, R18, R64 ;  /* 0x0000001220407235 */ /* 0x000fc60000000040 */
[----:B------:R-:W-:-:S07]  /*a270*/  HFMA2.MMA R65, R34, R18, R65 ;  /* 0x0000001222417235 */ /* 0x000fce0000000041 */
[----:B------:R-:W-:-:S03]  /*a280*/  HFMA2 R64, R39, R19, R64 ;  /* 0x0000001327407231 */ /* 0x000fc60000000040 */
[----:B------:R-:W-:Y:S02]  /*a290*/  HFMA2 R65, R40, R19, R65 ;  /* 0x0000001328417231 */ /* 0x000fe40000000041 */
[----:B------:R-:W-:Y:S02]  /*a2a0*/  HADD2 R64, R64.H0_H0, R64.H1_H1 ;  /* 0x3000004040407230 */ /* 0x000fe40000000800 */
[----:B------:R-:W-:-:S05]  /*a2b0*/  HADD2 R65, R65.H0_H0, R65.H1_H1 ;  /* 0x3000004141417230 */ /* 0x000fca0000000800 */
[----:B------:R-:W-:-:S06]  /*a2c0*/  PRMT R64, R64, 0x5410, R65 ;  /* 0x0000541040407816 */ /* 0x000fcc0000000041 */
[----:B------:R-:W-:Y:S01]  /*a2d0*/  HFMA2.MMA R5, R64, R50, R5 ;  /* 0x0000003240057235 */ /* 0x000fe20000000005 */
[----:B------:R-:W-:Y:S01]  /*a2e0*/  HFMA2 R64, R10, R12, RZ.H0_H0 ;  /* 0x0000000c0a407231 */ /* 0x000fe200000400ff */
[----:B------:R-:W-:-:S03]  /*a2f0*/  HFMA2.MMA R12, R9, R12, RZ ;  /* 0x0000000c090c7235 */ /* 0x000fc600000000ff */
[----:B------:R-:W-:-:S04]  /*a300*/  HFMA2 R64, R7, R13, R64 ;  /* 0x0000000d07407231 */ /* 0x000fc80000000040 */
[----:B------:R-:W-:Y:S01]  /*a310*/  HFMA2 R64, R21, R14, R64 ;  /* 0x0000000e15407231 */ /* 0x000fe20000000040 */
[----:B------:R-:W-:-:S03]  /*a320*/  HFMA2.MMA R12, R6, R13, R12 ;  /* 0x0000000d060c7235 */ /* 0x000fc6000000000c */
[----:B------:R-:W-:-:S04]  /*a330*/  HFMA2 R64, R29, R15, R64 ;  /* 0x0000000f1d407231 */ /* 0x000fc80000000040 */
[----:B------:R-:W-:Y:S01]  /*a340*/  HFMA2 R64, R25, R16, R64 ;  /* 0x0000001019407231 */ /* 0x000fe20000000040 */
[----:B------:R-:W-:-:S03]  /*a350*/  HFMA2.MMA R12, R22, R14, R12 ;  /* 0x0000000e160c7235 */ /* 0x000fc6000000000c */
[----:B------:R-:W-:-:S04]  /*a360*/  HFMA2 R64, R35, R17, R64 ;  /* 0x0000001123407231 */ /* 0x000fc80000000040 */
[----:B------:R-:W-:Y:S01]  /*a370*/  HFMA2 R64, R36, R18, R64 ;  /* 0x0000001224407231 */ /* 0x000fe20000000040 */
[----:B------:R-:W-:-:S03]  /*a380*/  HFMA2.MMA R12, R30, R15, R12 ;  /* 0x0000000f1e0c7235 */ /* 0x000fc6000000000c */
[----:B------:R-:W-:-:S04]  /*a390*/  HFMA2 R64, R41, R19, R64 ;  /* 0x0000001329407231 */ /* 0x000fc80000000040 */
[----:B------:R-:W-:Y:S01]  /*a3a0*/  HADD2 R64, R64.H0_H0, R64.H1_H1 ;  /* 0x3000004040407230 */ /* 0x000fe20000000800 */
[----:B------:R-:W-:-:S08]  /*a3b0*/  HFMA2.MMA R12, R26, R16, R12 ;  /* 0x000000101a0c7235 */ /* 0x000fd0000000000c */
[----:B------:R-:W-:-:S08]  /*a3c0*/  HFMA2.MMA R12, R37, R17, R12 ;  /* 0x00000011250c7235 */ /* 0x000fd0000000000c */
[----:B------:R-:W-:-:S08]  /*a3d0*/  HFMA2.MMA R12, R38, R18, R12 ;  /* 0x00000012260c7235 */ /* 0x000fd0000000000c */
[----:B------:R-:W-:-:S10]  /*a3e0*/  HFMA2.MMA R12, R42, R19, R12 ;  /* 0x000000132a0c7235 */ /* 0x000fd4000000000c */
[----:B------:R-:W-:-:S05]  /*a3f0*/  HADD2 R12, R12.H0_H0, R12.H1_H1 ;  /* 0x3000000c0c0c7230 */ /* 0x000fca0000000800 */
[----:B------:R-:W-:-:S05]  /*a400*/  PRMT R64, R64, 0x5410, R12 ;  /* 0x0000541040407816 */ /* 0x000fca000000000c */
[----:B------:R-:W-:-:S07]  /*a410*/  HFMA2 R4, R64, R49, R4 ;  /* 0x0000003140047231 */ /* 0x000fce0000000004 */
.L_x_157:
[----:B------:R-:W-:Y:S05]  /*a420*/  @!P3 BRA `(.L_x_156) ;  /* 0x000000080028b947 */ /* 0x000fea0003800000 */
[----:B------:R-:W-:Y:S02]  /*a430*/  PRMT R12, R54, 0x9910, RZ ;  /* 0x00009910360c7816 */ /* 0x000fe400000000ff */
[----:B------:R-:W-:Y:S02]  /*a440*/  ISETP.GE.AND P3, PT, R58, 0x3, PT ;  /* 0x000000033a00780c */ /* 0x000fe40003f66270 */
[----:B------:R-:W-:-:S13]  /*a450*/  ISETP.NE.AND P2, PT, R12, RZ, PT ;  /* 0x000000ff0c00720c */ /* 0x000fda0003f45270 */
[----:B------:R-:W-:Y:S05]  /*a460*/  @!P2 BRA `(.L_x_158) ;  /* 0x0000000000a8a947 */ /* 0x000fea0003800000 */
[----:B------:R-:W0:Y:S02]  /*a470*/  LDS.128 R12, [UR4+0x80] ;  /* 0x00008004ff0c7984 */ /* 0x000e240008000c00 */
        /* <DEDUP_REMOVED lines=41> */
.L_x_158:
[----:B------:R-:W-:Y:S05]  /*a710*/  @!P3 BRA `(.L_x_156) ;  /* 0x00000004006cb947 */ /* 0x000fea0003800000 */
[----:B------:R-:W-:-:S04]  /*a720*/  PRMT R12, R55, 0x9910, RZ ;  /* 0x00009910370c7816 */ /* 0x000fc800000000ff */
        /* <DEDUP_REMOVED lines=44> */
.L_x_159:
[----:B------:R-:W-:Y:S05]  /*a9f0*/  @P0 BRA `(.L_x_156) ;  /* 0x0000000000b40947 */ /* 0x000fea0003800000 */
[----:B------:R-:W0:Y:S01]  /*aa00*/  LDS.128 R12, [UR4+0x180] ;  /* 0x00018004ff0c7984 */ /* 0x000e220008000c00 */
[----:B------:R-:W-:Y:S02]  /*aa10*/  MOV R67, R10 ;  /* 0x0000000a00437202 */ /* 0x000fe40000000f00 */
[----:B------:R-:W-:Y:S01]  /*aa20*/  MOV R65, R11 ;  /* 0x0000000b00417202 */ /* 0x000fe20000000f00 */
[----:B------:R-:W1:Y:S01]  /*aa30*/  LDS.128 R16, [UR4+0x190] ;  /* 0x00019004ff107984 */ /* 0x000e620008000c00 */
[----:B------:R-:W-:Y:S01]  /*aa40*/  MOV R69, R9 ;  /* 0x0000000900457202 */ /* 0x000fe20000000f00 */
[-C--:B0-----:R-:W-:Y:S02]  /*aa50*/  HFMA2.MMA R11, R45, R12.reuse, RZ ;  /* 0x0000000c2d0b7235 */ /* 0x081fe400000000ff */
[-C--:B------:R-:W-:Y:S01]  /*aa60*/  HFMA2 R10, R65, R12.reuse, RZ.H0_H0 ;  /* 0x0000000c410a7231 */ /* 0x080fe200000400ff */
[----:B------:R-:W-:Y:S01]  /*aa70*/  HFMA2.MMA R9, R67, R12, RZ ;  /* 0x0000000c43097235 */ /* 0x000fe200000000ff */
[----:B------:R-:W-:-:S02]  /*aa80*/  HFMA2 R12, R69, R12, RZ.H0_H0 ;  /* 0x0000000c450c7231 */ /* 0x000fc400000400ff */
        /* <DEDUP_REMOVED lines=36> */
.L_x_156:
        /* <DEDUP_REMOVED lines=14> */
[----:B------:R-:W-:-:S04]  /*adb0*/  SHF.R.U32.HI R24, RZ, 0xc, R10 ;  /* 0x0000000cff187819 */ /* 0x000fc8000001160a */
[----:B------:R-:W-:Y:S02]  /*adc0*/  LOP3.LUT R24, R24, 0xf000f, RZ, 0xc0, !PT ;  /* 0x000f000f18187812 */ /* 0x000fe400078ec0ff */
[--C-:B----4-:R-:W-:Y:S02]  /*add0*/  SHF.R.U32.HI R35, RZ, 0x8, R12.reuse ;  /* 0x00000008ff237819 */ /* 0x110fe4000001160c */
[--C-:B------:R-:W-:Y:S02]  /*ade0*/  SHF.R.U32.HI R42, RZ, 0xa, R12.reuse ;  /* 0x0000000aff2a7819 */ /* 0x100fe4000001160c */
[----:B------:R-:W-:Y:S02]  /*adf0*/  LOP3.LUT R26, R12, 0x3f003f, RZ, 0xc0, !PT ;  /* 0x003f003f0c1a7812 */ /* 0x000fe400078ec0ff */
[----:B------:R-:W-:Y:S02]  /*ae00*/  SHF.R.U32.HI R34, RZ, 0x6, R12 ;  /* 0x00000006ff227819 */ /* 0x000fe4000001160c */
[----:B------:R-:W-:-:S02]  /*ae10*/  SHF.R.U32.HI R39, RZ, 0x8, R14 ;  /* 0x00000008ff277819 */ /* 0x000fc4000001160e */
[--C-:B------:R-:W-:Y:S02]  /*ae20*/  SHF.R.U32.HI R44, RZ, 0xa, R14.reuse ;  /* 0x0000000aff2c7819 */ /* 0x100fe4000001160e */
[----:B------:R-:W-:Y:S02]  /*ae30*/  LOP3.LUT R28, R14, 0x3f003f, RZ, 0xc0, !PT ;  /* 0x003f003f0e1c7812 */ /* 0x000fe400078ec0ff */
[----:B------:R-:W-:Y:S02]  /*ae40*/  SHF.R.U32.HI R38, RZ, 0x6, R14 ;  /* 0x00000006ff267819 */ /* 0x000fe4000001160e */
[----:B------:R-:W-:Y:S02]  /*ae50*/  SHF.R.U32.HI R37, RZ, 0x8, R13 ;  /* 0x00000008ff257819 */ /* 0x000fe4000001160d */
[----:B------:R-:W-:Y:S02]  /*ae60*/  SHF.R.U32.HI R41, RZ, 0x8, R15 ;  /* 0x00000008ff297819 */ /* 0x000fe4000001160f */
[----:B------:R-:W-:-:S02]  /*ae70*/  LOP3.LUT R12, R23, 0xf000f, RZ, 0xc0, !PT ;  /* 0x000f000f170c7812 */ /* 0x000fc400078ec0ff */
[----:B------:R-:W-:Y:S02]  /*ae80*/  LOP3.LUT R14, R25, 0xf000f, RZ, 0xc0, !PT ;  /* 0x000f000f190e7812 */ /* 0x000fe400078ec0ff */
[----:B------:R-:W-:Y:S02]  /*ae90*/  LOP3.LUT R37, R12, 0x300030, R37, 0xf8, !PT ;  /* 0x003000300c257812 */ /* 0x000fe400078ef825 */
[----:B------:R-:W-:Y:S02]  /*aea0*/  LOP3.LUT R41, R14, 0x300030, R41, 0xf8, !PT ;  /* 0x003000300e297812 */ /* 0x000fe400078ef829 */
[--C-:B------:R-:W-:Y:S02]  /*aeb0*/  SHF.R.U32.HI R45, RZ, 0xa, R15.reuse ;  /* 0x0000000aff2d7819 */ /* 0x100fe4000001160f */
[----:B------:R-:W-:Y:S02]  /*aec0*/  LOP3.LUT R29, R15, 0x3f003f, RZ, 0xc0, !PT ;  /* 0x003f003f0f1d7812 */ /* 0x000fe400078ec0ff */
[----:B------:R-:W-:-:S02]  /*aed0*/  SHF.R.U32.HI R40, RZ, 0x6, R15 ;  /* 0x00000006ff287819 */ /* 0x000fc4000001160f */
[--C-:B---3--:R-:W-:Y:S02]  /*aee0*/  SHF.R.U32.HI R12, RZ, 0xc, R16.reuse ;  /* 0x0000000cff0c7819 */ /* 0x108fe40000011610 */
[----:B------:R-:W-:Y:S02]  /*aef0*/  LOP3.LUT R14, R16, 0x3f003f, RZ, 0xc0, !PT ;  /* 0x003f003f100e7812 */ /* 0x000fe400078ec0ff */
[----:B------:R-:W-:Y:S02]  /*af00*/  SHF.R.U32.HI R30, RZ, 0x6, R16 ;  /* 0x00000006ff1e7819 */ /* 0x000fe40000011610 */
[----:B------:R-:W-:Y:S02]  /*af10*/  LOP3.LUT R39, R24, 0x300030, R39, 0xf8, !PT ;  /* 0x0030003018277812 */ /* 0x000fe400078ef827 */
[----:B------:R-:W-:Y:S02]  /*af20*/  SHF.R.U32.HI R16, RZ, 0xc, R17 ;  /* 0x0000000cff107819 */ /* 0x000fe40000011611 */
[----:B------:R-:W-:-:S02]  /*af30*/  LOP3.LUT R15, R17, 0x3f003f, RZ, 0xc0, !PT ;  /* 0x003f003f110f7812 */ /* 0x000fc400078ec0ff */
[----:B------:R-:W-:Y:S02]  /*af40*/  SHF.R.U32.HI R31, RZ, 0x6, R17 ;  /* 0x00000006ff1f7819 */ /* 0x000fe40000011611 */
        /* <DEDUP_REMOVED lines=10> */
[----:B------:R-:W-:-:S02]  /*aff0*/  LOP3.LUT R13, R12, 0xf000f, RZ, 0xc0, !PT ;  /* 0x000f000f0c0d7812 */ /* 0x000fc400078ec0ff */
[----:B------:R-:W-:Y:S02]  /*b000*/  SHF.R.U32.HI R8, RZ, 0x6, R8 ;  /* 0x00000006ff087819 */ /* 0x000fe40000011608 */
[----:B------:R-:W-:Y:S02]  /*b010*/  SHF.R.U32.HI R9, RZ, 0x6, R9 ;  /* 0x00000006ff097819 */ /* 0x000fe40000011609 */
[----:B------:R-:W-:Y:S02]  /*b020*/  LOP3.LUT R20, R10, 0x3f003f, RZ, 0xc0, !PT ;  /* 0x003f003f0a147812 */ /* 0x000fe400078ec0ff */
[----:B------:R-:W-:Y:S02]  /*b030*/  LOP3.LUT R21, R11, 0x3f003f, RZ, 0xc0, !PT ;  /* 0x003f003f0b157812 */ /* 0x000fe400078ec0ff */
[----:B------:R-:W-:Y:S02]  /*b040*/  LOP3.LUT R16, R16, 0xf000f, RZ, 0xc0, !PT ;  /* 0x000f000f10107812 */ /* 0x000fe400078ec0ff */
[----:B------:R-:W-:-:S02]  /*b050*/  LOP3.LUT R17, R17, 0xf000f, RZ, 0xc0, !PT ;  /* 0x000f000f11117812 */ /* 0x000fc400078ec0ff */
[----:B------:R-:W-:Y:S02]  /*b060*/  SHF.R.U32.HI R10, RZ, 0x6, R10 ;  /* 0x00000006ff0a7819 */ /* 0x000fe4000001160a */
[----:B------:R-:W-:Y:S02]  /*b070*/  SHF.R.U32.HI R11, RZ, 0x6, R11 ;  /* 0x00000006ff0b7819 */ /* 0x000fe4000001160b */
[----:B------:R-:W-:Y:S02]  /*b080*/  LOP3.LUT R22, R22, 0xf000f, RZ, 0xc0, !PT ;  /* 0x000f000f16167812 */ /* 0x000fe400078ec0ff */
[----:B------:R-:W-:Y:S02]  /*b090*/  SHF.R.U32.HI R33, RZ, 0x6, R19 ;  /* 0x00000006ff217819 */ /* 0x000fe40000011613 */
[----:B------:R-:W-:Y:S02]  /*b0a0*/  LOP3.LUT R18, R18, 0xf000f, RZ, 0xc0, !PT ;  /* 0x000f000f12127812 */ /* 0x000fe400078ec0ff */
[----:B------:R-:W-:-:S02]  /*b0b0*/  LOP3.LUT R42, R13, 0x300030, R42, 0xf8, !PT ;  /* 0x003000300d2a7812 */ /* 0x000fc400078ef82a */
[----:B------:R-:W-:Y:S02]  /*b0c0*/  LOP3.LUT R43, R16, 0x300030, R43, 0xf8, !PT ;  /* 0x00300030102b7812 */ /* 0x000fe400078ef82b */
[----:B------:R-:W-:Y:S02]  /*b0d0*/  LOP3.LUT R44, R17, 0x300030, R44, 0xf8, !PT ;  /* 0x00300030112c7812 */ /* 0x000fe400078ef82c */
[----:B------:R-:W-:Y:S02]  /*b0e0*/  LOP3.LUT R12, R8, 0x3f003f, RZ, 0xc0, !PT ;  /* 0x003f003f080c7812 */ /* 0x000fe400078ec0ff */
[----:B------:R-:W-:Y:S02]  /*b0f0*/  LOP3.LUT R13, R9, 0x3f003f, RZ, 0xc0, !PT ;  /* 0x003f003f090d7812 */ /* 0x000fe400078ec0ff */
[----:B------:R-:W-:Y:S02]  /*b100*/  LOP3.LUT R35, R22, 0x300030, R35, 0xf8, !PT ;  /* 0x0030003016237812 */ /* 0x000fe400078ef823 */
        /* <DEDUP_REMOVED lines=75> */
[----:B------:R-:W-:Y:S01]  /*b5c0*/  HADD2 R45, R45, -1056, -1056 ;  /* 0xe420e4202d2d7430 */ /* 0x000fe20000000000 */
[----:B------:R-:W-:Y:S06]  /*b5d0*/  @!P2 BRA `(.L_x_161) ;  /* 0x0000000000a8a947 */ /* 0x000fec0003800000 */
        /* <DEDUP_REMOVED lines=42> */
.L_x_161:
        /* <DEDUP_REMOVED lines=47> */
.L_x_162:
        /* <DEDUP_REMOVED lines=46> */
.L_x_163:
        /* <DEDUP_REMOVED lines=44> */
.L_x_160:
        /* <DEDUP_REMOVED lines=8> */
.L_x_155:
[----:B------:R-:W-:Y:S05]  /*c190*/  @!P1 EXIT ;  /* 0x000000000000994d */ /* 0x000fea0003800000 */
[----:B------:R-:W0:Y:S01]  /*c1a0*/  S2R R6, SR_CTAID.X ;  /* 0x0000000000067919 */ /* 0x000e220000002500 */
[----:B------:R-:W1:Y:S01]  /*c1b0*/  S2UR UR4, SR_CTAID.Y ;  /* 0x00000000000479c3 */ /* 0x000e620000002600 */
[----:B------:R-:W0:Y:S07]  /*c1c0*/  S2R R7, SR_TID.X ;  /* 0x0000000000077919 */ /* 0x000e2e0000002100 */
[----:B-----5:R-:W2:Y:S01]  /*c1d0*/  LDC.64 R8, c[0x0][0x230] ;  /* 0x00008c00ff087b82 */ /* 0x020ea20000000a00 */
[----:B-1----:R-:W-:Y:S01]  /*c1e0*/  USHF.L.U32 UR4, UR4, 0x2, URZ ;  /* 0x0000000204047899 */ /* 0x002fe2000800063f */
[----:B0-----:R-:W-:-:S04]  /*c1f0*/  LEA R6, R6, R7, 0x6 ;  /* 0x0000000706067211 */ /* 0x001fc800078e30ff */
[----:B------:R-:W-:-:S05]  /*c200*/  SHF.L.U32 R6, R6, 0x2, RZ ;  /* 0x0000000206067819 */ /* 0x000fca00000006ff */
[----:B------:R-:W-:Y:S01]  /*c210*/  IMAD R7, R59, UR4, R6 ;  /* 0x000000043b077c24 */ /* 0x000fe2000f8e0206 */
[----:B------:R-:W-:-:S03]  /*c220*/  MOV R6, R5 ;  /* 0x0000000500067202 */ /* 0x000fc60000000f00 */
[----:B--2---:R-:W-:-:S05]  /*c230*/  IMAD.WIDE R8, R7, 0x2, R8 ;  /* 0x0000000207087825 */ /* 0x004fca00078e0208 */
[----:B------:R0:W-:Y:S01]  /*c240*/  ATOM.E.ADD.F16x2.RN.STRONG.GPU P0, RZ, desc[UR6][R8.64], R6 ;  /* 0x0000000608ff79a2 */ /* 0x0001e2000810e1c6 */
[----:B------:R-:W-:Y:S01]  /*c250*/  BSSY B0, `(.L_x_165) ;  /* 0x0000010000007945 */ /* 0x000fe20003800000 */
[----:B------:R-:W-:-:S03]  /*c260*/  MOV R11, R4 ;  /* 0x00000004000b7202 */ /* 0x000fc60000000f00 */
[----:B0-----:R-:W-:Y:S05]  /*c270*/  @P0 BRA `(.L_x_166) ;  /* 0x0000000000340947 */ /* 0x001fea0003800000 */
[----:B------:R-:W0:Y:S02]  /*c280*/  QSPC.E.S P0, RZ, [R8] ;  /* 0x0000000008ff73aa */ /* 0x000e240000000500 */
[----:B0-----:R-:W-:Y:S05]  /*c290*/  @!P0 BRA `(.L_x_167) ;  /* 0x0000000000208947 */ /* 0x001fea0003800000 */
[----:B------:R-:W-:-:S04]  /*c2a0*/  MOV R6, R8 ;  /* 0x0000000800067202 */ /* 0x000fc80000000f00 */
[----:B------:R-:W-:-:S07]  /*c2b0*/  MOV R10, R6 ;  /* 0x00000006000a7202 */ /* 0x000fce0000000f00 */
.L_x_168:
[----:B------:R-:W0:Y:S02]  /*c2c0*/  LDS R6, [R10] ;  /* 0x000000000a067984 */ /* 0x000e240000000800 */
[----:B0-----:R-:W-:-:S06]  /*c2d0*/  HADD2 R7, R6, R5 ;  /* 0x0000000506077230 */ /* 0x001fcc0000000000 */
[----:B------:R-:W0:Y:S02]  /*c2e0*/  ATOMS.CAST.SPIN R7, [R10], R6, R7 ;  /* 0x000000060a07738d */ /* 0x000e240001800007 */
[----:B0-----:R-:W-:-:S13]  /*c2f0*/  ISETP.EQ.U32.AND P0, PT, R7, 0x1, PT ;  /* 0x000000010700780c */ /* 0x001fda0003f02070 */
[----:B------:R-:W-:Y:S05]  /*c300*/  @!P0 BRA `(.L_x_168) ;  /* 0xfffffffc00ec8947 */ /* 0x000fea000383ffff */
[----:B------:R-:W-:Y:S05]  /*c310*/  BRA `(.L_x_166) ;  /* 0x00000000000c7947 */ /* 0x000fea0003800000 */
.L_x_167:
[----:B------:R-:W2:Y:S02]  /*c320*/  LD.E R5, desc[UR6][R8.64] ;  /* 0x0000000608057980 */ /* 0x000ea4000c101900 */
[----:B--2---:R-:W-:-:S05]  /*c330*/  IADD3 R5, R6, R5, RZ ;  /* 0x0000000506057210 */ /* 0x004fca0007ffe0ff */
[----:B------:R0:W-:Y:S02]  /*c340*/  ST.E desc[UR6][R8.64], R5 ;  /* 0x0000000508007985 */ /* 0x0001e4000c101906 */
.L_x_166:
[----:B------:R-:W-:Y:S05]  /*c350*/  BSYNC B0 ;  /* 0x0000000000007941 */ /* 0x000fea0003800000 */
.L_x_165:
        /* <DEDUP_REMOVED lines=8> */
.L_x_172:
[----:B------:R-:W0:Y:S02]  /*c3e0*/  LDS R4, [R6+0x4] ;  /* 0x0000040006047984 */ /* 0x000e240000000800 */
[----:B0-----:R-:W-:-:S10]  /*c3f0*/  HFMA2.MMA R5, R4, 1, 1, R7 ;  /* 0x3c003c0004057835 */ /* 0x001fd40000000007 */
[----:B------:R-:W0:Y:S02]  /*c400*/  ATOMS.CAST.SPIN R5, [R6+0x4], R4, R5 ;  /* 0x000004040605738d */ /* 0x000e240001800005 */
[----:B0-----:R-:W-:-:S13]  /*c410*/  ISETP.EQ.U32.AND P0, PT, R5, 0x1, PT ;  /* 0x000000010500780c */ /* 0x001fda0003f02070 */
[----:B------:R-:W-:Y:S05]  /*c420*/  @!P0 BRA `(.L_x_172) ;  /* 0xfffffffc00ec8947 */ /* 0x000fea000383ffff */
[----:B------:R-:W-:Y:S05]  /*c430*/  BRA `(.L_x_170) ;  /* 0x00000000000c7947 */ /* 0x000fea0003800000 */
.L_x_171:
[----:B------:R-:W0:Y:S02]  /*c440*/  LD.E R4, desc[UR6][R8.64+0x4] ;  /* 0x0000040608047980 */ /* 0x000e24000c101900 */
[----:B0-----:R-:W-:-:S05]  /*c450*/  IADD3 R5, R11, R4, RZ ;  /* 0x000000040b057210 */ /* 0x001fca0007ffe0ff */
[----:B------:R1:W-:Y:S02]  /*c460*/  ST.E desc[UR6][R8.64+0x4], R5 ;  /* 0x0000040508007985 */ /* 0x0003e4000c101906 */
.L_x_170:
[----:B------:R-:W-:Y:S05]  /*c470*/  BSYNC B0 ;  /* 0x0000000000007941 */ /* 0x000fea0003800000 */
.L_x_169:
[----:B------:R-:W-:-:S13]  /*c480*/  ISETP.GE.AND P0, PT, R58, 0x2, PT ;  /* 0x000000023a00780c */ /* 0x000fda0003f06270 */
[----:B------:R-:W-:Y:S05]  /*c490*/  @!P0 EXIT ;  /* 0x000000000000894d */ /* 0x000fea0003800000 */
[----:B01----:R-:W-:Y:S01]  /*c4a0*/  IMAD.WIDE R8, R59, 0x2, R8 ;  /* 0x000000023b087825 */ /* 0x003fe200078e0208 */
[----:B------:R-:W-:-:S05]  /*c4b0*/  MOV R4, R3 ;  /* 0x0000000300047202 */ /* 0x000fca0000000f00 */
        /* <DEDUP_REMOVED lines=8> */
.L_x_176:
[----:B------:R-:W0:Y:S02]  /*c540*/  LDS R4, [R6] ;  /* 0x0000000006047984 */ /* 0x000e240000000800 */
[----:B0-----:R-:W-:-:S06]  /*c550*/  HADD2 R5, R4, R3 ;  /* 0x0000000304057230 */ /* 0x001fcc0000000000 */
[----:B------:R-:W0:Y:S02]  /*c560*/  ATOMS.CAST.SPIN R5, [R6], R4, R5 ;  /* 0x000000040605738d */ /* 0x000e240001800005 */
[----:B0-----:R-:W-:-:S13]  /*c570*/  ISETP.EQ.U32.AND P0, PT, R5, 0x1, PT ;  /* 0x000000010500780c */ /* 0x001fda0003f02070 */
[----:B------:R-:W-:Y:S05]  /*c580*/  @!P0 BRA `(.L_x_176) ;  /* 0xfffffffc00ec8947 */ /* 0x000fea000383ffff */
[----:B------:R-:W-:Y:S05]  /*c590*/  BRA `(.L_x_174) ;  /* 0x00000000000c7947 */ /* 0x000fea0003800000 */
.L_x_175:
[----:B------:R-:W2:Y:S02]  /*c5a0*/  LD.E R3, desc[UR6][R8.64] ;  /* 0x0000000608037980 */ /* 0x000ea4000c101900 */
[----:B--2---:R-:W-:-:S05]  /*c5b0*/  IADD3 R3, R4, R3, RZ ;  /* 0x0000000304037210 */ /* 0x004fca0007ffe0ff */
[----:B------:R0:W-:Y:S02]  /*c5c0*/  ST.E desc[UR6][R8.64], R3 ;  /* 0x0000000308007985 */ /* 0x0001e4000c101906 */
.L_x_174:
[----:B------:R-:W-:Y:S05]  /*c5d0*/  BSYNC B0 ;  /* 0x0000000000007941 */ /* 0x000fea0003800000 */
.L_x_173:
        /* <DEDUP_REMOVED lines=8> */
.L_x_180:
[----:B------:R-:W0:Y:S02]  /*c660*/  LDS R2, [R4+0x4] ;  /* 0x0000040004027984 */ /* 0x000e240000000800 */
[----:B0-----:R-:W-:-:S10]  /*c670*/  HFMA2.MMA R3, R2, 1, 1, R5 ;  /* 0x3c003c0002037835 */ /* 0x001fd40000000005 */
[----:B------:R-:W0:Y:S02]  /*c680*/  ATOMS.CAST.SPIN R3, [R4+0x4], R2, R3 ;  /* 0x000004020403738d */ /* 0x000e240001800003 */
[----:B0-----:R-:W-:-:S13]  /*c690*/  ISETP.EQ.U32.AND P0, PT, R3, 0x1, PT ;  /* 0x000000010300780c */ /* 0x001fda0003f02070 */
[----:B------:R-:W-:Y:S05]  /*c6a0*/  @!P0 BRA `(.L_x_180) ;  /* 0xfffffffc00ec8947 */ /* 0x000fea000383ffff */
[----:B------:R-:W-:Y:S05]  /*c6b0*/  BRA `(.L_x_178) ;  /* 0x00000000000c7947 */ /* 0x000fea0003800000 */
.L_x_179:
[----:B------:R-:W0:Y:S02]  /*c6c0*/  LD.E R2, desc[UR6][R8.64+0x4] ;  /* 0x0000040608027980 */ /* 0x000e24000c101900 */
[----:B0-----:R-:W-:-:S05]  /*c6d0*/  IADD3 R3, R7, R2, RZ ;  /* 0x0000000207037210 */ /* 0x001fca0007ffe0ff */
[----:B------:R1:W-:Y:S02]  /*c6e0*/  ST.E desc[UR6][R8.64+0x4], R3 ;  /* 0x0000040308007985 */ /* 0x0003e4000c101906 */
.L_x_178:
[----:B------:R-:W-:Y:S05]  /*c6f0*/  BSYNC B0 ;  /* 0x0000000000007941 */ /* 0x000fea0003800000 */
.L_x_177:
[----:B------:R-:W-:-:S13]  /*c700*/  ISETP.NE.AND P0, PT, R58, 0x2, PT ;  /* 0x000000023a00780c */ /* 0x000fda0003f05270 */
[----:B------:R-:W-:Y:S05]  /*c710*/  @!P0 EXIT ;  /* 0x000000000000894d */ /* 0x000fea0003800000 */
[----:B01----:R-:W-:Y:S01]  /*c720*/  IMAD.WIDE R8, R59, 0x2, R8 ;  /* 0x000000023b087825 */ /* 0x003fe200078e0208 */
[----:B------:R-:W-:-:S05]  /*c730*/  MOV R3, R0 ;  /* 0x0000000000037202 */ /* 0x000fca0000000f00 */
[----:B------:R0:W-:Y:S01]  /*c740*/  ATOM.E.ADD.F16x2.RN.STRONG.GPU P0, RZ, desc[UR6][R8.64], R3 ;  /* 0x0000000308ff79a2 */ /* 0x0001e2000810e1c6 */
[----:B------:R-:W-:Y:S04]  /*c750*/  BSSY B0, `(.L_x_181) ;  /* 0x000000f000007945 */ /* 0x000fe80003800000 */
[----:B0-----:R-:W-:Y:S05]  /*c760*/  @P0 BRA `(.L_x_182) ;  /* 0x0000000000340947 */ /* 0x001fea0003800000 */
[----:B------:R-:W0:Y:S02]  /*c770*/  QSPC.E.S P0, RZ, [R8] ;  /* 0x0000000008ff73aa */ /* 0x000e240000000500 */
[----:B0-----:R-:W-:Y:S05]  /*c780*/  @!P0 BRA `(.L_x_183) ;  /* 0x0000000000208947 */ /* 0x001fea0003800000 */
[----:B------:R-:W-:-:S04]  /*c790*/  MOV R2, R8 ;  /* 0x0000000800027202 */ /* 0x000fc80000000f00 */
[----:B------:R-:W-:-:S07]  /*c7a0*/  MOV R4, R2 ;  /* 0x0000000200047202 */ /* 0x000fce0000000f00 */
.L_x_184:
[----:B------:R-:W0:Y:S02]  /*c7b0*/  LDS R2, [R4] ;  /* 0x0000000004027984 */ /* 0x000e240000000800 */
[----:B0-----:R-:W-:-:S06]  /*c7c0*/  HADD2 R3, R2, R0 ;  /* 0x0000000002037230 */ /* 0x001fcc0000000000 */
[----:B------:R-:W0:Y:S02]  /*c7d0*/  ATOMS.CAST.SPIN R3, [R4], R2, R3 ;  /* 0x000000020403738d */ /* 0x000e240001800003 */
[----:B0-----:R-:W-:-:S13]  /*c7e0*/  ISETP.EQ.U32.AND P0, PT, R3, 0x1, PT ;  /* 0x000000010300780c */ /* 0x001fda0003f02070 */
[----:B------:R-:W-:Y:S05]  /*c7f0*/  @!P0 BRA `(.L_x_184) ;  /* 0xfffffffc00ec8947 */ /* 0x000fea000383ffff */
[----:B------:R-:W-:Y:S05]  /*c800*/  BRA `(.L_x_182) ;  /* 0x00000000000c7947 */ /* 0x000fea0003800000 */
.L_x_183:
[----:B------:R-:W2:Y:S02]  /*c810*/  LD.E R0, desc[UR6][R8.64] ;  /* 0x0000000608007980 */ /* 0x000ea4000c101900 */
[----:B--2---:R-:W-:-:S05]  /*c820*/  IADD3 R3, R3, R0, RZ ;  /* 0x0000000003037210 */ /* 0x004fca0007ffe0ff */
[----:B------:R0:W-:Y:S02]  /*c830*/  ST.E desc[UR6][R8.64], R3 ;  /* 0x0000000308007985 */ /* 0x0001e4000c101906 */
.L_x_182:
[----:B------:R-:W-:Y:S05]  /*c840*/  BSYNC B0 ;  /* 0x0000000000007941 */ /* 0x000fea0003800000 */
.L_x_181:
[----:B------:R1:W-:Y:S01]  /*c850*/  ATOM.E.ADD.F16x2.RN.STRONG.GPU P0, RZ, desc[UR6][R8.64+0x4], R46 ;  /* 0x0000042e08ff79a2 */ /* 0x0003e2000810e1c6 */
[----:B------:R-:W-:Y:S04]  /*c860*/  BSSY B0, `(.L_x_185) ;  /* 0x000000f000007945 */ /* 0x000fe80003800000 */
[----:B-1----:R-:W-:Y:S05]  /*c870*/  @P0 BRA `(.L_x_186) ;  /* 0x0000000000340947 */ /* 0x002fea0003800000 */
[----:B------:R-:W1:Y:S02]  /*c880*/  QSPC.E.S P0, RZ, [R8+0x4] ;  /* 0x0000040008ff73aa */ /* 0x000e640000000500 */
[----:B-1----:R-:W-:Y:S05]  /*c890*/  @!P0 BRA `(.L_x_187) ;  /* 0x0000000000208947 */ /* 0x002fea0003800000 */
[----:B------:R-:W-:-:S04]  /*c8a0*/  MOV R2, R8 ;  /* 0x0000000800027202 */ /* 0x000fc80000000f00 */
[----:B------:R-:W-:-:S07]  /*c8b0*/  MOV R0, R2 ;  /* 0x0000000200007202 */ /* 0x000fce0000000f00 */
.L_x_188:
[----:B------:R-:W0:Y:S02]  /*c8c0*/  LDS R2, [R0+0x4] ;  /* 0x0000040000027984 */ /* 0x000e240000000800 */
[----:B0-----:R-:W-:-:S10]  /*c8d0*/  HFMA2.MMA R3, R2, 1, 1, R46 ;  /* 0x3c003c0002037835 */ /* 0x001fd4000000002e */
[----:B------:R-:W0:Y:S02]  /*c8e0*/  ATOMS.CAST.SPIN R3, [R0+0x4], R2, R3 ;  /* 0x000004020003738d */ /* 0x000e240001800003 */
[----:B0-----:R-:W-:-:S13]  /*c8f0*/  ISETP.EQ.U32.AND P0, PT, R3, 0x1, PT ;  /* 0x000000010300780c */ /* 0x001fda0003f02070 */
[----:B------:R-:W-:Y:S05]  /*c900*/  @!P0 BRA `(.L_x_188) ;  /* 0xfffffffc00ec8947 */ /* 0x000fea000383ffff */
[----:B------:R-:W-:Y:S05]  /*c910*/  BRA `(.L_x_186) ;  /* 0x00000000000c7947 */ /* 0x000fea0003800000 */
.L_x_187:
[----:B------:R-:W0:Y:S02]  /*c920*/  LD.E R0, desc[UR6][R8.64+0x4] ;  /* 0x0000040608007980 */ /* 0x000e24000c101900 */
[----:B0-----:R-:W-:-:S05]  /*c930*/  IADD3 R3, R46, R0, RZ ;  /* 0x000000002e037210 */ /* 0x001fca0007ffe0ff */
[----:B------:R1:W-:Y:S02]  /*c940*/  ST.E desc[UR6][R8.64+0x4], R3 ;  /* 0x0000040308007985 */ /* 0x0003e4000c101906 */
.L_x_186:
[----:B------:R-:W-:Y:S05]  /*c950*/  BSYNC B0 ;  /* 0x0000000000007941 */ /* 0x000fea0003800000 */
.L_x_185:
        /* <DEDUP_REMOVED lines=10> */
.L_x_192:
[----:B------:R-:W0:Y:S02]  /*ca00*/  LDS R2, [R0] ;  /* 0x0000000000027984 */ /* 0x000e240000000800 */
[----:B0-----:R-:W-:-:S06]  /*ca10*/  HADD2 R3, R2, R47 ;  /* 0x0000002f02037230 */ /* 0x001fcc0000000000 */
[----:B------:R-:W0:Y:S02]  /*ca20*/  ATOMS.CAST.SPIN R3, [R0], R2, R3 ;  /* 0x000000020003738d */ /* 0x000e240001800003 */
[----:B0-----:R-:W-:-:S13]  /*ca30*/  ISETP.EQ.U32.AND P0, PT, R3, 0x1, PT ;  /* 0x000000010300780c */ /* 0x001fda0003f02070 */
[----:B------:R-:W-:Y:S05]  /*ca40*/  @!P0 BRA `(.L_x_192) ;  /* 0xfffffffc00ec8947 */ /* 0x000fea000383ffff */
[----:B------:R-:W-:Y:S05]  /*ca50*/  BRA `(.L_x_190) ;  /* 0x00000000000c7947 */ /* 0x000fea0003800000 */
.L_x_191:
[----:B------:R-:W2:Y:S02]  /*ca60*/  LD.E R0, desc[UR6][R8.64] ;  /* 0x0000000608007980 */ /* 0x000ea4000c101900 */
[----:B--2---:R-:W-:-:S05]  /*ca70*/  IADD3 R3, R47, R0, RZ ;  /* 0x000000002f037210 */ /* 0x004fca0007ffe0ff */
[----:B------:R0:W-:Y:S02]  /*ca80*/  ST.E desc[UR6][R8.64], R3 ;  /* 0x0000000308007985 */ /* 0x0001e4000c101906 */
.L_x_190:
[----:B------:R-:W-:Y:S05]  /*ca90*/  BSYNC B0 ;  /* 0x0000000000007941 */ /* 0x000fea0003800000 */
.L_x_189:
[----:B------:R1:W-:Y:S02]  /*caa0*/  ATOM.E.ADD.F16x2.RN.STRONG.GPU P0, RZ, desc[UR6][R8.64+0x4], R48 ;  /* 0x0000043008ff79a2 */ /* 0x0003e4000810e1c6 */
[----:B-1----:R-:W-:Y:S05]  /*cab0*/  @P0 EXIT ;  /* 0x000000000000094d */ /* 0x002fea0003800000 */
[----:B------:R-:W1:Y:S02]  /*cac0*/  QSPC.E.S P0, RZ, [R8+0x4] ;  /* 0x0000040008ff73aa */ /* 0x000e640000000500 */
[----:B-1----:R-:W-:Y:S05]  /*cad0*/  @!P0 BRA `(.L_x_193) ;  /* 0x0000000000208947 */ /* 0x002fea0003800000 */
[----:B------:R-:W-:-:S04]  /*cae0*/  MOV R2, R8 ;  /* 0x0000000800027202 */ /* 0x000fc80000000f00 */
[----:B------:R-:W-:-:S07]  /*caf0*/  MOV R0, R2 ;  /* 0x0000000200007202 */ /* 0x000fce0000000f00 */
.L_x_194:
[----:B------:R-:W0:Y:S02]  /*cb00*/  LDS R2, [R0+0x4] ;  /* 0x0000040000027984 */ /* 0x000e240000000800 */
[----:B0-----:R-:W-:-:S10]  /*cb10*/  HFMA2.MMA R3, R2, 1, 1, R48 ;  /* 0x3c003c0002037835 */ /* 0x001fd40000000030 */
[----:B------:R-:W0:Y:S02]  /*cb20*/  ATOMS.CAST.SPIN R3, [R0+0x4], R2, R3 ;  /* 0x000004020003738d */ /* 0x000e240001800003 */
[----:B0-----:R-:W-:-:S13]  /*cb30*/  ISETP.EQ.U32.AND P0, PT, R3, 0x1, PT ;  /* 0x000000010300780c */ /* 0x001fda0003f02070 */
[----:B------:R-:W-:Y:S05]  /*cb40*/  @!P0 BRA `(.L_x_194) ;  /* 0xfffffffc00ec8947 */ /* 0x000fea000383ffff */
[----:B------:R-:W-:Y:S05]  /*cb50*/  EXIT ;  /* 0x000000000000794d */ /* 0x000fea0003800000 */
.L_x_193:
[----:B------:R-:W0:Y:S02]  /*cb60*/  LD.E R0, desc[UR6][R8.64+0x4] ;  /* 0x0000040608007980 */ /* 0x000e24000c101900 */
[----:B0-----:R-:W-:-:S05]  /*cb70*/  IADD3 R3, R48, R0, RZ ;  /* 0x0000000030037210 */ /* 0x001fca0007ffe0ff */
[----:B------:R-:W-:Y:S01]  /*cb80*/  ST.E desc[UR6][R8.64+0x4], R3 ;  /* 0x0000040308007985 */ /* 0x000fe2000c101906 */
[----:B------:R-:W-:Y:S05]  /*cb90*/  EXIT ;  /* 0x000000000000794d */ /* 0x000fea0003800000 */
.L_x_195:
        /* <DEDUP_REMOVED lines=14> */
.L_x_5185:


//--------------------- .text._Z23gemm_half_q_half_kernelILi4ELi40ELb1ELb0ELi64EEvPK6__halfPKjS4_S2_PS0_iiiiPKtS7_iiiiiibS2_i --------------------------
	.section	.text._Z23gemm_half_q_half_kernelILi4ELi40ELb1ELb0ELi64EEvPK6__halfPKjS4_S2_PS0_iiiiPKtS7_iiiiiibS2_i,"ax",@progbits
	.align	128
        .global         _Z23gemm_half_q_half_kernelILi4ELi40ELb1ELb0ELi64EEvPK6__halfPKjS4_S2_PS0_iiiiPKtS7_iiiiiibS2_i
        .type           _Z23gemm_half_q_half_kernelILi4ELi40ELb1ELb0ELi64EEvPK6__halfPKjS4_S2_PS0_iiiiPKtS7_iiiiiibS2_i,@function
        .size           _Z23gemm_half_q_half_kernelILi4ELi40ELb1ELb0ELi64EEvPK6__halfPKjS4_S2_PS0_iiiiPKtS7_iiiiiibS2_i,(.L_x_5186 - _Z23gemm_half_q_half_kernelILi4ELi40ELb1ELb0ELi64EEvPK6__halfPKjS4_S2_PS0_iiiiPKtS7_iiiiiibS2_i)
        .other          _Z23gemm_half_q_half_kernelILi4ELi40ELb1ELb0ELi64EEvPK6__halfPKjS4_S2_PS0_iiiiPKtS7_iiiiiibS2_i,@"STO_CUDA_ENTRY STV_DEFAULT"
_Z23gemm_half_q_half_kernelILi4ELi40ELb1ELb0ELi64EEvPK6__halfPKjS4_S2_PS0_iiiiPKtS7_iiiiiibS2_i:
.text._Z23gemm_half_q_half_kernelILi4ELi40ELb1ELb0ELi64EEvPK6__halfPKjS4_S2_PS0_iiiiPKtS7_iiiiiibS2_i:
        /* <DEDUP_REMOVED lines=12> */
[----:B------:R-:W-:Y:S02]  /*00c0*/  PRMT R53, RZ, 0x7610, R53 ;  /* 0x00007610ff357816 */ /* 0x000fe40000000035 */
[----:B------:R-:W-:Y:S01]  /*00d0*/  PRMT R4, RZ, 0x7610, R4 ;  /* 0x00007610ff047816 */ /* 0x000fe20000000004 */
[----:B-1----:R-:W-:-:S05]  /*00e0*/  IMAD R62, R0, -0x4, R7 ;  /* 0xfffffffc003e7824 */ /* 0x002fca00078e0207 */
[C---:B------:R-:W-:Y:S02]  /*00f0*/  ISETP.GE.AND P1, PT, R62.reuse, 0x1, PT ;  /* 0x000000013e00780c */ /* 0x040fe40003f26270 */
[----:B------:R-:W-:Y:S02]  /*0100*/  VIMNMX R58, R62, 0x4, PT ;  /* 0x000000043e3a7848 */ /* 0x000fe40003fe0100 */
[----:B0-----:R-:W-:Y:S02]  /*0110*/  LEA R2, R2, R3, 0x6 ;  /* 0x0000000302027211 */ /* 0x001fe400078e30ff */
[----:B---3--:R-:W-:Y:S02]  /*0120*/  SHF.L.U32 R56, R60, 0x6, RZ ;  /* 0x000000063c387819 */ /* 0x008fe400000006ff */
[----:B------:R-:W-:Y:S02]  /*0130*/  SHF.L.U32 R2, R2, 0x2, RZ ;  /* 0x0000000202027819 */ /* 0x000fe400000006ff */
[----:B--2---:R-:W-:-:S03]  /*0140*/  VIADDMNMX R57, R56, 0x40, R5, PT ;  /* 0x0000004038397846 */ /* 0x004fc60003800105 */
[----:B------:R-:W-:Y:S05]  /*0150*/  @!P1 BRA `(.L_x_196) ;  /* 0x00000000006c9947 */ /* 0x000fea0003800000 */
        /* <DEDUP_REMOVED lines=19> */
[----:B------:R-:W-:-:S05]  /*0290*/  IADD3.X R9, R7, R10, RZ, P2, !PT ;  /* 0x0000000a07097210 */ /* 0x000fca00017fe4ff */
[----:B------:R-:W2:Y:S02]  /*02a0*/  LDG.E.U16 R55, desc[UR6][R8.64] ;  /* 0x0000000608377981 */ /* 0x000ea4000c1e1500 */
[----:B------:R-:W-:-:S04]  /*02b0*/  @P0 LEA R6, P2, R12, R6, 0x2 ;  /* 0x000000060c060211 */ /* 0x000fc800078410ff */
[----:B------:R-:W-:-:S05]  /*02c0*/  @P0 LEA.HI.X R7, R12, R7, R11, 0x2, P2 ;  /* 0x000000070c070211 */ /* 0x000fca00010f140b */
[----:B------:R-:W3:Y:S01]  /*02d0*/  @P0 LDG.E.U16 R61, desc[UR6][R6.64] ;  /* 0x00000006063d0981 */ /* 0x000ee2000c1e1500 */
[----:B--2---:R-:W-:-:S04]  /*02e0*/  LOP3.LUT R4, R55, R4, RZ, 0xfc, !PT ;  /* 0x0000000437047212 */ /* 0x004fc800078efcff */
[----:B---3--:R-:W-:-:S04]  /*02f0*/  @P0 LOP3.LUT R10, R61, R4, RZ, 0xfc, !PT ;  /* 0x000000043d0a0212 */ /* 0x008fc800078efcff */
[----:B------:R-:W-:-:S07]  /*0300*/  @P0 PRMT R4, R10, 0x7610, R4 ;  /* 0x000076100a040816 */ /* 0x000fce0000000004 */
.L_x_196:
        /* <DEDUP_REMOVED lines=25> */
.L_x_201:
[----:B------:R-:W-:-:S04]  /*04a0*/  LEA R4, R0, R15, 0x2 ;  /* 0x0000000f00047211 */ /* 0x000fc800078e10ff */
[C---:B0-----:R-:W-:Y:S01]  /*04b0*/  IADD3 R8, R4.reuse, 0x1, RZ ;  /* 0x0000000104087810 */ /* 0x041fe20007ffe0ff */
[CC--:B------:R-:W-:Y:S01]  /*04c0*/  IMAD R6, R4.reuse, R5.reuse, RZ ;  /* 0x0000000504067224 */ /* 0x0c0fe200078e02ff */
[C---:B------:R-:W-:Y:S02]  /*04d0*/  IADD3 R10, R4.reuse, 0x2, RZ ;  /* 0x00000002040a7810 */ /* 0x040fe40007ffe0ff */
[----:B------:R-:W-:Y:S01]  /*04e0*/  IADD3 R4, R4, 0x3, RZ ;  /* 0x0000000304047810 */ /* 0x000fe20007ffe0ff */
[-C--:B------:R-:W-:Y:S01]  /*04f0*/  IMAD R8, R8, R5.reuse, RZ ;  /* 0x0000000508087224 */ /* 0x080fe200078e02ff */
        /* <DEDUP_REMOVED lines=31> */
.L_x_200:
[----:B------:R-:W-:-:S04]  /*06f0*/  IADD3 R4, R58, -R15, RZ ;  /* 0x8000000f3a047210 */ /* 0x000fc80007ffe0ff */
[----:B------:R-:W-:-:S13]  /*0700*/  ISETP.GT.AND P2, PT, R4, 0x1, PT ;  /* 0x000000010400780c */ /* 0x000fda0003f44270 */
[----:B------:R-:W-:Y:S05]  /*0710*/  @!P2 BRA `(.L_x_202) ;  /* 0x000000000054a947 */ /* 0x000fea0003800000 */
[----:B------:R-:W-:Y:S01]  /*0720*/  LEA R4, R0, R15, 0x2 ;  /* 0x0000000f00047211 */ /* 0x000fe200078e10ff */
[----:B------:R-:W-:-:S03]  /*0730*/  ULDC.64 UR4, c[0x0][0x210] ;  /* 0x0000840000047ab9 */ /* 0x000fc60000000a00 */
[C---:B0-----:R-:W-:Y:S01]  /*0740*/  IADD3 R6, R4.reuse, 0x1, RZ ;  /* 0x0000000104067810 */ /* 0x041fe20007ffe0ff */
[----:B------:R-:W-:-:S04]  /*0750*/  IMAD R4, R4, R5, RZ ;  /* 0x0000000504047224 */ /* 0x000fc800078e02ff */
[----:B------:R-:W-:Y:S01]  /*0760*/  IMAD R7, R6, R5, RZ ;  /* 0x0000000506077224 */ /* 0x000fe200078e02ff */
[----:B-----5:R-:W-:-:S04]  /*0770*/  IADD3 R10, P0, R19, R4, RZ ;  /* 0x00000004130a7210 */ /* 0x020fc80007f1e0ff */
[----:B------:R-:W-:Y:S02]  /*0780*/  IADD3 R9, P2, R19, R7, RZ ;  /* 0x0000000713097210 */ /* 0x000fe40007f5e0ff */
[----:B------:R-:W-:Y:S02]  /*0790*/  LEA.HI.X.SX32 R11, R4, RZ, 0x1, P0 ;  /* 0x000000ff040b7211 */ /* 0x000fe400000f0eff */
[----:B------:R-:W-:Y:S02]  /*07a0*/  LEA.HI.X.SX32 R4, R7, RZ, 0x1, P2 ;  /* 0x000000ff07047211 */ /* 0x000fe400010f0eff */
[C---:B------:R-:W-:Y:S02]  /*07b0*/  LEA R6, P0, R10.reuse, UR4, 0x1 ;  /* 0x000000040a067c11 */ /* 0x040fe4000f8008ff */
        /* <DEDUP_REMOVED lines=11> */
.L_x_202:
[----:B------:R-:W-:-:S13]  /*0870*/  ISETP.LT.OR P0, PT, R15, R58, P0 ;  /* 0x0000003a0f00720c */ /* 0x000fda0000701670 */
[----:B------:R-:W-:Y:S05]  /*0880*/  @!P0 BRA `(.L_x_198) ;  /* 0x0000000400808947 */ /* 0x000fea0003800000 */
[----:B------:R-:W-:Y:S01]  /*0890*/  LEA R4, R0, R15, 0x2 ;  /* 0x0000000f00047211 */ /* 0x000fe200078e10ff */
[----:B------:R-:W-:-:S04]  /*08a0*/  ULDC.64 UR4, c[0x0][0x210] ;  /* 0x0000840000047ab9 */ /* 0x000fc80000000a00 */
[----:B------:R-:W-:-:S05]  /*08b0*/  IMAD R4, R4, R5, RZ ;  /* 0x0000000504047224 */ /* 0x000fca00078e02ff */
[----:B-----5:R-:W-:-:S04]  /*08c0*/  IADD3 R5, P0, R19, R4, RZ ;  /* 0x0000000413057210 */ /* 0x020fc80007f1e0ff */
[----:B01----:R-:W-:Y:S02]  /*08d0*/  LEA.HI.X.SX32 R6, R4, RZ, 0x1, P0 ;  /* 0x000000ff04067211 */ /* 0x003fe400000f0eff */
[----:B------:R-:W-:-:S04]  /*08e0*/  LEA R4, P0, R5, UR4, 0x1 ;  /* 0x0000000405047c11 */ /* 0x000fc8000f8008ff */
[----:B------:R-:W-:-:S05]  /*08f0*/  LEA.HI.X R5, R5, UR5, R6, 0x1, P0 ;  /* 0x0000000505057c11 */ /* 0x000fca00080f0c06 */
[----:B------:R-:W2:Y:S01]  /*0900*/  LDG.E.U16.CONSTANT R4, desc[UR6][R4.64] ;  /* 0x0000000604047981 */ /* 0x000ea2000c1e9500 */
[----:B------:R-:W-:-:S04]  /*0910*/  LEA R14, R15, R14, 0x7 ;  /* 0x0000000e0f0e7211 */ /* 0x000fc800078e38ff */
[----:B------:R-:W-:-:S05]  /*0920*/  LEA R3, R3, R14, 0x1 ;  /* 0x0000000e03037211 */ /* 0x000fca00078e08ff */
[----:B--2---:R3:W-:Y:S01]  /*0930*/  STS.U16 [R3], R4 ;  /* 0x0000000403007388 */ /* 0x0047e20000000400 */
[----:B------:R-:W-:Y:S05]  /*0940*/  BRA `(.L_x_198) ;  /* 0x0000000400507947 */ /* 0x000fea0003800000 */
.L_x_199:
[----:B------:R-:W0:Y:S01]  /*0950*/  S2R R7, SR_CgaCtaId ;  /* 0x0000000000077919 */ /* 0x000e220000008800 */
[----:B------:R-:W-:Y:S01]  /*0960*/  ISETP.GT.AND P2, PT, R58, 0x3, PT ;  /* 0x000000033a00780c */ /* 0x000fe20003f44270 */
[----:B------:R-:W-:Y:S01]  /*0970*/  HFMA2.MMA R15, -RZ, RZ, 0, 0 ;  /* 0x00000000ff0f7435 */ /* 0x000fe200000001ff */
[----:B------:R-:W-:Y:S02]  /*0980*/  MOV R4, 0x400 ;  /* 0x0000040000047802 */ /* 0x000fe40000000f00 */
[----:B------:R-:W-:Y:S02]  /*0990*/  PLOP3.LUT P0, PT, PT, PT, PT, 0x80, 0x0 ;  /* 0x000000000000781c */ /* 0x000fe40003f0f070 */
[----:B0-----:R-:W-:-:S07]  /*09a0*/  LEA R18, R7, R4, 0x18 ;  /* 0x0000000407127211 */ /* 0x001fce00078ec0ff */
[----:B------:R-:W-:Y:S05]  /*09b0*/  @!P2 BRA `(.L_x_203) ;  /* 0x0000000000a0a947 */ /* 0x000fea0003800000 */
[----:B------:R-:W-:Y:S01]  /*09c0*/  PLOP3.LUT P0, PT, PT, PT, PT, 0x8, 0x0 ;  /* 0x000000000000781c */ /* 0x000fe20003f0e170 */
[----:B------:R-:W-:Y:S01]  /*09d0*/  ULDC.64 UR4, c[0x0][0x210] ;  /* 0x0000840000047ab9 */ /* 0x000fe20000000a00 */
[----:B------:R-:W-:-:S11]  /*09e0*/  IADD3 R20, R58, -0x3, RZ ;  /* 0xfffffffd3a147810 */ /* 0x000fd60007ffe0ff */
.L_x_204:
[----:B------:R-:W-:-:S04]  /*09f0*/  LEA R4, R0, R15, 0x2 ;  /* 0x0000000f00047211 */ /* 0x000fc800078e10ff */
[C---:B0-----:R-:W-:Y:S01]  /*0a00*/  IADD3 R8, R4.reuse, 0x1, RZ ;  /* 0x0000000104087810 */ /* 0x041fe20007ffe0ff */
        /* <DEDUP_REMOVED lines=35> */
.L_x_203:
        /* <DEDUP_REMOVED lines=8> */
[----:B------:R-:W-:-:S04]  /*0cc0*/  IADD3 R10, P0, R19, R4, RZ ;  /* 0x00000004130a7210 */ /* 0x000fc80007f1e0ff */
[----:B------:R-:W-:Y:S02]  /*0cd0*/  IADD3 R9, P2, R19, R7, RZ ;  /* 0x0000000713097210 */ /* 0x000fe40007f5e0ff */
[-C--:B------:R-:W-:Y:S02]  /*0ce0*/  LEA.HI.X.SX32 R11, R4, R21.reuse, 0x1, P0 ;  /* 0x00000015040b7211 */ /* 0x080fe400000f0eff */
[----:B------:R-:W-:Y:S02]  /*0cf0*/  LEA.HI.X.SX32 R4, R7, R21, 0x1, P2 ;  /* 0x0000001507047211 */ /* 0x000fe400010f0eff */
        /* <DEDUP_REMOVED lines=12> */
.L_x_205:
[----:B------:R-:W-:-:S13]  /*0dc0*/  ISETP.LT.OR P0, PT, R15, R58, P0 ;  /* 0x0000003a0f00720c */ /* 0x000fda0000701670 */
[----:B------:R-:W-:Y:S05]  /*0dd0*/  @!P0 BRA `(.L_x_198) ;  /* 0x00000000002c8947 */ /* 0x000fea0003800000 */
[----:B------:R-:W-:Y:S01]  /*0de0*/  LEA R4, R0, R15, 0x2 ;  /* 0x0000000f00047211 */ /* 0x000fe200078e10ff */
[----:B------:R-:W-:-:S04]  /*0df0*/  ULDC.64 UR4, c[0x0][0x210] ;  /* 0x0000840000047ab9 */ /* 0x000fc80000000a00 */
[----:B------:R-:W-:-:S05]  /*0e00*/  IMAD R4, R4, R5, RZ ;  /* 0x0000000504047224 */ /* 0x000fca00078e02ff */
[----:B------:R-:W-:-:S04]  /*0e10*/  IADD3 R5, P0, R19, R4, RZ ;  /* 0x0000000413057210 */ /* 0x000fc80007f1e0ff */
[----:B01----:R-:W-:Y:S02]  /*0e20*/  LEA.HI.X.SX32 R6, R4, R21, 0x1, P0 ;  /* 0x0000001504067211 */ /* 0x003fe400000f0eff */
[----:B------:R-:W-:-:S04]  /*0e30*/  LEA R4, P0, R5, UR4, 0x1 ;  /* 0x0000000405047c11 */ /* 0x000fc8000f8008ff */
[----:B------:R-:W-:-:S05]  /*0e40*/  LEA.HI.X R5, R5, UR5, R6, 0x1, P0 ;  /* 0x0000000505057c11 */ /* 0x000fca00080f0c06 */
[----:B------:R-:W2:Y:S01]  /*0e50*/  LDG.E.U16.CONSTANT R4, desc[UR6][R4.64] ;  /* 0x0000000604047981 */ /* 0x000ea2000c1e9500 */
[----:B------:R-:W-:-:S04]  /*0e60*/  LEA R6, R15, R18, 0x7 ;  /* 0x000000120f067211 */ /* 0x000fc800078e38ff */
[----:B------:R-:W-:-:S05]  /*0e70*/  LEA R3, R3, R6, 0x1 ;  /* 0x0000000603037211 */ /* 0x000fca00078e08ff */
[----:B--2---:R2:W-:Y:S02]  /*0e80*/  STS.U16 [R3], R4 ;  /* 0x0000000403007388 */ /* 0x0045e40000000400 */
.L_x_198:
[----:B------:R-:W-:Y:S05]  /*0e90*/  BSYNC B0 ;  /* 0x0000000000007941 */ /* 0x000fea0003800000 */
.L_x_197:
[----:B------:R-:W-:Y:S02]  /*0ea0*/  ULDC UR4, c[0x0][0x23c] ;  /* 0x00008f0000047ab9 */ /* 0x000fe40000000800 */
[----:B------:R-:W-:-:S04]  /*0eb0*/  MOV R59, UR4 ;  /* 0x00000004003b7c02 */ /* 0x000fc80008000f00 */
[----:B------:R-:W-:-:S13]  /*0ec0*/  ISETP.GE.AND P0, PT, R2, R59, PT ;  /* 0x0000003b0200720c */ /* 0x000fda0003f06270 */
[----:B------:R-:W-:Y:S05]  /*0ed0*/  @P0 EXIT ;  /* 0x000000000000094d */ /* 0x000fea0003800000 */
[----:B--23--:R-:W2:Y:S02]  /*0ee0*/  LDC.U8 R3, c[0x0][0x270] ;  /* 0x00009c00ff037b82 */ /* 0x00cea40000000000 */
[----:B--2---:R-:W-:-:S04]  /*0ef0*/  PRMT R3, R3, 0x8880, RZ ;  /* 0x0000888003037816 */ /* 0x004fc800000000ff */
        /* <DEDUP_REMOVED lines=11> */
.L_x_208:
[----:B--2---:R-:W-:Y:S02]  /*0fb0*/  LEA R4, R0, R3, 0x2 ;  /* 0x0000000300047211 */ /* 0x004fe400078e10ff */
[----:B------:R-:W-:Y:S02]  /*0fc0*/  IADD3 R3, R3, 0x4, RZ ;  /* 0x0000000403037810 */ /* 0x000fe40007ffe0ff */
[C---:B-1----:R-:W-:Y:S01]  /*0fd0*/  IADD3 R6, R4.reuse, 0x1, RZ ;  /* 0x0000000104067810 */ /* 0x042fe20007ffe0ff */
        /* <DEDUP_REMOVED lines=16> */
.L_x_207:
[----:B--2---:R-:W-:-:S04]  /*10e0*/  IADD3 R4, R58, -R3, RZ ;  /* 0x800000033a047210 */ /* 0x004fc80007ffe0ff */
[----:B------:R-:W-:-:S13]  /*10f0*/  ISETP.GT.AND P2, PT, R4, 0x1, PT ;  /* 0x000000010400780c */ /* 0x000fda0003f44270 */
[----:B------:R-:W-:Y:S05]  /*1100*/  @!P2 BRA `(.L_x_209) ;  /* 0x00000000002ca947 */ /* 0x000fea0003800000 */
[----:B01----:R-:W0:Y:S01]  /*1110*/  LDC.64 R6, c[0x0][0x230] ;  /* 0x00008c00ff067b82 */ /* 0x003e220000000a00 */
        /* <DEDUP_REMOVED lines=10> */
.L_x_209:
[----:B------:R-:W-:-:S13]  /*11c0*/  ISETP.LT.OR P0, PT, R3, R58, P0 ;  /* 0x0000003a0300720c */ /* 0x000fda0000701670 */
[----:B--2---:R-:W2:Y:S01]  /*11d0*/  @P0 LDC.64 R4, c[0x0][0x230] ;  /* 0x00008c00ff040b82 */ /* 0x004ea20000000a00 */
[----:B------:R-:W-:-:S05]  /*11e0*/  @P0 LEA R0, R0, R3, 0x2 ;  /* 0x0000000300000211 */ /* 0x000fca00078e10ff */
[----:B------:R-:W-:-:S04]  /*11f0*/  @P0 IMAD R3, R0, R59, R2 ;  /* 0x0000003b00030224 */ /* 0x000fc800078e0202 */
[----:B--2---:R-:W-:-:S05]  /*1200*/  @P0 IMAD.WIDE R4, R3, 0x2, R4 ;  /* 0x0000000203040825 */ /* 0x004fca00078e0204 */
[----:B------:R2:W-:Y:S02]  /*1210*/  @P0 STG.E.64 desc[UR6][R4.64], RZ ;  /* 0x000000ff04000986 */ /* 0x0005e4000c101b06 */
.L_x_206:
[----:B--2---:R-:W0:Y:S01]  /*1220*/  LDC.64 R4, c[0x0][0x248] ;  /* 0x00009200ff047b82 */ /* 0x004e220000000a00 */
[----:B------:R-:W-:-:S05]  /*1230*/  SHF.L.U32 R7, R60, 0x7, RZ ;  /* 0x000000073c077819 */ /* 0x000fca00000006ff */
[----:B01----:R-:W-:-:S05]  /*1240*/  IMAD.WIDE R6, R7, 0x2, R4 ;  /* 0x0000000207067825 */ /* 0x003fca00078e0204 */
[----:B------:R0:W5:Y:S01]  /*1250*/  LDG.E.U16.CONSTANT R13, desc[UR6][R6.64+0x2] ;  /* 0x00000206060d7981 */ /* 0x000162000c1e9500 */
[----:B------:R-:W-:Y:S01]  /*1260*/  BAR.SYNC.DEFER_BLOCKING 0x0 ;  /* 0x0000000000007b1d */ /* 0x000fe20000010000 */
[----:B------:R-:W-:-:S13]  /*1270*/  ISETP.GE.AND P0, PT, R56, R57, PT ;  /* 0x000000393800720c */ /* 0x000fda0003f06270 */
        /* <DEDUP_REMOVED lines=9> */
.L_x_211:
        /* <DEDUP_REMOVED lines=44> */
.L_x_210:
[----:B0-----:R0:W5:Y:S01]  /*15d0*/  LDL.64 R6, [R1] ;  /* 0x0000000001067983 */ /* 0x0011620000100a00 */
[----:B------:R-:W1:Y:S01]  /*15e0*/  LDC R3, c[0x0][0x25c] ;  /* 0x00009700ff037b82 */ /* 0x000e620000000800 */
[----:B------:R-:W-:Y:S01]  /*15f0*/  ULDC UR4, c[0x0][0x258] ;  /* 0x0000960000047ab9 */ /* 0x000fe20000000800 */
[----:B------:R-:W-:Y:S01]  /*1600*/  ULDC UR5, c[0x0][0x260] ;  /* 0x0000980000057ab9 */ /* 0x000fe20000000800 */
[C---:B------:R-:W-:Y:S01]  /*1610*/  ISETP.GT.AND P2, PT, R56.reuse, UR4, PT ;  /* 0x0000000438007c0c */ /* 0x040fe2000bf44270 */
[----:B------:R-:W-:Y:S01]  /*1620*/  ULDC UR8, c[0x0][0x268] ;  /* 0x00009a0000087ab9 */ /* 0x000fe20000000800 */
[C---:B------:R-:W-:Y:S01]  /*1630*/  VIMNMX R0, R56.reuse, UR4, PT ;  /* 0x0000000438007c48 */ /* 0x040fe2000bfe0100 */
[----:B------:R-:W-:Y:S01]  /*1640*/  HFMA2.MMA R11, -RZ, RZ, 0, 0 ;  /* 0x00000000ff0b7435 */ /* 0x000fe200000001ff */
[----:B------:R-:W-:Y:S01]  /*1650*/  ISETP.GT.AND P4, PT, R56, UR5, PT ;  /* 0x0000000538007c0c */ /* 0x000fe2000bf84270 */
[----:B------:R-:W2:Y:S01]  /*1660*/  LDC R5, c[0x0][0x264] ;  /* 0x00009900ff057b82 */ /* 0x000ea20000000800 */
[----:B------:R-:W-:-:S02]  /*1670*/  SHF.R.S32.HI R9, RZ, 0x1f, R0 ;  /* 0x0000001fff097819 */ /* 0x000fc40000011400 */
[C---:B------:R-:W-:Y:S02]  /*1680*/  ISETP.GT.AND P6, PT, R56.reuse, UR8, PT ;  /* 0x0000000838007c0c */ /* 0x040fe4000bfc4270 */
[----:B------:R-:W-:Y:S01]  /*1690*/  LEA.HI R12, R9, R0, RZ, 0x5 ;  /* 0x00000000090c7211 */ /* 0x000fe200078f28ff */
[----:B------:R-:W-:Y:S01]  /*16a0*/  HFMA2.MMA R0, -RZ, RZ, 0, 0 ;  /* 0x00000000ff007435 */ /* 0x000fe200000001ff */
[----:B------:R-:W-:Y:S02]  /*16b0*/  MOV R8, RZ ;  /* 0x000000ff00087202 */ /* 0x000fe40000000f00 */
[----:B------:R-:W-:Y:S02]  /*16c0*/  MOV R4, RZ ;  /* 0x000000ff00047202 */ /* 0x000fe40000000f00 */
[C---:B-1----:R-:W-:Y:S02]  /*16d0*/  ISETP.GT.AND P3, PT, R56.reuse, R3, PT ;  /* 0x000000033800720c */ /* 0x042fe40003f64270 */
[----:B--2---:R-:W-:Y:S01]  /*16e0*/  ISETP.GT.AND P5, PT, R56, R5, PT ;  /* 0x000000053800720c */ /* 0x004fe20003fa4270 */
[----:B0-----:R-:W-:-:S12]  /*16f0*/  @!P2 BRA `(.L_x_212) ;  /* 0x00000000001ca947 */ /* 0x001fd80003800000 */
[----:B------:R-:W0:Y:S02]  /*1700*/  LDC R9, c[0x0][0x25c] ;  /* 0x00009700ff097b82 */ /* 0x000e240000000800 */
[----:B0-----:R-:W-:-:S04]  /*1710*/  VIMNMX R4, R56, R9, PT ;  /* 0x0000000938047248 */ /* 0x001fc80003fe0100 */
[----:B------:R-:W-:-:S04]  /*1720*/  IADD3 R4, R4, -UR4, RZ ;  /* 0x8000000404047c10 */ /* 0x000fc8000fffe0ff */
[----:B------:R-:W-:-:S04]  /*1730*/  SHF.R.S32.HI R9, RZ, 0x1f, R4 ;  /* 0x0000001fff097819 */ /* 0x000fc80000011404 */
[----:B------:R-:W-:-:S04]  /*1740*/  LEA.HI R9, R9, R4, RZ, 0x5 ;  /* 0x0000000409097211 */ /* 0x000fc800078f28ff */
[----:B------:R-:W-:-:S05]  /*1750*/  SHF.R.S32.HI R9, RZ, 0x5, R9 ;  /* 0x00000005ff097819 */ /* 0x000fca0000011409 */
[----:B------:R-:W-:-:S07]  /*1760*/  IMAD R4, R9, 0x6, RZ ;  /* 0x0000000609047824 */ /* 0x000fce00078e02ff */
.L_x_212:
        /* <DEDUP_REMOVED lines=8> */
.L_x_213:
[----:B------:R-:W-:Y:S05]  /*17f0*/  @!P4 BRA `(.L_x_214) ;  /* 0x00000000001cc947 */ /* 0x000fea0003800000 */
[----:B------:R-:W0:Y:S02]  /*1800*/  LDC R9, c[0x0][0x264] ;  /* 0x00009900ff097b82 */ /* 0x000e240000000800 */
[----:B0-----:R-:W-:-:S04]  /*1810*/  VIMNMX R9, R56, R9, PT ;  /* 0x0000000938097248 */ /* 0x001fc80003fe0100 */
[----:B------:R-:W-:-:S04]  /*1820*/  IADD3 R9, R9, -UR5, RZ ;  /* 0x8000000509097c10 */ /* 0x000fc8000fffe0ff */
[----:B------:R-:W-:-:S04]  /*1830*/  SHF.R.S32.HI R10, RZ, 0x1f, R9 ;  /* 0x0000001fff0a7819 */ /* 0x000fc80000011409 */
[----:B------:R-:W-:-:S04]  /*1840*/  LEA.HI R10, R10, R9, RZ, 0x5 ;  /* 0x000000090a0a7211 */ /* 0x000fc800078f28ff */
[----:B------:R-:W-:-:S04]  /*1850*/  SHF.R.S32.HI R10, RZ, 0x5, R10 ;  /* 0x00000005ff0a7819 */ /* 0x000fc8000001140a */
[----:B------:R-:W-:-:S07]  /*1860*/  SHF.L.U32 R11, R10, 0x2, RZ ;  /* 0x000000020a0b7819 */ /* 0x000fce00000006ff */
.L_x_214:
        /* <DEDUP_REMOVED lines=8> */
.L_x_215:
        /* <DEDUP_REMOVED lines=10> */
.L_x_216:
[----:B------:R-:W-:Y:S01]  /*1990*/  LEA R4, R9, R4, 0x3 ;  /* 0x0000000409047211 */ /* 0x000fe200078e18ff */
[----:B------:R-:W0:Y:S01]  /*19a0*/  S2UR UR5, SR_CgaCtaId ;  /* 0x00000000000579c3 */ /* 0x000e220000008800 */
[----:B------:R-:W-:Y:S01]  /*19b0*/  ISETP.GE.OR P0, PT, R56, R3, P0 ;  /* 0x000000033800720c */ /* 0x000fe20000706670 */
[----:B------:R-:W-:Y:S01]  /*19c0*/  ULDC.64 UR8, c[0x0][0x218] ;  /* 0x0000860000087ab9 */ /* 0x000fe20000000a00 */
[----:B------:R-:W-:Y:S01]  /*19d0*/  IADD3 R0, R11, R4, R0 ;  /* 0x000000040b007210 */ /* 0x000fe20007ffe000 */
[----:B------:R-:W-:Y:S01]  /*19e0*/  UMOV UR4, 0x400 ;  /* 0x0000040000047882 */ /* 0x000fe20000000000 */
[----:B------:R-:W-:Y:S02]  /*19f0*/  MOV R52, RZ ;  /* 0x000000ff00347202 */ /* 0x000fe40000000f00 */
[----:B------:R-:W-:Y:S02]  /*1a00*/  IADD3 R0, R5, R0, R8 ;  /* 0x0000000005007210 */ /* 0x000fe40007ffe008 */
[----:B------:R-:W-:-:S02]  /*1a10*/  PRMT R11, RZ, 0x5410, RZ ;  /* 0x00005410ff0b7816 */ /* 0x000fc400000000ff */
[----:B------:R-:W-:Y:S01]  /*1a20*/  PRMT R10, RZ, 0x5410, RZ ;  /* 0x00005410ff0a7816 */ /* 0x000fe200000000ff */
[----:B------:R-:W-:Y:S01]  /*1a30*/  IMAD R5, R0, R59, RZ ;  /* 0x0000003b00057224 */ /* 0x000fe200078e02ff */
[----:B------:R-:W-:Y:S02]  /*1a40*/  SHF.R.S32.HI R0, RZ, 0x1f, R2 ;  /* 0x0000001fff007819 */ /* 0x000fe40000011402 */
[----:B------:R-:W-:Y:S02]  /*1a50*/  PRMT R9, RZ, 0x5410, RZ ;  /* 0x00005410ff097816 */ /* 0x000fe400000000ff */
[----:B------:R-:W-:Y:S02]  /*1a60*/  IADD3 R2, P2, R2, R5, RZ ;  /* 0x0000000502027210 */ /* 0x000fe40007f5e0ff */
[----:B------:R-:W-:Y:S02]  /*1a70*/  PRMT R8, RZ, 0x5410, RZ ;  /* 0x00005410ff087816 */ /* 0x000fe400000000ff */
[----:B------:R-:W-:-:S02]  /*1a80*/  LEA.HI.X.SX32 R5, R5, R0, 0x1, P2 ;  /* 0x0000000005057211 */ /* 0x000fc400010f0eff */
[C---:B------:R-:W-:Y:S01]  /*1a90*/  LEA R64, P2, R2.reuse, UR8, 0x2 ;  /* 0x0000000802407c11 */ /* 0x040fe2000f8410ff */
[----:B0-----:R-:W-:Y:S01]  /*1aa0*/  ULEA UR4, UR5, UR4, 0x18 ;  /* 0x0000000405047291 */ /* 0x001fe2000f8ec03f */
[----:B-----5:R-:W-:Y:S02]  /*1ab0*/  PRMT R0, R7, 0x7610, R7 ;  /* 0x0000761007007816 */ /* 0x020fe40000000007 */
[----:B------:R-:W-:Y:S02]  /*1ac0*/  LEA.HI.X R65, R2, UR9, R5, 0x2, P2 ;  /* 0x0000000902417c11 */ /* 0x000fe400090f1405 */
[----:B------:R-:W-:Y:S02]  /*1ad0*/  PRMT R2, R6, 0x7610, R6 ;  /* 0x0000761006027816 */ /* 0x000fe40000000006 */
[----:B------:R-:W-:Y:S02]  /*1ae0*/  PRMT R7, RZ, 0x5410, RZ ;  /* 0x00005410ff077816 */ /* 0x000fe400000000ff */
[----:B------:R-:W-:-:S02]  /*1af0*/  PRMT R6, RZ, 0x5410, RZ ;  /* 0x00005410ff067816 */ /* 0x000fc400000000ff */
[----:B------:R-:W-:Y:S02]  /*1b00*/  PRMT R5, RZ, 0x5410, RZ ;  /* 0x00005410ff057816 */ /* 0x000fe400000000ff */
[----:B------:R-:W-:Y:S02]  /*1b10*/  PRMT R4, RZ, 0x5410, RZ ;  /* 0x00005410ff047816 */ /* 0x000fe400000000ff */
[----:B------:R-:W-:Y:S01]  /*1b20*/  IADD3 R3, R56, R13, RZ ;  /* 0x0000000d38037210 */ /* 0x000fe20007ffe0ff */
[----:B------:R-:W-:Y:S06]  /*1b30*/  @P0 BRA `(.L_x_217) ;  /* 0x0000002800840947 */ /* 0x000fec0003800000 */
[----:B------:R-:W0:Y:S01]  /*1b40*/  LDC R59, c[0x0][0x23c] ;  /* 0x00008f00ff3b7b82 */ /* 0x000e220000000800 */
[----:B------:R-:W-:Y:S01]  /*1b50*/  MOV R52, RZ ;  /* 0x000000ff00347202 */ /* 0x000fe20000000f00 */
[----:B------:R-:W-:Y:S01]  /*1b60*/  ULDC UR5, c[0x0][0x25c] ;  /* 0x0000970000057ab9 */ /* 0x000fe20000000800 */
[----:B------:R-:W-:Y:S01]  /*1b70*/  PRMT R11, R11, 0x5410, RZ ;  /* 0x000054100b0b7816 */ /* 0x000fe200000000ff */
[----:B------:R-:W-:-:S06]  /*1b80*/  ULDC UR8, c[0x0][0x240] ;  /* 0x0000900000087ab9 */ /* 0x000fcc0000000800 */
.L_x_226:
[----:B------:R-:W-:-:S13]  /*1b90*/  ISETP.NE.AND P0, PT, R56, R3, PT ;  /* 0x000000033800720c */ /* 0x000fda0003f05270 */
[----:B------:R-:W1:Y:S01]  /*1ba0*/  @!P0 LDC.64 R16, c[0x0][0x248] ;  /* 0x00009200ff108b82 */ /* 0x000e620000000a00 */
[----:B------:R-:W-:Y:S02]  /*1bb0*/  @!P0 IADD3 R52, R52, 0x1, RZ ;  /* 0x0000000134348810 */ /* 0x000fe40007ffe0ff */
[----:B------:R-:W-:Y:S02]  /*1bc0*/  @!P0 SHF.L.U32 R13, R56, 0x1, RZ ;  /* 0x00000001380d8819 */ /* 0x000fe400000006ff */
[----:B------:R-:W-:-:S06]  /*1bd0*/  @!P0 LEA R18, R52, R1, 0x3 ;  /* 0x0000000134128211 */ /* 0x000fcc00078e18ff */
[----:B------:R-:W2:Y:S01]  /*1be0*/  @!P0 LDL.64 R18, [R18] ;  /* 0x0000000012128983 */ /* 0x000ea20000100a00 */
[----:B-1----:R-:W-:-:S03]  /*1bf0*/  @!P0 IMAD.WIDE R16, R13, 0x2, R16 ;  /* 0x000000020d108825 */ /* 0x002fc600078e0210 */
[----:B------:R1:W5:Y:S04]  /*1c00*/  LDG.E.128.CONSTANT R12, desc[UR6][R64.64] ;  /* 0x00000006400c7981 */ /* 0x000368000c1e9d00 */
[----:B------:R-:W3:Y:S01]  /*1c10*/  @!P0 LDG.E.U16.CONSTANT R17, desc[UR6][R16.64+0x2] ;  /* 0x0000020610118981 */ /* 0x000ee2000c1e9500 */
[----:B--2---:R-:W-:Y:S02]  /*1c20*/  @!P0 PRMT R2, R18, 0x7610, R2 ;  /* 0x0000761012028816 */ /* 0x004fe40000000002 */
[----:B------:R-:W-:Y:S02]  /*1c30*/  @!P0 PRMT R0, R19, 0x7610, R0 ;  /* 0x0000761013008816 */ /* 0x000fe40000000000 */
[----:B------:R-:W-:Y:S02]  /*1c40*/  @!P0 PRMT R2, R2, 0x7610, R18 ;  /* 0x0000761002028816 */ /* 0x000fe40000000012 */
[----:B------:R-:W-:-:S02]  /*1c50*/  @!P0 PRMT R0, R0, 0x7610, R19 ;  /* 0x0000761000008816 */ /* 0x000fc40000000013 */
[----:B---3--:R-:W-:Y:S01]  /*1c60*/  @!P0 IADD3 R3, R17, R56, RZ ;  /* 0x0000003811038210 */ /* 0x008fe20007ffe0ff */
[----:B-1----:R-:W-:Y:S06]  /*1c70*/  @!P1 BRA `(.L_x_218) ;  /* 0x0000001400049947 */ /* 0x002fec0003800000 */
[----:B0-----:R-:W-:-:S04]  /*1c80*/  IMAD.WIDE R20, R59, 0x4, R64 ;  /* 0x000000043b147825 */ /* 0x001fc800078e0240 */
[----:B------:R-:W-:Y:S02]  /*1c90*/  IMAD.WIDE R16, R59, 0x4, R20 ;  /* 0x000000043b107825 */ /* 0x000fe400078e0214 */
[----:B------:R-:W2:Y:S04]  /*1ca0*/  LDG.E.128.CONSTANT R20, desc[UR6][R20.64] ;  /* 0x0000000614147981 */ /* 0x000ea8000c1e9d00 */
[----:B------:R-:W3:Y:S01]  /*1cb0*/  LDG.E.128.CONSTANT R16, desc[UR6][R16.64] ;  /* 0x0000000610107981 */ /* 0x000ee2000c1e9d00 */
[----:B------:R-:W-:Y:S02]  /*1cc0*/  PRMT R28, R53, 0x9910, RZ ;  /* 0x00009910351c7816 */ /* 0x000fe400000000ff */
[----:B-----5:R-:W-:Y:S02]  /*1cd0*/  SHF.R.U32.HI R32, RZ, 0xc, R12 ;  /* 0x0000000cff207819 */ /* 0x020fe4000001160c */
[----:B------:R-:W-:-:S02]  /*1ce0*/  ISETP.NE.AND P0, PT, R28, RZ, PT ;  /* 0x000000ff1c00720c */ /* 0x000fc40003f05270 */
[----:B------:R-:W-:Y:S02]  /*1cf0*/  SHF.R.U32.HI R38, RZ, 0xc, R13 ;  /* 0x0000000cff267819 */ /* 0x000fe4000001160d */
[----:B------:R-:W-:Y:S02]  /*1d00*/  SHF.R.U32.HI R41, RZ, 0xc, R15 ;  /* 0x0000000cff297819 */ /* 0x000fe4000001160f */
[----:B------:R-:W-:Y:S02]  /*1d10*/  LOP3.LUT R32, R32, 0xf000f, RZ, 0xc0, !PT ;  /* 0x000f000f20207812 */ /* 0x000fe400078ec0ff */
[----:B------:R-:W-:Y:S02]  /*1d20*/  SHF.R.U32.HI R39, RZ, 0xc, R14 ;  /* 0x0000000cff277819 */ /* 0x000fe4000001160e */
[----:B------:R-:W-:Y:S02]  /*1d30*/  LOP3.LUT R41, R41, 0xf000f, RZ, 0xc0, !PT ;  /* 0x000f000f29297812 */ /* 0x000fe400078ec0ff */
[----:B------:R-:W-:-:S02]  /*1d40*/  LOP3.LUT R39, R39, 0xf000f, RZ, 0xc0, !PT ;  /* 0x000f000f27277812 */ /* 0x000fc400078ec0ff */
[----:B------:R-:W-:Y:S02]  /*1d50*/  LOP3.LUT R26, R12, 0x3f003f, RZ, 0xc0, !PT ;  /* 0x003f003f0c1a7812 */ /* 0x000fe400078ec0ff */
[----:B------:R-:W-:Y:S02]  /*1d60*/  SHF.R.U32.HI R25, RZ, 0x6, R12 ;  /* 0x00000006ff197819 */ /* 0x000fe4000001160c */
[----:B------:R-:W-:Y:S02]  /*1d70*/  LOP3.LUT R12, R13, 0x3f003f, RZ, 0xc0, !PT ;  /* 0x003f003f0d0c7812 */ /* 0x000fe400078ec0ff */
[----:B------:R-:W-:Y:S02]  /*1d80*/  LOP3.LUT R24, R14, 0x3f003f, RZ, 0xc0, !PT ;  /* 0x003f003f0e187812 */ /* 0x000fe400078ec0ff */
[----:B------:R-:W-:Y:S02]  /*1d90*/  SHF.R.U32.HI R13, RZ, 0x6, R13 ;  /* 0x00000006ff0d7819 */ /* 0x000fe4000001160d */
[----:B------:R-:W-:-:S02]  /*1da0*/  SHF.R.U32.HI R14, RZ, 0x6, R14 ;  /* 0x00000006ff0e7819 */ /* 0x000fc4000001160e */
[----:B------:R-:W-:Y:S02]  /*1db0*/  LOP3.LUT R27, R15, 0x3f003f, RZ, 0xc0, !PT ;  /* 0x003f003f0f1b7812 */ /* 0x000fe400078ec0ff */
[----:B------:R-:W-:Y:S02]  /*1dc0*/  SHF.R.U32.HI R15, RZ, 0x6, R15 ;  /* 0x00000006ff0f7819 */ /* 0x000fe4000001160f */
[----:B------:R-:W-:Y:S02]  /*1dd0*/  LOP3.LUT R25, R25, 0x3f003f, RZ, 0xc0, !PT ;  /* 0x003f003f19197812 */ /* 0x000fe400078ec0ff */
[----:B------:R-:W-:Y:S02]  /*1de0*/  LOP3.LUT R13, R13, 0x3f003f, RZ, 0xc0, !PT ;  /* 0x003f003f0d0d7812 */ /* 0x000fe400078ec0ff */
[----:B------:R-:W-:Y:S02]  /*1df0*/  LOP3.LUT R14, R14, 0x3f003f, RZ, 0xc0, !PT ;  /* 0x003f003f0e0e7812 */ /* 0x000fe400078ec0ff */
[----:B------:R-:W-:-:S02]  /*1e00*/  LOP3.LUT R15, R15, 0x3f003f, RZ, 0xc0, !PT ;  /* 0x003f003f0f0f7812 */ /* 0x000fc400078ec0ff */
[----:B------:R-:W-:Y:S02]  /*1e10*/  LOP3.LUT R26, R26, 0x64006400, RZ, 0xfc, !PT ;  /* 0x640064001a1a7812 */ /* 0x000fe400078efcff */
[----:B------:R-:W-:Y:S02]  /*1e20*/  ISETP.GE.AND P2, PT, R58, 0x2, PT ;  /* 0x000000023a00780c */ /* 0x000fe40003f46270 */
[--C-:B---3--:R-:W-:Y:S02]  /*1e30*/  SHF.R.U32.HI R33, RZ, 0x8, R16.reuse ;  /* 0x00000008ff217819 */ /* 0x108fe40000011610 */
[--C-:B------:R-:W-:Y:S02]  /*1e40*/  SHF.R.U32.HI R46, RZ, 0xa, R16.reuse ;  /* 0x0000000aff2e7819 */ /* 0x100fe40000011610 */
[----:B------:R-:W-:Y:S02]  /*1e50*/  LOP3.LUT R29, R16, 0x3f003f, RZ, 0xc0, !PT ;  /* 0x003f003f101d7812 */ /* 0x000fe400078ec0ff */
[----:B------:R-:W-:-:S02]  /*1e60*/  SHF.R.U32.HI R28, RZ, 0x6, R16 ;  /* 0x00000006ff1c7819 */ /* 0x000fc40000011610 */
[--C-:B------:R-:W-:Y:S02]  /*1e70*/  SHF.R.U32.HI R16, RZ, 0x8, R17.reuse ;  /* 0x00000008ff107819 */ /* 0x100fe40000011611 */
[--C-:B------:R-:W-:Y:S02]  /*1e80*/  SHF.R.U32.HI R45, RZ, 0xa, R17.reuse ;  /* 0x0000000aff2d7819 */ /* 0x100fe40000011611 */
[----:B------:R-:W-:Y:S02]  /*1e90*/  LOP3.LUT R31, R17, 0x3f003f, RZ, 0xc0, !PT ;  /* 0x003f003f111f7812 */ /* 0x000fe400078ec0ff */
[----:B------:R-:W-:Y:S02]  /*1ea0*/  SHF.R.U32.HI R34, RZ, 0x6, R17 ;  /* 0x00000006ff227819 */ /* 0x000fe40000011611 */
[--C-:B------:R-:W-:Y:S02]  /*1eb0*/  SHF.R.U32.HI R40, RZ, 0x8, R18.reuse ;  /* 0x00000008ff287819 */ /* 0x100fe40000011612 */
[----:B------:R-:W-:-:S02]  /*1ec0*/  SHF.R.U32.HI R17, RZ, 0xa, R18 ;  /* 0x0000000aff117819 */ /* 0x000fc40000011612 */
[----:B------:R-:W-:Y:S02]  /*1ed0*/  LOP3.LUT R30, R18, 0x3f003f, RZ, 0xc0, !PT ;  /* 0x003f003f121e7812 */ /* 0x000fe400078ec0ff */
[----:B------:R-:W-:Y:S02]  /*1ee0*/  SHF.R.U32.HI R35, RZ, 0x6, R18 ;  /* 0x00000006ff237819 */ /* 0x000fe40000011612 */
[--C-:B------:R-:W-:Y:S02]  /*1ef0*/  SHF.R.U32.HI R18, RZ, 0x8, R19.reuse ;  /* 0x00000008ff127819 */ /* 0x100fe40000011613 */
[--C-:B------:R-:W-:Y:S02]  /*1f00*/  SHF.R.U32.HI R44, RZ, 0xa, R19.reuse ;  /* 0x0000000aff2c7819 */ /* 0x100fe40000011613 */
[----:B------:R-:W-:Y:S02]  /*1f10*/  LOP3.LUT R36, R19, 0x3f003f, RZ, 0xc0, !PT ;  /* 0x003f003f13247812 */ /* 0x000fe400078ec0ff */
[----:B------:R-:W-:-:S02]  /*1f20*/  SHF.R.U32.HI R37, RZ, 0x6, R19 ;  /* 0x00000006ff257819 */ /* 0x000fc40000011613 */
[----:B------:R-:W-:Y:S02]  /*1f30*/  LOP3.LUT R19, R38, 0xf000f, RZ, 0xc0, !PT ;  /* 0x000f000f26137812 */ /* 0x000fe400078ec0ff */
[----:B------:R-:W-:Y:S02]  /*1f40*/  LOP3.LUT R32, R32, 0x300030, R33, 0xf8, !PT ;  /* 0x0030003020207812 */ /* 0x000fe400078ef821 */
[----:B------:R-:W-:Y:S02]  /*1f50*/  LOP3.LUT R33, R19, 0x300030, R16, 0xf8, !PT ;  /* 0x0030003013217812 */ /* 0x000fe400078ef810 */
[----:B------:R-:W-:Y:S02]  /*1f60*/  LOP3.LUT R16, R41, 0x300030, R18, 0xf8, !PT ;  /* 0x0030003029107812 */ /* 0x000fe400078ef812 */
[----:B--2---:R-:W-:Y:S02]  /*1f70*/  SHF.R.U32.HI R18, RZ, 0xc, R20 ;  /* 0x0000000cff127819 */ /* 0x004fe40000011614 */
[----:B------:R-:W-:-:S02]  /*1f80*/  SHF.R.U32.HI R47, RZ, 0xc, R22 ;  /* 0x0000000cff2f7819 */ /* 0x000fc40000011616 */
[----:B------:R-:W-:Y:S02]  /*1f90*/  LOP3.LUT R19, R39, 0x300030, R40, 0xf8, !PT ;  /* 0x0030003027137812 */ /* 0x000fe400078ef828 */
[----:B------:R-:W-:Y:S02]  /*1fa0*/  LOP3.LUT R42, R20, 0x3f003f, RZ, 0xc0, !PT ;  /* 0x003f003f142a7812 */ /* 0x000fe400078ec0ff */
[----:B------:R-:W-:Y:S02]  /*1fb0*/  SHF.R.U32.HI R43, RZ, 0x6, R20 ;  /* 0x00000006ff2b7819 */ /* 0x000fe40000011614 */
[----:B------:R-:W-:Y:S02]  /*1fc0*/  SHF.R.U32.HI R48, RZ, 0xc, R23 ;  /* 0x0000000cff307819 */ /* 0x000fe40000011617 */
[----:B------:R-:W-:Y:S02]  /*1fd0*/  SHF.R.U32.HI R20, RZ, 0xc, R21 ;  /* 0x0000000cff147819 */ /* 0x000fe40000011615 */
[----:B------:R-:W-:-:S02]  /*1fe0*/  LOP3.LUT R38, R21, 0x3f003f, RZ, 0xc0, !PT ;  /* 0x003f003f15267812 */ /* 0x000fc400078ec0ff */
[----:B------:R-:W-:Y:S02]  /*1ff0*/  SHF.R.U32.HI R39, RZ, 0x6, R21 ;  /* 0x00000006ff277819 */ /* 0x000fe40000011615 */
[----:B------:R-:W-:Y:S02]  /*2000*/  LOP3.LUT R21, R18, 0xf000f, RZ, 0xc0, !PT ;  /* 0x000f000f12157812 */ /* 0x000fe400078ec0ff */
[----:B------:R-:W-:Y:S02]  /*2010*/  LOP3.LUT R18, R47, 0xf000f, RZ, 0xc0, !PT ;  /* 0x000f000f2f127812 */ /* 0x000fe400078ec0ff */
[----:B------:R-:W-:Y:S02]  /*2020*/  LOP3.LUT R47, R48, 0xf000f, RZ, 0xc0, !PT ;  /* 0x000f000f302f7812 */ /* 0x000fe400078ec0ff */
[----:B------:R-:W-:Y:S02]  /*2030*/  LOP3.LUT R20, R20, 0xf000f, RZ, 0xc0, !PT ;  /* 0x000f000f14147812 */ /* 0x000fe400078ec0ff */
[----:B------:R-:W-:-:S02]  /*2040*/  LOP3.LUT R18, R18, 0x300030, R17, 0xf8, !PT ;  /* 0x0030003012127812 */ /* 0x000fc400078ef811 */
[----:B------:R-:W-:Y:S02]  /*2050*/  LOP3.LUT R17, R47, 0x300030, R44, 0xf8, !PT ;  /* 0x003000302f117812 */ /* 0x000fe400078ef82c */
[----:B------:R-:W-:Y:S02]  /*2060*/  LOP3.LUT R44, R12, 0x64006400, RZ, 0xfc, !PT ;  /* 0x640064000c2c7812 */ /* 0x000fe400078efcff */
[----:B------:R-:W-:Y:S02]  /*2070*/  LOP3.LUT R20, R20, 0x300030, R45, 0xf8, !PT ;  /* 0x0030003014147812 */ /* 0x000fe400078ef82d */
[----:B------:R-:W-:Y:S02]  /*2080*/  LOP3.LUT R21, R21, 0x300030, R46, 0xf8, !PT ;  /* 0x0030003015157812 */ /* 0x000fe400078ef82e */
[----:B------:R-:W-:Y:S02]  /*2090*/  LOP3.LUT R45, R24, 0x64006400, RZ, 0xfc, !PT ;  /* 0x64006400182d7812 */ /* 0x000fe400078efcff */
[----:B------:R-:W-:-:S02]  /*20a0*/  LOP3.LUT R46, R27, 0x64006400, RZ, 0xfc, !PT ;  /* 0x640064001b2e7812 */ /* 0x000fc400078efcff */
[----:B------:R-:W-:Y:S02]  /*20b0*/  LOP3.LUT R24, R25, 0x64006400, RZ, 0xfc, !PT ;  /* 0x6400640019187812 */ /* 0x000fe400078efcff */
[----:B------:R-:W-:Y:S02]  /*20c0*/  LOP3.LUT R41, R22, 0x3f003f, RZ, 0xc0, !PT ;  /* 0x003f003f16297812 */ /* 0x000fe400078ec0ff */
[----:B------:R-:W-:Y:S02]  /*20d0*/  SHF.R.U32.HI R40, RZ, 0x6, R22 ;  /* 0x00000006ff287819 */ /* 0x000fe40000011616 */
[----:B------:R-:W-:Y:S01]  /*20e0*/  LOP3.LUT R25, R13, 0x64006400, RZ, 0xfc, !PT ;  /* 0x640064000d197812 */ /* 0x000fe200078efcff */
[----:B------:R-:W-:Y:S01]  /*20f0*/  HADD2 R13, R44, -1056, -1056 ;  /* 0xe420e4202c0d7430 */ /* 0x000fe20000000000 */
[----:B------:R-:W-:Y:S02]  /*2100*/  LOP3.LUT R27, R14, 0x64006400, RZ, 0xfc, !PT ;  /* 0x640064000e1b7812 */ /* 0x000fe400078efcff */
[----:B------:R-:W-:-:S02]  /*2110*/  LOP3.LUT R22, R23, 0x3f003f, RZ, 0xc0, !PT ;  /* 0x003f003f17167812 */ /* 0x000fc400078ec0ff */
[----:B------:R-:W-:Y:S02]  /*2120*/  LOP3.LUT R47, R15, 0x64006400, RZ, 0xfc, !PT ;  /* 0x640064000f2f7812 */ /* 0x000fe400078efcff */
[----:B------:R-:W-:Y:S01]  /*2130*/  LOP3.LUT R44, R43, 0x3f003f, RZ, 0xc0, !PT ;  /* 0x003f003f2b2c7812 */ /* 0x000fe200078ec0ff */
[----:B------:R-:W-:Y:S01]  /*2140*/  HADD2 R12, R26, -1056, -1056 ;  /* 0xe420e4201a0c7430 */ /* 0x000fe20000000000 */
[----:B------:R-:W-:Y:S02]  /*2150*/  SHF.R.U32.HI R23, RZ, 0x6, R23 ;  /* 0x00000006ff177819 */ /* 0x000fe40000011617 */
        /* <DEDUP_REMOVED lines=104> */
.L_x_219:
        /* <DEDUP_REMOVED lines=47> */
.L_x_220:
[----:B------:R-:W-:Y:S05]  /*2ad0*/  @!P2 BRA `(.L_x_218) ;  /* 0x00000004006ca947 */ /* 0x000fea0003800000 */
[----:B------:R-:W-:Y:S02]  /*2ae0*/  PRMT R16, R55, 0x9910, RZ ;  /* 0x0000991037107816 */ /* 0x000fe400000000ff */
[----:B------:R-:W-:Y:S02]  /*2af0*/  PRMT R17, R61, 0x9910, RZ ;  /* 0x000099103d117816 */ /* 0x000fe400000000ff */
[----:B------:R-:W-:Y:S02]  /*2b00*/  ISETP.NE.AND P2, PT, R16, RZ, PT ;  /* 0x000000ff1000720c */ /* 0x000fe40003f45270 */
[----:B------:R-:W-:-:S04]  /*2b10*/  ISETP.NE.AND P0, PT, R17, RZ, PT ;  /* 0x000000ff1100720c */ /* 0x000fc80003f05270 */
[----:B------:R-:W-:-:S07]  /*2b20*/  ISETP.LT.OR P0, PT, R62, 0x4, !P0 ;  /* 0x000000043e00780c */ /* 0x000fce0004701670 */
        /* <DEDUP_REMOVED lines=43> */
.L_x_221:
        /* <DEDUP_REMOVED lines=43> */
.L_x_218:
[----:B0----5:R-:W-:-:S04]  /*3090*/  IMAD.WIDE R12, R59, 0xc, R64 ;  /* 0x0000000c3b0c7825 */ /* 0x021fc800078e0240 */
[C---:B------:R-:W-:Y:S02]  /*30a0*/  IMAD.WIDE R20, R59.reuse, 0x4, R12 ;  /* 0x000000043b147825 */ /* 0x040fe400078e020c */
[----:B------:R-:W2:Y:S02]  /*30b0*/  LDG.E.128.CONSTANT R12, desc[UR6][R12.64] ;  /* 0x000000060c0c7981 */ /* 0x000ea4000c1e9d00 */
[C---:B------:R-:W-:Y:S02]  /*30c0*/  IMAD.WIDE R16, R59.reuse, 0x4, R20 ;  /* 0x000000043b107825 */ /* 0x040fe400078e0214 */
[----:B------:R-:W3:Y:S04]  /*30d0*/  LDG.E.128.CONSTANT R20, desc[UR6][R20.64] ;  /* 0x0000000614147981 */ /* 0x000ee8000c1e9d00 */
[----:B------:R-:W4:Y:S01]  /*30e0*/  LDG.E.128.CONSTANT R16, desc[UR6][R16.64] ;  /* 0x0000000610107981 */ /* 0x000f22000c1e9d00 */
[----:B------:R-:W-:Y:S01]  /*30f0*/  IMAD.WIDE R64, R59, 0x18, R64 ;  /* 0x000000183b407825 */ /* 0x000fe200078e0240 */
[----:B--2---:R-:W-:-:S02]  /*3100*/  SHF.R.U32.HI R30, RZ, 0xc, R15 ;  /* 0x0000000cff1e7819 */ /* 0x004fc4000001160f */
[----:B------:R-:W-:Y:S02]  /*3110*/  SHF.R.U32.HI R24, RZ, 0xc, R12 ;  /* 0x0000000cff187819 */ /* 0x000fe4000001160c */
[----:B------:R-:W-:Y:S02]  /*3120*/  SHF.R.U32.HI R26, RZ, 0xc, R13 ;  /* 0x0000000cff1a7819 */ /* 0x000fe4000001160d */
[----:B------:R-:W-:Y:S02]  /*3130*/  SHF.R.U32.HI R28, RZ, 0xc, R14 ;  /* 0x0000000cff1c7819 */ /* 0x000fe4000001160e */
[----:B------:R-:W-:Y:S02]  /*3140*/  LOP3.LUT R31, R30, 0xf000f, RZ, 0xc0, !PT ;  /* 0x000f000f1e1f7812 */ /* 0x000fe400078ec0ff */
[----:B------:R-:W-:Y:S02]  /*3150*/  LOP3.LUT R25, R24, 0xf000f, RZ, 0xc0, !PT ;  /* 0x000f000f18197812 */ /* 0x000fe400078ec0ff */
[----:B----4-:R-:W-:-:S02]  /*3160*/  SHF.R.U32.HI R30, RZ, 0x8, R16 ;  /* 0x00000008ff1e7819 */ /* 0x010fc40000011610 */
[----:B------:R-:W-:Y:S02]  /*3170*/  LOP3.LUT R27, R26, 0xf000f, RZ, 0xc0, !PT ;  /* 0x000f000f1a1b7812 */ /* 0x000fe400078ec0ff */
[----:B------:R-:W-:Y:S02]  /*3180*/  SHF.R.U32.HI R24, RZ, 0x8, R17 ;  /* 0x00000008ff187819 */ /* 0x000fe40000011611 */
[----:B------:R-:W-:Y:S02]  /*3190*/  LOP3.LUT R29, R28, 0xf000f, RZ, 0xc0, !PT ;  /* 0x000f000f1c1d7812 */ /* 0x000fe400078ec0ff */
[----:B------:R-:W-:Y:S02]  /*31a0*/  SHF.R.U32.HI R26, RZ, 0x8, R18 ;  /* 0x00000008ff1a7819 */ /* 0x000fe40000011612 */
[----:B------:R-:W-:Y:S02]  /*31b0*/  SHF.R.U32.HI R28, RZ, 0x8, R19 ;  /* 0x00000008ff1c7819 */ /* 0x000fe40000011613 */
[----:B------:R-:W-:-:S02]  /*31c0*/  LOP3.LUT R30, R25, 0x300030, R30, 0xf8, !PT ;  /* 0x00300030191e7812 */ /* 0x000fc400078ef81e */
[----:B------:R-:W-:Y:S02]  /*31d0*/  LOP3.LUT R25, R27, 0x300030, R24, 0xf8, !PT ;  /* 0x003000301b197812 */ /* 0x000fe400078ef818 */
[----:B------:R-:W-:Y:S02]  /*31e0*/  LOP3.LUT R24, R29, 0x300030, R26, 0xf8, !PT ;  /* 0x003000301d187812 */ /* 0x000fe400078ef81a */
[----:B------:R-:W-:Y:S02]  /*31f0*/  LOP3.LUT R26, R31, 0x300030, R28, 0xf8, !PT ;  /* 0x003000301f1a7812 */ /* 0x000fe400078ef81c */
[----:B---3--:R-:W-:Y:S02]  /*3200*/  SHF.R.U32.HI R27, RZ, 0xc, R20 ;  /* 0x0000000cff1b7819 */ /* 0x008fe40000011614 */
[----:B------:R-:W-:Y:S02]  /*3210*/  SHF.R.U32.HI R28, RZ, 0xc, R21 ;  /* 0x0000000cff1c7819 */ /* 0x000fe40000011615 */
[----:B------:R-:W-:-:S02]  /*3220*/  SHF.R.U32.HI R29, RZ, 0xc, R22 ;  /* 0x0000000cff1d7819 */ /* 0x000fc40000011616 */
[----:B------:R-:W-:Y:S02]  /*3230*/  SHF.R.U32.HI R31, RZ, 0xc, R23 ;  /* 0x0000000cff1f7819 */ /* 0x000fe40000011617 */
[----:B------:R-:W-:Y:S02]  /*3240*/  SHF.R.U32.HI R66, RZ, 0xa, R16 ;  /* 0x0000000aff427819 */ /* 0x000fe40000011610 */
[----:B------:R-:W-:Y:S02]  /*3250*/  LOP3.LUT R27, R27, 0xf000f, RZ, 0xc0, !PT ;  /* 0x000f000f1b1b7812 */ /* 0x000fe400078ec0ff */
[----:B------:R-:W-:Y:S02]  /*3260*/  SHF.R.U32.HI R63, RZ, 0xa, R17 ;  /* 0x0000000aff3f7819 */ /* 0x000fe40000011611 */
[----:B------:R-:W-:Y:S02]  /*3270*/  SHF.R.U32.HI R42, RZ, 0xa, R18 ;  /* 0x0000000aff2a7819 */ /* 0x000fe40000011612 */
[----:B------:R-:W-:-:S02]  /*3280*/  SHF.R.U32.HI R32, RZ, 0xa, R19 ;  /* 0x0000000aff207819 */ /* 0x000fc40000011613 */
[----:B------:R-:W-:Y:S02]  /*3290*/  LOP3.LUT R28, R28, 0xf000f, RZ, 0xc0, !PT ;  /* 0x000f000f1c1c7812 */ /* 0x000fe400078ec0ff */
[----:B------:R-:W-:Y:S02]  /*32a0*/  LOP3.LUT R29, R29, 0xf000f, RZ, 0xc0, !PT ;  /* 0x000f000f1d1d7812 */ /* 0x000fe400078ec0ff */
[----:B------:R-:W-:Y:S02]  /*32b0*/  LOP3.LUT R31, R31, 0xf000f, RZ, 0xc0, !PT ;  /* 0x000f000f1f1f7812 */ /* 0x000fe400078ec0ff */
[----:B------:R-:W-:Y:S02]  /*32c0*/  LOP3.LUT R66, R27, 0x300030, R66, 0xf8, !PT ;  /* 0x003000301b427812 */ /* 0x000fe400078ef842 */
[----:B------:R-:W-:Y:S02]  /*32d0*/  LOP3.LUT R63, R28, 0x300030, R63, 0xf8, !PT ;  /* 0x003000301c3f7812 */ /* 0x000fe400078ef83f */
[----:B------:R-:W-:-:S02]  /*32e0*/  LOP3.LUT R42, R29, 0x300030, R42, 0xf8, !PT ;  /* 0x003000301d2a7812 */ /* 0x000fc400078ef82a */
[----:B------:R-:W-:Y:S01]  /*32f0*/  LOP3.LUT R27, R31, 0x300030, R32, 0xf8, !PT ;  /* 0x003000301f1b7812 */ /* 0x000fe200078ef820 */
[----:B------:R-:W-:Y:S06]  /*3300*/  @!P1 BRA `(.L_x_222) ;  /* 0x0000001000749947 */ /* 0x000fec0003800000 */
[----:B------:R-:W-:Y:S02]  /*3310*/  LOP3.LUT R28, R12, 0x3f003f, RZ, 0xc0, !PT ;  /* 0x003f003f0c1c7812 */ /* 0x000fe400078ec0ff */
[----:B------:R-:W-:Y:S02]  /*3320*/  SHF.R.U32.HI R40, RZ, 0x6, R12 ;  /* 0x00000006ff287819 */ /* 0x000fe4000001160c */
[----:B------:R-:W-:Y:S02]  /*3330*/  PRMT R12, R53, 0x9910, RZ ;  /* 0x00009910350c7816 */ /* 0x000fe400000000ff */
[----:B------:R-:W-:Y:S02]  /*3340*/  LOP3.LUT R29, R20, 0x3f003f, RZ, 0xc0, !PT ;  /* 0x003f003f141d7812 */ /* 0x000fe400078ec0ff */
[----:B------:R-:W-:Y:S02]  /*3350*/  SHF.R.U32.HI R41, RZ, 0x6, R20 ;  /* 0x00000006ff297819 */ /* 0x000fe40000011614 */
[----:B------:R-:W-:-:S02]  /*3360*/  ISETP.NE.AND P0, PT, R12, RZ, PT ;  /* 0x000000ff0c00720c */ /* 0x000fc40003f05270 */
[----:B------:R-:W-:Y:S02]  /*3370*/  LOP3.LUT R20, R16, 0x3f003f, RZ, 0xc0, !PT ;  /* 0x003f003f10147812 */ /* 0x000fe400078ec0ff */
[----:B------:R-:W-:Y:S02]  /*3380*/  SHF.R.U32.HI R43, RZ, 0x6, R13 ;  /* 0x00000006ff2b7819 */ /* 0x000fe4000001160d */
[----:B------:R-:W-:Y:S02]  /*3390*/  SHF.R.U32.HI R46, RZ, 0x6, R14 ;  /* 0x00000006ff2e7819 */ /* 0x000fe4000001160e */
[----:B------:R-:W-:Y:S02]  /*33a0*/  SHF.R.U32.HI R49, RZ, 0x6, R15 ;  /* 0x00000006ff317819 */ /* 0x000fe4000001160f */
[----:B------:R-:W-:Y:S02]  /*33b0*/  SHF.R.U32.HI R44, RZ, 0x6, R21 ;  /* 0x00000006ff2c7819 */ /* 0x000fe40000011615 */
[----:B------:R-:W-:-:S02]  /*33c0*/  SHF.R.U32.HI R47, RZ, 0x6, R22 ;  /* 0x00000006ff2f7819 */ /* 0x000fc40000011616 */
[----:B------:R-:W-:Y:S02]  /*33d0*/  SHF.R.U32.HI R50, RZ, 0x6, R23 ;  /* 0x00000006ff327819 */ /* 0x000fe40000011617 */
[----:B------:R-:W-:Y:S02]  /*33e0*/  SHF.R.U32.HI R16, RZ, 0x6, R16 ;  /* 0x00000006ff107819 */ /* 0x000fe40000011610 */
[----:B------:R-:W-:Y:S02]  /*33f0*/  SHF.R.U32.HI R45, RZ, 0x6, R17 ;  /* 0x00000006ff2d7819 */ /* 0x000fe40000011611 */
[----:B------:R-:W-:Y:S02]  /*3400*/  SHF.R.U32.HI R48, RZ, 0x6, R18 ;  /* 0x00000006ff307819 */ /* 0x000fe40000011612 */
[----:B------:R-:W-:Y:S02]  /*3410*/  SHF.R.U32.HI R51, RZ, 0x6, R19 ;  /* 0x00000006ff337819 */ /* 0x000fe40000011613 */
[----:B------:R-:W-:-:S02]  /*3420*/  LOP3.LUT R34, R14, 0x3f003f, RZ, 0xc0, !PT ;  /* 0x003f003f0e227812 */ /* 0x000fc400078ec0ff */
[----:B------:R-:W-:Y:S02]  /*3430*/  LOP3.LUT R14, R25, 0x64006400, RZ, 0xfc, !PT ;  /* 0x64006400190e7812 */ /* 0x000fe400078efcff */
[----:B------:R-:W-:Y:S02]  /*3440*/  LOP3.LUT R25, R42, 0x64006400, RZ, 0xfc, !PT ;  /* 0x640064002a197812 */ /* 0x000fe400078efcff */
[----:B------:R-:W-:Y:S01]  /*3450*/  LOP3.LUT R31, R13, 0x3f003f, RZ, 0xc0, !PT ;  /* 0x003f003f0d1f7812 */ /* 0x000fe200078ec0ff */
[----:B------:R-:W-:Y:S01]  /*3460*/  HADD2 R14, R14, -1056, -1056 ;  /* 0xe420e4200e0e7430 */ /* 0x000fe20000000000 */
        /* <DEDUP_REMOVED lines=78> */
[----:B------:R-:W-:Y:S01]  /*3950*/  ISETP.GE.AND P2, PT, R58, 0x2, PT ;  /* 0x000000023a00780c */ /* 0x000fe20003f46270 */
[----:B------:R-:W-:-:S02]  /*3960*/  HADD2 R50, R50, -1056, -1056 ;  /* 0xe420e42032327430 */ /* 0x000fc40000000000 */
[----:B------:R-:W-:Y:S01]  /*3970*/  HADD2 R51, R51, -1056, -1056 ;  /* 0xe420e42033337430 */ /* 0x000fe20000000000 */
[----:B------:R-:W-:Y:S09]  /*3980*/  @!P0 BRA `(.L_x_223) ;  /* 0x0000000000a88947 */ /* 0x000ff20003800000 */
        /* <DEDUP_REMOVED lines=42> */
.L_x_223:
        /* <DEDUP_REMOVED lines=47> */
.L_x_224:
        /* <DEDUP_REMOVED lines=49> */
.L_x_225:
        /* <DEDUP_REMOVED lines=43> */
.L_x_222:
[----:B------:R-:W-:Y:S01]  /*44e0*/  LEA R12, R60, 0x40, 0x6 ;  /* 0x000000403c0c7811 */ /* 0x000fe200078e30ff */
[----:B------:R-:W-:Y:S01]  /*44f0*/  UIADD3 UR4, UR4, 0x40, URZ ;  /* 0x0000004004047890 */ /* 0x000fe2000fffe03f */
[----:B------:R-:W-:Y:S02]  /*4500*/  IADD3 R56, R56, 0x20, RZ ;  /* 0x0000002038387810 */ /* 0x000fe40007ffe0ff */
[----:B------:R-:W-:Y:S02]  /*4510*/  VIMNMX R13, R12, UR8, PT ;  /* 0x000000080c0d7c48 */ /* 0x000fe4000bfe0100 */
[C---:B------:R-:W-:Y:S02]  /*4520*/  ISETP.GE.AND P0, PT, R56.reuse, UR5, PT ;  /* 0x0000000538007c0c */ /* 0x040fe4000bf06270 */
[----:B------:R-:W-:-:S13]  /*4530*/  ISETP.LT.AND P2, PT, R56, R13, PT ;  /* 0x0000000d3800720c */ /* 0x000fda0003f41270 */
[----:B------:R-:W-:Y:S05]  /*4540*/  @!P0 BRA P2, `(.L_x_226) ;  /* 0xffffffd400908947 */ /* 0x000fea000103ffff */
.L_x_217:
[----:B------:R-:W-:Y:S01]  /*4550*/  ISETP.GE.AND P0, PT, R56, R57, PT ;  /* 0x000000393800720c */ /* 0x000fe20003f06270 */
[----:B------:R-:W-:-:S03]  /*4560*/  ULDC UR5, c[0x0][0x264] ;  /* 0x0000990000057ab9 */ /* 0x000fc60000000800 */
[----:B------:R-:W-:-:S13]  /*4570*/  ISETP.GE.OR P0, PT, R56, UR5, P0 ;  /* 0x0000000538007c0c */ /* 0x000fda0008706670 */
[----:B------:R-:W-:Y:S05]  /*4580*/  @P0 BRA `(.L_x_227) ;  /* 0x0000006c00040947 */ /* 0x000fea0003800000 */
[----:B------:R-:W-:Y:S01]  /*4590*/  PRMT R12, R61, 0x9910, RZ ;  /* 0x000099103d0c7816 */ /* 0x000fe200000000ff */
[----:B------:R-:W-:-:S03]  /*45a0*/  ULDC UR5, c[0x0][0x264] ;  /* 0x0000990000057ab9 */ /* 0x000fc60000000800 */
[----:B------:R-:W-:-:S04]  /*45b0*/  ISETP.NE.AND P0, PT, R12, RZ, PT ;  /* 0x000000ff0c00720c */ /* 0x000fc80003f05270 */
[----:B------:R-:W-:-:S13]  /*45c0*/  ISETP.LT.OR P0, PT, R62, 0x4, !P0 ;  /* 0x000000043e00780c */ /* 0x000fda0004701670 */
.L_x_244:
        /* <DEDUP_REMOVED lines=14> */
[----:B------:R-:W2:Y:S01]  /*46b0*/  LDG.E.128.CONSTANT R12, desc[UR6][R64.64] ;  /* 0x00000006400c7981 */ /* 0x000ea2000c1e9d00 */
[----:B------:R-:W-:Y:S02]  /*46c0*/  PRMT R18, R53, 0x9910, RZ ;  /* 0x0000991035127816 */ /* 0x000fe400000000ff */
[----:B------:R-:W-:Y:S02]  /*46d0*/  MOV R17, 0x2c00 ;  /* 0x00002c0000117802 */ /* 0x000fe40000000f00 */
[----:B------:R-:W-:Y:S02]  /*46e0*/  ISETP.NE.AND P2, PT, R18, RZ, PT ;  /* 0x000000ff1200720c */ /* 0x000fe40003f45270 */
[----:B------:R-:W-:Y:S02]  /*46f0*/  ISETP.GE.AND P3, PT, R58, 0x2, PT ;  /* 0x000000023a00780c */ /* 0x000fe40003f66270 */
[----:B--2---:R-:W-:Y:S02]  /*4700*/  SHF.R.U32.HI R25, RZ, 0x8, R14 ;  /* 0x00000008ff197819 */ /* 0x004fe4000001160e */
[----:B------:R-:W-:-:S02]  /*4710*/  LOP3.LUT R16, R12, 0xf000f, RZ, 0xc0, !PT ;  /* 0x000f000f0c107812 */ /* 0x000fc400078ec0ff */
[----:B------:R-:W-:Y:S02]  /*4720*/  LOP3.LUT R18, R12, 0xf000f0, RZ, 0xc0, !PT ;  /* 0x00f000f00c127812 */ /* 0x000fe400078ec0ff */
[----:B------:R-:W-:Y:S02]  /*4730*/  LOP3.LUT R20, R13, 0xf000f0, RZ, 0xc0, !PT ;  /* 0x00f000f00d147812 */ /* 0x000fe400078ec0ff */
[----:B------:R-:W-:Y:S02]  /*4740*/  SHF.R.U32.HI R21, RZ, 0x8, R13 ;  /* 0x00000008ff157819 */ /* 0x000fe4000001160d */
[----:B------:R-:W-:Y:S02]  /*4750*/  SHF.R.U32.HI R12, RZ, 0x8, R12 ;  /* 0x00000008ff0c7819 */ /* 0x000fe4000001160c */
[----:B------:R-:W-:Y:S02]  /*4760*/  SHF.R.U32.HI R29, RZ, 0x8, R15 ;  /* 0x00000008ff1d7819 */ /* 0x000fe4000001160f */
[----:B------:R-:W-:-:S02]  /*4770*/  LOP3.LUT R27, R15, 0xf000f, RZ, 0xc0, !PT ;  /* 0x000f000f0f1b7812 */ /* 0x000fc400078ec0ff */
[----:B------:R-:W-:Y:S02]  /*4780*/  LOP3.LUT R28, R15, 0xf000f0, RZ, 0xc0, !PT ;  /* 0x00f000f00f1c7812 */ /* 0x000fe400078ec0ff */
[C---:B------:R-:W-:Y:S02]  /*4790*/  LOP3.LUT R22, R14.reuse, 0xf000f, RZ, 0xc0, !PT ;  /* 0x000f000f0e167812 */ /* 0x040fe400078ec0ff */
[----:B------:R-:W-:Y:S02]  /*47a0*/  LOP3.LUT R23, R14, 0xf000f0, RZ, 0xc0, !PT ;  /* 0x00f000f00e177812 */ /* 0x000fe400078ec0ff */
[----:B------:R-:W-:Y:S02]  /*47b0*/  LOP3.LUT R15, R25, 0xf000f, RZ, 0xc0, !PT ;  /* 0x000f000f190f7812 */ /* 0x000fe400078ec0ff */
[----:B------:R-:W-:Y:S02]  /*47c0*/  LOP3.LUT R19, R13, 0xf000f, RZ, 0xc0, !PT ;  /* 0x000f000f0d137812 */ /* 0x000fe400078ec0ff */
[----:B------:R-:W-:-:S02]  /*47d0*/  LOP3.LUT R26, R20, 0x64006400, RZ, 0xfc, !PT ;  /* 0x64006400141a7812 */ /* 0x000fc400078efcff */
[----:B------:R-:W-:Y:S02]  /*47e0*/  LOP3.LUT R14, R21, 0xf000f, RZ, 0xc0, !PT ;  /* 0x000f000f150e7812 */ /* 0x000fe400078ec0ff */
[----:B------:R-:W-:Y:S01]  /*47f0*/  LOP3.LUT R25, R25, 0xf000f0, RZ, 0xc0, !PT ;  /* 0x00f000f019197812 */ /* 0x000fe200078ec0ff */
[----:B------:R-:W-:Y:S01]  /*4800*/  HFMA2 R26, R26, R17.H0_H0, -72, -72 ;  /* 0xd480d4801a1a7431 */ /* 0x000fe20000040011 */
[C---:B------:R-:W-:Y:S02]  /*4810*/  LOP3.LUT R13, R12.reuse, 0xf000f, RZ, 0xc0, !PT ;  /* 0x000f000f0c0d7812 */ /* 0x040fe400078ec0ff */
        /* <DEDUP_REMOVED lines=30> */
[----:B------:R-:W-:-:S02]  /*4a00*/  HFMA2 R29, R12, R17.H0_H0, -72, -72 ;  /* 0xd480d4800c1d7431 */ /* 0x000fc40000040011 */
[----:B------:R-:W-:Y:S02]  /*4a10*/  HADD2 R30, R14, -1032, -1032 ;  /* 0xe408e4080e1e7430 */ /* 0x000fe40000000000 */
[----:B------:R-:W-:Y:S02]  /*4a20*/  HADD2 R32, R15, -1032, -1032 ;  /* 0xe408e4080f207430 */ /* 0x000fe40000000000 */
[----:B------:R-:W-:Y:S01]  /*4a30*/  HFMA2 R35, R36, R17.H0_H0, -72, -72 ;  /* 0xd480d48024237431 */ /* 0x000fe20000040011 */
[----:B------:R-:W-:Y:S06]  /*4a40*/  @!P2 BRA `(.L_x_229) ;  /* 0x000000040068a947 */ /* 0x000fec0003800000 */
[----:B------:R-:W0:Y:S01]  /*4a50*/  LDS.64 R14, [UR4] ;  /* 0x00000004ff0e7984 */ /* 0x000e220008000a00 */
[----:B------:R-:W-:Y:S02]  /*4a60*/  HADD2.F32 R38, -RZ, R21.H0_H0 ;  /* 0x20000015ff267230 */ /* 0x000fe40000004100 */
[----:B------:R-:W-:Y:S01]  /*4a70*/  HADD2.F32 R12, -RZ, R27.H0_H0 ;  /* 0x2000001bff0c7230 */ /* 0x000fe20000004100 */
[----:B------:R-:W1:Y:S01]  /*4a80*/  LDS.64 R18, [UR4+0x8] ;  /* 0x00000804ff127984 */ /* 0x000e620008000a00 */
[----:B------:R-:W-:Y:S02]  /*4a90*/  HADD2.F32 R41, -RZ, R21.H1_H1 ;  /* 0x30000015ff297230 */ /* 0x000fe40000004100 */
[--C-:B------:R-:W-:Y:S02]  /*4aa0*/  HADD2.F32 R16, -RZ, R23.reuse.H0_H0 ;  /* 0x20000017ff107230 */ /* 0x100fe40000004100 */
[----:B------:R-:W-:Y:S02]  /*4ab0*/  HADD2.F32 R47, -RZ, R23.H1_H1 ;  /* 0x30000017ff2f7230 */ /* 0x000fe40000004100 */
[----:B------:R-:W-:-:S02]  /*4ac0*/  HADD2.F32 R40, -RZ, R22.H1_H1 ;  /* 0x30000016ff287230 */ /* 0x000fc40000004100 */
[--C-:B0-----:R-:W-:Y:S02]  /*4ad0*/  HADD2.F32 R13, -RZ, R14.reuse.H0_H0 ;  /* 0x2000000eff0d7230 */ /* 0x101fe40000004100 */
[----:B------:R-:W-:Y:S02]  /*4ae0*/  HADD2.F32 R36, -RZ, R14.H1_H1 ;  /* 0x3000000eff247230 */ /* 0x000fe40000004100 */
[----:B------:R-:W-:Y:S02]  /*4af0*/  HADD2.F32 R14, -RZ, R25.H0_H0 ;  /* 0x20000019ff0e7230 */ /* 0x000fe40000004100 */
[----:B------:R-:W-:Y:S01]  /*4b00*/  FFMA.FTZ R43, R13, R38, RZ ;  /* 0x000000260d2b7223 */ /* 0x000fe200000100ff */
[--C-:B------:R-:W-:Y:S02]  /*4b10*/  HADD2.F32 R37, -RZ, R15.reuse.H0_H0 ;  /* 0x2000000fff257230 */ /* 0x100fe40000004100 */
[----:B------:R-:W-:Y:S01]  /*4b20*/  FFMA.FTZ R12, R12, R13, RZ ;  /* 0x0000000d0c0c7223 */ /* 0x000fe200000100ff */
[----:B------:R-:W-:-:S02]  /*4b30*/  HADD2.F32 R39, -RZ, R15.H1_H1 ;  /* 0x3000000fff277230 */ /* 0x000fc40000004100 */
[C---:B------:R-:W-:Y:S01]  /*4b40*/  FFMA.FTZ R45, R13.reuse, R14, RZ ;  /* 0x0000000e0d2d7223 */ /* 0x040fe200000100ff */
[----:B------:R-:W-:Y:S02]  /*4b50*/  HADD2.F32 R15, -RZ, R27.H1_H1 ;  /* 0x3000001bff0f7230 */ /* 0x000fe40000004100 */
[----:B------:R-:W-:Y:S01]  /*4b60*/  FFMA.FTZ R14, R36, R41, R43 ;  /* 0x00000029240e7223 */ /* 0x000fe2000001002b */
[----:B------:R-:W-:Y:S02]  /*4b70*/  HADD2.F32 R41, -RZ, R25.H1_H1 ;  /* 0x30000019ff297230 */ /* 0x000fe40000004100 */
[----:B------:R-:W-:Y:S01]  /*4b80*/  FFMA.FTZ R16, R13, R16, RZ ;  /* 0x000000100d107223 */ /* 0x000fe200000100ff */
[----:B------:R-:W-:Y:S02]  /*4b90*/  HADD2.F32 R13, -RZ, R20.H0_H0 ;  /* 0x20000014ff0d7230 */ /* 0x000fe40000004100 */
[----:B------:R-:W-:Y:S01]  /*4ba0*/  FFMA.FTZ R12, R15, R36, R12 ;  /* 0x000000240f0c7223 */ /* 0x000fe2000001000c */
[----:B------:R-:W-:-:S02]  /*4bb0*/  HADD2.F32 R15, -RZ, R26.H0_H0 ;  /* 0x2000001aff0f7230 */ /* 0x000fc40000004100 */
[C---:B------:R-:W-:Y:S01]  /*4bc0*/  FFMA.FTZ R38, R36.reuse, R41, R45 ;  /* 0x0000002924267223 */ /* 0x040fe2000001002d */
[----:B------:R-:W-:Y:S01]  /*4bd0*/  FFMA.FTZ R36, R36, R47, R16 ;  /* 0x0000002f24247223 */ /* 0x000fe20000010010 */
[----:B------:R-:W-:Y:S01]  /*4be0*/  FFMA.FTZ R13, R13, R37, R12 ;  /* 0x000000250d0d7223 */ /* 0x000fe2000001000c */
[----:B------:R-:W-:Y:S02]  /*4bf0*/  HADD2.F32 R12, -RZ, R20.H1_H1 ;  /* 0x30000014ff0c7230 */ /* 0x000fe40000004100 */
[----:B------:R-:W-:Y:S01]  /*4c00*/  FFMA.FTZ R16, R37, R15, R14 ;  /* 0x0000000f25107223 */ /* 0x000fe2000001000e */
[----:B------:R-:W-:Y:S02]  /*4c10*/  HADD2.F32 R15, -RZ, R22.H0_H0 ;  /* 0x20000016ff0f7230 */ /* 0x000fe40000004100 */
[----:B------:R-:W-:Y:S02]  /*4c20*/  HADD2.F32 R43, -RZ, R24.H0_H0 ;  /* 0x20000018ff2b7230 */ /* 0x000fe40000004100 */
[----:B------:R-:W-:Y:S01]  /*4c30*/  FFMA.FTZ R12, R12, R39, R13 ;  /* 0x000000270c0c7223 */ /* 0x000fe2000001000d */
[----:B------:R-:W-:-:S02]  /*4c40*/  HADD2.F32 R14, -RZ, R26.H1_H1 ;  /* 0x3000001aff0e7230 */ /* 0x000fc40000004100 */
[C---:B------:R-:W-:Y:S01]  /*4c50*/  FFMA.FTZ R15, R37.reuse, R15, R36 ;  /* 0x0000000f250f7223 */ /* 0x040fe20000010024 */
[----:B------:R-:W-:Y:S02]  /*4c60*/  HADD2.F32 R13, -RZ, R28.H0_H0 ;  /* 0x2000001cff0d7230 */ /* 0x000fe40000004100 */
[----:B------:R-:W-:Y:S01]  /*4c70*/  FFMA.FTZ R43, R37, R43, R38 ;  /* 0x0000002b252b7223 */ /* 0x000fe20000010026 */
[----:B------:R-:W-:Y:S02]  /*4c80*/  HADD2.F32 R38, -RZ, R24.H1_H1 ;  /* 0x30000018ff267230 */ /* 0x000fe40000004100 */
[C---:B------:R-:W-:Y:S01]  /*4c90*/  FFMA.FTZ R40, R39.reuse, R40, R15 ;  /* 0x0000002827287223 */ /* 0x040fe2000001000f */
[--C-:B-1----:R-:W-:Y:S02]  /*4ca0*/  HADD2.F32 R15, -RZ, R18.reuse.H0_H0 ;  /* 0x20000012ff0f7230 */ /* 0x102fe40000004100 */
[----:B------:R-:W-:Y:S01]  /*4cb0*/  FFMA.FTZ R36, R39, R14, R16 ;  /* 0x0000000e27247223 */ /* 0x000fe20000010010 */
[----:B------:R-:W-:-:S02]  /*4cc0*/  HADD2.F32 R37, -RZ, R18.H1_H1 ;  /* 0x30000012ff257230 */ /* 0x000fc40000004100 */
[----:B------:R-:W-:Y:S01]  /*4cd0*/  FFMA.FTZ R38, R39, R38, R43 ;  /* 0x0000002627267223 */ /* 0x000fe2000001002b */
[----:B------:R-:W-:Y:S02]  /*4ce0*/  HADD2.F32 R14, -RZ, R28.H1_H1 ;  /* 0x3000001cff0e7230 */ /* 0x000fe40000004100 */
[----:B------:R-:W-:Y:S01]  /*4cf0*/  FFMA.FTZ R13, R13, R15, R12 ;  /* 0x0000000f0d0d7223 */ /* 0x000fe2000001000c */
[----:B------:R-:W-:Y:S02]  /*4d00*/  HADD2.F32 R18, -RZ, R30.H0_H0 ;  /* 0x2000001eff127230 */ /* 0x000fe40000004100 */
        /* <DEDUP_REMOVED lines=23> */
[----:B------:R-:W-:Y:S02]  /*4e80*/  HADD2.F32 R18, -RZ, R33.H1_H1 ;  /* 0x30000021ff127230 */ /* 0x000fe40000004100 */
[----:B------:R-:W-:Y:S02]  /*4e90*/  HADD2.F32 R14, -RZ, R31.H1_H1 ;  /* 0x3000001fff0e7230 */ /* 0x000fe40000004100 */
[----:B------:R-:W-:Y:S01]  /*4ea0*/  FFMA.FTZ R12, R12, R19, R13 ;  /* 0x000000130c0c7223 */ /* 0x000fe2000001000d */
[----:B------:R-:W-:Y:S02]  /*4eb0*/  HADD2.F32 R16, -RZ, R35.H1_H1 ;  /* 0x30000023ff107230 */ /* 0x000fe40000004100 */
[C---:B------:R-:W-:Y:S01]  /*4ec0*/  FFMA.FTZ R18, R19.reuse, R18, R15 ;  /* 0x0000001213127223 */ /* 0x040fe2000001000f */
        /* <DEDUP_REMOVED lines=18> */
.L_x_229:
        /* <DEDUP_REMOVED lines=15> */
[----:B------:R-:W-:Y:S02]  /*50e0*/  HADD2.F32 R13, -RZ, R21.H0_H0 ;  /* 0x20000015ff0d7230 */ /* 0x000fe40000004100 */
[----:B------:R-:W-:Y:S02]  /*50f0*/  HADD2.F32 R36, -RZ, R12.H1_H1 ;  /* 0x3000000cff247230 */ /* 0x000fe40000004100 */
[-C--:B------:R-:W-:Y:S01]  /*5100*/  FFMA.FTZ R41, R14, R16.reuse, RZ ;  /* 0x000000100e297223 */ /* 0x080fe200000100ff */
[----:B------:R-:W-:Y:S02]  /*5110*/  HADD2.F32 R12, -RZ, R27.H0_H0 ;  /* 0x2000001bff0c7230 */ /* 0x000fe40000004100 */
[-C--:B------:R-:W-:Y:S01]  /*5120*/  FFMA.FTZ R13, R13, R16.reuse, RZ ;  /* 0x000000100d0d7223 */ /* 0x080fe200000100ff */
[----:B------:R-:W-:Y:S01]  /*5130*/  FFMA.FTZ R15, R15, R16, RZ ;  /* 0x000000100f0f7223 */ /* 0x000fe200000100ff */
[----:B------:R-:W-:-:S02]  /*5140*/  HADD2.F32 R14, -RZ, R26.H0_H0 ;  /* 0x2000001aff0e7230 */ /* 0x000fc40000004100 */
[----:B------:R-:W-:Y:S01]  /*5150*/  FFMA.FTZ R37, R12, R16, RZ ;  /* 0x000000100c257223 */ /* 0x000fe200000100ff */
[----:B------:R-:W-:Y:S02]  /*5160*/  HADD2.F32 R16, -RZ, R25.H1_H1 ;  /* 0x30000019ff107230 */ /* 0x000fe40000004100 */
[-C--:B------:R-:W-:Y:S01]  /*5170*/  FFMA.FTZ R13, R42, R36.reuse, R13 ;  /* 0x000000242a0d7223 */ /* 0x080fe2000001000d */
[----:B------:R-:W-:Y:S02]  /*5180*/  HADD2.F32 R42, -RZ, R23.H1_H1 ;  /* 0x30000017ff2a7230 */ /* 0x000fe40000004100 */
[-C--:B------:R-:W-:Y:S01]  /*5190*/  FFMA.FTZ R37, R40, R36.reuse, R37 ;  /* 0x0000002428257223 */ /* 0x080fe20000010025 */
[----:B------:R-:W-:Y:S02]  /*51a0*/  HADD2.F32 R12, -RZ, R20.H0_H0 ;  /* 0x20000014ff0c7230 */ /* 0x000fe40000004100 */
[----:B------:R-:W-:Y:S01]  /*51b0*/  FFMA.FTZ R41, R16, R36, R41 ;  /* 0x0000002410297223 */ /* 0x000fe20000010029 */
[----:B------:R-:W-:-:S02]  /*51c0*/  HADD2.F32 R40, -RZ, R24.H0_H0 ;  /* 0x20000018ff287230 */ /* 0x000fc40000004100 */
[----:B------:R-:W-:Y:S01]  /*51d0*/  FFMA.FTZ R14, R14, R38, R13 ;  /* 0x000000260e0e7223 */ /* 0x000fe2000001000d */
[----:B------:R-:W-:Y:S02]  /*51e0*/  HADD2.F32 R16, -RZ, R22.H0_H0 ;  /* 0x20000016ff107230 */ /* 0x000fe40000004100 */
[----:B------:R-:W-:Y:S01]  /*51f0*/  FFMA.FTZ R15, R42, R36, R15 ;  /* 0x000000242a0f7223 */ /* 0x000fe2000001000f */
[-C--:B------:R-:W-:Y:S01]  /*5200*/  FFMA.FTZ R12, R12, R38.reuse, R37 ;  /* 0x000000260c0c7223 */ /* 0x080fe20000010025 */
[----:B------:R-:W-:Y:S02]  /*5210*/  HADD2.F32 R13, -RZ, R20.H1_H1 ;  /* 0x30000014ff0d7230 */ /* 0x000fe40000004100 */
[-C--:B------:R-:W-:Y:S01]  /*5220*/  FFMA.FTZ R36, R40, R38.reuse, R41 ;  /* 0x0000002628247223 */ /* 0x080fe20000010029 */
[----:B------:R-:W-:Y:S02]  /*5230*/  HADD2.F32 R37, -RZ, R26.H1_H1 ;  /* 0x3000001aff257230 */ /* 0x000fe40000004100 */
[----:B------:R-:W-:Y:S01]  /*5240*/  FFMA.FTZ R38, R16, R38, R15 ;  /* 0x0000002610267223 */ /* 0x000fe2000001000f */
[----:B------:R-:W-:-:S02]  /*5250*/  HADD2.F32 R41, -RZ, R24.H1_H1 ;  /* 0x30000018ff297230 */ /* 0x000fc40000004100 */
[-C--:B------:R-:W-:Y:S01]  /*5260*/  FFMA.FTZ R12, R13, R39.reuse, R12 ;  /* 0x000000270d0c7223 */ /* 0x080fe2000001000c */
[----:B-1----:R-:W-:Y:S02]  /*5270*/  HADD2.F32 R13, -RZ, R18.H0_H0 ;  /* 0x20000012ff0d7230 */ /* 0x002fe40000004100 */
        /* <DEDUP_REMOVED lines=11> */
[----:B------:R-:W-:Y:S02]  /*5330*/  HADD2.F32 R40, -RZ, R28.H1_H1 ;  /* 0x3000001cff287230 */ /* 0x000fe40000004100 */
[----:B------:R-:W-:Y:S02]  /*5340*/  HADD2.F32 R16, -RZ, R30.H1_H1 ;  /* 0x3000001eff107230 */ /* 0x000fe40000004100 */
[----:B------:R-:W-:Y:S01]  /*5350*/  FFMA.FTZ R13, R41, R13, R38 ;  /* 0x0000000d290d7223 */ /* 0x000fe20000010026 */
[----:B------:R-:W-:-:S02]  /*5360*/  HADD2.F32 R38, -RZ, R32.H1_H1 ;  /* 0x30000020ff267230 */ /* 0x000fc40000004100 */
[-C--:B------:R-:W-:Y:S01]  /*5370*/  FFMA.FTZ R15, R40, R18.reuse, R15 ;  /* 0x00000012280f7223 */ /* 0x080fe2000001000f */
[----:B------:R-:W-:Y:S02]  /*5380*/  HADD2.F32 R40, -RZ, R34.H1_H1 ;  /* 0x30000022ff287230 */ /* 0x000fe40000004100 */
[-C--:B------:R-:W-:Y:S01]  /*5390*/  FFMA.FTZ R37, R16, R18.reuse, R37 ;  /* 0x0000001210257223 */ /* 0x080fe20000010025 */
[----:B------:R-:W-:Y:S02]  /*53a0*/  HADD2.F32 R14, -RZ, R19.H0_H0 ;  /* 0x20000013ff0e7230 */ /* 0x000fe40000004100 */
[-C--:B------:R-:W-:Y:S01]  /*53b0*/  FFMA.FTZ R39, R38, R18.reuse, R39 ;  /* 0x0000001226277223 */ /* 0x080fe20000010027 */
[----:B------:R-:W-:Y:S02]  /*53c0*/  HADD2.F32 R12, -RZ, R29.H0_H0 ;  /* 0x2000001dff0c7230 */ /* 0x000fe40000004100 */
[----:B------:R-:W-:Y:S01]  /*53d0*/  FFMA.FTZ R13, R40, R18, R13 ;  /* 0x00000012280d7223 */ /* 0x000fe2000001000d */
[----:B------:R-:W-:-:S02]  /*53e0*/  HADD2.F32 R36, -RZ, R31.H0_H0 ;  /* 0x2000001fff247230 */ /* 0x000fc40000004100 */
[----:B------:R-:W-:Y:S02]  /*53f0*/  HADD2.F32 R18, -RZ, R33.H0_H0 ;  /* 0x20000021ff127230 */ /* 0x000fe40000004100 */
[-C--:B------:R-:W-:Y:S01]  /*5400*/  FFMA.FTZ R12, R12, R14.reuse, R15 ;  /* 0x0000000e0c0c7223 */ /* 0x080fe2000001000f */
[----:B------:R-:W-:Y:S02]  /*5410*/  HADD2.F32 R19, -RZ, R19.H1_H1 ;  /* 0x30000013ff137230 */ /* 0x000fe40000004100 */
[-C--:B------:R-:W-:Y:S01]  /*5420*/  FFMA.FTZ R16, R36, R14.reuse, R37 ;  /* 0x0000000e24107223 */ /* 0x080fe20000010025 */
[----:B------:R-:W-:Y:S02]  /*5430*/  HADD2.F32 R36, -RZ, R35.H0_H0 ;  /* 0x20000023ff247230 */ /* 0x000fe40000004100 */
[----:B------:R-:W-:Y:S01]  /*5440*/  FFMA.FTZ R18, R18, R14, R39 ;  /* 0x0000000e12127223 */ /* 0x000fe20000010027 */
[----:B------:R-:W-:Y:S02]  /*5450*/  HADD2.F32 R15, -RZ, R29.H1_H1 ;  /* 0x3000001dff0f7230 */ /* 0x000fe40000004100 */
        /* <DEDUP_REMOVED lines=24> */
.L_x_231:
        /* <DEDUP_REMOVED lines=94> */
.L_x_232:
[----:B------:R-:W-:Y:S05]  /*5bc0*/  @P0 BRA `(.L_x_230) ;  /* 0x0000000400680947 */ /* 0x000fea0003800000 */
[----:B------:R-:W0:Y:S01]  /*5bd0*/  LDS.64 R12, [UR4+0x180] ;  /* 0x00018004ff0c7984 */ /* 0x000e220008000a00 */
[----:B------:R-:W-:Y:S02]  /*5be0*/  HADD2.F32 R14, -RZ, R25.H0_H0 ;  /* 0x20000019ff0e7230 */ /* 0x000fe40000004100 */
[----:B------:R-:W-:Y:S01]  /*5bf0*/  HADD2.F32 R15, -RZ, R23.H0_H0 ;  /* 0x20000017ff0f7230 */ /* 0x000fe20000004100 */
[----:B------:R-:W1:Y:S01]  /*5c00*/  LDS.64 R18, [UR4+0x188] ;  /* 0x00018804ff127984 */ /* 0x000e620008000a00 */
[----:B------:R-:W-:Y:S02]  /*5c10*/  HADD2.F32 R42, -RZ, R21.H1_H1 ;  /* 0x30000015ff2a7230 */ /* 0x000fe40000004100 */
[----:B------:R-:W-:Y:S02]  /*5c20*/  HADD2.F32 R40, -RZ, R27.H1_H1 ;  /* 0x3000001bff287230 */ /* 0x000fe40000004100 */
[--C-:B0-----:R-:W-:Y:S02]  /*5c30*/  HADD2.F32 R38, -RZ, R13.reuse.H0_H0 ;  /* 0x2000000dff267230 */ /* 0x101fe40000004100 */
[----:B------:R-:W-:-:S02]  /*5c40*/  HADD2.F32 R37, -RZ, R13.H1_H1 ;  /* 0x3000000dff257230 */ /* 0x000fc40000004100 */
        /* <DEDUP_REMOVED lines=18> */
[-C--:B------:R-:W-:Y:S01]  /*5d70*/  FFMA.FTZ R12, R12, R38.reuse, R21 ;  /* 0x000000260c0c7223 */ /* 0x080fe20000010015 */
[-C--:B------:R-:W-:Y:S01]  /*5d80*/  FFMA.FTZ R14, R14, R38.reuse, R13 ;  /* 0x000000260e0e7223 */ /* 0x080fe2000001000d */
        /* <DEDUP_REMOVED lines=8> */
[----:B-1----:R-:W-:Y:S02]  /*5e10*/  HADD2.F32 R13, -RZ, R18.H0_H0 ;  /* 0x20000012ff0d7230 */ /* 0x002fe40000004100 */
[-C--:B------:R-:W-:Y:S01]  /*5e20*/  FFMA.FTZ R36, R23, R37.reuse, R36 ;  /* 0x0000002517247223 */ /* 0x080fe20000010024 */
[----:B------:R-:W-:Y:S02]  /*5e30*/  HADD2.F32 R15, -RZ, R28.H0_H0 ;  /* 0x2000001cff0f7230 */ /* 0x000fe40000004100 */
[----:B------:R-:W-:Y:S01]  /*5e40*/  FFMA.FTZ R38, R25, R37, R38 ;  /* 0x0000002519267223 */ /* 0x000fe20000010026 */
[----:B------:R-:W-:-:S02]  /*5e50*/  HADD2.F32 R21, -RZ, R30.H0_H0 ;  /* 0x2000001eff157230 */ /* 0x000fc40000004100 */
[----:B------:R-:W-:Y:S02]  /*5e60*/  HADD2.F32 R23, -RZ, R32.H0_H0 ;  /* 0x20000020ff177230 */ /* 0x000fe40000004100 */
[-C--:B------:R-:W-:Y:S01]  /*5e70*/  FFMA.FTZ R15, R15, R13.reuse, R12 ;  /* 0x0000000d0f0f7223 */ /* 0x080fe2000001000c */
[----:B------:R-:W-:Y:S02]  /*5e80*/  HADD2.F32 R25, -RZ, R34.H0_H0 ;  /* 0x20000022ff197230 */ /* 0x000fe40000004100 */
[-C--:B------:R-:W-:Y:S01]  /*5e90*/  FFMA.FTZ R21, R21, R13.reuse, R16 ;  /* 0x0000000d15157223 */ /* 0x080fe20000010010 */
[----:B------:R-:W-:Y:S02]  /*5ea0*/  HADD2.F32 R18, -RZ, R18.H1_H1 ;  /* 0x30000012ff127230 */ /* 0x000fe40000004100 */
[-C--:B------:R-:W-:Y:S01]  /*5eb0*/  FFMA.FTZ R23, R23, R13.reuse, R36 ;  /* 0x0000000d17177223 */ /* 0x080fe20000010024 */
[----:B------:R-:W-:Y:S02]  /*5ec0*/  HADD2.F32 R28, -RZ, R28.H1_H1 ;  /* 0x3000001cff1c7230 */ /* 0x000fe40000004100 */
[----:B------:R-:W-:Y:S01]  /*5ed0*/  FFMA.FTZ R13, R25, R13, R38 ;  /* 0x0000000d190d7223 */ /* 0x000fe20000010026 */
[----:B------:R-:W-:-:S02]  /*5ee0*/  HADD2.F32 R30, -RZ, R30.H1_H1 ;  /* 0x3000001eff1e7230 */ /* 0x000fc40000004100 */
[----:B------:R-:W-:Y:S02]  /*5ef0*/  HADD2.F32 R32, -RZ, R32.H1_H1 ;  /* 0x30000020ff207230 */ /* 0x000fe40000004100 */
        /* <DEDUP_REMOVED lines=39> */
.L_x_230:
[----:B------:R-:W0:Y:S02]  /*6170*/  LDC R21, c[0x0][0x23c] ;  /* 0x00008f00ff157b82 */ /* 0x000e240000000800 */
[----:B0-----:R-:W-:-:S05]  /*6180*/  IMAD.WIDE R18, R21, 0x4, R64 ;  /* 0x0000000415127825 */ /* 0x001fca00078e0240 */
[----:B------:R-:W2:Y:S02]  /*6190*/  LDG.E.128.CONSTANT R12, desc[UR6][R18.64] ;  /* 0x00000006120c7981 */ /* 0x000ea4000c1e9d00 */
[C---:B--2---:R-:W-:Y:S02]  /*61a0*/  LOP3.LUT R16, R12.reuse, 0xf000f, RZ, 0xc0, !PT ;  /* 0x000f000f0c107812 */ /* 0x044fe400078ec0ff */
[----:B------:R-:W-:Y:S02]  /*61b0*/  LOP3.LUT R20, R12, 0xf000f0, RZ, 0xc0, !PT ;  /* 0x00f000f00c147812 */ /* 0x000fe400078ec0ff */
[----:B------:R-:W-:Y:S02]  /*61c0*/  LOP3.LUT R23, R13, 0xf000f0, RZ, 0xc0, !PT ;  /* 0x00f000f00d177812 */ /* 0x000fe400078ec0ff */
[----:B------:R-:W-:Y:S02]  /*61d0*/  SHF.R.U32.HI R12, RZ, 0x8, R12 ;  /* 0x00000008ff0c7819 */ /* 0x000fe4000001160c */
[----:B------:R-:W-:-:S02]  /*61e0*/  SHF.R.U32.HI R24, RZ, 0x8, R13 ;  /* 0x00000008ff187819 */ /* 0x000fc4000001160d */
[----:B------:R-:W-:Y:S02]  /*61f0*/  SHF.R.U32.HI R29, RZ, 0x8, R14 ;  /* 0x00000008ff1d7819 */ /* 0x000fe4000001160e */
[----:B------:R-:W-:Y:S02]  /*6200*/  SHF.R.U32.HI R33, RZ, 0x8, R15 ;  /* 0x00000008ff217819 */ /* 0x000fe4000001160f */
[----:B------:R-:W-:Y:S02]  /*6210*/  LOP3.LUT R22, R13, 0xf000f, RZ, 0xc0, !PT ;  /* 0x000f000f0d167812 */ /* 0x000fe400078ec0ff */
[C---:B------:R-:W-:Y:S02]  /*6220*/  LOP3.LUT R25, R14.reuse, 0xf000f, RZ, 0xc0, !PT ;  /* 0x000f000f0e197812 */ /* 0x040fe400078ec0ff */
[----:B------:R-:W-:Y:S02]  /*6230*/  LOP3.LUT R28, R14, 0xf000f0, RZ, 0xc0, !PT ;  /* 0x00f000f00e1c7812 */ /* 0x000fe400078ec0ff */
        /* <DEDUP_REMOVED lines=24> */
[-C--:B------:R-:W-:Y:S01]  /*63c0*/  HFMA2 R28, R28, R17.reuse.H0_H0, -72, -72 ;  /* 0xd480d4801c1c7431 */ /* 0x080fe20000040011 */
[----:B------:R-:W-:Y:S01]  /*63d0*/  LOP3.LUT R14, R14, 0x64006400, RZ, 0xfc, !PT ;  /* 0x640064000e0e7812 */ /* 0x000fe200078efcff */
[----:B------:R-:W-:Y:S01]  /*63e0*/  HADD2 R31, R13, -1032, -1032 ;  /* 0xe408e4080d1f7430 */ /* 0x000fe20000000000 */
[----:B------:R-:W-:Y:S01]  /*63f0*/  LOP3.LUT R34, R24, 0x64006400, RZ, 0xfc, !PT ;  /* 0x6400640018227812 */ /* 0x000fe200078efcff */
[----:B------:R-:W-:Y:S01]  /*6400*/  HFMA2 R24, R20, R17.H0_H0, -72, -72 ;  /* 0xd480d48014187431 */ /* 0x000fe20000040011 */
[----:B------:R-:W-:-:S02]  /*6410*/  LOP3.LUT R15, R15, 0x64006400, RZ, 0xfc, !PT ;  /* 0x640064000f0f7812 */ /* 0x000fc400078efcff */
[----:B------:R-:W-:Y:S01]  /*6420*/  LOP3.LUT R36, R29, 0x64006400, RZ, 0xfc, !PT ;  /* 0x640064001d247812 */ /* 0x000fe200078efcff */
[----:B------:R-:W-:Y:S01]  /*6430*/  HADD2 R29, R30, -1032, -1032 ;  /* 0xe408e4081e1d7430 */ /* 0x000fe20000000000 */
[----:B------:R-:W-:Y:S01]  /*6440*/  LOP3.LUT R23, R23, 0x64006400, RZ, 0xfc, !PT ;  /* 0x6400640017177812 */ /* 0x000fe200078efcff */
[-C--:B------:R-:W-:Y:S01]  /*6450*/  HFMA2 R30, R32, R17.reuse.H0_H0, -72, -72 ;  /* 0xd480d480201e7431 */ /* 0x080fe20000040011 */
[----:B------:R-:W-:Y:S01]  /*6460*/  LOP3.LUT R40, R33, 0x64006400, RZ, 0xfc, !PT ;  /* 0x6400640021287812 */ /* 0x000fe200078efcff */
[-C--:B------:R-:W-:Y:S02]  /*6470*/  HFMA2 R32, R12, R17.reuse.H0_H0, -72, -72 ;  /* 0xd480d4800c207431 */ /* 0x080fe40000040011 */
[----:B------:R-:W-:Y:S02]  /*6480*/  HADD2 R33, R14, -1032, -1032 ;  /* 0xe408e4080e217430 */ /* 0x000fe40000000000 */
[----:B------:R-:W-:Y:S02]  /*6490*/  HFMA2 R34, R34, R17.H0_H0, -72, -72 ;  /* 0xd480d48022227431 */ /* 0x000fe40000040011 */
[----:B------:R-:W-:-:S02]  /*64a0*/  HADD2 R35, R15, -1032, -1032 ;  /* 0xe408e4080f237430 */ /* 0x000fc40000000000 */
        /* <DEDUP_REMOVED lines=10> */
[----:B------:R-:W-:Y:S02]  /*6550*/  HADD2.F32 R43, -RZ, R25.H1_H1 ;  /* 0x30000019ff2b7230 */ /* 0x000fe40000004100 */
[----:B0-----:R-:W-:-:S02]  /*6560*/  HADD2.F32 R13, -RZ, R14.H0_H0 ;  /* 0x2000000eff0d7230 */ /* 0x001fc40000004100 */
[----:B------:R-:W-:Y:S02]  /*6570*/  HADD2.F32 R40, -RZ, R14.H1_H1 ;  /* 0x3000000eff287230 */ /* 0x000fe40000004100 */
[----:B------:R-:W-:Y:S02]  /*6580*/  HADD2.F32 R14, -RZ, R27.H0_H0 ;  /* 0x2000001bff0e7230 */ /* 0x000fe40000004100 */
[----:B------:R-:W-:Y:S01]  /*6590*/  FFMA.FTZ R12, R12, R13, RZ ;  /* 0x0000000d0c0c7223 */ /* 0x000fe200000100ff */
[C---:B------:R-:W-:Y:S01]  /*65a0*/  FFMA.FTZ R45, R13.reuse, R42, RZ ;  /* 0x0000002a0d2d7223 */ /* 0x040fe200000100ff */
[----:B------:R-:W-:Y:S01]  /*65b0*/  FFMA.FTZ R44, R13, R16, RZ ;  /* 0x000000100d2c7223 */ /* 0x000fe200000100ff */
[----:B------:R-:W-:Y:S02]  /*65c0*/  HADD2.F32 R41, -RZ, R15.H0_H0 ;  /* 0x2000000fff297230 */ /* 0x000fe40000004100 */
[----:B------:R-:W-:Y:S01]  /*65d0*/  FFMA.FTZ R12, R39, R40, R12 ;  /* 0x00000028270c7223 */ /* 0x000fe2000001000c */
[----:B------:R-:W-:Y:S01]  /*65e0*/  FFMA.FTZ R47, R13, R14, RZ ;  /* 0x0000000e0d2f7223 */ /* 0x000fe200000100ff */
[----:B------:R-:W-:-:S02]  /*65f0*/  HADD2.F32 R39, -RZ, R27.H1_H1 ;  /* 0x3000001bff277230 */ /* 0x000fc40000004100 */
[C---:B------:R-:W-:Y:S01]  /*6600*/  FFMA.FTZ R14, R40.reuse, R43, R45 ;  /* 0x0000002b280e7223 */ /* 0x040fe2000001002d */
[----:B------:R-:W-:Y:S02]  /*6610*/  HADD2.F32 R16, -RZ, R26.H0_H0 ;  /* 0x2000001aff107230 */ /* 0x000fe40000004100 */
[----:B------:R-:W-:Y:S02]  /*6620*/  HADD2.F32 R45, -RZ, R29.H1_H1 ;  /* 0x3000001dff2d7230 */ /* 0x000fe40000004100 */
[C---:B------:R-:W-:Y:S01]  /*6630*/  FFMA.FTZ R42, R40.reuse, R39, R47 ;  /* 0x00000027282a7223 */ /* 0x040fe2000001002f */
[----:B------:R-:W-:Y:S02]  /*6640*/  HADD2.F32 R13, -RZ, R24.H0_H0 ;  /* 0x20000018ff0d7230 */ /* 0x000fe40000004100 */
[----:B------:R-:W-:Y:S01]  /*6650*/  FFMA.FTZ R16, R41, R16, R14 ;  /* 0x0000001029107223 */ /* 0x000fe2000001000e */
        /* <DEDUP_REMOVED lines=8> */
[----:B------:R-:W-:Y:S02]  /*66e0*/  HADD2.F32 R12, -RZ, R24.H1_H1 ;  /* 0x30000018ff0c7230 */ /* 0x000fe40000004100 */
[----:B------:R-:W-:Y:S02]  /*66f0*/  HADD2.F32 R40, -RZ, R28.H1_H1 ;  /* 0x3000001cff287230 */ /* 0x000fe40000004100 */
[----:B------:R-:W-:Y:S01]  /*6700*/  FFMA.FTZ R39, R15, R14, R16 ;  /* 0x0000000e0f277223 */ /* 0x000fe20000010010 */
[----:B------:R-:W-:-:S02]  /*6710*/  HADD2.F32 R42, -RZ, R30.H1_H1 ;  /* 0x3000001eff2a7230 */ /* 0x000fc40000004100 */
[----:B------:R-:W-:Y:S01]  /*6720*/  FFMA.FTZ R13, R12, R15, R13 ;  /* 0x0000000f0c0d7223 */ /* 0x000fe2000001000d */
[----:B-1----:R-:W-:Y:S02]  /*6730*/  HADD2.F32 R16, -RZ, R22.H0_H0 ;  /* 0x20000016ff107230 */ /* 0x002fe40000004100 */
[C---:B------:R-:W-:Y:S01]  /*6740*/  FFMA.FTZ R43, R15.reuse, R40, R43 ;  /* 0x000000280f2b7223 */ /* 0x040fe2000001002b */
        /* <DEDUP_REMOVED lines=15> */
[C---:B------:R-:W-:Y:S01]  /*6840*/  FFMA.FTZ R13, R22.reuse, R13, R39 ;  /* 0x0000000d160d7223 */ /* 0x040fe20000010027 */
[----:B------:R-:W-:Y:S02]  /*6850*/  HADD2.F32 R12, -RZ, R23.H0_H0 ;  /* 0x20000017ff0c7230 */ /* 0x000fe40000004100 */
[C---:B------:R-:W-:Y:S01]  /*6860*/  FFMA.FTZ R41, R22.reuse, R41, R42 ;  /* 0x0000002916297223 */ /* 0x040fe2000001002a */
[----:B------:R-:W-:Y:S02]  /*6870*/  HADD2.F32 R16, -RZ, R34.H0_H0 ;  /* 0x20000022ff107230 */ /* 0x000fe40000004100 */
[----:B------:R-:W-:Y:S01]  /*6880*/  FFMA.FTZ R43, R22, R43, R44 ;  /* 0x0000002b162b7223 */ /* 0x000fe2000001002c */
[----:B------:R-:W-:Y:S02]  /*6890*/  HADD2.F32 R14, -RZ, R32.H0_H0 ;  /* 0x20000020ff0e7230 */ /* 0x000fe40000004100 */
        /* <DEDUP_REMOVED lines=31> */
.L_x_233:
[----:B------:R-:W-:Y:S05]  /*6a90*/  @!P3 BRA `(.L_x_234) ;  /* 0x00000010005cb947 */ /* 0x000fea0003800000 */
[----:B------:R-:W-:Y:S02]  /*6aa0*/  PRMT R12, R54, 0x9910, RZ ;  /* 0x00009910360c7816 */ /* 0x000fe400000000ff */
[----:B------:R-:W-:Y:S02]  /*6ab0*/  ISETP.GE.AND P5, PT, R58, 0x3, PT ;  /* 0x000000033a00780c */ /* 0x000fe40003fa6270 */
[----:B------:R-:W-:-:S13]  /*6ac0*/  ISETP.NE.AND P4, PT, R12, RZ, PT ;  /* 0x000000ff0c00720c */ /* 0x000fda0003f85270 */
[----:B------:R-:W-:Y:S05]  /*6ad0*/  @!P4 BRA `(.L_x_235) ;  /* 0x000000040068c947 */ /* 0x000fea0003800000 */
[----:B------:R-:W0:Y:S01]  /*6ae0*/  LDS.64 R12, [UR4+0x90] ;  /* 0x00009004ff0c7984 */ /* 0x000e220008000a00 */
[----:B------:R-:W-:Y:S02]  /*6af0*/  HADD2.F32 R44, -RZ, R38.H1_H1 ;  /* 0x30000026ff2c7230 */ /* 0x000fe40000004100 */
[----:B------:R-:W-:Y:S01]  /*6b00*/  HADD2.F32 R14, -RZ, R27.H0_H0 ;  /* 0x2000001bff0e7230 */ /* 0x000fe20000004100 */
[----:B------:R-:W1:Y:S01]  /*6b10*/  LDS.64 R22, [UR4+0x98] ;  /* 0x00009804ff167984 */ /* 0x000e620008000a00 */
[----:B------:R-:W-:Y:S02]  /*6b20*/  HADD2.F32 R15, -RZ, R29.H0_H0 ;  /* 0x2000001dff0f7230 */ /* 0x000fe40000004100 */
[----:B------:R-:W-:Y:S02]  /*6b30*/  HADD2.F32 R46, -RZ, R25.H1_H1 ;  /* 0x30000019ff2e7230 */ /* 0x000fe40000004100 */
[----:B------:R-:W-:Y:S02]  /*6b40*/  HADD2.F32 R48, -RZ, R29.H1_H1 ;  /* 0x3000001dff307230 */ /* 0x000fe40000004100 */
[----:B0-----:R-:W-:-:S02]  /*6b50*/  HADD2.F32 R39, -RZ, R12.H0_H0 ;  /* 0x2000000cff277230 */ /* 0x001fc40000004100 */
[----:B------:R-:W-:Y:S02]  /*6b60*/  HADD2.F32 R40, -RZ, R12.H1_H1 ;  /* 0x3000000cff287230 */ /* 0x000fe40000004100 */
[----:B------:R-:W-:Y:S02]  /*6b70*/  HADD2.F32 R12, -RZ, R38.H0_H0 ;  /* 0x20000026ff0c7230 */ /* 0x000fe40000004100 */
[-C--:B------:R-:W-:Y:S01]  /*6b80*/  FFMA.FTZ R43, R14, R39.reuse, RZ ;  /* 0x000000270e2b7223 */ /* 0x080fe200000100ff */
[--C-:B------:R-:W-:Y:S02]  /*6b90*/  HADD2.F32 R42, -RZ, R13.reuse.H0_H0 ;  /* 0x2000000dff2a7230 */ /* 0x100fe40000004100 */
[-C--:B------:R-:W-:Y:S01]  /*6ba0*/  FFMA.FTZ R15, R15, R39.reuse, RZ ;  /* 0x000000270f0f7223 */ /* 0x080fe200000100ff */
[----:B------:R-:W-:Y:S02]  /*6bb0*/  HADD2.F32 R16, -RZ, R13.H1_H1 ;  /* 0x3000000dff107230 */ /* 0x000fe40000004100 */
[----:B------:R-:W-:Y:S01]  /*6bc0*/  FFMA.FTZ R41, R12, R39, RZ ;  /* 0x000000270c297223 */ /* 0x000fe200000100ff */
[----:B------:R-:W-:-:S02]  /*6bd0*/  HADD2.F32 R13, -RZ, R25.H0_H0 ;  /* 0x20000019ff0d7230 */ /* 0x000fc40000004100 */
[-C--:B------:R-:W-:Y:S01]  /*6be0*/  FFMA.FTZ R15, R48, R40.reuse, R15 ;  /* 0x00000028300f7223 */ /* 0x080fe2000001000f */
[----:B------:R-:W-:Y:S02]  /*6bf0*/  HADD2.F32 R12, -RZ, R24.H0_H0 ;  /* 0x20000018ff0c7230 */ /* 0x000fe40000004100 */
[----:B------:R-:W-:Y:S01]  /*6c00*/  FFMA.FTZ R41, R44, R40, R41 ;  /* 0x000000282c297223 */ /* 0x000fe20000010029 */
[----:B------:R-:W-:Y:S02]  /*6c10*/  HADD2.F32 R44, -RZ, R27.H1_H1 ;  /* 0x3000001bff2c7230 */ /* 0x000fe40000004100 */
[----:B------:R-:W-:Y:S01]  /*6c20*/  FFMA.FTZ R13, R13, R39, RZ ;  /* 0x000000270d0d7223 */ /* 0x000fe200000100ff */
        /* <DEDUP_REMOVED lines=14> */
[-C--:B------:R-:W-:Y:S01]  /*6d10*/  FFMA.FTZ R13, R14, R16.reuse, R13 ;  /* 0x000000100e0d7223 */ /* 0x080fe2000001000d */
[-C--:B------:R-:W-:Y:S01]  /*6d20*/  FFMA.FTZ R43, R40, R16.reuse, R43 ;  /* 0x00000010282b7223 */ /* 0x080fe2000001002b */
[----:B-1----:R-:W-:Y:S02]  /*6d30*/  HADD2.F32 R14, -RZ, R22.H0_H0 ;  /* 0x20000016ff0e7230 */ /* 0x002fe40000004100 */
[----:B------:R-:W-:Y:S01]  /*6d40*/  FFMA.FTZ R15, R46, R16, R15 ;  /* 0x000000102e0f7223 */ /* 0x000fe2000001000f */
[----:B------:R-:W-:Y:S02]  /*6d50*/  HADD2.F32 R16, -RZ, R31.H0_H0 ;  /* 0x2000001fff107230 */ /* 0x000fe40000004100 */
        /* <DEDUP_REMOVED lines=19> */
[--C-:B------:R-:W-:Y:S02]  /*6e90*/  HADD2.F32 R22, -RZ, R36.reuse.H0_H0 ;  /* 0x20000024ff167230 */ /* 0x100fe40000004100 */
        /* <DEDUP_REMOVED lines=8> */
[----:B------:R-:W-:Y:S02]  /*6f20*/  HADD2.F32 R39, -RZ, R34.H1_H1 ;  /* 0x30000022ff277230 */ /* 0x000fe40000004100 */
[----:B------:R-:W-:Y:S01]  /*6f30*/  FFMA.FTZ R12, R40, R12, R15 ;  /* 0x0000000c280c7223 */ /* 0x000fe2000001000f */
        /* <DEDUP_REMOVED lines=20> */
.L_x_235:
[----:B------:R-:W-:Y:S05]  /*7080*/  @!P5 BRA `(.L_x_234) ;  /* 0x0000000800e0d947 */ /* 0x000fea0003800000 */
[----:B------:R-:W-:-:S04]  /*7090*/  PRMT R12, R55, 0x9910, RZ ;  /* 0x00009910370c7816 */ /* 0x000fc800000000ff */
        /* <DEDUP_REMOVED lines=92> */
.L_x_236:
[----:B------:R-:W-:Y:S05]  /*7660*/  @P0 BRA `(.L_x_234) ;  /* 0x0000000400680947 */ /* 0x000fea0003800000 */
[----:B------:R-:W0:Y:S01]  /*7670*/  LDS.64 R12, [UR4+0x190] ;  /* 0x00019004ff0c7984 */ /* 0x000e220008000a00 */
[----:B------:R-:W-:Y:S02]  /*7680*/  HADD2.F32 R44, -RZ, R25.H1_H1 ;  /* 0x30000019ff2c7230 */ /* 0x000fe40000004100 */
[----:B------:R-:W-:Y:S01]  /*7690*/  HADD2.F32 R14, -RZ, R27.H0_H0 ;  /* 0x2000001bff0e7230 */ /* 0x000fe20000004100 */
[----:B------:R-:W1:Y:S01]  /*76a0*/  LDS.64 R22, [UR4+0x198] ;  /* 0x00019804ff167984 */ /* 0x000e620008000a00 */
[--C-:B------:R-:W-:Y:S02]  /*76b0*/  HADD2.F32 R15, -RZ, R29.reuse.H0_H0 ;  /* 0x2000001dff0f7230 */ /* 0x100fe40000004100 */
[----:B------:R-:W-:Y:S02]  /*76c0*/  HADD2.F32 R46, -RZ, R29.H1_H1 ;  /* 0x3000001dff2e7230 */ /* 0x000fe40000004100 */
[----:B------:R-:W-:Y:S02]  /*76d0*/  HADD2.F32 R29, -RZ, R0.H1_H1 ;  /* 0x30000000ff1d7230 */ /* 0x000fe40000004100 */
[----:B0-----:R-:W-:-:S02]  /*76e0*/  HADD2.F32 R39, -RZ, R12.H0_H0 ;  /* 0x2000000cff277230 */ /* 0x001fc40000004100 */
[----:B------:R-:W-:Y:S02]  /*76f0*/  HADD2.F32 R40, -RZ, R12.H1_H1 ;  /* 0x3000000cff287230 */ /* 0x000fe40000004100 */
[--C-:B------:R-:W-:Y:S02]  /*7700*/  HADD2.F32 R12, -RZ, R38.reuse.H0_H0 ;  /* 0x20000026ff0c7230 */ /* 0x100fe40000004100 */
[-C--:B------:R-:W-:Y:S01]  /*7710*/  FFMA.FTZ R41, R14, R39.reuse, RZ ;  /* 0x000000270e297223 */ /* 0x080fe200000100ff */
[--C-:B------:R-:W-:Y:S02]  /*7720*/  HADD2.F32 R42, -RZ, R13.reuse.H0_H0 ;  /* 0x2000000dff2a7230 */ /* 0x100fe40000004100 */
[----:B------:R-:W-:Y:S01]  /*7730*/  FFMA.FTZ R15, R15, R39, RZ ;  /* 0x000000270f0f7223 */ /* 0x000fe200000100ff */
[----:B------:R-:W-:Y:S02]  /*7740*/  HADD2.F32 R16, -RZ, R13.H1_H1 ;  /* 0x3000000dff107230 */ /* 0x000fe40000004100 */
[----:B------:R-:W-:-:S02]  /*7750*/  HADD2.F32 R38, -RZ, R38.H1_H1 ;  /* 0x30000026ff267230 */ /* 0x000fc40000004100 */
[-C--:B------:R-:W-:Y:S01]  /*7760*/  FFMA.FTZ R15, R46, R40.reuse, R15 ;  /* 0x000000282e0f7223 */ /* 0x080fe2000001000f */
[----:B------:R-:W-:Y:S02]  /*7770*/  HADD2.F32 R13, -RZ, R25.H0_H0 ;  /* 0x20000019ff0d7230 */ /* 0x000fe40000004100 */
[-C--:B------:R-:W-:Y:S01]  /*7780*/  FFMA.FTZ R25, R12, R39.reuse, RZ ;  /* 0x000000270c197223 */ /* 0x080fe200000100ff */
[----:B------:R-:W-:Y:S02]  /*7790*/  HADD2.F32 R12, -RZ, R24.H0_H0 ;  /* 0x20000018ff0c7230 */ /* 0x000fe40000004100 */
[----:B------:R-:W-:Y:S02]  /*77a0*/  HADD2.F32 R14, -RZ, R26.H0_H0 ;  /* 0x2000001aff0e7230 */ /* 0x000fe40000004100 */
[----:B------:R-:W-:Y:S01]  /*77b0*/  FFMA.FTZ R13, R13, R39, RZ ;  /* 0x000000270d0d7223 */ /* 0x000fe200000100ff */
[----:B------:R-:W-:Y:S01]  /*77c0*/  FFMA.FTZ R25, R38, R40, R25 ;  /* 0x0000002826197223 */ /* 0x000fe20000010019 */
[----:B------:R-:W-:-:S02]  /*77d0*/  HADD2.F32 R38, -RZ, R27.H1_H1 ;  /* 0x3000001bff267230 */ /* 0x000fc40000004100 */
[----:B------:R-:W-:Y:S01]  /*77e0*/  FFMA.FTZ R13, R44, R40, R13 ;  /* 0x000000282c0d7223 */ /* 0x000fe2000001000d */
[----:B------:R-:W-:Y:S01]  /*77f0*/  FFMA.FTZ R25, R12, R42, R25 ;  /* 0x0000002a0c197223 */ /* 0x000fe20000010019 */
        /* <DEDUP_REMOVED lines=12> */
[----:B-1----:R-:W-:Y:S02]  /*78c0*/  HADD2.F32 R12, -RZ, R22.H0_H0 ;  /* 0x20000016ff0c7230 */ /* 0x002fe40000004100 */
[----:B------:R-:W-:Y:S01]  /*78d0*/  FFMA.FTZ R41, R28, R16, R41 ;  /* 0x000000101c297223 */ /* 0x000fe20000010029 */
[----:B------:R-:W-:-:S02]  /*78e0*/  HADD2.F32 R26, -RZ, R33.H0_H0 ;  /* 0x20000021ff1a7230 */ /* 0x000fc40000004100 */
[----:B------:R-:W-:Y:S01]  /*78f0*/  FFMA.FTZ R15, R30, R16, R15 ;  /* 0x000000101e0f7223 */ /* 0x000fe2000001000f */
[----:B------:R-:W-:Y:S02]  /*7900*/  HADD2.F32 R16, -RZ, R31.H0_H0 ;  /* 0x2000001fff107230 */ /* 0x000fe40000004100 */
[----:B------:R-:W-:Y:S02]  /*7910*/  HADD2.F32 R28, -RZ, R35.H0_H0 ;  /* 0x20000023ff1c7230 */ /* 0x000fe40000004100 */
[-C--:B------:R-:W-:Y:S01]  /*7920*/  FFMA.FTZ R13, R26, R12.reuse, R13 ;  /* 0x0000000c1a0d7223 */ /* 0x080fe2000001000d */
[----:B------:R-:W-:Y:S02]  /*7930*/  HADD2.F32 R30, -RZ, R37.H0_H0 ;  /* 0x20000025ff1e7230 */ /* 0x000fe40000004100 */
[-C--:B------:R-:W-:Y:S01]  /*7940*/  FFMA.FTZ R25, R16, R12.reuse, R25 ;  /* 0x0000000c10197223 */ /* 0x080fe20000010019 */
[----:B------:R-:W-:Y:S02]  /*7950*/  HADD2.F32 R22, -RZ, R22.H1_H1 ;  /* 0x30000016ff167230 */ /* 0x000fe40000004100 */
[----:B------:R-:W-:Y:S01]  /*7960*/  FFMA.FTZ R41, R28, R12, R41 ;  /* 0x0000000c1c297223 */ /* 0x000fe20000010029 */
[----:B------:R-:W-:-:S02]  /*7970*/  HADD2.F32 R24, -RZ, R31.H1_H1 ;  /* 0x3000001fff187230 */ /* 0x000fc40000004100 */
[----:B------:R-:W-:Y:S01]  /*7980*/  FFMA.FTZ R15, R30, R12, R15 ;  /* 0x0000000c1e0f7223 */ /* 0x000fe2000001000f */
[----:B------:R-:W-:Y:S02]  /*7990*/  HADD2.F32 R16, -RZ, R33.H1_H1 ;  /* 0x30000021ff107230 */ /* 0x000fe40000004100 */
        /* <DEDUP_REMOVED lines=9> */
[----:B------:R-:W-:Y:S02]  /*7a30*/  HADD2.F32 R12, -RZ, R32.H0_H0 ;  /* 0x20000020ff0c7230 */ /* 0x000fe40000004100 */
[-C--:B------:R-:W-:Y:S01]  /*7a40*/  FFMA.FTZ R16, R24, R14.reuse, R13 ;  /* 0x0000000e18107223 */ /* 0x080fe2000001000d */
[----:B------:R-:W-:Y:S02]  /*7a50*/  HADD2.F32 R23, -RZ, R23.H1_H1 ;  /* 0x30000017ff177230 */ /* 0x000fe40000004100 */
[-C--:B------:R-:W-:Y:S01]  /*7a60*/  FFMA.FTZ R22, R22, R14.reuse, R41 ;  /* 0x0000000e16167223 */ /* 0x080fe20000010029 */
[----:B------:R-:W-:Y:S02]  /*7a70*/  HADD2.F32 R27, -RZ, R36.H1_H1 ;  /* 0x30000024ff1b7230 */ /* 0x000fe40000004100 */
[----:B------:R-:W-:Y:S01]  /*7a80*/  FFMA.FTZ R12, R12, R14, R25 ;  /* 0x0000000e0c0c7223 */ /* 0x000fe20000010019 */
[----:B------:R-:W-:-:S02]  /*7a90*/  HADD2.F32 R24, -RZ, R20.H0_H0 ;  /* 0x20000014ff187230 */ /* 0x000fc40000004100 */
[----:B------:R-:W-:Y:S02]  /*7aa0*/  HADD2.F32 R13, -RZ, R32.H1_H1 ;  /* 0x30000020ff0d7230 */ /* 0x000fe40000004100 */
        /* <DEDUP_REMOVED lines=9> */
[----:B------:R-:W-:Y:S02]  /*7b40*/  HADD2.F32 R25, -RZ, R0.H0_H0 ;  /* 0x20000000ff197230 */ /* 0x000fe40000004100 */
[----:B------:R-:W-:Y:S01]  /*7b50*/  FMUL.FTZ R12, R13, R12 ;  /* 0x0000000c0d0c7220 */ /* 0x000fe20000410000 */
[----:B------:R-:W-:Y:S01]  /*7b60*/  FMUL.FTZ R16, R15, R16 ;  /* 0x000000100f107220 */ /* 0x000fe20000410000 */
[----:B------:R-:W-:Y:S01]  /*7b70*/  FMUL.FTZ R14, R29, R14 ;  /* 0x0000000e1d0e7220 */ /* 0x000fe20000410000 */
[----:B------:R-:W-:Y:S02]  /*7b80*/  FMUL.FTZ R22, R25, R22 ;  /* 0x0000001619167220 */ /* 0x000fe40000410000 */
[----:B------:R-:W-:Y:S02]  /*7b90*/  F2FP.F16.F32.PACK_AB R12, RZ, R12 ;  /* 0x0000000cff0c723e */ /* 0x000fe400000000ff */
[----:B------:R-:W-:-:S02]  /*7ba0*/  F2FP.F16.F32.PACK_AB R16, RZ, R16 ;  /* 0x00000010ff10723e */ /* 0x000fc400000000ff */
[----:B------:R-:W-:Y:S02]  /*7bb0*/  F2FP.F16.F32.PACK_AB R22, RZ, R22 ;  /* 0x00000016ff16723e */ /* 0x000fe400000000ff */
[----:B------:R-:W-:Y:S02]  /*7bc0*/  F2FP.F16.F32.PACK_AB R14, RZ, R14 ;  /* 0x0000000eff0e723e */ /* 0x000fe400000000ff */
[----:B------:R-:W-:Y:S02]  /*7bd0*/  PRMT R12, R12, 0x5410, R16 ;  /* 0x000054100c0c7816 */ /* 0x000fe40000000010 */
[----:B------:R-:W-:-:S04]  /*7be0*/  PRMT R22, R22, 0x5410, R14 ;  /* 0x0000541016167816 */ /* 0x000fc8000000000e */
[----:B------:R-:W-:Y:S01]  /*7bf0*/  HFMA2.MMA R10, R12, 1, 1, R10 ;  /* 0x3c003c000c0a7835 */ /* 0x000fe2000000000a */
[----:B------:R-:W-:-:S10]  /*7c00*/  HADD2 R11, R22, R11 ;  /* 0x0000000b160b7230 */ /* 0x000fd40000000000 */
.L_x_234:
[----:B------:R-:W-:-:S05]  /*7c10*/  IMAD.WIDE R18, R21, 0x4, R18 ;  /* 0x0000000415127825 */ /* 0x000fca00078e0212 */
        /* <DEDUP_REMOVED lines=144> */
.L_x_237:
        /* <DEDUP_REMOVED lines=95> */
.L_x_239:
        /* <DEDUP_REMOVED lines=94> */
.L_x_240:
        /* <DEDUP_REMOVED lines=91> */
.L_x_238:
[----:B------:R-:W-:-:S06]  /*96a0*/  IMAD.WIDE R12, R21, 0x4, R18 ;  /* 0x00000004150c7825 */ /* 0x000fcc00078e0212 */
[----:B------:R-:W2:Y:S02]  /*96b0*/  LDG.E.128.CONSTANT R12, desc[UR6][R12.64] ;  /* 0x000000060c0c7981 */ /* 0x000ea4000c1e9d00 */
[C---:B--2---:R-:W-:Y:S02]  /*96c0*/  LOP3.LUT R16, R12.reuse, 0xf000f, RZ, 0xc0, !PT ;  /* 0x000f000f0c107812 */ /* 0x044fe400078ec0ff */
[----:B------:R-:W-:Y:S02]  /*96d0*/  LOP3.LUT R18, R12, 0xf000f0, RZ, 0xc0, !PT ;  /* 0x00f000f00c127812 */ /* 0x000fe400078ec0ff */
[----:B------:R-:W-:Y:S02]  /*96e0*/  SHF.R.U32.HI R19, RZ, 0x8, R12 ;  /* 0x00000008ff137819 */ /* 0x000fe4000001160c */
[----:B------:R-:W-:Y:S02]  /*96f0*/  LOP3.LUT R12, R15, 0xf000f0, RZ, 0xc0, !PT ;  /* 0x00f000f00f0c7812 */ /* 0x000fe400078ec0ff */
[----:B------:R-:W-:-:S02]  /*9700*/  SHF.R.U32.HI R29, RZ, 0x8, R13 ;  /* 0x00000008ff1d7819 */ /* 0x000fc4000001160d */
[----:B------:R-:W-:Y:S02]  /*9710*/  LOP3.LUT R22, R12, 0x64006400, RZ, 0xfc, !PT ;  /* 0x640064000c167812 */ /* 0x000fe400078efcff */
[----:B------:R-:W-:Y:S02]  /*9720*/  LOP3.LUT R12, R19, 0xf000f0, RZ, 0xc0, !PT ;  /* 0x00f000f0130c7812 */ /* 0x000fe400078ec0ff */
[C---:B------:R-:W-:Y:S01]  /*9730*/  LOP3.LUT R28, R13.reuse, 0xf000f, RZ, 0xc0, !PT ;  /* 0x000f000f0d1c7812 */ /* 0x040fe200078ec0ff */
[----:B------:R-:W-:Y:S01]  /*9740*/  HFMA2 R23, R22, R17.H0_H0, -72, -72 ;  /* 0xd480d48016177431 */ /* 0x000fe20000040011 */
[----:B------:R-:W-:Y:S02]  /*9750*/  LOP3.LUT R20, R13, 0xf000f0, RZ, 0xc0, !PT ;  /* 0x00f000f00d147812 */ /* 0x000fe400078ec0ff */
[----:B------:R-:W-:Y:S02]  /*9760*/  LOP3.LUT R21, R14, 0xf000f0, RZ, 0xc0, !PT ;  /* 0x00f000f00e157812 */ /* 0x000fe400078ec0ff */
[----:B------:R-:W-:-:S02]  /*9770*/  SHF.R.U32.HI R31, RZ, 0x8, R14 ;  /* 0x00000008ff1f7819 */ /* 0x000fc4000001160e */
[----:B------:R-:W-:Y:S02]  /*9780*/  LOP3.LUT R13, R29, 0xf000f0, RZ, 0xc0, !PT ;  /* 0x00f000f01d0d7812 */ /* 0x000fe400078ec0ff */
[----:B------:R-:W-:Y:S02]  /*9790*/  SHF.R.U32.HI R34, RZ, 0x8, R15 ;  /* 0x00000008ff227819 */ /* 0x000fe4000001160f */
[----:B------:R-:W-:Y:S02]  /*97a0*/  LOP3.LUT R12, R12, 0x64006400, RZ, 0xfc, !PT ;  /* 0x640064000c0c7812 */ /* 0x000fe400078efcff */
[----:B------:R-:W-:Y:S02]  /*97b0*/  LOP3.LUT R30, R14, 0xf000f, RZ, 0xc0, !PT ;  /* 0x000f000f0e1e7812 */ /* 0x000fe400078ec0ff */
[----:B------:R-:W-:Y:S01]  /*97c0*/  LOP3.LUT R33, R15, 0xf000f, RZ, 0xc0, !PT ;  /* 0x000f000f0f217812 */ /* 0x000fe200078ec0ff */
[----:B------:R-:W-:Y:S01]  /*97d0*/  HFMA2 R22, R12, R17.H0_H0, -72, -72 ;  /* 0xd480d4800c167431 */ /* 0x000fe20000040011 */
[----:B------:R-:W-:-:S02]  /*97e0*/  LOP3.LUT R24, R21, 0x64006400, RZ, 0xfc, !PT ;  /* 0x6400640015187812 */ /* 0x000fc400078efcff */
[----:B------:R-:W-:Y:S02]  /*97f0*/  LOP3.LUT R15, R31, 0xf000f0, RZ, 0xc0, !PT ;  /* 0x00f000f01f0f7812 */ /* 0x000fe400078ec0ff */
[----:B------:R-:W-:Y:S01]  /*9800*/  LOP3.LUT R14, R13, 0x64006400, RZ, 0xfc, !PT ;  /* 0x640064000d0e7812 */ /* 0x000fe200078efcff */
[----:B------:R-:W-:Y:S01]  /*9810*/  HFMA2 R24, R24, R17.H0_H0, -72, -72 ;  /* 0xd480d48018187431 */ /* 0x000fe20000040011 */
        /* <DEDUP_REMOVED lines=14> */
[----:B------:R-:W-:Y:S01]  /*9900*/  LOP3.LUT R16, R16, 0x64006400, RZ, 0xfc, !PT ;  /* 0x6400640010107812 */ /* 0x000fe200078efcff */
[-C--:B------:R-:W-:Y:S01]  /*9910*/  HFMA2 R26, R18, R17.reuse.H0_H0, -72, -72 ;  /* 0xd480d480121a7431 */ /* 0x080fe20000040011 */
[----:B------:R-:W-:Y:S01]  /*9920*/  LOP3.LUT R28, R28, 0x64006400, RZ, 0xfc, !PT ;  /* 0x640064001c1c7812 */ /* 0x000fe200078efcff */
[----:B------:R-:W-:Y:S01]  /*9930*/  HFMA2 R27, R36, R17.H0_H0, -72, -72 ;  /* 0xd480d480241b7431 */ /* 0x000fe20000040011 */
[----:B------:R-:W-:Y:S02]  /*9940*/  LOP3.LUT R19, R19, 0x64006400, RZ, 0xfc, !PT ;  /* 0x6400640013137812 */ /* 0x000fe400078efcff */
        /* <DEDUP_REMOVED lines=12> */
[----:B------:R-:W0:Y:S01]  /*9a10*/  LDS.64 R14, [UR4+0x30] ;  /* 0x00003004ff0e7984 */ /* 0x000e220008000a00 */
[--C-:B------:R-:W-:Y:S02]  /*9a20*/  HADD2.F32 R38, -RZ, R28.reuse.H0_H0 ;  /* 0x2000001cff267230 */ /* 0x100fe40000004100 */
        /* <DEDUP_REMOVED lines=52> */
[----:B------:R-:W-:Y:S02]  /*9d70*/  HADD2.F32 R36, -RZ, R21.H0_H0 ;  /* 0x20000015ff247230 */ /* 0x000fe40000004100 */
        /* <DEDUP_REMOVED lines=35> */
.L_x_241:
        /* <DEDUP_REMOVED lines=12> */
[----:B------:R-:W-:-:S02]  /*a070*/  HADD2.F32 R40, -RZ, R23.H1_H1 ;  /* 0x30000017ff287230 */ /* 0x000fc40000004100 */
[----:B------:R-:W-:Y:S02]  /*a080*/  HADD2.F32 R42, -RZ, R35.H0_H0 ;  /* 0x20000023ff2a7230 */ /* 0x000fe40000004100 */
[--C-:B0-----:R-:W-:Y:S02]  /*a090*/  HADD2.F32 R18, -RZ, R12.reuse.H0_H0 ;  /* 0x2000000cff127230 */ /* 0x101fe40000004100 */
[----:B------:R-:W-:Y:S02]  /*a0a0*/  HADD2.F32 R19, -RZ, R12.H1_H1 ;  /* 0x3000000cff137230 */ /* 0x000fe40000004100 */
[----:B------:R-:W-:Y:S02]  /*a0b0*/  HADD2.F32 R12, -RZ, R31.H0_H0 ;  /* 0x2000001fff0c7230 */ /* 0x000fe40000004100 */
[----:B------:R-:W-:Y:S01]  /*a0c0*/  FFMA.FTZ R14, R14, R18, RZ ;  /* 0x000000120e0e7223 */ /* 0x000fe200000100ff */
[--C-:B------:R-:W-:Y:S02]  /*a0d0*/  HADD2.F32 R37, -RZ, R13.reuse.H0_H0 ;  /* 0x2000000dff257230 */ /* 0x100fe40000004100 */
[----:B------:R-:W-:-:S02]  /*a0e0*/  HADD2.F32 R36, -RZ, R13.H1_H1 ;  /* 0x3000000dff247230 */ /* 0x000fc40000004100 */
[----:B------:R-:W-:Y:S01]  /*a0f0*/  FFMA.FTZ R12, R12, R18, RZ ;  /* 0x000000120c0c7223 */ /* 0x000fe200000100ff */
[----:B------:R-:W-:-:S03]  /*a100*/  HADD2.F32 R13, -RZ, R28.H0_H0 ;  /* 0x2000001cff0d7230 */ /* 0x000fc60000004100 */
[-C--:B------:R-:W-:Y:S01]  /*a110*/  FFMA.FTZ R12, R39, R19.reuse, R12 ;  /* 0x00000013270c7223 */ /* 0x080fe2000001000c */
[----:B------:R-:W-:Y:S02]  /*a120*/  HADD2.F32 R39, -RZ, R29.H1_H1 ;  /* 0x3000001dff277230 */ /* 0x000fe40000004100 */
[-C--:B------:R-:W-:Y:S01]  /*a130*/  FFMA.FTZ R38, R13, R18.reuse, RZ ;  /* 0x000000120d267223 */ /* 0x080fe200000100ff */
[----:B------:R-:W-:Y:S02]  /*a140*/  HADD2.F32 R13, -RZ, R26.H0_H0 ;  /* 0x2000001aff0d7230 */ /* 0x000fe40000004100 */
[----:B------:R-:W-:Y:S01]  /*a150*/  FFMA.FTZ R18, R15, R18, RZ ;  /* 0x000000120f127223 */ /* 0x000fe200000100ff */
[----:B------:R-:W-:Y:S02]  /*a160*/  HADD2.F32 R15, -RZ, R25.H0_H0 ;  /* 0x20000019ff0f7230 */ /* 0x000fe40000004100 */
[----:B------:R-:W-:Y:S01]  /*a170*/  FFMA.FTZ R38, R41, R19, R38 ;  /* 0x0000001329267223 */ /* 0x000fe20000010026 */
[----:B------:R-:W-:-:S02]  /*a180*/  HADD2.F32 R41, -RZ, R24.H0_H0 ;  /* 0x20000018ff297230 */ /* 0x000fc40000004100 */
[----:B------:R-:W-:Y:S01]  /*a190*/  FFMA.FTZ R14, R39, R19, R14 ;  /* 0x00000013270e7223 */ /* 0x000fe2000001000e */
        /* <DEDUP_REMOVED lines=8> */
[----:B------:R-:W-:Y:S01]  /*a220*/  FFMA.FTZ R37, R39, R37, R18 ;  /* 0x0000002527257223 */ /* 0x000fe20000010012 */
        /* <DEDUP_REMOVED lines=55> */
.L_x_242:
        /* <DEDUP_REMOVED lines=94> */
.L_x_243:
[----:B------:R-:W-:Y:S05]  /*ab80*/  @P0 BRA `(.L_x_228) ;  /* 0x0000000400680947 */ /* 0x000fea0003800000 */
[----:B------:R-:W0:Y:S01]  /*ab90*/  LDS.64 R12, [UR4+0x1b0] ;  /* 0x0001b004ff0c7984 */ /* 0x000e220008000a00 */
[--C-:B------:R-:W-:Y:S02]  /*aba0*/  HADD2.F32 R14, -RZ, R29.reuse.H0_H0 ;  /* 0x2000001dff0e7230 */ /* 0x100fe40000004100 */
[----:B------:R-:W-:Y:S01]  /*abb0*/  HADD2.F32 R15, -RZ, R30.H0_H0 ;  /* 0x2000001eff0f7230 */ /* 0x000fe20000004100 */
[----:B------:R-:W1:Y:S01]  /*abc0*/  LDS.64 R16, [UR4+0x1b8] ;  /* 0x0001b804ff107984 */ /* 0x000e620008000a00 */
[----:B------:R-:W-:Y:S02]  /*abd0*/  HADD2.F32 R39, -RZ, R28.H1_H1 ;  /* 0x3000001cff277230 */ /* 0x000fe40000004100 */
[----:B------:R-:W-:Y:S02]  /*abe0*/  HADD2.F32 R29, -RZ, R29.H1_H1 ;  /* 0x3000001dff1d7230 */ /* 0x000fe40000004100 */
[--C-:B0-----:R-:W-:Y:S02]  /*abf0*/  HADD2.F32 R18, -RZ, R12.reuse.H0_H0 ;  /* 0x2000000cff127230 */ /* 0x101fe40000004100 */
[----:B------:R-:W-:-:S02]  /*ac00*/  HADD2.F32 R19, -RZ, R12.H1_H1 ;  /* 0x3000000cff137230 */ /* 0x000fc40000004100 */
[--C-:B------:R-:W-:Y:S02]  /*ac10*/  HADD2.F32 R37, -RZ, R13.reuse.H0_H0 ;  /* 0x2000000dff257230 */ /* 0x100fe40000004100 */
[----:B------:R-:W-:Y:S01]  /*ac20*/  FFMA.FTZ R14, R14, R18, RZ ;  /* 0x000000120e0e7223 */ /* 0x000fe200000100ff */
[----:B------:R-:W-:Y:S02]  /*ac30*/  HADD2.F32 R36, -RZ, R13.H1_H1 ;  /* 0x3000000dff247230 */ /* 0x000fe40000004100 */
[--C-:B------:R-:W-:Y:S02]  /*ac40*/  HADD2.F32 R12, -RZ, R31.reuse.H0_H0 ;  /* 0x2000001fff0c7230 */ /* 0x100fe40000004100 */
[----:B------:R-:W-:Y:S01]  /*ac50*/  FFMA.FTZ R14, R29, R19, R14 ;  /* 0x000000131d0e7223 */ /* 0x000fe2000001000e */
[----:B------:R-:W-:Y:S02]  /*ac60*/  HADD2.F32 R13, -RZ, R28.H0_H0 ;  /* 0x2000001cff0d7230 */ /* 0x000fe40000004100 */
[----:B------:R-:W-:-:S02]  /*ac70*/  HADD2.F32 R31, -RZ, R31.H1_H1 ;  /* 0x3000001fff1f7230 */ /* 0x000fc40000004100 */
[-C--:B------:R-:W-:Y:S01]  /*ac80*/  FFMA.FTZ R12, R12, R18.reuse, RZ ;  /* 0x000000120c0c7223 */ /* 0x080fe200000100ff */
[----:B------:R-:W-:Y:S02]  /*ac90*/  HADD2.F32 R29, -RZ, R23.H0_H0 ;  /* 0x20000017ff1d7230 */ /* 0x000fe40000004100 */
[-C--:B------:R-:W-:Y:S01]  /*aca0*/  FFMA.FTZ R28, R13, R18.reuse, RZ ;  /* 0x000000120d1c7223 */ /* 0x080fe200000100ff */
[----:B------:R-:W-:Y:S02]  /*acb0*/  HADD2.F32 R13, -RZ, R26.H0_H0 ;  /* 0x2000001aff0d7230 */ /* 0x000fe40000004100 */
[----:B------:R-:W-:Y:S01]  /*acc0*/  FFMA.FTZ R18, R15, R18, RZ ;  /* 0x000000120f127223 */ /* 0x000fe200000100ff */
[-C--:B------:R-:W-:Y:S01]  /*acd0*/  FFMA.FTZ R12, R31, R19.reuse, R12 ;  /* 0x000000131f0c7223 */ /* 0x080fe2000001000c */
[----:B------:R-:W-:Y:S01]  /*ace0*/  FFMA.FTZ R28, R39, R19, R28 ;  /* 0x00000013271c7223 */ /* 0x000fe2000001001c */
[----:B------:R-:W-:Y:S02]  /*acf0*/  HADD2.F32 R39, -RZ, R30.H1_H1 ;  /* 0x3000001eff277230 */ /* 0x000fe40000004100 */
[----:B------:R-:W-:-:S02]  /*ad00*/  HADD2.F32 R15, -RZ, R25.H0_H0 ;  /* 0x20000019ff0f7230 */ /* 0x000fc40000004100 */
        /* <DEDUP_REMOVED lines=39> */
[----:B------:R-:W-:Y:S02]  /*af80*/  HADD2.F32 R13, -RZ, R22.H1_H1 ;  /* 0x30000016ff0d7230 */ /* 0x000fe40000004100 */
[----:B------:R-:W-:Y:S01]  /*af90*/  FFMA.FTZ R18, R18, R14, R19 ;  /* 0x0000000e12127223 */ /* 0x000fe20000010013 */
[----:B------:R-:W-:Y:S02]  /*afa0*/  HADD2.F32 R15, -RZ, R20.H1_H1 ;  /* 0x30000014ff0f7230 */ /* 0x000fe40000004100 */
[----:B------:R-:W-:-:S02]  /*afb0*/  HADD2.F32 R24, -RZ, R27.H0_H0 ;  /* 0x2000001bff187230 */ /* 0x000fc40000004100 */
        /* <DEDUP_REMOVED lines=23> */
.L_x_228:
[----:B------:R-:W0:Y:S01]  /*b130*/  LDC R59, c[0x0][0x23c] ;  /* 0x00008f00ff3b7b82 */ /* 0x000e220000000800 */
[----:B------:R-:W-:Y:S01]  /*b140*/  IADD3 R56, R56, 0x20, RZ ;  /* 0x0000002038387810 */ /* 0x000fe20007ffe0ff */
[----:B------:R-:W-:-:S03]  /*b150*/  UIADD3 UR4, UR4, 0x40, URZ ;  /* 0x0000004004047890 */ /* 0x000fc6000fffe03f */
[C---:B------:R-:W-:Y:S02]  /*b160*/  ISETP.GE.AND P2, PT, R56.reuse, UR5, PT ;  /* 0x0000000538007c0c */ /* 0x040fe4000bf46270 */
[----:B------:R-:W-:Y:S01]  /*b170*/  ISETP.LT.AND P3, PT, R56, R57, PT ;  /* 0x000000393800720c */ /* 0x000fe20003f61270 */
[----:B0-----:R-:W-:-:S12]  /*b180*/  IMAD.WIDE R64, R59, 0x10, R64 ;  /* 0x000000103b407825 */ /* 0x001fd800078e0240 */
[----:B------:R-:W-:Y:S05]  /*b190*/  @!P2 BRA P3, `(.L_x_244) ;  /* 0xffffff94000ca947 */ /* 0x000fea000183ffff */
.L_x_227:
[----:B------:R-:W-:Y:S05]  /*b1a0*/  @!P1 EXIT ;  /* 0x000000000000994d */ /* 0x000fea0003800000 */
[----:B------:R-:W0:Y:S01]  /*b1b0*/  S2R R0, SR_CTAID.X ;  /* 0x0000000000007919 */ /* 0x000e220000002500 */
[----:B------:R-:W1:Y:S01]  /*b1c0*/  S2UR UR4, SR_CTAID.Y ;  /* 0x00000000000479c3 */ /* 0x000e620000002600 */
[----:B------:R-:W0:Y:S07]  /*b1d0*/  S2R R3, SR_TID.X ;  /* 0x0000000000037919 */ /* 0x000e2e0000002100 */
[----:B------:R-:W2:Y:S01]  /*b1e0*/  LDC.64 R12, c[0x0][0x230] ;  /* 0x00008c00ff0c7b82 */ /* 0x000ea20000000a00 */
[----:B-1----:R-:W-:Y:S01]  /*b1f0*/  USHF.L.U32 UR4, UR4, 0x2, URZ ;  /* 0x0000000204047899 */ /* 0x002fe2000800063f */
[----:B0-----:R-:W-:-:S04]  /*b200*/  LEA R0, R0, R3, 0x6 ;  /* 0x0000000300007211 */ /* 0x001fc800078e30ff */
[----:B------:R-:W-:-:S05]  /*b210*/  SHF.L.U32 R0, R0, 0x2, RZ ;  /* 0x0000000200007819 */ /* 0x000fca00000006ff */
[----:B------:R-:W-:-:S04]  /*b220*/  IMAD R3, R59, UR4, R0 ;  /* 0x000000043b037c24 */ /* 0x000fc8000f8e0200 */
[----:B--2---:R-:W-:-:S05]  /*b230*/  IMAD.WIDE R12, R3, 0x2, R12 ;  /* 0x00000002030c7825 */ /* 0x004fca00078e020c */
[----:B------:R0:W-:Y:S01]  /*b240*/  ATOM.E.ADD.F16x2.RN.STRONG.GPU P0, RZ, desc[UR6][R12.64], R4 ;  /* 0x000000040cff79a2 */ /* 0x0001e2000810e1c6 */
[----:B------:R-:W-:Y:S04]  /*b250*/  BSSY B0, `(.L_x_245) ;  /* 0x000000f000007945 */ /* 0x000fe80003800000 */
[----:B0-----:R-:W-:Y:S05]  /*b260*/  @P0 BRA `(.L_x_246) ;  /* 0x0000000000340947 */ /* 0x001fea0003800000 */
[----:B------:R-:W0:Y:S02]  /*b270*/  QSPC.E.S P0, RZ, [R12] ;  /* 0x000000000cff73aa */ /* 0x000e240000000500 */
[----:B0-----:R-:W-:Y:S05]  /*b280*/  @!P0 BRA `(.L_x_247) ;  /* 0x0000000000208947 */ /* 0x001fea0003800000 */
[----:B------:R-:W-:-:S04]  /*b290*/  MOV R2, R12 ;  /* 0x0000000c00027202 */ /* 0x000fc80000000f00 */
[----:B------:R-:W-:-:S07]  /*b2a0*/  MOV R0, R2 ;  /* 0x0000000200007202 */ /* 0x000fce0000000f00 */
.L_x_248:
[----:B------:R-:W0:Y:S02]  /*b2b0*/  LDS R2, [R0] ;  /* 0x0000000000027984 */ /* 0x000e240000000800 */
[----:B0-----:R-:W-:-:S10]  /*b2c0*/  HFMA2.MMA R3, R2, 1, 1, R4 ;  /* 0x3c003c0002037835 */ /* 0x001fd40000000004 */
[----:B------:R-:W0:Y:S02]  /*b2d0*/  ATOMS.CAST.SPIN R3, [R0], R2, R3 ;  /* 0x000000020003738d */ /* 0x000e240001800003 */
[----:B0-----:R-:W-:-:S13]  /*b2e0*/  ISETP.EQ.U32.AND P0, PT, R3, 0x1, PT ;  /* 0x000000010300780c */ /* 0x001fda0003f02070 */
[----:B------:R-:W-:Y:S05]  /*b2f0*/  @!P0 BRA `(.L_x_248) ;  /* 0xfffffffc00ec8947 */ /* 0x000fea000383ffff */
[----:B------:R-:W-:Y:S05]  /*b300*/  BRA `(.L_x_246) ;  /* 0x00000000000c7947 */ /* 0x000fea0003800000 */
.L_x_247:
[----:B------:R-:W2:Y:S02]  /*b310*/  LD.E R0, desc[UR6][R12.64] ;  /* 0x000000060c007980 */ /* 0x000ea4000c101900 */
[----:B--2---:R-:W-:-:S05]  /*b320*/  IADD3 R3, R4, R0, RZ ;  /* 0x0000000004037210 */ /* 0x004fca0007ffe0ff */
[----:B------:R0:W-:Y:S02]  /*b330*/  ST.E desc[UR6][R12.64], R3 ;  /* 0x000000030c007985 */ /* 0x0001e4000c101906 */
.L_x_246:
[----:B------:R-:W-:Y:S05]  /*b340*/  BSYNC B0 ;  /* 0x0000000000007941 */ /* 0x000fea0003800000 */
.L_x_245:
[----:B------:R1:W-:Y:S01]  /*b350*/  ATOM.E.ADD.F16x2.RN.STRONG.GPU P0, RZ, desc[UR6][R12.64+0x4], R5 ;  /* 0x000004050cff79a2 */ /* 0x0003e2000810e1c6 */
[----:B------:R-:W-:Y:S04]  /*b360*/  BSSY B0, `(.L_x_249) ;  /* 0x000000f000007945 */ /* 0x000fe80003800000 */
[----:B-1----:R-:W-:Y:S05]  /*b370*/  @P0 BRA `(.L_x_250) ;  /* 0x0000000000340947 */ /* 0x002fea0003800000 */
[----:B------:R-:W1:Y:S02]  /*b380*/  QSPC.E.S P0, RZ, [R12+0x4] ;  /* 0x000004000cff73aa */ /* 0x000e640000000500 */
[----:B-1----:R-:W-:Y:S05]  /*b390*/  @!P0 BRA `(.L_x_251) ;  /* 0x0000000000208947 */ /* 0x002fea0003800000 */
[----:B------:R-:W-:-:S04]  /*b3a0*/  MOV R2, R12 ;  /* 0x0000000c00027202 */ /* 0x000fc80000000f00 */
[----:B------:R-:W-:-:S07]  /*b3b0*/  MOV R0, R2 ;  /* 0x0000000200007202 */ /* 0x000fce0000000f00 */
.L_x_252:
[----:B------:R-:W0:Y:S02]  /*b3c0*/  LDS R2, [R0+0x4] ;  /* 0x0000040000027984 */ /* 0x000e240000000800 */
[----:B0-----:R-:W-:-:S06]  /*b3d0*/  HADD2 R3, R2, R5 ;  /* 0x0000000502037230 */ /* 0x001fcc0000000000 */
[----:B------:R-:W0:Y:S02]  /*b3e0*/  ATOMS.CAST.SPIN R3, [R0+0x4], R2, R3 ;  /* 0x000004020003738d */ /* 0x000e240001800003 */
[----:B0-----:R-:W-:-:S13]  /*b3f0*/  ISETP.EQ.U32.AND P0, PT, R3, 0x1, PT ;  /* 0x000000010300780c */ /* 0x001fda0003f02070 */
[----:B------:R-:W-:Y:S05]  /*b400*/  @!P0 BRA `(.L_x_252) ;  /* 0xfffffffc00ec8947 */ /* 0x000fea000383ffff */
[----:B------:R-:W-:Y:S05]  /*b410*/  BRA `(.L_x_250) ;  /* 0x00000000000c7947 */ /* 0x000fea0003800000 */
.L_x_251:
[----:B------:R-:W0:Y:S02]  /*b420*/  LD.E R0, desc[UR6][R12.64+0x4] ;  /* 0x000004060c007980 */ /* 0x000e24000c101900 */
[----:B0-----:R-:W-:-:S05]  /*b430*/  IADD3 R3, R5, R0, RZ ;  /* 0x0000000005037210 */ /* 0x001fca0007ffe0ff */
[----:B------:R1:W-:Y:S02]  /*b440*/  ST.E desc[UR6][R12.64+0x4], R3 ;  /* 0x000004030c007985 */ /* 0x0003e4000c101906 */
.L_x_250:
[----:B------:R-:W-:Y:S05]  /*b450*/  BSYNC B0 ;  /* 0x0000000000007941 */ /* 0x000fea0003800000 */
.L_x_249:
        /* <DEDUP_REMOVED lines=10> */
.L_x_256:
[----:B------:R-:W0:Y:S02]  /*b500*/  LDS R2, [R0] ;  /* 0x0000000000027984 */ /* 0x000e240000000800 */
[----:B0-----:R-:W-:-:S10]  /*b510*/  HFMA2.MMA R3, R2, 1, 1, R6 ;  /* 0x3c003c0002037835 */ /* 0x001fd40000000006 */
[----:B------:R-:W0:Y:S02]  /*b520*/  ATOMS.CAST.SPIN R3, [R0], R2, R3 ;  /* 0x000000020003738d */ /* 0x000e240001800003 */
[----:B0-----:R-:W-:-:S13]  /*b530*/  ISETP.EQ.U32.AND P0, PT, R3, 0x1, PT ;  /* 0x000000010300780c */ /* 0x001fda0003f02070 */
[----:B------:R-:W-:Y:S05]  /*b540*/  @!P0 BRA `(.L_x_256) ;  /* 0xfffffffc00ec8947 */ /* 0x000fea000383ffff */
[----:B------:R-:W-:Y:S05]  /*b550*/  BRA `(.L_x_254) ;  /* 0x00000000000c7947 */ /* 0x000fea0003800000 */
.L_x_255:
[----:B------:R-:W2:Y:S02]  /*b560*/  LD.E R0, desc[UR6][R12.64] ;  /* 0x000000060c007980 */ /* 0x000ea4000c101900 */
[----:B--2---:R-:W-:-:S05]  /*b570*/  IADD3 R3, R6, R0, RZ ;  /* 0x0000000006037210 */ /* 0x004fca0007ffe0ff */
[----:B------:R0:W-:Y:S02]  /*b580*/  ST.E desc[UR6][R12.64], R3 ;  /* 0x000000030c007985 */ /* 0x0001e4000c101906 */
.L_x_254:
[----:B------:R-:W-:Y:S05]  /*b590*/  BSYNC B0 ;  /* 0x0000000000007941 */ /* 0x000fea0003800000 */
.L_x_253:
[----:B------:R1:W-:Y:S01]  /*b5a0*/  ATOM.E.ADD.F16x2.RN.STRONG.GPU P0, RZ, desc[UR6][R12.64+0x4], R7 ;  /* 0x000004070cff79a2 */ /* 0x0003e2000810e1c6 */
[----:B------:R-:W-:Y:S04]  /*b5b0*/  BSSY B0, `(.L_x_257) ;  /* 0x000000f000007945 */ /* 0x000fe80003800000 */
[----:B-1----:R-:W-:Y:S05]  /*b5c0*/  @P0 BRA `(.L_x_258) ;  /* 0x0000000000340947 */ /* 0x002fea0003800000 */
[----:B------:R-:W1:Y:S02]  /*b5d0*/  QSPC.E.S P0, RZ, [R12+0x4] ;  /* 0x000004000cff73aa */ /* 0x000e640000000500 */
[----:B-1----:R-:W-:Y:S05]  /*b5e0*/  @!P0 BRA `(.L_x_259) ;  /* 0x0000000000208947 */ /* 0x002fea0003800000 */
[----:B------:R-:W-:-:S04]  /*b5f0*/  MOV R2, R12 ;  /* 0x0000000c00027202 */ /* 0x000fc80000000f00 */
[----:B------:R-:W-:-:S07]  /*b600*/  MOV R0, R2 ;  /* 0x0000000200007202 */ /* 0x000fce0000000f00 */
.L_x_260:
[----:B------:R-:W0:Y:S02]  /*b610*/  LDS R2, [R0+0x4] ;  /* 0x0000040000027984 */ /* 0x000e240000000800 */
[----:B0-----:R-:W-:-:S06]  /*b620*/  HADD2 R3, R2, R7 ;  /* 0x0000000702037230 */ /* 0x001fcc0000000000 */
[----:B------:R-:W0:Y:S02]  /*b630*/  ATOMS.CAST.SPIN R3, [R0+0x4], R2, R3 ;  /* 0x000004020003738d */ /* 0x000e240001800003 */
[----:B0-----:R-:W-:-:S13]  /*b640*/  ISETP.EQ.U32.AND P0, PT, R3, 0x1, PT ;  /* 0x000000010300780c */ /* 0x001fda0003f02070 */
[----:B------:R-:W-:Y:S05]  /*b650*/  @!P0 BRA `(.L_x_260) ;  /* 0xfffffffc00ec8947 */ /* 0x000fea000383ffff */
[----:B------:R-:W-:Y:S05]  /*b660*/  BRA `(.L_x_258) ;  /* 0x00000000000c7947 */ /* 0x000fea0003800000 */
.L_x_259:
[----:B------:R-:W0:Y:S02]  /*b670*/  LD.E R0, desc[UR6][R12.64+0x4] ;  /* 0x000004060c007980 */ /* 0x000e24000c101900 */
[----:B0-----:R-:W-:-:S05]  /*b680*/  IADD3 R3, R7, R0, RZ ;  /* 0x0000000007037210 */ /* 0x001fca0007ffe0ff */
[----:B------:R1:W-:Y:S02]  /*b690*/  ST.E desc[UR6][R12.64+0x4], R3 ;  /* 0x000004030c007985 */ /* 0x0003e4000c101906 */
.L_x_258:
[----:B------:R-:W-:Y:S05]  /*b6a0*/  BSYNC B0 ;  /* 0x0000000000007941 */ /* 0x000fea0003800000 */
.L_x_257:
        /* <DEDUP_REMOVED lines=10> */
.L_x_264:
[----:B------:R-:W0:Y:S02]  /*b750*/  LDS R2, [R0] ;  /* 0x0000000000027984 */ /* 0x000e240000000800 */
[----:B0-----:R-:W-:-:S10]  /*b760*/  HFMA2.MMA R3, R2, 1, 1, R8 ;  /* 0x3c003c0002037835 */ /* 0x001fd40000000008 */
[----:B------:R-:W0:Y:S02]  /*b770*/  ATOMS.CAST.SPIN R3, [R0], R2, R3 ;  /* 0x000000020003738d */ /* 0x000e240001800003 */
[----:B0-----:R-:W-:-:S13]  /*b780*/  ISETP.EQ.U32.AND P0, PT, R3, 0x1, PT ;  /* 0x000000010300780c */ /* 0x001fda0003f02070 */
[----:B------:R-:W-:Y:S05]  /*b790*/  @!P0 BRA `(.L_x_264) ;  /* 0xfffffffc00ec8947 */ /* 0x000fea000383ffff */
[----:B------:R-:W-:Y:S05]  /*b7a0*/  BRA `(.L_x_262) ;  /* 0x00000000000c7947 */ /* 0x000fea0003800000 */
.L_x_263:
[----:B------:R-:W2:Y:S02]  /*b7b0*/  LD.E R0, desc[UR6][R12.64] ;  /* 0x000000060c007980 */ /* 0x000ea4000c101900 */
[----:B--2---:R-:W-:-:S05]  /*b7c0*/  IADD3 R3, R8, R0, RZ ;  /* 0x0000000008037210 */ /* 0x004fca0007ffe0ff */
[----:B------:R0:W-:Y:S02]  /*b7d0*/  ST.E desc[UR6][R12.64], R3 ;  /* 0x000000030c007985 */ /* 0x0001e4000c101906 */
.L_x_262:
[----:B------:R-:W-:Y:S05]  /*b7e0*/  BSYNC B0 ;  /* 0x0000000000007941 */ /* 0x000fea0003800000 */
.L_x_261:
[----:B------:R1:W-:Y:S01]  /*b7f0*/  ATOM.E.ADD.F16x2.RN.STRONG.GPU P0, RZ, desc[UR6][R12.64+0x4], R9 ;  /* 0x000004090cff79a2 */ /* 0x0003e2000810e1c6 */
[----:B------:R-:W-:Y:S04]  /*b800*/  BSSY B0, `(.L_x_265) ;  /* 0x000000f000007945 */ /* 0x000fe80003800000 */
[----:B-1----:R-:W-:Y:S05]  /*b810*/  @P0 BRA `(.L_x_266) ;  /* 0x0000000000340947 */ /* 0x002fea0003800000 */
[----:B------:R-:W1:Y:S02]  /*b820*/  QSPC.E.S P0, RZ, [R12+0x4] ;  /* 0x000004000cff73aa */ /* 0x000e640000000500 */
[----:B-1----:R-:W-:Y:S05]  /*b830*/  @!P0 BRA `(.L_x_267) ;  /* 0x0000000000208947 */ /* 0x002fea0003800000 */
[----:B------:R-:W-:-:S04]  /*b840*/  MOV R2, R12 ;  /* 0x0000000c00027202 */ /* 0x000fc80000000f00 */
[----:B------:R-:W-:-:S07]  /*b850*/  MOV R0, R2 ;  /* 0x0000000200007202 */ /* 0x000fce0000000f00 */
.L_x_268:
[----:B------:R-:W0:Y:S02]  /*b860*/  LDS R2, [R0+0x4] ;  /* 0x0000040000027984 */ /* 0x000e240000000800 */
[----:B0-----:R-:W-:-:S06]  /*b870*/  HADD2 R3, R2, R9 ;  /* 0x0000000902037230 */ /* 0x001fcc0000000000 */
[----:B------:R-:W0:Y:S02]  /*b880*/  ATOMS.CAST.SPIN R3, [R0+0x4], R2, R3 ;  /* 0x000004020003738d */ /* 0x000e240001800003 */
[----:B0-----:R-:W-:-:S13]  /*b890*/  ISETP.EQ.U32.AND P0, PT, R3, 0x1, PT ;  /* 0x000000010300780c */ /* 0x001fda0003f02070 */
[----:B------:R-:W-:Y:S05]  /*b8a0*/  @!P0 BRA `(.L_x_268) ;  /* 0xfffffffc00ec8947 */ /* 0x000fea000383ffff */
[----:B------:R-:W-:Y:S05]  /*b8b0*/  BRA `(.L_x_266) ;  /* 0x00000000000c7947 */ /* 0x000fea0003800000 */
.L_x_267:
[----:B------:R-:W0:Y:S02]  /*b8c0*/  LD.E R0, desc[UR6][R12.64+0x4] ;  /* 0x000004060c007980 */ /* 0x000e24000c101900 */
[----:B0-----:R-:W-:-:S05]  /*b8d0*/  IADD3 R3, R9, R0, RZ ;  /* 0x0000000009037210 */ /* 0x001fca0007ffe0ff */
[----:B------:R1:W-:Y:S02]  /*b8e0*/  ST.E desc[UR6][R12.64+0x4], R3 ;  /* 0x000004030c007985 */ /* 0x0003e4000c101906 */
.L_x_266:
[----:B------:R-:W-:Y:S05]  /*b8f0*/  BSYNC B0 ;  /* 0x0000000000007941 */ /* 0x000fea0003800000 */
.L_x_265:
        /* <DEDUP_REMOVED lines=10> */
.L_x_272:
[----:B------:R-:W0:Y:S02]  /*b9a0*/  LDS R2, [R0] ;  /* 0x0000000000027984 */ /* 0x000e240000000800 */
[----:B0-----:R-:W-:-:S10]  /*b9b0*/  HFMA2.MMA R3, R2, 1, 1, R10 ;  /* 0x3c003c0002037835 */ /* 0x001fd4000000000a */
[----:B------:R-:W0:Y:S02]  /*b9c0*/  ATOMS.CAST.SPIN R3, [R0], R2, R3 ;  /* 0x000000020003738d */ /* 0x000e240001800003 */
[----:B0-----:R-:W-:-:S13]  /*b9d0*/  ISETP.EQ.U32.AND P0, PT, R3, 0x1, PT ;  /* 0x000000010300780c */ /* 0x001fda0003f02070 */
[----:B------:R-:W-:Y:S05]  /*b9e0*/  @!P0 BRA `(.L_x_272) ;  /* 0xfffffffc00ec8947 */ /* 0x000fea000383ffff */
[----:B------:R-:W-:Y:S05]  /*b9f0*/  BRA `(.L_x_270) ;  /* 0x00000000000c7947 */ /* 0x000fea0003800000 */
.L_x_271:
[----:B------:R-:W2:Y:S02]  /*ba00*/  LD.E R0, desc[UR6][R12.64] ;  /* 0x000000060c007980 */ /* 0x000ea4000c101900 */
[----:B--2---:R-:W-:-:S05]  /*ba10*/  IADD3 R3, R10, R0, RZ ;  /* 0x000000000a037210 */ /* 0x004fca0007ffe0ff */
[----:B------:R0:W-:Y:S02]  /*ba20*/  ST.E desc[UR6][R12.64], R3 ;  /* 0x000000030c007985 */ /* 0x0001e4000c101906 */
.L_x_270:
[----:B------:R-:W-:Y:S05]  /*ba30*/  BSYNC B0 ;  /* 0x0000000000007941 */ /* 0x000fea0003800000 */
.L_x_269:
[----:B------:R1:W-:Y:S02]  /*ba40*/  ATOM.E.ADD.F16x2.RN.STRONG.GPU P0, RZ, desc[UR6][R12.64+0x4], R11 ;  /* 0x0000040b0cff79a2 */ /* 0x0003e4000810e1c6 */
[----:B-1----:R-:W-:Y:S05]  /*ba50*/  @P0 EXIT ;  /* 0x000000000000094d */ /* 0x002fea0003800000 */
[----:B------:R-:W1:Y:S02]  /*ba60*/  QSPC.E.S P0, RZ, [R12+0x4] ;  /* 0x000004000cff73aa */ /* 0x000e640000000500 */
[----:B-1----:R-:W-:Y:S05]  /*ba70*/  @!P0 BRA `(.L_x_273) ;  /* 0x0000000000208947 */ /* 0x002fea0003800000 */
[----:B------:R-:W-:-:S04]  /*ba80*/  MOV R2, R12 ;  /* 0x0000000c00027202 */ /* 0x000fc80000000f00 */
[----:B------:R-:W-:-:S07]  /*ba90*/  MOV R0, R2 ;  /* 0x0000000200007202 */ /* 0x000fce0000000f00 */
.L_x_274:
[----:B------:R-:W0:Y:S02]  /*baa0*/  LDS R2, [R0+0x4] ;  /* 0x0000040000027984 */ /* 0x000e240000000800 */
[----:B0-----:R-:W-:-:S06]  /*bab0*/  HADD2 R3, R2, R11 ;  /* 0x0000000b02037230 */ /* 0x001fcc0000000000 */
[----:B------:R-:W0:Y:S02]  /*bac0*/  ATOMS.CAST.SPIN R3, [R0+0x4], R2, R3 ;  /* 0x000004020003738d */ /* 0x000e240001800003 */
[----:B0-----:R-:W-:-:S13]  /*bad0*/  ISETP.EQ.U32.AND P0, PT, R3, 0x1, PT ;  /* 0x000000010300780c */ /* 0x001fda0003f02070 */
[----:B------:R-:W-:Y:S05]  /*bae0*/  @!P0 BRA `(.L_x_274) ;  /* 0xfffffffc00ec8947 */ /* 0x000fea000383ffff */
[----:B------:R-:W-:Y:S05]  /*baf0*/  EXIT ;  /* 0x000000000000794d */ /* 0x000fea0003800000 */
.L_x_273:
[----:B------:R-:W0:Y:S02]  /*bb00*/  LD.E R0, desc[UR6][R12.64+0x4] ;  /* 0x000004060c007980 */ /* 0x000e24000c101900 */
[----:B0-----:R-:W-:-:S05]  /*bb10*/  IADD3 R3, R11, R0, RZ ;  /* 0x000000000b037210 */ /* 0x001fca0007ffe0ff */
[----:B------:R-:W-:Y:S01]  /*bb20*/  ST.E desc[UR6][R12.64+0x4], R3 ;  /* 0x000004030c007985 */ /* 0x000fe2000c101906 */
[----:B------:R-:W-:Y:S05]  /*bb30*/  EXIT ;  /* 0x000000000000794d */ /* 0x000fea0003800000 */
.L_x_275:
        /* <DEDUP_REMOVED lines=12> */
.L_x_5186:


//--------------------- .text._Z23gemm_half_q_half_kernelILi4ELi10ELb1ELb0ELi64EEvPK6__halfPKjS4_S2_PS0_iiiiPKtS7_iiiiiibS2_i --------------------------
	.section	.text._Z23gemm_half_q_half_kernelILi4ELi10ELb1ELb0ELi64EEvPK6__halfPKjS4_S2_PS0_iiiiPKtS7_iiiiiibS2_i,"ax",@progbits
	.align	128
        .global         _Z23gemm_half_q_half_kernelILi4ELi10ELb1ELb0ELi64EEvPK6__halfPKjS4_S2_PS0_iiiiPKtS7_iiiiiibS2_i
        .type           _Z23gemm_half_q_half_kernelILi4ELi10ELb1ELb0ELi64EEvPK6__halfPKjS4_S2_PS0_iiiiPKtS7_iiiiiibS2_i,@function
        .size           _Z23gemm_half_q_half_kernelILi4ELi10ELb1ELb0ELi64EEvPK6__halfPKjS4_S2_PS0_iiiiPKtS7_iiiiiibS2_i,(.L_x_5187 - _Z23gemm_half_q_half_kernelILi4ELi10ELb1ELb0ELi64EEvPK6__halfPKjS4_S2_PS0_iiiiPKtS7_iiiiiibS2_i)
        .other          _Z23gemm_half_q_half_kernelILi4ELi10ELb1ELb0ELi64EEvPK6__halfPKjS4_S2_PS0_iiiiPKtS7_iiiiiibS2_i,@"STO_CUDA_ENTRY STV_DEFAULT"
_Z23gemm_half_q_half_kernelILi4ELi10ELb1ELb0ELi64EEvPK6__halfPKjS4_S2_PS0_iiiiPKtS7_iiiiiibS2_i:
.text._Z23gemm_half_q_half_kernelILi4ELi10ELb1ELb0ELi64EEvPK6__halfPKjS4_S2_PS0_iiiiPKtS7_iiiiiibS2_i:
        /* <DEDUP_REMOVED lines=13> */
[--C-:B-1----:R-:W-:Y:S01]  /*00d0*/  IMAD R13, R3, -0x4, R4.reuse ;  /* 0xfffffffc030d7824 */ /* 0x102fe200078e0204 */
[----:B------:R-:W-:-:S04]  /*00e0*/  PRMT R4, RZ, 0x7610, R4 ;  /* 0x00007610ff047816 */ /* 0x000fc80000000004 */
        /* <DEDUP_REMOVED lines=34> */
.L_x_276:
        /* <DEDUP_REMOVED lines=25> */
.L_x_281:
        /* <DEDUP_REMOVED lines=10> */
[----:B------:R-:W-:Y:S02]  /*0540*/  IADD3 R15, P3, R23, R6, RZ ;  /* 0x00000006170f7210 */ /* 0x000fe40007f7e0ff */
[----:B------:R-:W-:Y:S02]  /*0550*/  LEA R10, P2, R11, UR4, 0x1 ;  /* 0x000000040b0a7c11 */ /* 0x000fe4000f8408ff */
[C---:B------:R-:W-:Y:S02]  /*0560*/  IADD3 R17, P4, R23.reuse, R14, RZ ;  /* 0x0000000e17117210 */ /* 0x040fe40007f9e0ff */
[----:B------:R-:W-:Y:S02]  /*0570*/  IADD3 R8, P5, R23, R16, RZ ;  /* 0x0000001017087210 */ /* 0x000fe40007fbe0ff */
[----:B------:R-:W-:Y:S02]  /*0580*/  LEA.HI.X.SX32 R22, R6, RZ, 0x1, P3 ;  /* 0x000000ff06167211 */ /* 0x000fe400018f0eff */
[----:B------:R-:W-:-:S02]  /*0590*/  LEA.HI.X R11, R11, UR5, R18, 0x1, P2 ;  /* 0x000000050b0b7c11 */ /* 0x000fc400090f0c12 */
[----:B------:R-:W-:Y:S02]  /*05a0*/  LEA.HI.X.SX32 R6, R14, RZ, 0x1, P4 ;  /* 0x000000ff0e067211 */ /* 0x000fe400020f0eff */
[----:B------:R-:W-:Y:S01]  /*05b0*/  LEA.HI.X.SX32 R19, R16, RZ, 0x1, P5 ;  /* 0x000000ff10137211 */ /* 0x000fe200028f0eff */
[----:B------:R-:W2:Y:S01]  /*05c0*/  LDG.E.U16.CONSTANT R10, desc[UR6][R10.64] ;  /* 0x000000060a0a7981 */ /* 0x000ea2000c1e9500 */
        /* <DEDUP_REMOVED lines=18> */
.L_x_280:
[----:B------:R-:W-:-:S04]  /*06f0*/  IADD3 R6, R58, -R9, RZ ;  /* 0x800000093a067210 */ /* 0x000fc80007ffe0ff */
        /* <DEDUP_REMOVED lines=11> */
[----:B0-----:R-:W-:Y:S02]  /*07b0*/  LEA R10, P0, R11, UR4, 0x1 ;  /* 0x000000040b0a7c11 */ /* 0x001fe4000f8008ff */
        /* <DEDUP_REMOVED lines=11> */
.L_x_282:
[----:B------:R-:W-:-:S13]  /*0870*/  ISETP.LT.OR P0, PT, R9, R58, P0 ;  /* 0x0000003a0900720c */ /* 0x000fda0000701670 */
[----:B------:R-:W-:Y:S05]  /*0880*/  @!P0 BRA `(.L_x_278) ;  /* 0x0000000400808947 */ /* 0x000fea0003800000 */
[----:B------:R-:W-:Y:S01]  /*0890*/  LEA R6, R3, R9, 0x2 ;  /* 0x0000000903067211 */ /* 0x000fe200078e10ff */
        /* <DEDUP_REMOVED lines=11> */
.L_x_279:
        /* <DEDUP_REMOVED lines=10> */
.L_x_284:
        /* <DEDUP_REMOVED lines=37> */
.L_x_283:
        /* <DEDUP_REMOVED lines=24> */
.L_x_285:
        /* <DEDUP_REMOVED lines=13> */
.L_x_278:
[----:B------:R-:W-:Y:S05]  /*0e90*/  BSYNC B0 ;  /* 0x0000000000007941 */ /* 0x000fea0003800000 */
.L_x_277:
[----:B------:R-:W-:Y:S02]  /*0ea0*/  ULDC UR4, c[0x0][0x23c] ;  /* 0x00008f0000047ab9 */ /* 0x000fe40000000800 */
[----:B------:R-:W-:-:S04]  /*0eb0*/  MOV R7, UR4 ;  /* 0x0000000400077c02 */ /* 0x000fc80008000f00 */
[----:B------:R-:W-:-:S13]  /*0ec0*/  ISETP.GE.AND P0, PT, R2, R7, PT ;  /* 0x000000070200720c */ /* 0x000fda0003f06270 */
[----:B------:R-:W-:Y:S05]  /*0ed0*/  @P0 EXIT ;  /* 0x000000000000094d */ /* 0x000fea0003800000 */
[----:B------:R-:W3:Y:S02]  /*0ee0*/  LDC.U8 R4, c[0x0][0x270] ;  /* 0x00009c00ff047b82 */ /* 0x000ee40000000000 */
[----:B---3--:R-:W-:-:S04]  /*0ef0*/  PRMT R4, R4, 0x8880, RZ ;  /* 0x0000888004047816 */ /* 0x008fc800000000ff */
[----:B------:R-:W-:-:S04]  /*0f00*/  ISETP.NE.AND P0, PT, R4, RZ, PT ;  /* 0x000000ff0400720c */ /* 0x000fc80003f05270 */
[----:B------:R-:W-:-:S04]  /*0f10*/  ISETP.NE.OR P0, PT, R0, RZ, !P0 ;  /* 0x000000ff0000720c */ /* 0x000fc80004705670 */
[----:B------:R-:W-:-:S13]  /*0f20*/  ISETP.LT.OR P0, PT, R13, 0x1, P0 ;  /* 0x000000010d00780c */ /* 0x000fda0000701670 */
[----:B------:R-:W-:Y:S05]  /*0f30*/  @P0 BRA `(.L_x_286) ;  /* 0x0000000000b80947 */ /* 0x000fea0003800000 */
[----:B------:R-:W-:Y:S01]  /*0f40*/  ISETP.GT.AND P2, PT, R58, 0x3, PT ;  /* 0x000000033a00780c */ /* 0x000fe20003f44270 */
[----:B-12---:R-:W-:Y:S01]  /*0f50*/  HFMA2.MMA R6, -RZ, RZ, 0, 0 ;  /* 0x00000000ff067435 */ /* 0x006fe200000001ff */
[----:B------:R-:W-:-:S11]  /*0f60*/  PLOP3.LUT P0, PT, PT, PT, PT, 0x80, 0x0 ;  /* 0x000000000000781c */ /* 0x000fd60003f0f070 */
[----:B------:R-:W-:Y:S05]  /*0f70*/  @!P2 BRA `(.L_x_287) ;  /* 0x000000000058a947 */ /* 0x000fea0003800000 */
[----:B0-----:R-:W0:Y:S01]  /*0f80*/  LDC.64 R16, c[0x0][0x230] ;  /* 0x00008c00ff107b82 */ /* 0x001e220000000a00 */
[----:B------:R-:W-:Y:S02]  /*0f90*/  PLOP3.LUT P0, PT, PT, PT, PT, 0x8, 0x0 ;  /* 0x000000000000781c */ /* 0x000fe40003f0e170 */
[----:B------:R-:W-:-:S11]  /*0fa0*/  IADD3 R19, R58, -0x3, RZ ;  /* 0xfffffffd3a137810 */ /* 0x000fd60007ffe0ff */
.L_x_288:
[----:B-1----:R-:W-:Y:S02]  /*0fb0*/  LEA R4, R3, R6, 0x2 ;  /* 0x0000000603047211 */ /* 0x002fe400078e10ff */
[----:B------:R-:W-:Y:S02]  /*0fc0*/  IADD3 R6, R6, 0x4, RZ ;  /* 0x0000000406067810 */ /* 0x000fe40007ffe0ff */
[C---:B------:R-:W-:Y:S01]  /*0fd0*/  IADD3 R8, R4.reuse, 0x1, RZ ;  /* 0x0000000104087810 */ /* 0x040fe20007ffe0ff */
[CCC-:B------:R-:W-:Y:S01]  /*0fe0*/  IMAD R5, R4.reuse, R7.reuse, R2.reuse ;  /* 0x0000000704057224 */ /* 0x1c0fe200078e0202 */
[C---:B------:R-:W-:Y:S02]  /*0ff0*/  IADD3 R10, R4.reuse, 0x2, RZ ;  /* 0x00000002040a7810 */ /* 0x040fe40007ffe0ff */
[----:B------:R-:W-:Y:S01]  /*1000*/  IADD3 R14, R4, 0x3, RZ ;  /* 0x00000003040e7810 */ /* 0x000fe20007ffe0ff */
[--C-:B------:R-:W-:Y:S01]  /*1010*/  IMAD R9, R8, R7, R2.reuse ;  /* 0x0000000708097224 */ /* 0x100fe200078e0202 */
        /* <DEDUP_REMOVED lines=12> */
.L_x_287:
[----:B-1----:R-:W-:-:S04]  /*10e0*/  IADD3 R4, R58, -R6, RZ ;  /* 0x800000063a047210 */ /* 0x002fc80007ffe0ff */
[----:B------:R-:W-:-:S13]  /*10f0*/  ISETP.GT.AND P2, PT, R4, 0x1, PT ;  /* 0x000000010400780c */ /* 0x000fda0003f44270 */
[----:B------:R-:W-:Y:S05]  /*1100*/  @!P2 BRA `(.L_x_289) ;  /* 0x00000000002ca947 */ /* 0x000fea0003800000 */
[----:B------:R-:W1:Y:S01]  /*1110*/  LDC.64 R8, c[0x0][0x230] ;  /* 0x00008c00ff087b82 */ /* 0x000e620000000a00 */
[----:B------:R-:W-:Y:S02]  /*1120*/  LEA R4, R3, R6, 0x2 ;  /* 0x0000000603047211 */ /* 0x000fe400078e10ff */
[----:B------:R-:W-:Y:S02]  /*1130*/  PLOP3.LUT P0, PT, PT, PT, PT, 0x8, 0x0 ;  /* 0x000000000000781c */ /* 0x000fe40003f0e170 */
[C---:B0-----:R-:W-:Y:S01]  /*1140*/  IADD3 R10, R4.reuse, 0x1, RZ ;  /* 0x00000001040a7810 */ /* 0x041fe20007ffe0ff */
[----:B------:R-:W-:Y:S01]  /*1150*/  IMAD R5, R4, R7, R2 ;  /* 0x0000000704057224 */ /* 0x000fe200078e0202 */
[----:B------:R-:W-:-:S03]  /*1160*/  IADD3 R6, R6, 0x2, RZ ;  /* 0x0000000206067810 */ /* 0x000fc60007ffe0ff */
[----:B------:R-:W-:Y:S02]  /*1170*/  IMAD R11, R10, R7, R2 ;  /* 0x000000070a0b7224 */ /* 0x000fe400078e0202 */
[----:B-1----:R-:W-:-:S04]  /*1180*/  IMAD.WIDE R4, R5, 0x2, R8 ;  /* 0x0000000205047825 */ /* 0x002fc800078e0208 */
[----:B------:R-:W-:Y:S01]  /*1190*/  IMAD.WIDE R8, R11, 0x2, R8 ;  /* 0x000000020b087825 */ /* 0x000fe200078e0208 */
[----:B------:R1:W-:Y:S04]  /*11a0*/  STG.E.64 desc[UR6][R4.64], RZ ;  /* 0x000000ff04007986 */ /* 0x0003e8000c101b06 */
[----:B------:R1:W-:Y:S02]  /*11b0*/  STG.E.64 desc[UR6][R8.64], RZ ;  /* 0x000000ff08007986 */ /* 0x0003e4000c101b06 */
.L_x_289:
[----:B------:R-:W-:-:S13]  /*11c0*/  ISETP.LT.OR P0, PT, R6, R58, P0 ;  /* 0x0000003a0600720c */ /* 0x000fda0000701670 */
[----:B-1----:R-:W1:Y:S01]  /*11d0*/  @P0 LDC.64 R4, c[0x0][0x230] ;  /* 0x00008c00ff040b82 */ /* 0x002e620000000a00 */
[----:B------:R-:W-:-:S05]  /*11e0*/  @P0 LEA R3, R3, R6, 0x2 ;  /* 0x0000000603030211 */ /* 0x000fca00078e10ff */
[----:B------:R-:W-:-:S04]  /*11f0*/  @P0 IMAD R3, R3, R7, R2 ;  /* 0x0000000703030224 */ /* 0x000fc800078e0202 */
[----:B-1----:R-:W-:-:S05]  /*1200*/  @P0 IMAD.WIDE R4, R3, 0x2, R4 ;  /* 0x0000000203040825 */ /* 0x002fca00078e0204 */
[----:B------:R3:W-:Y:S02]  /*1210*/  @P0 STG.E.64 desc[UR6][R4.64], RZ ;  /* 0x000000ff04000986 */ /* 0x0007e4000c101b06 */
.L_x_286:
[----:B-123--:R-:W1:Y:S01]  /*1220*/  LDC.64 R4, c[0x0][0x248] ;  /* 0x00009200ff047b82 */ /* 0x00ee620000000a00 */
        /* <DEDUP_REMOVED lines=14> */
.L_x_291:
        /* <DEDUP_REMOVED lines=44> */
.L_x_290:
        /* <DEDUP_REMOVED lines=8> */
[----:B------:R-:W4:Y:S01]  /*1650*/  LDC R5, c[0x0][0x264] ;  /* 0x00009900ff057b82 */ /* 0x000f220000000800 */
[----:B-1----:R-:W-:-:S02]  /*1660*/  SHF.R.S32.HI R9, RZ, 0x1f, R0 ;  /* 0x0000001fff097819 */ /* 0x002fc40000011400 */
[C---:B------:R-:W-:Y:S02]  /*1670*/  ISETP.GT.AND P6, PT, R56.reuse, UR8, PT ;  /* 0x0000000838007c0c */ /* 0x040fe4000bfc4270 */
[----:B------:R-:W-:Y:S01]  /*1680*/  LEA.HI R6, R9, R0, RZ, 0x5 ;  /* 0x0000000009067211 */ /* 0x000fe200078f28ff */
[----:B------:R-:W-:Y:S01]  /*1690*/  HFMA2.MMA R0, -RZ, RZ, 0, 0 ;  /* 0x00000000ff007435 */ /* 0x000fe200000001ff */
[----:B------:R-:W-:Y:S02]  /*16a0*/  MOV R4, RZ ;  /* 0x000000ff00047202 */ /* 0x000fe40000000f00 */
[C---:B---3--:R-:W-:Y:S02]  /*16b0*/  ISETP.GT.AND P3, PT, R56.reuse, R3, PT ;  /* 0x000000033800720c */ /* 0x048fe40003f64270 */
[----:B----4-:R-:W-:Y:S01]  /*16c0*/  ISETP.GT.AND P5, PT, R56, R5, PT ;  /* 0x000000053800720c */ /* 0x010fe20003fa4270 */
[----:B--2---:R-:W-:-:S12]  /*16d0*/  @!P2 BRA `(.L_x_292) ;  /* 0x00000000001ca947 */ /* 0x004fd80003800000 */
[----:B------:R-:W1:Y:S02]  /*16e0*/  LDC R9, c[0x0][0x25c] ;  /* 0x00009700ff097b82 */ /* 0x000e640000000800 */
[----:B-1----:R-:W-:-:S04]  /*16f0*/  VIMNMX R4, R56, R9, PT ;  /* 0x0000000938047248 */ /* 0x002fc80003fe0100 */
[----:B------:R-:W-:-:S04]  /*1700*/  IADD3 R4, R4, -UR4, RZ ;  /* 0x8000000404047c10 */ /* 0x000fc8000fffe0ff */
[----:B------:R-:W-:-:S04]  /*1710*/  SHF.R.S32.HI R9, RZ, 0x1f, R4 ;  /* 0x0000001fff097819 */ /* 0x000fc80000011404 */
[----:B------:R-:W-:-:S04]  /*1720*/  LEA.HI R9, R9, R4, RZ, 0x5 ;  /* 0x0000000409097211 */ /* 0x000fc800078f28ff */
[----:B------:R-:W-:-:S05]  /*1730*/  SHF.R.S32.HI R9, RZ, 0x5, R9 ;  /* 0x00000005ff097819 */ /* 0x000fca0000011409 */
[----:B------:R-:W-:-:S07]  /*1740*/  IMAD R4, R9, 0x6, RZ ;  /* 0x0000000609047824 */ /* 0x000fce00078e02ff */
.L_x_292:
[----:B------:R-:W-:Y:S05]  /*1750*/  @!P3 BRA `(.L_x_293) ;  /* 0x00000000001cb947 */ /* 0x000fea0003800000 */
[----:B------:R-:W1:Y:S02]  /*1760*/  LDC R9, c[0x0][0x260] ;  /* 0x00009800ff097b82 */ /* 0x000e640000000800 */
[----:B-1----:R-:W-:-:S04]  /*1770*/  VIMNMX R0, R56, R9, PT ;  /* 0x0000000938007248 */ /* 0x002fc80003fe0100 */
[----:B------:R-:W-:-:S04]  /*1780*/  IADD3 R0, R0, -R3, RZ ;  /* 0x8000000300007210 */ /* 0x000fc80007ffe0ff */
[----:B------:R-:W-:-:S04]  /*1790*/  SHF.R.S32.HI R3, RZ, 0x1f, R0 ;  /* 0x0000001fff037819 */ /* 0x000fc80000011400 */
[----:B------:R-:W-:-:S04]  /*17a0*/  LEA.HI R3, R3, R0, RZ, 0x5 ;  /* 0x0000000003037211 */ /* 0x000fc800078f28ff */
[----:B------:R-:W-:-:S04]  /*17b0*/  SHF.R.S32.HI R3, RZ, 0x5, R3 ;  /* 0x00000005ff037819 */ /* 0x000fc80000011403 */
[----:B------:R-:W-:-:S07]  /*17c0*/  LEA R0, R3, R3, 0x2 ;  /* 0x0000000303007211 */ /* 0x000fce00078e10ff */
.L_x_293:
[----:B------:R-:W-:Y:S01]  /*17d0*/  HFMA2.MMA R3, -RZ, RZ, 0, 0 ;  /* 0x00000000ff037435 */ /* 0x000fe200000001ff */
[----:B------:R-:W-:Y:S02]  /*17e0*/  CS2R R8, SRZ ;  /* 0x0000000000087805 */ /* 0x000fe4000001ff00 */
[----:B------:R-:W-:Y:S01]  /*17f0*/  SHF.R.S32.HI R15, RZ, 0x5, R6 ;  /* 0x00000005ff0f7819 */ /* 0x000fe20000011406 */
[----:B------:R-:W-:Y:S07]  /*1800*/  @!P4 BRA `(.L_x_294) ;  /* 0x00000000001cc947 */ /* 0x000fee0003800000 */
[----:B------:R-:W1:Y:S02]  /*1810*/  LDC R9, c[0x0][0x264] ;  /* 0x00009900ff097b82 */ /* 0x000e640000000800 */
[----:B-1----:R-:W-:-:S04]  /*1820*/  VIMNMX R6, R56, R9, PT ;  /* 0x0000000938067248 */ /* 0x002fc80003fe0100 */
[----:B------:R-:W-:-:S04]  /*1830*/  IADD3 R6, R6, -UR5, RZ ;  /* 0x8000000506067c10 */ /* 0x000fc8000fffe0ff */
[----:B------:R-:W-:-:S04]  /*1840*/  SHF.R.S32.HI R9, RZ, 0x1f, R6 ;  /* 0x0000001fff097819 */ /* 0x000fc80000011406 */
[----:B------:R-:W-:-:S04]  /*1850*/  LEA.HI R9, R9, R6, RZ, 0x5 ;  /* 0x0000000609097211 */ /* 0x000fc800078f28ff */
[----:B------:R-:W-:-:S04]  /*1860*/  SHF.R.S32.HI R9, RZ, 0x5, R9 ;  /* 0x00000005ff097819 */ /* 0x000fc80000011409 */
[----:B------:R-:W-:-:S07]  /*1870*/  SHF.L.U32 R9, R9, 0x2, RZ ;  /* 0x0000000209097819 */ /* 0x000fce00000006ff */
.L_x_294:
        /* <DEDUP_REMOVED lines=8> */
.L_x_295:
[----:B------:R-:W-:Y:S05]  /*1900*/  @!P6 BRA `(.L_x_296) ;  /* 0x00000000001ce947 */ /* 0x000fea0003800000 */
[----:B------:R-:W1:Y:S02]  /*1910*/  LDC R11, c[0x0][0x26c] ;  /* 0x00009b00ff0b7b82 */ /* 0x000e640000000800 */
[----:B-1----:R-:W-:-:S04]  /*1920*/  VIMNMX R6, R56, R11, PT ;  /* 0x0000000b38067248 */ /* 0x002fc80003fe0100 */
[----:B------:R-:W-:-:S04]  /*1930*/  IADD3 R6, R6, -UR8, RZ ;  /* 0x8000000806067c10 */ /* 0x000fc8000fffe0ff */
[----:B------:R-:W-:-:S04]  /*1940*/  SHF.R.S32.HI R11, RZ, 0x1f, R6 ;  /* 0x0000001fff0b7819 */ /* 0x000fc80000011406 */
[----:B------:R-:W-:-:S04]  /*1950*/  LEA.HI R11, R11, R6, RZ, 0x5 ;  /* 0x000000060b0b7211 */ /* 0x000fc800078f28ff */
[----:B------:R-:W-:-:S04]  /*1960*/  SHF.R.S32.HI R11, RZ, 0x5, R11 ;  /* 0x00000005ff0b7819 */ /* 0x000fc8000001140b */
[----:B------:R-:W-:-:S07]  /*1970*/  SHF.L.U32 R8, R11, 0x1, RZ ;  /* 0x000000010b087819 */ /* 0x000fce00000006ff */
.L_x_296:
[----:B------:R-:W-:Y:S01]  /*1980*/  LEA R4, R15, R4, 0x3 ;  /* 0x000000040f047211 */ /* 0x000fe200078e18ff */
[----:B------:R-:W1:Y:S01]  /*1990*/  S2UR UR5, SR_CgaCtaId ;  /* 0x00000000000579c3 */ /* 0x000e620000008800 */
        /* <DEDUP_REMOVED lines=15> */
[----:B-1----:R-:W-:Y:S01]  /*1a90*/  ULEA UR4, UR5, UR4, 0x18 ;  /* 0x0000000405047291 */ /* 0x002fe2000f8ec03f */
[----:B------:R-:W-:Y:S02]  /*1aa0*/  PRMT R0, RZ, 0x5410, RZ ;  /* 0x00005410ff007816 */ /* 0x000fe400000000ff */
[----:B------:R-:W-:Y:S02]  /*1ab0*/  LEA.HI.X R61, R2, UR9, R3, 0x2, P2 ;  /* 0x00000009023d7c11 */ /* 0x000fe400090f1403 */
[----:B------:R-:W-:Y:S02]  /*1ac0*/  PRMT R2, RZ, 0x5410, RZ ;  /* 0x00005410ff027816 */ /* 0x000fe400000000ff */
[----:B------:R-:W-:Y:S02]  /*1ad0*/  PRMT R3, RZ, 0x5410, RZ ;  /* 0x00005410ff037816 */ /* 0x000fe400000000ff */
[----:B------:R-:W-:-:S02]  /*1ae0*/  PRMT R5, RZ, 0x5410, RZ ;  /* 0x00005410ff057816 */ /* 0x000fc400000000ff */
[----:B-----5:R-:W-:Y:S01]  /*1af0*/  IADD3 R49, R56, R49, RZ ;  /* 0x0000003138317210 */ /* 0x020fe20007ffe0ff */
[----:B------:R-:W-:Y:S06]  /*1b00*/  @P0 BRA `(.L_x_297) ;  /* 0x0000006c004c0947 */ /* 0x000fec0003800000 */
[----:B------:R-:W-:Y:S01]  /*1b10*/  HFMA2.MMA R50, -RZ, RZ, 0, 0 ;  /* 0x00000000ff327435 */ /* 0x000fe200000001ff */
[----:B------:R-:W-:Y:S01]  /*1b20*/  PRMT R48, RZ, 0x7610, R48 ;  /* 0x00007610ff307816 */ /* 0x000fe20000000030 */
[----:B------:R-:W-:Y:S01]  /*1b30*/  ULDC UR8, c[0x0][0x264] ;  /* 0x0000990000087ab9 */ /* 0x000fe20000000800 */
[----:B------:R-:W-:-:S08]  /*1b40*/  ULDC UR9, c[0x0][0x240] ;  /* 0x0000900000097ab9 */ /* 0x000fd00000000800 */
.L_x_314:
[----:B------:R-:W-:-:S13]  /*1b50*/  ISETP.NE.AND P0, PT, R56, R49, PT ;  /* 0x000000313800720c */ /* 0x000fda0003f05270 */
[----:B------:R-:W1:Y:S01]  /*1b60*/  @!P0 LDC.64 R6, c[0x0][0x248] ;  /* 0x00009200ff068b82 */ /* 0x000e620000000a00 */
[----:B------:R-:W-:Y:S02]  /*1b70*/  @!P0 IADD3 R50, R50, 0x1, RZ ;  /* 0x0000000132328810 */ /* 0x000fe40007ffe0ff */
[----:B------:R-:W-:Y:S02]  /*1b80*/  @!P0 SHF.L.U32 R9, R56, 0x1, RZ ;  /* 0x0000000138098819 */ /* 0x000fe400000006ff */
[----:B------:R-:W-:-:S03]  /*1b90*/  @!P0 LEA R8, R50, R1, 0x3 ;  /* 0x0000000132088211 */ /* 0x000fc600078e18ff */
[----:B-1----:R-:W-:-:S03]  /*1ba0*/  @!P0 IMAD.WIDE R6, R9, 0x2, R6 ;  /* 0x0000000209068825 */ /* 0x002fc600078e0206 */
[----:B------:R-:W2:Y:S04]  /*1bb0*/  @!P0 LDL.64 R8, [R8] ;  /* 0x0000000008088983 */ /* 0x000ea80000100a00 */
[----:B------:R-:W3:Y:S01]  /*1bc0*/  @!P0 LDG.E.U16.CONSTANT R7, desc[UR6][R6.64+0x2] ;  /* 0x0000020606078981 */ /* 0x000ee2000c1e9500 */
[----:B------:R-:W-:Y:S02]  /*1bd0*/  MOV R63, R61 ;  /* 0x0000003d003f7202 */ /* 0x000fe40000000f00 */
[----:B--2---:R-:W-:Y:S02]  /*1be0*/  @!P0 PRMT R52, R8, 0x7610, R52 ;  /* 0x0000761008348816 */ /* 0x004fe40000000034 */
[----:B------:R-:W-:Y:S02]  /*1bf0*/  @!P0 PRMT R53, R9, 0x7610, R53 ;  /* 0x0000761009358816 */ /* 0x000fe40000000035 */
[----:B---3--:R-:W-:-:S02]  /*1c00*/  @!P0 IADD3 R49, R7, R56, RZ ;  /* 0x0000003807318210 */ /* 0x008fc40007ffe0ff */
[----:B------:R-:W-:Y:S02]  /*1c10*/  @!P0 PRMT R52, R52, 0x7610, R8 ;  /* 0x0000761034348816 */ /* 0x000fe40000000008 */
[----:B------:R-:W-:Y:S01]  /*1c20*/  @!P0 PRMT R53, R53, 0x7610, R9 ;  /* 0x0000761035358816 */ /* 0x000fe20000000009 */
[----:B------:R-:W-:Y:S06]  /*1c30*/  @!P1 BRA `(.L_x_298) ;  /* 0x0000006800d09947 */ /* 0x000fec0003800000 */
[----:B0-----:R-:W2:Y:S01]  /*1c40*/  LDG.E.128.CONSTANT R8, desc[UR6][R62.64] ;  /* 0x000000063e087981 */ /* 0x001ea2000c1e9d00 */
[----:B------:R-:W-:Y:S02]  /*1c50*/  PRMT R7, R55, 0x9910, RZ ;  /* 0x0000991037077816 */ /* 0x000fe400000000ff */
[----:B------:R-:W-:Y:S02]  /*1c60*/  MOV R14, 0x2c00 ;  /* 0x00002c00000e7802 */ /* 0x000fe40000000f00 */
[----:B------:R-:W-:Y:S02]  /*1c70*/  ISETP.NE.AND P2, PT, R7, RZ, PT ;  /* 0x000000ff0700720c */ /* 0x000fe40003f45270 */
[----:B------:R-:W-:Y:S02]  /*1c80*/  ISETP.GE.AND P3, PT, R58, 0x2, PT ;  /* 0x000000023a00780c */ /* 0x000fe40003f66270 */
[C---:B--2---:R-:W-:Y:S02]  /*1c90*/  LOP3.LUT R6, R8.reuse, 0xf000f, RZ, 0xc0, !PT ;  /* 0x000f000f08067812 */ /* 0x044fe400078ec0ff */
[----:B------:R-:W-:-:S02]  /*1ca0*/  LOP3.LUT R7, R8, 0xf000f0, RZ, 0xc0, !PT ;  /* 0x00f000f008077812 */ /* 0x000fc400078ec0ff */
[C---:B------:R-:W-:Y:S02]  /*1cb0*/  LOP3.LUT R16, R9.reuse, 0xf000f0, RZ, 0xc0, !PT ;  /* 0x00f000f009107812 */ /* 0x040fe400078ec0ff */
[----:B------:R-:W-:Y:S02]  /*1cc0*/  SHF.R.U32.HI R8, RZ, 0x8, R8 ;  /* 0x00000008ff087819 */ /* 0x000fe40000011608 */
[----:B------:R-:W-:Y:S02]  /*1cd0*/  SHF.R.U32.HI R17, RZ, 0x8, R9 ;  /* 0x00000008ff117819 */ /* 0x000fe40000011609 */
[----:B------:R-:W-:Y:S02]  /*1ce0*/  SHF.R.U32.HI R20, RZ, 0x8, R10 ;  /* 0x00000008ff147819 */ /* 0x000fe4000001160a */
[----:B------:R-:W-:Y:S02]  /*1cf0*/  SHF.R.U32.HI R26, RZ, 0x8, R11 ;  /* 0x00000008ff1a7819 */ /* 0x000fe4000001160b */
[----:B------:R-:W-:-:S02]  /*1d00*/  LOP3.LUT R15, R9, 0xf000f, RZ, 0xc0, !PT ;  /* 0x000f000f090f7812 */ /* 0x000fc400078ec0ff */
[C---:B------:R-:W-:Y:S02]  /*1d10*/  LOP3.LUT R18, R10.reuse, 0xf000f, RZ, 0xc0, !PT ;  /* 0x000f000f0a127812 */ /* 0x040fe400078ec0ff */
[----:B------:R-:W-:Y:S02]  /*1d20*/  LOP3.LUT R19, R10, 0xf000f0, RZ, 0xc0, !PT ;  /* 0x00f000f00a137812 */ /* 0x000fe400078ec0ff */
[C---:B------:R-:W-:Y:S02]  /*1d30*/  LOP3.LUT R24, R11.reuse, 0xf000f, RZ, 0xc0, !PT ;  /* 0x000f000f0b187812 */ /* 0x040fe400078ec0ff */
[----:B------:R-:W-:Y:S02]  /*1d40*/  LOP3.LUT R25, R11, 0xf000f0, RZ, 0xc0, !PT ;  /* 0x00f000f00b197812 */ /* 0x000fe400078ec0ff */
[----:B------:R-:W-:Y:S02]  /*1d50*/  LOP3.LUT R21, R16, 0x64006400, RZ, 0xfc, !PT ;  /* 0x6400640010157812 */ /* 0x000fe400078efcff */
[----:B------:R-:W-:-:S02]  /*1d60*/  LOP3.LUT R9, R8, 0xf000f, RZ, 0xc0, !PT ;  /* 0x000f000f08097812 */ /* 0x000fc400078ec0ff */
[C---:B------:R-:W-:Y:S01]  /*1d70*/  LOP3.LUT R10, R17.reuse, 0xf000f, RZ, 0xc0, !PT ;  /* 0x000f000f110a7812 */ /* 0x040fe200078ec0ff */
[----:B------:R-:W-:Y:S01]  /*1d80*/  HFMA2 R21, R21, R14.H0_H0, -72, -72 ;  /* 0xd480d48015157431 */ /* 0x000fe2000004000e */
        /* <DEDUP_REMOVED lines=28> */
[----:B------:R-:W-:Y:S01]  /*1f50*/  LOP3.LUT R16, R16, 0x64006400, RZ, 0xfc, !PT ;  /* 0x6400640010107812 */ /* 0x000fe200078efcff */
[----:B------:R-:W-:Y:S01]  /*1f60*/  HFMA2 R29, R17, R14.H0_H0, -72, -72 ;  /* 0xd480d480111d7431 */ /* 0x000fe2000004000e */
[----:B------:R-:W-:Y:S01]  /*1f70*/  LOP3.LUT R33, R26, 0x64006400, RZ, 0xfc, !PT ;  /* 0x640064001a217812 */ /* 0x000fe200078efcff */
[----:B------:R-:W-:Y:S02]  /*1f80*/  HADD2 R26, R9, -1032, -1032 ;  /* 0xe408e408091a7430 */ /* 0x000fe40000000000 */
[----:B------:R-:W-:-:S02]  /*1f90*/  HADD2 R30, R11, -1032, -1032 ;  /* 0xe408e4080b1e7430 */ /* 0x000fc40000000000 */
[-C--:B------:R-:W-:Y:S02]  /*1fa0*/  HFMA2 R31, R31, R14.reuse.H0_H0, -72, -72 ;  /* 0xd480d4801f1f7431 */ /* 0x080fe4000004000e */
        /* <DEDUP_REMOVED lines=8> */
[----:B------:R-:W-:Y:S02]  /*2030*/  HADD2.F32 R10, -RZ, R24.H0_H0 ;  /* 0x20000018ff0a7230 */ /* 0x000fe40000004100 */
[----:B------:R-:W-:Y:S02]  /*2040*/  HADD2.F32 R35, -RZ, R20.H1_H1 ;  /* 0x30000014ff237230 */ /* 0x000fe40000004100 */
[----:B0-----:R-:W-:-:S02]  /*2050*/  HADD2.F32 R7, -RZ, R8.H0_H0 ;  /* 0x20000008ff077230 */ /* 0x001fc40000004100 */
[----:B------:R-:W-:Y:S02]  /*2060*/  HADD2.F32 R34, -RZ, R8.H1_H1 ;  /* 0x30000008ff227230 */ /* 0x000fe40000004100 */
[--C-:B------:R-:W-:Y:S02]  /*2070*/  HADD2.F32 R8, -RZ, R22.reuse.H0_H0 ;  /* 0x20000016ff087230 */ /* 0x100fe40000004100 */
        /* <DEDUP_REMOVED lines=8> */
[----:B------:R-:W-:Y:S02]  /*2100*/  HADD2.F32 R37, -RZ, R24.H1_H1 ;  /* 0x30000018ff257230 */ /* 0x000fe40000004100 */
[----:B------:R-:W-:Y:S02]  /*2110*/  HADD2.F32 R10, -RZ, R21.H0_H0 ;  /* 0x20000015ff0a7230 */ /* 0x000fe40000004100 */
        /* <DEDUP_REMOVED lines=70> */
.L_x_299:
        /* <DEDUP_REMOVED lines=9> */
[----:B------:R-:W-:Y:S02]  /*2610*/  HADD2.F32 R38, -RZ, R20.H1_H1 ;  /* 0x30000014ff267230 */ /* 0x000fe40000004100 */
[----:B------:R-:W-:Y:S02]  /*2620*/  HADD2.F32 R9, -RZ, R24.H0_H0 ;  /* 0x20000018ff097230 */ /* 0x000fe40000004100 */
[----:B------:R-:W-:Y:S02]  /*2630*/  HADD2.F32 R40, -RZ, R32.H0_H0 ;  /* 0x20000020ff287230 */ /* 0x000fe40000004100 */
        /* <DEDUP_REMOVED lines=8> */
[----:B------:R-:W-:-:S03]  /*26c0*/  HADD2.F32 R7, -RZ, R20.H0_H0 ;  /* 0x20000014ff077230 */ /* 0x000fc60000004100 */
[-C--:B------:R-:W-:Y:S01]  /*26d0*/  FFMA.FTZ R6, R36, R34.reuse, R35 ;  /* 0x0000002224067223 */ /* 0x080fe20000010023 */
[----:B------:R-:W-:Y:S02]  /*26e0*/  HADD2.F32 R36, -RZ, R22.H1_H1 ;  /* 0x30000016ff247230 */ /* 0x000fe40000004100 */
[----:B------:R-:W-:Y:S01]  /*26f0*/  FFMA.FTZ R7, R7, R33, RZ ;  /* 0x0000002107077223 */ /* 0x000fe200000100ff */
[----:B------:R-:W-:Y:S02]  /*2700*/  HADD2.F32 R33, -RZ, R21.H0_H0 ;  /* 0x20000015ff217230 */ /* 0x000fe40000004100 */
[----:B------:R-:W-:Y:S02]  /*2710*/  HADD2.F32 R35, -RZ, R23.H0_H0 ;  /* 0x20000017ff237230 */ /* 0x000fe40000004100 */
[-C--:B------:R-:W-:Y:S01]  /*2720*/  FFMA.FTZ R8, R38, R34.reuse, R7 ;  /* 0x0000002226087223 */ /* 0x080fe20000010007 */
[----:B------:R-:W-:Y:S02]  /*2730*/  HADD2.F32 R38, -RZ, R24.H1_H1 ;  /* 0x30000018ff267230 */ /* 0x000fe40000004100 */
[----:B------:R-:W-:Y:S01]  /*2740*/  FFMA.FTZ R36, R36, R34, R37 ;  /* 0x0000002224247223 */ /* 0x000fe20000010025 */
[----:B------:R-:W-:-:S02]  /*2750*/  HADD2.F32 R7, -RZ, R19.H0_H0 ;  /* 0x20000013ff077230 */ /* 0x000fc40000004100 */
[----:B------:R-:W-:Y:S01]  /*2760*/  FFMA.FTZ R34, R38, R34, R9 ;  /* 0x0000002226227223 */ /* 0x000fe20000010009 */
[-C--:B------:R-:W-:Y:S01]  /*2770*/  FFMA.FTZ R9, R33, R17.reuse, R8 ;  /* 0x0000001121097223 */ /* 0x080fe20000010008 */
        /* <DEDUP_REMOVED lines=63> */
.L_x_301:
        /* <DEDUP_REMOVED lines=97> */
.L_x_302:
[----:B------:R-:W-:Y:S05]  /*3180*/  @P0 BRA `(.L_x_300) ;  /* 0x0000000400680947 */ /* 0x000fea0003800000 */
[----:B------:R-:W0:Y:S01]  /*3190*/  LDS.64 R6, [UR4+0x180] ;  /* 0x00018004ff067984 */ /* 0x000e220008000a00 */
[----:B------:R-:W-:Y:S02]  /*31a0*/  HADD2.F32 R10, -RZ, R22.H0_H0 ;  /* 0x20000016ff0a7230 */ /* 0x000fe40000004100 */
[--C-:B------:R-:W-:Y:S01]  /*31b0*/  HADD2.F32 R11, -RZ, R24.reuse.H0_H0 ;  /* 0x20000018ff0b7230 */ /* 0x100fe20000004100 */
[----:B------:R-:W1:Y:S01]  /*31c0*/  LDS.64 R8, [UR4+0x188] ;  /* 0x00018804ff087984 */ /* 0x000e620008000a00 */
[----:B------:R-:W-:Y:S02]  /*31d0*/  HADD2.F32 R24, -RZ, R24.H1_H1 ;  /* 0x30000018ff187230 */ /* 0x000fe40000004100 */
[--C-:B0-----:R-:W-:Y:S02]  /*31e0*/  HADD2.F32 R33, -RZ, R6.reuse.H0_H0 ;  /* 0x20000006ff217230 */ /* 0x101fe40000004100 */
[----:B------:R-:W-:Y:S02]  /*31f0*/  HADD2.F32 R34, -RZ, R6.H1_H1 ;  /* 0x30000006ff227230 */ /* 0x000fe40000004100 */
[----:B------:R-:W-:-:S02]  /*3200*/  HADD2.F32 R6, -RZ, R18.H0_H0 ;  /* 0x20000012ff067230 */ /* 0x000fc40000004100 */
[-C--:B------:R-:W-:Y:S01]  /*3210*/  FFMA.FTZ R37, R10, R33.reuse, RZ ;  /* 0x000000210a257223 */ /* 0x080fe200000100ff */
[--C-:B------:R-:W-:Y:S02]  /*3220*/  HADD2.F32 R17, -RZ, R7.reuse.H0_H0 ;  /* 0x20000007ff117230 */ /* 0x100fe40000004100 */
[-C--:B------:R-:W-:Y:S01]  /*3230*/  FFMA.FTZ R11, R11, R33.reuse, RZ ;  /* 0x000000210b0b7223 */ /* 0x080fe200000100ff */
[----:B------:R-:W-:Y:S02]  /*3240*/  HADD2.F32 R16, -RZ, R7.H1_H1 ;  /* 0x30000007ff107230 */ /* 0x000fe40000004100 */
[----:B------:R-:W-:Y:S01]  /*3250*/  FFMA.FTZ R35, R6, R33, RZ ;  /* 0x0000002106237223 */ /* 0x000fe200000100ff */
[----:B------:R-:W-:Y:S02]  /*3260*/  HADD2.F32 R18, -RZ, R18.H1_H1 ;  /* 0x30000012ff127230 */ /* 0x000fe40000004100 */
[--C-:B------:R-:W-:Y:S02]  /*3270*/  HADD2.F32 R7, -RZ, R20.reuse.H0_H0 ;  /* 0x20000014ff077230 */ /* 0x100fe40000004100 */
[----:B------:R-:W-:-:S02]  /*3280*/  HADD2.F32 R20, -RZ, R20.H1_H1 ;  /* 0x30000014ff147230 */ /* 0x000fc40000004100 */
[-C--:B------:R-:W-:Y:S01]  /*3290*/  FFMA.FTZ R6, R18, R34.reuse, R35 ;  /* 0x0000002212067223 */ /* 0x080fe20000010023 */
[----:B------:R-:W-:Y:S02]  /*32a0*/  HADD2.F32 R18, -RZ, R22.H1_H1 ;  /* 0x30000016ff127230 */ /* 0x000fe40000004100 */
[----:B------:R-:W-:Y:S01]  /*32b0*/  FFMA.FTZ R7, R7, R33, RZ ;  /* 0x0000002107077223 */ /* 0x000fe200000100ff */
[----:B------:R-:W-:Y:S02]  /*32c0*/  HADD2.F32 R33, -RZ, R21.H0_H0 ;  /* 0x20000015ff217230 */ /* 0x000fe40000004100 */
[----:B------:R-:W-:Y:S02]  /*32d0*/  HADD2.F32 R35, -RZ, R23.H0_H0 ;  /* 0x20000017ff237230 */ /* 0x000fe40000004100 */
[-C--:B------:R-:W-:Y:S01]  /*32e0*/  FFMA.FTZ R10, R20, R34.reuse, R7 ;  /* 0x00000022140a7223 */ /* 0x080fe20000010007 */
        /* <DEDUP_REMOVED lines=68> */
.L_x_300:
[----:B------:R-:W0:Y:S02]  /*3730*/  LDC R15, c[0x0][0x23c] ;  /* 0x00008f00ff0f7b82 */ /* 0x000e240000000800 */
[----:B0-----:R-:W-:-:S05]  /*3740*/  IMAD.WIDE R16, R15, 0x4, R62 ;  /* 0x000000040f107825 */ /* 0x001fca00078e023e */
[----:B------:R-:W2:Y:S02]  /*3750*/  LDG.E.128.CONSTANT R8, desc[UR6][R16.64] ;  /* 0x0000000610087981 */ /* 0x000ea4000c1e9d00 */
[----:B--2---:R-:W-:Y:S02]  /*3760*/  LOP3.LUT R21, R10, 0xf000f, RZ, 0xc0, !PT ;  /* 0x000f000f0a157812 */ /* 0x004fe400078ec0ff */
[C---:B------:R-:W-:Y:S02]  /*3770*/  LOP3.LUT R6, R8.reuse, 0xf000f, RZ, 0xc0, !PT ;  /* 0x000f000f08067812 */ /* 0x040fe400078ec0ff */
[----:B------:R-:W-:Y:S02]  /*3780*/  LOP3.LUT R7, R8, 0xf000f0, RZ, 0xc0, !PT ;  /* 0x00f000f008077812 */ /* 0x000fe400078ec0ff */
[----:B------:R-:W-:Y:S02]  /*3790*/  SHF.R.U32.HI R20, RZ, 0x8, R9 ;  /* 0x00000008ff147819 */ /* 0x000fe40000011609 */
[----:B------:R-:W-:-:S02]  /*37a0*/  SHF.R.U32.HI R23, RZ, 0x8, R10 ;  /* 0x00000008ff177819 */ /* 0x000fc4000001160a */
[----:B------:R-:W-:Y:S02]  /*37b0*/  SHF.R.U32.HI R8, RZ, 0x8, R8 ;  /* 0x00000008ff087819 */ /* 0x000fe40000011608 */
[----:B------:R-:W-:Y:S02]  /*37c0*/  LOP3.LUT R22, R10, 0xf000f0, RZ, 0xc0, !PT ;  /* 0x00f000f00a167812 */ /* 0x000fe400078ec0ff */
[C---:B------:R-:W-:Y:S02]  /*37d0*/  LOP3.LUT R24, R11.reuse, 0xf000f, RZ, 0xc0, !PT ;  /* 0x000f000f0b187812 */ /* 0x040fe400078ec0ff */
[----:B------:R-:W-:Y:S02]  /*37e0*/  LOP3.LUT R26, R11, 0xf000f0, RZ, 0xc0, !PT ;  /* 0x00f000f00b1a7812 */ /* 0x000fe400078ec0ff */
[----:B------:R-:W-:Y:S02]  /*37f0*/  SHF.R.U32.HI R11, RZ, 0x8, R11 ;  /* 0x00000008ff0b7819 */ /* 0x000fe4000001160b */
[----:B------:R-:W-:-:S02]  /*3800*/  LOP3.LUT R25, R21, 0x64006400, RZ, 0xfc, !PT ;  /* 0x6400640015197812 */ /* 0x000fc400078efcff */
[C---:B------:R-:W-:Y:S02]  /*3810*/  LOP3.LUT R18, R9.reuse, 0xf000f, RZ, 0xc0, !PT ;  /* 0x000f000f09127812 */ /* 0x040fe400078ec0ff */
        /* <DEDUP_REMOVED lines=10> */
[C---:B------:R-:W-:Y:S02]  /*38c0*/  LOP3.LUT R22, R11.reuse, 0xf000f, RZ, 0xc0, !PT ;  /* 0x000f000f0b167812 */ /* 0x040fe400078ec0ff */
[----:B------:R-:W-:-:S02]  /*38d0*/  LOP3.LUT R24, R11, 0xf000f0, RZ, 0xc0, !PT ;  /* 0x00f000f00b187812 */ /* 0x000fc400078ec0ff */
[----:B------:R-:W-:Y:S02]  /*38e0*/  LOP3.LUT R33, R20, 0x64006400, RZ, 0xfc, !PT ;  /* 0x6400640014217812 */ /* 0x000fe400078efcff */
        /* <DEDUP_REMOVED lines=22> */
[----:B------:R-:W-:-:S02]  /*3a50*/  HFMA2 R24, R19, R14.H0_H0, -72, -72 ;  /* 0xd480d48013187431 */ /* 0x000fc4000004000e */
[----:B------:R-:W-:Y:S02]  /*3a60*/  HADD2 R29, R9, -1032, -1032 ;  /* 0xe408e408091d7430 */ /* 0x000fe40000000000 */
[----:B------:R-:W-:Y:S02]  /*3a70*/  HADD2 R31, R10, -1032, -1032 ;  /* 0xe408e4080a1f7430 */ /* 0x000fe40000000000 */
[----:B------:R-:W-:Y:S02]  /*3a80*/  HADD2 R33, R8, -1032, -1032 ;  /* 0xe408e40808217430 */ /* 0x000fe40000000000 */
[----:B------:R-:W-:Y:S01]  /*3a90*/  HFMA2 R20, R37, R14.H0_H0, -72, -72 ;  /* 0xd480d48025147431 */ /* 0x000fe2000004000e */
[----:B------:R-:W-:Y:S06]  /*3aa0*/  @!P2 BRA `(.L_x_303) ;  /* 0x000000040068a947 */ /* 0x000fec0003800000 */
[----:B------:R-:W0:Y:S01]  /*3ab0*/  LDS.64 R8, [UR4+0x10] ;  /* 0x00001004ff087984 */ /* 0x000e220008000a00 */
        /* <DEDUP_REMOVED lines=89> */
.L_x_303:
        /* <DEDUP_REMOVED lines=95> */
.L_x_305:
        /* <DEDUP_REMOVED lines=97> */
.L_x_306:
[----:B------:R-:W-:Y:S05]  /*4c50*/  @P0 BRA `(.L_x_304) ;  /* 0x0000000400680947 */ /* 0x000fea0003800000 */
[----:B------:R-:W0:Y:S01]  /*4c60*/  LDS.64 R6, [UR4+0x190] ;  /* 0x00019004ff067984 */ /* 0x000e220008000a00 */
[----:B------:R-:W-:Y:S02]  /*4c70*/  HADD2.F32 R38, -RZ, R21.H1_H1 ;  /* 0x30000015ff267230 */ /* 0x000fe40000004100 */
[----:B------:R-:W-:Y:S01]  /*4c80*/  HADD2.F32 R10, -RZ, R25.H0_H0 ;  /* 0x20000019ff0a7230 */ /* 0x000fe20000004100 */
[----:B------:R-:W1:Y:S01]  /*4c90*/  LDS.64 R8, [UR4+0x198] ;  /* 0x00019804ff087984 */ /* 0x000e620008000a00 */
[----:B------:R-:W-:Y:S02]  /*4ca0*/  HADD2.F32 R40, -RZ, R23.H1_H1 ;  /* 0x30000017ff287230 */ /* 0x000fe40000004100 */
[----:B------:R-:W-:Y:S02]  /*4cb0*/  HADD2.F32 R11, -RZ, R27.H0_H0 ;  /* 0x2000001bff0b7230 */ /* 0x000fe40000004100 */
[--C-:B0-----:R-:W-:Y:S02]  /*4cc0*/  HADD2.F32 R37, -RZ, R6.reuse.H0_H0 ;  /* 0x20000006ff257230 */ /* 0x101fe40000004100 */
[----:B------:R-:W-:-:S02]  /*4cd0*/  HADD2.F32 R36, -RZ, R6.H1_H1 ;  /* 0x30000006ff247230 */ /* 0x000fc40000004100 */
[----:B------:R-:W-:Y:S02]  /*4ce0*/  HADD2.F32 R6, -RZ, R21.H0_H0 ;  /* 0x20000015ff067230 */ /* 0x000fe40000004100 */
[-C--:B------:R-:W-:Y:S01]  /*4cf0*/  FFMA.FTZ R11, R11, R37.reuse, RZ ;  /* 0x000000250b0b7223 */ /* 0x080fe200000100ff */
[--C-:B------:R-:W-:Y:S02]  /*4d00*/  HADD2.F32 R19, -RZ, R7.reuse.H0_H0 ;  /* 0x20000007ff137230 */ /* 0x100fe40000004100 */
[----:B------:R-:W-:Y:S02]  /*4d10*/  HADD2.F32 R18, -RZ, R7.H1_H1 ;  /* 0x30000007ff127230 */ /* 0x000fe40000004100 */
[-C--:B------:R-:W-:Y:S01]  /*4d20*/  FFMA.FTZ R21, R6, R37.reuse, RZ ;  /* 0x0000002506157223 */ /* 0x080fe200000100ff */
[----:B------:R-:W-:Y:S02]  /*4d30*/  HADD2.F32 R7, -RZ, R23.H0_H0 ;  /* 0x20000017ff077230 */ /* 0x000fe40000004100 */
[----:B------:R-:W-:Y:S01]  /*4d40*/  FFMA.FTZ R23, R10, R37, RZ ;  /* 0x000000250a177223 */ /* 0x000fe200000100ff */
[----:B------:R-:W-:Y:S01]  /*4d50*/  FFMA.FTZ R6, R38, R36, R21 ;  /* 0x0000002426067223 */ /* 0x000fe20000010015 */
[----:B------:R-:W-:-:S02]  /*4d60*/  HADD2.F32 R38, -RZ, R25.H1_H1 ;  /* 0x30000019ff267230 */ /* 0x000fc40000004100 */
[----:B------:R-:W-:Y:S01]  /*4d70*/  FFMA.FTZ R7, R7, R37, RZ ;  /* 0x0000002507077223 */ /* 0x000fe200000100ff */
[----:B------:R-:W-:Y:S02]  /*4d80*/  HADD2.F32 R21, -RZ, R24.H0_H0 ;  /* 0x20000018ff157230 */ /* 0x000fe40000004100 */
[----:B------:R-:W-:Y:S02]  /*4d90*/  HADD2.F32 R25, -RZ, R26.H0_H0 ;  /* 0x2000001aff197230 */ /* 0x000fe40000004100 */
[-C--:B------:R-:W-:Y:S01]  /*4da0*/  FFMA.FTZ R10, R40, R36.reuse, R7 ;  /* 0x00000024280a7223 */ /* 0x080fe20000010007 */
[----:B------:R-:W-:Y:S02]  /*4db0*/  HADD2.F32 R40, -RZ, R27.H1_H1 ;  /* 0x3000001bff287230 */ /* 0x000fe40000004100 */
[----:B------:R-:W-:Y:S01]  /*4dc0*/  FFMA.FTZ R38, R38, R36, R23 ;  /* 0x0000002426267223 */ /* 0x000fe20000010017 */
[----:B------:R-:W-:Y:S02]  /*4dd0*/  HADD2.F32 R7, -RZ, R22.H0_H0 ;  /* 0x20000016ff077230 */ /* 0x000fe40000004100 */
[----:B------:R-:W-:-:S02]  /*4de0*/  HADD2.F32 R23, -RZ, R28.H0_H0 ;  /* 0x2000001cff177230 */ /* 0x000fc40000004100 */
[----:B------:R-:W-:Y:S01]  /*4df0*/  FFMA.FTZ R36, R40, R36, R11 ;  /* 0x0000002428247223 */ /* 0x000fe2000001000b */
[-C--:B------:R-:W-:Y:S01]  /*4e00*/  FFMA.FTZ R11, R21, R19.reuse, R10 ;  /* 0x00000013150b7223 */ /* 0x080fe2000001000a */
[-C--:B------:R-:W-:Y:S01]  /*4e10*/  FFMA.FTZ R7, R7, R19.reuse, R6 ;  /* 0x0000001307077223 */ /* 0x080fe20000010006 */
[-C--:B------:R-:W-:Y:S01]  /*4e20*/  FFMA.FTZ R21, R25, R19.reuse, R38 ;  /* 0x0000001319157223 */ /* 0x080fe20000010026 */
[----:B------:R-:W-:Y:S02]  /*4e30*/  HADD2.F32 R22, -RZ, R22.H1_H1 ;  /* 0x30000016ff167230 */ /* 0x000fe40000004100 */
[----:B------:R-:W-:Y:S01]  /*4e40*/  FFMA.FTZ R19, R23, R19, R36 ;  /* 0x0000001317137223 */ /* 0x000fe20000010024 */
[----:B------:R-:W-:Y:S02]  /*4e50*/  HADD2.F32 R24, -RZ, R24.H1_H1 ;  /* 0x30000018ff187230 */ /* 0x000fe40000004100 */
[----:B------:R-:W-:Y:S02]  /*4e60*/  HADD2.F32 R26, -RZ, R26.H1_H1 ;  /* 0x3000001aff1a7230 */ /* 0x000fe40000004100 */
[----:B------:R-:W-:Y:S01]  /*4e70*/  FFMA.FTZ R7, R22, R18, R7 ;  /* 0x0000001216077223 */ /* 0x000fe20000010007 */
[----:B------:R-:W-:-:S02]  /*4e80*/  HADD2.F32 R28, -RZ, R28.H1_H1 ;  /* 0x3000001cff1c7230 */ /* 0x000fc40000004100 */
[-C--:B------:R-:W-:Y:S01]  /*4e90*/  FFMA.FTZ R11, R24, R18.reuse, R11 ;  /* 0x00000012180b7223 */ /* 0x080fe2000001000b */
[----:B-1----:R-:W-:Y:S02]  /*4ea0*/  HADD2.F32 R10, -RZ, R8.H0_H0 ;  /* 0x20000008ff0a7230 */ /* 0x002fe40000004100 */
[-C--:B------:R-:W-:Y:S01]  /*4eb0*/  FFMA.FTZ R21, R26, R18.reuse, R21 ;  /* 0x000000121a157223 */ /* 0x080fe20000010015 */
[----:B------:R-:W-:Y:S02]  /*4ec0*/  HADD2.F32 R24, -RZ, R31.H0_H0 ;  /* 0x2000001fff187230 */ /* 0x000fe40000004100 */
[----:B------:R-:W-:Y:S01]  /*4ed0*/  FFMA.FTZ R19, R28, R18, R19 ;  /* 0x000000121c137223 */ /* 0x000fe20000010013 */
[----:B------:R-:W-:Y:S02]  /*4ee0*/  HADD2.F32 R18, -RZ, R29.H0_H0 ;  /* 0x2000001dff127230 */ /* 0x000fe40000004100 */
[----:B------:R-:W-:Y:S02]  /*4ef0*/  HADD2.F32 R26, -RZ, R33.H0_H0 ;  /* 0x20000021ff1a7230 */ /* 0x000fe40000004100 */
[----:B------:R-:W-:Y:S01]  /*4f00*/  FFMA.FTZ R11, R24, R10, R11 ;  /* 0x0000000a180b7223 */ /* 0x000fe2000001000b */
[----:B------:R-:W-:-:S02]  /*4f10*/  HADD2.F32 R28, -RZ, R35.H0_H0 ;  /* 0x20000023ff1c7230 */ /* 0x000fc40000004100 */
[-C--:B------:R-:W-:Y:S01]  /*4f20*/  FFMA.FTZ R7, R18, R10.reuse, R7 ;  /* 0x0000000a12077223 */ /* 0x080fe20000010007 */
[----:B------:R-:W-:Y:S02]  /*4f30*/  HADD2.F32 R8, -RZ, R8.H1_H1 ;  /* 0x30000008ff087230 */ /* 0x000fe40000004100 */
        /* <DEDUP_REMOVED lines=8> */
[--C-:B------:R-:W-:Y:S02]  /*4fc0*/  HADD2.F32 R6, -RZ, R9.reuse.H0_H0 ;  /* 0x20000009ff067230 */ /* 0x100fe40000004100 */
[-C--:B------:R-:W-:Y:S01]  /*4fd0*/  FFMA.FTZ R21, R24, R8.reuse, R21 ;  /* 0x0000000818157223 */ /* 0x080fe20000010015 */
[----:B------:R-:W-:Y:S02]  /*4fe0*/  HADD2.F32 R10, -RZ, R30.H0_H0 ;  /* 0x2000001eff0a7230 */ /* 0x000fe40000004100 */
[----:B------:R-:W-:Y:S01]  /*4ff0*/  FFMA.FTZ R19, R26, R8, R19 ;  /* 0x000000081a137223 */ /* 0x000fe20000010013 */
[----:B------:R-:W-:Y:S02]  /*5000*/  HADD2.F32 R22, -RZ, R32.H0_H0 ;  /* 0x20000020ff167230 */ /* 0x000fe40000004100 */
[----:B------:R-:W-:Y:S02]  /*5010*/  HADD2.F32 R18, -RZ, R34.H0_H0 ;  /* 0x20000022ff127230 */ /* 0x000fe40000004100 */
[----:B------:R-:W-:Y:S01]  /*5020*/  FFMA.FTZ R8, R10, R6, R7 ;  /* 0x000000060a087223 */ /* 0x000fe20000010007 */
[----:B------:R-:W-:-:S02]  /*5030*/  HADD2.F32 R9, -RZ, R9.H1_H1 ;  /* 0x30000009ff097230 */ /* 0x000fc40000004100 */
[-C--:B------:R-:W-:Y:S01]  /*5040*/  FFMA.FTZ R10, R22, R6.reuse, R11 ;  /* 0x00000006160a7223 */ /* 0x080fe2000001000b */
[----:B------:R-:W-:Y:S02]  /*5050*/  HADD2.F32 R7, -RZ, R30.H1_H1 ;  /* 0x3000001eff077230 */ /* 0x000fe40000004100 */
[----:B------:R-:W-:Y:S01]  /*5060*/  FFMA.FTZ R18, R18, R6, R21 ;  /* 0x0000000612127223 */ /* 0x000fe20000010015 */
[----:B------:R-:W-:Y:S02]  /*5070*/  HADD2.F32 R11, -RZ, R32.H1_H1 ;  /* 0x30000020ff0b7230 */ /* 0x000fe40000004100 */
[----:B------:R-:W-:Y:S02]  /*5080*/  HADD2.F32 R22, -RZ, R20.H0_H0 ;  /* 0x20000014ff167230 */ /* 0x000fe40000004100 */
[-C--:B------:R-:W-:Y:S01]  /*5090*/  FFMA.FTZ R8, R7, R9.reuse, R8 ;  /* 0x0000000907087223 */ /* 0x080fe20000010008 */
[----:B------:R-:W-:Y:S02]  /*50a0*/  HADD2.F32 R23, -RZ, R34.H1_H1 ;  /* 0x30000022ff177230 */ /* 0x000fe40000004100 */
[----:B------:R-:W-:Y:S01]  /*50b0*/  FFMA.FTZ R10, R11, R9, R10 ;  /* 0x000000090b0a7223 */ /* 0x000fe2000001000a */
[----:B------:R-:W-:-:S02]  /*50c0*/  HADD2.F32 R21, -RZ, R20.H1_H1 ;  /* 0x30000014ff157230 */ /* 0x000fc40000004100 */
[----:B------:R-:W-:Y:S01]  /*50d0*/  FFMA.FTZ R6, R22, R6, R19 ;  /* 0x0000000616067223 */ /* 0x000fe20000010013 */
[--C-:B------:R-:W-:Y:S02]  /*50e0*/  HADD2.F32 R7, -RZ, R52.reuse.H0_H0 ;  /* 0x20000034ff077230 */ /* 0x100fe40000004100 */
[-C--:B------:R-:W-:Y:S01]  /*50f0*/  FFMA.FTZ R18, R23, R9.reuse, R18 ;  /* 0x0000000917127223 */ /* 0x080fe20000010012 */
        /* <DEDUP_REMOVED lines=16> */
.L_x_304:
[----:B------:R-:W-:-:S05]  /*5200*/  IMAD.WIDE R16, R15, 0x4, R16 ;  /* 0x000000040f107825 */ /* 0x000fca00078e0210 */
        /* <DEDUP_REMOVED lines=144> */
.L_x_307:
        /* <DEDUP_REMOVED lines=95> */
.L_x_309:
        /* <DEDUP_REMOVED lines=97> */
.L_x_310:
        /* <DEDUP_REMOVED lines=91> */
.L_x_308:
[----:B------:R-:W-:-:S06]  /*6cc0*/  IMAD.WIDE R8, R15, 0x4, R16 ;  /* 0x000000040f087825 */ /* 0x000fcc00078e0210 */
[----:B------:R-:W2:Y:S02]  /*6cd0*/  LDG.E.128.CONSTANT R8, desc[UR6][R8.64] ;  /* 0x0000000608087981 */ /* 0x000ea4000c1e9d00 */
[----:B--2---:R-:W-:Y:S02]  /*6ce0*/  LOP3.LUT R16, R9, 0xf000f0, RZ, 0xc0, !PT ;  /* 0x00f000f009107812 */ /* 0x004fe400078ec0ff */
[----:B------:R-:W-:Y:S02]  /*6cf0*/  SHF.R.U32.HI R27, RZ, 0x8, R10 ;  /* 0x00000008ff1b7819 */ /* 0x000fe4000001160a */
[----:B------:R-:W-:Y:S02]  /*6d00*/  SHF.R.U32.HI R30, RZ, 0x8, R11 ;  /* 0x00000008ff1e7819 */ /* 0x000fe4000001160b */
[----:B------:R-:W-:Y:S02]  /*6d10*/  LOP3.LUT R21, R16, 0x64006400, RZ, 0xfc, !PT ;  /* 0x6400640010157812 */ /* 0x000fe400078efcff */
[----:B------:R-:W-:-:S02]  /*6d20*/  LOP3.LUT R16, R27, 0xf000f0, RZ, 0xc0, !PT ;  /* 0x00f000f01b107812 */ /* 0x000fc400078ec0ff */
[C---:B------:R-:W-:Y:S01]  /*6d30*/  LOP3.LUT R6, R8.reuse, 0xf000f, RZ, 0xc0, !PT ;  /* 0x000f000f08067812 */ /* 0x040fe200078ec0ff */
[----:B------:R-:W-:Y:S01]  /*6d40*/  HFMA2 R21, R21, R14.H0_H0, -72, -72 ;  /* 0xd480d48015157431 */ /* 0x000fe2000004000e */
[----:B------:R-:W-:Y:S02]  /*6d50*/  LOP3.LUT R7, R8, 0xf000f0, RZ, 0xc0, !PT ;  /* 0x00f000f008077812 */ /* 0x000fe400078ec0ff */
[----:B------:R-:W-:Y:S02]  /*6d60*/  SHF.R.U32.HI R15, RZ, 0x8, R8 ;  /* 0x00000008ff0f7819 */ /* 0x000fe40000011608 */
[----:B------:R-:W-:Y:S02]  /*6d70*/  LOP3.LUT R18, R30, 0xf000f0, RZ, 0xc0, !PT ;  /* 0x00f000f01e127812 */ /* 0x000fe400078ec0ff */
[----:B------:R-:W-:Y:S02]  /*6d80*/  LOP3.LUT R8, R11, 0xf000f0, RZ, 0xc0, !PT ;  /* 0x00f000f00b087812 */ /* 0x000fe400078ec0ff */
[----:B------:R-:W-:-:S02]  /*6d90*/  SHF.R.U32.HI R25, RZ, 0x8, R9 ;  /* 0x00000008ff197819 */ /* 0x000fc40000011609 */
[----:B------:R-:W-:Y:S02]  /*6da0*/  LOP3.LUT R23, R16, 0x64006400, RZ, 0xfc, !PT ;  /* 0x6400640010177812 */ /* 0x000fe400078efcff */
[----:B------:R-:W-:Y:S02]  /*6db0*/  LOP3.LUT R29, R18, 0x64006400, RZ, 0xfc, !PT ;  /* 0x64006400121d7812 */ /* 0x000fe400078efcff */
[----:B------:R-:W-:Y:S01]  /*6dc0*/  LOP3.LUT R24, R9, 0xf000f, RZ, 0xc0, !PT ;  /* 0x000f000f09187812 */ /* 0x000fe200078ec0ff */
[-C--:B------:R-:W-:Y:S01]  /*6dd0*/  HFMA2 R16, R23, R14.reuse.H0_H0, -72, -72 ;  /* 0xd480d48017107431 */ /* 0x080fe2000004000e */
[C---:B------:R-:W-:Y:S01]  /*6de0*/  LOP3.LUT R26, R10.reuse, 0xf000f, RZ, 0xc0, !PT ;  /* 0x000f000f0a1a7812 */ /* 0x040fe200078ec0ff */
[----:B------:R-:W-:Y:S01]  /*6df0*/  HFMA2 R23, R29, R14.H0_H0, -72, -72 ;  /* 0xd480d4801d177431 */ /* 0x000fe2000004000e */
[----:B------:R-:W-:Y:S02]  /*6e00*/  LOP3.LUT R17, R10, 0xf000f0, RZ, 0xc0, !PT ;  /* 0x00f000f00a117812 */ /* 0x000fe400078ec0ff */
[----:B------:R-:W-:-:S02]  /*6e10*/  LOP3.LUT R7, R7, 0x64006400, RZ, 0xfc, !PT ;  /* 0x6400640007077812 */ /* 0x000fc400078efcff */
[----:B------:R-:W-:Y:S02]  /*6e20*/  LOP3.LUT R19, R8, 0x64006400, RZ, 0xfc, !PT ;  /* 0x6400640008137812 */ /* 0x000fe400078efcff */
[----:B------:R-:W-:Y:S01]  /*6e30*/  LOP3.LUT R28, R11, 0xf000f, RZ, 0xc0, !PT ;  /* 0x000f000f0b1c7812 */ /* 0x000fe200078ec0ff */
[-C--:B------:R-:W-:Y:S01]  /*6e40*/  HFMA2 R22, R7, R14.reuse.H0_H0, -72, -72 ;  /* 0xd480d48007167431 */ /* 0x080fe2000004000e */
[----:B------:R-:W-:Y:S01]  /*6e50*/  LOP3.LUT R8, R15, 0xf000f0, RZ, 0xc0, !PT ;  /* 0x00f000f00f087812 */ /* 0x000fe200078ec0ff */
[----:B------:R-:W-:Y:S01]  /*6e60*/  HFMA2 R19, R19, R14.H0_H0, -72, -72 ;  /* 0xd480d48013137431 */ /* 0x000fe2000004000e */
        /* <DEDUP_REMOVED lines=28> */
[----:B------:R-:W0:Y:S01]  /*7030*/  LDS.64 R8, [UR4+0x30] ;  /* 0x00003004ff087984 */ /* 0x000e220008000a00 */
[----:B------:R-:W-:Y:S02]  /*7040*/  HADD2.F32 R6, -RZ, R31.H0_H0 ;  /* 0x2000001fff067230 */ /* 0x000fe40000004100 */
[--C-:B------:R-:W-:Y:S01]  /*7050*/  HADD2.F32 R34, -RZ, R30.reuse.H0_H0 ;  /* 0x2000001eff227230 */ /* 0x100fe20000004100 */
[----:B------:R-:W1:Y:S01]  /*7060*/  LDS.64 R14, [UR4+0x38] ;  /* 0x00003804ff0e7984 */ /* 0x000e620008000a00 */
[----:B------:R-:W-:Y:S02]  /*7070*/  HADD2.F32 R10, -RZ, R29.H0_H0 ;  /* 0x2000001dff0a7230 */ /* 0x000fe40000004100 */
[----:B------:R-:W-:Y:S02]  /*7080*/  HADD2.F32 R32, -RZ, R31.H1_H1 ;  /* 0x3000001fff207230 */ /* 0x000fe40000004100 */
[----:B------:R-:W-:Y:S02]  /*7090*/  HADD2.F32 R36, -RZ, R30.H1_H1 ;  /* 0x3000001eff247230 */ /* 0x000fe40000004100 */
[----:B0-----:R-:W-:-:S02]  /*70a0*/  HADD2.F32 R7, -RZ, R8.H0_H0 ;  /* 0x20000008ff077230 */ /* 0x001fc40000004100 */
[----:B------:R-:W-:Y:S02]  /*70b0*/  HADD2.F32 R33, -RZ, R8.H1_H1 ;  /* 0x30000008ff217230 */ /* 0x000fe40000004100 */
[--C-:B------:R-:W-:Y:S02]  /*70c0*/  HADD2.F32 R8, -RZ, R24.reuse.H0_H0 ;  /* 0x20000018ff087230 */ /* 0x100fe40000004100 */
[----:B------:R-:W-:Y:S01]  /*70d0*/  FFMA.FTZ R35, R6, R7, RZ ;  /* 0x0000000706237223 */ /* 0x000fe200000100ff */
[C---:B------:R-:W-:Y:S01]  /*70e0*/  FFMA.FTZ R34, R7.reuse, R34, RZ ;  /* 0x0000002207227223 */ /* 0x040fe200000100ff */
[C---:B------:R-:W-:Y:S01]  /*70f0*/  FFMA.FTZ R37, R7.reuse, R10, RZ ;  /* 0x0000000a07257223 */ /* 0x040fe200000100ff */
[----:B------:R-:W-:Y:S02]  /*7100*/  HADD2.F32 R11, -RZ, R9.H0_H0 ;  /* 0x20000009ff0b7230 */ /* 0x000fe40000004100 */
[----:B------:R-:W-:Y:S01]  /*7110*/  FFMA.FTZ R38, R7, R8, RZ ;  /* 0x0000000807267223 */ /* 0x000fe200000100ff */
[----:B------:R-:W-:-:S02]  /*7120*/  HADD2.F32 R8, -RZ, R24.H1_H1 ;  /* 0x30000018ff087230 */ /* 0x000fc40000004100 */
[----:B------:R-:W-:Y:S01]  /*7130*/  FFMA.FTZ R32, R32, R33, R35 ;  /* 0x0000002120207223 */ /* 0x000fe20000010023 */
[----:B------:R-:W-:Y:S02]  /*7140*/  HADD2.F32 R7, -RZ, R22.H0_H0 ;  /* 0x20000016ff077230 */ /* 0x000fe40000004100 */
[C---:B------:R-:W-:Y:S01]  /*7150*/  FFMA.FTZ R34, R33.reuse, R36, R34 ;  /* 0x0000002421227223 */ /* 0x040fe20000010022 */
[----:B------:R-:W-:Y:S02]  /*7160*/  HADD2.F32 R10, -RZ, R29.H1_H1 ;  /* 0x3000001dff0a7230 */ /* 0x000fe40000004100 */
[----:B------:R-:W-:Y:S01]  /*7170*/  FFMA.FTZ R8, R33, R8, R38 ;  /* 0x0000000821087223 */ /* 0x000fe20000010026 */
[----:B------:R-:W-:Y:S02]  /*7180*/  HADD2.F32 R35, -RZ, R20.H0_H0 ;  /* 0x20000014ff237230 */ /* 0x000fe40000004100 */
[----:B------:R-:W-:Y:S01]  /*7190*/  FFMA.FTZ R7, R7, R11, R32 ;  /* 0x0000000b07077223 */ /* 0x000fe20000010020 */
[----:B------:R-:W-:-:S02]  /*71a0*/  HADD2.F32 R6, -RZ, R21.H0_H0 ;  /* 0x20000015ff067230 */ /* 0x000fc40000004100 */
[----:B------:R-:W-:Y:S01]  /*71b0*/  FFMA.FTZ R36, R33, R10, R37 ;  /* 0x0000000a21247223 */ /* 0x000fe20000010025 */
[----:B------:R-:W-:Y:S02]  /*71c0*/  HADD2.F32 R32, -RZ, R19.H0_H0 ;  /* 0x20000013ff207230 */ /* 0x000fe40000004100 */
[C---:B------:R-:W-:Y:S01]  /*71d0*/  FFMA.FTZ R35, R11.reuse, R35, R8 ;  /* 0x000000230b237223 */ /* 0x040fe20000010008 */
[----:B------:R-:W-:Y:S02]  /*71e0*/  HADD2.F32 R9, -RZ, R9.H1_H1 ;  /* 0x30000009ff097230 */ /* 0x000fe40000004100 */
[C---:B------:R-:W-:Y:S01]  /*71f0*/  FFMA.FTZ R34, R11.reuse, R6, R34 ;  /* 0x000000060b227223 */ /* 0x040fe20000010022 */
[----:B------:R-:W-:Y:S02]  /*7200*/  HADD2.F32 R8, -RZ, R21.H1_H1 ;  /* 0x30000015ff087230 */ /* 0x000fe40000004100 */
[----:B------:R-:W-:Y:S01]  /*7210*/  FFMA.FTZ R33, R11, R32, R36 ;  /* 0x000000200b217223 */ /* 0x000fe20000010024 */
[----:B------:R-:W-:-:S02]  /*7220*/  HADD2.F32 R10, -RZ, R20.H1_H1 ;  /* 0x30000014ff0a7230 */ /* 0x000fc40000004100 */
[----:B------:R-:W-:Y:S02]  /*7230*/  HADD2.F32 R6, -RZ, R22.H1_H1 ;  /* 0x30000016ff067230 */ /* 0x000fe40000004100 */
[C---:B------:R-:W-:Y:S01]  /*7240*/  FFMA.FTZ R11, R9.reuse, R8, R34 ;  /* 0x00000008090b7223 */ /* 0x040fe20000010022 */
[----:B------:R-:W-:Y:S02]  /*7250*/  HADD2.F32 R38, -RZ, R19.H1_H1 ;  /* 0x30000013ff267230 */ /* 0x000fe40000004100 */
[C---:B------:R-:W-:Y:S01]  /*7260*/  FFMA.FTZ R35, R9.reuse, R10, R35 ;  /* 0x0000000a09237223 */ /* 0x040fe20000010023 */
[----:B-1----:R-:W-:Y:S02]  /*7270*/  HADD2.F32 R10, -RZ, R14.H0_H0 ;  /* 0x2000000eff0a7230 */ /* 0x002fe40000004100 */
[----:B------:R-:W-:Y:S01]  /*7280*/  FFMA.FTZ R7, R6, R9, R7 ;  /* 0x0000000906077223 */ /* 0x000fe20000010007 */
[----:B------:R-:W-:Y:S02]  /*7290*/  HADD2.F32 R8, -RZ, R25.H0_H0 ;  /* 0x20000019ff087230 */ /* 0x000fe40000004100 */
[----:B------:R-:W-:Y:S01]  /*72a0*/  FFMA.FTZ R33, R9, R38, R33 ;  /* 0x0000002609217223 */ /* 0x000fe20000010021 */
[----:B------:R-:W-:-:S02]  /*72b0*/  HADD2.F32 R32, -RZ, R28.H0_H0 ;  /* 0x2000001cff207230 */ /* 0x000fc40000004100 */
[----:B------:R-:W-:Y:S02]  /*72c0*/  HADD2.F32 R34, -RZ, R27.H0_H0 ;  /* 0x2000001bff227230 */ /* 0x000fe40000004100 */
        /* <DEDUP_REMOVED lines=17> */
[----:B------:R-:W-:Y:S02]  /*73e0*/  HADD2.F32 R34, -RZ, R23.H0_H0 ;  /* 0x20000017ff227230 */ /* 0x000fe40000004100 */
[----:B------:R-:W-:Y:S01]  /*73f0*/  FFMA.FTZ R14, R6, R10, R7 ;  /* 0x0000000a060e7223 */ /* 0x000fe20000010007 */
[----:B------:R-:W-:Y:S02]  /*7400*/  HADD2.F32 R7, -RZ, R16.H0_H0 ;  /* 0x20000010ff077230 */ /* 0x000fe40000004100 */
[----:B------:R-:W-:Y:S01]  /*7410*/  FFMA.FTZ R9, R8, R6, R9 ;  /* 0x0000000608097223 */ /* 0x000fe20000010009 */
        /* <DEDUP_REMOVED lines=9> */
[--C-:B------:R-:W-:Y:S02]  /*74b0*/  HADD2.F32 R9, -RZ, R52.reuse.H0_H0 ;  /* 0x20000034ff097230 */ /* 0x100fe40000004100 */
[C---:B------:R-:W-:Y:S01]  /*74c0*/  FFMA.FTZ R7, R15.reuse, R32, R7 ;  /* 0x000000200f077223 */ /* 0x040fe20000010007 */
        /* <DEDUP_REMOVED lines=16> */
.L_x_311:
        /* <DEDUP_REMOVED lines=9> */
[--C-:B------:R-:W-:Y:S02]  /*7660*/  HADD2.F32 R9, -RZ, R29.reuse.H0_H0 ;  /* 0x2000001dff097230 */ /* 0x100fe40000004100 */
        /* <DEDUP_REMOVED lines=15> */
[----:B------:R-:W-:Y:S01]  /*7760*/  FFMA.FTZ R32, R9, R32, RZ ;  /* 0x0000002009207223 */ /* 0x000fe200000100ff */
        /* <DEDUP_REMOVED lines=9> */
[-C--:B------:R-:W-:Y:S01]  /*7800*/  FFMA.FTZ R33, R37, R15.reuse, R8 ;  /* 0x0000000f25217223 */ /* 0x080fe20000010008 */
[----:B------:R-:W-:Y:S02]  /*7810*/  HADD2.F32 R6, -RZ, R22.H1_H1 ;  /* 0x30000016ff067230 */ /* 0x000fe40000004100 */
[----:B------:R-:W-:Y:S01]  /*7820*/  FFMA.FTZ R15, R35, R15, R32 ;  /* 0x0000000f230f7223 */ /* 0x000fe20000010020 */
[----:B------:R-:W-:Y:S02]  /*7830*/  HADD2.F32 R8, -RZ, R21.H1_H1 ;  /* 0x30000015ff087230 */ /* 0x000fe40000004100 */
[----:B------:R-:W-:-:S02]  /*7840*/  HADD2.F32 R34, -RZ, R20.H1_H1 ;  /* 0x30000014ff227230 */ /* 0x000fc40000004100 */
[-C--:B------:R-:W-:Y:S01]  /*7850*/  FFMA.FTZ R7, R6, R14.reuse, R7 ;  /* 0x0000000e06077223 */ /* 0x080fe20000010007 */
[-C--:B------:R-:W-:Y:S01]  /*7860*/  FFMA.FTZ R15, R36, R14.reuse, R15 ;  /* 0x0000000e240f7223 */ /* 0x080fe2000001000f */
[-C--:B------:R-:W-:Y:S01]  /*7870*/  FFMA.FTZ R9, R8, R14.reuse, R9 ;  /* 0x0000000e08097223 */ /* 0x080fe20000010009 */
[----:B-1----:R-:W-:Y:S02]  /*7880*/  HADD2.F32 R8, -RZ, R10.H0_H0 ;  /* 0x2000000aff087230 */ /* 0x002fe40000004100 */
        /* <DEDUP_REMOVED lines=15> */
[----:B------:R-:W-:Y:S02]  /*7980*/  HADD2.F32 R6, -RZ, R11.H0_H0 ;  /* 0x2000000bff067230 */ /* 0x000fe40000004100 */
        /* <DEDUP_REMOVED lines=11> */
[--C-:B------:R-:W-:Y:S02]  /*7a40*/  HADD2.F32 R32, -RZ, R23.reuse.H0_H0 ;  /* 0x20000017ff207230 */ /* 0x100fe40000004100 */
        /* <DEDUP_REMOVED lines=23> */
.L_x_312:
        /* <DEDUP_REMOVED lines=97> */
.L_x_313:
[----:B------:R-:W-:Y:S05]  /*81d0*/  @P0 BRA `(.L_x_298) ;  /* 0x0000000400680947 */ /* 0x000fea0003800000 */
[----:B------:R-:W0:Y:S01]  /*81e0*/  LDS.64 R6, [UR4+0x1b0] ;  /* 0x0001b004ff067984 */ /* 0x000e220008000a00 */
[----:B------:R-:W-:Y:S02]  /*81f0*/  HADD2.F32 R10, -RZ, R24.H0_H0 ;  /* 0x20000018ff0a7230 */ /* 0x000fe40000004100 */
[----:B------:R-:W-:Y:S01]  /*8200*/  HADD2.F32 R35, -RZ, R30.H1_H1 ;  /* 0x3000001eff237230 */ /* 0x000fe20000004100 */
[----:B------:R-:W1:Y:S01]  /*8210*/  LDS.64 R8, [UR4+0x1b8] ;  /* 0x0001b804ff087984 */ /* 0x000e620008000a00 */
[----:B------:R-:W-:Y:S02]  /*8220*/  HADD2.F32 R11, -RZ, R29.H0_H0 ;  /* 0x2000001dff0b7230 */ /* 0x000fe40000004100 */
[--C-:B0-----:R-:W-:Y:S02]  /*8230*/  HADD2.F32 R32, -RZ, R6.reuse.H0_H0 ;  /* 0x20000006ff207230 */ /* 0x101fe40000004100 */
[----:B------:R-:W-:Y:S02]  /*8240*/  HADD2.F32 R33, -RZ, R6.H1_H1 ;  /* 0x30000006ff217230 */ /* 0x000fe40000004100 */
[----:B------:R-:W-:-:S02]  /*8250*/  HADD2.F32 R6, -RZ, R31.H0_H0 ;  /* 0x2000001fff067230 */ /* 0x000fc40000004100 */
[-C--:B------:R-:W-:Y:S01]  /*8260*/  FFMA.FTZ R10, R10, R32.reuse, RZ ;  /* 0x000000200a0a7223 */ /* 0x080fe200000100ff */
[--C-:B------:R-:W-:Y:S02]  /*8270*/  HADD2.F32 R15, -RZ, R7.reuse.H0_H0 ;  /* 0x20000007ff0f7230 */ /* 0x100fe40000004100 */
[----:B------:R-:W-:Y:S02]  /*8280*/  HADD2.F32 R14, -RZ, R7.H1_H1 ;  /* 0x30000007ff0e7230 */ /* 0x000fe40000004100 */
[----:B------:R-:W-:Y:S01]  /*8290*/  FFMA.FTZ R6, R6, R32, RZ ;  /* 0x0000002006067223 */ /* 0x000fe200000100ff */
[----:B------:R-:W-:Y:S02]  /*82a0*/  HADD2.F32 R7, -RZ, R30.H0_H0 ;  /* 0x2000001eff077230 */ /* 0x000fe40000004100 */
[----:B------:R-:W-:-:S03]  /*82b0*/  HADD2.F32 R31, -RZ, R31.H1_H1 ;  /* 0x3000001fff1f7230 */ /* 0x000fc60000004100 */
[-C--:B------:R-:W-:Y:S01]  /*82c0*/  FFMA.FTZ R30, R7, R32.reuse, RZ ;  /* 0x00000020071e7223 */ /* 0x080fe200000100ff */
[----:B------:R-:W-:Y:S01]  /*82d0*/  FFMA.FTZ R32, R11, R32, RZ ;  /* 0x000000200b207223 */ /* 0x000fe200000100ff */
[-C--:B------:R-:W-:Y:S01]  /*82e0*/  FFMA.FTZ R6, R31, R33.reuse, R6 ;  /* 0x000000211f067223 */ /* 0x080fe20000010006 */
[----:B------:R-:W-:Y:S02]  /*82f0*/  HADD2.F32 R31, -RZ, R24.H1_H1 ;  /* 0x30000018ff1f7230 */ /* 0x000fe40000004100 */
[-C--:B------:R-:W-:Y:S01]  /*8300*/  FFMA.FTZ R30, R35, R33.reuse, R30 ;  /* 0x00000021231e7223 */ /* 0x080fe2000001001e */
[----:B------:R-:W-:Y:S02]  /*8310*/  HADD2.F32 R35, -RZ, R29.H1_H1 ;  /* 0x3000001dff237230 */ /* 0x000fe40000004100 */
[----:B------:R-:W-:Y:S02]  /*8320*/  HADD2.F32 R7, -RZ, R22.H0_H0 ;  /* 0x20000016ff077230 */ /* 0x000fe40000004100 */
[----:B------:R-:W-:Y:S01]  /*8330*/  FFMA.FTZ R10, R31, R33, R10 ;  /* 0x000000211f0a7223 */ /* 0x000fe2000001000a */
[----:B------:R-:W-:-:S02]  /*8340*/  HADD2.F32 R29, -RZ, R20.H0_H0 ;  /* 0x20000014ff1d7230 */ /* 0x000fc40000004100 */
[----:B------:R-:W-:Y:S01]  /*8350*/  FFMA.FTZ R32, R35, R33, R32 ;  /* 0x0000002123207223 */ /* 0x000fe20000010020 */
        /* <DEDUP_REMOVED lines=16> */
[--C-:B------:R-:W-:Y:S02]  /*8460*/  HADD2.F32 R14, -RZ, R25.reuse.H0_H0 ;  /* 0x20000019ff0e7230 */ /* 0x100fe40000004100 */
[----:B------:R-:W-:Y:S02]  /*8470*/  HADD2.F32 R8, -RZ, R8.H1_H1 ;  /* 0x30000008ff087230 */ /* 0x000fe40000004100 */
[-C--:B------:R-:W-:Y:S01]  /*8480*/  FFMA.FTZ R11, R22, R6.reuse, R11 ;  /* 0x00000006160b7223 */ /* 0x080fe2000001000b */
[----:B------:R-:W-:Y:S02]  /*8490*/  HADD2.F32 R20, -RZ, R25.H1_H1 ;  /* 0x30000019ff147230 */ /* 0x000fe40000004100 */
[----:B------:R-:W-:Y:S01]  /*84a0*/  FFMA.FTZ R7, R14, R6, R7 ;  /* 0x000000060e077223 */ /* 0x000fe20000010007 */
[----:B------:R-:W-:Y:S02]  /*84b0*/  HADD2.F32 R24, -RZ, R27.H0_H0 ;  /* 0x2000001bff187230 */ /* 0x000fe40000004100 */
        /* <DEDUP_REMOVED lines=13> */
[----:B------:R-:W-:Y:S02]  /*8590*/  HADD2.F32 R9, -RZ, R9.H1_H1 ;  /* 0x30000009ff097230 */ /* 0x000fe40000004100 */
[-C--:B------:R-:W-:Y:S01]  /*85a0*/  FFMA.FTZ R8, R14, R10.reuse, R11 ;  /* 0x0000000a0e087223 */ /* 0x080fe2000001000b */
[----:B------:R-:W-:Y:S02]  /*85b0*/  HADD2.F32 R14, -RZ, R16.H0_H0 ;  /* 0x20000010ff0e7230 */ /* 0x000fe40000004100 */
[----:B------:R-:W-:Y:S01]  /*85c0*/  FFMA.FTZ R6, R6, R10, R7 ;  /* 0x0000000a06067223 */ /* 0x000fe20000010007 */
[----:B------:R-:W-:-:S02]  /*85d0*/  HADD2.F32 R7, -RZ, R18.H1_H1 ;  /* 0x30000012ff077230 */ /* 0x000fc40000004100 */
[----:B------:R-:W-:Y:S02]  /*85e0*/  HADD2.F32 R11, -RZ, R16.H1_H1 ;  /* 0x30000010ff0b7230 */ /* 0x000fe40000004100 */
[-C--:B------:R-:W-:Y:S01]  /*85f0*/  FFMA.FTZ R14, R14, R10.reuse, R29 ;  /* 0x0000000a0e0e7223 */ /* 0x080fe2000001001d */
[----:B------:R-:W-:Y:S02]  /*8600*/  HADD2.F32 R20, -RZ, R23.H0_H0 ;  /* 0x20000017ff147230 */ /* 0x000fe40000004100 */
[-C--:B------:R-:W-:Y:S01]  /*8610*/  FFMA.FTZ R6, R7, R9.reuse, R6 ;  /* 0x0000000907067223 */ /* 0x080fe20000010006 */
[----:B------:R-:W-:Y:S02]  /*8620*/  HADD2.F32 R17, -RZ, R17.H1_H1 ;  /* 0x30000011ff117230 */ /* 0x000fe40000004100 */
[----:B------:R-:W-:Y:S01]  /*8630*/  FFMA.FTZ R14, R11, R9, R14 ;  /* 0x000000090b0e7223 */ /* 0x000fe2000001000e */
        /* <DEDUP_REMOVED lines=20> */
.L_x_298:
[----:B------:R-:W1:Y:S01]  /*8780*/  S2UR UR5, SR_CTAID.Z ;  /* 0x00000000000579c3 */ /* 0x000e620000002700 */
[----:B------:R-:W-:Y:S01]  /*8790*/  IADD3 R56, R56, 0x20, RZ ;  /* 0x0000002038387810 */ /* 0x000fe20007ffe0ff */
[----:B------:R-:W-:-:S03]  /*87a0*/  UIADD3 UR4, UR4, 0x40, URZ ;  /* 0x0000004004047890 */ /* 0x000fc6000fffe03f */
[----:B------:R-:W-:-:S03]  /*87b0*/  ISETP.GE.AND P0, PT, R56, UR8, PT ;  /* 0x0000000838007c0c */ /* 0x000fc6000bf06270 */
[----:B------:R-:W2:Y:S01]  /*87c0*/  LDC R7, c[0x0][0x23c] ;  /* 0x00008f00ff077b82 */ /* 0x000ea20000000800 */
[----:B-1----:R-:W-:-:S04]  /*87d0*/  ULEA UR5, UR5, 0x40, 0x6 ;  /* 0x0000004005057891 */ /* 0x002fc8000f8e303f */
[----:B------:R-:W-:-:S04]  /*87e0*/  UISETP.LT.AND UP0, UPT, UR5, UR9, UPT ;  /* 0x000000090500728c */ /* 0x000fc8000bf01270 */
[----:B------:R-:W-:Y:S01]  /*87f0*/  USEL UR5, UR5, UR9, UP0 ;  /* 0x0000000905057287 */ /* 0x000fe20008000000 */
[----:B--2---:R-:W-:-:S05]  /*8800*/  IMAD.WIDE R62, R7, 0x10, R62 ;  /* 0x00000010073e7825 */ /* 0x004fca00078e023e */
[----:B------:R-:W-:Y:S02]  /*8810*/  ISETP.LT.AND P2, PT, R56, UR5, PT ;  /* 0x0000000538007c0c */ /* 0x000fe4000bf41270 */
[----:B------:R-:W-:-:S11]  /*8820*/  MOV R61, R63 ;  /* 0x0000003f003d7202 */ /* 0x000fd60000000f00 */
[----:B------:R-:W-:Y:S05]  /*8830*/  @!P0 BRA P2, `(.L_x_314) ;  /* 0xffffff9000c48947 */ /* 0x000fea000103ffff */
.L_x_297:
[----:B------:R-:W-:Y:S01]  /*8840*/  ISETP.GE.AND P0, PT, R56, R57, PT ;  /* 0x000000393800720c */ /* 0x000fe20003f06270 */
[----:B------:R-:W-:-:S03]  /*8850*/  ULDC UR5, c[0x0][0x26c] ;  /* 0x00009b0000057ab9 */ /* 0x000fc60000000800 */
[----:B------:R-:W-:-:S13]  /*8860*/  ISETP.GE.OR P0, PT, R56, UR5, P0 ;  /* 0x0000000538007c0c */ /* 0x000fda0008706670 */
[----:B------:R-:W-:Y:S05]  /*8870*/  @P0 BRA `(.L_x_315) ;  /* 0x0000001000f00947 */ /* 0x000fea0003800000 */
[----:B------:R-:W-:Y:S01]  /*8880*/  PRMT R6, R12, 0x9910, RZ ;  /* 0x000099100c067816 */ /* 0x000fe200000000ff */
[----:B------:R-:W-:Y:S01]  /*8890*/  ULDC UR5, c[0x0][0x26c] ;  /* 0x00009b0000057ab9 */ /* 0x000fe20000000800 */
[----:B------:R-:W-:Y:S02]  /*88a0*/  SHF.R.S32.HI R60, RZ, 0x1f, R7 ;  /* 0x0000001fff3c7819 */ /* 0x000fe40000011407 */
[----:B------:R-:W-:Y:S02]  /*88b0*/  ISETP.NE.AND P0, PT, R6, RZ, PT ;  /* 0x000000ff0600720c */ /* 0x000fe40003f05270 */
[----:B------:R-:W-:Y:S02]  /*88c0*/  SHF.L.U32 R59, R7, 0x2, RZ ;  /* 0x00000002073b7819 */ /* 0x000fe400000006ff */
[----:B------:R-:W-:Y:S02]  /*88d0*/  ISETP.LT.OR P0, PT, R13, 0x4, !P0 ;  /* 0x000000040d00780c */ /* 0x000fe40004701670 */
[----:B------:R-:W-:-:S11]  /*88e0*/  SHF.L.U64.HI R60, R7, 0x2, R60 ;  /* 0x00000002073c7819 */ /* 0x000fd6000001023c */
.L_x_320:
[----:B------:R-:W-:-:S13]  /*88f0*/  ISETP.NE.AND P2, PT, R56, R49, PT ;  /* 0x000000313800720c */ /* 0x000fda0003f45270 */
[----:B------:R-:W1:Y:S01]  /*8900*/  @!P2 LDC.64 R6, c[0x0][0x248] ;  /* 0x00009200ff06ab82 */ /* 0x000e620000000a00 */
[----:B------:R-:W-:Y:S02]  /*8910*/  @!P2 IADD3 R50, R50, 0x1, RZ ;  /* 0x000000013232a810 */ /* 0x000fe40007ffe0ff */
[----:B------:R-:W-:Y:S02]  /*8920*/  @!P2 LEA R9, R56, 0x1, 0x1 ;  /* 0x000000013809a811 */ /* 0x000fe400078e08ff */
[----:B------:R-:W-:-:S03]  /*8930*/  @!P2 LEA R8, R50, R1, 0x3 ;  /* 0x000000013208a211 */ /* 0x000fc600078e18ff */
[----:B-1----:R-:W-:-:S03]  /*8940*/  @!P2 IMAD.WIDE R6, R9, 0x2, R6 ;  /* 0x000000020906a825 */ /* 0x002fc600078e0206 */
        /* <DEDUP_REMOVED lines=8> */
[----:B------:R-:W-:-:S05]  /*89d0*/  MOV R63, R61 ;  /* 0x0000003d003f7202 */ /* 0x000fca0000000f00 */
[----:B0-----:R-:W2:Y:S01]  /*89e0*/  LDG.E.128.CONSTANT R8, desc[UR6][R62.64] ;  /* 0x000000063e087981 */ /* 0x001ea2000c1e9d00 */
[----:B------:R-:W-:Y:S01]  /*89f0*/  HFMA2.MMA R13, -RZ, RZ, 0, 0.25 ;  /* 0x00003400ff0d7435 */ /* 0x000fe200000001ff */
[----:B------:R-:W-:Y:S01]  /*8a00*/  PRMT R6, R55, 0x9910, RZ ;  /* 0x0000991037067816 */ /* 0x000fe200000000ff */
[----:B------:R-:W-:Y:S01]  /*8a10*/  HFMA2.MMA R37, -RZ, RZ, 0, 0.015625 ;  /* 0x00002400ff257435 */ /* 0x000fe200000001ff */
[----:B------:R-:W-:Y:S02]  /*8a20*/  MOV R29, 0x2c00 ;  /* 0x00002c00001d7802 */ /* 0x000fe40000000f00 */
[----:B------:R-:W-:Y:S02]  /*8a30*/  ISETP.NE.AND P2, PT, R6, RZ, PT ;  /* 0x000000ff0600720c */ /* 0x000fe40003f45270 */
[----:B------:R-:W-:Y:S02]  /*8a40*/  ISETP.GE.AND P3, PT, R58, 0x2, PT ;  /* 0x000000023a00780c */ /* 0x000fe40003f66270 */
[----:B--2---:R-:W-:-:S02]  /*8a50*/  LOP3.LUT R7, R9, 0xc000c, RZ, 0xc0, !PT ;  /* 0x000c000c09077812 */ /* 0x004fc400078ec0ff */
[----:B------:R-:W-:Y:S02]  /*8a60*/  SHF.R.U32.HI R18, RZ, 0x8, R9 ;  /* 0x00000008ff127819 */ /* 0x000fe40000011609 */
[C---:B------:R-:W-:Y:S02]  /*8a70*/  LOP3.LUT R14, R9.reuse, 0x300030, RZ, 0xc0, !PT ;  /* 0x00300030090e7812 */ /* 0x040fe400078ec0ff */
[C---:B------:R-:W-:Y:S02]  /*8a80*/  LOP3.LUT R30, R9.reuse, 0xc000c0, RZ, 0xc0, !PT ;  /* 0x00c000c0091e7812 */ /* 0x040fe400078ec0ff */
[----:B------:R-:W-:Y:S02]  /*8a90*/  LOP3.LUT R19, R9, 0x30003, RZ, 0xc0, !PT ;  /* 0x0003000309137812 */ /* 0x000fe400078ec0ff */
[----:B------:R-:W-:Y:S02]  /*8aa0*/  LOP3.LUT R9, R10, 0xc000c, RZ, 0xc0, !PT ;  /* 0x000c000c0a097812 */ /* 0x000fe400078ec0ff */
[----:B------:R-:W-:-:S02]  /*8ab0*/  SHF.R.U32.HI R20, RZ, 0x8, R10 ;  /* 0x00000008ff147819 */ /* 0x000fc4000001160a */
[C---:B------:R-:W-:Y:S02]  /*8ac0*/  LOP3.LUT R24, R10.reuse, 0x300030, RZ, 0xc0, !PT ;  /* 0x003000300a187812 */ /* 0x040fe400078ec0ff */
[C---:B------:R-:W-:Y:S02]  /*8ad0*/  LOP3.LUT R32, R10.reuse, 0xc000c0, RZ, 0xc0, !PT ;  /* 0x00c000c00a207812 */ /* 0x040fe400078ec0ff */
[----:B------:R-:W-:Y:S02]  /*8ae0*/  LOP3.LUT R22, R10, 0x30003, RZ, 0xc0, !PT ;  /* 0x000300030a167812 */ /* 0x000fe400078ec0ff */
[----:B------:R-:W-:Y:S02]  /*8af0*/  LOP3.LUT R10, R11, 0xc000c, RZ, 0xc0, !PT ;  /* 0x000c000c0b0a7812 */ /* 0x000fe400078ec0ff */
[----:B------:R-:W-:Y:S02]  /*8b00*/  SHF.R.U32.HI R16, RZ, 0x8, R8 ;  /* 0x00000008ff107819 */ /* 0x000fe40000011608 */
[----:B------:R-:W-:-:S02]  /*8b10*/  LOP3.LUT R26, R9, 0x64006400, RZ, 0xfc, !PT ;  /* 0x64006400091a7812 */ /* 0x000fc400078efcff */
[----:B------:R-:W-:Y:S02]  /*8b20*/  SHF.R.U32.HI R21, RZ, 0x8, R11 ;  /* 0x00000008ff157819 */ /* 0x000fe4000001160b */
[C---:B------:R-:W-:Y:S02]  /*8b30*/  LOP3.LUT R25, R11.reuse, 0x300030, RZ, 0xc0, !PT ;  /* 0x003000300b197812 */ /* 0x040fe400078ec0ff */
[C---:B------:R-:W-:Y:S02]  /*8b40*/  LOP3.LUT R33, R11.reuse, 0xc000c0, RZ, 0xc0, !PT ;  /* 0x00c000c00b217812 */ /* 0x040fe400078ec0ff */
[----:B------:R-:W-:Y:S02]  /*8b50*/  LOP3.LUT R23, R11, 0x30003, RZ, 0xc0, !PT ;  /* 0x000300030b177812 */ /* 0x000fe400078ec0ff */
[----:B------:R-:W-:Y:S02]  /*8b60*/  LOP3.LUT R34, R10, 0x64006400, RZ, 0xfc, !PT ;  /* 0x640064000a227812 */ /* 0x000fe400078efcff */
[----:B------:R-:W-:-:S02]  /*8b70*/  LOP3.LUT R9, R18, 0xc000c, RZ, 0xc0, !PT ;  /* 0x000c000c12097812 */ /* 0x000fc400078ec0ff */
[C---:B------:R-:W-:Y:S02]  /*8b80*/  LOP3.LUT R6, R8.reuse, 0xc000c, RZ, 0xc0, !PT ;  /* 0x000c000c08067812 */ /* 0x040fe400078ec0ff */
[C---:B------:R-:W-:Y:S02]  /*8b90*/  LOP3.LUT R15, R8.reuse, 0x300030, RZ, 0xc0, !PT ;  /* 0x00300030080f7812 */ /* 0x040fe400078ec0ff */
[C---:B------:R-:W-:Y:S02]  /*8ba0*/  LOP3.LUT R31, R8.reuse, 0xc000c0, RZ, 0xc0, !PT ;  /* 0x00c000c0081f7812 */ /* 0x040fe400078ec0ff */
[----:B------:R-:W-:Y:S02]  /*8bb0*/  LOP3.LUT R17, R8, 0x30003, RZ, 0xc0, !PT ;  /* 0x0003000308117812 */ /* 0x000fe400078ec0ff */
[----:B------:R-:W-:Y:S02]  /*8bc0*/  LOP3.LUT R11, R20, 0xc000c, RZ, 0xc0, !PT ;  /* 0x000c000c140b7812 */ /* 0x000fe400078ec0ff */
        /* <DEDUP_REMOVED lines=18> */
[----:B------:R-:W-:Y:S01]  /*8cf0*/  LOP3.LUT R36, R27, 0x64006400, RZ, 0xfc, !PT ;  /* 0x640064001b247812 */ /* 0x000fe200078efcff */
[----:B------:R-:W-:Y:S01]  /*8d00*/  HFMA2 R6, R6, R13.H0_H0, -258, -258 ;  /* 0xdc08dc0806067431 */ /* 0x000fe2000004000d */
[----:B------:R-:W-:Y:S01]  /*8d10*/  LOP3.LUT R28, R14, 0x64006400, RZ, 0xfc, !PT ;  /* 0x640064000e1c7812 */ /* 0x000fe200078efcff */
[----:B------:R-:W-:Y:S01]  /*8d20*/  HFMA2 R14, R26, R29.H0_H0, -66, -66 ;  /* 0xd420d4201a0e7431 */ /* 0x000fe2000004001d */
[----:B------:R-:W-:Y:S01]  /*8d30*/  LOP3.LUT R38, R25, 0x64006400, RZ, 0xfc, !PT ;  /* 0x6400640019267812 */ /* 0x000fe200078efcff */
[----:B------:R-:W-:Y:S01]  /*8d40*/  HFMA2 R13, R36, R13.H0_H0, -258, -258 ;  /* 0xdc08dc08240d7431 */ /* 0x000fe2000004000d */
        /* <DEDUP_REMOVED lines=55> */
[-C--:B0-----:R-:W-:Y:S02]  /*90c0*/  HFMA2.MMA R63, R38, R16.reuse, RZ ;  /* 0x00000010263f7235 */ /* 0x081fe400000000ff */
[----:B------:R-:W-:-:S08]  /*90d0*/  HFMA2.MMA R64, R39, R16, RZ ;  /* 0x0000001027407235 */ /* 0x000fd000000000ff */
[-C--:B------:R-:W-:Y:S02]  /*90e0*/  HFMA2 R63, R6, R17.reuse, R63 ;  /* 0x00000011063f7231 */ /* 0x080fe4000000003f */
[----:B------:R-:W-:-:S04]  /*90f0*/  HFMA2 R64, R7, R17, R64 ;  /* 0x0000001107407231 */ /* 0x000fc80000000040 */
[-C--:B------:R-:W-:Y:S02]  /*9100*/  HFMA2.MMA R63, R14, R18.reuse, R63 ;  /* 0x000000120e3f7235 */ /* 0x080fe4000000003f */
[----:B------:R-:W-:-:S08]  /*9110*/  HFMA2.MMA R64, R15, R18, R64 ;  /* 0x000000120f407235 */ /* 0x000fd00000000040 */
[-C--:B------:R-:W-:Y:S02]  /*9120*/  HFMA2 R63, R30, R19.reuse, R63 ;  /* 0x000000131e3f7231 */ /* 0x080fe4000000003f */
[----:B------:R-:W-:-:S04]  /*9130*/  HFMA2 R64, R31, R19, R64 ;  /* 0x000000131f407231 */ /* 0x000fc80000000040 */
[-C--:B-1----:R-:W-:Y:S02]  /*9140*/  HFMA2.MMA R63, R42, R20.reuse, R63 ;  /* 0x000000142a3f7235 */ /* 0x082fe4000000003f */
[----:B------:R-:W-:-:S08]  /*9150*/  HFMA2.MMA R64, R43, R20, R64 ;  /* 0x000000142b407235 */ /* 0x000fd00000000040 */
[-C--:B------:R-:W-:Y:S02]  /*9160*/  HFMA2 R63, R10, R21.reuse, R63 ;  /* 0x000000150a3f7231 */ /* 0x080fe4000000003f */
[----:B------:R-:W-:-:S04]  /*9170*/  HFMA2 R64, R11, R21, R64 ;  /* 0x000000150b407231 */ /* 0x000fc80000000040 */
[-C--:B------:R-:W-:Y:S02]  /*9180*/  HFMA2.MMA R63, R26, R22.reuse, R63 ;  /* 0x000000161a3f7235 */ /* 0x080fe4000000003f */
[----:B------:R-:W-:-:S08]  /*9190*/  HFMA2.MMA R64, R27, R22, R64 ;  /* 0x000000161b407235 */ /* 0x000fd00000000040 */
[-C--:B------:R-:W-:Y:S02]  /*91a0*/  HFMA2 R63, R34, R23.reuse, R63 ;  /* 0x00000017223f7231 */ /* 0x080fe4000000003f */
        /* <DEDUP_REMOVED lines=25> */
.L_x_317:
[----:B------:R-:W-:Y:S05]  /*9340*/  @!P3 BRA `(.L_x_316) ;  /* 0x000000080020b947 */ /* 0x000fea0003800000 */
[----:B------:R-:W-:Y:S02]  /*9350*/  PRMT R16, R54, 0x9910, RZ ;  /* 0x0000991036107816 */ /* 0x000fe400000000ff */
[----:B------:R-:W-:Y:S02]  /*9360*/  ISETP.GE.AND P3, PT, R58, 0x3, PT ;  /* 0x000000033a00780c */ /* 0x000fe40003f66270 */
[----:B------:R-:W-:-:S13]  /*9370*/  ISETP.NE.AND P2, PT, R16, RZ, PT ;  /* 0x000000ff1000720c */ /* 0x000fda0003f45270 */
[----:B------:R-:W-:Y:S05]  /*9380*/  @!P2 BRA `(.L_x_318) ;  /* 0x0000000000a8a947 */ /* 0x000fea0003800000 */
[----:B------:R-:W0:Y:S04]  /*9390*/  LDS.128 R16, [UR4+0x80] ;  /* 0x00008004ff107984 */ /* 0x000e280008000c00 */
        /* <DEDUP_REMOVED lines=41> */
.L_x_318:
[----:B------:R-:W-:Y:S05]  /*9630*/  @!P3 BRA `(.L_x_316) ;  /* 0x000000040064b947 */ /* 0x000fea0003800000 */
[----:B------:R-:W-:-:S04]  /*9640*/  PRMT R16, R51, 0x9910, RZ ;  /* 0x0000991033107816 */ /* 0x000fc800000000ff */
        /* <DEDUP_REMOVED lines=44> */
.L_x_319:
        /* <DEDUP_REMOVED lines=44> */
.L_x_316:
[----:B------:R-:W-:Y:S01]  /*9bd0*/  IADD3 R56, R56, 0x10, RZ ;  /* 0x0000001038387810 */ /* 0x000fe20007ffe0ff */
[----:B------:R-:W-:Y:S01]  /*9be0*/  UIADD3 UR4, UR4, 0x20, URZ ;  /* 0x0000002004047890 */ /* 0x000fe2000fffe03f */
[----:B------:R-:W-:Y:S02]  /*9bf0*/  IADD3 R62, P3, R62, R59, RZ ;  /* 0x0000003b3e3e7210 */ /* 0x000fe40007f7e0ff */
[C---:B------:R-:W-:Y:S02]  /*9c00*/  ISETP.GE.AND P2, PT, R56.reuse, UR5, PT ;  /* 0x0000000538007c0c */ /* 0x040fe4000bf46270 */
[----:B------:R-:W-:Y:S02]  /*9c10*/  ISETP.LT.AND P4, PT, R56, R57, PT ;  /* 0x000000393800720c */ /* 0x000fe40003f81270 */
[----:B------:R-:W-:-:S11]  /*9c20*/  IADD3.X R61, R61, R60, RZ, P3, !PT ;  /* 0x0000003c3d3d7210 */ /* 0x000fd60001ffe4ff */
[----:B------:R-:W-:Y:S05]  /*9c30*/  @!P2 BRA P4, `(.L_x_320) ;  /* 0xffffffec002ca947 */ /* 0x000fea000203ffff */
.L_x_315:
[----:B------:R-:W-:Y:S05]  /*9c40*/  @!P1 EXIT ;  /* 0x000000000000994d */ /* 0x000fea0003800000 */
[----:B------:R-:W1:Y:S01]  /*9c50*/  S2R R7, SR_CTAID.X ;  /* 0x0000000000077919 */ /* 0x000e620000002500 */
[----:B------:R-:W2:Y:S01]  /*9c60*/  S2UR UR4, SR_CTAID.Y ;  /* 0x00000000000479c3 */ /* 0x000ea20000002600 */
[----:B0-----:R-:W1:Y:S07]  /*9c70*/  S2R R10, SR_TID.X ;  /* 0x00000000000a7919 */ /* 0x001e6e0000002100 */
[----:B------:R-:W0:Y:S08]  /*9c80*/  LDC R6, c[0x0][0x23c] ;  /* 0x00008f00ff067b82 */ /* 0x000e300000000800 */
[----:B------:R-:W3:Y:S01]  /*9c90*/  LDC.64 R8, c[0x0][0x230] ;  /* 0x00008c00ff087b82 */ /* 0x000ee20000000a00 */
[----:B--2---:R-:W-:Y:S01]  /*9ca0*/  USHF.L.U32 UR4, UR4, 0x2, URZ ;  /* 0x0000000204047899 */ /* 0x004fe2000800063f */
[----:B-1----:R-:W-:-:S04]  /*9cb0*/  LEA R7, R7, R10, 0x6 ;  /* 0x0000000a07077211 */ /* 0x002fc800078e30ff */
[----:B------:R-:W-:-:S05]  /*9cc0*/  SHF.L.U32 R7, R7, 0x2, RZ ;  /* 0x0000000207077819 */ /* 0x000fca00000006ff */
[----:B0-----:R-:W-:-:S04]  /*9cd0*/  IMAD R7, R6, UR4, R7 ;  /* 0x0000000406077c24 */ /* 0x001fc8000f8e0207 */
        /* <DEDUP_REMOVED lines=8> */
.L_x_324:
[----:B------:R-:W0:Y:S02]  /*9d60*/  LDS R12, [R10] ;  /* 0x000000000a0c7984 */ /* 0x000e240000000800 */
[----:B0-----:R-:W-:-:S06]  /*9d70*/  HADD2 R13, R12, R48 ;  /* 0x000000300c0d7230 */ /* 0x001fcc0000000000 */
[----:B------:R-:W0:Y:S02]  /*9d80*/  ATOMS.CAST.SPIN R13, [R10], R12, R13 ;  /* 0x0000000c0a0d738d */ /* 0x000e24000180000d */
[----:B0-----:R-:W-:-:S13]  /*9d90*/  ISETP.EQ.U32.AND P0, PT, R13, 0x1, PT ;  /* 0x000000010d00780c */ /* 0x001fda0003f02070 */
[----:B------:R-:W-:Y:S05]  /*9da0*/  @!P0 BRA `(.L_x_324) ;  /* 0xfffffffc00ec8947 */ /* 0x000fea000383ffff */
[----:B------:R-:W-:Y:S05]  /*9db0*/  BRA `(.L_x_322) ;  /* 0x00000000000c7947 */ /* 0x000fea0003800000 */
.L_x_323:
[----:B------:R-:W2:Y:S02]  /*9dc0*/  LD.E R7, desc[UR6][R8.64] ;  /* 0x0000000608077980 */ /* 0x000ea4000c101900 */
[----:B--2---:R-:W-:-:S05]  /*9dd0*/  IADD3 R7, R48, R7, RZ ;  /* 0x0000000730077210 */ /* 0x004fca0007ffe0ff */
[----:B------:R0:W-:Y:S02]  /*9de0*/  ST.E desc[UR6][R8.64], R7 ;  /* 0x0000000708007985 */ /* 0x0001e4000c101906 */
.L_x_322:
[----:B------:R-:W-:Y:S05]  /*9df0*/  BSYNC B0 ;  /* 0x0000000000007941 */ /* 0x000fea0003800000 */
.L_x_321:
[----:B------:R1:W-:Y:S01]  /*9e00*/  ATOM.E.ADD.F16x2.RN.STRONG.GPU P0, RZ, desc[UR6][R8.64+0x4], R47 ;  /* 0x0000042f08ff79a2 */ /* 0x0003e2000810e1c6 */
[----:B------:R-:W-:Y:S04]  /*9e10*/  BSSY B0, `(.L_x_325) ;  /* 0x000000f000007945 */ /* 0x000fe80003800000 */
[----:B-1----:R-:W-:Y:S05]  /*9e20*/  @P0 BRA `(.L_x_326) ;  /* 0x0000000000340947 */ /* 0x002fea0003800000 */
[----:B------:R-:W1:Y:S02]  /*9e30*/  QSPC.E.S P0, RZ, [R8+0x4] ;  /* 0x0000040008ff73aa */ /* 0x000e640000000500 */
[----:B-1----:R-:W-:Y:S05]  /*9e40*/  @!P0 BRA `(.L_x_327) ;  /* 0x0000000000208947 */ /* 0x002fea0003800000 */
[----:B------:R-:W-:-:S04]  /*9e50*/  MOV R10, R8 ;  /* 0x00000008000a7202 */ /* 0x000fc80000000f00 */
[----:B------:R-:W-:-:S07]  /*9e60*/  MOV R10, R10 ;  /* 0x0000000a000a7202 */ /* 0x000fce0000000f00 */
.L_x_328:
[----:B------:R-:W1:Y:S02]  /*9e70*/  LDS R12, [R10+0x4] ;  /* 0x000004000a0c7984 */ /* 0x000e640000000800 */
[----:B-1----:R-:W-:-:S10]  /*9e80*/  HFMA2.MMA R13, R12, 1, 1, R47 ;  /* 0x3c003c000c0d7835 */ /* 0x002fd4000000002f */
[----:B------:R-:W1:Y:S02]  /*9e90*/  ATOMS.CAST.SPIN R13, [R10+0x4], R12, R13 ;  /* 0x0000040c0a0d738d */ /* 0x000e64000180000d */
[----:B-1----:R-:W-:-:S13]  /*9ea0*/  ISETP.EQ.U32.AND P0, PT, R13, 0x1, PT ;  /* 0x000000010d00780c */ /* 0x002fda0003f02070 */
[----:B------:R-:W-:Y:S05]  /*9eb0*/  @!P0 BRA `(.L_x_328) ;  /* 0xfffffffc00ec8947 */ /* 0x000fea000383ffff */
[----:B------:R-:W-:Y:S05]  /*9ec0*/  BRA `(.L_x_326) ;  /* 0x00000000000c7947 */ /* 0x000fea0003800000 */
.L_x_327:
[----:B0-----:R-:W2:Y:S02]  /*9ed0*/  LD.E R7, desc[UR6][R8.64+0x4] ;  /* 0x0000040608077980 */ /* 0x001ea4000c101900 */
[----:B--2---:R-:W-:-:S05]  /*9ee0*/  IADD3 R7, R47, R7, RZ ;  /* 0x000000072f077210 */ /* 0x004fca0007ffe0ff */
[----:B------:R1:W-:Y:S02]  /*9ef0*/  ST.E desc[UR6][R8.64+0x4], R7 ;  /* 0x0000040708007985 */ /* 0x0003e4000c101906 */
.L_x_326:
[----:B------:R-:W-:Y:S05]  /*9f00*/  BSYNC B0 ;  /* 0x0000000000007941 */ /* 0x000fea0003800000 */
.L_x_325:
[----:B------:R-:W-:-:S13]  /*9f10*/  ISETP.GE.AND P0, PT, R58, 0x2, PT ;  /* 0x000000023a00780c */ /* 0x000fda0003f06270 */
[----:B------:R-:W-:Y:S05]  /*9f20*/  @!P0 EXIT ;  /* 0x000000000000894d */ /* 0x000fea0003800000 */
[----:B01----:R-:W-:-:S05]  /*9f30*/  IMAD.WIDE R8, R6, 0x2, R8 ;  /* 0x0000000206087825 */ /* 0x003fca00078e0208 */
        /* <DEDUP_REMOVED lines=8> */
.L_x_332:
[----:B------:R-:W0:Y:S02]  /*9fc0*/  LDS R12, [R10] ;  /* 0x000000000a0c7984 */ /* 0x000e240000000800 */
[----:B0-----:R-:W-:-:S06]  /*9fd0*/  HADD2 R13, R12, R46 ;  /* 0x0000002e0c0d7230 */ /* 0x001fcc0000000000 */
[----:B------:R-:W0:Y:S02]  /*9fe0*/  ATOMS.CAST.SPIN R13, [R10], R12, R13 ;  /* 0x0000000c0a0d738d */ /* 0x000e24000180000d */
[----:B0-----:R-:W-:-:S13]  /*9ff0*/  ISETP.EQ.U32.AND P0, PT, R13, 0x1, PT ;  /* 0x000000010d00780c */ /* 0x001fda0003f02070 */
[----:B------:R-:W-:Y:S05]  /*a000*/  @!P0 BRA `(.L_x_332) ;  /* 0xfffffffc00ec8947 */ /* 0x000fea000383ffff */
[----:B------:R-:W-:Y:S05]  /*a010*/  BRA `(.L_x_330) ;  /* 0x00000000000c7947 */ /* 0x000fea0003800000 */
.L_x_331:
[----:B------:R-:W2:Y:S02]  /*a020*/  LD.E R7, desc[UR6][R8.64] ;  /* 0x0000000608077980 */ /* 0x000ea4000c101900 */
[----:B--2---:R-:W-:-:S05]  /*a030*/  IADD3 R7, R46, R7, RZ ;  /* 0x000000072e077210 */ /* 0x004fca0007ffe0ff */
[----:B------:R0:W-:Y:S02]  /*a040*/  ST.E desc[UR6][R8.64], R7 ;  /* 0x0000000708007985 */ /* 0x0001e4000c101906 */
.L_x_330:
[----:B------:R-:W-:Y:S05]  /*a050*/  BSYNC B0 ;  /* 0x0000000000007941 */ /* 0x000fea0003800000 */
.L_x_329:
[----:B------:R1:W-:Y:S01]  /*a060*/  ATOM.E.ADD.F16x2.RN.STRONG.GPU P0, RZ, desc[UR6][R8.64+0x4], R15 ;  /* 0x0000040f08ff79a2 */ /* 0x0003e2000810e1c6 */
[----:B------:R-:W-:Y:S04]  /*a070*/  BSSY B0, `(.L_x_333) ;  /* 0x000000f000007945 */ /* 0x000fe80003800000 */
[----:B-1----:R-:W-:Y:S05]  /*a080*/  @P0 BRA `(.L_x_334) ;  /* 0x0000000000340947 */ /* 0x002fea0003800000 */
[----:B------:R-:W1:Y:S02]  /*a090*/  QSPC.E.S P0, RZ, [R8+0x4] ;  /* 0x0000040008ff73aa */ /* 0x000e640000000500 */
[----:B-1----:R-:W-:Y:S05]  /*a0a0*/  @!P0 BRA `(.L_x_335) ;  /* 0x0000000000208947 */ /* 0x002fea0003800000 */
[----:B------:R-:W-:-:S04]  /*a0b0*/  MOV R10, R8 ;  /* 0x00000008000a7202 */ /* 0x000fc80000000f00 */
[----:B------:R-:W-:-:S07]  /*a0c0*/  MOV R10, R10 ;  /* 0x0000000a000a7202 */ /* 0x000fce0000000f00 */
.L_x_336:
[----:B------:R-:W1:Y:S02]  /*a0d0*/  LDS R12, [R10+0x4] ;  /* 0x000004000a0c7984 */ /* 0x000e640000000800 */
[----:B-1----:R-:W-:-:S10]  /*a0e0*/  HFMA2.MMA R13, R12, 1, 1, R0 ;  /* 0x3c003c000c0d7835 */ /* 0x002fd40000000000 */
[----:B------:R-:W1:Y:S02]  /*a0f0*/  ATOMS.CAST.SPIN R13, [R10+0x4], R12, R13 ;  /* 0x0000040c0a0d738d */ /* 0x000e64000180000d */
[----:B-1----:R-:W-:-:S13]  /*a100*/  ISETP.EQ.U32.AND P0, PT, R13, 0x1, PT ;  /* 0x000000010d00780c */ /* 0x002fda0003f02070 */
[----:B------:R-:W-:Y:S05]  /*a110*/  @!P0 BRA `(.L_x_336) ;  /* 0xfffffffc00ec8947 */ /* 0x000fea000383ffff */
[----:B------:R-:W-:Y:S05]  /*a120*/  BRA `(.L_x_334) ;  /* 0x00000000000c7947 */ /* 0x000fea0003800000 */
.L_x_335:
[----:B------:R-:W0:Y:S02]  /*a130*/  LD.E R0, desc[UR6][R8.64+0x4] ;  /* 0x0000040608007980 */ /* 0x000e24000c101900 */
[----:B0-----:R-:W-:-:S05]  /*a140*/  IADD3 R7, R15, R0, RZ ;  /* 0x000000000f077210 */ /* 0x001fca0007ffe0ff */
[----:B------:R1:W-:Y:S02]  /*a150*/  ST.E desc[UR6][R8.64+0x4], R7 ;  /* 0x0000040708007985 */ /* 0x0003e4000c101906 */
.L_x_334:
[----:B------:R-:W-:Y:S05]  /*a160*/  BSYNC B0 ;  /* 0x0000000000007941 */ /* 0x000fea0003800000 */
.L_x_333:
        /* <DEDUP_REMOVED lines=10> */
.L_x_340:
[----:B------:R-:W0:Y:S02]  /*a210*/  LDS R12, [R10] ;  /* 0x000000000a0c7984 */ /* 0x000e240000000800 */
[----:B0-----:R-:W-:-:S06]  /*a220*/  HADD2 R13, R12, R2 ;  /* 0x000000020c0d7230 */ /* 0x001fcc0000000000 */
[----:B------:R-:W0:Y:S02]  /*a230*/  ATOMS.CAST.SPIN R13, [R10], R12, R13 ;  /* 0x0000000c0a0d738d */ /* 0x000e24000180000d */
[----:B0-----:R-:W-:-:S13]  /*a240*/  ISETP.EQ.U32.AND P0, PT, R13, 0x1, PT ;  /* 0x000000010d00780c */ /* 0x001fda0003f02070 */
[----:B------:R-:W-:Y:S05]  /*a250*/  @!P0 BRA `(.L_x_340) ;  /* 0xfffffffc00ec8947 */ /* 0x000fea000383ffff */
[----:B------:R-:W-:Y:S05]  /*a260*/  BRA `(.L_x_338) ;  /* 0x00000000000c7947 */ /* 0x000fea0003800000 */
.L_x_339:
[----:B------:R-:W2:Y:S02]  /*a270*/  LD.E R0, desc[UR6][R8.64] ;  /* 0x0000000608007980 */ /* 0x000ea4000c101900 */
[----:B--2---:R-:W-:-:S05]  /*a280*/  IADD3 R7, R2, R0, RZ ;  /* 0x0000000002077210 */ /* 0x004fca0007ffe0ff */
[----:B------:R0:W-:Y:S02]  /*a290*/  ST.E desc[UR6][R8.64], R7 ;  /* 0x0000000708007985 */ /* 0x0001e4000c101906 */
.L_x_338:
[----:B------:R-:W-:Y:S05]  /*a2a0*/  BSYNC B0 ;  /* 0x0000000000007941 */ /* 0x000fea0003800000 */
.L_x_337:
[----:B------:R1:W-:Y:S01]  /*a2b0*/  ATOM.E.ADD.F16x2.RN.STRONG.GPU P0, RZ, desc[UR6][R8.64+0x4], R3 ;  /* 0x0000040308ff79a2 */ /* 0x0003e2000810e1c6 */
[----:B------:R-:W-:Y:S04]  /*a2c0*/  BSSY B0, `(.L_x_341) ;  /* 0x0000010000007945 */ /* 0x000fe80003800000 */
[----:B-1----:R-:W-:Y:S05]  /*a2d0*/  @P0 BRA `(.L_x_342) ;  /* 0x0000000000380947 */ /* 0x002fea0003800000 */
[----:B------:R-:W1:Y:S02]  /*a2e0*/  QSPC.E.S P0, RZ, [R8+0x4] ;  /* 0x0000040008ff73aa */ /* 0x000e640000000500 */
[----:B-1----:R-:W-:Y:S05]  /*a2f0*/  @!P0 BRA `(.L_x_343) ;  /* 0x0000000000248947 */ /* 0x002fea0003800000 */
[----:B------:R-:W-:Y:S02]  /*a300*/  MOV R10, R8 ;  /* 0x00000008000a7202 */ /* 0x000fe40000000f00 */
[----:B0-----:R-:W-:Y:S02]  /*a310*/  MOV R7, R3 ;  /* 0x0000000300077202 */ /* 0x001fe40000000f00 */
[----:B------:R-:W-:-:S07]  /*a320*/  MOV R10, R10 ;  /* 0x0000000a000a7202 */ /* 0x000fce0000000f00 */
.L_x_344:
[----:B------:R-:W0:Y:S02]  /*a330*/  LDS R2, [R10+0x4] ;  /* 0x000004000a027984 */ /* 0x000e240000000800 */
[----:B0-----:R-:W-:-:S10]  /*a340*/  HFMA2.MMA R3, R2, 1, 1, R7 ;  /* 0x3c003c0002037835 */ /* 0x001fd40000000007 */
[----:B------:R-:W0:Y:S02]  /*a350*/  ATOMS.CAST.SPIN R3, [R10+0x4], R2, R3 ;  /* 0x000004020a03738d */ /* 0x000e240001800003 */
[----:B0-----:R-:W-:-:S13]  /*a360*/  ISETP.EQ.U32.AND P0, PT, R3, 0x1, PT ;  /* 0x000000010300780c */ /* 0x001fda0003f02070 */
[----:B------:R-:W-:Y:S05]  /*a370*/  @!P0 BRA `(.L_x_344) ;  /* 0xfffffffc00ec8947 */ /* 0x000fea000383ffff */
[----:B------:R-:W-:Y:S05]  /*a380*/  BRA `(.L_x_342) ;  /* 0x00000000000c7947 */ /* 0x000fea0003800000 */
.L_x_343:
[----:B------:R-:W2:Y:S02]  /*a390*/  LD.E R0, desc[UR6][R8.64+0x4] ;  /* 0x0000040608007980 */ /* 0x000ea4000c101900 */
[----:B--2---:R-:W-:-:S05]  /*a3a0*/  IADD3 R3, R3, R0, RZ ;  /* 0x0000000003037210 */ /* 0x004fca0007ffe0ff */
[----:B------:R1:W-:Y:S02]  /*a3b0*/  ST.E desc[UR6][R8.64+0x4], R3 ;  /* 0x0000040308007985 */ /* 0x0003e4000c101906 */
.L_x_342:
[----:B------:R-:W-:Y:S05]  /*a3c0*/  BSYNC B0 ;  /* 0x0000000000007941 */ /* 0x000fea0003800000 */
.L_x_341:
[----:B------:R-:W-:-:S13]  /*a3d0*/  ISETP.GE.AND P0, PT, R58, 0x4, PT ;  /* 0x000000043a00780c */ /* 0x000fda0003f06270 */
[----:B------:R-:W-:Y:S05]  /*a3e0*/  @!P0 EXIT ;  /* 0x000000000000894d */ /* 0x000fea0003800000 */
[----:B0-----:R-:W-:-:S05]  /*a3f0*/  IMAD.WIDE R6, R6, 0x2, R8 ;  /* 0x0000000206067825 */ /* 0x001fca00078e0208 */
[----:B------:R0:W-:Y:S01]  /*a400*/  ATOM.E.ADD.F16x2.RN.STRONG.GPU P0, RZ, desc[UR6][R6.64], R4 ;  /* 0x0000000406ff79a2 */ /* 0x0001e2000810e1c6 */
[----:B------:R-:W-:Y:S04]  /*a410*/  BSSY B0, `(.L_x_345) ;  /* 0x000000f000007945 */ /* 0x000fe80003800000 */
[----:B0-----:R-:W-:Y:S05]  /*a420*/  @P0 BRA `(.L_x_346) ;  /* 0x0000000000340947 */ /* 0x001fea0003800000 */
[----:B------:R-:W0:Y:S02]  /*a430*/  QSPC.E.S P0, RZ, [R6] ;  /* 0x0000000006ff73aa */ /* 0x000e240000000500 */
[----:B0-----:R-:W-:Y:S05]  /*a440*/  @!P0 BRA `(.L_x_347) ;  /* 0x0000000000208947 */ /* 0x001fea0003800000 */
[----:B------:R-:W-:-:S04]  /*a450*/  MOV R2, R6 ;  /* 0x0000000600027202 */ /* 0x000fc80000000f00 */
[----:B------:R-:W-:-:S07]  /*a460*/  MOV R2, R2 ;  /* 0x0000000200027202 */ /* 0x000fce0000000f00 */
.L_x_348:
[----:B-1----:R-:W0:Y:S02]  /*a470*/  LDS R8, [R2] ;  /* 0x0000000002087984 */ /* 0x002e240000000800 */
[----:B0-----:R-:W-:-:S06]  /*a480*/  HADD2 R9, R8, R4 ;  /* 0x0000000408097230 */ /* 0x001fcc0000000000 */
[----:B------:R-:W0:Y:S02]  /*a490*/  ATOMS.CAST.SPIN R9, [R2], R8, R9 ;  /* 0x000000080209738d */ /* 0x000e240001800009 */
[----:B0-----:R-:W-:-:S13]  /*a4a0*/  ISETP.EQ.U32.AND P0, PT, R9, 0x1, PT ;  /* 0x000000010900780c */ /* 0x001fda0003f02070 */
[----:B------:R-:W-:Y:S05]  /*a4b0*/  @!P0 BRA `(.L_x_348) ;  /* 0xfffffffc00ec8947 */ /* 0x000fea000383ffff */
[----:B------:R-:W-:Y:S05]  /*a4c0*/  BRA `(.L_x_346) ;  /* 0x00000000000c7947 */ /* 0x000fea0003800000 */
.L_x_347:
[----:B------:R-:W1:Y:S02]  /*a4d0*/  LD.E R0, desc[UR6][R6.64] ;  /* 0x0000000606007980 */ /* 0x000e64000c101900 */
[----:B-1----:R-:W-:-:S05]  /*a4e0*/  IADD3 R3, R4, R0, RZ ;  /* 0x0000000004037210 */ /* 0x002fca0007ffe0ff */
[----:B------:R0:W-:Y:S02]  /*a4f0*/  ST.E desc[UR6][R6.64], R3 ;  /* 0x0000000306007985 */ /* 0x0001e4000c101906 */
.L_x_346:
[----:B------:R-:W-:Y:S05]  /*a500*/  BSYNC B0 ;  /* 0x0000000000007941 */ /* 0x000fea0003800000 */
.L_x_345:
[----:B------:R2:W-:Y:S02]  /*a510*/  ATOM.E.ADD.F16x2.RN.STRONG.GPU P0, RZ, desc[UR6][R6.64+0x4], R5 ;  /* 0x0000040506ff79a2 */ /* 0x0005e4000810e1c6 */
[----:B--2---:R-:W-:Y:S05]  /*a520*/  @P0 EXIT ;  /* 0x000000000000094d */ /* 0x004fea0003800000 */
[----:B------:R-:W2:Y:S02]  /*a530*/  QSPC.E.S P0, RZ, [R6+0x4] ;  /* 0x0000040006ff73aa */ /* 0x000ea40000000500 */
[----:B--2---:R-:W-:Y:S05]  /*a540*/  @!P0 BRA `(.L_x_349) ;  /* 0x00000000001c8947 */ /* 0x004fea0003800000 */
[----:B0-----:R-:W-:-:S07]  /*a550*/  MOV R6, R6 ;  /* 0x0000000600067202 */ /* 0x001fce0000000f00 */
.L_x_350:
[----:B------:R-:W1:Y:S02]  /*a560*/  LDS R2, [R6+0x4] ;  /* 0x0000040006027984 */ /* 0x000e640000000800 */
[----:B-1----:R-:W-:-:S10]  /*a570*/  HFMA2.MMA R3, R2, 1, 1, R5 ;  /* 0x3c003c0002037835 */ /* 0x002fd40000000005 */
[----:B------:R-:W0:Y:S02]  /*a580*/  ATOMS.CAST.SPIN R3, [R6+0x4], R2, R3 ;  /* 0x000004020603738d */ /* 0x000e240001800003 */
[----:B0-----:R-:W-:-:S13]  /*a590*/  ISETP.EQ.U32.AND P0, PT, R3, 0x1, PT ;  /* 0x000000010300780c */ /* 0x001fda0003f02070 */
[----:B------:R-:W-:Y:S05]  /*a5a0*/  @!P0 BRA `(.L_x_350) ;  /* 0xfffffffc00ec8947 */ /* 0x000fea000383ffff */
[----:B------:R-:W-:Y:S05]  /*a5b0*/  EXIT ;  /* 0x000000000000794d */ /* 0x000fea0003800000 */
.L_x_349:
[----:B------:R-:W0:Y:S02]  /*a5c0*/  LD.E R0, desc[UR6][R6.64+0x4] ;  /* 0x0000040606007980 */ /* 0x000e24000c101900 */
[----:B01----:R-:W-:-:S05]  /*a5d0*/  IADD3 R3, R5, R0, RZ ;  /* 0x0000000005037210 */ /* 0x003fca0007ffe0ff */
[----:B------:R-:W-:Y:S01]  /*a5e0*/  ST.E desc[UR6][R6.64+0x4], R3 ;  /* 0x0000040306007985 */ /* 0x000fe2000c101906 */
[----:B------:R-:W-:Y:S05]  /*a5f0*/  EXIT ;  /* 0x000000000000794d */ /* 0x000fea0003800000 */
.L_x_351:
        /* <DEDUP_REMOVED lines=16> */
.L_x_5187:


//--------------------- .text._Z23gemm_half_q_half_kernelILi4ELi172ELb1ELb0ELi64EEvPK6__halfPKjS4_S2_PS0_iiiiPKtS7_iiiiiibS2_i --------------------------
	.section	.text._Z23gemm_half_q_half_kernelILi4ELi172ELb1ELb0ELi64EEvPK6__halfPKjS4_S2_PS0_iiiiPKtS7_iiiiiibS2_i,"ax",@progbits
	.align	128
        .global         _Z23gemm_half_q_half_kernelILi4ELi172ELb1ELb0ELi64EEvPK6__halfPKjS4_S2_PS0_iiiiPKtS7_iiiiiibS2_i
        .type           _Z23gemm_half_q_half_kernelILi4ELi172ELb1ELb0ELi64EEvPK6__halfPKjS4_S2_PS0_iiiiPKtS7_iiiiiibS2_i,@function
        .size           _Z23gemm_half_q_half_kernelILi4ELi172ELb1ELb0ELi64EEvPK6__halfPKjS4_S2_PS0_iiiiPKtS7_iiiiiibS2_i,(.L_x_5188 - _Z23gemm_half_q_half_kernelILi4ELi172ELb1ELb0ELi64EEvPK6__halfPKjS4_S2_PS0_iiiiPKtS7_iiiiiibS2_i)
        .other          _Z23gemm_half_q_half_kernelILi4ELi172ELb1ELb0ELi64EEvPK6__halfPKjS4_S2_PS0_iiiiPKtS7_iiiiiibS2_i,@"STO_CUDA_ENTRY STV_DEFAULT"
_Z23gemm_half_q_half_kernelILi4ELi172ELb1ELb0ELi64EEvPK6__halfPKjS4_S2_PS0_iiiiPKtS7_iiiiiibS2_i:
.text._Z23gemm_half_q_half_kernelILi4ELi172ELb1ELb0ELi64EEvPK6__halfPKjS4_S2_PS0_iiiiPKtS7_iiiiiibS2_i:
        /* <DEDUP_REMOVED lines=50> */
.L_x_352:
        /* <DEDUP_REMOVED lines=25> */
.L_x_357:
        /* <DEDUP_REMOVED lines=37> */
.L_x_356:
        /* <DEDUP_REMOVED lines=24> */
.L_x_358:
        /* <DEDUP_REMOVED lines=14> */
.L_x_355:
        /* <DEDUP_REMOVED lines=10> */
.L_x_360:
        /* <DEDUP_REMOVED lines=37> */
.L_x_359:
        /* <DEDUP_REMOVED lines=24> */
.L_x_361:
        /* <DEDUP_REMOVED lines=13> */
.L_x_354:
[----:B------:R-:W-:Y:S05]  /*0ea0*/  BSYNC B0 ;  /* 0x0000000000007941 */ /* 0x000fea0003800000 */
.L_x_353:
        /* <DEDUP_REMOVED lines=14> */
[----:B------:R-:W3:Y:S01]  /*0f90*/  LDC.64 R14, c[0x0][0x230] ;  /* 0x00008c00ff0e7b82 */ /* 0x000ee20000000a00 */
[----:B------:R-:W-:Y:S02]  /*0fa0*/  PLOP3.LUT P0, PT, PT, PT, PT, 0x8, 0x0 ;  /* 0x000000000000781c */ /* 0x000fe40003f0e170 */
[----:B------:R-:W-:-:S11]  /*0fb0*/  IADD3 R12, R93, -0x3, RZ ;  /* 0xfffffffd5d0c7810 */ /* 0x000fd60007ffe0ff */
.L_x_364:
[----:B----4-:R-:W-:Y:S02]  /*0fc0*/  LEA R2, R0, R11, 0x2 ;  /* 0x0000000b00027211 */ /* 0x010fe400078e10ff */
[----:B------:R-:W-:Y:S02]  /*0fd0*/  IADD3 R11, R11, 0x4, RZ ;  /* 0x000000040b0b7810 */ /* 0x000fe40007ffe0ff */
[C---:B-12---:R-:W-:Y:S01]  /*0fe0*/  IADD3 R4, R2.reuse, 0x1, RZ ;  /* 0x0000000102047810 */ /* 0x046fe20007ffe0ff */
[CCC-:B------:R-:W-:Y:S01]  /*0ff0*/  IMAD R3, R2.reuse, R85.reuse, R10.reuse ;  /* 0x0000005502037224 */ /* 0x1c0fe200078e020a */
[C---:B0-----:R-:W-:Y:S02]  /*1000*/  IADD3 R6, R2.reuse, 0x2, RZ ;  /* 0x0000000202067810 */ /* 0x041fe40007ffe0ff */
[----:B------:R-:W-:Y:S01]  /*1010*/  IADD3 R8, R2, 0x3, RZ ;  /* 0x0000000302087810 */ /* 0x000fe20007ffe0ff */
[-CC-:B------:R-:W-:Y:S01]  /*1020*/  IMAD R5, R4, R85.reuse, R10.reuse ;  /* 0x0000005504057224 */ /* 0x180fe200078e020a */
[----:B------:R-:W-:Y:S01]  /*1030*/  ISETP.GE.AND P2, PT, R11, R12, PT ;  /* 0x0000000c0b00720c */ /* 0x000fe20003f46270 */
[----:B------:R-:W-:-:S02]  /*1040*/  IMAD R7, R6, R85, R10 ;  /* 0x0000005506077224 */ /* 0x000fc400078e020a */
[----:B------:R-:W-:Y:S02]  /*1050*/  IMAD R9, R8, R85, R10 ;  /* 0x0000005508097224 */ /* 0x000fe400078e020a */
[----:B---3--:R-:W-:-:S04]  /*1060*/  IMAD.WIDE R2, R3, 0x2, R14 ;  /* 0x0000000203027825 */ /* 0x008fc800078e020e */
        /* <DEDUP_REMOVED lines=8> */
.L_x_363:
[----:B----4-:R-:W-:-:S04]  /*10f0*/  IADD3 R2, R93, -R11, RZ ;  /* 0x8000000b5d027210 */ /* 0x010fc80007ffe0ff */
[----:B------:R-:W-:-:S13]  /*1100*/  ISETP.GT.AND P2, PT, R2, 0x1, PT ;  /* 0x000000010200780c */ /* 0x000fda0003f44270 */
[----:B------:R-:W-:Y:S05]  /*1110*/  @!P2 BRA `(.L_x_365) ;  /* 0x00000000002ca947 */ /* 0x000fea0003800000 */
[----:B012---:R-:W0:Y:S01]  /*1120*/  LDC.64 R4, c[0x0][0x230] ;  /* 0x00008c00ff047b82 */ /* 0x007e220000000a00 */
        /* <DEDUP_REMOVED lines=10> */
.L_x_365:
[----:B------:R-:W-:-:S13]  /*11d0*/  ISETP.LT.OR P0, PT, R11, R93, P0 ;  /* 0x0000005d0b00720c */ /* 0x000fda0000701670 */
[----:B-123--:R-:W1:Y:S01]  /*11e0*/  @P0 LDC.64 R2, c[0x0][0x230] ;  /* 0x00008c00ff020b82 */ /* 0x00ee620000000a00 */
[----:B------:R-:W-:-:S05]  /*11f0*/  @P0 LEA R0, R0, R11, 0x2 ;  /* 0x0000000b00000211 */ /* 0x000fca00078e10ff */
[----:B0-----:R-:W-:-:S04]  /*1200*/  @P0 IMAD R5, R0, R85, R10 ;  /* 0x0000005500050224 */ /* 0x001fc800078e020a */
[----:B-1----:R-:W-:-:S05]  /*1210*/  @P0 IMAD.WIDE R2, R5, 0x2, R2 ;  /* 0x0000000205020825 */ /* 0x002fca00078e0202 */
[----:B------:R3:W-:Y:S02]  /*1220*/  @P0 STG.E.64 desc[UR6][R2.64], RZ ;  /* 0x000000ff02000986 */ /* 0x0007e4000c101b06 */
.L_x_362:
[----:B0-----:R-:W0:Y:S01]  /*1230*/  LDC.64 R8, c[0x0][0x248] ;  /* 0x00009200ff087b82 */ /* 0x001e220000000a00 */
[----:B-123--:R-:W-:-:S05]  /*1240*/  SHF.L.U32 R3, R17, 0x7, RZ ;  /* 0x0000000711037819 */ /* 0x00efca00000006ff */
[----:B0-----:R-:W-:-:S05]  /*1250*/  IMAD.WIDE R2, R3, 0x2, R8 ;  /* 0x0000000203027825 */ /* 0x001fca00078e0208 */
        /* <DEDUP_REMOVED lines=12> */
.L_x_367:
        /* <DEDUP_REMOVED lines=44> */
.L_x_366:
        /* <DEDUP_REMOVED lines=24> */
.L_x_368:
        /* <DEDUP_REMOVED lines=8> */
.L_x_369:
        /* <DEDUP_REMOVED lines=10> */
.L_x_370:
        /* <DEDUP_REMOVED lines=8> */
.L_x_371:
        /* <DEDUP_REMOVED lines=10> */
.L_x_372:
[----:B------:R-:W-:Y:S01]  /*19a0*/  LEA R3, R8, R3, 0x3 ;  /* 0x0000000308037211 */ /* 0x000fe200078e18ff */
[----:B------:R-:W0:Y:S01]  /*19b0*/  S2UR UR5, SR_CgaCtaId ;  /* 0x00000000000579c3 */ /* 0x000e220000008800 */
[----:B------:R-:W-:Y:S01]  /*19c0*/  ISETP.GE.OR P0, PT, R91, UR8, P0 ;  /* 0x000000085b007c0c */ /* 0x000fe20008706670 */
        /* <DEDUP_REMOVED lines=21> */
[----:B-----5:R-:W-:Y:S01]  /*1b20*/  IADD3 R86, R91, R86, RZ ;  /* 0x000000565b567210 */ /* 0x020fe20007ffe0ff */
[----:B------:R-:W-:Y:S06]  /*1b30*/  @P0 BRA `(.L_x_373) ;  /* 0x0000007800e80947 */ /* 0x000fec0003800000 */
        /* <DEDUP_REMOVED lines=8> */
[----:B------:R-:W-:-:S07]  /*1bc0*/  PRMT R9, RZ, 0x7610, R9 ;  /* 0x00007610ff097816 */ /* 0x000fce0000000009 */
.L_x_390:
[----:B------:R-:W-:-:S13]  /*1bd0*/  ISETP.NE.AND P0, PT, R91, R86, PT ;  /* 0x000000565b00720c */ /* 0x000fda0003f05270 */
[----:B------:R-:W0:Y:S01]  /*1be0*/  @!P0 LDC.64 R10, c[0x0][0x248] ;  /* 0x00009200ff0a8b82 */ /* 0x000e220000000a00 */
        /* <DEDUP_REMOVED lines=8> */
[----:B------:R-:W-:-:S02]  /*1c70*/  @!P0 PRMT R96, R96, 0x7610, R18 ;  /* 0x0000761060608816 */ /* 0x000fc40000000012 */
[----:B------:R-:W-:Y:S02]  /*1c80*/  @!P0 PRMT R97, R97, 0x7610, R19 ;  /* 0x0000761061618816 */ /* 0x000fe40000000013 */
[----:B---3--:R-:W-:Y:S02]  /*1c90*/  @!P0 IADD3 R86, R10, R91, RZ ;  /* 0x0000005b0a568210 */ /* 0x008fe40007ffe0ff */
[----:B------:R-:W-:Y:S02]  /*1ca0*/  MOV R18, R12 ;  /* 0x0000000c00127202 */ /* 0x000fe40000000f00 */
[----:B------:R-:W-:Y:S01]  /*1cb0*/  MOV R19, R21 ;  /* 0x0000001500137202 */ /* 0x000fe20000000f00 */
        /* <DEDUP_REMOVED lines=201> */
.L_x_375:
        /* <DEDUP_REMOVED lines=30> */
[-C--:B------:R-:W-:Y:S01]  /*2b30*/  FFMA.FTZ R11, R12, R24.reuse, R11 ;  /* 0x000000180c0b7223 */ /* 0x080fe2000001000b */
        /* <DEDUP_REMOVED lines=20> */
[----:B------:R-:W-:Y:S02]  /*2c80*/  HADD2.F32 R24, -RZ, R50.H0_H0 ;  /* 0x20000032ff187230 */ /* 0x000fe40000004100 */
        /* <DEDUP_REMOVED lines=22> */
[----:B------:R-:W-:Y:S02]  /*2df0*/  HADD2.F32 R59, -RZ, R35.H0_H0 ;  /* 0x20000023ff3b7230 */ /* 0x000fe40000004100 */
        /* <DEDUP_REMOVED lines=20> */
.L_x_376:
        /* <DEDUP_REMOVED lines=97> */
.L_x_377:
        /* <DEDUP_REMOVED lines=20> */
[----:B------:R-:W-:-:S02]  /*3690*/  HADD2.F32 R57, -RZ, R11.H1_H1 ;  /* 0x3000000bff397230 */ /* 0x000fc40000004100 */
[--C-:B------:R-:W-:Y:S02]  /*36a0*/  HADD2.F32 R25, -RZ, R10.reuse.H0_H0 ;  /* 0x2000000aff197230 */ /* 0x100fe40000004100 */
[----:B------:R-:W-:Y:S02]  /*36b0*/  HADD2.F32 R24, -RZ, R10.H1_H1 ;  /* 0x3000000aff187230 */ /* 0x000fe40000004100 */
[----:B------:R-:W-:Y:S02]  /*36c0*/  HADD2.F32 R11, -RZ, R38.H0_H0 ;  /* 0x20000026ff0b7230 */ /* 0x000fe40000004100 */
[-C--:B------:R-:W-:Y:S01]  /*36d0*/  FFMA.FTZ R37, R0, R25.reuse, RZ ;  /* 0x0000001900257223 */ /* 0x080fe200000100ff */
[----:B------:R-:W-:Y:S02]  /*36e0*/  HADD2.F32 R10, -RZ, R40.H0_H0 ;  /* 0x20000028ff0a7230 */ /* 0x000fe40000004100 */
[----:B------:R-:W-:Y:S02]  /*36f0*/  HADD2.F32 R0, -RZ, R45.H0_H0 ;  /* 0x2000002dff007230 */ /* 0x000fe40000004100 */
[-C--:B------:R-:W-:Y:S01]  /*3700*/  FFMA.FTZ R11, R11, R25.reuse, RZ ;  /* 0x000000190b0b7223 */ /* 0x080fe200000100ff */
[----:B------:R-:W-:Y:S01]  /*3710*/  FFMA.FTZ R37, R44, R24, R37 ;  /* 0x000000182c257223 */ /* 0x000fe20000010025 */
[-C--:B------:R-:W-:Y:S01]  /*3720*/  FFMA.FTZ R59, R10, R25.reuse, RZ ;  /* 0x000000190a3b7223 */ /* 0x080fe200000100ff */
[----:B------:R-:W-:Y:S01]  /*3730*/  FFMA.FTZ R25, R12, R25, RZ ;  /* 0x000000190c197223 */ /* 0x000fe200000100ff */
[----:B------:R-:W-:-:S02]  /*3740*/  HADD2.F32 R12, -RZ, R48.H0_H0 ;  /* 0x20000030ff0c7230 */ /* 0x000fc40000004100 */
[-C--:B------:R-:W-:Y:S01]  /*3750*/  FFMA.FTZ R11, R22, R24.reuse, R11 ;  /* 0x00000018160b7223 */ /* 0x080fe2000001000b */
[----:B------:R-:W-:Y:S02]  /*3760*/  HADD2.F32 R10, -RZ, R47.H0_H0 ;  /* 0x2000002fff0a7230 */ /* 0x000fe40000004100 */
[-C--:B------:R-:W-:Y:S01]  /*3770*/  FFMA.FTZ R59, R46, R24.reuse, R59 ;  /* 0x000000182e3b7223 */ /* 0x080fe2000001003b */
[----:B------:R-:W-:Y:S02]  /*3780*/  HADD2.F32 R22, -RZ, R49.H0_H0 ;  /* 0x20000031ff167230 */ /* 0x000fe40000004100 */
[----:B------:R-:W-:Y:S01]  /*3790*/  FFMA.FTZ R25, R36, R24, R25 ;  /* 0x0000001824197223 */ /* 0x000fe20000010019 */
[-C--:B------:R-:W-:Y:S01]  /*37a0*/  FFMA.FTZ R12, R12, R56.reuse, R11 ;  /* 0x000000380c0c7223 */ /* 0x080fe2000001000b */
[-C--:B------:R-:W-:Y:S01]  /*37b0*/  FFMA.FTZ R10, R10, R56.reuse, R59 ;  /* 0x000000380a0a7223 */ /* 0x080fe2000001003b */
[----:B------:R-:W-:Y:S02]  /*37c0*/  HADD2.F32 R11, -RZ, R28.H0_H0 ;  /* 0x2000001cff0b7230 */ /* 0x000fe40000004100 */
[-C--:B------:R-:W-:Y:S01]  /*37d0*/  FFMA.FTZ R0, R0, R56.reuse, R37 ;  /* 0x0000003800007223 */ /* 0x080fe20000010025 */
[----:B------:R-:W-:Y:S01]  /*37e0*/  FFMA.FTZ R56, R22, R56, R25 ;  /* 0x0000003816387223 */ /* 0x000fe20000010019 */
[-C--:B------:R-:W-:Y:S01]  /*37f0*/  FFMA.FTZ R22, R29, R57.reuse, R10 ;  /* 0x000000391d167223 */ /* 0x080fe2000001000a */
[-C--:B------:R-:W-:Y:S01]  /*3800*/  FFMA.FTZ R24, R23, R57.reuse, R12 ;  /* 0x0000003917187223 */ /* 0x080fe2000001000c */
[----:B------:R-:W-:Y:S01]  /*3810*/  FFMA.FTZ R0, R11, R57, R0 ;  /* 0x000000390b007223 */ /* 0x000fe20000010000 */
[----:B-1----:R-:W-:-:S02]  /*3820*/  HADD2.F32 R10, -RZ, R21.H0_H0 ;  /* 0x20000015ff0a7230 */ /* 0x002fc40000004100 */
[----:B------:R-:W-:Y:S01]  /*3830*/  FFMA.FTZ R56, R31, R57, R56 ;  /* 0x000000391f387223 */ /* 0x000fe20000010038 */
[----:B------:R-:W-:Y:S02]  /*3840*/  HADD2.F32 R12, -RZ, R21.H1_H1 ;  /* 0x30000015ff0c7230 */ /* 0x000fe40000004100 */
[----:B------:R-:W-:Y:S02]  /*3850*/  HADD2.F32 R11, -RZ, R20.H0_H0 ;  /* 0x20000014ff0b7230 */ /* 0x000fe40000004100 */
[----:B------:R-:W-:Y:S02]  /*3860*/  HADD2.F32 R21, -RZ, R39.H0_H0 ;  /* 0x20000027ff157230 */ /* 0x000fe40000004100 */
[----:B------:R-:W-:Y:S02]  /*3870*/  HADD2.F32 R23, -RZ, R41.H0_H0 ;  /* 0x20000029ff177230 */ /* 0x000fe40000004100 */
[----:B------:R-:W-:Y:S02]  /*3880*/  HADD2.F32 R25, -RZ, R42.H0_H0 ;  /* 0x2000002aff197230 */ /* 0x000fe40000004100 */
[----:B------:R-:W-:Y:S01]  /*3890*/  FFMA.FTZ R21, R21, R11, R0 ;  /* 0x0000000b15157223 */ /* 0x000fe20000010000 */
[----:B------:R-:W-:-:S02]  /*38a0*/  HADD2.F32 R20, -RZ, R20.H1_H1 ;  /* 0x30000014ff147230 */ /* 0x000fc40000004100 */
[-C--:B------:R-:W-:Y:S01]  /*38b0*/  FFMA.FTZ R23, R23, R11.reuse, R22 ;  /* 0x0000000b17177223 */ /* 0x080fe20000010016 */
[----:B------:R-:W-:Y:S02]  /*38c0*/  HADD2.F32 R0, -RZ, R51.H0_H0 ;  /* 0x20000033ff007230 */ /* 0x000fe40000004100 */
[-C--:B------:R-:W-:Y:S01]  /*38d0*/  FFMA.FTZ R25, R25, R11.reuse, R24 ;  /* 0x0000000b19197223 */ /* 0x080fe20000010018 */
[----:B------:R-:W-:Y:S02]  /*38e0*/  HADD2.F32 R24, -RZ, R27.H0_H0 ;  /* 0x2000001bff187230 */ /* 0x000fe40000004100 */
[----:B------:R-:W-:Y:S01]  /*38f0*/  FFMA.FTZ R11, R43, R11, R56 ;  /* 0x0000000b2b0b7223 */ /* 0x000fe20000010038 */
[-C--:B------:R-:W-:Y:S01]  /*3900*/  FFMA.FTZ R21, R50, R20.reuse, R21 ;  /* 0x0000001432157223 */ /* 0x080fe20000010015 */
[----:B------:R-:W-:Y:S02]  /*3910*/  HADD2.F32 R22, -RZ, R53.H0_H0 ;  /* 0x20000035ff167230 */ /* 0x000fe40000004100 */
[-C--:B------:R-:W-:Y:S01]  /*3920*/  FFMA.FTZ R23, R52, R20.reuse, R23 ;  /* 0x0000001434177223 */ /* 0x080fe20000010017 */
[-C--:B------:R-:W-:Y:S01]  /*3930*/  FFMA.FTZ R25, R26, R20.reuse, R25 ;  /* 0x000000141a197223 */ /* 0x080fe20000010019 */
[----:B------:R-:W-:Y:S01]  /*3940*/  FFMA.FTZ R11, R24, R20, R11 ;  /* 0x00000014180b7223 */ /* 0x000fe2000001000b */
[----:B------:R-:W-:Y:S01]  /*3950*/  FFMA.FTZ R21, R0, R10, R21 ;  /* 0x0000000a00157223 */ /* 0x000fe20000010015 */
[----:B------:R-:W-:-:S02]  /*3960*/  HADD2.F32 R20, -RZ, R55.H0_H0 ;  /* 0x20000037ff147230 */ /* 0x000fc40000004100 */
[-C--:B------:R-:W-:Y:S01]  /*3970*/  FFMA.FTZ R23, R22, R10.reuse, R23 ;  /* 0x0000000a16177223 */ /* 0x080fe20000010017 */
[----:B------:R-:W-:Y:S02]  /*3980*/  HADD2.F32 R0, -RZ, R33.H0_H0 ;  /* 0x20000021ff007230 */ /* 0x000fe40000004100 */
[-C--:B------:R-:W-:Y:S01]  /*3990*/  FFMA.FTZ R25, R54, R10.reuse, R25 ;  /* 0x0000000a36197223 */ /* 0x080fe20000010019 */
[----:B------:R-:W-:Y:S02]  /*39a0*/  HADD2.F32 R22, -RZ, R35.H0_H0 ;  /* 0x20000023ff167230 */ /* 0x000fe40000004100 */
[----:B------:R-:W-:Y:S01]  /*39b0*/  FFMA.FTZ R11, R20, R10, R11 ;  /* 0x0000000a140b7223 */ /* 0x000fe2000001000b */
[--C-:B------:R-:W-:Y:S02]  /*39c0*/  HADD2.F32 R10, -RZ, R96.reuse.H1_H1 ;  /* 0x30000060ff0a7230 */ /* 0x100fe40000004100 */
[----:B------:R-:W-:Y:S01]  /*39d0*/  FFMA.FTZ R23, R0, R12, R23 ;  /* 0x0000000c00177223 */ /* 0x000fe20000010017 */
[----:B------:R-:W-:-:S02]  /*39e0*/  HADD2.F32 R0, -RZ, R96.H0_H0 ;  /* 0x20000060ff007230 */ /* 0x000fc40000004100 */
        /* <DEDUP_REMOVED lines=17> */
.L_x_374:
        /* <DEDUP_REMOVED lines=10> */
[----:B------:R-:W-:Y:S01]  /*3ba0*/  LOP3.LUT R11, R22, 0xff, RZ, 0xc0, !PT ;  /* 0x000000ff160b7812 */ /* 0x000fe200078ec0ff */
[----:B------:R1:W3:Y:S01]  /*3bb0*/  I2F.F16 R39, R10 ;  /* 0x0000000a00277306 */ /* 0x0002e20000200c00 */
[----:B------:R-:W-:-:S02]  /*3bc0*/  LEA.HI R28, R20, 0xffffff80, RZ, 0x8 ;  /* 0xffffff80141c7811 */ /* 0x000fc400078f40ff */
[----:B------:R-:W-:Y:S02]  /*3bd0*/  IADD3 R11, R11, -0x80, RZ ;  /* 0xffffff800b0b7810 */ /* 0x000fe40007ffe0ff */
[----:B------:R-:W-:Y:S02]  /*3be0*/  LOP3.LUT R12, R23, 0xff, RZ, 0xc0, !PT ;  /* 0x000000ff170c7812 */ /* 0x000fe400078ec0ff */
[----:B------:R-:W-:Y:S01]  /*3bf0*/  LEA.HI R29, R21, 0xffffff80, RZ, 0x8 ;  /* 0xffffff80151d7811 */ /* 0x000fe200078f40ff */
[----:B------:R4:W0:Y:S01]  /*3c00*/  I2F.F16 R36, R0 ;  /* 0x0000000000247306 */ /* 0x0008220000200c00 */
[----:B-1----:R-:W-:Y:S02]  /*3c10*/  SHF.R.U32.HI R10, RZ, 0x8, R21 ;  /* 0x00000008ff0a7819 */ /* 0x002fe40000011615 */
[----:B------:R-:W-:Y:S02]  /*3c20*/  IADD3 R12, R12, -0x80, RZ ;  /* 0xffffff800c0c7810 */ /* 0x000fe40007ffe0ff */
[----:B------:R-:W-:-:S02]  /*3c30*/  LOP3.LUT R10, R10, 0xff, RZ, 0xc0, !PT ;  /* 0x000000ff0a0a7812 */ /* 0x000fc400078ec0ff */
[----:B------:R-:W-:Y:S01]  /*3c40*/  LEA.HI R30, R22, 0xffffff80, RZ, 0x8 ;  /* 0xffffff80161e7811 */ /* 0x000fe200078f40ff */
[----:B------:R1:W0:Y:S01]  /*3c50*/  I2F.F16 R37, R11 ;  /* 0x0000000b00257306 */ /* 0x0002220000200c00 */
[--C-:B----4-:R-:W-:Y:S02]  /*3c60*/  SHF.R.U32.HI R0, RZ, 0x8, R20.reuse ;  /* 0x00000008ff007819 */ /* 0x110fe40000011614 */
[----:B------:R-:W-:Y:S02]  /*3c70*/  IADD3 R10, R10, -0x80, RZ ;  /* 0xffffff800a0a7810 */ /* 0x000fe40007ffe0ff */
[----:B------:R-:W-:Y:S02]  /*3c80*/  LOP3.LUT R0, R0, 0xff, RZ, 0xc0, !PT ;  /* 0x000000ff00007812 */ /* 0x000fe400078ec0ff */
[----:B------:R-:W-:Y:S01]  /*3c90*/  SHF.R.U32.HI R20, RZ, 0x10, R20 ;  /* 0x00000010ff147819 */ /* 0x000fe20000011614 */
[----:B------:R-:W4:Y:S01]  /*3ca0*/  I2F.F16 R42, R10 ;  /* 0x0000000a002a7306 */ /* 0x000f220000200c00 */
[----:B-1----:R-:W-:-:S02]  /*3cb0*/  SHF.R.U32.HI R11, RZ, 0x8, R22 ;  /* 0x00000008ff0b7819 */ /* 0x002fc40000011616 */
[----:B------:R-:W-:Y:S02]  /*3cc0*/  IADD3 R0, R0, -0x80, RZ ;  /* 0xffffff8000007810 */ /* 0x000fe40007ffe0ff */
[----:B------:R-:W-:Y:S02]  /*3cd0*/  LOP3.LUT R11, R11, 0xff, RZ, 0xc0, !PT ;  /* 0x000000ff0b0b7812 */ /* 0x000fe400078ec0ff */
[----:B------:R-:W-:Y:S01]  /*3ce0*/  LOP3.LUT R20, R20, 0xff, RZ, 0xc0, !PT ;  /* 0x000000ff14147812 */ /* 0x000fe200078ec0ff */
[----:B------:R1:W0:Y:S01]  /*3cf0*/  I2F.F16 R40, R0 ;  /* 0x0000000000287306 */ /* 0x0002220000200c00 */
[----:B------:R-:W-:Y:S02]  /*3d00*/  IADD3 R11, R11, -0x80, RZ ;  /* 0xffffff800b0b7810 */ /* 0x000fe40007ffe0ff */
[----:B------:R-:W-:Y:S02]  /*3d10*/  IADD3 R20, R20, -0x80, RZ ;  /* 0xffffff8014147810 */ /* 0x000fe40007ffe0ff */
[----:B------:R-:W-:-:S02]  /*3d20*/  LEA.HI R31, R23, 0xffffff80, RZ, 0x8 ;  /* 0xffffff80171f7811 */ /* 0x000fc400078f40ff */
[----:B------:R-:W-:Y:S01]  /*3d30*/  SHF.R.U32.HI R21, RZ, 0x10, R21 ;  /* 0x00000010ff157819 */ /* 0x000fe20000011615 */
[----:B------:R3:W0:Y:S01]  /*3d40*/  I2F.F16 R44, R11 ;  /* 0x0000000b002c7306 */ /* 0x0006220000200c00 */
[--C-:B-1----:R-:W-:Y:S02]  /*3d50*/  SHF.R.U32.HI R0, RZ, 0x8, R23.reuse ;  /* 0x00000008ff007819 */ /* 0x102fe40000011617 */
[----:B------:R-:W-:Y:S02]  /*3d60*/  SHF.R.U32.HI R22, RZ, 0x10, R22 ;  /* 0x00000010ff167819 */ /* 0x000fe40000011616 */
[----:B------:R-:W-:Y:S02]  /*3d70*/  LOP3.LUT R0, R0, 0xff, RZ, 0xc0, !PT ;  /* 0x000000ff00007812 */ /* 0x000fe400078ec0ff */
[----:B------:R-:W-:Y:S01]  /*3d80*/  SHF.R.U32.HI R23, RZ, 0x10, R23 ;  /* 0x00000010ff177819 */ /* 0x000fe20000011617 */
[----:B------:R-:W1:Y:S01]  /*3d90*/  I2F.F16 R32, R12 ;  /* 0x0000000c00207306 */ /* 0x000e620000200c00 */
[----:B------:R-:W-:-:S02]  /*3da0*/  IADD3 R46, R0, -0x80, RZ ;  /* 0xffffff80002e7810 */ /* 0x000fc40007ffe0ff */
[----:B------:R-:W-:Y:S02]  /*3db0*/  LOP3.LUT R21, R21, 0xff, RZ, 0xc0, !PT ;  /* 0x000000ff15157812 */ /* 0x000fe400078ec0ff */
[----:B------:R-:W-:Y:S02]  /*3dc0*/  LOP3.LUT R22, R22, 0xff, RZ, 0xc0, !PT ;  /* 0x000000ff16167812 */ /* 0x000fe400078ec0ff */
[----:B------:R-:W-:Y:S01]  /*3dd0*/  LOP3.LUT R23, R23, 0xff, RZ, 0xc0, !PT ;  /* 0x000000ff17177812 */ /* 0x000fe200078ec0ff */
[----:B------:R-:W0:Y:S01]  /*3de0*/  I2F.F16 R41, R20 ;  /* 0x0000001400297306 */ /* 0x000e220000200c00 */
[----:B------:R-:W-:Y:S02]  /*3df0*/  IADD3 R21, R21, -0x80, RZ ;  /* 0xffffff8015157810 */ /* 0x000fe40007ffe0ff */
[----:B------:R-:W-:Y:S02]  /*3e00*/  IADD3 R22, R22, -0x80, RZ ;  /* 0xffffff8016167810 */ /* 0x000fe40007ffe0ff */
[----:B------:R-:W-:-:S02]  /*3e10*/  IADD3 R23, R23, -0x80, RZ ;  /* 0xffffff8017177810 */ /* 0x000fc40007ffe0ff */
[----:B------:R-:W-:Y:S01]  /*3e20*/  ISETP.GE.AND P2, PT, R93, 0x2, PT ;  /* 0x000000025d00780c */ /* 0x000fe20003f46270 */
[----:B------:R-:W0:Y:S08]  /*3e30*/  I2F.F16 R28, R28 ;  /* 0x0000001c001c7306 */ /* 0x000e300000200c00 */
        /* <DEDUP_REMOVED lines=8> */
[----:B---3--:R-:W-:Y:S02]  /*3ec0*/  LOP3.LUT R11, R27, 0xff, RZ, 0xc0, !PT ;  /* 0x000000ff1b0b7812 */ /* 0x008fe400078ec0ff */
[----:B------:R-:W-:Y:S02]  /*3ed0*/  IADD3 R49, R10, -0x80, RZ ;  /* 0xffffff800a317810 */ /* 0x000fe40007ffe0ff */
[----:B------:R-:W-:Y:S02]  /*3ee0*/  LOP3.LUT R10, R26, 0xff, RZ, 0xc0, !PT ;  /* 0x000000ff1a0a7812 */ /* 0x000fe400078ec0ff */
[----:B------:R-:W-:Y:S02]  /*3ef0*/  IADD3 R51, R11, -0x80, RZ ;  /* 0xffffff800b337810 */ /* 0x000fe40007ffe0ff */
[----:B------:R-:W-:Y:S01]  /*3f00*/  IADD3 R50, R10, -0x80, RZ ;  /* 0xffffff800a327810 */ /* 0x000fe20007ffe0ff */
[----:B------:R-:W2:Y:S01]  /*3f10*/  I2F.F16 R49, R49 ;  /* 0x0000003100317306 */ /* 0x000ea20000200c00 */
[----:B------:R-:W-:-:S02]  /*3f20*/  LOP3.LUT R0, R24, 0xff, RZ, 0xc0, !PT ;  /* 0x000000ff18007812 */ /* 0x000fc400078ec0ff */
[----:B------:R-:W-:Y:S02]  /*3f30*/  SHF.R.U32.HI R10, RZ, 0x8, R24 ;  /* 0x00000008ff0a7819 */ /* 0x000fe40000011618 */
[----:B------:R-:W-:Y:S02]  /*3f40*/  SHF.R.U32.HI R11, RZ, 0x8, R25 ;  /* 0x00000008ff0b7819 */ /* 0x000fe40000011619 */
[----:B------:R-:W-:Y:S01]  /*3f50*/  LEA.HI R33, R24, 0xffffff80, RZ, 0x8 ;  /* 0xffffff8018217811 */ /* 0x000fe200078f40ff */
[----:B------:R-:W3:Y:S01]  /*3f60*/  I2F.F16 R50, R50 ;  /* 0x0000003200327306 */ /* 0x000ee20000200c00 */
[----:B------:R-:W-:Y:S02]  /*3f70*/  IADD3 R0, R0, -0x80, RZ ;  /* 0xffffff8000007810 */ /* 0x000fe40007ffe0ff */
[----:B------:R-:W-:Y:S02]  /*3f80*/  LOP3.LUT R10, R10, 0xff, RZ, 0xc0, !PT ;  /* 0x000000ff0a0a7812 */ /* 0x000fe400078ec0ff */
[----:B------:R-:W-:-:S02]  /*3f90*/  LOP3.LUT R11, R11, 0xff, RZ, 0xc0, !PT ;  /* 0x000000ff0b0b7812 */ /* 0x000fc400078ec0ff */
[----:B------:R-:W-:Y:S01]  /*3fa0*/  LEA.HI R34, R25, 0xffffff80, RZ, 0x8 ;  /* 0xffffff8019227811 */ /* 0x000fe200078f40ff */
[----:B------:R4:W0:Y:S01]  /*3fb0*/  I2F.F16 R48, R0 ;  /* 0x0000000000307306 */ /* 0x0008220000200c00 */
[----:B------:R-:W-:Y:S02]  /*3fc0*/  SHF.R.U32.HI R24, RZ, 0x10, R24 ;  /* 0x00000010ff187819 */ /* 0x000fe40000011618 */
[----:B------:R-:W-:Y:S02]  /*3fd0*/  SHF.R.U32.HI R25, RZ, 0x10, R25 ;  /* 0x00000010ff197819 */ /* 0x000fe40000011619 */
[----:B------:R-:W-:Y:S02]  /*3fe0*/  IADD3 R10, R10, -0x80, RZ ;  /* 0xffffff800a0a7810 */ /* 0x000fe40007ffe0ff */
[----:B------:R-:W-:Y:S01]  /*3ff0*/  IADD3 R11, R11, -0x80, RZ ;  /* 0xffffff800b0b7810 */ /* 0x000fe20007ffe0ff */
[----:B------:R-:W0:Y:S01]  /*4000*/  I2F.F16 R33, R33 ;  /* 0x0000002100217306 */ /* 0x000e220000200c00 */
[----:B----4-:R-:W-:-:S02]  /*4010*/  LOP3.LUT R0, R24, 0xff, RZ, 0xc0, !PT ;  /* 0x000000ff18007812 */ /* 0x010fc400078ec0ff */
[----:B------:R-:W-:Y:S02]  /*4020*/  LOP3.LUT R12, R25, 0xff, RZ, 0xc0, !PT ;  /* 0x000000ff190c7812 */ /* 0x000fe400078ec0ff */
[----:B------:R-:W-:Y:S02]  /*4030*/  LEA.HI R35, R26, 0xffffff80, RZ, 0x8 ;  /* 0xffffff801a237811 */ /* 0x000fe400078f40ff */
[----:B------:R-:W-:Y:S01]  /*4040*/  LEA.HI R38, R27, 0xffffff80, RZ, 0x8 ;  /* 0xffffff801b267811 */ /* 0x000fe200078f40ff */
[----:B------:R4:W0:Y:S01]  /*4050*/  I2F.F16 R24, R10 ;  /* 0x0000000a00187306 */ /* 0x0008220000200c00 */
[----:B------:R-:W-:Y:S02]  /*4060*/  IADD3 R0, R0, -0x80, RZ ;  /* 0xffffff8000007810 */ /* 0x000fe40007ffe0ff */
[--C-:B------:R-:W-:Y:S02]  /*4070*/  SHF.R.U32.HI R20, RZ, 0x8, R26.reuse ;  /* 0x00000008ff147819 */ /* 0x100fe4000001161a */
[----:B------:R-:W-:-:S02]  /*4080*/  SHF.R.U32.HI R26, RZ, 0x10, R26 ;  /* 0x00000010ff1a7819 */ /* 0x000fc4000001161a */
[----:B------:R-:W-:Y:S01]  /*4090*/  LOP3.LUT R20, R20, 0xff, RZ, 0xc0, !PT ;  /* 0x000000ff14147812 */ /* 0x000fe200078ec0ff */
[----:B------:R1:W0:Y:S01]  /*40a0*/  I2F.F16 R25, R11 ;  /* 0x0000000b00197306 */ /* 0x0002220000200c00 */
[--C-:B----4-:R-:W-:Y:S02]  /*40b0*/  SHF.R.U32.HI R10, RZ, 0x8, R27.reuse ;  /* 0x00000008ff0a7819 */ /* 0x110fe4000001161b */
[----:B------:R-:W-:Y:S02]  /*40c0*/  SHF.R.U32.HI R27, RZ, 0x10, R27 ;  /* 0x00000010ff1b7819 */ /* 0x000fe4000001161b */
[----:B------:R-:W-:Y:S02]  /*40d0*/  LOP3.LUT R10, R10, 0xff, RZ, 0xc0, !PT ;  /* 0x000000ff0a0a7812 */ /* 0x000fe400078ec0ff */
[----:B------:R-:W-:Y:S01]  /*40e0*/  IADD3 R12, R12, -0x80, RZ ;  /* 0xffffff800c0c7810 */ /* 0x000fe20007ffe0ff */
[----:B------:R4:W0:Y:S01]  /*40f0*/  I2F.F16 R52, R0 ;  /* 0x0000000000347306 */ /* 0x0008220000200c00 */
[----:B-1----:R-:W-:-:S02]  /*4100*/  PRMT R11, R89, 0x9910, RZ ;  /* 0x00009910590b7816 */ /* 0x002fc400000000ff */
[----:B------:R-:W-:Y:S02]  /*4110*/  IADD3 R20, R20, -0x80, RZ ;  /* 0xffffff8014147810 */ /* 0x000fe40007ffe0ff */
[----:B------:R-:W-:Y:S02]  /*4120*/  ISETP.NE.AND P0, PT, R11, RZ, PT ;  /* 0x000000ff0b00720c */ /* 0x000fe40003f05270 */
[----:B------:R-:W-:Y:S01]  /*4130*/  LOP3.LUT R11, R27, 0xff, RZ, 0xc0, !PT ;  /* 0x000000ff1b0b7812 */ /* 0x000fe200078ec0ff */
[----:B------:R-:W1:Y:S01]  /*4140*/  I2F.F16 R34, R34 ;  /* 0x0000002200227306 */ /* 0x000e620000200c00 */
[----:B----4-:R-:W-:Y:S02]  /*4150*/  LOP3.LUT R0, R26, 0xff, RZ, 0xc0, !PT ;  /* 0x000000ff1a007812 */ /* 0x010fe400078ec0ff */
[----:B------:R-:W-:Y:S02]  /*4160*/  IADD3 R10, R10, -0x80, RZ ;  /* 0xffffff800a0a7810 */ /* 0x000fe40007ffe0ff */
[----:B------:R-:W-:-:S02]  /*4170*/  IADD3 R0, R0, -0x80, RZ ;  /* 0xffffff8000007810 */ /* 0x000fc40007ffe0ff */
[----:B------:R-:W-:Y:S01]  /*4180*/  IADD3 R11, R11, -0x80, RZ ;  /* 0xffffff800b0b7810 */ /* 0x000fe20007ffe0ff */
[----:B------:R-:W4:Y:S08]  /*4190*/  I2F.F16 R35, R35 ;  /* 0x0000002300237306 */ /* 0x000f300000200c00 */
[----:B------:R-:W0:Y:S08]  /*41a0*/  I2F.F16 R38, R38 ;  /* 0x0000002600267306 */ /* 0x000e300000200c00 */
[----:B------:R-:W0:Y:S08]  /*41b0*/  I2F.F16 R51, R51 ;  /* 0x0000003300337306 */ /* 0x000e300000200c00 */
[----:B------:R0:W0:Y:S08]  /*41c0*/  I2F.F16 R53, R12 ;  /* 0x0000000c00357306 */ /* 0x0000300000200c00 */
[----:B------:R0:W0:Y:S08]  /*41d0*/  I2F.F16 R26, R20 ;  /* 0x00000014001a7306 */ /* 0x0000300000200c00 */
[----:B------:R0:W0:Y:S08]  /*41e0*/  I2F.F16 R54, R0 ;  /* 0x0000000000367306 */ /* 0x0000300000200c00 */
[----:B------:R0:W0:Y:S08]  /*41f0*/  I2F.F16 R27, R10 ;  /* 0x0000000a001b7306 */ /* 0x0000300000200c00 */
[----:B------:R0:W0:Y:S01]  /*4200*/  I2F.F16 R55, R11 ;  /* 0x0000000b00377306 */ /* 0x0000220000200c00 */
[----:B-1234-:R-:W-:Y:S05]  /*4210*/  @!P0 BRA `(.L_x_379) ;  /* 0x0000000400688947 */ /* 0x01efea0003800000 */
[----:B------:R-:W1:Y:S01]  /*4220*/  LDS.64 R22, [UR4+0x10] ;  /* 0x00001004ff167984 */ /* 0x000e620008000a00 */
[----:B0-----:R-:W-:Y:S02]  /*4230*/  HADD2.F32 R0, -RZ, R36.H0_H0 ;  /* 0x20000024ff007230 */ /* 0x001fe40000004100 */
[----:B------:R-:W-:Y:S01]  /*4240*/  HADD2.F32 R58, -RZ, R39.H0_H0 ;  /* 0x20000027ff3a7230 */ /* 0x000fe20000004100 */
[----:B------:R-:W0:Y:S01]  /*4250*/  LDS.64 R20, [UR4+0x18] ;  /* 0x00001804ff147984 */ /* 0x000e220008000a00 */
[----:B------:R-:W-:Y:S02]  /*4260*/  HADD2.F32 R12, -RZ, R32.H0_H0 ;  /* 0x20000020ff0c7230 */ /* 0x000fe40000004100 */
[----:B------:R-:W-:Y:S02]  /*4270*/  HADD2.F32 R10, -RZ, R37.H0_H0 ;  /* 0x20000025ff0a7230 */ /* 0x000fe40000004100 */
[----:B------:R-:W-:Y:S02]  /*4280*/  HADD2.F32 R60, -RZ, R42.H0_H0 ;  /* 0x2000002aff3c7230 */ /* 0x000fe40000004100 */
[----:B-1----:R-:W-:-:S02]  /*4290*/  HADD2.F32 R11, -RZ, R22.H0_H0 ;  /* 0x20000016ff0b7230 */ /* 0x002fc40000004100 */
        /* <DEDUP_REMOVED lines=28> */
[----:B0-----:R-:W-:Y:S02]  /*4460*/  HADD2.F32 R12, -RZ, R20.H0_H0 ;  /* 0x20000014ff0c7230 */ /* 0x001fe40000004100 */
        /* <DEDUP_REMOVED lines=53> */
.L_x_379:
        /* <DEDUP_REMOVED lines=95> */
.L_x_380:
        /* <DEDUP_REMOVED lines=97> */
.L_x_381:
        /* <DEDUP_REMOVED lines=18> */
[----:B0-----:R-:W-:Y:S02]  /*54e0*/  HADD2.F32 R23, -RZ, R10.H0_H0 ;  /* 0x2000000aff177230 */ /* 0x001fe40000004100 */
[--C-:B------:R-:W-:Y:S02]  /*54f0*/  HADD2.F32 R56, -RZ, R11.reuse.H0_H0 ;  /* 0x2000000bff387230 */ /* 0x100fe40000004100 */
[----:B------:R-:W-:-:S02]  /*5500*/  HADD2.F32 R57, -RZ, R11.H1_H1 ;  /* 0x3000000bff397230 */ /* 0x000fc40000004100 */
        /* <DEDUP_REMOVED lines=13> */
[----:B------:R-:W-:Y:S01]  /*55e0*/  FFMA.FTZ R23, R46, R22, R23 ;  /* 0x000000162e177223 */ /* 0x000fe20000010017 */
[-C--:B------:R-:W-:Y:S01]  /*55f0*/  FFMA.FTZ R0, R0, R56.reuse, R37 ;  /* 0x0000003800007223 */ /* 0x080fe20000010025 */
        /* <DEDUP_REMOVED lines=10> */
[--C-:B-1----:R-:W-:Y:S02]  /*56a0*/  HADD2.F32 R10, -RZ, R21.reuse.H0_H0 ;  /* 0x20000015ff0a7230 */ /* 0x102fe40000004100 */
[----:B------:R-:W-:Y:S01]  /*56b0*/  FFMA.FTZ R56, R31, R57, R56 ;  /* 0x000000391f387223 */ /* 0x000fe20000010038 */
[----:B------:R-:W-:Y:S02]  /*56c0*/  HADD2.F32 R12, -RZ, R21.H1_H1 ;  /* 0x30000015ff0c7230 */ /* 0x000fe40000004100 */
[----:B------:R-:W-:-:S02]  /*56d0*/  HADD2.F32 R11, -RZ, R20.H0_H0 ;  /* 0x20000014ff0b7230 */ /* 0x000fc40000004100 */
[----:B------:R-:W-:Y:S02]  /*56e0*/  HADD2.F32 R21, -RZ, R48.H0_H0 ;  /* 0x20000030ff157230 */ /* 0x000fe40000004100 */
[----:B------:R-:W-:Y:S02]  /*56f0*/  HADD2.F32 R20, -RZ, R20.H1_H1 ;  /* 0x30000014ff147230 */ /* 0x000fe40000004100 */
[-C--:B------:R-:W-:Y:S01]  /*5700*/  FFMA.FTZ R23, R23, R11.reuse, R22 ;  /* 0x0000000b17177223 */ /* 0x080fe20000010016 */
[----:B------:R-:W-:Y:S02]  /*5710*/  HADD2.F32 R29, -RZ, R50.H0_H0 ;  /* 0x20000032ff1d7230 */ /* 0x000fe40000004100 */
[----:B------:R-:W-:Y:S01]  /*5720*/  FFMA.FTZ R21, R21, R11, R0 ;  /* 0x0000000b15157223 */ /* 0x000fe20000010000 */
[----:B------:R-:W-:Y:S02]  /*5730*/  HADD2.F32 R0, -RZ, R25.H0_H0 ;  /* 0x20000019ff007230 */ /* 0x000fe40000004100 */
[----:B------:R-:W-:-:S02]  /*5740*/  HADD2.F32 R22, -RZ, R53.H0_H0 ;  /* 0x20000035ff167230 */ /* 0x000fc40000004100 */
[-C--:B------:R-:W-:Y:S01]  /*5750*/  FFMA.FTZ R21, R24, R20.reuse, R21 ;  /* 0x0000001418157223 */ /* 0x080fe20000010015 */
[-C--:B------:R-:W-:Y:S01]  /*5760*/  FFMA.FTZ R29, R29, R11.reuse, R28 ;  /* 0x0000000b1d1d7223 */ /* 0x080fe2000001001c */
[-C--:B------:R-:W-:Y:S01]  /*5770*/  FFMA.FTZ R23, R0, R20.reuse, R23 ;  /* 0x0000001400177223 */ /* 0x080fe20000010017 */
[----:B------:R-:W-:Y:S02]  /*5780*/  HADD2.F32 R24, -RZ, R27.H0_H0 ;  /* 0x2000001bff187230 */ /* 0x000fe40000004100 */
[----:B------:R-:W-:Y:S01]  /*5790*/  FFMA.FTZ R11, R51, R11, R56 ;  /* 0x0000000b330b7223 */ /* 0x000fe20000010038 */
[----:B------:R-:W-:Y:S01]  /*57a0*/  FFMA.FTZ R29, R26, R20, R29 ;  /* 0x000000141a1d7223 */ /* 0x000fe2000001001d */
[----:B------:R-:W-:Y:S01]  /*57b0*/  FFMA.FTZ R23, R22, R10, R23 ;  /* 0x0000000a16177223 */ /* 0x000fe20000010017 */
[----:B------:R-:W-:Y:S02]  /*57c0*/  HADD2.F32 R22, -RZ, R55.H0_H0 ;  /* 0x20000037ff167230 */ /* 0x000fe40000004100 */
[----:B------:R-:W-:Y:S01]  /*57d0*/  FFMA.FTZ R11, R24, R20, R11 ;  /* 0x00000014180b7223 */ /* 0x000fe2000001000b */
[----:B------:R-:W-:-:S02]  /*57e0*/  HADD2.F32 R0, -RZ, R33.H0_H0 ;  /* 0x20000021ff007230 */ /* 0x000fc40000004100 */
[-C--:B------:R-:W-:Y:S01]  /*57f0*/  FFMA.FTZ R21, R52, R10.reuse, R21 ;  /* 0x0000000a34157223 */ /* 0x080fe20000010015 */
[----:B------:R-:W-:Y:S02]  /*5800*/  HADD2.F32 R20, -RZ, R35.H0_H0 ;  /* 0x20000023ff147230 */ /* 0x000fe40000004100 */
[-C--:B------:R-:W-:Y:S01]  /*5810*/  FFMA.FTZ R29, R54, R10.reuse, R29 ;  /* 0x0000000a361d7223 */ /* 0x080fe2000001001d */
[----:B------:R-:W-:Y:S01]  /*5820*/  FFMA.FTZ R11, R22, R10, R11 ;  /* 0x0000000a160b7223 */ /* 0x000fe2000001000b */
[-C--:B------:R-:W-:Y:S01]  /*5830*/  FFMA.FTZ R21, R0, R12.reuse, R21 ;  /* 0x0000000c00157223 */ /* 0x080fe20000010015 */
[--C-:B------:R-:W-:Y:S02]  /*5840*/  HADD2.F32 R0, -RZ, R96.reuse.H0_H0 ;  /* 0x20000060ff007230 */ /* 0x100fe40000004100 */
[-C--:B------:R-:W-:Y:S01]  /*5850*/  FFMA.FTZ R23, R34, R12.reuse, R23 ;  /* 0x0000000c22177223 */ /* 0x080fe20000010017 */
[----:B------:R-:W-:Y:S02]  /*5860*/  HADD2.F32 R10, -RZ, R96.H1_H1 ;  /* 0x30000060ff0a7230 */ /* 0x000fe40000004100 */
[----:B------:R-:W-:Y:S01]  /*5870*/  FFMA.FTZ R29, R20, R12, R29 ;  /* 0x0000000c141d7223 */ /* 0x000fe2000001001d */
[----:B------:R-:W-:-:S02]  /*5880*/  HADD2.F32 R20, -RZ, R97.H0_H0 ;  /* 0x20000061ff147230 */ /* 0x000fc40000004100 */
[----:B------:R-:W-:Y:S01]  /*5890*/  FFMA.FTZ R11, R38, R12, R11 ;  /* 0x0000000c260b7223 */ /* 0x000fe2000001000b */
[----:B------:R-:W-:Y:S02]  /*58a0*/  HADD2.F32 R22, -RZ, R97.H1_H1 ;  /* 0x30000061ff167230 */ /* 0x000fe40000004100 */
        /* <DEDUP_REMOVED lines=12> */
.L_x_378:
        /* <DEDUP_REMOVED lines=203> */
.L_x_383:
        /* <DEDUP_REMOVED lines=95> */
.L_x_384:
        /* <DEDUP_REMOVED lines=97> */
.L_x_385:
        /* <DEDUP_REMOVED lines=91> */
.L_x_382:
        /* <DEDUP_REMOVED lines=203> */
.L_x_387:
        /* <DEDUP_REMOVED lines=95> */
.L_x_388:
        /* <DEDUP_REMOVED lines=97> */
.L_x_389:
        /* <DEDUP_REMOVED lines=91> */
.L_x_386:
[----:B0-----:R-:W-:Y:S01]  /*9630*/  LEA R0, R17, 0x40, 0x6 ;  /* 0x0000004011007811 */ /* 0x001fe200078e30ff */
[----:B------:R-:W-:Y:S01]  /*9640*/  IMAD.WIDE R18, R85, 0x8, R18 ;  /* 0x0000000855127825 */ /* 0x000fe200078e0212 */
[----:B------:R-:W-:Y:S01]  /*9650*/  IADD3 R91, R91, 0x20, RZ ;  /* 0x000000205b5b7810 */ /* 0x000fe20007ffe0ff */
[----:B------:R-:W-:Y:S01]  /*9660*/  UIADD3 UR4, UR4, 0x40, URZ ;  /* 0x0000004004047890 */ /* 0x000fe2000fffe03f */
[----:B------:R-:W-:Y:S01]  /*9670*/  VIMNMX R0, R0, UR8, PT ;  /* 0x0000000800007c48 */ /* 0x000fe2000bfe0100 */
[----:B------:R-:W-:Y:S01]  /*9680*/  IMAD.WIDE R14, R85, 0x8, R14 ;  /* 0x00000008550e7825 */ /* 0x000fe200078e020e */
[C---:B------:R-:W-:Y:S02]  /*9690*/  ISETP.GE.AND P0, PT, R91.reuse, UR5, PT ;  /* 0x000000055b007c0c */ /* 0x040fe4000bf06270 */
[----:B------:R-:W-:Y:S02]  /*96a0*/  ISETP.LT.AND P2, PT, R91, R0, PT ;  /* 0x000000005b00720c */ /* 0x000fe40003f41270 */
[----:B------:R-:W-:-:S02]  /*96b0*/  MOV R12, R18 ;  /* 0x00000012000c7202 */ /* 0x000fc40000000f00 */
[----:B-----5:R-:W-:-:S09]  /*96c0*/  MOV R21, R19 ;  /* 0x0000001300157202 */ /* 0x020fd20000000f00 */
[----:B------:R-:W-:Y:S05]  /*96d0*/  @!P0 BRA P2, `(.L_x_390) ;  /* 0xffffff84003c8947 */ /* 0x000fea000103ffff */
.L_x_373:
        /* <DEDUP_REMOVED lines=10> */
.L_x_400:
        /* <DEDUP_REMOVED lines=20> */
[----:B-----5:R-:W-:Y:S02]  /*98c0*/  SHF.R.U32.HI R12, RZ, 0xc, R20 ;  /* 0x0000000cff0c7819 */ /* 0x020fe40000011614 */
[----:B------:R-:W-:Y:S02]  /*98d0*/  SHF.R.U32.HI R37, RZ, 0xc, R21 ;  /* 0x0000000cff257819 */ /* 0x000fe40000011615 */
[----:B------:R-:W-:-:S02]  /*98e0*/  LOP3.LUT R35, R21, 0x3f003f, RZ, 0xc0, !PT ;  /* 0x003f003f15237812 */ /* 0x000fc400078ec0ff */
[----:B------:R-:W-:Y:S02]  /*98f0*/  SHF.R.U32.HI R36, RZ, 0x6, R21 ;  /* 0x00000006ff247819 */ /* 0x000fe40000011615 */
[----:B------:R-:W-:Y:S02]  /*9900*/  SHF.R.U32.HI R43, RZ, 0xc, R22 ;  /* 0x0000000cff2b7819 */ /* 0x000fe40000011616 */
[----:B------:R-:W-:Y:S02]  /*9910*/  LOP3.LUT R19, R12, 0xf000f, RZ, 0xc0, !PT ;  /* 0x000f000f0c137812 */ /* 0x000fe400078ec0ff */
[----:B------:R-:W-:Y:S02]  /*9920*/  LOP3.LUT R12, R37, 0xf000f, RZ, 0xc0, !PT ;  /* 0x000f000f250c7812 */ /* 0x000fe400078ec0ff */
[----:B------:R-:W-:Y:S02]  /*9930*/  PRMT R18, R89, 0x9910, RZ ;  /* 0x0000991059127816 */ /* 0x000fe400000000ff */
[----:B------:R-:W-:-:S02]  /*9940*/  LOP3.LUT R41, R22, 0x3f003f, RZ, 0xc0, !PT ;  /* 0x003f003f16297812 */ /* 0x000fc400078ec0ff */
[----:B------:R-:W-:Y:S02]  /*9950*/  SHF.R.U32.HI R42, RZ, 0x6, R22 ;  /* 0x00000006ff2a7819 */ /* 0x000fe40000011616 */
[----:B------:R-:W-:Y:S02]  /*9960*/  LOP3.LUT R10, R20, 0x3f003f, RZ, 0xc0, !PT ;  /* 0x003f003f140a7812 */ /* 0x000fe400078ec0ff */
[----:B------:R-:W-:Y:S02]  /*9970*/  SHF.R.U32.HI R11, RZ, 0x6, R20 ;  /* 0x00000006ff0b7819 */ /* 0x000fe40000011614 */
[----:B------:R-:W-:Y:S02]  /*9980*/  LOP3.LUT R43, R43, 0xf000f, RZ, 0xc0, !PT ;  /* 0x000f000f2b2b7812 */ /* 0x000fe400078ec0ff */
[----:B------:R-:W-:Y:S02]  /*9990*/  SHF.R.U32.HI R47, RZ, 0xc, R23 ;  /* 0x0000000cff2f7819 */ /* 0x000fe40000011617 */
[----:B------:R-:W-:-:S02]  /*99a0*/  LOP3.LUT R48, R23, 0x3f003f, RZ, 0xc0, !PT ;  /* 0x003f003f17307812 */ /* 0x000fc400078ec0ff */
[----:B------:R-:W-:Y:S02]  /*99b0*/  SHF.R.U32.HI R49, RZ, 0x6, R23 ;  /* 0x00000006ff317819 */ /* 0x000fe40000011617 */
[----:B------:R-:W-:Y:S02]  /*99c0*/  ISETP.NE.AND P2, PT, R18, RZ, PT ;  /* 0x000000ff1200720c */ /* 0x000fe40003f45270 */
        /* <DEDUP_REMOVED lines=9> */
[----:B------:R-:W-:Y:S01]  /*9a60*/  ISETP.GE.AND P3, PT, R93, 0x2, PT ;  /* 0x000000025d00780c */ /* 0x000fe20003f66270 */
[----:B------:R-:W-:Y:S01]  /*9a70*/  HADD2 R10, R10, -1056, -1056 ;  /* 0xe420e4200a0a7430 */ /* 0x000fe20000000000 */
[----:B---3--:R-:W-:-:S02]  /*9a80*/  SHF.R.U32.HI R21, RZ, 0x8, R25 ;  /* 0x00000008ff157819 */ /* 0x008fc40000011619 */
[----:B------:R-:W-:Y:S02]  /*9a90*/  SHF.R.U32.HI R22, RZ, 0x8, R26 ;  /* 0x00000008ff167819 */ /* 0x000fe4000001161a */
[----:B------:R-:W-:Y:S02]  /*9aa0*/  SHF.R.U32.HI R20, RZ, 0x8, R24 ;  /* 0x00000008ff147819 */ /* 0x000fe40000011618 */
[----:B------:R-:W-:Y:S02]  /*9ab0*/  LOP3.LUT R21, R12, 0x300030, R21, 0xf8, !PT ;  /* 0x003000300c157812 */ /* 0x000fe400078ef815 */
[----:B--2---:R-:W-:Y:S02]  /*9ac0*/  SHF.R.U32.HI R12, RZ, 0xc, R28 ;  /* 0x0000000cff0c7819 */ /* 0x004fe4000001161c */
[----:B------:R-:W-:Y:S02]  /*9ad0*/  SHF.R.U32.HI R18, RZ, 0xa, R24 ;  /* 0x0000000aff127819 */ /* 0x000fe40000011618 */
[----:B------:R-:W-:-:S02]  /*9ae0*/  LOP3.LUT R33, R24, 0x3f003f, RZ, 0xc0, !PT ;  /* 0x003f003f18217812 */ /* 0x000fc400078ec0ff */
[----:B------:R-:W-:Y:S02]  /*9af0*/  SHF.R.U32.HI R34, RZ, 0x6, R24 ;  /* 0x00000006ff227819 */ /* 0x000fe40000011618 */
[--C-:B------:R-:W-:Y:S02]  /*9b00*/  SHF.R.U32.HI R23, RZ, 0x8, R27.reuse ;  /* 0x00000008ff177819 */ /* 0x100fe4000001161b */
[--C-:B------:R-:W-:Y:S02]  /*9b10*/  SHF.R.U32.HI R54, RZ, 0xa, R27.reuse ;  /* 0x0000000aff367819 */ /* 0x100fe4000001161b */
[----:B------:R-:W-:Y:S02]  /*9b20*/  LOP3.LUT R52, R27, 0x3f003f, RZ, 0xc0, !PT ;  /* 0x003f003f1b347812 */ /* 0x000fe400078ec0ff */
[----:B------:R-:W-:Y:S02]  /*9b30*/  SHF.R.U32.HI R53, RZ, 0x6, R27 ;  /* 0x00000006ff357819 */ /* 0x000fe4000001161b */
[----:B------:R-:W-:-:S02]  /*9b40*/  LOP3.LUT R22, R43, 0x300030, R22, 0xf8, !PT ;  /* 0x003000302b167812 */ /* 0x000fc400078ef816 */
[--C-:B------:R-:W-:Y:S02]  /*9b50*/  SHF.R.U32.HI R40, RZ, 0xa, R25.reuse ;  /* 0x0000000aff287819 */ /* 0x100fe40000011619 */
[----:B------:R-:W-:Y:S02]  /*9b60*/  LOP3.LUT R38, R25, 0x3f003f, RZ, 0xc0, !PT ;  /* 0x003f003f19267812 */ /* 0x000fe400078ec0ff */
[----:B------:R-:W-:Y:S02]  /*9b70*/  SHF.R.U32.HI R39, RZ, 0x6, R25 ;  /* 0x00000006ff277819 */ /* 0x000fe40000011619 */
[----:B------:R-:W-:Y:S02]  /*9b80*/  LOP3.LUT R24, R47, 0xf000f, RZ, 0xc0, !PT ;  /* 0x000f000f2f187812 */ /* 0x000fe400078ec0ff */
[----:B------:R-:W-:Y:S02]  /*9b90*/  LOP3.LUT R20, R19, 0x300030, R20, 0xf8, !PT ;  /* 0x0030003013147812 */ /* 0x000fe400078ef814 */
[----:B------:R-:W-:-:S02]  /*9ba0*/  SHF.R.U32.HI R27, RZ, 0xc, R30 ;  /* 0x0000000cff1b7819 */ /* 0x000fc4000001161e */
[----:B------:R-:W-:Y:S02]  /*9bb0*/  SHF.R.U32.HI R43, RZ, 0xc, R31 ;  /* 0x0000000cff2b7819 */ /* 0x000fe4000001161f */
[----:B------:R-:W-:Y:S02]  /*9bc0*/  SHF.R.U32.HI R25, RZ, 0xc, R29 ;  /* 0x0000000cff197819 */ /* 0x000fe4000001161d */
[----:B------:R-:W-:Y:S02]  /*9bd0*/  LOP3.LUT R19, R12, 0xf000f, RZ, 0xc0, !PT ;  /* 0x000f000f0c137812 */ /* 0x000fe400078ec0ff */
[--C-:B------:R-:W-:Y:S02]  /*9be0*/  SHF.R.U32.HI R44, RZ, 0xa, R26.reuse ;  /* 0x0000000aff2c7819 */ /* 0x100fe4000001161a */
[----:B------:R-:W-:Y:S02]  /*9bf0*/  LOP3.LUT R45, R26, 0x3f003f, RZ, 0xc0, !PT ;  /* 0x003f003f1a2d7812 */ /* 0x000fe400078ec0ff */
[----:B------:R-:W-:-:S02]  /*9c00*/  SHF.R.U32.HI R46, RZ, 0x6, R26 ;  /* 0x00000006ff2e7819 */ /* 0x000fc4000001161a */
[----:B------:R-:W-:Y:S02]  /*9c10*/  LOP3.LUT R50, R31, 0x3f003f, RZ, 0xc0, !PT ;  /* 0x003f003f1f327812 */ /* 0x000fe400078ec0ff */
[----:B------:R-:W-:Y:S02]  /*9c20*/  SHF.R.U32.HI R51, RZ, 0x6, R31 ;  /* 0x00000006ff337819 */ /* 0x000fe4000001161f */
[----:B------:R-:W-:Y:S02]  /*9c30*/  LOP3.LUT R23, R24, 0x300030, R23, 0xf8, !PT ;  /* 0x0030003018177812 */ /* 0x000fe400078ef817 */
[----:B------:R-:W-:Y:S02]  /*9c40*/  LOP3.LUT R26, R29, 0x3f003f, RZ, 0xc0, !PT ;  /* 0x003f003f1d1a7812 */ /* 0x000fe400078ec0ff */
[----:B------:R-:W-:Y:S02]  /*9c50*/  LOP3.LUT R31, R27, 0xf000f, RZ, 0xc0, !PT ;  /* 0x000f000f1b1f7812 */ /* 0x000fe400078ec0ff */
[----:B------:R-:W-:-:S02]  /*9c60*/  LOP3.LUT R43, R43, 0xf000f, RZ, 0xc0, !PT ;  /* 0x000f000f2b2b7812 */ /* 0x000fc400078ec0ff */
[----:B------:R-:W-:Y:S02]  /*9c70*/  LOP3.LUT R24, R28, 0x3f003f, RZ, 0xc0, !PT ;  /* 0x003f003f1c187812 */ /* 0x000fe400078ec0ff */
[----:B------:R-:W-:Y:S02]  /*9c80*/  LOP3.LUT R37, R30, 0x3f003f, RZ, 0xc0, !PT ;  /* 0x003f003f1e257812 */ /* 0x000fe400078ec0ff */
[----:B------:R-:W-:Y:S02]  /*9c90*/  LOP3.LUT R25, R25, 0xf000f, RZ, 0xc0, !PT ;  /* 0x000f000f19197812 */ /* 0x000fe400078ec0ff */
[----:B------:R-:W-:Y:S02]  /*9ca0*/  LOP3.LUT R27, R19, 0x300030, R18, 0xf8, !PT ;  /* 0x00300030131b7812 */ /* 0x000fe400078ef812 */
[----:B------:R-:W-:Y:S02]  /*9cb0*/  SHF.R.U32.HI R28, RZ, 0x6, R28 ;  /* 0x00000006ff1c7819 */ /* 0x000fe4000001161c */
[----:B------:R-:W-:Y:S01]  /*9cc0*/  LOP3.LUT R19, R11, 0x64006400, RZ, 0xfc, !PT ;  /* 0x640064000b137812 */ /* 0x000fe200078efcff */
[----:B------:R-:W-:Y:S01]  /*9cd0*/  HADD2 R11, R35, -1056, -1056 ;  /* 0xe420e420230b7430 */ /* 0x000fe20000000000 */
[----:B------:R-:W-:-:S02]  /*9ce0*/  SHF.R.U32.HI R29, RZ, 0x6, R29 ;  /* 0x00000006ff1d7819 */ /* 0x000fc4000001161d */
[----:B------:R-:W-:Y:S02]  /*9cf0*/  SHF.R.U32.HI R30, RZ, 0x6, R30 ;  /* 0x00000006ff1e7819 */ /* 0x000fe4000001161e */
[----:B------:R-:W-:Y:S02]  /*9d00*/  LOP3.LUT R55, R43, 0x300030, R54, 0xf8, !PT ;  /* 0x003000302b377812 */ /* 0x000fe400078ef836 */
[----:B------:R-:W-:Y:S02]  /*9d10*/  LOP3.LUT R35, R26, 0x64006400, RZ, 0xfc, !PT ;  /* 0x640064001a237812 */ /* 0x000fe400078efcff */
[----:B------:R-:W-:Y:S02]  /*9d20*/  LOP3.LUT R40, R25, 0x300030, R40, 0xf8, !PT ;  /* 0x0030003019287812 */ /* 0x000fe400078ef828 */
[----:B------:R-:W-:Y:S02]  /*9d30*/  LOP3.LUT R43, R37, 0x64006400, RZ, 0xfc, !PT ;  /* 0x64006400252b7812 */ /* 0x000fe400078efcff */
[----:B------:R-:W-:-:S02]  /*9d40*/  LOP3.LUT R50, R50, 0x64006400, RZ, 0xfc, !PT ;  /* 0x6400640032327812 */ /* 0x000fc400078efcff */
[----:B------:R-:W-:Y:S01]  /*9d50*/  LOP3.LUT R25, R28, 0x3f003f, RZ, 0xc0, !PT ;  /* 0x003f003f1c197812 */ /* 0x000fe200078ec0ff */
[----:B------:R-:W-:Y:S01]  /*9d60*/  HADD2 R28, R36, -1056, -1056 ;  /* 0xe420e420241c7430 */ /* 0x000fe20000000000 */
[----:B------:R-:W-:Y:S02]  /*9d70*/  LOP3.LUT R37, R38, 0x64006400, RZ, 0xfc, !PT ;  /* 0x6400640026257812 */ /* 0x000fe400078efcff */
[----:B------:R-:W-:Y:S02]  /*9d80*/  LOP3.LUT R47, R31, 0x300030, R44, 0xf8, !PT ;  /* 0x003000301f2f7812 */ /* 0x000fe400078ef82c */
[----:B------:R-:W-:Y:S02]  /*9d90*/  LOP3.LUT R51, R51, 0x3f003f, RZ, 0xc0, !PT ;  /* 0x003f003f33337812 */ /* 0x000fe400078ec0ff */
[----:B------:R-:W-:Y:S02]  /*9da0*/  LOP3.LUT R38, R45, 0x64006400, RZ, 0xfc, !PT ;  /* 0x640064002d267812 */ /* 0x000fe400078efcff */
[----:B------:R-:W-:-:S02]  /*9db0*/  LOP3.LUT R53, R53, 0x3f003f, RZ, 0xc0, !PT ;  /* 0x003f003f35357812 */ /* 0x000fc400078ec0ff */
[----:B------:R-:W-:Y:S02]  /*9dc0*/  LOP3.LUT R31, R29, 0x3f003f, RZ, 0xc0, !PT ;  /* 0x003f003f1d1f7812 */ /* 0x000fe400078ec0ff */
[----:B------:R-:W-:Y:S02]  /*9dd0*/  LOP3.LUT R44, R30, 0x3f003f, RZ, 0xc0, !PT ;  /* 0x003f003f1e2c7812 */ /* 0x000fe400078ec0ff */
[----:B------:R-:W-:Y:S01]  /*9de0*/  LOP3.LUT R36, R33, 0x64006400, RZ, 0xfc, !PT ;  /* 0x6400640021247812 */ /* 0x000fe200078efcff */
[----:B------:R-:W-:Y:S01]  /*9df0*/  HADD2 R33, R35, -1056, -1056 ;  /* 0xe420e42023217430 */ /* 0x000fe20000000000 */
[----:B------:R-:W-:Y:S02]  /*9e00*/  LOP3.LUT R26, R34, 0x3f003f, RZ, 0xc0, !PT ;  /* 0x003f003f221a7812 */ /* 0x000fe400078ec0ff */
[----:B------:R-:W-:Y:S02]  /*9e10*/  LOP3.LUT R39, R39, 0x3f003f, RZ, 0xc0, !PT ;  /* 0x003f003f27277812 */ /* 0x000fe400078ec0ff */
        /* <DEDUP_REMOVED lines=92> */
.L_x_393:
        /* <DEDUP_REMOVED lines=47> */
.L_x_394:
        /* <DEDUP_REMOVED lines=46> */
.L_x_395:
        /* <DEDUP_REMOVED lines=44> */
.L_x_392:
        /* <DEDUP_REMOVED lines=14> */
[----:B------:R-:W-:Y:S02]  /*ad50*/  LOP3.LUT R35, R21, 0x3f003f, RZ, 0xc0, !PT ;  /* 0x003f003f15237812 */ /* 0x000fe400078ec0ff */
[----:B------:R-:W-:-:S02]  /*ad60*/  SHF.R.U32.HI R36, RZ, 0x6, R21 ;  /* 0x00000006ff247819 */ /* 0x000fc40000011615 */
[----:B------:R-:W-:Y:S02]  /*ad70*/  LOP3.LUT R48, R23, 0x3f003f, RZ, 0xc0, !PT ;  /* 0x003f003f17307812 */ /* 0x000fe400078ec0ff */
[----:B------:R-:W-:Y:S02]  /*ad80*/  SHF.R.U32.HI R49, RZ, 0x6, R23 ;  /* 0x00000006ff317819 */ /* 0x000fe40000011617 */
[----:B------:R-:W-:Y:S02]  /*ad90*/  SHF.R.U32.HI R19, RZ, 0xc, R20 ;  /* 0x0000000cff137819 */ /* 0x000fe40000011614 */
[----:B------:R-:W-:Y:S02]  /*ada0*/  SHF.R.U32.HI R11, RZ, 0xc, R22 ;  /* 0x0000000cff0b7819 */ /* 0x000fe40000011616 */
[----:B----4-:R-:W-:Y:S02]  /*adb0*/  SHF.R.U32.HI R21, RZ, 0x8, R25 ;  /* 0x00000008ff157819 */ /* 0x010fe40000011619 */
[----:B------:R-:W-:-:S02]  /*adc0*/  SHF.R.U32.HI R23, RZ, 0x8, R27 ;  /* 0x00000008ff177819 */ /* 0x000fc4000001161b */
[----:B------:R-:W-:Y:S02]  /*add0*/  LOP3.LUT R10, R10, 0xf000f, RZ, 0xc0, !PT ;  /* 0x000f000f0a0a7812 */ /* 0x000fe400078ec0ff */
[----:B------:R-:W-:Y:S02]  /*ade0*/  LOP3.LUT R42, R42, 0xf000f, RZ, 0xc0, !PT ;  /* 0x000f000f2a2a7812 */ /* 0x000fe400078ec0ff */
[----:B------:R-:W-:Y:S02]  /*adf0*/  LOP3.LUT R12, R20, 0x3f003f, RZ, 0xc0, !PT ;  /* 0x003f003f140c7812 */ /* 0x000fe400078ec0ff */
[----:B------:R-:W-:Y:S02]  /*ae00*/  SHF.R.U32.HI R18, RZ, 0x6, R20 ;  /* 0x00000006ff127819 */ /* 0x000fe40000011614 */
[----:B------:R-:W-:Y:S02]  /*ae10*/  LOP3.LUT R40, R22, 0x3f003f, RZ, 0xc0, !PT ;  /* 0x003f003f16287812 */ /* 0x000fe400078ec0ff */
[----:B------:R-:W-:-:S02]  /*ae20*/  SHF.R.U32.HI R41, RZ, 0x6, R22 ;  /* 0x00000006ff297819 */ /* 0x000fc40000011616 */
[----:B------:R-:W-:Y:S02]  /*ae30*/  SHF.R.U32.HI R20, RZ, 0x8, R24 ;  /* 0x00000008ff147819 */ /* 0x000fe40000011618 */
[--C-:B------:R-:W-:Y:S02]  /*ae40*/  SHF.R.U32.HI R22, RZ, 0x8, R26.reuse ;  /* 0x00000008ff167819 */ /* 0x100fe4000001161a */
[--C-:B------:R-:W-:Y:S02]  /*ae50*/  SHF.R.U32.HI R46, RZ, 0xa, R26.reuse ;  /* 0x0000000aff2e7819 */ /* 0x100fe4000001161a */
[----:B------:R-:W-:Y:S02]  /*ae60*/  LOP3.LUT R44, R26, 0x3f003f, RZ, 0xc0, !PT ;  /* 0x003f003f1a2c7812 */ /* 0x000fe400078ec0ff */
        /* <DEDUP_REMOVED lines=8> */
[----:B---3--:R-:W-:Y:S02]  /*aef0*/  SHF.R.U32.HI R10, RZ, 0xc, R28 ;  /* 0x0000000cff0a7819 */ /* 0x008fe4000001161c */
[--C-:B------:R-:W-:Y:S02]  /*af00*/  SHF.R.U32.HI R26, RZ, 0xc, R30.reuse ;  /* 0x0000000cff1a7819 */ /* 0x100fe4000001161e */
[----:B------:R-:W-:Y:S02]  /*af10*/  LOP3.LUT R42, R30, 0x3f003f, RZ, 0xc0, !PT ;  /* 0x003f003f1e2a7812 */ /* 0x000fe400078ec0ff */
[----:B------:R-:W-:Y:S02]  /*af20*/  SHF.R.U32.HI R43, RZ, 0x6, R30 ;  /* 0x00000006ff2b7819 */ /* 0x000fe4000001161e */
[----:B------:R-:W-:Y:S02]  /*af30*/  SHF.R.U32.HI R25, RZ, 0xc, R29 ;  /* 0x0000000cff197819 */ /* 0x000fe4000001161d */
[----:B------:R-:W-:-:S02]  /*af40*/  SHF.R.U32.HI R30, RZ, 0xc, R31 ;  /* 0x0000000cff1e7819 */ /* 0x000fc4000001161f */
[----:B------:R-:W-:Y:S02]  /*af50*/  LOP3.LUT R50, R31, 0x3f003f, RZ, 0xc0, !PT ;  /* 0x003f003f1f327812 */ /* 0x000fe400078ec0ff */
[--C-:B------:R-:W-:Y:S02]  /*af60*/  SHF.R.U32.HI R54, RZ, 0xa, R27.reuse ;  /* 0x0000000aff367819 */ /* 0x100fe4000001161b */
[----:B------:R-:W-:Y:S02]  /*af70*/  LOP3.LUT R52, R27, 0x3f003f, RZ, 0xc0, !PT ;  /* 0x003f003f1b347812 */ /* 0x000fe400078ec0ff */
[----:B------:R-:W-:Y:S02]  /*af80*/  SHF.R.U32.HI R53, RZ, 0x6, R27 ;  /* 0x00000006ff357819 */ /* 0x000fe4000001161b */
[----:B------:R-:W-:Y:S02]  /*af90*/  LOP3.LUT R20, R19, 0x300030, R20, 0xf8, !PT ;  /* 0x0030003013147812 */ /* 0x000fe400078ef814 */
[----:B------:R-:W-:-:S02]  /*afa0*/  LOP3.LUT R22, R11, 0x300030, R22, 0xf8, !PT ;  /* 0x003000300b167812 */ /* 0x000fc400078ef816 */
[----:B------:R-:W-:Y:S02]  /*afb0*/  SHF.R.U32.HI R51, RZ, 0x6, R31 ;  /* 0x00000006ff337819 */ /* 0x000fe4000001161f */
[----:B------:R-:W-:Y:S02]  /*afc0*/  SHF.R.U32.HI R34, RZ, 0xa, R24 ;  /* 0x0000000aff227819 */ /* 0x000fe40000011618 */
[----:B------:R-:W-:Y:S02]  /*afd0*/  LOP3.LUT R33, R24, 0x3f003f, RZ, 0xc0, !PT ;  /* 0x003f003f18217812 */ /* 0x000fe400078ec0ff */
[----:B------:R-:W-:Y:S02]  /*afe0*/  LOP3.LUT R11, R28, 0x3f003f, RZ, 0xc0, !PT ;  /* 0x003f003f1c0b7812 */ /* 0x000fe400078ec0ff */
[----:B------:R-:W-:Y:S02]  /*aff0*/  LOP3.LUT R27, R29, 0x3f003f, RZ, 0xc0, !PT ;  /* 0x003f003f1d1b7812 */ /* 0x000fe400078ec0ff */
[----:B------:R-:W-:-:S02]  /*b000*/  LOP3.LUT R19, R10, 0xf000f, RZ, 0xc0, !PT ;  /* 0x000f000f0a137812 */ /* 0x000fc400078ec0ff */
[----:B------:R-:W-:Y:S02]  /*b010*/  LOP3.LUT R31, R26, 0xf000f, RZ, 0xc0, !PT ;  /* 0x000f000f1a1f7812 */ /* 0x000fe400078ec0ff */
[----:B------:R-:W-:Y:S02]  /*b020*/  SHF.R.U32.HI R24, RZ, 0x6, R24 ;  /* 0x00000006ff187819 */ /* 0x000fe40000011618 */
[----:B------:R-:W-:Y:S02]  /*b030*/  SHF.R.U32.HI R28, RZ, 0x6, R28 ;  /* 0x00000006ff1c7819 */ /* 0x000fe4000001161c */
[----:B------:R-:W-:Y:S02]  /*b040*/  SHF.R.U32.HI R29, RZ, 0x6, R29 ;  /* 0x00000006ff1d7819 */ /* 0x000fe4000001161d */
[----:B------:R-:W-:Y:S02]  /*b050*/  LOP3.LUT R10, R25, 0xf000f, RZ, 0xc0, !PT ;  /* 0x000f000f190a7812 */ /* 0x000fe400078ec0ff */
[----:B------:R-:W-:-:S02]  /*b060*/  LOP3.LUT R55, R30, 0xf000f, RZ, 0xc0, !PT ;  /* 0x000f000f1e377812 */ /* 0x000fc400078ec0ff */
[----:B------:R-:W-:Y:S02]  /*b070*/  LOP3.LUT R35, R35, 0x64006400, RZ, 0xfc, !PT ;  /* 0x6400640023237812 */ /* 0x000fe400078efcff */
[----:B------:R-:W-:Y:S02]  /*b080*/  LOP3.LUT R50, R50, 0x64006400, RZ, 0xfc, !PT ;  /* 0x6400640032327812 */ /* 0x000fe400078efcff */
[----:B------:R-:W-:Y:S02]  /*b090*/  LOP3.LUT R18, R18, 0x3f003f, RZ, 0xc0, !PT ;  /* 0x003f003f12127812 */ /* 0x000fe400078ec0ff */
[----:B------:R-:W-:Y:S02]  /*b0a0*/  LOP3.LUT R40, R40, 0x64006400, RZ, 0xfc, !PT ;  /* 0x6400640028287812 */ /* 0x000fe400078efcff */
[----:B------:R-:W-:Y:S02]  /*b0b0*/  LOP3.LUT R41, R41, 0x3f003f, RZ, 0xc0, !PT ;  /* 0x003f003f29297812 */ /* 0x000fe400078ec0ff */
[----:B------:R-:W-:-:S02]  /*b0c0*/  LOP3.LUT R47, R31, 0x300030, R46, 0xf8, !PT ;  /* 0x003000301f2f7812 */ /* 0x000fc400078ef82e */
[----:B------:R-:W-:Y:S02]  /*b0d0*/  LOP3.LUT R36, R36, 0x3f003f, RZ, 0xc0, !PT ;  /* 0x003f003f24247812 */ /* 0x000fe400078ec0ff */
[----:B------:R-:W-:Y:S02]  /*b0e0*/  LOP3.LUT R49, R49, 0x3f003f, RZ, 0xc0, !PT ;  /* 0x003f003f31317812 */ /* 0x000fe400078ec0ff */
[----:B------:R-:W-:Y:S02]  /*b0f0*/  LOP3.LUT R43, R43, 0x3f003f, RZ, 0xc0, !PT ;  /* 0x003f003f2b2b7812 */ /* 0x000fe400078ec0ff */
[----:B------:R-:W-:Y:S02]  /*b100*/  LOP3.LUT R53, R53, 0x3f003f, RZ, 0xc0, !PT ;  /* 0x003f003f35357812 */ /* 0x000fe400078ec0ff */
[----:B------:R-:W-:Y:S02]  /*b110*/  LOP3.LUT R25, R19, 0x300030, R34, 0xf8, !PT ;  /* 0x0030003013197812 */ /* 0x000fe400078ef822 */
[----:B------:R-:W-:-:S02]  /*b120*/  LOP3.LUT R39, R10, 0x300030, R39, 0xf8, !PT ;  /* 0x003000300a277812 */ /* 0x000fc400078ef827 */
[----:B------:R-:W-:Y:S02]  /*b130*/  LOP3.LUT R55, R55, 0x300030, R54, 0xf8, !PT ;  /* 0x0030003037377812 */ /* 0x000fe400078ef836 */
[----:B------:R-:W-:Y:S01]  /*b140*/  LOP3.LUT R31, R11, 0x64006400, RZ, 0xfc, !PT ;  /* 0x640064000b1f7812 */ /* 0x000fe200078efcff */
[----:B------:R-:W-:Y:S01]  /*b150*/  HADD2 R11, R35, -1056, -1056 ;  /* 0xe420e420230b7430 */ /* 0x000fe20000000000 */
        /* <DEDUP_REMOVED lines=108> */
.L_x_397:
        /* <DEDUP_REMOVED lines=47> */
.L_x_398:
        /* <DEDUP_REMOVED lines=46> */
.L_x_399:
        /* <DEDUP_REMOVED lines=44> */
.L_x_396:
        /* <DEDUP_REMOVED lines=8> */
.L_x_391:
[----:B------:R-:W-:Y:S01]  /*c130*/  LEA R18, R17, 0x40, 0x6 ;  /* 0x0000004011127811 */ /* 0x000fe200078e30ff */
[----:B------:R-:W-:-:S03]  /*c140*/  ULDC UR5, c[0x0][0x240] ;  /* 0x0000900000057ab9 */ /* 0x000fc60000000800 */
[----:B------:R-:W-:Y:S01]  /*c150*/  VIMNMX R18, R18, UR5, PT ;  /* 0x0000000512127c48 */ /* 0x000fe2000bfe0100 */
[----:B------:R-:W-:-:S03]  /*c160*/  ULDC UR5, c[0x0][0x264] ;  /* 0x0000990000057ab9 */ /* 0x000fc60000000800 */
[----:B------:R-:W-:-:S04]  /*c170*/  ISETP.GE.AND P0, PT, R91, R18, PT ;  /* 0x000000125b00720c */ /* 0x000fc80003f06270 */
[----:B------:R-:W-:-:S13]  /*c180*/  ISETP.GE.OR P0, PT, R91, UR5, P0 ;  /* 0x000000055b007c0c */ /* 0x000fda0008706670 */
[----:B------:R-:W-:Y:S05]  /*c190*/  @P0 BRA `(.L_x_401) ;  /* 0x0000006c00040947 */ /* 0x000fea0003800000 */
[----:B------:R-:W-:Y:S01]  /*c1a0*/  PRMT R0, R16, 0x9910, RZ ;  /* 0x0000991010007816 */ /* 0x000fe200000000ff */
[----:B------:R-:W-:-:S03]  /*c1b0*/  ULDC UR5, c[0x0][0x264] ;  /* 0x0000990000057ab9 */ /* 0x000fc60000000800 */
[----:B------:R-:W-:-:S04]  /*c1c0*/  ISETP.NE.AND P0, PT, R0, RZ, PT ;  /* 0x000000ff0000720c */ /* 0x000fc80003f05270 */
[----:B------:R-:W-:-:S13]  /*c1d0*/  ISETP.LT.OR P0, PT, R13, 0x4, !P0 ;  /* 0x000000040d00780c */ /* 0x000fda0004701670 */
.L_x_418:
[----:B------:R-:W-:-:S13]  /*c1e0*/  ISETP.NE.AND P2, PT, R91, R86, PT ;  /* 0x000000565b00720c */ /* 0x000fda0003f45270 */
[----:B------:R-:W0:Y:S01]  /*c1f0*/  @!P2 LDC.64 R10, c[0x0][0x248] ;  /* 0x00009200ff0aab82 */ /* 0x000e220000000a00 */
[----:B------:R-:W-:Y:S02]  /*c200*/  @!P2 IADD3 R87, R87, 0x1, RZ ;  /* 0x000000015757a810 */ /* 0x000fe40007ffe0ff */
[----:B------:R-:W-:Y:S02]  /*c210*/  @!P2 LEA R17, R91, 0x1, 0x1 ;  /* 0x000000015b11a811 */ /* 0x000fe400078e08ff */
[----:B-----5:R-:W-:-:S06]  /*c220*/  @!P2 LEA R20, R87, R1, 0x3 ;  /* 0x000000015714a211 */ /* 0x020fcc00078e18ff */
[----:B------:R-:W2:Y:S01]  /*c230*/  @!P2 LDL.64 R20, [R20] ;  /* 0x000000001414a983 */ /* 0x000ea20000100a00 */
[----:B0-----:R-:W-:-:S06]  /*c240*/  @!P2 IMAD.WIDE R10, R17, 0x2, R10 ;  /* 0x00000002110aa825 */ /* 0x001fcc00078e020a */
[----:B------:R-:W3:Y:S01]  /*c250*/  @!P2 LDG.E.U16.CONSTANT R10, desc[UR6][R10.64] ;  /* 0x000000060a0aa981 */ /* 0x000ee2000c1e9500 */
[----:B--2---:R-:W-:Y:S02]  /*c260*/  @!P2 PRMT R96, R20, 0x7610, R96 ;  /* 0x000076101460a816 */ /* 0x004fe40000000060 */
[----:B------:R-:W-:Y:S02]  /*c270*/  @!P2 PRMT R97, R21, 0x7610, R97 ;  /* 0x000076101561a816 */ /* 0x000fe40000000061 */
[----:B------:R-:W-:Y:S02]  /*c280*/  @!P2 PRMT R96, R96, 0x7610, R20 ;  /* 0x000076106060a816 */ /* 0x000fe40000000014 */
[----:B------:R-:W-:Y:S02]  /*c290*/  @!P2 PRMT R97, R97, 0x7610, R21 ;  /* 0x000076106161a816 */ /* 0x000fe40000000015 */
[----:B---3--:R-:W-:Y:S01]  /*c2a0*/  @!P2 IADD3 R86, R10, R91, RZ ;  /* 0x0000005b0a56a210 */ /* 0x008fe20007ffe0ff */
[----:B------:R-:W-:Y:S06]  /*c2b0*/  @!P1 BRA `(.L_x_402) ;  /* 0x0000006800a09947 */ /* 0x000fec0003800000 */
[----:B------:R-:W2:Y:S01]  /*c2c0*/  LDG.E.128.CONSTANT R20, desc[UR6][R14.64] ;  /* 0x000000060e147981 */ /* 0x000ea2000c1e9d00 */
[----:B------:R-:W-:Y:S02]  /*c2d0*/  PRMT R10, R89, 0x9910, RZ ;  /* 0x00009910590a7816 */ /* 0x000fe400000000ff */
[----:B------:R-:W-:Y:S02]  /*c2e0*/  MOV R17, 0x2c00 ;  /* 0x00002c0000117802 */ /* 0x000fe40000000f00 */
[----:B------:R-:W-:Y:S02]  /*c2f0*/  ISETP.NE.AND P2, PT, R10, RZ, PT ;  /* 0x000000ff0a00720c */ /* 0x000fe40003f45270 */
[----:B------:R-:W-:Y:S02]  /*c300*/  ISETP.GE.AND P3, PT, R93, 0x2, PT ;  /* 0x000000025d00780c */ /* 0x000fe40003f66270 */
[C---:B--2---:R-:W-:Y:S02]  /*c310*/  LOP3.LUT R0, R20.reuse, 0xf000f, RZ, 0xc0, !PT ;  /* 0x000f000f14007812 */ /* 0x044fe400078ec0ff */
[----:B------:R-:W-:-:S02]  /*c320*/  LOP3.LUT R10, R20, 0xf000f0, RZ, 0xc0, !PT ;  /* 0x00f000f0140a7812 */ /* 0x000fc400078ec0ff */
[C---:B------:R-:W-:Y:S02]  /*c330*/  LOP3.LUT R12, R21.reuse, 0xf000f, RZ, 0xc0, !PT ;  /* 0x000f000f150c7812 */ /* 0x040fe400078ec0ff */
[----:B------:R-:W-:Y:S02]  /*c340*/  LOP3.LUT R19, R21, 0xf000f0, RZ, 0xc0, !PT ;  /* 0x00f000f015137812 */ /* 0x000fe400078ec0ff */
[C---:B------:R-:W-:Y:S02]  /*c350*/  LOP3.LUT R25, R22.reuse, 0xf000f, RZ, 0xc0, !PT ;  /* 0x000f000f16197812 */ /* 0x040fe400078ec0ff */
[----:B------:R-:W-:Y:S02]  /*c360*/  LOP3.LUT R26, R22, 0xf000f0, RZ, 0xc0, !PT ;  /* 0x00f000f0161a7812 */ /* 0x000fe400078ec0ff */
[----:B------:R-:W-:Y:S02]  /*c370*/  SHF.R.U32.HI R20, RZ, 0x8, R20 ;  /* 0x00000008ff147819 */ /* 0x000fe40000011614 */
[----:B------:R-:W-:-:S02]  /*c380*/  SHF.R.U32.HI R21, RZ, 0x8, R21 ;  /* 0x00000008ff157819 */ /* 0x000fc40000011615 */
[----:B------:R-:W-:Y:S02]  /*c390*/  SHF.R.U32.HI R22, RZ, 0x8, R22 ;  /* 0x00000008ff167819 */ /* 0x000fe40000011616 */
[----:B------:R-:W-:Y:S02]  /*c3a0*/  SHF.R.U32.HI R29, RZ, 0x8, R23 ;  /* 0x00000008ff1d7819 */ /* 0x000fe40000011617 */
[C---:B------:R-:W-:Y:S02]  /*c3b0*/  LOP3.LUT R27, R23.reuse, 0xf000f, RZ, 0xc0, !PT ;  /* 0x000f000f171b7812 */ /* 0x040fe400078ec0ff */
        /* <DEDUP_REMOVED lines=42> */
[----:B------:R-:W0:Y:S01]  /*c660*/  LDS.64 R38, [UR4] ;  /* 0x00000004ff267984 */ /* 0x000e220008000a00 */
        /* <DEDUP_REMOVED lines=89> */
.L_x_403:
        /* <DEDUP_REMOVED lines=95> */
.L_x_405:
        /* <DEDUP_REMOVED lines=94> */
.L_x_406:
        /* <DEDUP_REMOVED lines=16> */
[----:B------:R-:W-:-:S02]  /*d8d0*/  HADD2.F32 R42, -RZ, R27.H1_H1 ;  /* 0x3000001bff2a7230 */ /* 0x000fc40000004100 */
[-C--:B------:R-:W-:Y:S01]  /*d8e0*/  FFMA.FTZ R11, R11, R37.reuse, RZ ;  /* 0x000000250b0b7223 */ /* 0x080fe200000100ff */
[----:B------:R-:W-:Y:S01]  /*d8f0*/  FFMA.FTZ R37, R12, R37, RZ ;  /* 0x000000250c257223 */ /* 0x000fe200000100ff */
        /* <DEDUP_REMOVED lines=23> */
[----:B------:R-:W-:Y:S02]  /*da70*/  HADD2.F32 R20, -RZ, R20.H1_H1 ;  /* 0x30000014ff147230 */ /* 0x000fe40000004100 */
[-C--:B------:R-:W-:Y:S01]  /*da80*/  FFMA.FTZ R19, R19, R11.reuse, R0 ;  /* 0x0000000b13137223 */ /* 0x080fe20000010000 */
[----:B------:R-:W-:Y:S02]  /*da90*/  HADD2.F32 R24, -RZ, R29.H1_H1 ;  /* 0x3000001dff187230 */ /* 0x000fe40000004100 */
        /* <DEDUP_REMOVED lines=19> */
[----:B------:R-:W-:Y:S02]  /*dbd0*/  HADD2.F32 R22, -RZ, R36.H0_H0 ;  /* 0x20000024ff167230 */ /* 0x000fe40000004100 */
[----:B------:R-:W-:Y:S01]  /*dbe0*/  FFMA.FTZ R20, R20, R10, R25 ;  /* 0x0000000a14147223 */ /* 0x000fe20000010019 */
[----:B------:R-:W-:-:S02]  /*dbf0*/  HADD2.F32 R19, -RZ, R30.H1_H1 ;  /* 0x3000001eff137230 */ /* 0x000fc40000004100 */
[----:B------:R-:W-:Y:S02]  /*dc00*/  HADD2.F32 R23, -RZ, R32.H1_H1 ;  /* 0x30000020ff177230 */ /* 0x000fe40000004100 */
        /* <DEDUP_REMOVED lines=23> */
.L_x_404:
[----:B------:R-:W0:Y:S02]  /*dd80*/  LDC R19, c[0x0][0x23c] ;  /* 0x00008f00ff137b82 */ /* 0x000e240000000800 */
[----:B0-----:R-:W-:-:S05]  /*dd90*/  IMAD.WIDE R20, R19, 0x4, R14 ;  /* 0x0000000413147825 */ /* 0x001fca00078e020e */
[----:B------:R-:W2:Y:S02]  /*dda0*/  LDG.E.128.CONSTANT R24, desc[UR6][R20.64] ;  /* 0x0000000614187981 */ /* 0x000ea4000c1e9d00 */
[----:B--2---:R-:W-:Y:S02]  /*ddb0*/  SHF.R.U32.HI R31, RZ, 0x8, R26 ;  /* 0x00000008ff1f7819 */ /* 0x004fe4000001161a */
[C---:B------:R-:W-:Y:S02]  /*ddc0*/  LOP3.LUT R0, R24.reuse, 0xf000f, RZ, 0xc0, !PT ;  /* 0x000f000f18007812 */ /* 0x040fe400078ec0ff */
[----:B------:R-:W-:Y:S02]  /*ddd0*/  LOP3.LUT R10, R24, 0xf000f0, RZ, 0xc0, !PT ;  /* 0x00f000f0180a7812 */ /* 0x000fe400078ec0ff */
[----:B------:R-:W-:Y:S02]  /*dde0*/  SHF.R.U32.HI R23, RZ, 0x8, R25 ;  /* 0x00000008ff177819 */ /* 0x000fe40000011619 */
[----:B------:R-:W-:-:S02]  /*ddf0*/  LOP3.LUT R29, R26, 0xf000f0, RZ, 0xc0, !PT ;  /* 0x00f000f01a1d7812 */ /* 0x000fc400078ec0ff */
[----:B------:R-:W-:Y:S02]  /*de00*/  SHF.R.U32.HI R24, RZ, 0x8, R24 ;  /* 0x00000008ff187819 */ /* 0x000fe40000011618 */
[C---:B------:R-:W-:Y:S02]  /*de10*/  LOP3.LUT R33, R27.reuse, 0xf000f0, RZ, 0xc0, !PT ;  /* 0x00f000f01b217812 */ /* 0x040fe400078ec0ff */
[----:B------:R-:W-:Y:S02]  /*de20*/  SHF.R.U32.HI R34, RZ, 0x8, R27 ;  /* 0x00000008ff227819 */ /* 0x000fe4000001161b */
        /* <DEDUP_REMOVED lines=27> */
[----:B------:R-:W-:Y:S01]  /*dfe0*/  LOP3.LUT R22, R22, 0x64006400, RZ, 0xfc, !PT ;  /* 0x6400640016167812 */ /* 0x000fe200078efcff */
[----:B------:R-:W-:Y:S01]  /*dff0*/  HADD2 R38, R39, -1032, -1032 ;  /* 0xe408e40827267430 */ /* 0x000fe20000000000 */
[----:B------:R-:W-:-:S02]  /*e000*/  LOP3.LUT R28, R28, 0x64006400, RZ, 0xfc, !PT ;  /* 0x640064001c1c7812 */ /* 0x000fc400078efcff */
[----:B------:R-:W-:Y:S02]  /*e010*/  LOP3.LUT R11, R11, 0x64006400, RZ, 0xfc, !PT ;  /* 0x640064000b0b7812 */ /* 0x000fe400078efcff */
[----:B------:R-:W-:Y:S01]  /*e020*/  LOP3.LUT R12, R24, 0x64006400, RZ, 0xfc, !PT ;  /* 0x64006400180c7812 */ /* 0x000fe200078efcff */
[-C--:B------:R-:W-:Y:S01]  /*e030*/  HFMA2 R24, R10, R17.reuse.H0_H0, -72, -72 ;  /* 0xd480d4800a187431 */ /* 0x080fe20000040011 */
        /* <DEDUP_REMOVED lines=9> */
[----:B------:R-:W-:Y:S02]  /*e0d0*/  HADD2 R36, R23, -1032, -1032 ;  /* 0xe408e40817247430 */ /* 0x000fe40000000000 */
[----:B------:R-:W-:Y:S01]  /*e0e0*/  HFMA2 R39, R42, R17.H0_H0, -72, -72 ;  /* 0xd480d4802a277431 */ /* 0x000fe20000040011 */
[----:B------:R-:W-:Y:S06]  /*e0f0*/  @!P2 BRA `(.L_x_407) ;  /* 0x000000040068a947 */ /* 0x000fec0003800000 */
[----:B------:R-:W0:Y:S01]  /*e100*/  LDS.64 R40, [UR4+0x10] ;  /* 0x00001004ff287984 */ /* 0x000e220008000a00 */
        /* <DEDUP_REMOVED lines=89> */
.L_x_407:
        /* <DEDUP_REMOVED lines=95> */
.L_x_409:
        /* <DEDUP_REMOVED lines=94> */
.L_x_410:
        /* <DEDUP_REMOVED lines=91> */
.L_x_408:
[----:B------:R-:W-:-:S05]  /*f820*/  IMAD.WIDE R20, R19, 0x4, R20 ;  /* 0x0000000413147825 */ /* 0x000fca00078e0214 */
        /* <DEDUP_REMOVED lines=144> */
.L_x_411:
        /* <DEDUP_REMOVED lines=95> */
.L_x_413:
        /* <DEDUP_REMOVED lines=94> */
.L_x_414:
        /* <DEDUP_REMOVED lines=91> */
.L_x_412:
[----:B------:R-:W-:-:S06]  /*112b0*/  IMAD.WIDE R20, R19, 0x4, R20 ;  /* 0x0000000413147825 */ /* 0x000fcc00078e0214 */
[----:B------:R-:W2:Y:S02]  /*112c0*/  LDG.E.128.CONSTANT R20, desc[UR6][R20.64] ;  /* 0x0000000614147981 */ /* 0x000ea4000c1e9d00 */
[----:B--2---:R-:W-:Y:S02]  /*112d0*/  LOP3.LUT R12, R21, 0xf000f0, RZ, 0xc0, !PT ;  /* 0x00f000f0150c7812 */ /* 0x004fe400078ec0ff */
[----:B------:R-:W-:Y:S02]  /*112e0*/  SHF.R.U32.HI R11, RZ, 0x8, R20 ;  /* 0x00000008ff0b7819 */ /* 0x000fe40000011614 */
[C---:B------:R-:W-:Y:S02]  /*112f0*/  LOP3.LUT R19, R22.reuse, 0xf000f0, RZ, 0xc0, !PT ;  /* 0x00f000f016137812 */ /* 0x040fe400078ec0ff */
[----:B------:R-:W-:Y:S02]  /*11300*/  SHF.R.U32.HI R34, RZ, 0x8, R23 ;  /* 0x00000008ff227819 */ /* 0x000fe40000011617 */
[----:B------:R-:W-:-:S02]  /*11310*/  LOP3.LUT R30, R22, 0xf000f, RZ, 0xc0, !PT ;  /* 0x000f000f161e7812 */ /* 0x000fc400078ec0ff */
[----:B------:R-:W-:Y:S02]  /*11320*/  SHF.R.U32.HI R31, RZ, 0x8, R22 ;  /* 0x00000008ff1f7819 */ /* 0x000fe40000011616 */
[----:B------:R-:W-:Y:S02]  /*11330*/  LOP3.LUT R28, R21, 0xf000f, RZ, 0xc0, !PT ;  /* 0x000f000f151c7812 */ /* 0x000fe400078ec0ff */
[----:B------:R-:W-:Y:S02]  /*11340*/  SHF.R.U32.HI R29, RZ, 0x8, R21 ;  /* 0x00000008ff1d7819 */ /* 0x000fe40000011615 */
[----:B------:R-:W-:Y:S02]  /*11350*/  LOP3.LUT R22, R12, 0x64006400, RZ, 0xfc, !PT ;  /* 0x640064000c167812 */ /* 0x000fe400078efcff */
[C---:B------:R-:W-:Y:S02]  /*11360*/  LOP3.LUT R0, R20.reuse, 0xf000f, RZ, 0xc0, !PT ;  /* 0x000f000f14007812 */ /* 0x040fe400078ec0ff */
        /* <DEDUP_REMOVED lines=15> */
[----:B------:R-:W-:Y:S01]  /*11460*/  HFMA2 R24, R24, R17.H0_H0, -72, -72 ;  /* 0xd480d48018187431 */ /* 0x000fe20000040011 */
        /* <DEDUP_REMOVED lines=117> */
.L_x_415:
        /* <DEDUP_REMOVED lines=61> */
[--C-:B------:R-:W-:Y:S02]  /*11f90*/  HADD2.F32 R36, -RZ, R26.reuse.H0_H0 ;  /* 0x2000001aff247230 */ /* 0x100fe40000004100 */
        /* <DEDUP_REMOVED lines=33> */
.L_x_416:
        /* <DEDUP_REMOVED lines=94> */
.L_x_417:
[----:B------:R-:W-:Y:S05]  /*12790*/  @P0 BRA `(.L_x_402) ;  /* 0x0000000400680947 */ /* 0x000fea0003800000 */
[----:B------:R-:W0:Y:S01]  /*127a0*/  LDS.64 R10, [UR4+0x1b0] ;  /* 0x0001b004ff0a7984 */ /* 0x000e220008000a00 */
[--C-:B------:R-:W-:Y:S02]  /*127b0*/  HADD2.F32 R0, -RZ, R30.reuse.H0_H0 ;  /* 0x2000001eff007230 */ /* 0x100fe40000004100 */
        /* <DEDUP_REMOVED lines=18> */
[----:B------:R-:W-:Y:S02]  /*128e0*/  HADD2.F32 R30, -RZ, R31.H1_H1 ;  /* 0x3000001fff1e7230 */ /* 0x000fe40000004100 */
[----:B------:R-:W-:Y:S01]  /*128f0*/  FFMA.FTZ R39, R0, R38, R39 ;  /* 0x0000002600277223 */ /* 0x000fe20000010027 */
[----:B------:R-:W-:Y:S02]  /*12900*/  HADD2.F32 R10, -RZ, R22.H0_H0 ;  /* 0x20000016ff0a7230 */ /* 0x000fe40000004100 */
[----:B------:R-:W-:Y:S01]  /*12910*/  FFMA.FTZ R11, R12, R36, R11 ;  /* 0x000000240c0b7223 */ /* 0x000fe2000001000b */
[----:B------:R-:W-:-:S02]  /*12920*/  HADD2.F32 R12, -RZ, R24.H0_H0 ;  /* 0x20000018ff0c7230 */ /* 0x000fc40000004100 */
[----:B------:R-:W-:Y:S01]  /*12930*/  FFMA.FTZ R37, R30, R36, R37 ;  /* 0x000000241e257223 */ /* 0x000fe20000010025 */
        /* <DEDUP_REMOVED lines=64> */
.L_x_402:
[----:B------:R-:W0:Y:S01]  /*12d40*/  LDC R85, c[0x0][0x23c] ;  /* 0x00008f00ff557b82 */ /* 0x000e220000000800 */
[----:B------:R-:W-:Y:S01]  /*12d50*/  IADD3 R91, R91, 0x20, RZ ;  /* 0x000000205b5b7810 */ /* 0x000fe20007ffe0ff */
[----:B------:R-:W-:-:S03]  /*12d60*/  UIADD3 UR4, UR4, 0x40, URZ ;  /* 0x0000004004047890 */ /* 0x000fc6000fffe03f */
[C---:B------:R-:W-:Y:S02]  /*12d70*/  ISETP.GE.AND P2, PT, R91.reuse, UR5, PT ;  /* 0x000000055b007c0c */ /* 0x040fe4000bf46270 */
[----:B------:R-:W-:Y:S01]  /*12d80*/  ISETP.LT.AND P3, PT, R91, R92, PT ;  /* 0x0000005c5b00720c */ /* 0x000fe20003f61270 */
[----:B0-----:R-:W-:-:S12]  /*12d90*/  IMAD.WIDE R14, R85, 0x10, R14 ;  /* 0x00000010550e7825 */ /* 0x001fd800078e020e */
[----:B------:R-:W-:Y:S05]  /*12da0*/  @!P2 BRA P3, `(.L_x_418) ;  /* 0xffffff94000ca947 */ /* 0x000fea000183ffff */
.L_x_401:
        /* <DEDUP_REMOVED lines=8> */
.L_x_424:
        /* <DEDUP_REMOVED lines=20> */
[--C-:B-----5:R-:W-:Y:S01]  /*12f70*/  SHF.R.U32.HI R29, RZ, 0xf, R23.reuse ;  /* 0x0000000fff1d7819 */ /* 0x120fe20000011617 */
[----:B------:R-:W-:Y:S01]  /*12f80*/  HFMA2.MMA R40, -RZ, RZ, 0, 0.015625 ;  /* 0x00002400ff287435 */ /* 0x000fe200000001ff */
[----:B------:R-:W-:Y:S02]  /*12f90*/  SHF.R.U32.HI R10, RZ, 0xf, R20 ;  /* 0x0000000fff0a7819 */ /* 0x000fe40000011614 */
[C---:B------:R-:W-:Y:S02]  /*12fa0*/  LOP3.LUT R58, R23.reuse, 0x380038, RZ, 0xc0, !PT ;  /* 0x00380038173a7812 */ /* 0x040fe400078ec0ff */
[----:B------:R-:W-:Y:S02]  /*12fb0*/  SHF.R.U32.HI R35, RZ, 0x6, R23 ;  /* 0x00000006ff237819 */ /* 0x000fe40000011617 */
[----:B------:R-:W-:Y:S02]  /*12fc0*/  LOP3.LUT R42, R23, 0x70007, RZ, 0xc0, !PT ;  /* 0x00070007172a7812 */ /* 0x000fe400078ec0ff */
[----:B------:R-:W-:-:S02]  /*12fd0*/  SHF.R.U32.HI R28, RZ, 0xe, R18 ;  /* 0x0000000eff1c7819 */ /* 0x000fc40000011612 */
[C---:B------:R-:W-:Y:S02]  /*12fe0*/  LOP3.LUT R23, R18.reuse, 0x380038, RZ, 0xc0, !PT ;  /* 0x0038003812177812 */ /* 0x040fe400078ec0ff */
[----:B------:R-:W-:Y:S02]  /*12ff0*/  SHF.R.U32.HI R41, RZ, 0x6, R18 ;  /* 0x00000006ff297819 */ /* 0x000fe40000011612 */
[----:B------:R-:W-:Y:S02]  /*13000*/  LOP3.LUT R54, R18, 0x70007, RZ, 0xc0, !PT ;  /* 0x0007000712367812 */ /* 0x000fe400078ec0ff */
[--C-:B------:R-:W-:Y:S02]  /*13010*/  SHF.R.U32.HI R25, RZ, 0xf, R21.reuse ;  /* 0x0000000fff197819 */ /* 0x100fe40000011615 */
[----:B------:R-:W-:Y:S02]  /*13020*/  LOP3.LUT R24, R21, 0x380038, RZ, 0xc0, !PT ;  /* 0x0038003815187812 */ /* 0x000fe400078ec0ff */
[----:B------:R-:W-:-:S02]  /*13030*/  SHF.R.U32.HI R32, RZ, 0x6, R21 ;  /* 0x00000006ff207819 */ /* 0x000fc40000011615 */
[----:B------:R-:W-:Y:S02]  /*13040*/  LOP3.LUT R36, R21, 0x70007, RZ, 0xc0, !PT ;  /* 0x0007000715247812 */ /* 0x000fe400078ec0ff */
[----:B------:R-:W-:Y:S02]  /*13050*/  SHF.R.U32.HI R18, RZ, 0xe, R19 ;  /* 0x0000000eff127819 */ /* 0x000fe40000011613 */
[----:B------:R-:W-:Y:S02]  /*13060*/  LOP3.LUT R29, R29, 0x10001, RZ, 0xc0, !PT ;  /* 0x000100011d1d7812 */ /* 0x000fe400078ec0ff */
[----:B------:R-:W-:Y:S02]  /*13070*/  SHF.R.U32.HI R21, RZ, 0xe, R16 ;  /* 0x0000000eff157819 */ /* 0x000fe40000011610 */
[----:B------:R-:W-:Y:S02]  /*13080*/  LOP3.LUT R10, R10, 0x10001, RZ, 0xc0, !PT ;  /* 0x000100010a0a7812 */ /* 0x000fe400078ec0ff */
[----:B------:R-:W-:-:S02]  /*13090*/  SHF.R.U32.HI R26, RZ, 0xf, R22 ;  /* 0x0000000fff1a7819 */ /* 0x000fc40000011616 */
[C---:B------:R-:W-:Y:S02]  /*130a0*/  LOP3.LUT R60, R19.reuse, 0x380038, RZ, 0xc0, !PT ;  /* 0x00380038133c7812 */ /* 0x040fe400078ec0ff */
[----:B------:R-:W-:Y:S02]  /*130b0*/  SHF.R.U32.HI R44, RZ, 0x6, R19 ;  /* 0x00000006ff2c7819 */ /* 0x000fe40000011613 */
[----:B------:R-:W-:Y:S02]  /*130c0*/  LOP3.LUT R66, R19, 0x70007, RZ, 0xc0, !PT ;  /* 0x0007000713427812 */ /* 0x000fe400078ec0ff */
[C---:B------:R-:W-:Y:S02]  /*130d0*/  LOP3.LUT R27, R22.reuse, 0x380038, RZ, 0xc0, !PT ;  /* 0x00380038161b7812 */ /* 0x040fe400078ec0ff */
[----:B------:R-:W-:Y:S02]  /*130e0*/  SHF.R.U32.HI R33, RZ, 0x6, R22 ;  /* 0x00000006ff217819 */ /* 0x000fe40000011616 */
[----:B------:R-:W-:-:S02]  /*130f0*/  LOP3.LUT R37, R22, 0x70007, RZ, 0xc0, !PT ;  /* 0x0007000716257812 */ /* 0x000fc400078ec0ff */
[C---:B------:R-:W-:Y:S02]  /*13100*/  LOP3.LUT R11, R16.reuse, 0x380038, RZ, 0xc0, !PT ;  /* 0x00380038100b7812 */ /* 0x040fe400078ec0ff */
[----:B------:R-:W-:Y:S02]  /*13110*/  SHF.R.U32.HI R38, RZ, 0x6, R16 ;  /* 0x00000006ff267819 */ /* 0x000fe40000011610 */
[----:B------:R-:W-:Y:S02]  /*13120*/  LOP3.LUT R52, R16, 0x70007, RZ, 0xc0, !PT ;  /* 0x0007000710347812 */ /* 0x000fe400078ec0ff */
[----:B------:R-:W-:Y:S02]  /*13130*/  LOP3.LUT R19, R29, 0x20002, R18, 0xf8, !PT ;  /* 0x000200021d137812 */ /* 0x000fe400078ef812 */
[----:B------:R-:W-:Y:S02]  /*13140*/  SHF.R.U32.HI R16, RZ, 0xe, R17 ;  /* 0x0000000eff107819 */ /* 0x000fe40000011611 */
[----:B------:R-:W-:-:S02]  /*13150*/  LOP3.LUT R22, R17, 0x380038, RZ, 0xc0, !PT ;  /* 0x0038003811167812 */ /* 0x000fc400078ec0ff */
[----:B------:R-:W-:Y:S02]  /*13160*/  SHF.R.U32.HI R39, RZ, 0x6, R17 ;  /* 0x00000006ff277819 */ /* 0x000fe40000011611 */
[----:B------:R-:W-:Y:S02]  /*13170*/  LOP3.LUT R49, R17, 0x70007, RZ, 0xc0, !PT ;  /* 0x0007000711317812 */ /* 0x000fe400078ec0ff */
[----:B------:R-:W-:Y:S02]  /*13180*/  LOP3.LUT R10, R10, 0x20002, R21, 0xf8, !PT ;  /* 0x000200020a0a7812 */ /* 0x000fe400078ef815 */
[----:B------:R-:W-:Y:S02]  /*13190*/  LOP3.LUT R17, R26, 0x10001, RZ, 0xc0, !PT ;  /* 0x000100011a117812 */ /* 0x000fe400078ec0ff */
[----:B------:R-:W-:Y:S02]  /*131a0*/  LOP3.LUT R0, R20, 0x380038, RZ, 0xc0, !PT ;  /* 0x0038003814007812 */ /* 0x000fe400078ec0ff */
[----:B------:R-:W-:-:S02]  /*131b0*/  SHF.R.U32.HI R34, RZ, 0x6, R20 ;  /* 0x00000006ff227819 */ /* 0x000fc40000011614 */
[----:B------:R-:W-:Y:S02]  /*131c0*/  LOP3.LUT R25, R25, 0x10001, RZ, 0xc0, !PT ;  /* 0x0001000119197812 */ /* 0x000fe400078ec0ff */
[----:B------:R-:W-:Y:S02]  /*131d0*/  LOP3.LUT R17, R17, 0x20002, R28, 0xf8, !PT ;  /* 0x0002000211117812 */ /* 0x000fe400078ef81c */
[----:B------:R-:W-:Y:S02]  /*131e0*/  LOP3.LUT R83, R0, 0x64006400, RZ, 0xfc, !PT ;  /* 0x6400640000537812 */ /* 0x000fe400078efcff */
[----:B------:R-:W-:Y:S02]  /*131f0*/  LOP3.LUT R43, R20, 0x70007, RZ, 0xc0, !PT ;  /* 0x00070007142b7812 */ /* 0x000fe400078ec0ff */
[----:B------:R-:W-:Y:S02]  /*13200*/  LOP3.LUT R26, R25, 0x20002, R16, 0xf8, !PT ;  /* 0x00020002191a7812 */ /* 0x000fe400078ef810 */
[----:B------:R-:W-:-:S02]  /*13210*/  LOP3.LUT R0, R34, 0x380038, RZ, 0xc0, !PT ;  /* 0x0038003822007812 */ /* 0x000fc400078ec0ff */
[----:B------:R-:W-:Y:S02]  /*13220*/  MOV R20, 0x3000 ;  /* 0x0000300000147802 */ /* 0x000fe40000000f00 */
[----:B------:R-:W-:Y:S02]  /*13230*/  LOP3.LUT R25, R23, 0x64006400, RZ, 0xfc, !PT ;  /* 0x6400640017197812 */ /* 0x000fe400078efcff */
[----:B------:R-:W-:Y:S01]  /*13240*/  PRMT R21, R89, 0x9910, RZ ;  /* 0x0000991059157816 */ /* 0x000fe200000000ff */
[-C--:B------:R-:W-:Y:S01]  /*13250*/  HFMA2 R83, R83, R20.reuse.H0_H0, -132, -132 ;  /* 0xd820d82053537431 */ /* 0x080fe20000040014 */
        /* <DEDUP_REMOVED lines=10> */
[----:B------:R-:W-:Y:S01]  /*13300*/  ISETP.NE.AND P2, PT, R21, RZ, PT ;  /* 0x000000ff1500720c */ /* 0x000fe20003f45270 */
        /* <DEDUP_REMOVED lines=18> */
[----:B------:R-:W-:Y:S01]  /*13430*/  ISETP.GE.AND P3, PT, R93, 0x2, PT ;  /* 0x000000025d00780c */ /* 0x000fe20003f66270 */
[----:B------:R-:W-:Y:S01]  /*13440*/  HADD2 R72, R37, -1028, -1028 ;  /* 0xe404e40425487430 */ /* 0x000fe20000000000 */
[----:B--2---:R-:W-:Y:S02]  /*13450*/  SHF.R.U32.HI R29, RZ, 0xd, R12 ;  /* 0x0000000dff1d7819 */ /* 0x004fe4000001160c */
[----:B------:R-:W-:Y:S02]  /*13460*/  SHF.R.U32.HI R30, RZ, 0xd, R14 ;  /* 0x0000000dff1e7819 */ /* 0x000fe4000001160e */
[----:B------:R-:W-:Y:S02]  /*13470*/  LOP3.LUT R29, R10, 0x40004, R29, 0xf8, !PT ;  /* 0x000400040a1d7812 */ /* 0x000fe400078ef81d */
[----:B------:R-:W-:-:S02]  /*13480*/  LOP3.LUT R10, R38, 0x380038, RZ, 0xc0, !PT ;  /* 0x00380038260a7812 */ /* 0x000fc400078ec0ff */
[----:B------:R-:W-:Y:S02]  /*13490*/  SHF.R.U32.HI R45, RZ, 0x6, R13 ;  /* 0x00000006ff2d7819 */ /* 0x000fe4000001160d */
[--C-:B------:R-:W-:Y:S02]  /*134a0*/  SHF.R.U32.HI R28, RZ, 0xd, R15.reuse ;  /* 0x0000000dff1c7819 */ /* 0x100fe4000001160f */
[C---:B------:R-:W-:Y:S02]  /*134b0*/  LOP3.LUT R62, R15.reuse, 0x380038, RZ, 0xc0, !PT ;  /* 0x003800380f3e7812 */ /* 0x040fe400078ec0ff */
[----:B------:R-:W-:Y:S02]  /*134c0*/  SHF.R.U32.HI R48, RZ, 0x6, R15 ;  /* 0x00000006ff307819 */ /* 0x000fe4000001160f */
[----:B------:R-:W-:Y:S02]  /*134d0*/  LOP3.LUT R55, R15, 0x70007, RZ, 0xc0, !PT ;  /* 0x000700070f377812 */ /* 0x000fe400078ec0ff */
[----:B------:R-:W-:-:S02]  /*134e0*/  LOP3.LUT R16, R12, 0x380038, RZ, 0xc0, !PT ;  /* 0x003800380c107812 */ /* 0x000fc400078ec0ff */
[----:B------:R-:W-:Y:S02]  /*134f0*/  SHF.R.U32.HI R46, RZ, 0x6, R12 ;  /* 0x00000006ff2e7819 */ /* 0x000fe4000001160c */
[----:B------:R-:W-:Y:S02]  /*13500*/  LOP3.LUT R50, R12, 0x70007, RZ, 0xc0, !PT ;  /* 0x000700070c327812 */ /* 0x000fe400078ec0ff */
[----:B------:R-:W-:Y:S02]  /*13510*/  SHF.R.U32.HI R31, RZ, 0xd, R13 ;  /* 0x0000000dff1f7819 */ /* 0x000fe4000001160d */
[C---:B------:R-:W-:Y:S02]  /*13520*/  LOP3.LUT R18, R13.reuse, 0x380038, RZ, 0xc0, !PT ;  /* 0x003800380d127812 */ /* 0x040fe400078ec0ff */
[----:B------:R-:W-:Y:S02]  /*13530*/  LOP3.LUT R51, R13, 0x70007, RZ, 0xc0, !PT ;  /* 0x000700070d337812 */ /* 0x000fe400078ec0ff */
[----:B------:R-:W-:-:S02]  /*13540*/  LOP3.LUT R15, R33, 0x380038, RZ, 0xc0, !PT ;  /* 0x00380038210f7812 */ /* 0x000fc400078ec0ff */
[----:B------:R-:W-:Y:S02]  /*13550*/  LOP3.LUT R30, R17, 0x40004, R30, 0xf8, !PT ;  /* 0x00040004111e7812 */ /* 0x000fe400078ef81e */
[----:B------:R-:W-:Y:S02]  /*13560*/  LOP3.LUT R12, R32, 0x380038, RZ, 0xc0, !PT ;  /* 0x00380038200c7812 */ /* 0x000fe400078ec0ff */
[----:B------:R-:W-:Y:S02]  /*13570*/  LOP3.LUT R13, R10, 0x64006400, RZ, 0xfc, !PT ;  /* 0x640064000a0d7812 */ /* 0x000fe400078efcff */
[----:B------:R-:W-:Y:S02]  /*13580*/  LOP3.LUT R56, R14, 0x380038, RZ, 0xc0, !PT ;  /* 0x003800380e387812 */ /* 0x000fe400078ec0ff */
[----:B------:R-:W-:Y:S02]  /*13590*/  SHF.R.U32.HI R47, RZ, 0x6, R14 ;  /* 0x00000006ff2f7819 */ /* 0x000fe4000001160e */
[----:B------:R-:W-:-:S02]  /*135a0*/  LOP3.LUT R17, R24, 0x64006400, RZ, 0xfc, !PT ;  /* 0x6400640018117812 */ /* 0x000fc400078efcff */
[----:B------:R-:W-:Y:S02]  /*135b0*/  LOP3.LUT R10, R45, 0x380038, RZ, 0xc0, !PT ;  /* 0x003800382d0a7812 */ /* 0x000fe400078ec0ff */
[----:B------:R-:W-:Y:S01]  /*135c0*/  LOP3.LUT R53, R14, 0x70007, RZ, 0xc0, !PT ;  /* 0x000700070e357812 */ /* 0x000fe200078ec0ff */
[----:B------:R-:W-:Y:S01]  /*135d0*/  HFMA2 R78, R17, R20.H0_H0, -132, -132 ;  /* 0xd820d820114e7431 */ /* 0x000fe20000040014 */
[----:B------:R-:W-:Y:S02]  /*135e0*/  LOP3.LUT R28, R19, 0x40004, R28, 0xf8, !PT ;  /* 0x00040004131c7812 */ /* 0x000fe400078ef81c */
        /* <DEDUP_REMOVED lines=13> */
[----:B------:R-:W-:-:S02]  /*136c0*/  LOP3.LUT R31, R26, 0x40004, R31, 0xf8, !PT ;  /* 0x000400041a1f7812 */ /* 0x000fc400078ef81f */
        /* <DEDUP_REMOVED lines=188> */
.L_x_421:
        /* <DEDUP_REMOVED lines=81> */
.L_x_422:
        /* <DEDUP_REMOVED lines=80> */
.L_x_423:
        /* <DEDUP_REMOVED lines=77> */
.L_x_420:
[----:B------:R-:W-:Y:S01]  /*15170*/  IADD3 R91, R91, 0x20, RZ ;  /* 0x000000205b5b7810 */ /* 0x000fe20007ffe0ff */
[----:B------:R-:W-:Y:S01]  /*15180*/  UIADD3 UR4, UR4, 0x40, URZ ;  /* 0x0000004004047890 */ /* 0x000fe2000fffe03f */
[----:B------:R-:W-:Y:S02]  /*15190*/  IMAD.WIDE R14, R85, 0x4, R94 ;  /* 0x00000004550e7825 */ /* 0x000fe400078e025e */
[C---:B------:R-:W-:Y:S02]  /*151a0*/  ISETP.GE.AND P2, PT, R91.reuse, UR5, PT ;  /* 0x000000055b007c0c */ /* 0x040fe4000bf46270 */
[----:B------:R-:W-:-:S13]  /*151b0*/  ISETP.LT.AND P3, PT, R91, R92, PT ;  /* 0x0000005c5b00720c */ /* 0x000fda0003f61270 */
[----:B------:R-:W-:Y:S05]  /*151c0*/  @!P2 BRA P3, `(.L_x_424) ;  /* 0xffffffdc0018a947 */ /* 0x000fea000183ffff */
.L_x_419:
        /* <DEDUP_REMOVED lines=17> */
.L_x_428:
[----:B------:R-:W0:Y:S02]  /*152e0*/  LDS R10, [R0] ;  /* 0x00000000000a7984 */ /* 0x000e240000000800 */
[----:B0-----:R-:W-:-:S06]  /*152f0*/  HADD2 R11, R10, R9 ;  /* 0x000000090a0b7230 */ /* 0x001fcc0000000000 */
[----:B------:R-:W0:Y:S02]  /*15300*/  ATOMS.CAST.SPIN R11, [R0], R10, R11 ;  /* 0x0000000a000b738d */ /* 0x000e24000180000b */
[----:B0-----:R-:W-:-:S13]  /*15310*/  ISETP.EQ.U32.AND P0, PT, R11, 0x1, PT ;  /* 0x000000010b00780c */ /* 0x001fda0003f02070 */
[----:B------:R-:W-:Y:S05]  /*15320*/  @!P0 BRA `(.L_x_428) ;  /* 0xfffffffc00ec8947 */ /* 0x000fea000383ffff */
[----:B------:R-:W-:Y:S05]  /*15330*/  BRA `(.L_x_426) ;  /* 0x00000000000c7947 */ /* 0x000fea0003800000 */
.L_x_427:
[----:B------:R-:W2:Y:S02]  /*15340*/  LD.E R0, desc[UR6][R12.64] ;  /* 0x000000060c007980 */ /* 0x000ea4000c101900 */
[----:B--2---:R-:W-:-:S05]  /*15350*/  IADD3 R9, R9, R0, RZ ;  /* 0x0000000009097210 */ /* 0x004fca0007ffe0ff */
[----:B------:R0:W-:Y:S02]  /*15360*/  ST.E desc[UR6][R12.64], R9 ;  /* 0x000000090c007985 */ /* 0x0001e4000c101906 */
.L_x_426:
[----:B------:R-:W-:Y:S05]  /*15370*/  BSYNC B0 ;  /* 0x0000000000007941 */ /* 0x000fea0003800000 */
.L_x_425:
        /* <DEDUP_REMOVED lines=8> */
.L_x_432:
[----:B------:R-:W0:Y:S02]  /*15400*/  LDS R8, [R10+0x4] ;  /* 0x000004000a087984 */ /* 0x000e240000000800 */
[----:B0-----:R-:W-:-:S10]  /*15410*/  HFMA2.MMA R9, R8, 1, 1, R11 ;  /* 0x3c003c0008097835 */ /* 0x001fd4000000000b */
[----:B------:R-:W0:Y:S02]  /*15420*/  ATOMS.CAST.SPIN R9, [R10+0x4], R8, R9 ;  /* 0x000004080a09738d */ /* 0x000e240001800009 */
[----:B0-----:R-:W-:-:S13]  /*15430*/  ISETP.EQ.U32.AND P0, PT, R9, 0x1, PT ;  /* 0x000000010900780c */ /* 0x001fda0003f02070 */
[----:B------:R-:W-:Y:S05]  /*15440*/  @!P0 BRA `(.L_x_432) ;  /* 0xfffffffc00ec8947 */ /* 0x000fea000383ffff */
[----:B------:R-:W-:Y:S05]  /*15450*/  BRA `(.L_x_430) ;  /* 0x00000000000c7947 */ /* 0x000fea0003800000 */
.L_x_431:
[----:B------:R-:W0:Y:S02]  /*15460*/  LD.E R0, desc[UR6][R12.64+0x4] ;  /* 0x000004060c007980 */ /* 0x000e24000c101900 */
[----:B0-----:R-:W-:-:S05]  /*15470*/  IADD3 R9, R8, R0, RZ ;  /* 0x0000000008097210 */ /* 0x001fca0007ffe0ff */
[----:B------:R1:W-:Y:S02]  /*15480*/  ST.E desc[UR6][R12.64+0x4], R9 ;  /* 0x000004090c007985 */ /* 0x0003e4000c101906 */
.L_x_430:
[----:B------:R-:W-:Y:S05]  /*15490*/  BSYNC B0 ;  /* 0x0000000000007941 */ /* 0x000fea0003800000 */
.L_x_429:
        /* <DEDUP_REMOVED lines=10> */
.L_x_436:
[----:B------:R-:W0:Y:S02]  /*15540*/  LDS R8, [R0] ;  /* 0x0000000000087984 */ /* 0x000e240000000800 */
[----:B0-----:R-:W-:-:S06]  /*15550*/  HADD2 R9, R8, R7 ;  /* 0x0000000708097230 */ /* 0x001fcc0000000000 */
[----:B------:R-:W0:Y:S02]  /*15560*/  ATOMS.CAST.SPIN R9, [R0], R8, R9 ;  /* 0x000000080009738d */ /* 0x000e240001800009 */
[----:B0-----:R-:W-:-:S13]  /*15570*/  ISETP.EQ.U32.AND P0, PT, R9, 0x1, PT ;  /* 0x000000010900780c */ /* 0x001fda0003f02070 */
[----:B------:R-:W-:Y:S05]  /*15580*/  @!P0 BRA `(.L_x_436) ;  /* 0xfffffffc00ec8947 */ /* 0x000fea000383ffff */
[----:B------:R-:W-:Y:S05]  /*15590*/  BRA `(.L_x_434) ;  /* 0x00000000000c7947 */ /* 0x000fea0003800000 */
.L_x_435:
[----:B------:R-:W2:Y:S02]  /*155a0*/  LD.E R0, desc[UR6][R12.64] ;  /* 0x000000060c007980 */ /* 0x000ea4000c101900 */
[----:B--2---:R-:W-:-:S05]  /*155b0*/  IADD3 R7, R7, R0, RZ ;  /* 0x0000000007077210 */ /* 0x004fca0007ffe0ff */
[----:B------:R0:W-:Y:S02]  /*155c0*/  ST.E desc[UR6][R12.64], R7 ;  /* 0x000000070c007985 */ /* 0x0001e4000c101906 */
.L_x_434:
[----:B------:R-:W-:Y:S05]  /*155d0*/  BSYNC B0 ;  /* 0x0000000000007941 */ /* 0x000fea0003800000 */
.L_x_433:
        /* <DEDUP_REMOVED lines=8> */
.L_x_440:
[----:B------:R-:W0:Y:S02]  /*15660*/  LDS R6, [R8+0x4] ;  /* 0x0000040008067984 */ /* 0x000e240000000800 */
[----:B0-----:R-:W-:-:S10]  /*15670*/  HFMA2.MMA R7, R6, 1, 1, R9 ;  /* 0x3c003c0006077835 */ /* 0x001fd40000000009 */
[----:B------:R-:W0:Y:S02]  /*15680*/  ATOMS.CAST.SPIN R7, [R8+0x4], R6, R7 ;  /* 0x000004060807738d */ /* 0x000e240001800007 */
[----:B0-----:R-:W-:-:S13]  /*15690*/  ISETP.EQ.U32.AND P0, PT, R7, 0x1, PT ;  /* 0x000000010700780c */ /* 0x001fda0003f02070 */
[----:B------:R-:W-:Y:S05]  /*156a0*/  @!P0 BRA `(.L_x_440) ;  /* 0xfffffffc00ec8947 */ /* 0x000fea000383ffff */
[----:B------:R-:W-:Y:S05]  /*156b0*/  BRA `(.L_x_438) ;  /* 0x00000000000c7947 */ /* 0x000fea0003800000 */
.L_x_439:
[----:B------:R-:W0:Y:S02]  /*156c0*/  LD.E R0, desc[UR6][R12.64+0x4] ;  /* 0x000004060c007980 */ /* 0x000e24000c101900 */
[----:B0-----:R-:W-:-:S05]  /*156d0*/  IADD3 R7, R6, R0, RZ ;  /* 0x0000000006077210 */ /* 0x001fca0007ffe0ff */
[----:B------:R1:W-:Y:S02]  /*156e0*/  ST.E desc[UR6][R12.64+0x4], R7 ;  /* 0x000004070c007985 */ /* 0x0003e4000c101906 */
.L_x_438:
[----:B------:R-:W-:Y:S05]  /*156f0*/  BSYNC B0 ;  /* 0x0000000000007941 */ /* 0x000fea0003800000 */
.L_x_437:
        /* <DEDUP_REMOVED lines=10> */
.L_x_444:
[----:B------:R-:W0:Y:S02]  /*157a0*/  LDS R6, [R0] ;  /* 0x0000000000067984 */ /* 0x000e240000000800 */
[----:B0-----:R-:W-:-:S06]  /*157b0*/  HADD2 R7, R6, R5 ;  /* 0x0000000506077230 */ /* 0x001fcc0000000000 */
[----:B------:R-:W0:Y:S02]  /*157c0*/  ATOMS.CAST.SPIN R7, [R0], R6, R7 ;  /* 0x000000060007738d */ /* 0x000e240001800007 */
[----:B0-----:R-:W-:-:S13]  /*157d0*/  ISETP.EQ.U32.AND P0, PT, R7, 0x1, PT ;  /* 0x000000010700780c */ /* 0x001fda0003f02070 */
[----:B------:R-:W-:Y:S05]  /*157e0*/  @!P0 BRA `(.L_x_444) ;  /* 0xfffffffc00ec8947 */ /* 0x000fea000383ffff */
[----:B------:R-:W-:Y:S05]  /*157f0*/  BRA `(.L_x_442) ;  /* 0x00000000000c7947 */ /* 0x000fea0003800000 */
.L_x_443:
[----:B------:R-:W2:Y:S02]  /*15800*/  LD.E R0, desc[UR6][R12.64] ;  /* 0x000000060c007980 */ /* 0x000ea4000c101900 */
[----:B--2---:R-:W-:-:S05]  /*15810*/  IADD3 R5, R5, R0, RZ ;  /* 0x0000000005057210 */ /* 0x004fca0007ffe0ff */
[----:B------:R0:W-:Y:S02]  /*15820*/  ST.E desc[UR6][R12.64], R5 ;  /* 0x000000050c007985 */ /* 0x0001e4000c101906 */
.L_x_442:
[----:B------:R-:W-:Y:S05]  /*15830*/  BSYNC B0 ;  /* 0x0000000000007941 */ /* 0x000fea0003800000 */
.L_x_441:
        /* <DEDUP_REMOVED lines=8> */
.L_x_448:
[----:B------:R-:W0:Y:S02]  /*158c0*/  LDS R4, [R6+0x4] ;  /* 0x0000040006047984 */ /* 0x000e240000000800 */
[----:B0-----:R-:W-:-:S10]  /*158d0*/  HFMA2.MMA R5, R4, 1, 1, R7 ;  /* 0x3c003c0004057835 */ /* 0x001fd40000000007 */
[----:B------:R-:W0:Y:S02]  /*158e0*/  ATOMS.CAST.SPIN R5, [R6+0x4], R4, R5 ;  /* 0x000004040605738d */ /* 0x000e240001800005 */
[----:B0-----:R-:W-:-:S13]  /*158f0*/  ISETP.EQ.U32.AND P0, PT, R5, 0x1, PT ;  /* 0x000000010500780c */ /* 0x001fda0003f02070 */
[----:B------:R-:W-:Y:S05]  /*15900*/  @!P0 BRA `(.L_x_448) ;  /* 0xfffffffc00ec8947 */ /* 0x000fea000383ffff */
[----:B------:R-:W-:Y:S05]  /*15910*/  BRA `(.L_x_446) ;  /* 0x00000000000c7947 */ /* 0x000fea0003800000 */
.L_x_447:
[----:B------:R-:W0:Y:S02]  /*15920*/  LD.E R0, desc[UR6][R12.64+0x4] ;  /* 0x000004060c007980 */ /* 0x000e24000c101900 */
[----:B0-----:R-:W-:-:S05]  /*15930*/  IADD3 R5, R4, R0, RZ ;  /* 0x0000000004057210 */ /* 0x001fca0007ffe0ff */
[----:B------:R1:W-:Y:S02]  /*15940*/  ST.E desc[UR6][R12.64+0x4], R5 ;  /* 0x000004050c007985 */ /* 0x0003e4000c101906 */
.L_x_446:
[----:B------:R-:W-:Y:S05]  /*15950*/  BSYNC B0 ;  /* 0x0000000000007941 */ /* 0x000fea0003800000 */
.L_x_445:
        /* <DEDUP_REMOVED lines=10> */
.L_x_452:
[----:B------:R-:W0:Y:S02]  /*15a00*/  LDS R4, [R0] ;  /* 0x0000000000047984 */ /* 0x000e240000000800 */
[----:B0-----:R-:W-:-:S06]  /*15a10*/  HADD2 R5, R4, R3 ;  /* 0x0000000304057230 */ /* 0x001fcc0000000000 */
[----:B------:R-:W0:Y:S02]  /*15a20*/  ATOMS.CAST.SPIN R5, [R0], R4, R5 ;  /* 0x000000040005738d */ /* 0x000e240001800005 */
[----:B0-----:R-:W-:-:S13]  /*15a30*/  ISETP.EQ.U32.AND P0, PT, R5, 0x1, PT ;  /* 0x000000010500780c */ /* 0x001fda0003f02070 */
[----:B------:R-:W-:Y:S05]  /*15a40*/  @!P0 BRA `(.L_x_452) ;  /* 0xfffffffc00ec8947 */ /* 0x000fea000383ffff */
[----:B------:R-:W-:Y:S05]  /*15a50*/  BRA `(.L_x_450) ;  /* 0x00000000000c7947 */ /* 0x000fea0003800000 */
.L_x_451:
[----:B------:R-:W2:Y:S02]  /*15a60*/  LD.E R0, desc[UR6][R12.64] ;  /* 0x000000060c007980 */ /* 0x000ea4000c101900 */
[----:B--2---:R-:W-:-:S05]  /*15a70*/  IADD3 R3, R3, R0, RZ ;  /* 0x0000000003037210 */ /* 0x004fca0007ffe0ff */
[----:B------:R0:W-:Y:S02]  /*15a80*/  ST.E desc[UR6][R12.64], R3 ;  /* 0x000000030c007985 */ /* 0x0001e4000c101906 */
.L_x_450:
[----:B------:R-:W-:Y:S05]  /*15a90*/  BSYNC B0 ;  /* 0x0000000000007941 */ /* 0x000fea0003800000 */
.L_x_449:
[----:B------:R1:W-:Y:S02]  /*15aa0*/  ATOM.E.ADD.F16x2.RN.STRONG.GPU P0, RZ, desc[UR6][R12.64+0x4], R2 ;  /* 0x000004020cff79a2 */ /* 0x0003e4000810e1c6 */
[----:B-1----:R-:W-:Y:S05]  /*15ab0*/  @P0 EXIT ;  /* 0x000000000000094d */ /* 0x002fea0003800000 */
[----:B------:R-:W1:Y:S02]  /*15ac0*/  QSPC.E.S P0, RZ, [R12+0x4] ;  /* 0x000004000cff73aa */ /* 0x000e640000000500 */
[----:B-1----:R-:W-:Y:S05]  /*15ad0*/  @!P0 BRA `(.L_x_453) ;  /* 0x0000000000248947 */ /* 0x002fea0003800000 */
[----:B------:R-:W-:-:S04]  /*15ae0*/  MOV R4, R12 ;  /* 0x0000000c00047202 */ /* 0x000fc80000000f00 */
[----:B------:R-:W-:Y:S02]  /*15af0*/  MOV R4, R4 ;  /* 0x0000000400047202 */ /* 0x000fe40000000f00 */
[----:B------:R-:W-:-:S07]  /*15b00*/  MOV R5, R2 ;  /* 0x0000000200057202 */ /* 0x000fce0000000f00 */
.L_x_454:
[----:B------:R-:W0:Y:S02]  /*15b10*/  LDS R2, [R4+0x4] ;  /* 0x0000040004027984 */ /* 0x000e240000000800 */
[----:B0-----:R-:W-:-:S10]  /*15b20*/  HFMA2.MMA R3, R2, 1, 1, R5 ;  /* 0x3c003c0002037835 */ /* 0x001fd40000000005 */
[----:B------:R-:W0:Y:S02]  /*15b30*/  ATOMS.CAST.SPIN R3, [R4+0x4], R2, R3 ;  /* 0x000004020403738d */ /* 0x000e240001800003 */
[----:B0-----:R-:W-:-:S13]  /*15b40*/  ISETP.EQ.U32.AND P0, PT, R3, 0x1, PT ;  /* 0x000000010300780c */ /* 0x001fda0003f02070 */
[----:B------:R-:W-:Y:S05]  /*15b50*/  @!P0 BRA `(.L_x_454) ;  /* 0xfffffffc00ec8947 */ /* 0x000fea000383ffff */
[----:B------:R-:W-:Y:S05]  /*15b60*/  EXIT ;  /* 0x000000000000794d */ /* 0x000fea0003800000 */
.L_x_453:
[----:B------:R-:W0:Y:S02]  /*15b70*/  LD.E R0, desc[UR6][R12.64+0x4] ;  /* 0x000004060c007980 */ /* 0x000e24000c101900 */
[----:B0-----:R-:W-:-:S05]  /*15b80*/  IADD3 R3, R2, R0, RZ ;  /* 0x0000000002037210 */ /* 0x001fca0007ffe0ff */
[----:B------:R-:W-:Y:S01]  /*15b90*/  ST.E desc[UR6][R12.64+0x4], R3 ;  /* 0x000004030c007985 */ /* 0x000fe2000c101906 */
[----:B------:R-:W-:Y:S05]  /*15ba0*/  EXIT ;  /* 0x000000000000794d */ /* 0x000fea0003800000 */
.L_x_455:
        /* <DEDUP_REMOVED lines=13> */
.L_x_5188:


//--------------------- .text._Z23gemm_half_q_half_kernelILi4ELi176ELb1ELb0ELi64EEvPK6__halfPKjS4_S2_PS0_iiiiPKtS7_iiiiiibS2_i --------------------------
	.section	.text._Z23gemm_half_q_half_kernelILi4ELi176ELb1ELb0ELi64EEvPK6__halfPKjS4_S2_PS0_iiiiPKtS7_iiiiiibS2_i,"ax",@progbits
	.align	128
        .global         _Z23gemm_half_q_half_kernelILi4ELi176ELb1ELb0ELi64EEvPK6__halfPKjS4_S2_PS0_iiiiPKtS7_iiiiiibS2_i
        .type           _Z23gemm_half_q_half_kernelILi4ELi176ELb1ELb0ELi64EEvPK6__halfPKjS4_S2_PS0_iiiiPKtS7_iiiiiibS2_i,@function
        .size           _Z23gemm_half_q_half_kernelILi4ELi176ELb1ELb0ELi64EEvPK6__halfPKjS4_S2_PS0_iiiiPKtS7_iiiiiibS2_i,(.L_x_5189 - _Z23gemm_half_q_half_kernelILi4ELi176ELb1ELb0ELi64EEvPK6__halfPKjS4_S2_PS0_iiiiPKtS7_iiiiiibS2_i)
        .other          _Z23gemm_half_q_half_kernelILi4ELi176ELb1ELb0ELi64EEvPK6__halfPKjS4_S2_PS0_iiiiPKtS7_iiiiiibS2_i,@"STO_CUDA_ENTRY STV_DEFAULT"
_Z23gemm_half_q_half_kernelILi4ELi176ELb1ELb0ELi64EEvPK6__halfPKjS4_S2_PS0_iiiiPKtS7_iiiiiibS2_i:
.text._Z23gemm_half_q_half_kernelILi4ELi176ELb1ELb0ELi64EEvPK6__halfPKjS4_S2_PS0_iiiiPKtS7_iiiiiibS2_i:
        /* <DEDUP_REMOVED lines=50> */
.L_x_456:
        /* <DEDUP_REMOVED lines=25> */
.L_x_461:
        /* <DEDUP_REMOVED lines=37> */
.L_x_460:
        /* <DEDUP_REMOVED lines=24> */
.L_x_462:
        /* <DEDUP_REMOVED lines=14> */
.L_x_459:
        /* <DEDUP_REMOVED lines=10> */
.L_x_464:
        /* <DEDUP_REMOVED lines=37> */
.L_x_463:
        /* <DEDUP_REMOVED lines=24> */
.L_x_465:
        /* <DEDUP_REMOVED lines=13> */
.L_x_458:
[----:B------:R-:W-:Y:S05]  /*0ea0*/  BSYNC B0 ;  /* 0x0000000000007941 */ /* 0x000fea0003800000 */
.L_x_457:
        /* <DEDUP_REMOVED lines=11> */
[----:B0-----:R-:W-:Y:S01]  /*0f60*/  HFMA2.MMA R9, -RZ, RZ, 0, 0 ;  /* 0x00000000ff097435 */ /* 0x001fe200000001ff */
[----:B------:R-:W-:-:S11]  /*0f70*/  PLOP3.LUT P0, PT, PT, PT, PT, 0x80, 0x0 ;  /* 0x000000000000781c */ /* 0x000fd60003f0f070 */
[----:B------:R-:W-:Y:S05]  /*0f80*/  @!P2 BRA `(.L_x_467) ;  /* 0x000000000058a947 */ /* 0x000fea0003800000 */
[----:B------:R-:W0:Y:S01]  /*0f90*/  LDC.64 R16, c[0x0][0x230] ;  /* 0x00008c00ff107b82 */ /* 0x000e220000000a00 */
[----:B------:R-:W-:Y:S02]  /*0fa0*/  PLOP3.LUT P0, PT, PT, PT, PT, 0x8, 0x0 ;  /* 0x000000000000781c */ /* 0x000fe40003f0e170 */
[----:B------:R-:W-:-:S11]  /*0fb0*/  IADD3 R18, R93, -0x3, RZ ;  /* 0xfffffffd5d127810 */ /* 0x000fd60007ffe0ff */
.L_x_468:
[----:B---3--:R-:W-:Y:S02]  /*0fc0*/  LEA R2, R0, R9, 0x2 ;  /* 0x0000000900027211 */ /* 0x008fe400078e10ff */
[----:B------:R-:W-:Y:S02]  /*0fd0*/  IADD3 R9, R9, 0x4, RZ ;  /* 0x0000000409097810 */ /* 0x000fe40007ffe0ff */
[C---:B------:R-:W-:Y:S01]  /*0fe0*/  IADD3 R4, R2.reuse, 0x1, RZ ;  /* 0x0000000102047810 */ /* 0x040fe20007ffe0ff */
[CCC-:B-12---:R-:W-:Y:S01]  /*0ff0*/  IMAD R3, R2.reuse, R85.reuse, R8.reuse ;  /* 0x0000005502037224 */ /* 0x1c6fe200078e0208 */
        /* <DEDUP_REMOVED lines=15> */
.L_x_467:
[----:B---3--:R-:W-:-:S04]  /*10f0*/  IADD3 R2, R93, -R9, RZ ;  /* 0x800000095d027210 */ /* 0x008fc80007ffe0ff */
[----:B------:R-:W-:-:S13]  /*1100*/  ISETP.GT.AND P2, PT, R2, 0x1, PT ;  /* 0x000000010200780c */ /* 0x000fda0003f44270 */
[----:B------:R-:W-:Y:S05]  /*1110*/  @!P2 BRA `(.L_x_469) ;  /* 0x00000000002ca947 */ /* 0x000fea0003800000 */
[----:B-12---:R-:W0:Y:S01]  /*1120*/  LDC.64 R10, c[0x0][0x230] ;  /* 0x00008c00ff0a7b82 */ /* 0x006e220000000a00 */
        /* <DEDUP_REMOVED lines=10> */
.L_x_469:
[----:B------:R-:W-:-:S13]  /*11d0*/  ISETP.LT.OR P0, PT, R9, R93, P0 ;  /* 0x0000005d0900720c */ /* 0x000fda0000701670 */
[----:B012---:R-:W0:Y:S01]  /*11e0*/  @P0 LDC.64 R2, c[0x0][0x230] ;  /* 0x00008c00ff020b82 */ /* 0x007e220000000a00 */
[----:B------:R-:W-:-:S05]  /*11f0*/  @P0 LEA R0, R0, R9, 0x2 ;  /* 0x0000000900000211 */ /* 0x000fca00078e10ff */
[----:B------:R-:W-:-:S04]  /*1200*/  @P0 IMAD R9, R0, R85, R8 ;  /* 0x0000005500090224 */ /* 0x000fc800078e0208 */
[----:B0-----:R-:W-:-:S05]  /*1210*/  @P0 IMAD.WIDE R2, R9, 0x2, R2 ;  /* 0x0000000209020825 */ /* 0x001fca00078e0202 */
[----:B------:R3:W-:Y:S02]  /*1220*/  @P0 STG.E.64 desc[UR6][R2.64], RZ ;  /* 0x000000ff02000986 */ /* 0x0007e4000c101b06 */
.L_x_466:
[----:B------:R-:W4:Y:S01]  /*1230*/  LDC.64 R14, c[0x0][0x248] ;  /* 0x00009200ff0e7b82 */ /* 0x000f220000000a00 */
[----:B-123--:R-:W-:-:S05]  /*1240*/  SHF.L.U32 R3, R7, 0x7, RZ ;  /* 0x0000000707037819 */ /* 0x00efca00000006ff */
[----:B----4-:R-:W-:-:S05]  /*1250*/  IMAD.WIDE R2, R3, 0x2, R14 ;  /* 0x0000000203027825 */ /* 0x010fca00078e020e */
[----:B------:R1:W5:Y:S01]  /*1260*/  LDG.E.U16.CONSTANT R86, desc[UR6][R2.64+0x2] ;  /* 0x0000020602567981 */ /* 0x000362000c1e9500 */
[----:B------:R-:W-:Y:S01]  /*1270*/  BAR.SYNC.DEFER_BLOCKING 0x0 ;  /* 0x0000000000007b1d */ /* 0x000fe20000010000 */
[----:B------:R-:W-:-:S13]  /*1280*/  ISETP.GE.AND P0, PT, R91, R92, PT ;  /* 0x0000005c5b00720c */ /* 0x000fda0003f06270 */
[----:B-1----:R-:W-:Y:S05]  /*1290*/  @P0 BRA `(.L_x_470) ;  /* 0x0000000000d00947 */ /* 0x002fea0003800000 */
[----:B------:R1:W5:Y:S01]  /*12a0*/  LDG.E.U16.CONSTANT R0, desc[UR6][R2.64] ;  /* 0x0000000602007981 */ /* 0x000362000c1e9500 */
[----:B0-----:R-:W-:Y:S01]  /*12b0*/  SHF.R.S32.HI R9, RZ, 0x1f, R8 ;  /* 0x0000001fff097819 */ /* 0x001fe20000011408 */
[----:B------:R-:W-:Y:S01]  /*12c0*/  HFMA2.MMA R16, -RZ, RZ, 0, 0 ;  /* 0x00000000ff107435 */ /* 0x000fe200000001ff */
[----:B------:R-:W-:Y:S02]  /*12d0*/  SHF.L.U32 R4, R8, 0x2, RZ ;  /* 0x0000000208047819 */ /* 0x000fe400000006ff */
[----:B------:R-:W-:Y:S02]  /*12e0*/  LEA.HI R9, R9, R8, RZ, 0x3 ;  /* 0x0000000809097211 */ /* 0x000fe400078f18ff */
[----:B------:R-:W-:Y:S02]  /*12f0*/  MOV R17, R91 ;  /* 0x0000005b00117202 */ /* 0x000fe40000000f00 */
[----:B------:R-:W-:Y:S02]  /*1300*/  LOP3.LUT R4, R4, 0x10, RZ, 0xc0, !PT ;  /* 0x0000001004047812 */ /* 0x000fe400078ec0ff */
[----:B-1----:R-:W-:-:S07]  /*1310*/  SHF.R.S32.HI R9, RZ, 0x3, R9 ;  /* 0x00000003ff097819 */ /* 0x002fce0000011409 */
.L_x_471:
        /* <DEDUP_REMOVED lines=44> */
.L_x_470:
[----:B------:R2:W5:Y:S01]  /*15e0*/  LDL.64 R96, [R1] ;  /* 0x0000000001607983 */ /* 0x0005620000100a00 */
[----:B-1----:R-:W1:Y:S01]  /*15f0*/  LDC R2, c[0x0][0x25c] ;  /* 0x00009700ff027b82 */ /* 0x002e620000000800 */
[----:B------:R-:W-:Y:S01]  /*1600*/  ULDC UR8, c[0x0][0x258] ;  /* 0x0000960000087ab9 */ /* 0x000fe20000000800 */
[----:B------:R-:W-:Y:S01]  /*1610*/  ULDC UR4, c[0x0][0x260] ;  /* 0x0000980000047ab9 */ /* 0x000fe20000000800 */
[C---:B------:R-:W-:Y:S01]  /*1620*/  ISETP.GT.AND P2, PT, R91.reuse, UR8, PT ;  /* 0x000000085b007c0c */ /* 0x040fe2000bf44270 */
[----:B------:R-:W-:Y:S01]  /*1630*/  ULDC UR5, c[0x0][0x268] ;  /* 0x00009a0000057ab9 */ /* 0x000fe20000000800 */
[C---:B------:R-:W-:Y:S02]  /*1640*/  VIMNMX R0, R91.reuse, UR8, PT ;  /* 0x000000085b007c48 */ /* 0x040fe4000bfe0100 */
[----:B------:R-:W-:Y:S01]  /*1650*/  ISETP.GT.AND P4, PT, R91, UR4, PT ;  /* 0x000000045b007c0c */ /* 0x000fe2000bf84270 */
[----:B------:R-:W3:Y:S01]  /*1660*/  LDC R4, c[0x0][0x264] ;  /* 0x00009900ff047b82 */ /* 0x000ee20000000800 */
[----:B------:R-:W-:-:S02]  /*1670*/  SHF.R.S32.HI R3, RZ, 0x1f, R0 ;  /* 0x0000001fff037819 */ /* 0x000fc40000011400 */
[----:B------:R-:W-:Y:S02]  /*1680*/  ISETP.GT.AND P6, PT, R91, UR5, PT ;  /* 0x000000055b007c0c */ /* 0x000fe4000bfc4270 */
[----:B0-----:R-:W-:Y:S01]  /*1690*/  LEA.HI R12, R3, R0, RZ, 0x5 ;  /* 0x00000000030c7211 */ /* 0x001fe200078f28ff */
[----:B------:R-:W-:Y:S01]  /*16a0*/  HFMA2.MMA R0, -RZ, RZ, 0, 0 ;  /* 0x00000000ff007435 */ /* 0x000fe200000001ff */
[----:B------:R-:W-:Y:S02]  /*16b0*/  MOV R3, RZ ;  /* 0x000000ff00037202 */ /* 0x000fe40000000f00 */
[C---:B-1----:R-:W-:Y:S02]  /*16c0*/  ISETP.GT.AND P3, PT, R91.reuse, R2, PT ;  /* 0x000000025b00720c */ /* 0x042fe40003f64270 */
[----:B---3--:R-:W-:Y:S01]  /*16d0*/  ISETP.GT.AND P5, PT, R91, R4, PT ;  /* 0x000000045b00720c */ /* 0x008fe20003fa4270 */
        /* <DEDUP_REMOVED lines=8> */
.L_x_472:
        /* <DEDUP_REMOVED lines=8> */
.L_x_473:
        /* <DEDUP_REMOVED lines=10> */
.L_x_474:
        /* <DEDUP_REMOVED lines=8> */
.L_x_475:
        /* <DEDUP_REMOVED lines=10> */
.L_x_476:
        /* <DEDUP_REMOVED lines=35> */
.L_x_494:
[----:B------:R-:W-:-:S13]  /*1bd0*/  ISETP.NE.AND P0, PT, R91, R86, PT ;  /* 0x000000565b00720c */ /* 0x000fda0003f05270 */
[----:B------:R-:W0:Y:S01]  /*1be0*/  @!P0 LDC.64 R2, c[0x0][0x248] ;  /* 0x00009200ff028b82 */ /* 0x000e220000000a00 */
[----:B------:R-:W-:Y:S02]  /*1bf0*/  @!P0 IADD3 R87, R87, 0x1, RZ ;  /* 0x0000000157578810 */ /* 0x000fe40007ffe0ff */
[----:B-----5:R-:W-:Y:S02]  /*1c00*/  @!P0 SHF.L.U32 R9, R91, 0x1, RZ ;  /* 0x000000015b098819 */ /* 0x020fe400000006ff */
        /* <DEDUP_REMOVED lines=210> */
.L_x_479:
        /* <DEDUP_REMOVED lines=95> */
.L_x_480:
        /* <DEDUP_REMOVED lines=97> */
.L_x_481:
        /* <DEDUP_REMOVED lines=91> */
.L_x_478:
        /* <DEDUP_REMOVED lines=204> */
.L_x_483:
        /* <DEDUP_REMOVED lines=95> */
.L_x_484:
        /* <DEDUP_REMOVED lines=97> */
.L_x_485:
        /* <DEDUP_REMOVED lines=58> */
[----:B------:R-:W-:Y:S02]  /*5740*/  HADD2.F32 R12, -RZ, R27.H0_H0 ;  /* 0x2000001bff0c7230 */ /* 0x000fe40000004100 */
[-C--:B------:R-:W-:Y:S01]  /*5750*/  FFMA.FTZ R11, R0, R8.reuse, R11 ;  /* 0x00000008000b7223 */ /* 0x080fe2000001000b */
[----:B------:R-:W-:Y:S01]  /*5760*/  FFMA.FTZ R3, R51, R3, R56 ;  /* 0x0000000333037223 */ /* 0x000fe20000010038 */
[-C--:B------:R-:W-:Y:S01]  /*5770*/  FFMA.FTZ R9, R24, R8.reuse, R9 ;  /* 0x0000000818097223 */ /* 0x080fe20000010009 */
        /* <DEDUP_REMOVED lines=29> */
.L_x_482:
        /* <DEDUP_REMOVED lines=203> */
.L_x_487:
        /* <DEDUP_REMOVED lines=95> */
.L_x_488:
        /* <DEDUP_REMOVED lines=97> */
.L_x_489:
        /* <DEDUP_REMOVED lines=91> */
.L_x_486:
        /* <DEDUP_REMOVED lines=203> */
.L_x_491:
        /* <DEDUP_REMOVED lines=95> */
.L_x_492:
        /* <DEDUP_REMOVED lines=97> */
.L_x_493:
        /* <DEDUP_REMOVED lines=91> */
.L_x_490:
[----:B0-----:R-:W-:Y:S01]  /*9610*/  LEA R0, R7, 0x40, 0x6 ;  /* 0x0000004007007811 */ /* 0x001fe200078e30ff */
[----:B------:R-:W-:Y:S01]  /*9620*/  UIADD3 UR4, UR4, 0x40, URZ ;  /* 0x0000004004047890 */ /* 0x000fe2000fffe03f */
[----:B------:R-:W-:Y:S01]  /*9630*/  IADD3 R91, R91, 0x20, RZ ;  /* 0x000000205b5b7810 */ /* 0x000fe20007ffe0ff */
[----:B------:R-:W-:Y:S01]  /*9640*/  IMAD.WIDE R22, R85, 0x8, R22 ;  /* 0x0000000855167825 */ /* 0x000fe200078e0216 */
[----:B------:R-:W-:Y:S02]  /*9650*/  VIMNMX R0, R0, UR8, PT ;  /* 0x0000000800007c48 */ /* 0x000fe4000bfe0100 */
[----:B------:R-:W-:Y:S01]  /*9660*/  ISETP.GE.AND P0, PT, R91, UR5, PT ;  /* 0x000000055b007c0c */ /* 0x000fe2000bf06270 */
[----:B------:R-:W-:Y:S01]  /*9670*/  IMAD.WIDE R28, R85, 0x8, R28 ;  /* 0x00000008551c7825 */ /* 0x000fe200078e021c */
[----:B------:R-:W-:-:S13]  /*9680*/  ISETP.LT.AND P2, PT, R91, R0, PT ;  /* 0x000000005b00720c */ /* 0x000fda0003f41270 */
[----:B------:R-:W-:Y:S05]  /*9690*/  @!P0 BRA P2, `(.L_x_494) ;  /* 0xffffff84004c8947 */ /* 0x000fea000103ffff */
.L_x_477:
        /* <DEDUP_REMOVED lines=10> */
.L_x_504:
[----:B------:R-:W-:-:S13]  /*9740*/  ISETP.NE.AND P2, PT, R91, R86, PT ;  /* 0x000000565b00720c */ /* 0x000fda0003f45270 */
[----:B------:R-:W1:Y:S01]  /*9750*/  @!P2 LDC.64 R2, c[0x0][0x248] ;  /* 0x00009200ff02ab82 */ /* 0x000e620000000a00 */
[----:B------:R-:W-:Y:S02]  /*9760*/  @!P2 IADD3 R87, R87, 0x1, RZ ;  /* 0x000000015757a810 */ /* 0x000fe40007ffe0ff */
[----:B-----5:R-:W-:Y:S02]  /*9770*/  @!P2 LEA R9, R91, 0x1, 0x1 ;  /* 0x000000015b09a811 */ /* 0x020fe400078e08ff */
[----:B------:R-:W-:-:S06]  /*9780*/  @!P2 LEA R22, R87, R1, 0x3 ;  /* 0x000000015716a211 */ /* 0x000fcc00078e18ff */
[----:B------:R-:W2:Y:S01]  /*9790*/  @!P2 LDL.64 R22, [R22] ;  /* 0x000000001616a983 */ /* 0x000ea20000100a00 */
[----:B-1----:R-:W-:-:S05]  /*97a0*/  @!P2 IMAD.WIDE R2, R9, 0x2, R2 ;  /* 0x000000020902a825 */ /* 0x002fca00078e0202 */
[----:B------:R1:W3:Y:S02]  /*97b0*/  @!P2 LDG.E.U16.CONSTANT R4, desc[UR6][R2.64] ;  /* 0x000000060204a981 */ /* 0x0002e4000c1e9500 */
[----:B-1----:R-:W-:Y:S02]  /*97c0*/  MOV R2, R28 ;  /* 0x0000001c00027202 */ /* 0x002fe40000000f00 */
[----:B------:R-:W-:-:S05]  /*97d0*/  MOV R3, R29 ;  /* 0x0000001d00037202 */ /* 0x000fca0000000f00 */
[----:B------:R1:W5:Y:S01]  /*97e0*/  LDG.E.128.CONSTANT R8, desc[UR6][R2.64] ;  /* 0x0000000602087981 */ /* 0x000362000c1e9d00 */
[----:B0-----:R-:W-:Y:S02]  /*97f0*/  MOV R85, R0 ;  /* 0x0000000000557202 */ /* 0x001fe40000000f00 */
[----:B--2---:R-:W-:Y:S02]  /*9800*/  @!P2 PRMT R96, R22, 0x7610, R96 ;  /* 0x000076101660a816 */ /* 0x004fe40000000060 */
[----:B------:R-:W-:Y:S02]  /*9810*/  @!P2 PRMT R97, R23, 0x7610, R97 ;  /* 0x000076101761a816 */ /* 0x000fe40000000061 */
[----:B------:R-:W-:Y:S02]  /*9820*/  @!P2 PRMT R96, R96, 0x7610, R22 ;  /* 0x000076106060a816 */ /* 0x000fe40000000016 */
[----:B------:R-:W-:Y:S02]  /*9830*/  @!P2 PRMT R97, R97, 0x7610, R23 ;  /* 0x000076106161a816 */ /* 0x000fe40000000017 */
[----:B---3--:R-:W-:Y:S01]  /*9840*/  @!P2 IADD3 R86, R4, R91, RZ ;  /* 0x0000005b0456a210 */ /* 0x008fe20007ffe0ff */
        /* <DEDUP_REMOVED lines=8> */
[----:B------:R-:W-:Y:S02]  /*98d0*/  PRMT R8, R89, 0x9910, RZ ;  /* 0x0000991059087816 */ /* 0x000fe400000000ff */
[----:B------:R-:W-:Y:S02]  /*98e0*/  LOP3.LUT R21, R21, 0xf000f, RZ, 0xc0, !PT ;  /* 0x000f000f15157812 */ /* 0x000fe400078ec0ff */
[----:B------:R-:W-:Y:S02]  /*98f0*/  ISETP.NE.AND P2, PT, R8, RZ, PT ;  /* 0x000000ff0800720c */ /* 0x000fe40003f45270 */
        /* <DEDUP_REMOVED lines=19> */
[----:B------:R-:W-:-:S03]  /*9a30*/  ISETP.GE.AND P3, PT, R93, 0x2, PT ;  /* 0x000000025d00780c */ /* 0x000fc60003f66270 */
[----:B------:R-:W-:Y:S01]  /*9a40*/  HADD2 R4, R4, -1056, -1056 ;  /* 0xe420e42004047430 */ /* 0x000fe20000000000 */
[--C-:B---3--:R-:W-:Y:S02]  /*9a50*/  SHF.R.U32.HI R8, RZ, 0x8, R24.reuse ;  /* 0x00000008ff087819 */ /* 0x108fe40000011618 */
[----:B------:R-:W-:Y:S02]  /*9a60*/  SHF.R.U32.HI R22, RZ, 0xa, R24 ;  /* 0x0000000aff167819 */ /* 0x000fe40000011618 */
[----:B------:R-:W-:Y:S02]  /*9a70*/  LOP3.LUT R8, R21, 0x300030, R8, 0xf8, !PT ;  /* 0x0030003015087812 */ /* 0x000fe400078ef808 */
[----:B------:R-:W-:Y:S02]  /*9a80*/  LOP3.LUT R33, R24, 0x3f003f, RZ, 0xc0, !PT ;  /* 0x003f003f18217812 */ /* 0x000fe400078ec0ff */
[----:B------:R-:W-:Y:S02]  /*9a90*/  SHF.R.U32.HI R34, RZ, 0x6, R24 ;  /* 0x00000006ff227819 */ /* 0x000fe40000011618 */
[----:B------:R-:W-:-:S02]  /*9aa0*/  SHF.R.U32.HI R9, RZ, 0x8, R25 ;  /* 0x00000008ff097819 */ /* 0x000fc40000011619 */
[--C-:B------:R-:W-:Y:S02]  /*9ab0*/  SHF.R.U32.HI R37, RZ, 0xa, R25.reuse ;  /* 0x0000000aff257819 */ /* 0x100fe40000011619 */
[----:B------:R-:W-:Y:S02]  /*9ac0*/  LOP3.LUT R38, R25, 0x3f003f, RZ, 0xc0, !PT ;  /* 0x003f003f19267812 */ /* 0x000fe400078ec0ff */
[----:B------:R-:W-:Y:S02]  /*9ad0*/  SHF.R.U32.HI R39, RZ, 0x6, R25 ;  /* 0x00000006ff277819 */ /* 0x000fe40000011619 */
[----:B------:R-:W-:Y:S02]  /*9ae0*/  SHF.R.U32.HI R10, RZ, 0x8, R26 ;  /* 0x00000008ff0a7819 */ /* 0x000fe4000001161a */
[----:B--2---:R-:W-:Y:S02]  /*9af0*/  SHF.R.U32.HI R21, RZ, 0xc, R28 ;  /* 0x0000000cff157819 */ /* 0x004fe4000001161c */
[----:B------:R-:W-:-:S02]  /*9b00*/  SHF.R.U32.HI R24, RZ, 0x8, R27 ;  /* 0x00000008ff187819 */ /* 0x000fc4000001161b */
[----:B------:R-:W-:Y:S02]  /*9b10*/  LOP3.LUT R25, R44, 0xf000f, RZ, 0xc0, !PT ;  /* 0x000f000f2c197812 */ /* 0x000fe400078ec0ff */
[--C-:B------:R-:W-:Y:S02]  /*9b20*/  SHF.R.U32.HI R55, RZ, 0xa, R27.reuse ;  /* 0x0000000aff377819 */ /* 0x100fe4000001161b */
[----:B------:R-:W-:Y:S02]  /*9b30*/  LOP3.LUT R53, R27, 0x3f003f, RZ, 0xc0, !PT ;  /* 0x003f003f1b357812 */ /* 0x000fe400078ec0ff */
[----:B------:R-:W-:Y:S02]  /*9b40*/  SHF.R.U32.HI R54, RZ, 0x6, R27 ;  /* 0x00000006ff367819 */ /* 0x000fe4000001161b */
[----:B------:R-:W-:Y:S02]  /*9b50*/  SHF.R.U32.HI R27, RZ, 0xc, R30 ;  /* 0x0000000cff1b7819 */ /* 0x000fe4000001161e */
[----:B------:R-:W-:-:S02]  /*9b60*/  LOP3.LUT R10, R11, 0x300030, R10, 0xf8, !PT ;  /* 0x003000300b0a7812 */ /* 0x000fc400078ef80a */
[----:B------:R-:W-:Y:S02]  /*9b70*/  LOP3.LUT R21, R21, 0xf000f, RZ, 0xc0, !PT ;  /* 0x000f000f15157812 */ /* 0x000fe400078ec0ff */
[----:B------:R-:W-:Y:S02]  /*9b80*/  LOP3.LUT R11, R25, 0x300030, R24, 0xf8, !PT ;  /* 0x00300030190b7812 */ /* 0x000fe400078ef818 */
[----:B------:R-:W-:Y:S02]  /*9b90*/  SHF.R.U32.HI R25, RZ, 0xc, R29 ;  /* 0x0000000cff197819 */ /* 0x000fe4000001161d */
[--C-:B------:R-:W-:Y:S02]  /*9ba0*/  SHF.R.U32.HI R43, RZ, 0xa, R26.reuse ;  /* 0x0000000aff2b7819 */ /* 0x100fe4000001161a */
[----:B------:R-:W-:Y:S02]  /*9bb0*/  LOP3.LUT R45, R26, 0x3f003f, RZ, 0xc0, !PT ;  /* 0x003f003f1a2d7812 */ /* 0x000fe400078ec0ff */
[----:B------:R-:W-:-:S02]  /*9bc0*/  SHF.R.U32.HI R46, RZ, 0x6, R26 ;  /* 0x00000006ff2e7819 */ /* 0x000fc4000001161a */
[----:B------:R-:W-:Y:S02]  /*9bd0*/  LOP3.LUT R48, R27, 0xf000f, RZ, 0xc0, !PT ;  /* 0x000f000f1b307812 */ /* 0x000fe400078ec0ff */
[----:B------:R-:W-:Y:S02]  /*9be0*/  LOP3.LUT R9, R36, 0x300030, R9, 0xf8, !PT ;  /* 0x0030003024097812 */ /* 0x000fe400078ef809 */
[----:B------:R-:W-:Y:S02]  /*9bf0*/  LOP3.LUT R26, R29, 0x3f003f, RZ, 0xc0, !PT ;  /* 0x003f003f1d1a7812 */ /* 0x000fe400078ec0ff */
[----:B------:R-:W-:Y:S02]  /*9c00*/  SHF.R.U32.HI R40, RZ, 0xc, R31 ;  /* 0x0000000cff287819 */ /* 0x000fe4000001161f */
[----:B------:R-:W-:Y:S02]  /*9c10*/  LOP3.LUT R27, R21, 0x300030, R22, 0xf8, !PT ;  /* 0x00300030151b7812 */ /* 0x000fe400078ef816 */
[----:B------:R-:W-:-:S02]  /*9c20*/  LOP3.LUT R24, R28, 0x3f003f, RZ, 0xc0, !PT ;  /* 0x003f003f1c187812 */ /* 0x000fc400078ec0ff */
[----:B------:R-:W-:Y:S02]  /*9c30*/  SHF.R.U32.HI R29, RZ, 0x6, R29 ;  /* 0x00000006ff1d7819 */ /* 0x000fe4000001161d */
[----:B------:R-:W-:Y:S02]  /*9c40*/  LOP3.LUT R36, R30, 0x3f003f, RZ, 0xc0, !PT ;  /* 0x003f003f1e247812 */ /* 0x000fe400078ec0ff */
[----:B------:R-:W-:Y:S02]  /*9c50*/  SHF.R.U32.HI R44, RZ, 0x6, R30 ;  /* 0x00000006ff2c7819 */ /* 0x000fe4000001161e */
[----:B------:R-:W-:Y:S02]  /*9c60*/  LOP3.LUT R21, R23, 0x64006400, RZ, 0xfc, !PT ;  /* 0x6400640017157812 */ /* 0x000fe400078efcff */
[----:B------:R-:W-:Y:S02]  /*9c70*/  LOP3.LUT R30, R25, 0xf000f, RZ, 0xc0, !PT ;  /* 0x000f000f191e7812 */ /* 0x000fe400078ec0ff */
[----:B------:R-:W-:-:S02]  /*9c80*/  SHF.R.U32.HI R52, RZ, 0x6, R31 ;  /* 0x00000006ff347819 */ /* 0x000fc4000001161f */
[----:B------:R-:W-:Y:S02]  /*9c90*/  SHF.R.U32.HI R28, RZ, 0x6, R28 ;  /* 0x00000006ff1c7819 */ /* 0x000fe4000001161c */
[----:B------:R-:W-:Y:S02]  /*9ca0*/  LOP3.LUT R51, R31, 0x3f003f, RZ, 0xc0, !PT ;  /* 0x003f003f1f337812 */ /* 0x000fe400078ec0ff */
[----:B------:R-:W-:Y:S02]  /*9cb0*/  LOP3.LUT R56, R40, 0xf000f, RZ, 0xc0, !PT ;  /* 0x000f000f28387812 */ /* 0x000fe400078ec0ff */
[----:B------:R-:W-:Y:S01]  /*9cc0*/  LOP3.LUT R23, R12, 0x64006400, RZ, 0xfc, !PT ;  /* 0x640064000c177812 */ /* 0x000fe200078efcff */
[----:B------:R-:W-:Y:S01]  /*9cd0*/  HADD2 R12, R21, -1056, -1056 ;  /* 0xe420e420150c7430 */ /* 0x000fe20000000000 */
[----:B------:R-:W-:Y:S02]  /*9ce0*/  LOP3.LUT R24, R24, 0x64006400, RZ, 0xfc, !PT ;  /* 0x6400640018187812 */ /* 0x000fe400078efcff */
[----:B------:R-:W-:Y:S01]  /*9cf0*/  LOP3.LUT R31, R29, 0x3f003f, RZ, 0xc0, !PT ;  /* 0x003f003f1d1f7812 */ /* 0x000fe200078ec0ff */
[----:B------:R-:W-:Y:S01]  /*9d00*/  HADD2 R21, R47, -1056, -1056 ;  /* 0xe420e4202f157430 */ /* 0x000fe20000000000 */
[----:B------:R-:W-:-:S02]  /*9d10*/  LOP3.LUT R40, R30, 0x300030, R37, 0xf8, !PT ;  /* 0x003000301e287812 */ /* 0x000fc400078ef825 */
[----:B------:R-:W-:Y:S02]  /*9d20*/  LOP3.LUT R37, R26, 0x64006400, RZ, 0xfc, !PT ;  /* 0x640064001a257812 */ /* 0x000fe400078efcff */
[----:B------:R-:W-:Y:S02]  /*9d30*/  LOP3.LUT R52, R52, 0x3f003f, RZ, 0xc0, !PT ;  /* 0x003f003f34347812 */ /* 0x000fe400078ec0ff */
[----:B------:R-:W-:Y:S02]  /*9d40*/  LOP3.LUT R54, R54, 0x3f003f, RZ, 0xc0, !PT ;  /* 0x003f003f36367812 */ /* 0x000fe400078ec0ff */
        /* <DEDUP_REMOVED lines=103> */
.L_x_497:
        /* <DEDUP_REMOVED lines=47> */
.L_x_498:
        /* <DEDUP_REMOVED lines=46> */
.L_x_499:
        /* <DEDUP_REMOVED lines=8> */
[----:B------:R-:W-:-:S03]  /*aa10*/  HFMA2 R12, R28, R9, R12 ;  /* 0x000000091c0c7231 */ /* 0x000fc6000000000c */
[-C--:B------:R-:W-:Y:S02]  /*aa20*/  HFMA2.MMA R4, R23, R9.reuse, R4 ;  /* 0x0000000917047235 */ /* 0x080fe40000000004 */
        /* <DEDUP_REMOVED lines=8> */
[-C--:B-1----:R-:W-:Y:S02]  /*aab0*/  HFMA2 R8, R37, R24.reuse, R8 ;  /* 0x0000001825087231 */ /* 0x082fe40000000008 */
        /* <DEDUP_REMOVED lines=11> */
[----:B------:R-:W-:Y:S02]  /*ab70*/  HADD2 R8, R8.H0_H0, R8.H1_H1 ;  /* 0x3000000808087230 */ /* 0x000fe40000000800 */
[----:B------:R-:W-:Y:S01]  /*ab80*/  HADD2 R9, R9.H0_H0, R9.H1_H1 ;  /* 0x3000000909097230 */ /* 0x000fe20000000800 */
        /* <DEDUP_REMOVED lines=12> */
.L_x_496:
[----:B------:R-:W-:Y:S05]  /*ac50*/  @!P1 BRA `(.L_x_500) ;  /* 0x00000014000c9947 */ /* 0x000fea0003800000 */
[----:B-----5:R-:W-:Y:S02]  /*ac60*/  IMAD R9, R32, 0xc, RZ ;  /* 0x0000000c20097824 */ /* 0x020fe400078e02ff */
[----:B------:R-:W-:-:S05]  /*ac70*/  IMAD.WIDE.U32 R22, R85, 0xc, R2 ;  /* 0x0000000c55167825 */ /* 0x000fca00078e0002 */
[----:B------:R-:W-:-:S03]  /*ac80*/  IADD3 R23, R23, R9, RZ ;  /* 0x0000000917177210 */ /* 0x000fc60007ffe0ff */
[C---:B------:R-:W-:Y:S02]  /*ac90*/  IMAD.WIDE R28, R85.reuse, 0x4, R22 ;  /* 0x00000004551c7825 */ /* 0x040fe400078e0216 */
[----:B------:R-:W2:Y:S02]  /*aca0*/  LDG.E.128.CONSTANT R8, desc[UR6][R22.64] ;  /* 0x0000000616087981 */ /* 0x000ea4000c1e9d00 */
        /* <DEDUP_REMOVED lines=9> */
[----:B------:R-:W-:-:S02]  /*ad40*/  LOP3.LUT R39, R10, 0x3f003f, RZ, 0xc0, !PT ;  /* 0x003f003f0a277812 */ /* 0x000fc400078ec0ff */
[----:B------:R-:W-:Y:S02]  /*ad50*/  SHF.R.U32.HI R40, RZ, 0x6, R10 ;  /* 0x00000006ff287819 */ /* 0x000fe4000001160a */
[----:B------:R-:W-:Y:S02]  /*ad60*/  LOP3.LUT R47, R11, 0x3f003f, RZ, 0xc0, !PT ;  /* 0x003f003f0b2f7812 */ /* 0x000fe400078ec0ff */
[----:B------:R-:W-:Y:S02]  /*ad70*/  SHF.R.U32.HI R48, RZ, 0x6, R11 ;  /* 0x00000006ff307819 */ /* 0x000fe4000001160b */
[----:B----4-:R-:W-:Y:S02]  /*ad80*/  SHF.R.U32.HI R10, RZ, 0x8, R26 ;  /* 0x00000008ff0a7819 */ /* 0x010fe4000001161a */
[----:B------:R-:W-:Y:S02]  /*ad90*/  SHF.R.U32.HI R11, RZ, 0x8, R27 ;  /* 0x00000008ff0b7819 */ /* 0x000fe4000001161b */
[----:B------:R-:W-:-:S02]  /*ada0*/  LOP3.LUT R41, R41, 0xf000f, RZ, 0xc0, !PT ;  /* 0x000f000f29297812 */ /* 0x000fc400078ec0ff */
[----:B------:R-:W-:Y:S02]  /*adb0*/  LOP3.LUT R42, R42, 0xf000f, RZ, 0xc0, !PT ;  /* 0x000f000f2a2a7812 */ /* 0x000fe400078ec0ff */
[----:B------:R-:W-:Y:S02]  /*adc0*/  LOP3.LUT R34, R9, 0x3f003f, RZ, 0xc0, !PT ;  /* 0x003f003f09227812 */ /* 0x000fe400078ec0ff */
[----:B------:R-:W-:Y:S02]  /*add0*/  SHF.R.U32.HI R35, RZ, 0x6, R9 ;  /* 0x00000006ff237819 */ /* 0x000fe40000011609 */
[----:B------:R-:W-:Y:S02]  /*ade0*/  SHF.R.U32.HI R9, RZ, 0x8, R25 ;  /* 0x00000008ff097819 */ /* 0x000fe40000011619 */
[----:B------:R-:W-:Y:S02]  /*adf0*/  LOP3.LUT R22, R22, 0xf000f, RZ, 0xc0, !PT ;  /* 0x000f000f16167812 */ /* 0x000fe400078ec0ff */
[----:B------:R-:W-:-:S02]  /*ae00*/  SHF.R.U32.HI R21, RZ, 0xc, R8 ;  /* 0x0000000cff157819 */ /* 0x000fc40000011608 */
[----:B------:R-:W-:Y:S02]  /*ae10*/  LOP3.LUT R10, R41, 0x300030, R10, 0xf8, !PT ;  /* 0x00300030290a7812 */ /* 0x000fe400078ef80a */
[----:B------:R-:W-:Y:S02]  /*ae20*/  LOP3.LUT R11, R42, 0x300030, R11, 0xf8, !PT ;  /* 0x003000302a0b7812 */ /* 0x000fe400078ef80b */
[--C-:B---3--:R-:W-:Y:S02]  /*ae30*/  SHF.R.U32.HI R43, RZ, 0xc, R30.reuse ;  /* 0x0000000cff2b7819 */ /* 0x108fe4000001161e */
[----:B------:R-:W-:Y:S02]  /*ae40*/  LOP3.LUT R41, R30, 0x3f003f, RZ, 0xc0, !PT ;  /* 0x003f003f1e297812 */ /* 0x000fe400078ec0ff */
[----:B------:R-:W-:Y:S02]  /*ae50*/  SHF.R.U32.HI R42, RZ, 0x6, R30 ;  /* 0x00000006ff2a7819 */ /* 0x000fe4000001161e */
[----:B------:R-:W-:-:S02]  /*ae60*/  SHF.R.U32.HI R30, RZ, 0xc, R31 ;  /* 0x0000000cff1e7819 */ /* 0x000fc4000001161f */
[----:B------:R-:W-:Y:S02]  /*ae70*/  LOP3.LUT R4, R8, 0x3f003f, RZ, 0xc0, !PT ;  /* 0x003f003f08047812 */ /* 0x000fe400078ec0ff */
[----:B------:R-:W-:Y:S02]  /*ae80*/  SHF.R.U32.HI R12, RZ, 0x6, R8 ;  /* 0x00000006ff0c7819 */ /* 0x000fe40000011608 */
[----:B------:R-:W-:Y:S02]  /*ae90*/  LOP3.LUT R9, R22, 0x300030, R9, 0xf8, !PT ;  /* 0x0030003016097812 */ /* 0x000fe400078ef809 */
[----:B------:R-:W-:Y:S02]  /*aea0*/  SHF.R.U32.HI R8, RZ, 0x8, R24 ;  /* 0x00000008ff087819 */ /* 0x000fe40000011618 */
[----:B------:R-:W-:Y:S02]  /*aeb0*/  LOP3.LUT R21, R21, 0xf000f, RZ, 0xc0, !PT ;  /* 0x000f000f15157812 */ /* 0x000fe400078ec0ff */
[----:B------:R-:W-:-:S02]  /*aec0*/  SHF.R.U32.HI R22, RZ, 0xc, R28 ;  /* 0x0000000cff167819 */ /* 0x000fc4000001161c */
[--C-:B------:R-:W-:Y:S02]  /*aed0*/  SHF.R.U32.HI R36, RZ, 0xa, R25.reuse ;  /* 0x0000000aff247819 */ /* 0x100fe40000011619 */
[----:B------:R-:W-:Y:S02]  /*aee0*/  LOP3.LUT R37, R25, 0x3f003f, RZ, 0xc0, !PT ;  /* 0x003f003f19257812 */ /* 0x000fe400078ec0ff */
[----:B------:R-:W-:Y:S02]  /*aef0*/  SHF.R.U32.HI R38, RZ, 0x6, R25 ;  /* 0x00000006ff267819 */ /* 0x000fe40000011619 */
[--C-:B------:R-:W-:Y:S02]  /*af00*/  SHF.R.U32.HI R46, RZ, 0xa, R26.reuse ;  /* 0x0000000aff2e7819 */ /* 0x100fe4000001161a */
[----:B------:R-:W-:Y:S02]  /*af10*/  LOP3.LUT R44, R26, 0x3f003f, RZ, 0xc0, !PT ;  /* 0x003f003f1a2c7812 */ /* 0x000fe400078ec0ff */
[----:B------:R-:W-:-:S02]  /*af20*/  SHF.R.U32.HI R45, RZ, 0x6, R26 ;  /* 0x00000006ff2d7819 */ /* 0x000fc4000001161a */
[----:B------:R-:W-:Y:S02]  /*af30*/  SHF.R.U32.HI R53, RZ, 0xa, R27 ;  /* 0x0000000aff357819 */ /* 0x000fe4000001161b */
[--C-:B------:R-:W-:Y:S02]  /*af40*/  SHF.R.U32.HI R25, RZ, 0xc, R29.reuse ;  /* 0x0000000cff197819 */ /* 0x100fe4000001161d */
[----:B------:R-:W-:Y:S02]  /*af50*/  LOP3.LUT R26, R29, 0x3f003f, RZ, 0xc0, !PT ;  /* 0x003f003f1d1a7812 */ /* 0x000fe400078ec0ff */
[----:B------:R-:W-:Y:S02]  /*af60*/  LOP3.LUT R30, R30, 0xf000f, RZ, 0xc0, !PT ;  /* 0x000f000f1e1e7812 */ /* 0x000fe400078ec0ff */
[----:B------:R-:W-:Y:S02]  /*af70*/  SHF.R.U32.HI R29, RZ, 0x6, R29 ;  /* 0x00000006ff1d7819 */ /* 0x000fe4000001161d */
[----:B------:R-:W-:-:S02]  /*af80*/  LOP3.LUT R40, R40, 0x3f003f, RZ, 0xc0, !PT ;  /* 0x003f003f28287812 */ /* 0x000fc400078ec0ff */
[----:B------:R-:W-:Y:S02]  /*af90*/  SHF.R.U32.HI R23, RZ, 0xa, R24 ;  /* 0x0000000aff177819 */ /* 0x000fe40000011618 */
[----:B------:R-:W-:Y:S02]  /*afa0*/  LOP3.LUT R8, R21, 0x300030, R8, 0xf8, !PT ;  /* 0x0030003015087812 */ /* 0x000fe400078ef808 */
[----:B------:R-:W-:Y:S02]  /*afb0*/  SHF.R.U32.HI R50, RZ, 0x6, R31 ;  /* 0x00000006ff327819 */ /* 0x000fe4000001161f */
[----:B------:R-:W-:Y:S02]  /*afc0*/  LOP3.LUT R22, R22, 0xf000f, RZ, 0xc0, !PT ;  /* 0x000f000f16167812 */ /* 0x000fe400078ec0ff */
[----:B------:R-:W-:Y:S02]  /*afd0*/  LOP3.LUT R48, R48, 0x3f003f, RZ, 0xc0, !PT ;  /* 0x003f003f30307812 */ /* 0x000fe400078ec0ff */
[----:B------:R-:W-:-:S02]  /*afe0*/  LOP3.LUT R33, R24, 0x3f003f, RZ, 0xc0, !PT ;  /* 0x003f003f18217812 */ /* 0x000fc400078ec0ff */
[----:B------:R-:W-:Y:S02]  /*aff0*/  LOP3.LUT R51, R27, 0x3f003f, RZ, 0xc0, !PT ;  /* 0x003f003f1b337812 */ /* 0x000fe400078ec0ff */
[----:B------:R-:W-:Y:S02]  /*b000*/  SHF.R.U32.HI R52, RZ, 0x6, R27 ;  /* 0x00000006ff347819 */ /* 0x000fe4000001161b */
[----:B------:R-:W-:Y:S02]  /*b010*/  LOP3.LUT R21, R28, 0x3f003f, RZ, 0xc0, !PT ;  /* 0x003f003f1c157812 */ /* 0x000fe400078ec0ff */
[----:B------:R-:W-:Y:S02]  /*b020*/  SHF.R.U32.HI R24, RZ, 0x6, R24 ;  /* 0x00000006ff187819 */ /* 0x000fe40000011618 */
[----:B------:R-:W-:Y:S02]  /*b030*/  SHF.R.U32.HI R28, RZ, 0x6, R28 ;  /* 0x00000006ff1c7819 */ /* 0x000fe4000001161c */
[----:B------:R-:W-:-:S02]  /*b040*/  LOP3.LUT R27, R25, 0xf000f, RZ, 0xc0, !PT ;  /* 0x000f000f191b7812 */ /* 0x000fc400078ec0ff */
[----:B------:R-:W-:Y:S02]  /*b050*/  LOP3.LUT R43, R43, 0xf000f, RZ, 0xc0, !PT ;  /* 0x000f000f2b2b7812 */ /* 0x000fe400078ec0ff */
[----:B------:R-:W-:Y:S02]  /*b060*/  LOP3.LUT R53, R30, 0x300030, R53, 0xf8, !PT ;  /* 0x003000301e357812 */ /* 0x000fe400078ef835 */
[----:B------:R-:W-:Y:S02]  /*b070*/  LOP3.LUT R30, R40, 0x64006400, RZ, 0xfc, !PT ;  /* 0x64006400281e7812 */ /* 0x000fe400078efcff */
[----:B------:R-:W-:Y:S02]  /*b080*/  LOP3.LUT R29, R29, 0x3f003f, RZ, 0xc0, !PT ;  /* 0x003f003f1d1d7812 */ /* 0x000fe400078ec0ff */
[----:B------:R-:W-:Y:S02]  /*b090*/  LOP3.LUT R25, R22, 0x300030, R23, 0xf8, !PT ;  /* 0x0030003016197812 */ /* 0x000fe400078ef817 */
[----:B------:R-:W-:-:S02]  /*b0a0*/  LOP3.LUT R35, R35, 0x3f003f, RZ, 0xc0, !PT ;  /* 0x003f003f23237812 */ /* 0x000fc400078ec0ff */
[----:B------:R-:W-:Y:S02]  /*b0b0*/  LOP3.LUT R48, R48, 0x64006400, RZ, 0xfc, !PT ;  /* 0x6400640030307812 */ /* 0x000fe400078efcff */
[----:B------:R-:W-:Y:S02]  /*b0c0*/  LOP3.LUT R50, R50, 0x3f003f, RZ, 0xc0, !PT ;  /* 0x003f003f32327812 */ /* 0x000fe400078ec0ff */
[----:B------:R-:W-:Y:S02]  /*b0d0*/  LOP3.LUT R49, R31, 0x3f003f, RZ, 0xc0, !PT ;  /* 0x003f003f1f317812 */ /* 0x000fe400078ec0ff */
[----:B------:R-:W-:Y:S02]  /*b0e0*/  LOP3.LUT R22, R39, 0x64006400, RZ, 0xfc, !PT ;  /* 0x6400640027167812 */ /* 0x000fe400078efcff */
[----:B------:R-:W-:Y:S02]  /*b0f0*/  LOP3.LUT R52, R52, 0x3f003f, RZ, 0xc0, !PT ;  /* 0x003f003f34347812 */ /* 0x000fe400078ec0ff */
[----:B------:R-:W-:-:S02]  /*b100*/  LOP3.LUT R27, R27, 0x300030, R36, 0xf8, !PT ;  /* 0x003000301b1b7812 */ /* 0x000fc400078ef824 */
        /* <DEDUP_REMOVED lines=111> */
.L_x_501:
        /* <DEDUP_REMOVED lines=47> */
.L_x_502:
        /* <DEDUP_REMOVED lines=46> */
.L_x_503:
        /* <DEDUP_REMOVED lines=44> */
.L_x_500:
[----:B------:R-:W-:Y:S01]  /*c090*/  IADD3 R91, R91, 0x20, RZ ;  /* 0x000000205b5b7810 */ /* 0x000fe20007ffe0ff */
[----:B------:R-:W-:Y:S01]  /*c0a0*/  IMAD.WIDE.U32 R2, R85, 0x18, R2 ;  /* 0x0000001855027825 */ /* 0x000fe200078e0002 */
[----:B------:R-:W-:Y:S02]  /*c0b0*/  UIADD3 UR4, UR4, 0x40, URZ ;  /* 0x0000004004047890 */ /* 0x000fe4000fffe03f */
[C---:B------:R-:W-:Y:S01]  /*c0c0*/  ISETP.GE.AND P2, PT, R91.reuse, UR5, PT ;  /* 0x000000055b007c0c */ /* 0x040fe2000bf46270 */
[----:B------:R-:W-:Y:S01]  /*c0d0*/  IMAD R29, R32, 0x18, RZ ;  /* 0x00000018201d7824 */ /* 0x000fe200078e02ff */
[----:B------:R-:W-:Y:S02]  /*c0e0*/  ISETP.LT.AND P3, PT, R91, R92, PT ;  /* 0x0000005c5b00720c */ /* 0x000fe40003f61270 */
[----:B------:R-:W-:Y:S02]  /*c0f0*/  MOV R28, R2 ;  /* 0x00000002001c7202 */ /* 0x000fe40000000f00 */
[----:B------:R-:W-:-:S09]  /*c100*/  IADD3 R29, R3, R29, RZ ;  /* 0x0000001d031d7210 */ /* 0x000fd20007ffe0ff */
[----:B------:R-:W-:Y:S05]  /*c110*/  @!P2 BRA P3, `(.L_x_504) ;  /* 0xffffffd40088a947 */ /* 0x000fea000183ffff */
.L_x_495:
        /* <DEDUP_REMOVED lines=11> */
.L_x_510:
[----:B------:R-:W-:Y:S01]  /*c1d0*/  ISETP.NE.AND P2, PT, R91, R86, PT ;  /* 0x000000565b00720c */ /* 0x000fe20003f45270 */
[----:B------:R-:W0:Y:S01]  /*c1e0*/  LDC R85, c[0x0][0x23c] ;  /* 0x00008f00ff557b82 */ /* 0x000e220000000800 */
[----:B------:R-:W-:Y:S02]  /*c1f0*/  MOV R32, R28 ;  /* 0x0000001c00207202 */ /* 0x000fe40000000f00 */
[----:B------:R-:W-:-:S09]  /*c200*/  MOV R33, R29 ;  /* 0x0000001d00217202 */ /* 0x000fd20000000f00 */
[----:B------:R-:W1:Y:S01]  /*c210*/  @!P2 LDC.64 R2, c[0x0][0x248] ;  /* 0x00009200ff02ab82 */ /* 0x000e620000000a00 */
[----:B------:R-:W-:Y:S02]  /*c220*/  @!P2 IADD3 R87, R87, 0x1, RZ ;  /* 0x000000015757a810 */ /* 0x000fe40007ffe0ff */
[----:B------:R-:W-:Y:S02]  /*c230*/  @!P2 LEA R5, R91, 0x1, 0x1 ;  /* 0x000000015b05a811 */ /* 0x000fe400078e08ff */
[----:B------:R-:W-:-:S06]  /*c240*/  @!P2 LEA R6, R87, R1, 0x3 ;  /* 0x000000015706a211 */ /* 0x000fcc00078e18ff */
[----:B------:R-:W2:Y:S01]  /*c250*/  @!P2 LDL.64 R6, [R6] ;  /* 0x000000000606a983 */ /* 0x000ea20000100a00 */
[----:B0-----:R-:W-:-:S03]  /*c260*/  IMAD.WIDE R28, R85, 0x4, R32 ;  /* 0x00000004551c7825 */ /* 0x001fc600078e0220 */
[----:B-----5:R-:W5:Y:S01]  /*c270*/  LDG.E.128.CONSTANT R32, desc[UR6][R32.64] ;  /* 0x0000000620207981 */ /* 0x020f62000c1e9d00 */
[----:B------:R-:W-:-:S03]  /*c280*/  IMAD.WIDE R24, R85, 0x4, R28 ;  /* 0x0000000455187825 */ /* 0x000fc600078e021c */
[----:B------:R-:W5:Y:S01]  /*c290*/  LDG.E.128.CONSTANT R28, desc[UR6][R28.64] ;  /* 0x000000061c1c7981 */ /* 0x000f62000c1e9d00 */
[----:B-1----:R-:W-:-:S04]  /*c2a0*/  @!P2 IMAD.WIDE R2, R5, 0x2, R2 ;  /* 0x000000020502a825 */ /* 0x002fc800078e0202 */
[C---:B------:R-:W-:Y:S02]  /*c2b0*/  IMAD.WIDE R4, R85.reuse, 0x4, R24 ;  /* 0x0000000455047825 */ /* 0x040fe400078e0218 */
[----:B------:R-:W3:Y:S04]  /*c2c0*/  @!P2 LDG.E.U16.CONSTANT R2, desc[UR6][R2.64] ;  /* 0x000000060202a981 */ /* 0x000ee8000c1e9500 */
[----:B------:R-:W5:Y:S04]  /*c2d0*/  LDG.E.128.CONSTANT R24, desc[UR6][R24.64] ;  /* 0x0000000618187981 */ /* 0x000f68000c1e9d00 */
[----:B------:R0:W5:Y:S01]  /*c2e0*/  LDG.E.128.CONSTANT R8, desc[UR6][R4.64] ;  /* 0x0000000604087981 */ /* 0x000162000c1e9d00 */
[----:B------:R-:W-:Y:S01]  /*c2f0*/  IMAD.WIDE R94, R85, 0x4, R4 ;  /* 0x00000004555e7825 */ /* 0x000fe200078e0204 */
[----:B--2---:R-:W-:-:S02]  /*c300*/  @!P2 PRMT R96, R6, 0x7610, R96 ;  /* 0x000076100660a816 */ /* 0x004fc40000000060 */
[----:B------:R-:W-:Y:S02]  /*c310*/  @!P2 PRMT R97, R7, 0x7610, R97 ;  /* 0x000076100761a816 */ /* 0x000fe40000000061 */
[----:B------:R-:W-:Y:S02]  /*c320*/  @!P2 PRMT R96, R96, 0x7610, R6 ;  /* 0x000076106060a816 */ /* 0x000fe40000000006 */
[----:B------:R-:W-:Y:S02]  /*c330*/  @!P2 PRMT R97, R97, 0x7610, R7 ;  /* 0x000076106161a816 */ /* 0x000fe40000000007 */
[----:B---3--:R-:W-:Y:S01]  /*c340*/  @!P2 IADD3 R86, R2, R91, RZ ;  /* 0x0000005b0256a210 */ /* 0x008fe20007ffe0ff */
[----:B0-----:R-:W-:Y:S06]  /*c350*/  @!P1 BRA `(.L_x_506) ;  /* 0x0000002000e49947 */ /* 0x001fec0003800000 */
[----:B------:R-:W2:Y:S01]  /*c360*/  LDG.E.128.CONSTANT R4, desc[UR6][R94.64] ;  /* 0x000000065e047981 */ /* 0x000ea2000c1e9d00 */
[----:B-----5:R-:W-:Y:S01]  /*c370*/  SHF.R.U32.HI R2, RZ, 0xf, R32 ;  /* 0x0000000fff027819 */ /* 0x020fe20000011620 */
[----:B------:R-:W-:Y:S01]  /*c380*/  HFMA2.MMA R78, -RZ, RZ, 0, 0.03125 ;  /* 0x00002800ff4e7435 */ /* 0x000fe200000001ff */
[--C-:B------:R-:W-:Y:S02]  /*c390*/  SHF.R.U32.HI R41, RZ, 0xe, R29.reuse ;  /* 0x0000000eff297819 */ /* 0x100fe4000001161d */
[C---:B------:R-:W-:Y:S02]  /*c3a0*/  LOP3.LUT R60, R29.reuse, 0x3e003e0, RZ, 0xc0, !PT ;  /* 0x03e003e01d3c7812 */ /* 0x040fe400078ec0ff */
[----:B------:R-:W-:Y:S02]  /*c3b0*/  LOP3.LUT R46, R29, 0x1f001f, RZ, 0xc0, !PT ;  /* 0x001f001f1d2e7812 */ /* 0x000fe400078ec0ff */
[----:B------:R-:W-:Y:S02]  /*c3c0*/  SHF.R.U32.HI R50, RZ, 0xa, R29 ;  /* 0x0000000aff327819 */ /* 0x000fe4000001161d */
[----:B------:R-:W-:-:S02]  /*c3d0*/  SHF.R.U32.HI R29, RZ, 0xd, R25 ;  /* 0x0000000dff1d7819 */ /* 0x000fc40000011619 */
[C---:B------:R-:W-:Y:S02]  /*c3e0*/  LOP3.LUT R71, R25.reuse, 0x3e003e0, RZ, 0xc0, !PT ;  /* 0x03e003e019477812 */ /* 0x040fe400078ec0ff */
[----:B------:R-:W-:Y:S02]  /*c3f0*/  LOP3.LUT R53, R25, 0x1f001f, RZ, 0xc0, !PT ;  /* 0x001f001f19357812 */ /* 0x000fe400078ec0ff */
[----:B------:R-:W-:Y:S02]  /*c400*/  SHF.R.U32.HI R55, RZ, 0xa, R25 ;  /* 0x0000000aff377819 */ /* 0x000fe40000011619 */
[----:B------:R-:W-:Y:S02]  /*c410*/  SHF.R.U32.HI R38, RZ, 0xf, R33 ;  /* 0x0000000fff267819 */ /* 0x000fe40000011621 */
[----:B------:R-:W-:Y:S02]  /*c420*/  SHF.R.U32.HI R40, RZ, 0xf, R34 ;  /* 0x0000000fff287819 */ /* 0x000fe40000011622 */
[----:B------:R-:W-:-:S02]  /*c430*/  SHF.R.U32.HI R77, RZ, 0xe, R31 ;  /* 0x0000000eff4d7819 */ /* 0x000fc4000001161f */
[C---:B------:R-:W-:Y:S02]  /*c440*/  LOP3.LUT R58, R31.reuse, 0x3e003e0, RZ, 0xc0, !PT ;  /* 0x03e003e01f3a7812 */ /* 0x040fe400078ec0ff */
[----:B------:R-:W-:Y:S02]  /*c450*/  LOP3.LUT R22, R31, 0x1f001f, RZ, 0xc0, !PT ;  /* 0x001f001f1f167812 */ /* 0x000fe400078ec0ff */
[----:B------:R-:W-:Y:S02]  /*c460*/  SHF.R.U32.HI R23, RZ, 0xa, R31 ;  /* 0x0000000aff177819 */ /* 0x000fe4000001161f */
[----:B------:R-:W-:Y:S02]  /*c470*/  SHF.R.U32.HI R25, RZ, 0xc, R8 ;  /* 0x0000000cff197819 */ /* 0x000fe40000011608 */
[C---:B------:R-:W-:Y:S02]  /*c480*/  LOP3.LUT R75, R8.reuse, 0x3e003e0, RZ, 0xc0, !PT ;  /* 0x03e003e0084b7812 */ /* 0x040fe400078ec0ff */
[----:B------:R-:W-:-:S02]  /*c490*/  LOP3.LUT R67, R8, 0x1f001f, RZ, 0xc0, !PT ;  /* 0x001f001f08437812 */ /* 0x000fc400078ec0ff */
[----:B------:R-:W-:Y:S02]  /*c4a0*/  SHF.R.U32.HI R68, RZ, 0xa, R8 ;  /* 0x0000000aff447819 */ /* 0x000fe40000011608 */
[--C-:B------:R-:W-:Y:S02]  /*c4b0*/  SHF.R.U32.HI R31, RZ, 0xc, R10.reuse ;  /* 0x0000000cff1f7819 */ /* 0x100fe4000001160a */
[C---:B------:R-:W-:Y:S02]  /*c4c0*/  LOP3.LUT R8, R10.reuse, 0x3e003e0, RZ, 0xc0, !PT ;  /* 0x03e003e00a087812 */ /* 0x040fe400078ec0ff */
[----:B------:R-:W-:Y:S02]  /*c4d0*/  LOP3.LUT R61, R10, 0x1f001f, RZ, 0xc0, !PT ;  /* 0x001f001f0a3d7812 */ /* 0x000fe400078ec0ff */
[----:B------:R-:W-:Y:S02]  /*c4e0*/  SHF.R.U32.HI R62, RZ, 0xa, R10 ;  /* 0x0000000aff3e7819 */ /* 0x000fe4000001160a */
[----:B------:R-:W-:-:S02]  /*c4f0*/  SHF.R.U32.HI R39, RZ, 0xe, R28 ;  /* 0x0000000eff277819 */ /* 0x000fc4000001161c */
[----:B------:R-:W-:Y:S02]  /*c500*/  LOP3.LUT R10, R2, 0x10001, RZ, 0xc0, !PT ;  /* 0x00010001020a7812 */ /* 0x000fe400078ec0ff */
[----:B------:R-:W-:Y:S02]  /*c510*/  SHF.R.U32.HI R43, RZ, 0xe, R30 ;  /* 0x0000000eff2b7819 */ /* 0x000fe4000001161e */
[----:B------:R-:W-:Y:S02]  /*c520*/  LOP3.LUT R38, R38, 0x10001, RZ, 0xc0, !PT ;  /* 0x0001000126267812 */ /* 0x000fe400078ec0ff */
[----:B------:R-:W-:Y:S02]  /*c530*/  LOP3.LUT R40, R40, 0x10001, RZ, 0xc0, !PT ;  /* 0x0001000128287812 */ /* 0x000fe400078ec0ff */
[C---:B------:R-:W-:Y:S02]  /*c540*/  LOP3.LUT R59, R32.reuse, 0x3e003e0, RZ, 0xc0, !PT ;  /* 0x03e003e0203b7812 */ /* 0x040fe400078ec0ff */
[----:B------:R-:W-:-:S02]  /*c550*/  LOP3.LUT R48, R32, 0x1f001f, RZ, 0xc0, !PT ;  /* 0x001f001f20307812 */ /* 0x000fc400078ec0ff */
[----:B------:R-:W-:Y:S02]  /*c560*/  SHF.R.U32.HI R47, RZ, 0xa, R32 ;  /* 0x0000000aff2f7819 */ /* 0x000fe40000011620 */
[C---:B------:R-:W-:Y:S02]  /*c570*/  LOP3.LUT R72, R28.reuse, 0x3e003e0, RZ, 0xc0, !PT ;  /* 0x03e003e01c487812 */ /* 0x040fe400078ec0ff */
[----:B------:R-:W-:Y:S02]  /*c580*/  LOP3.LUT R52, R28, 0x1f001f, RZ, 0xc0, !PT ;  /* 0x001f001f1c347812 */ /* 0x000fe400078ec0ff */
[----:B------:R-:W-:Y:S02]  /*c590*/  SHF.R.U32.HI R54, RZ, 0xa, R28 ;  /* 0x0000000aff367819 */ /* 0x000fe4000001161c */
[C---:B------:R-:W-:Y:S02]  /*c5a0*/  LOP3.LUT R56, R33.reuse, 0x3e003e0, RZ, 0xc0, !PT ;  /* 0x03e003e021387812 */ /* 0x040fe400078ec0ff */
[----:B------:R-:W-:-:S02]  /*c5b0*/  LOP3.LUT R32, R33, 0x1f001f, RZ, 0xc0, !PT ;  /* 0x001f001f21207812 */ /* 0x000fc400078ec0ff */
[----:B------:R-:W-:Y:S02]  /*c5c0*/  SHF.R.U32.HI R36, RZ, 0xa, R33 ;  /* 0x0000000aff247819 */ /* 0x000fe40000011621 */
[----:B------:R-:W-:Y:S02]  /*c5d0*/  SHF.R.U32.HI R28, RZ, 0xd, R24 ;  /* 0x0000000dff1c7819 */ /* 0x000fe40000011618 */
[----:B------:R-:W-:Y:S02]  /*c5e0*/  LOP3.LUT R39, R10, 0x20002, R39, 0xf8, !PT ;  /* 0x000200020a277812 */ /* 0x000fe400078ef827 */
[C---:B------:R-:W-:Y:S02]  /*c5f0*/  LOP3.LUT R57, R30.reuse, 0x3e003e0, RZ, 0xc0, !PT ;  /* 0x03e003e01e397812 */ /* 0x040fe400078ec0ff */
[----:B------:R-:W-:Y:S02]  /*c600*/  LOP3.LUT R37, R30, 0x1f001f, RZ, 0xc0, !PT ;  /* 0x001f001f1e257812 */ /* 0x000fe400078ec0ff */
[----:B------:R-:W-:-:S02]  /*c610*/  SHF.R.U32.HI R33, RZ, 0xa, R30 ;  /* 0x0000000aff217819 */ /* 0x000fc4000001161e */
[----:B------:R-:W-:Y:S02]  /*c620*/  PRMT R10, R89, 0x9910, RZ ;  /* 0x00009910590a7816 */ /* 0x000fe400000000ff */
[----:B------:R-:W-:Y:S02]  /*c630*/  SHF.R.U32.HI R42, RZ, 0xf, R35 ;  /* 0x0000000fff2a7819 */ /* 0x000fe40000011623 */
[----:B------:R-:W-:Y:S02]  /*c640*/  SHF.R.U32.HI R30, RZ, 0xd, R26 ;  /* 0x0000000dff1e7819 */ /* 0x000fe4000001161a */
[----:B------:R-:W-:Y:S02]  /*c650*/  LOP3.LUT R38, R38, 0x20002, R41, 0xf8, !PT ;  /* 0x0002000226267812 */ /* 0x000fe400078ef829 */
[----:B------:R-:W-:Y:S02]  /*c660*/  LOP3.LUT R43, R40, 0x20002, R43, 0xf8, !PT ;  /* 0x00020002282b7812 */ /* 0x000fe400078ef82b */
[----:B------:R-:W-:-:S02]  /*c670*/  LOP3.LUT R28, R39, 0x40004, R28, 0xf8, !PT ;  /* 0x00040004271c7812 */ /* 0x000fc400078ef81c */
[C---:B------:R-:W-:Y:S02]  /*c680*/  LOP3.LUT R69, R26.reuse, 0x3e003e0, RZ, 0xc0, !PT ;  /* 0x03e003e01a457812 */ /* 0x040fe400078ec0ff */
[----:B------:R-:W-:Y:S02]  /*c690*/  LOP3.LUT R49, R26, 0x1f001f, RZ, 0xc0, !PT ;  /* 0x001f001f1a317812 */ /* 0x000fe400078ec0ff */
[----:B------:R-:W-:Y:S02]  /*c6a0*/  SHF.R.U32.HI R51, RZ, 0xa, R26 ;  /* 0x0000000aff337819 */ /* 0x000fe4000001161a */
[----:B------:R-:W-:Y:S02]  /*c6b0*/  ISETP.NE.AND P2, PT, R10, RZ, PT ;  /* 0x000000ff0a00720c */ /* 0x000fe40003f45270 */
[----:B------:R-:W-:Y:S02]  /*c6c0*/  SHF.R.U32.HI R26, RZ, 0xc, R9 ;  /* 0x0000000cff1a7819 */ /* 0x000fe40000011609 */
[----:B------:R-:W-:-:S02]  /*c6d0*/  LOP3.LUT R74, R9, 0x3e003e0, RZ, 0xc0, !PT ;  /* 0x03e003e0094a7812 */ /* 0x000fc400078ec0ff */
[----:B------:R-:W-:Y:S02]  /*c6e0*/  LOP3.LUT R65, R9, 0x1f001f, RZ, 0xc0, !PT ;  /* 0x001f001f09417812 */ /* 0x000fe400078ec0ff */
[----:B------:R-:W-:Y:S02]  /*c6f0*/  SHF.R.U32.HI R66, RZ, 0xa, R9 ;  /* 0x0000000aff427819 */ /* 0x000fe40000011609 */
[----:B------:R-:W-:Y:S02]  /*c700*/  LOP3.LUT R42, R42, 0x10001, RZ, 0xc0, !PT ;  /* 0x000100012a2a7812 */ /* 0x000fe400078ec0ff */
[----:B------:R-:W-:Y:S02]  /*c710*/  LOP3.LUT R29, R38, 0x40004, R29, 0xf8, !PT ;  /* 0x00040004261d7812 */ /* 0x000fe400078ef81d */
[----:B------:R-:W-:Y:S02]  /*c720*/  LOP3.LUT R10, R43, 0x40004, R30, 0xf8, !PT ;  /* 0x000400042b0a7812 */ /* 0x000fe400078ef81e */
[----:B------:R-:W-:-:S02]  /*c730*/  SHF.R.U32.HI R79, RZ, 0xc, R11 ;  /* 0x0000000cff4f7819 */ /* 0x000fc4000001160b */
[C---:B------:R-:W-:Y:S02]  /*c740*/  LOP3.LUT R9, R11.reuse, 0x3e003e0, RZ, 0xc0, !PT ;  /* 0x03e003e00b097812 */ /* 0x040fe400078ec0ff */
[----:B------:R-:W-:Y:S02]  /*c750*/  LOP3.LUT R44, R11, 0x1f001f, RZ, 0xc0, !PT ;  /* 0x001f001f0b2c7812 */ /* 0x000fe400078ec0ff */
[----:B------:R-:W-:Y:S02]  /*c760*/  SHF.R.U32.HI R45, RZ, 0xa, R11 ;  /* 0x0000000aff2d7819 */ /* 0x000fe4000001160b */
[----:B------:R-:W-:Y:S02]  /*c770*/  LOP3.LUT R11, R28, 0x80008, R25, 0xf8, !PT ;  /* 0x000800081c0b7812 */ /* 0x000fe400078ef819 */
[----:B------:R-:W-:Y:S02]  /*c780*/  PRMT R2, R78, 0x7610, R2 ;  /* 0x000076104e027816 */ /* 0x000fe40000000002 */
[----:B------:R-:W-:-:S02]  /*c790*/  SHF.R.U32.HI R76, RZ, 0xd, R27 ;  /* 0x0000000dff4c7819 */ /* 0x000fc4000001161b */
[----:B------:R-:W-:Y:S02]  /*c7a0*/  LOP3.LUT R77, R42, 0x20002, R77, 0xf8, !PT ;  /* 0x000200022a4d7812 */ /* 0x000fe400078ef84d */
[----:B------:R-:W-:Y:S02]  /*c7b0*/  LOP3.LUT R30, R29, 0x80008, R26, 0xf8, !PT ;  /* 0x000800081d1e7812 */ /* 0x000fe400078ef81a */
[----:B------:R-:W-:Y:S02]  /*c7c0*/  LOP3.LUT R78, R10, 0x80008, R31, 0xf8, !PT ;  /* 0x000800080a4e7812 */ /* 0x000fe400078ef81f */
[----:B------:R-:W-:Y:S02]  /*c7d0*/  LOP3.LUT R76, R77, 0x40004, R76, 0xf8, !PT ;  /* 0x000400044d4c7812 */ /* 0x000fe400078ef84c */
[----:B------:R-:W-:Y:S02]  /*c7e0*/  LOP3.LUT R3, R34, 0x3e003e0, RZ, 0xc0, !PT ;  /* 0x03e003e022037812 */ /* 0x000fe400078ec0ff */
[----:B------:R-:W-:-:S02]  /*c7f0*/  LOP3.LUT R71, R71, 0x64006400, RZ, 0xfc, !PT ;  /* 0x6400640047477812 */ /* 0x000fc400078efcff */
[----:B------:R-:W-:Y:S02]  /*c800*/  LOP3.LUT R99, R69, 0x64006400, RZ, 0xfc, !PT ;  /* 0x6400640045637812 */ /* 0x000fe400078efcff */
[----:B------:R-:W-:Y:S02]  /*c810*/  LOP3.LUT R21, R34, 0x1f001f, RZ, 0xc0, !PT ;  /* 0x001f001f22157812 */ /* 0x000fe400078ec0ff */
[----:B------:R-:W-:Y:S02]  /*c820*/  LOP3.LUT R0, R35, 0x1f001f, RZ, 0xc0, !PT ;  /* 0x001f001f23007812 */ /* 0x000fe400078ec0ff */
[----:B------:R-:W-:Y:S02]  /*c830*/  LOP3.LUT R80, R76, 0x80008, R79, 0xf8, !PT ;  /* 0x000800084c507812 */ /* 0x000fe400078ef84f */
[----:B------:R-:W-:Y:S02]  /*c840*/  LOP3.LUT R77, R74, 0x64006400, RZ, 0xfc, !PT ;  /* 0x640064004a4d7812 */ /* 0x000fe400078efcff */
[----:B------:R-:W-:-:S02]  /*c850*/  LOP3.LUT R107, R58, 0x64006400, RZ, 0xfc, !PT ;  /* 0x640064003a6b7812 */ /* 0x000fc400078efcff */
[----:B------:R-:W-:Y:S02]  /*c860*/  LOP3.LUT R12, R35, 0x3e003e0, RZ, 0xc0, !PT ;  /* 0x03e003e0230c7812 */ /* 0x000fe400078ec0ff */
[C---:B------:R-:W-:Y:S02]  /*c870*/  LOP3.LUT R73, R24.reuse, 0x3e003e0, RZ, 0xc0, !PT ;  /* 0x03e003e018497812 */ /* 0x040fe400078ec0ff */
[----:B------:R-:W-:Y:S02]  /*c880*/  LOP3.LUT R63, R24, 0x1f001f, RZ, 0xc0, !PT ;  /* 0x001f001f183f7812 */ /* 0x000fe400078ec0ff */
[----:B------:R-:W-:Y:S02]  /*c890*/  SHF.R.U32.HI R64, RZ, 0xa, R24 ;  /* 0x0000000aff407819 */ /* 0x000fe40000011618 */
[----:B------:R-:W-:Y:S02]  /*c8a0*/  LOP3.LUT R70, R27, 0x3e003e0, RZ, 0xc0, !PT ;  /* 0x03e003e01b467812 */ /* 0x000fe400078ec0ff */
[----:B------:R-:W-:-:S02]  /*c8b0*/  LOP3.LUT R79, R3, 0x64006400, RZ, 0xfc, !PT ;  /* 0x64006400034f7812 */ /* 0x000fc400078efcff */
[----:B------:R-:W-:Y:S02]  /*c8c0*/  SHF.R.U32.HI R34, RZ, 0xa, R34 ;  /* 0x0000000aff227819 */ /* 0x000fe40000011622 */
[----:B------:R-:W-:Y:S02]  /*c8d0*/  SHF.R.U32.HI R35, RZ, 0xa, R35 ;  /* 0x0000000aff237819 */ /* 0x000fe40000011623 */
[----:B------:R-:W-:Y:S02]  /*c8e0*/  LOP3.LUT R24, R27, 0x1f001f, RZ, 0xc0, !PT ;  /* 0x001f001f1b187812 */ /* 0x000fe400078ec0ff */
[----:B------:R-:W-:Y:S02]  /*c8f0*/  SHF.R.U32.HI R27, RZ, 0xa, R27 ;  /* 0x0000000aff1b7819 */ /* 0x000fe4000001161b */
        /* <DEDUP_REMOVED lines=42> */
[----:B------:R-:W-:Y:S02]  /*cba0*/  LOP3.LUT R37, R37, 0x64006400, RZ, 0xfc, !PT ;  /* 0x6400640025257812 */ /* 0x000fe400078efcff */
[----:B------:R-:W-:Y:S01]  /*cbb0*/  LOP3.LUT R98, R62, 0x64006400, RZ, 0xfc, !PT ;  /* 0x640064003e627812 */ /* 0x000fe200078efcff */
[----:B------:R-:W-:Y:S01]  /*cbc0*/  HADD2 R62, R53, -1040, -1040 ;  /* 0xe410e410353e7430 */ /* 0x000fe20000000000 */
[----:B------:R-:W-:Y:S01]  /*cbd0*/  ISETP.GE.AND P3, PT, R93, 0x2, PT ;  /* 0x000000025d00780c */ /* 0x000fe20003f66270 */
[----:B------:R-:W-:Y:S01]  /*cbe0*/  HADD2 R81, R81, -1040, -1040 ;  /* 0xe410e41051517430 */ /* 0x000fe20000000000 */
[----:B--2---:R-:W-:-:S02]  /*cbf0*/  SHF.R.U32.HI R28, RZ, 0xb, R4 ;  /* 0x0000000bff1c7819 */ /* 0x004fc40000011604 */
[C---:B------:R-:W-:Y:S02]  /*cc00*/  LOP3.LUT R10, R4.reuse, 0x3e003e0, RZ, 0xc0, !PT ;  /* 0x03e003e0040a7812 */ /* 0x040fe400078ec0ff */
[----:B------:R-:W-:Y:S02]  /*cc10*/  LOP3.LUT R25, R4, 0x1f001f, RZ, 0xc0, !PT ;  /* 0x001f001f04197812 */ /* 0x000fe400078ec0ff */
[----:B------:R-:W-:Y:S02]  /*cc20*/  SHF.R.U32.HI R26, RZ, 0xa, R4 ;  /* 0x0000000aff1a7819 */ /* 0x000fe40000011604 */
[----:B------:R-:W-:Y:S02]  /*cc30*/  LOP3.LUT R4, R5, 0x3e003e0, RZ, 0xc0, !PT ;  /* 0x03e003e005047812 */ /* 0x000fe400078ec0ff */
[----:B------:R-:W-:Y:S02]  /*cc40*/  LOP3.LUT R28, R11, 0x100010, R28, 0xf8, !PT ;  /* 0x001000100b1c7812 */ /* 0x000fe400078ef81c */
[----:B------:R-:W-:-:S02]  /*cc50*/  SHF.R.U32.HI R29, RZ, 0xb, R5 ;  /* 0x0000000bff1d7819 */ /* 0x000fc40000011605 */
[----:B------:R-:W-:Y:S02]  /*cc60*/  LOP3.LUT R38, R5, 0x1f001f, RZ, 0xc0, !PT ;  /* 0x001f001f05267812 */ /* 0x000fe400078ec0ff */
[----:B------:R-:W-:Y:S02]  /*cc70*/  SHF.R.U32.HI R39, RZ, 0xa, R5 ;  /* 0x0000000aff277819 */ /* 0x000fe40000011605 */
[----:B------:R-:W-:Y:S01]  /*cc80*/  LOP3.LUT R11, R60, 0x64006400, RZ, 0xfc, !PT ;  /* 0x640064003c0b7812 */ /* 0x000fe200078efcff */
[-C--:B------:R-:W-:Y:S01]  /*cc90*/  HFMA2 R60, R107, R2.reuse.H0_H0, -48, -48 ;  /* 0xd200d2006b3c7431 */ /* 0x080fe20000040002 */
[----:B------:R-:W-:Y:S02]  /*cca0*/  SHF.R.U32.HI R5, RZ, 0xb, R6 ;  /* 0x0000000bff057819 */ /* 0x000fe40000011606 */
[----:B------:R-:W-:Y:S01]  /*ccb0*/  LOP3.LUT R69, R4, 0x64006400, RZ, 0xfc, !PT ;  /* 0x6400640004457812 */ /* 0x000fe200078efcff */
[-C--:B------:R-:W-:Y:S01]  /*ccc0*/  HFMA2 R58, R11, R2.reuse.H0_H0, -48, -48 ;  /* 0xd200d2000b3a7431 */ /* 0x080fe20000040002 */
[----:B------:R-:W-:Y:S01]  /*ccd0*/  LOP3.LUT R29, R30, 0x100010, R29, 0xf8, !PT ;  /* 0x001000101e1d7812 */ /* 0x000fe200078ef81d */
[-C--:B------:R-:W-:Y:S01]  /*cce0*/  HFMA2 R11, R71, R2.reuse.H0_H0, -48, -48 ;  /* 0xd200d200470b7431 */ /* 0x080fe20000040002 */
[----:B------:R-:W-:Y:S01]  /*ccf0*/  LOP3.LUT R30, R78, 0x100010, R5, 0xf8, !PT ;  /* 0x001000104e1e7812 */ /* 0x000fe200078ef805 */
[----:B------:R-:W-:Y:S01]  /*cd00*/  HFMA2 R4, R69, R2.H0_H0, -48, -48 ;  /* 0xd200d20045047431 */ /* 0x000fe20000040002 */
[----:B------:R-:W-:-:S02]  /*cd10*/  LOP3.LUT R5, R72, 0x64006400, RZ, 0xfc, !PT ;  /* 0x6400640048057812 */ /* 0x000fc400078efcff */
[----:B------:R-:W-:Y:S02]  /*cd20*/  SHF.R.U32.HI R41, RZ, 0xa, R6 ;  /* 0x0000000aff297819 */ /* 0x000fe40000011606 */
[--C-:B------:R-:W-:Y:S01]  /*cd30*/  SHF.R.U32.HI R31, RZ, 0xb, R7.reuse ;  /* 0x0000000bff1f7819 */ /* 0x100fe20000011607 */
[-C--:B------:R-:W-:Y:S01]  /*cd40*/  HFMA2 R57, R5, R2.reuse.H0_H0, -48, -48 ;  /* 0xd200d20005397431 */ /* 0x080fe20000040002 */
[----:B------:R-:W-:Y:S02]  /*cd50*/  SHF.R.U32.HI R43, RZ, 0xa, R7 ;  /* 0x0000000aff2b7819 */ /* 0x000fe40000011607 */
        /* <DEDUP_REMOVED lines=13> */
[C---:B------:R-:W-:Y:S02]  /*ce30*/  LOP3.LUT R76, R6.reuse, 0x3e003e0, RZ, 0xc0, !PT ;  /* 0x03e003e0064c7812 */ /* 0x040fe400078ec0ff */
[----:B------:R-:W-:Y:S01]  /*ce40*/  LOP3.LUT R40, R6, 0x1f001f, RZ, 0xc0, !PT ;  /* 0x001f001f06287812 */ /* 0x000fe200078ec0ff */
[----:B------:R-:W-:Y:S01]  /*ce50*/  HADD2 R23, R23, -1040, -1040 ;  /* 0xe410e41017177430 */ /* 0x000fe20000000000 */
[----:B------:R-:W-:Y:S02]  /*ce60*/  LOP3.LUT R44, R45, 0x1f001f, RZ, 0xc0, !PT ;  /* 0x001f001f2d2c7812 */ /* 0x000fe400078ec0ff */
[C---:B------:R-:W-:Y:S02]  /*ce70*/  LOP3.LUT R6, R7.reuse, 0x3e003e0, RZ, 0xc0, !PT ;  /* 0x03e003e007067812 */ /* 0x040fe400078ec0ff */
[----:B------:R-:W-:Y:S02]  /*ce80*/  LOP3.LUT R42, R7, 0x1f001f, RZ, 0xc0, !PT ;  /* 0x001f001f072a7812 */ /* 0x000fe400078ec0ff */
        /* <DEDUP_REMOVED lines=152> */
.L_x_507:
        /* <DEDUP_REMOVED lines=81> */
.L_x_508:
        /* <DEDUP_REMOVED lines=80> */
.L_x_509:
        /* <DEDUP_REMOVED lines=77> */
.L_x_506:
[----:B------:R-:W-:Y:S01]  /*e6f0*/  IADD3 R91, R91, 0x20, RZ ;  /* 0x000000205b5b7810 */ /* 0x000fe20007ffe0ff */
[----:B------:R-:W-:Y:S01]  /*e700*/  IMAD.WIDE R94, R85, 0x4, R94 ;  /* 0x00000004555e7825 */ /* 0x000fe200078e025e */
[----:B------:R-:W-:Y:S02]  /*e710*/  UIADD3 UR4, UR4, 0x40, URZ ;  /* 0x0000004004047890 */ /* 0x000fe4000fffe03f */
[C---:B------:R-:W-:Y:S02]  /*e720*/  ISETP.GE.AND P2, PT, R91.reuse, UR5, PT ;  /* 0x000000055b007c0c */ /* 0x040fe4000bf46270 */
[----:B------:R-:W-:Y:S02]  /*e730*/  ISETP.LT.AND P3, PT, R91, R92, PT ;  /* 0x0000005c5b00720c */ /* 0x000fe40003f61270 */
[----:B-----5:R-:W-:Y:S02]  /*e740*/  MOV R28, R94 ;  /* 0x0000005e001c7202 */ /* 0x020fe40000000f00 */
[----:B------:R-:W-:-:S09]  /*e750*/  MOV R29, R95 ;  /* 0x0000005f001d7202 */ /* 0x000fd20000000f00 */
[----:B------:R-:W-:Y:S05]  /*e760*/  @!P2 BRA P3, `(.L_x_510) ;  /* 0xffffffd80098a947 */ /* 0x000fea000183ffff */
.L_x_505:
        /* <DEDUP_REMOVED lines=17> */
.L_x_514:
[----:B------:R-:W0:Y:S02]  /*e880*/  LDS R2, [R0] ;  /* 0x0000000000027984 */ /* 0x000e240000000800 */
[----:B0-----:R-:W-:-:S06]  /*e890*/  HADD2 R3, R2, R20 ;  /* 0x0000001402037230 */ /* 0x001fcc0000000000 */
[----:B------:R-:W0:Y:S02]  /*e8a0*/  ATOMS.CAST.SPIN R3, [R0], R2, R3 ;  /* 0x000000020003738d */ /* 0x000e240001800003 */
[----:B0-----:R-:W-:-:S13]  /*e8b0*/  ISETP.EQ.U32.AND P0, PT, R3, 0x1, PT ;  /* 0x000000010300780c */ /* 0x001fda0003f02070 */
[----:B------:R-:W-:Y:S05]  /*e8c0*/  @!P0 BRA `(.L_x_514) ;  /* 0xfffffffc00ec8947 */ /* 0x000fea000383ffff */
[----:B------:R-:W-:Y:S05]  /*e8d0*/  BRA `(.L_x_512) ;  /* 0x00000000000c7947 */ /* 0x000fea0003800000 */
.L_x_513:
[----:B------:R-:W2:Y:S02]  /*e8e0*/  LD.E R0, desc[UR6][R4.64] ;  /* 0x0000000604007980 */ /* 0x000ea4000c101900 */
[----:B--2---:R-:W-:-:S05]  /*e8f0*/  IADD3 R3, R20, R0, RZ ;  /* 0x0000000014037210 */ /* 0x004fca0007ffe0ff */
[----:B------:R0:W-:Y:S02]  /*e900*/  ST.E desc[UR6][R4.64], R3 ;  /* 0x0000000304007985 */ /* 0x0001e4000c101906 */
.L_x_512:
[----:B------:R-:W-:Y:S05]  /*e910*/  BSYNC B0 ;  /* 0x0000000000007941 */ /* 0x000fea0003800000 */
.L_x_511:
[----:B------:R1:W-:Y:S01]  /*e920*/  ATOM.E.ADD.F16x2.RN.STRONG.GPU P0, RZ, desc[UR6][R4.64+0x4], R19 ;  /* 0x0000041304ff79a2 */ /* 0x0003e2000810e1c6 */
[----:B------:R-:W-:Y:S04]  /*e930*/  BSSY B0, `(.L_x_515) ;  /* 0x000000f000007945 */ /* 0x000fe80003800000 */
[----:B-1----:R-:W-:Y:S05]  /*e940*/  @P0 BRA `(.L_x_516) ;  /* 0x0000000000340947 */ /* 0x002fea0003800000 */
[----:B------:R-:W1:Y:S02]  /*e950*/  QSPC.E.S P0, RZ, [R4+0x4] ;  /* 0x0000040004ff73aa */ /* 0x000e640000000500 */
[----:B-1----:R-:W-:Y:S05]  /*e960*/  @!P0 BRA `(.L_x_517) ;  /* 0x0000000000208947 */ /* 0x002fea0003800000 */
[----:B------:R-:W-:-:S04]  /*e970*/  MOV R2, R4 ;  /* 0x0000000400027202 */ /* 0x000fc80000000f00 */
[----:B------:R-:W-:-:S07]  /*e980*/  MOV R0, R2 ;  /* 0x0000000200007202 */ /* 0x000fce0000000f00 */
.L_x_518:
[----:B------:R-:W0:Y:S02]  /*e990*/  LDS R2, [R0+0x4] ;  /* 0x0000040000027984 */ /* 0x000e240000000800 */
[----:B0-----:R-:W-:-:S10]  /*e9a0*/  HFMA2.MMA R3, R2, 1, 1, R19 ;  /* 0x3c003c0002037835 */ /* 0x001fd40000000013 */
[----:B------:R-:W0:Y:S02]  /*e9b0*/  ATOMS.CAST.SPIN R3, [R0+0x4], R2, R3 ;  /* 0x000004020003738d */ /* 0x000e240001800003 */
[----:B0-----:R-:W-:-:S13]  /*e9c0*/  ISETP.EQ.U32.AND P0, PT, R3, 0x1, PT ;  /* 0x000000010300780c */ /* 0x001fda0003f02070 */
[----:B------:R-:W-:Y:S05]  /*e9d0*/  @!P0 BRA `(.L_x_518) ;  /* 0xfffffffc00ec8947 */ /* 0x000fea000383ffff */
[----:B------:R-:W-:Y:S05]  /*e9e0*/  BRA `(.L_x_516) ;  /* 0x00000000000c7947 */ /* 0x000fea0003800000 */
.L_x_517:
[----:B------:R-:W0:Y:S02]  /*e9f0*/  LD.E R0, desc[UR6][R4.64+0x4] ;  /* 0x0000040604007980 */ /* 0x000e24000c101900 */
[----:B0-----:R-:W-:-:S05]  /*ea00*/  IADD3 R3, R19, R0, RZ ;  /* 0x0000000013037210 */ /* 0x001fca0007ffe0ff */
[----:B------:R1:W-:Y:S02]  /*ea10*/  ST.E desc[UR6][R4.64+0x4], R3 ;  /* 0x0000040304007985 */ /* 0x0003e4000c101906 */
.L_x_516:
[----:B------:R-:W-:Y:S05]  /*ea20*/  BSYNC B0 ;  /* 0x0000000000007941 */ /* 0x000fea0003800000 */
.L_x_515:
        /* <DEDUP_REMOVED lines=10> */
.L_x_522:
[----:B------:R-:W0:Y:S02]  /*ead0*/  LDS R2, [R0] ;  /* 0x0000000000027984 */ /* 0x000e240000000800 */
[----:B0-----:R-:W-:-:S06]  /*eae0*/  HADD2 R3, R2, R18 ;  /* 0x0000001202037230 */ /* 0x001fcc0000000000 */
[----:B------:R-:W0:Y:S02]  /*eaf0*/  ATOMS.CAST.SPIN R3, [R0], R2, R3 ;  /* 0x000000020003738d */ /* 0x000e240001800003 */
[----:B0-----:R-:W-:-:S13]  /*eb00*/  ISETP.EQ.U32.AND P0, PT, R3, 0x1, PT ;  /* 0x000000010300780c */ /* 0x001fda0003f02070 */
[----:B------:R-:W-:Y:S05]  /*eb10*/  @!P0 BRA `(.L_x_522) ;  /* 0xfffffffc00ec8947 */ /* 0x000fea000383ffff */
[----:B------:R-:W-:Y:S05]  /*eb20*/  BRA `(.L_x_520) ;  /* 0x00000000000c7947 */ /* 0x000fea0003800000 */
.L_x_521:
[----:B------:R-:W2:Y:S02]  /*eb30*/  LD.E R0, desc[UR6][R4.64] ;  /* 0x0000000604007980 */ /* 0x000ea4000c101900 */
[----:B--2---:R-:W-:-:S05]  /*eb40*/  IADD3 R3, R18, R0, RZ ;  /* 0x0000000012037210 */ /* 0x004fca0007ffe0ff */
[----:B------:R0:W-:Y:S02]  /*eb50*/  ST.E desc[UR6][R4.64], R3 ;  /* 0x0000000304007985 */ /* 0x0001e4000c101906 */
.L_x_520:
[----:B------:R-:W-:Y:S05]  /*eb60*/  BSYNC B0 ;  /* 0x0000000000007941 */ /* 0x000fea0003800000 */
.L_x_519:
[----:B------:R1:W-:Y:S01]  /*eb70*/  ATOM.E.ADD.F16x2.RN.STRONG.GPU P0, RZ, desc[UR6][R4.64+0x4], R17 ;  /* 0x0000041104ff79a2 */ /* 0x0003e2000810e1c6 */
[----:B------:R-:W-:Y:S04]  /*eb80*/  BSSY B0, `(.L_x_523) ;  /* 0x000000f000007945 */ /* 0x000fe80003800000 */
[----:B-1----:R-:W-:Y:S05]  /*eb90*/  @P0 BRA `(.L_x_524) ;  /* 0x0000000000340947 */ /* 0x002fea0003800000 */
[----:B------:R-:W1:Y:S02]  /*eba0*/  QSPC.E.S P0, RZ, [R4+0x4] ;  /* 0x0000040004ff73aa */ /* 0x000e640000000500 */
[----:B-1----:R-:W-:Y:S05]  /*ebb0*/  @!P0 BRA `(.L_x_525) ;  /* 0x0000000000208947 */ /* 0x002fea0003800000 */
[----:B------:R-:W-:-:S04]  /*ebc0*/  MOV R2, R4 ;  /* 0x0000000400027202 */ /* 0x000fc80000000f00 */
[----:B------:R-:W-:-:S07]  /*ebd0*/  MOV R0, R2 ;  /* 0x0000000200007202 */ /* 0x000fce0000000f00 */
.L_x_526:
[----:B------:R-:W0:Y:S02]  /*ebe0*/  LDS R2, [R0+0x4] ;  /* 0x0000040000027984 */ /* 0x000e240000000800 */
[----:B0-----:R-:W-:-:S10]  /*ebf0*/  HFMA2.MMA R3, R2, 1, 1, R17 ;  /* 0x3c003c0002037835 */ /* 0x001fd40000000011 */
[----:B------:R-:W0:Y:S02]  /*ec00*/  ATOMS.CAST.SPIN R3, [R0+0x4], R2, R3 ;  /* 0x000004020003738d */ /* 0x000e240001800003 */
[----:B0-----:R-:W-:-:S13]  /*ec10*/  ISETP.EQ.U32.AND P0, PT, R3, 0x1, PT ;  /* 0x000000010300780c */ /* 0x001fda0003f02070 */
[----:B------:R-:W-:Y:S05]  /*ec20*/  @!P0 BRA `(.L_x_526) ;  /* 0xfffffffc00ec8947 */ /* 0x000fea000383ffff */
[----:B------:R-:W-:Y:S05]  /*ec30*/  BRA `(.L_x_524) ;  /* 0x00000000000c7947 */ /* 0x000fea0003800000 */
.L_x_525:
[----:B------:R-:W0:Y:S02]  /*ec40*/  LD.E R0, desc[UR6][R4.64+0x4] ;  /* 0x0000040604007980 */ /* 0x000e24000c101900 */
[----:B0-----:R-:W-:-:S05]  /*ec50*/  IADD3 R3, R17, R0, RZ ;  /* 0x0000000011037210 */ /* 0x001fca0007ffe0ff */
[----:B------:R1:W-:Y:S02]  /*ec60*/  ST.E desc[UR6][R4.64+0x4], R3 ;  /* 0x0000040304007985 */ /* 0x0003e4000c101906 */
.L_x_524:
[----:B------:R-:W-:Y:S05]  /*ec70*/  BSYNC B0 ;  /* 0x0000000000007941 */ /* 0x000fea0003800000 */
.L_x_523:
        /* <DEDUP_REMOVED lines=10> */
.L_x_530:
[----:B------:R-:W0:Y:S02]  /*ed20*/  LDS R2, [R0] ;  /* 0x0000000000027984 */ /* 0x000e240000000800 */
[----:B0-----:R-:W-:-:S06]  /*ed30*/  HADD2 R3, R2, R16 ;  /* 0x0000001002037230 */ /* 0x001fcc0000000000 */
[----:B------:R-:W0:Y:S02]  /*ed40*/  ATOMS.CAST.SPIN R3, [R0], R2, R3 ;  /* 0x000000020003738d */ /* 0x000e240001800003 */
[----:B0-----:R-:W-:-:S13]  /*ed50*/  ISETP.EQ.U32.AND P0, PT, R3, 0x1, PT ;  /* 0x000000010300780c */ /* 0x001fda0003f02070 */
[----:B------:R-:W-:Y:S05]  /*ed60*/  @!P0 BRA `(.L_x_530) ;  /* 0xfffffffc00ec8947 */ /* 0x000fea000383ffff */
[----:B------:R-:W-:Y:S05]  /*ed70*/  BRA `(.L_x_528) ;  /* 0x00000000000c7947 */ /* 0x000fea0003800000 */
.L_x_529:
[----:B------:R-:W2:Y:S02]  /*ed80*/  LD.E R0, desc[UR6][R4.64] ;  /* 0x0000000604007980 */ /* 0x000ea4000c101900 */
[----:B--2---:R-:W-:-:S05]  /*ed90*/  IADD3 R3, R16, R0, RZ ;  /* 0x0000000010037210 */ /* 0x004fca0007ffe0ff */
[----:B------:R0:W-:Y:S02]  /*eda0*/  ST.E desc[UR6][R4.64], R3 ;  /* 0x0000000304007985 */ /* 0x0001e4000c101906 */
.L_x_528:
[----:B------:R-:W-:Y:S05]  /*edb0*/  BSYNC B0 ;  /* 0x0000000000007941 */ /* 0x000fea0003800000 */
.L_x_527:
[----:B------:R1:W-:Y:S01]  /*edc0*/  ATOM.E.ADD.F16x2.RN.STRONG.GPU P0, RZ, desc[UR6][R4.64+0x4], R15 ;  /* 0x0000040f04ff79a2 */ /* 0x0003e2000810e1c6 */
[----:B------:R-:W-:Y:S04]  /*edd0*/  BSSY B0, `(.L_x_531) ;  /* 0x000000f000007945 */ /* 0x000fe80003800000 */
[----:B-1----:R-:W-:Y:S05]  /*ede0*/  @P0 BRA `(.L_x_532) ;  /* 0x0000000000340947 */ /* 0x002fea0003800000 */
[----:B------:R-:W1:Y:S02]  /*edf0*/  QSPC.E.S P0, RZ, [R4+0x4] ;  /* 0x0000040004ff73aa */ /* 0x000e640000000500 */
[----:B-1----:R-:W-:Y:S05]  /*ee00*/  @!P0 BRA `(.L_x_533) ;  /* 0x0000000000208947 */ /* 0x002fea0003800000 */
[----:B------:R-:W-:-:S04]  /*ee10*/  MOV R2, R4 ;  /* 0x0000000400027202 */ /* 0x000fc80000000f00 */
[----:B------:R-:W-:-:S07]  /*ee20*/  MOV R0, R2 ;  /* 0x0000000200007202 */ /* 0x000fce0000000f00 */
.L_x_534:
[----:B------:R-:W0:Y:S02]  /*ee30*/  LDS R2, [R0+0x4] ;  /* 0x0000040000027984 */ /* 0x000e240000000800 */
[----:B0-----:R-:W-:-:S10]  /*ee40*/  HFMA2.MMA R3, R2, 1, 1, R15 ;  /* 0x3c003c0002037835 */ /* 0x001fd4000000000f */
[----:B------:R-:W0:Y:S02]  /*ee50*/  ATOMS.CAST.SPIN R3, [R0+0x4], R2, R3 ;  /* 0x000004020003738d */ /* 0x000e240001800003 */
[----:B0-----:R-:W-:-:S13]  /*ee60*/  ISETP.EQ.U32.AND P0, PT, R3, 0x1, PT ;  /* 0x000000010300780c */ /* 0x001fda0003f02070 */
[----:B------:R-:W-:Y:S05]  /*ee70*/  @!P0 BRA `(.L_x_534) ;  /* 0xfffffffc00ec8947 */ /* 0x000fea000383ffff */
[----:B------:R-:W-:Y:S05]  /*ee80*/  BRA `(.L_x_532) ;  /* 0x00000000000c7947 */ /* 0x000fea0003800000 */
.L_x_533:
[----:B------:R-:W0:Y:S02]  /*ee90*/  LD.E R0, desc[UR6][R4.64+0x4] ;  /* 0x0000040604007980 */ /* 0x000e24000c101900 */
[----:B0-----:R-:W-:-:S05]  /*eea0*/  IADD3 R3, R15, R0, RZ ;  /* 0x000000000f037210 */ /* 0x001fca0007ffe0ff */
[----:B------:R1:W-:Y:S02]  /*eeb0*/  ST.E desc[UR6][R4.64+0x4], R3 ;  /* 0x0000040304007985 */ /* 0x0003e4000c101906 */
.L_x_532:
[----:B------:R-:W-:Y:S05]  /*eec0*/  BSYNC B0 ;  /* 0x0000000000007941 */ /* 0x000fea0003800000 */
.L_x_531:
        /* <DEDUP_REMOVED lines=10> */
.L_x_538:
[----:B------:R-:W0:Y:S02]  /*ef70*/  LDS R2, [R0] ;  /* 0x0000000000027984 */ /* 0x000e240000000800 */
[----:B0-----:R-:W-:-:S06]  /*ef80*/  HADD2 R3, R2, R14 ;  /* 0x0000000e02037230 */ /* 0x001fcc0000000000 */
[----:B------:R-:W0:Y:S02]  /*ef90*/  ATOMS.CAST.SPIN R3, [R0], R2, R3 ;  /* 0x000000020003738d */ /* 0x000e240001800003 */
[----:B0-----:R-:W-:-:S13]  /*efa0*/  ISETP.EQ.U32.AND P0, PT, R3, 0x1, PT ;  /* 0x000000010300780c */ /* 0x001fda0003f02070 */
[----:B------:R-:W-:Y:S05]  /*efb0*/  @!P0 BRA `(.L_x_538) ;  /* 0xfffffffc00ec8947 */ /* 0x000fea000383ffff */
[----:B------:R-:W-:Y:S05]  /*efc0*/  BRA `(.L_x_536) ;  /* 0x00000000000c7947 */ /* 0x000fea0003800000 */
.L_x_537:
[----:B------:R-:W2:Y:S02]  /*efd0*/  LD.E R0, desc[UR6][R4.64] ;  /* 0x0000000604007980 */ /* 0x000ea4000c101900 */
[----:B--2---:R-:W-:-:S05]  /*efe0*/  IADD3 R3, R14, R0, RZ ;  /* 0x000000000e037210 */ /* 0x004fca0007ffe0ff */
[----:B------:R0:W-:Y:S02]  /*eff0*/  ST.E desc[UR6][R4.64], R3 ;  /* 0x0000000304007985 */ /* 0x0001e4000c101906 */
.L_x_536:
[----:B------:R-:W-:Y:S05]  /*f000*/  BSYNC B0 ;  /* 0x0000000000007941 */ /* 0x000fea0003800000 */
.L_x_535:
[----:B------:R1:W-:Y:S02]  /*f010*/  ATOM.E.ADD.F16x2.RN.STRONG.GPU P0, RZ, desc[UR6][R4.64+0x4], R13 ;  /* 0x0000040d04ff79a2 */ /* 0x0003e4000810e1c6 */
[----:B-1----:R-:W-:Y:S05]  /*f020*/  @P0 EXIT ;  /* 0x000000000000094d */ /* 0x002fea0003800000 */
[----:B------:R-:W1:Y:S02]  /*f030*/  QSPC.E.S P0, RZ, [R4+0x4] ;  /* 0x0000040004ff73aa */ /* 0x000e640000000500 */
[----:B-1----:R-:W-:Y:S05]  /*f040*/  @!P0 BRA `(.L_x_539) ;  /* 0x0000000000208947 */ /* 0x002fea0003800000 */
[----:B------:R-:W-:-:S04]  /*f050*/  MOV R2, R4 ;  /* 0x0000000400027202 */ /* 0x000fc80000000f00 */
[----:B------:R-:W-:-:S07]  /*f060*/  MOV R0, R2 ;  /* 0x0000000200007202 */ /* 0x000fce0000000f00 */
.L_x_540:
[----:B------:R-:W0:Y:S02]  /*f070*/  LDS R2, [R0+0x4] ;  /* 0x0000040000027984 */ /* 0x000e240000000800 */
[----:B0-----:R-:W-:-:S10]  /*f080*/  HFMA2.MMA R3, R2, 1, 1, R13 ;  /* 0x3c003c0002037835 */ /* 0x001fd4000000000d */
[----:B------:R-:W0:Y:S02]  /*f090*/  ATOMS.CAST.SPIN R3, [R0+0x4], R2, R3 ;  /* 0x000004020003738d */ /* 0x000e240001800003 */
[----:B0-----:R-:W-:-:S13]  /*f0a0*/  ISETP.EQ.U32.AND P0, PT, R3, 0x1, PT ;  /* 0x000000010300780c */ /* 0x001fda0003f02070 */
[----:B------:R-:W-:Y:S05]  /*f0b0*/  @!P0 BRA `(.L_x_540) ;  /* 0xfffffffc00ec8947 */ /* 0x000fea000383ffff */
[----:B------:R-:W-:Y:S05]  /*f0c0*/  EXIT ;  /* 0x000000000000794d */ /* 0x000fea0003800000 */
.L_x_539:
[----:B------:R-:W0:Y:S02]  /*f0d0*/  LD.E R0, desc[UR6][R4.64+0x4] ;  /* 0x0000040604007980 */ /* 0x000e24000c101900 */
[----:B0-----:R-:W-:-:S05]  /*f0e0*/  IADD3 R3, R13, R0, RZ ;  /* 0x000000000d037210 */ /* 0x001fca0007ffe0ff */
[----:B------:R-:W-:Y:S01]  /*f0f0*/  ST.E desc[UR6][R4.64+0x4], R3 ;  /* 0x0000040304007985 */ /* 0x000fe2000c101906 */
[----:B------:R-:W-:Y:S05]  /*f100*/  EXIT ;  /* 0x000000000000794d */ /* 0x000fea0003800000 */
.L_x_541:
        /* <DEDUP_REMOVED lines=15> */
.L_x_5189:


//--------------------- .text._Z23gemm_half_q_half_kernelILi4ELi152ELb1ELb0ELi64EEvPK6__halfPKjS4_S2_PS0_iiiiPKtS7_iiiiiibS2_i --------------------------
	.section	.text._Z23gemm_half_q_half_kernelILi4ELi152ELb1ELb0ELi64EEvPK6__halfPKjS4_S2_PS0_iiiiPKtS7_iiiiiibS2_i,"ax",@progbits
	.align	128
        .global         _Z23gemm_half_q_half_kernelILi4ELi152ELb1ELb0ELi64EEvPK6__halfPKjS4_S2_PS0_iiiiPKtS7_iiiiiibS2_i
        .type           _Z23gemm_half_q_half_kernelILi4ELi152ELb1ELb0ELi64EEvPK6__halfPKjS4_S2_PS0_iiiiPKtS7_iiiiiibS2_i,@function
        .size           _Z23gemm_half_q_half_kernelILi4ELi152ELb1ELb0ELi64EEvPK6__halfPKjS4_S2_PS0_iiiiPKtS7_iiiiiibS2_i,(.L_x_5190 - _Z23gemm_half_q_half_kernelILi4ELi152ELb1ELb0ELi64EEvPK6__halfPKjS4_S2_PS0_iiiiPKtS7_iiiiiibS2_i)
        .other          _Z23gemm_half_q_half_kernelILi4ELi152ELb1ELb0ELi64EEvPK6__halfPKjS4_S2_PS0_iiiiPKtS7_iiiiiibS2_i,@"STO_CUDA_ENTRY STV_DEFAULT"
_Z23gemm_half_q_half_kernelILi4ELi152ELb1ELb0ELi64EEvPK6__halfPKjS4_S2_PS0_iiiiPKtS7_iiiiiibS2_i:
.text._Z23gemm_half_q_half_kernelILi4ELi152ELb1ELb0ELi64EEvPK6__halfPKjS4_S2_PS0_iiiiPKtS7_iiiiiibS2_i:
        /* <DEDUP_REMOVED lines=50> */
.L_x_542:
        /* <DEDUP_REMOVED lines=25> */
.L_x_547:
        /* <DEDUP_REMOVED lines=37> */
.L_x_546:
        /* <DEDUP_REMOVED lines=24> */
.L_x_548:
        /* <DEDUP_REMOVED lines=14> */
.L_x_545:
        /* <DEDUP_REMOVED lines=10> */
.L_x_550:
        /* <DEDUP_REMOVED lines=37> */
.L_x_549:
        /* <DEDUP_REMOVED lines=24> */
.L_x_551:
        /* <DEDUP_REMOVED lines=13> */
.L_x_544:
[----:B------:R-:W-:Y:S05]  /*0ea0*/  BSYNC B0 ;  /* 0x0000000000007941 */ /* 0x000fea0003800000 */
.L_x_543:
        /* <DEDUP_REMOVED lines=17> */
.L_x_554:
        /* <DEDUP_REMOVED lines=19> */
.L_x_553:
        /* <DEDUP_REMOVED lines=14> */
.L_x_555:
[----:B------:R-:W-:-:S13]  /*11d0*/  ISETP.LT.OR P0, PT, R3, R95, P0 ;  /* 0x0000005f0300720c */ /* 0x000fda0000701670 */
[----:B--2---:R-:W2:Y:S01]  /*11e0*/  @P0 LDC.64 R4, c[0x0][0x230] ;  /* 0x00008c00ff040b82 */ /* 0x004ea20000000a00 */
[----:B------:R-:W-:-:S05]  /*11f0*/  @P0 LEA R0, R0, R3, 0x2 ;  /* 0x0000000300000211 */ /* 0x000fca00078e10ff */
[----:B------:R-:W-:-:S04]  /*1200*/  @P0 IMAD R3, R0, R85, R2 ;  /* 0x0000005500030224 */ /* 0x000fc800078e0202 */
[----:B--2---:R-:W-:-:S05]  /*1210*/  @P0 IMAD.WIDE R4, R3, 0x2, R4 ;  /* 0x0000000203040825 */ /* 0x004fca00078e0204 */
[----:B------:R2:W-:Y:S02]  /*1220*/  @P0 STG.E.64 desc[UR6][R4.64], RZ ;  /* 0x000000ff04000986 */ /* 0x0005e4000c101b06 */
.L_x_552:
[----:B01----:R-:W0:Y:S01]  /*1230*/  LDC.64 R10, c[0x0][0x248] ;  /* 0x00009200ff0a7b82 */ /* 0x003e220000000a00 */
[----:B--2---:R-:W-:-:S05]  /*1240*/  SHF.L.U32 R5, R86, 0x7, RZ ;  /* 0x0000000756057819 */ /* 0x004fca00000006ff */
        /* <DEDUP_REMOVED lines=13> */
.L_x_557:
        /* <DEDUP_REMOVED lines=44> */
.L_x_556:
[----:B------:R1:W5:Y:S01]  /*15e0*/  LDL.64 R8, [R1] ;  /* 0x0000000001087983 */ /* 0x0003620000100a00 */
[----:B------:R-:W2:Y:S01]  /*15f0*/  LDC R3, c[0x0][0x25c] ;  /* 0x00009700ff037b82 */ /* 0x000ea20000000800 */
[----:B------:R-:W-:Y:S01]  /*1600*/  ULDC UR8, c[0x0][0x258] ;  /* 0x0000960000087ab9 */ /* 0x000fe20000000800 */
[----:B------:R-:W-:Y:S01]  /*1610*/  ULDC UR4, c[0x0][0x260] ;  /* 0x0000980000047ab9 */ /* 0x000fe20000000800 */
[C---:B------:R-:W-:Y:S01]  /*1620*/  ISETP.GT.AND P2, PT, R94.reuse, UR8, PT ;  /* 0x000000085e007c0c */ /* 0x040fe2000bf44270 */
[----:B------:R-:W-:Y:S01]  /*1630*/  ULDC UR5, c[0x0][0x268] ;  /* 0x00009a0000057ab9 */ /* 0x000fe20000000800 */
[C---:B------:R-:W-:Y:S02]  /*1640*/  VIMNMX R0, R94.reuse, UR8, PT ;  /* 0x000000085e007c48 */ /* 0x040fe4000bfe0100 */
[----:B------:R-:W-:Y:S01]  /*1650*/  ISETP.GT.AND P4, PT, R94, UR4, PT ;  /* 0x000000045e007c0c */ /* 0x000fe2000bf84270 */
[----:B0-----:R-:W0:Y:S01]  /*1660*/  LDC R5, c[0x0][0x264] ;  /* 0x00009900ff057b82 */ /* 0x001e220000000800 */
[----:B------:R-:W-:-:S02]  /*1670*/  SHF.R.S32.HI R7, RZ, 0x1f, R0 ;  /* 0x0000001fff077819 */ /* 0x000fc40000011400 */
[C---:B------:R-:W-:Y:S02]  /*1680*/  ISETP.GT.AND P6, PT, R94.reuse, UR5, PT ;  /* 0x000000055e007c0c */ /* 0x040fe4000bfc4270 */
[----:B------:R-:W-:Y:S01]  /*1690*/  LEA.HI R10, R7, R0, RZ, 0x5 ;  /* 0x00000000070a7211 */ /* 0x000fe200078f28ff */
[----:B------:R-:W-:Y:S01]  /*16a0*/  HFMA2.MMA R0, -RZ, RZ, 0, 0 ;  /* 0x00000000ff007435 */ /* 0x000fe200000001ff */
[----:B------:R-:W-:Y:S02]  /*16b0*/  MOV R4, RZ ;  /* 0x000000ff00047202 */ /* 0x000fe40000000f00 */
[C---:B--2---:R-:W-:Y:S02]  /*16c0*/  ISETP.GT.AND P3, PT, R94.reuse, R3, PT ;  /* 0x000000035e00720c */ /* 0x044fe40003f64270 */
[----:B0-----:R-:W-:Y:S01]  /*16d0*/  ISETP.GT.AND P5, PT, R94, R5, PT ;  /* 0x000000055e00720c */ /* 0x001fe20003fa4270 */
        /* <DEDUP_REMOVED lines=8> */
.L_x_558:
        /* <DEDUP_REMOVED lines=8> */
.L_x_559:
        /* <DEDUP_REMOVED lines=10> */
.L_x_560:
        /* <DEDUP_REMOVED lines=8> */
.L_x_561:
        /* <DEDUP_REMOVED lines=10> */
.L_x_562:
        /* <DEDUP_REMOVED lines=8> */
[----:B------:R-:W-:-:S02]  /*1a20*/  PRMT R100, R9, 0x7610, R9 ;  /* 0x0000761009647816 */ /* 0x000fc40000000009 */
[----:B------:R-:W-:Y:S01]  /*1a30*/  MOV R88, RZ ;  /* 0x000000ff00587202 */ /* 0x000fe20000000f00 */
        /* <DEDUP_REMOVED lines=15> */
[----:B------:R-:W-:Y:S02]  /*1b30*/  PRMT R13, RZ, 0x5410, RZ ;  /* 0x00005410ff0d7816 */ /* 0x000fe400000000ff */
[----:B------:R-:W-:Y:S01]  /*1b40*/  IADD3 R87, R94, R87, RZ ;  /* 0x000000575e577210 */ /* 0x000fe20007ffe0ff */
        /* <DEDUP_REMOVED lines=10> */
.L_x_580:
        /* <DEDUP_REMOVED lines=214> */
.L_x_565:
        /* <DEDUP_REMOVED lines=95> */
.L_x_566:
        /* <DEDUP_REMOVED lines=97> */
.L_x_567:
        /* <DEDUP_REMOVED lines=17> */
[--C-:B------:R-:W-:Y:S02]  /*3660*/  HADD2.F32 R54, -RZ, R3.reuse.H0_H0 ;  /* 0x20000003ff367230 */ /* 0x100fe40000004100 */
[----:B------:R-:W-:Y:S02]  /*3670*/  HADD2.F32 R53, -RZ, R3.H1_H1 ;  /* 0x30000003ff357230 */ /* 0x000fe40000004100 */
[----:B------:R-:W-:Y:S01]  /*3680*/  FFMA.FTZ R33, R0, R25, RZ ;  /* 0x0000001900217223 */ /* 0x000fe200000100ff */
[----:B------:R-:W-:Y:S02]  /*3690*/  HADD2.F32 R24, -RZ, R2.H1_H1 ;  /* 0x30000002ff187230 */ /* 0x000fe40000004100 */
[----:B------:R-:W-:-:S02]  /*36a0*/  HADD2.F32 R3, -RZ, R35.H0_H0 ;  /* 0x20000023ff037230 */ /* 0x000fc40000004100 */
[----:B------:R-:W-:Y:S02]  /*36b0*/  HADD2.F32 R2, -RZ, R37.H0_H0 ;  /* 0x20000025ff027230 */ /* 0x000fe40000004100 */
[----:B------:R-:W-:Y:S01]  /*36c0*/  FFMA.FTZ R33, R34, R24, R33 ;  /* 0x0000001822217223 */ /* 0x000fe20000010021 */
[----:B------:R-:W-:Y:S02]  /*36d0*/  HADD2.F32 R34, -RZ, R11.H0_H0 ;  /* 0x2000000bff227230 */ /* 0x000fe40000004100 */
[-C--:B------:R-:W-:Y:S01]  /*36e0*/  FFMA.FTZ R3, R3, R25.reuse, RZ ;  /* 0x0000001903037223 */ /* 0x080fe200000100ff */
[----:B------:R-:W-:Y:S02]  /*36f0*/  HADD2.F32 R0, -RZ, R42.H0_H0 ;  /* 0x2000002aff007230 */ /* 0x000fe40000004100 */
        /* <DEDUP_REMOVED lines=8> */
[-C--:B------:R-:W-:Y:S01]  /*3780*/  FFMA.FTZ R0, R0, R54.reuse, R33 ;  /* 0x0000003600007223 */ /* 0x080fe20000010021 */
[-C--:B------:R-:W-:Y:S01]  /*3790*/  FFMA.FTZ R2, R2, R54.reuse, R35 ;  /* 0x0000003602027223 */ /* 0x080fe20000010023 */
[----:B------:R-:W-:Y:S02]  /*37a0*/  HADD2.F32 R3, -RZ, R12.H0_H0 ;  /* 0x2000000cff037230 */ /* 0x000fe40000004100 */
[----:B------:R-:W-:Y:S01]  /*37b0*/  FFMA.FTZ R54, R46, R54, R25 ;  /* 0x000000362e367223 */ /* 0x000fe20000010019 */
[----:B------:R-:W-:-:S02]  /*37c0*/  HADD2.F32 R11, -RZ, R28.H0_H0 ;  /* 0x2000001cff0b7230 */ /* 0x000fc40000004100 */
[-C--:B------:R-:W-:Y:S01]  /*37d0*/  FFMA.FTZ R0, R5, R53.reuse, R0 ;  /* 0x0000003505007223 */ /* 0x080fe20000010000 */
[-C--:B------:R-:W-:Y:S01]  /*37e0*/  FFMA.FTZ R10, R21, R53.reuse, R10 ;  /* 0x00000035150a7223 */ /* 0x080fe2000001000a */
[-C--:B------:R-:W-:Y:S01]  /*37f0*/  FFMA.FTZ R4, R3, R53.reuse, R2 ;  /* 0x0000003503047223 */ /* 0x080fe20000010002 */
[----:B-1----:R-:W-:Y:S02]  /*3800*/  HADD2.F32 R3, -RZ, R8.H0_H0 ;  /* 0x20000008ff037230 */ /* 0x002fe40000004100 */
[----:B------:R-:W-:Y:S01]  /*3810*/  FFMA.FTZ R54, R11, R53, R54 ;  /* 0x000000350b367223 */ /* 0x000fe20000010036 */
[----:B------:R-:W-:Y:S02]  /*3820*/  HADD2.F32 R5, -RZ, R36.H0_H0 ;  /* 0x20000024ff057230 */ /* 0x000fe40000004100 */
        /* <DEDUP_REMOVED lines=45> */
.L_x_564:
        /* <DEDUP_REMOVED lines=14> */
[----:B------:R-:W-:Y:S02]  /*3be0*/  LEA.HI R21, R5, 0xffffff80, RZ, 0x8 ;  /* 0xffffff8005157811 */ /* 0x000fe400078f40ff */
[----:B------:R-:W-:Y:S01]  /*3bf0*/  LEA.HI R26, R6, 0xffffff80, RZ, 0x8 ;  /* 0xffffff80061a7811 */ /* 0x000fe200078f40ff */
[----:B------:R4:W0:Y:S01]  /*3c00*/  I2F.F16 R32, R0 ;  /* 0x0000000000207306 */ /* 0x0008220000200c00 */
[--C-:B-1----:R-:W-:Y:S02]  /*3c10*/  SHF.R.U32.HI R2, RZ, 0x8, R5.reuse ;  /* 0x00000008ff027819 */ /* 0x102fe40000011605 */
[----:B------:R-:W-:Y:S02]  /*3c20*/  SHF.R.U32.HI R5, RZ, 0x10, R5 ;  /* 0x00000010ff057819 */ /* 0x000fe40000011605 */
[----:B------:R-:W-:-:S02]  /*3c30*/  LOP3.LUT R2, R2, 0xff, RZ, 0xc0, !PT ;  /* 0x000000ff02027812 */ /* 0x000fc400078ec0ff */
[----:B------:R-:W-:Y:S01]  /*3c40*/  LOP3.LUT R5, R5, 0xff, RZ, 0xc0, !PT ;  /* 0x000000ff05057812 */ /* 0x000fe200078ec0ff */
        /* <DEDUP_REMOVED lines=13> */
[----:B------:R-:W-:-:S02]  /*3d20*/  IADD3 R5, R5, -0x80, RZ ;  /* 0xffffff8005057810 */ /* 0x000fc40007ffe0ff */
[C---:B------:R-:W-:Y:S01]  /*3d30*/  LEA.HI R27, R7.reuse, 0xffffff80, RZ, 0x8 ;  /* 0xffffff80071b7811 */ /* 0x040fe200078f40ff */
[----:B------:R3:W0:Y:S01]  /*3d40*/  I2F.F16 R40, R3 ;  /* 0x0000000300287306 */ /* 0x0006220000200c00 */
[----:B-1----:R-:W-:Y:S02]  /*3d50*/  SHF.R.U32.HI R0, RZ, 0x8, R7 ;  /* 0x00000008ff007819 */ /* 0x002fe40000011607 */
[----:B------:R-:W-:Y:S02]  /*3d60*/  LOP3.LUT R28, R7, 0xff, RZ, 0xc0, !PT ;  /* 0x000000ff071c7812 */ /* 0x000fe400078ec0ff */
[----:B------:R-:W-:Y:S02]  /*3d70*/  LOP3.LUT R0, R0, 0xff, RZ, 0xc0, !PT ;  /* 0x000000ff00007812 */ /* 0x000fe400078ec0ff */
[----:B------:R-:W-:Y:S01]  /*3d80*/  SHF.R.U32.HI R6, RZ, 0x10, R6 ;  /* 0x00000010ff067819 */ /* 0x000fe20000011606 */
[----:B------:R-:W1:Y:S01]  /*3d90*/  I2F.F16 R37, R4 ;  /* 0x0000000400257306 */ /* 0x000e620000200c00 */
[----:B------:R-:W-:-:S02]  /*3da0*/  IADD3 R42, R0, -0x80, RZ ;  /* 0xffffff80002a7810 */ /* 0x000fc40007ffe0ff */
[----:B------:R-:W-:Y:S02]  /*3db0*/  SHF.R.U32.HI R7, RZ, 0x10, R7 ;  /* 0x00000010ff077819 */ /* 0x000fe40000011607 */
        /* <DEDUP_REMOVED lines=76> */
[----:B0-----:R-:W-:Y:S02]  /*4280*/  HADD2.F32 R3, -RZ, R4.H0_H0 ;  /* 0x20000004ff037230 */ /* 0x001fe40000004100 */
[----:B------:R-:W-:-:S02]  /*4290*/  HADD2.F32 R53, -RZ, R5.H0_H0 ;  /* 0x20000005ff357230 */ /* 0x000fc40000004100 */
[----:B------:R-:W-:Y:S02]  /*42a0*/  HADD2.F32 R55, -RZ, R5.H1_H1 ;  /* 0x30000005ff377230 */ /* 0x000fe40000004100 */
[----:B------:R-:W-:Y:S01]  /*42b0*/  FFMA.FTZ R0, R0, R3, RZ ;  /* 0x0000000300007223 */ /* 0x000fe200000100ff */
[----:B------:R-:W-:Y:S02]  /*42c0*/  HADD2.F32 R52, -RZ, R4.H1_H1 ;  /* 0x30000004ff347230 */ /* 0x000fe40000004100 */
[C---:B------:R-:W-:Y:S01]  /*42d0*/  FFMA.FTZ R59, R3.reuse, R54, RZ ;  /* 0x00000036033b7223 */ /* 0x040fe200000100ff */
[----:B------:R-:W-:Y:S02]  /*42e0*/  HADD2.F32 R5, -RZ, R36.H0_H0 ;  /* 0x20000024ff057230 */ /* 0x000fe40000004100 */
[----:B------:R-:W-:Y:S01]  /*42f0*/  FFMA.FTZ R61, R3, R2, RZ ;  /* 0x00000002033d7223 */ /* 0x000fe200000100ff */
[----:B------:R-:W-:Y:S02]  /*4300*/  HADD2.F32 R4, -RZ, R28.H0_H0 ;  /* 0x2000001cff047230 */ /* 0x000fe40000004100 */
[----:B------:R-:W-:Y:S01]  /*4310*/  FFMA.FTZ R2, R52, R57, R59 ;  /* 0x0000003934027223 */ /* 0x000fe2000001003b */
[----:B------:R-:W-:-:S02]  /*4320*/  HADD2.F32 R59, -RZ, R42.H0_H0 ;  /* 0x2000002aff3b7230 */ /* 0x000fc40000004100 */
[----:B------:R-:W-:Y:S01]  /*4330*/  FFMA.FTZ R0, R5, R52, R0 ;  /* 0x0000003405007223 */ /* 0x000fe20000010000 */
[----:B------:R-:W-:Y:S02]  /*4340*/  HADD2.F32 R5, -RZ, R40.H0_H0 ;  /* 0x20000028ff057230 */ /* 0x000fe40000004100 */
[----:B------:R-:W-:Y:S01]  /*4350*/  FFMA.FTZ R56, R3, R4, RZ ;  /* 0x0000000403387223 */ /* 0x000fe200000100ff */
[----:B------:R-:W-:Y:S02]  /*4360*/  HADD2.F32 R3, -RZ, R37.H0_H0 ;  /* 0x20000025ff037230 */ /* 0x000fe40000004100 */
[----:B------:R-:W-:Y:S02]  /*4370*/  HADD2.F32 R4, -RZ, R39.H0_H0 ;  /* 0x20000027ff047230 */ /* 0x000fe40000004100 */
[----:B------:R-:W-:Y:S01]  /*4380*/  FFMA.FTZ R54, R52, R5, R61 ;  /* 0x0000000534367223 */ /* 0x000fe2000001003d */
[----:B------:R-:W-:Y:S02]  /*4390*/  HADD2.F32 R57, -RZ, R41.H0_H0 ;  /* 0x20000029ff397230 */ /* 0x000fe40000004100 */
[----:B------:R-:W-:Y:S01]  /*43a0*/  FFMA.FTZ R3, R3, R53, R0 ;  /* 0x0000003503037223 */ /* 0x000fe20000010000 */
[----:B------:R-:W-:-:S02]  /*43b0*/  HADD2.F32 R5, -RZ, R43.H0_H0 ;  /* 0x2000002bff057230 */ /* 0x000fc40000004100 */
[C---:B------:R-:W-:Y:S01]  /*43c0*/  FFMA.FTZ R4, R53.reuse, R4, R2 ;  /* 0x0000000435047223 */ /* 0x040fe20000010002 */
[----:B------:R-:W-:Y:S01]  /*43d0*/  FFMA.FTZ R56, R52, R59, R56 ;  /* 0x0000003b34387223 */ /* 0x000fe20000010038 */
[----:B------:R-:W-:Y:S02]  /*43e0*/  HADD2.F32 R0, -RZ, R12.H0_H0 ;  /* 0x2000000cff007230 */ /* 0x000fe40000004100 */
[C---:B------:R-:W-:Y:S01]  /*43f0*/  FFMA.FTZ R57, R53.reuse, R57, R54 ;  /* 0x0000003935397223 */ /* 0x040fe20000010036 */
[----:B------:R-:W-:Y:S02]  /*4400*/  HADD2.F32 R2, -RZ, R21.H0_H0 ;  /* 0x20000015ff027230 */ /* 0x000fe40000004100 */
[----:B------:R-:W-:Y:S01]  /*4410*/  FFMA.FTZ R5, R53, R5, R56 ;  /* 0x0000000535057223 */ /* 0x000fe20000010038 */
[----:B------:R-:W-:Y:S02]  /*4420*/  HADD2.F32 R52, -RZ, R26.H0_H0 ;  /* 0x2000001aff347230 */ /* 0x000fe40000004100 */
[----:B------:R-:W-:Y:S01]  /*4430*/  FFMA.FTZ R0, R0, R55, R3 ;  /* 0x0000003700007223 */ /* 0x000fe20000010003 */
[----:B------:R-:W-:-:S02]  /*4440*/  HADD2.F32 R54, -RZ, R27.H0_H0 ;  /* 0x2000001bff367230 */ /* 0x000fc40000004100 */
[C---:B------:R-:W-:Y:S01]  /*4450*/  FFMA.FTZ R53, R55.reuse, R2, R4 ;  /* 0x0000000237357223 */ /* 0x040fe20000010004 */
[----:B-1----:R-:W-:Y:S02]  /*4460*/  HADD2.F32 R4, -RZ, R6.H0_H0 ;  /* 0x20000006ff047230 */ /* 0x002fe40000004100 */
[C---:B------:R-:W-:Y:S01]  /*4470*/  FFMA.FTZ R57, R55.reuse, R52, R57 ;  /* 0x0000003437397223 */ /* 0x040fe20000010039 */
[----:B------:R-:W-:Y:S02]  /*4480*/  HADD2.F32 R3, -RZ, R44.H0_H0 ;  /* 0x2000002cff037230 */ /* 0x000fe40000004100 */
[----:B------:R-:W-:Y:S01]  /*4490*/  FFMA.FTZ R55, R55, R54, R5 ;  /* 0x0000003637377223 */ /* 0x000fe20000010005 */
[----:B------:R-:W-:Y:S02]  /*44a0*/  HADD2.F32 R5, -RZ, R6.H1_H1 ;  /* 0x30000006ff057230 */ /* 0x000fe40000004100 */
[----:B------:R-:W-:Y:S02]  /*44b0*/  HADD2.F32 R52, -RZ, R45.H0_H0 ;  /* 0x2000002dff347230 */ /* 0x000fe40000004100 */
[----:B------:R-:W-:Y:S01]  /*44c0*/  FFMA.FTZ R3, R3, R4, R0 ;  /* 0x0000000403037223 */ /* 0x000fe20000010000 */
[----:B------:R-:W-:-:S02]  /*44d0*/  HADD2.F32 R2, -RZ, R8.H0_H0 ;  /* 0x20000008ff027230 */ /* 0x000fc40000004100 */
[----:B------:R-:W-:Y:S02]  /*44e0*/  HADD2.F32 R54, -RZ, R46.H0_H0 ;  /* 0x2000002eff367230 */ /* 0x000fe40000004100 */
[----:B------:R-:W-:Y:S01]  /*44f0*/  FFMA.FTZ R52, R4, R52, R53 ;  /* 0x0000003404347223 */ /* 0x000fe20000010035 */
        /* <DEDUP_REMOVED lines=9> */
[----:B------:R-:W-:Y:S02]  /*4590*/  HADD2.F32 R56, -RZ, R11.H0_H0 ;  /* 0x2000000bff387230 */ /* 0x000fe40000004100 */
[----:B------:R-:W-:Y:S01]  /*45a0*/  FFMA.FTZ R3, R3, R6, R2 ;  /* 0x0000000603037223 */ /* 0x000fe20000010002 */
[----:B------:R-:W-:Y:S02]  /*45b0*/  HADD2.F32 R4, -RZ, R49.H0_H0 ;  /* 0x20000031ff047230 */ /* 0x000fe40000004100 */
[C---:B------:R-:W-:Y:S01]  /*45c0*/  FFMA.FTZ R57, R5.reuse, R54, R57 ;  /* 0x0000003605397223 */ /* 0x040fe20000010039 */
[----:B------:R-:W-:Y:S02]  /*45d0*/  HADD2.F32 R7, -RZ, R7.H1_H1 ;  /* 0x30000007ff077230 */ /* 0x000fe40000004100 */
[----:B------:R-:W-:Y:S01]  /*45e0*/  FFMA.FTZ R55, R5, R56, R55 ;  /* 0x0000003805377223 */ /* 0x000fe20000010037 */
[----:B------:R-:W-:-:S02]  /*45f0*/  HADD2.F32 R2, -RZ, R30.H0_H0 ;  /* 0x2000001eff027230 */ /* 0x000fc40000004100 */
[----:B------:R-:W-:Y:S01]  /*4600*/  FFMA.FTZ R4, R6, R4, R53 ;  /* 0x0000000406047223 */ /* 0x000fe20000010035 */
[----:B------:R-:W-:Y:S02]  /*4610*/  HADD2.F32 R0, -RZ, R29.H0_H0 ;  /* 0x2000001dff007230 */ /* 0x000fe40000004100 */
[----:B------:R-:W-:Y:S02]  /*4620*/  HADD2.F32 R5, -RZ, R50.H0_H0 ;  /* 0x20000032ff057230 */ /* 0x000fe40000004100 */
[----:B------:R-:W-:Y:S01]  /*4630*/  FFMA.FTZ R2, R7, R2, R4 ;  /* 0x0000000207027223 */ /* 0x000fe20000010004 */
[----:B------:R-:W-:Y:S02]  /*4640*/  HADD2.F32 R54, -RZ, R51.H0_H0 ;  /* 0x20000033ff367230 */ /* 0x000fe40000004100 */
[----:B------:R-:W-:Y:S01]  /*4650*/  FFMA.FTZ R0, R0, R7, R3 ;  /* 0x0000000700007223 */ /* 0x000fe20000010003 */
[----:B------:R-:W-:Y:S02]  /*4660*/  HADD2.F32 R52, -RZ, R31.H0_H0 ;  /* 0x2000001fff347230 */ /* 0x000fe40000004100 */
[----:B------:R-:W-:Y:S01]  /*4670*/  FFMA.FTZ R5, R6, R5, R57 ;  /* 0x0000000506057223 */ /* 0x000fe20000010039 */
[----:B------:R-:W-:-:S02]  /*4680*/  HADD2.F32 R4, -RZ, R34.H0_H0 ;  /* 0x20000022ff047230 */ /* 0x000fc40000004100 */
        /* <DEDUP_REMOVED lines=19> */
.L_x_569:
        /* <DEDUP_REMOVED lines=47> */
[-C--:B------:R-:W-:Y:S01]  /*4ab0*/  FFMA.FTZ R5, R5, R3.reuse, R0 ;  /* 0x0000000305057223 */ /* 0x080fe20000010000 */
[----:B------:R-:W-:Y:S02]  /*4ac0*/  HADD2.F32 R6, -RZ, R6.H1_H1 ;  /* 0x30000006ff067230 */ /* 0x000fe40000004100 */
[-C--:B------:R-:W-:Y:S01]  /*4ad0*/  FFMA.FTZ R53, R53, R3.reuse, R4 ;  /* 0x0000000335357223 */ /* 0x080fe20000010004 */
[----:B------:R-:W-:Y:S02]  /*4ae0*/  HADD2.F32 R57, -RZ, R47.H0_H0 ;  /* 0x2000002fff397230 */ /* 0x000fe40000004100 */
[----:B------:R-:W-:Y:S01]  /*4af0*/  FFMA.FTZ R55, R55, R3, R52 ;  /* 0x0000000337377223 */ /* 0x000fe20000010034 */
[----:B------:R-:W-:-:S02]  /*4b00*/  HADD2.F32 R56, -RZ, R8.H0_H0 ;  /* 0x20000008ff387230 */ /* 0x000fc40000004100 */
[----:B------:R-:W-:Y:S02]  /*4b10*/  HADD2.F32 R4, -RZ, R9.H0_H0 ;  /* 0x20000009ff047230 */ /* 0x000fe40000004100 */
[----:B------:R-:W-:Y:S01]  /*4b20*/  FFMA.FTZ R3, R57, R3, R54 ;  /* 0x0000000339037223 */ /* 0x000fe20000010036 */
[----:B------:R-:W-:Y:S02]  /*4b30*/  HADD2.F32 R54, -RZ, R10.H0_H0 ;  /* 0x2000000aff367230 */ /* 0x000fe40000004100 */
        /* <DEDUP_REMOVED lines=39> */
.L_x_570:
        /* <DEDUP_REMOVED lines=97> */
.L_x_571:
        /* <DEDUP_REMOVED lines=17> */
[--C-:B0-----:R-:W-:Y:S02]  /*54d0*/  HADD2.F32 R54, -RZ, R3.reuse.H0_H0 ;  /* 0x20000003ff367230 */ /* 0x101fe40000004100 */
[----:B------:R-:W-:Y:S02]  /*54e0*/  HADD2.F32 R53, -RZ, R3.H1_H1 ;  /* 0x30000003ff357230 */ /* 0x000fe40000004100 */
[----:B------:R-:W-:Y:S02]  /*54f0*/  HADD2.F32 R5, -RZ, R2.H0_H0 ;  /* 0x20000002ff057230 */ /* 0x000fe40000004100 */
[----:B------:R-:W-:-:S02]  /*5500*/  HADD2.F32 R3, -RZ, R33.H0_H0 ;  /* 0x20000021ff037230 */ /* 0x000fc40000004100 */
[----:B------:R-:W-:Y:S02]  /*5510*/  HADD2.F32 R52, -RZ, R2.H1_H1 ;  /* 0x30000002ff347230 */ /* 0x000fe40000004100 */
[-C--:B------:R-:W-:Y:S01]  /*5520*/  FFMA.FTZ R33, R0, R5.reuse, RZ ;  /* 0x0000000500217223 */ /* 0x080fe200000100ff */
[----:B------:R-:W-:Y:S02]  /*5530*/  HADD2.F32 R2, -RZ, R35.H0_H0 ;  /* 0x20000023ff027230 */ /* 0x000fe40000004100 */
[-C--:B------:R-:W-:Y:S01]  /*5540*/  FFMA.FTZ R3, R3, R5.reuse, RZ ;  /* 0x0000000503037223 */ /* 0x080fe200000100ff */
[----:B------:R-:W-:Y:S02]  /*5550*/  HADD2.F32 R0, -RZ, R37.H0_H0 ;  /* 0x20000025ff007230 */ /* 0x000fe40000004100 */
[-C--:B------:R-:W-:Y:S01]  /*5560*/  FFMA.FTZ R33, R36, R52.reuse, R33 ;  /* 0x0000003424217223 */ /* 0x080fe20000010021 */
[-C--:B------:R-:W-:Y:S01]  /*5570*/  FFMA.FTZ R35, R2, R5.reuse, RZ ;  /* 0x0000000502237223 */ /* 0x080fe200000100ff */
[----:B------:R-:W-:Y:S01]  /*5580*/  FFMA.FTZ R3, R40, R52, R3 ;  /* 0x0000003428037223 */ /* 0x000fe20000010003 */
[----:B------:R-:W-:Y:S01]  /*5590*/  FFMA.FTZ R5, R4, R5, RZ ;  /* 0x0000000504057223 */ /* 0x000fe200000100ff */
[----:B------:R-:W-:-:S02]  /*55a0*/  HADD2.F32 R2, -RZ, R39.H0_H0 ;  /* 0x20000027ff027230 */ /* 0x000fc40000004100 */
[----:B------:R-:W-:Y:S01]  /*55b0*/  FFMA.FTZ R35, R38, R52, R35 ;  /* 0x0000003426237223 */ /* 0x000fe20000010023 */
[----:B------:R-:W-:Y:S01]  /*55c0*/  FFMA.FTZ R28, R28, R54, R3 ;  /* 0x000000361c1c7223 */ /* 0x000fe20000010003 */
[----:B------:R-:W-:Y:S02]  /*55d0*/  HADD2.F32 R4, -RZ, R43.H0_H0 ;  /* 0x2000002bff047230 */ /* 0x000fe40000004100 */
[----:B------:R-:W-:Y:S01]  /*55e0*/  FFMA.FTZ R5, R42, R52, R5 ;  /* 0x000000342a057223 */ /* 0x000fe20000010005 */
[----:B------:R-:W-:Y:S02]  /*55f0*/  HADD2.F32 R3, -RZ, R12.H0_H0 ;  /* 0x2000000cff037230 */ /* 0x000fe40000004100 */
[-C--:B------:R-:W-:Y:S01]  /*5600*/  FFMA.FTZ R0, R0, R54.reuse, R33 ;  /* 0x0000003600007223 */ /* 0x080fe20000010021 */
[-C--:B------:R-:W-:Y:S01]  /*5610*/  FFMA.FTZ R2, R2, R54.reuse, R35 ;  /* 0x0000003602027223 */ /* 0x080fe20000010023 */
[----:B------:R-:W-:Y:S01]  /*5620*/  FFMA.FTZ R54, R4, R54, R5 ;  /* 0x0000003604367223 */ /* 0x000fe20000010005 */
[----:B------:R-:W-:-:S02]  /*5630*/  HADD2.F32 R33, -RZ, R26.H0_H0 ;  /* 0x2000001aff217230 */ /* 0x000fc40000004100 */
[-C--:B------:R-:W-:Y:S01]  /*5640*/  FFMA.FTZ R0, R3, R53.reuse, R0 ;  /* 0x0000003503007223 */ /* 0x080fe20000010000 */
[-C--:B------:R-:W-:Y:S01]  /*5650*/  FFMA.FTZ R4, R21, R53.reuse, R2 ;  /* 0x0000003515047223 */ /* 0x080fe20000010002 */
[----:B-1----:R-:W-:Y:S02]  /*5660*/  HADD2.F32 R3, -RZ, R6.H0_H0 ;  /* 0x20000006ff037230 */ /* 0x002fe40000004100 */
[-C--:B------:R-:W-:Y:S01]  /*5670*/  FFMA.FTZ R54, R27, R53.reuse, R54 ;  /* 0x000000351b367223 */ /* 0x080fe20000010036 */
[----:B------:R-:W-:Y:S02]  /*5680*/  HADD2.F32 R5, -RZ, R44.H0_H0 ;  /* 0x2000002cff057230 */ /* 0x000fe40000004100 */
[----:B------:R-:W-:Y:S01]  /*5690*/  FFMA.FTZ R28, R33, R53, R28 ;  /* 0x00000035211c7223 */ /* 0x000fe2000001001c */
[----:B------:R-:W-:Y:S02]  /*56a0*/  HADD2.F32 R21, -RZ, R45.H0_H0 ;  /* 0x2000002dff157230 */ /* 0x000fe40000004100 */
[----:B------:R-:W-:-:S02]  /*56b0*/  HADD2.F32 R6, -RZ, R6.H1_H1 ;  /* 0x30000006ff067230 */ /* 0x000fc40000004100 */
[-C--:B------:R-:W-:Y:S01]  /*56c0*/  FFMA.FTZ R5, R5, R3.reuse, R0 ;  /* 0x0000000305057223 */ /* 0x080fe20000010000 */
[----:B------:R-:W-:Y:S02]  /*56d0*/  HADD2.F32 R27, -RZ, R46.H0_H0 ;  /* 0x2000002eff1b7230 */ /* 0x000fe40000004100 */
[-C--:B------:R-:W-:Y:S01]  /*56e0*/  FFMA.FTZ R21, R21, R3.reuse, R4 ;  /* 0x0000000315157223 */ /* 0x080fe20000010004 */
[----:B------:R-:W-:Y:S02]  /*56f0*/  HADD2.F32 R4, -RZ, R9.H0_H0 ;  /* 0x20000009ff047230 */ /* 0x000fe40000004100 */
[----:B------:R-:W-:Y:S01]  /*5700*/  FFMA.FTZ R5, R8, R6, R5 ;  /* 0x0000000608057223 */ /* 0x000fe20000010005 */
        /* <DEDUP_REMOVED lines=8> */
[----:B------:R-:W-:Y:S01]  /*5790*/  FFMA.FTZ R3, R12, R6, R3 ;  /* 0x000000060c037223 */ /* 0x000fe20000010003 */
[-C--:B------:R-:W-:Y:S01]  /*57a0*/  FFMA.FTZ R0, R0, R2.reuse, R5 ;  /* 0x0000000200007223 */ /* 0x080fe20000010005 */
[----:B------:R-:W-:Y:S02]  /*57b0*/  HADD2.F32 R6, -RZ, R50.H0_H0 ;  /* 0x20000032ff067230 */ /* 0x000fe40000004100 */
[----:B------:R-:W-:Y:S01]  /*57c0*/  FFMA.FTZ R4, R8, R2, R21 ;  /* 0x0000000208047223 */ /* 0x000fe20000010015 */
[----:B------:R-:W-:-:S02]  /*57d0*/  HADD2.F32 R7, -RZ, R7.H1_H1 ;  /* 0x30000007ff077230 */ /* 0x000fc40000004100 */
        /* <DEDUP_REMOVED lines=25> */
.L_x_568:
        /* <DEDUP_REMOVED lines=203> */
.L_x_573:
        /* <DEDUP_REMOVED lines=95> */
.L_x_574:
        /* <DEDUP_REMOVED lines=97> */
.L_x_575:
        /* <DEDUP_REMOVED lines=91> */
.L_x_572:
        /* <DEDUP_REMOVED lines=203> */
.L_x_577:
        /* <DEDUP_REMOVED lines=95> */
.L_x_578:
        /* <DEDUP_REMOVED lines=97> */
.L_x_579:
        /* <DEDUP_REMOVED lines=91> */
.L_x_576:
[----:B0-----:R-:W-:Y:S01]  /*9630*/  LEA R0, R86, 0x40, 0x6 ;  /* 0x0000004056007811 */ /* 0x001fe200078e30ff */
[----:B------:R-:W-:Y:S01]  /*9640*/  UIADD3 UR4, UR4, 0x40, URZ ;  /* 0x0000004004047890 */ /* 0x000fe2000fffe03f */
[----:B------:R-:W-:Y:S01]  /*9650*/  IADD3 R94, R94, 0x20, RZ ;  /* 0x000000205e5e7810 */ /* 0x000fe20007ffe0ff */
[C---:B------:R-:W-:Y:S01]  /*9660*/  IMAD.WIDE R22, R85.reuse, 0x8, R22 ;  /* 0x0000000855167825 */ /* 0x040fe200078e0216 */
[----:B------:R-:W-:Y:S02]  /*9670*/  VIMNMX R3, R0, UR8, PT ;  /* 0x0000000800037c48 */ /* 0x000fe4000bfe0100 */
[C---:B------:R-:W-:Y:S01]  /*9680*/  ISETP.GE.AND P0, PT, R94.reuse, UR5, PT ;  /* 0x000000055e007c0c */ /* 0x040fe2000bf06270 */
[----:B-----5:R-:W-:Y:S01]  /*9690*/  IMAD.WIDE R6, R85, 0x8, R24 ;  /* 0x0000000855067825 */ /* 0x020fe200078e0218 */
[----:B------:R-:W-:-:S13]  /*96a0*/  ISETP.LT.AND P2, PT, R94, R3, PT ;  /* 0x000000035e00720c */ /* 0x000fda0003f41270 */
[----:B------:R-:W-:Y:S05]  /*96b0*/  @!P0 BRA P2, `(.L_x_580) ;  /* 0xffffff84004c8947 */ /* 0x000fea000103ffff */
.L_x_563:
        /* <DEDUP_REMOVED lines=8> */
.L_x_586:
[----:B------:R-:W-:Y:S01]  /*9740*/  ISETP.NE.AND P2, PT, R94, R87, PT ;  /* 0x000000575e00720c */ /* 0x000fe20003f45270 */
[----:B------:R-:W0:-:S12]  /*9750*/  LDC R85, c[0x0][0x23c] ;  /* 0x00008f00ff557b82 */ /* 0x000e180000000800 */
[----:B------:R-:W1:Y:S01]  /*9760*/  @!P2 LDC.64 R2, c[0x0][0x248] ;  /* 0x00009200ff02ab82 */ /* 0x000e620000000a00 */
[----:B------:R-:W-:Y:S02]  /*9770*/  @!P2 IADD3 R88, R88, 0x1, RZ ;  /* 0x000000015858a810 */ /* 0x000fe40007ffe0ff */
[----:B------:R-:W-:Y:S02]  /*9780*/  @!P2 LEA R5, R94, 0x1, 0x1 ;  /* 0x000000015e05a811 */ /* 0x000fe400078e08ff */
[----:B------:R-:W-:-:S06]  /*9790*/  @!P2 LEA R32, R88, R1, 0x3 ;  /* 0x000000015820a211 */ /* 0x000fcc00078e18ff */
[----:B------:R-:W2:Y:S01]  /*97a0*/  @!P2 LDL.64 R32, [R32] ;  /* 0x000000002020a983 */ /* 0x000ea20000100a00 */
[----:B0-----:R-:W-:-:S04]  /*97b0*/  IMAD.WIDE R8, R85, 0x4, R6 ;  /* 0x0000000455087825 */ /* 0x001fc800078e0206 */
[----:B------:R-:W-:Y:S02]  /*97c0*/  IMAD.WIDE R24, R85, 0x4, R8 ;  /* 0x0000000455187825 */ /* 0x000fe400078e0208 */
[----:B------:R-:W5:Y:S02]  /*97d0*/  LDG.E.128.CONSTANT R8, desc[UR6][R8.64] ;  /* 0x0000000608087981 */ /* 0x000f64000c1e9d00 */
[----:B-1----:R-:W-:Y:S02]  /*97e0*/  @!P2 IMAD.WIDE R2, R5, 0x2, R2 ;  /* 0x000000020502a825 */ /* 0x002fe400078e0202 */
[----:B------:R-:W5:Y:S02]  /*97f0*/  LDG.E.128.CONSTANT R4, desc[UR6][R6.64] ;  /* 0x0000000606047981 */ /* 0x000f64000c1e9d00 */
        /* <DEDUP_REMOVED lines=12> */
[----:B-----5:R-:W-:Y:S02]  /*98c0*/  SHF.R.U32.HI R74, RZ, 0xf, R6 ;  /* 0x0000000fff4a7819 */ /* 0x020fe40000011606 */
[--C-:B------:R-:W-:Y:S02]  /*98d0*/  SHF.R.U32.HI R2, RZ, 0xf, R4.reuse ;  /* 0x0000000fff027819 */ /* 0x100fe40000011604 */
[----:B------:R-:W-:Y:S02]  /*98e0*/  SHF.R.U32.HI R77, RZ, 0xf, R7 ;  /* 0x0000000fff4d7819 */ /* 0x000fe40000011607 */
[C---:B------:R-:W-:Y:S02]  /*98f0*/  LOP3.LUT R56, R4.reuse, 0x3e003e0, RZ, 0xc0, !PT ;  /* 0x03e003e004387812 */ /* 0x040fe400078ec0ff */
[----:B------:R-:W-:Y:S02]  /*9900*/  LOP3.LUT R47, R4, 0x1f001f, RZ, 0xc0, !PT ;  /* 0x001f001f042f7812 */ /* 0x000fe400078ec0ff */
[----:B------:R-:W-:-:S02]  /*9910*/  SHF.R.U32.HI R46, RZ, 0xa, R4 ;  /* 0x0000000aff2e7819 */ /* 0x000fc40000011604 */
[--C-:B------:R-:W-:Y:S02]  /*9920*/  SHF.R.U32.HI R71, RZ, 0xf, R5.reuse ;  /* 0x0000000fff477819 */ /* 0x100fe40000011605 */
[C---:B------:R-:W-:Y:S02]  /*9930*/  LOP3.LUT R12, R5.reuse, 0x3e003e0, RZ, 0xc0, !PT ;  /* 0x03e003e0050c7812 */ /* 0x040fe400078ec0ff */
[----:B------:R-:W-:Y:S02]  /*9940*/  LOP3.LUT R38, R5, 0x1f001f, RZ, 0xc0, !PT ;  /* 0x001f001f05267812 */ /* 0x000fe400078ec0ff */
        /* <DEDUP_REMOVED lines=20> */
[----:B------:R-:W-:-:S02]  /*9a90*/  LOP3.LUT R74, R74, 0x10001, RZ, 0xc0, !PT ;  /* 0x000100014a4a7812 */ /* 0x000fc400078ec0ff */
[----:B------:R-:W-:Y:S02]  /*9aa0*/  SHF.R.U32.HI R42, RZ, 0xe, R8 ;  /* 0x0000000eff2a7819 */ /* 0x000fe40000011608 */
[----:B------:R-:W-:Y:S02]  /*9ab0*/  SHF.R.U32.HI R78, RZ, 0xe, R11 ;  /* 0x0000000eff4e7819 */ /* 0x000fe4000001160b */
[--C-:B------:R-:W-:Y:S02]  /*9ac0*/  SHF.R.U32.HI R79, RZ, 0xd, R27.reuse ;  /* 0x0000000dff4f7819 */ /* 0x100fe4000001161b */
[C---:B------:R-:W-:Y:S02]  /*9ad0*/  LOP3.LUT R9, R27.reuse, 0x3e003e0, RZ, 0xc0, !PT ;  /* 0x03e003e01b097812 */ /* 0x040fe400078ec0ff */
[----:B------:R-:W-:Y:S02]  /*9ae0*/  LOP3.LUT R24, R27, 0x1f001f, RZ, 0xc0, !PT ;  /* 0x001f001f1b187812 */ /* 0x000fe400078ec0ff */
[----:B------:R-:W-:-:S02]  /*9af0*/  SHF.R.U32.HI R43, RZ, 0xa, R27 ;  /* 0x0000000aff2b7819 */ /* 0x000fc4000001161b */
[----:B------:R-:W-:Y:S02]  /*9b00*/  LOP3.LUT R25, R2, 0x10001, RZ, 0xc0, !PT ;  /* 0x0001000102197812 */ /* 0x000fe400078ec0ff */
[----:B------:R-:W-:Y:S02]  /*9b10*/  LOP3.LUT R77, R77, 0x10001, RZ, 0xc0, !PT ;  /* 0x000100014d4d7812 */ /* 0x000fe400078ec0ff */
[--C-:B------:R-:W-:Y:S02]  /*9b20*/  SHF.R.U32.HI R27, RZ, 0xc, R29.reuse ;  /* 0x0000000cff1b7819 */ /* 0x100fe4000001161d */
[C---:B------:R-:W-:Y:S02]  /*9b30*/  LOP3.LUT R60, R29.reuse, 0x3e003e0, RZ, 0xc0, !PT ;  /* 0x03e003e01d3c7812 */ /* 0x040fe400078ec0ff */
[----:B------:R-:W-:Y:S02]  /*9b40*/  LOP3.LUT R64, R29, 0x1f001f, RZ, 0xc0, !PT ;  /* 0x001f001f1d407812 */ /* 0x000fe400078ec0ff */
[----:B------:R-:W-:-:S02]  /*9b50*/  SHF.R.U32.HI R66, RZ, 0xa, R29 ;  /* 0x0000000aff427819 */ /* 0x000fc4000001161d */
[----:B------:R-:W-:Y:S02]  /*9b60*/  LOP3.LUT R71, R71, 0x10001, RZ, 0xc0, !PT ;  /* 0x0001000147477812 */ /* 0x000fe400078ec0ff */
[----:B------:R-:W-:Y:S02]  /*9b70*/  MOV R29, 0x2800 ;  /* 0x00002800001d7802 */ /* 0x000fe40000000f00 */
[----:B------:R-:W-:Y:S02]  /*9b80*/  SHF.R.U32.HI R76, RZ, 0xd, R26 ;  /* 0x0000000dff4c7819 */ /* 0x000fe4000001161a */
[----:B------:R-:W-:Y:S02]  /*9b90*/  LOP3.LUT R75, R74, 0x20002, R75, 0xf8, !PT ;  /* 0x000200024a4b7812 */ /* 0x000fe400078ef84b */
[C---:B------:R-:W-:Y:S02]  /*9ba0*/  LOP3.LUT R57, R8.reuse, 0x3e003e0, RZ, 0xc0, !PT ;  /* 0x03e003e008397812 */ /* 0x040fe400078ec0ff */
[----:B------:R-:W-:-:S02]  /*9bb0*/  LOP3.LUT R52, R8, 0x1f001f, RZ, 0xc0, !PT ;  /* 0x001f001f08347812 */ /* 0x000fc400078ec0ff */
[----:B------:R-:W-:Y:S02]  /*9bc0*/  SHF.R.U32.HI R54, RZ, 0xa, R8 ;  /* 0x0000000aff367819 */ /* 0x000fe40000011608 */
[----:B------:R-:W-:Y:S02]  /*9bd0*/  LOP3.LUT R25, R25, 0x20002, R42, 0xf8, !PT ;  /* 0x0002000219197812 */ /* 0x000fe400078ef82a */
[----:B------:R-:W-:Y:S02]  /*9be0*/  LOP3.LUT R78, R77, 0x20002, R78, 0xf8, !PT ;  /* 0x000200024d4e7812 */ /* 0x000fe400078ef84e */
[C---:B------:R-:W-:Y:S02]  /*9bf0*/  LOP3.LUT R3, R6.reuse, 0x3e003e0, RZ, 0xc0, !PT ;  /* 0x03e003e006037812 */ /* 0x040fe400078ec0ff */
[----:B------:R-:W-:Y:S02]  /*9c00*/  LOP3.LUT R23, R6, 0x1f001f, RZ, 0xc0, !PT ;  /* 0x001f001f06177812 */ /* 0x000fe400078ec0ff */
[----:B------:R-:W-:-:S02]  /*9c10*/  SHF.R.U32.HI R22, RZ, 0xa, R6 ;  /* 0x0000000aff167819 */ /* 0x000fc40000011606 */
[C---:B------:R-:W-:Y:S02]  /*9c20*/  LOP3.LUT R8, R26.reuse, 0x3e003e0, RZ, 0xc0, !PT ;  /* 0x03e003e01a087812 */ /* 0x040fe400078ec0ff */
[----:B------:R-:W-:Y:S02]  /*9c30*/  LOP3.LUT R48, R26, 0x1f001f, RZ, 0xc0, !PT ;  /* 0x001f001f1a307812 */ /* 0x000fe400078ec0ff */
[----:B------:R-:W-:Y:S02]  /*9c40*/  SHF.R.U32.HI R49, RZ, 0xa, R26 ;  /* 0x0000000aff317819 */ /* 0x000fe4000001161a */
[----:B------:R-:W-:Y:S02]  /*9c50*/  LOP3.LUT R72, R71, 0x20002, R72, 0xf8, !PT ;  /* 0x0002000247487812 */ /* 0x000fe400078ef848 */
[C---:B------:R-:W-:Y:S02]  /*9c60*/  LOP3.LUT R6, R11.reuse, 0x3e003e0, RZ, 0xc0, !PT ;  /* 0x03e003e00b067812 */ /* 0x040fe400078ec0ff */
[----:B------:R-:W-:-:S02]  /*9c70*/  LOP3.LUT R36, R11, 0x1f001f, RZ, 0xc0, !PT ;  /* 0x001f001f0b247812 */ /* 0x000fc400078ec0ff */
[----:B------:R-:W-:Y:S02]  /*9c80*/  SHF.R.U32.HI R37, RZ, 0xa, R11 ;  /* 0x0000000aff257819 */ /* 0x000fe4000001160b */
[--C-:B------:R-:W-:Y:S02]  /*9c90*/  SHF.R.U32.HI R26, RZ, 0xc, R28.reuse ;  /* 0x0000000cff1a7819 */ /* 0x100fe4000001161c */
[C---:B------:R-:W-:Y:S02]  /*9ca0*/  LOP3.LUT R69, R28.reuse, 0x3e003e0, RZ, 0xc0, !PT ;  /* 0x03e003e01c457812 */ /* 0x040fe400078ec0ff */
[----:B------:R-:W-:Y:S02]  /*9cb0*/  LOP3.LUT R67, R28, 0x1f001f, RZ, 0xc0, !PT ;  /* 0x001f001f1c437812 */ /* 0x000fe400078ec0ff */
[----:B------:R-:W-:Y:S02]  /*9cc0*/  SHF.R.U32.HI R68, RZ, 0xa, R28 ;  /* 0x0000000aff447819 */ /* 0x000fe4000001161c */
[----:B------:R-:W-:-:S02]  /*9cd0*/  PRMT R2, R29, 0x7610, R2 ;  /* 0x000076101d027816 */ /* 0x000fc40000000002 */
[--C-:B------:R-:W-:Y:S02]  /*9ce0*/  SHF.R.U32.HI R28, RZ, 0xc, R30.reuse ;  /* 0x0000000cff1c7819 */ /* 0x100fe4000001161e */
[C---:B------:R-:W-:Y:S02]  /*9cf0*/  LOP3.LUT R11, R30.reuse, 0x3e003e0, RZ, 0xc0, !PT ;  /* 0x03e003e01e0b7812 */ /* 0x040fe400078ec0ff */
[----:B------:R-:W-:Y:S02]  /*9d00*/  LOP3.LUT R61, R30, 0x1f001f, RZ, 0xc0, !PT ;  /* 0x001f001f1e3d7812 */ /* 0x000fe400078ec0ff */
[----:B------:R-:W-:Y:S02]  /*9d10*/  SHF.R.U32.HI R62, RZ, 0xa, R30 ;  /* 0x0000000aff3e7819 */ /* 0x000fe4000001161e */
[----:B------:R-:W-:Y:S02]  /*9d20*/  PRMT R29, R91, 0x9910, RZ ;  /* 0x000099105b1d7816 */ /* 0x000fe400000000ff */
[----:B------:R-:W-:-:S02]  /*9d30*/  LOP3.LUT R75, R75, 0x40004, R76, 0xf8, !PT ;  /* 0x000400044b4b7812 */ /* 0x000fc400078ef84c */
[----:B------:R-:W-:Y:S02]  /*9d40*/  SHF.R.U32.HI R30, RZ, 0xc, R31 ;  /* 0x0000000cff1e7819 */ /* 0x000fe4000001161f */
[----:B------:R-:W-:Y:S02]  /*9d50*/  LOP3.LUT R25, R25, 0x40004, R70, 0xf8, !PT ;  /* 0x0004000419197812 */ /* 0x000fe400078ef846 */
[----:B------:R-:W-:Y:S02]  /*9d60*/  LOP3.LUT R79, R78, 0x40004, R79, 0xf8, !PT ;  /* 0x000400044e4f7812 */ /* 0x000fe400078ef84f */
[----:B------:R-:W-:Y:S02]  /*9d70*/  LOP3.LUT R72, R72, 0x40004, R73, 0xf8, !PT ;  /* 0x0004000448487812 */ /* 0x000fe400078ef849 */
[----:B------:R-:W-:Y:S02]  /*9d80*/  ISETP.NE.AND P2, PT, R29, RZ, PT ;  /* 0x000000ff1d00720c */ /* 0x000fe40003f45270 */
[----:B------:R-:W-:-:S02]  /*9d90*/  LOP3.LUT R76, R75, 0x80008, R28, 0xf8, !PT ;  /* 0x000800084b4c7812 */ /* 0x000fc400078ef81c */
[C---:B------:R-:W-:Y:S02]  /*9da0*/  LOP3.LUT R58, R31.reuse, 0x3e003e0, RZ, 0xc0, !PT ;  /* 0x03e003e01f3a7812 */ /* 0x040fe400078ec0ff */
[----:B------:R-:W-:Y:S02]  /*9db0*/  LOP3.LUT R50, R31, 0x1f001f, RZ, 0xc0, !PT ;  /* 0x001f001f1f327812 */ /* 0x000fe400078ec0ff */
[----:B------:R-:W-:Y:S02]  /*9dc0*/  SHF.R.U32.HI R51, RZ, 0xa, R31 ;  /* 0x0000000aff337819 */ /* 0x000fe4000001161f */
[----:B------:R-:W-:Y:S02]  /*9dd0*/  LOP3.LUT R29, R25, 0x80008, R26, 0xf8, !PT ;  /* 0x00080008191d7812 */ /* 0x000fe400078ef81a */
[----:B------:R-:W-:Y:S02]  /*9de0*/  LOP3.LUT R80, R79, 0x80008, R30, 0xf8, !PT ;  /* 0x000800084f507812 */ /* 0x000fe400078ef81e */
[----:B------:R-:W-:-:S02]  /*9df0*/  LOP3.LUT R31, R72, 0x80008, R27, 0xf8, !PT ;  /* 0x00080008481f7812 */ /* 0x000fc400078ef81b */
        /* <DEDUP_REMOVED lines=17> */
[----:B------:R-:W-:Y:S01]  /*9f10*/  LOP3.LUT R109, R9, 0x64006400, RZ, 0xfc, !PT ;  /* 0x64006400096d7812 */ /* 0x000fe200078efcff */
[-C--:B------:R-:W-:Y:S01]  /*9f20*/  HFMA2 R9, R81, R2.reuse.H0_H0, -48, -48 ;  /* 0xd200d20051097431 */ /* 0x080fe20000040002 */
[----:B------:R-:W-:Y:S01]  /*9f30*/  LOP3.LUT R41, R41, 0x1f001f, RZ, 0xc0, !PT ;  /* 0x001f001f29297812 */ /* 0x000fe200078ec0ff */
[----:B------:R-:W-:Y:S01]  /*9f40*/  HADD2 R82, R82, -1040, -1040 ;  /* 0xe410e41052527430 */ /* 0x000fe20000000000 */
        /* <DEDUP_REMOVED lines=30> */
[----:B------:R-:W-:Y:S02]  /*a130*/  LOP3.LUT R24, R24, 0x64006400, RZ, 0xfc, !PT ;  /* 0x6400640018187812 */ /* 0x000fe400078efcff */
[----:B------:R-:W-:Y:S02]  /*a140*/  LOP3.LUT R79, R41, 0x64006400, RZ, 0xfc, !PT ;  /* 0x64006400294f7812 */ /* 0x000fe400078efcff */
[----:B------:R-:W-:Y:S01]  /*a150*/  LOP3.LUT R41, R62, 0x64006400, RZ, 0xfc, !PT ;  /* 0x640064003e297812 */ /* 0x000fe200078efcff */
[----:B------:R-:W-:Y:S01]  /*a160*/  HADD2 R62, R53, -1040, -1040 ;  /* 0xe410e410353e7430 */ /* 0x000fe20000000000 */
[----:B------:R-:W-:Y:S01]  /*a170*/  ISETP.GE.AND P3, PT, R95, 0x2, PT ;  /* 0x000000025f00780c */ /* 0x000fe20003f66270 */
[----:B------:R-:W-:Y:S02]  /*a180*/  HADD2 R79, R79, -1040, -1040 ;  /* 0xe410e4104f4f7430 */ /* 0x000fe40000000000 */
[----:B------:R-:W-:Y:S01]  /*a190*/  HADD2 R41, R41, -1040, -1040 ;  /* 0xe410e41029297430 */ /* 0x000fe20000000000 */
[----:B--2---:R-:W-:-:S02]  /*a1a0*/  SHF.R.U32.HI R28, RZ, 0xb, R32 ;  /* 0x0000000bff1c7819 */ /* 0x004fc40000011620 */
[----:B------:R-:W-:Y:S02]  /*a1b0*/  SHF.R.U32.HI R30, RZ, 0xb, R33 ;  /* 0x0000000bff1e7819 */ /* 0x000fe40000011621 */
[----:B------:R-:W-:Y:S02]  /*a1c0*/  SHF.R.U32.HI R73, RZ, 0xb, R35 ;  /* 0x0000000bff497819 */ /* 0x000fe40000011623 */
[----:B------:R-:W-:Y:S02]  /*a1d0*/  LOP3.LUT R28, R29, 0x100010, R28, 0xf8, !PT ;  /* 0x001000101d1c7812 */ /* 0x000fe400078ef81c */
[----:B------:R-:W-:Y:S02]  /*a1e0*/  LOP3.LUT R29, R31, 0x100010, R30, 0xf8, !PT ;  /* 0x001000101f1d7812 */ /* 0x000fe400078ef81e */
[----:B------:R-:W-:Y:S02]  /*a1f0*/  LOP3.LUT R31, R80, 0x100010, R73, 0xf8, !PT ;  /* 0x00100010501f7812 */ /* 0x000fe400078ef849 */
[----:B------:R-:W-:Y:S01]  /*a200*/  LOP3.LUT R73, R10, 0x64006400, RZ, 0xfc, !PT ;  /* 0x640064000a497812 */ /* 0x000fe200078efcff */
[-C--:B------:R-:W-:Y:S01]  /*a210*/  HFMA2 R10, R75, R2.reuse.H0_H0, -48, -48 ;  /* 0xd200d2004b0a7431 */ /* 0x080fe20000040002 */
[----:B------:R-:W-:Y:S01]  /*a220*/  SHF.R.U32.HI R71, RZ, 0xb, R34 ;  /* 0x0000000bff477819 */ /* 0x000fe20000011622 */
[----:B------:R-:W-:Y:S01]  /*a230*/  HADD2 R75, R52, -1040, -1040 ;  /* 0xe410e410344b7430 */ /* 0x000fe20000000000 */
[C---:B------:R-:W-:Y:S01]  /*a240*/  LOP3.LUT R70, R32.reuse, 0x3e003e0, RZ, 0xc0, !PT ;  /* 0x03e003e020467812 */ /* 0x040fe200078ec0ff */
[----:B------:R-:W-:Y:S01]  /*a250*/  HFMA2 R11, R73, R2.H0_H0, -48, -48 ;  /* 0xd200d200490b7431 */ /* 0x000fe20000040002 */
[----:B------:R-:W-:-:S02]  /*a260*/  LOP3.LUT R42, R32, 0x1f001f, RZ, 0xc0, !PT ;  /* 0x001f001f202a7812 */ /* 0x000fc400078ec0ff */
[----:B------:R-:W-:Y:S02]  /*a270*/  SHF.R.U32.HI R32, RZ, 0xa, R32 ;  /* 0x0000000aff207819 */ /* 0x000fe40000011620 */
[----:B------:R-:W-:Y:S01]  /*a280*/  LOP3.LUT R30, R76, 0x100010, R71, 0xf8, !PT ;  /* 0x001000104c1e7812 */ /* 0x000fe200078ef847 */
[----:B------:R-:W-:Y:S01]  /*a290*/  HFMA2 R76, R105, R2.H0_H0, -48, -48 ;  /* 0xd200d200694c7431 */ /* 0x000fe20000040002 */
[----:B------:R-:W-:Y:S02]  /*a2a0*/  LOP3.LUT R73, R49, 0x1f001f, RZ, 0xc0, !PT ;  /* 0x001f001f31497812 */ /* 0x000fe400078ec0ff */
[C---:B------:R-:W-:Y:S02]  /*a2b0*/  LOP3.LUT R72, R33.reuse, 0x3e003e0, RZ, 0xc0, !PT ;  /* 0x03e003e021487812 */ /* 0x040fe400078ec0ff */
[----:B------:R-:W-:Y:S02]  /*a2c0*/  LOP3.LUT R26, R33, 0x1f001f, RZ, 0xc0, !PT ;  /* 0x001f001f211a7812 */ /* 0x000fe400078ec0ff */
[----:B------:R-:W-:-:S02]  /*a2d0*/  LOP3.LUT R78, R35, 0x3e003e0, RZ, 0xc0, !PT ;  /* 0x03e003e0234e7812 */ /* 0x000fc400078ec0ff */
[----:B------:R-:W-:Y:S01]  /*a2e0*/  LOP3.LUT R71, R12, 0x64006400, RZ, 0xfc, !PT ;  /* 0x640064000c477812 */ /* 0x000fe200078efcff */
[----:B------:R-:W-:Y:S01]  /*a2f0*/  HFMA2 R12, R69, R2.H0_H0, -48, -48 ;  /* 0xd200d200450c7431 */ /* 0x000fe20000040002 */
[----:B------:R-:W-:Y:S02]  /*a300*/  LOP3.LUT R49, R68, 0x64006400, RZ, 0xfc, !PT ;  /* 0x6400640044317812 */ /* 0x000fe400078efcff */
[----:B------:R-:W-:Y:S02]  /*a310*/  SHF.R.U32.HI R33, RZ, 0xa, R33 ;  /* 0x0000000aff217819 */ /* 0x000fe40000011621 */
[----:B------:R-:W-:Y:S02]  /*a320*/  LOP3.LUT R68, R44, 0x64006400, RZ, 0xfc, !PT ;  /* 0x640064002c447812 */ /* 0x000fe400078efcff */
[C---:B------:R-:W-:Y:S02]  /*a330*/  LOP3.LUT R74, R34.reuse, 0x3e003e0, RZ, 0xc0, !PT ;  /* 0x03e003e0224a7812 */ /* 0x040fe400078ec0ff */
[----:B------:R-:W-:Y:S01]  /*a340*/  LOP3.LUT R25, R34, 0x1f001f, RZ, 0xc0, !PT ;  /* 0x001f001f22197812 */ /* 0x000fe200078ec0ff */
[----:B------:R-:W-:Y:S01]  /*a350*/  HADD2 R68, R68, -1040, -1040 ;  /* 0xe410e41044447430 */ /* 0x000fe20000000000 */
[----:B------:R-:W-:-:S02]  /*a360*/  LOP3.LUT R27, R35, 0x1f001f, RZ, 0xc0, !PT ;  /* 0x001f001f231b7812 */ /* 0x000fc400078ec0ff */
[----:B------:R-:W-:Y:S02]  /*a370*/  LOP3.LUT R44, R42, 0x64006400, RZ, 0xfc, !PT ;  /* 0x640064002a2c7812 */ /* 0x000fe400078efcff */
[----:B------:R-:W-:Y:S02]  /*a380*/  SHF.R.U32.HI R34, RZ, 0xa, R34 ;  /* 0x0000000aff227819 */ /* 0x000fe40000011622 */
[----:B------:R-:W-:Y:S01]  /*a390*/  SHF.R.U32.HI R35, RZ, 0xa, R35 ;  /* 0x0000000aff237819 */ /* 0x000fe20000011623 */
[----:B------:R-:W-:Y:S01]  /*a3a0*/  HADD2 R44, R44, -1040, -1040 ;  /* 0xe410e4102c2c7430 */ /* 0x000fe20000000000 */
[----:B------:R-:W-:Y:S02]  /*a3b0*/  LOP3.LUT R42, R32, 0x1f001f, RZ, 0xc0, !PT ;  /* 0x001f001f202a7812 */ /* 0x000fe400078ec0ff */
[----:B------:R-:W-:Y:S01]  /*a3c0*/  LOP3.LUT R113, R78, 0x64006400, RZ, 0xfc, !PT ;  /* 0x640064004e717812 */ /* 0x000fe200078efcff */
[----:B------:R-:W-:Y:S01]  /*a3d0*/  HFMA2 R78, R71, R2.H0_H0, -48, -48 ;  /* 0xd200d200474e7431 */ /* 0x000fe20000040002 */
[----:B------:R-:W-:-:S02]  /*a3e0*/  LOP3.LUT R69, R65, 0x1f001f, RZ, 0xc0, !PT ;  /* 0x001f001f41457812 */ /* 0x000fc400078ec0ff */
[----:B------:R-:W-:Y:S02]  /*a3f0*/  LOP3.LUT R32, R26, 0x64006400, RZ, 0xfc, !PT ;  /* 0x640064001a207812 */ /* 0x000fe400078efcff */
[----:B------:R-:W-:Y:S02]  /*a400*/  LOP3.LUT R5, R70, 0x64006400, RZ, 0xfc, !PT ;  /* 0x6400640046057812 */ /* 0x000fe400078efcff */
[----:B------:R-:W-:Y:S02]  /*a410*/  LOP3.LUT R65, R36, 0x64006400, RZ, 0xfc, !PT ;  /* 0x6400640024417812 */ /* 0x000fe400078efcff */
[----:B------:R-:W-:Y:S01]  /*a420*/  LOP3.LUT R26, R33, 0x1f001f, RZ, 0xc0, !PT ;  /* 0x001f001f211a7812 */ /* 0x000fe200078ec0ff */
[----:B------:R-:W-:Y:S01]  /*a430*/  HFMA2 R5, R5, R2.H0_H0, -48, -48 ;  /* 0xd200d20005057431 */ /* 0x000fe20000040002 */
[----:B------:R-:W-:Y:S01]  /*a440*/  LOP3.LUT R3, R72, 0x64006400, RZ, 0xfc, !PT ;  /* 0x6400640048037812 */ /* 0x000fe200078efcff */
[----:B------:R-:W-:Y:S01]  /*a450*/  HADD2 R65, R65, -1040, -1040 ;  /* 0xe410e41041417430 */ /* 0x000fe20000000000 */
[----:B------:R-:W-:-:S02]  /*a460*/  LOP3.LUT R70, R55, 0x1f001f, RZ, 0xc0, !PT ;  /* 0x001f001f37467812 */ /* 0x000fc400078ec0ff */
[----:B------:R-:W-:Y:S01]  /*a470*/  LOP3.LUT R71, R0, 0x64006400, RZ, 0xfc, !PT ;  /* 0x6400640000477812 */ /* 0x000fe200078efcff */
[----:B------:R-:W-:Y:S01]  /*a480*/  HFMA2 R4, R3, R2.H0_H0, -48, -48 ;  /* 0xd200d20003047431 */ /* 0x000fe20000040002 */
[----:B------:R-:W-:Y:S02]  /*a490*/  LOP3.LUT R36, R43, 0x1f001f, RZ, 0xc0, !PT ;  /* 0x001f001f2b247812 */ /* 0x000fe400078ec0ff */
[----:B------:R-:W-:Y:S01]  /*a4a0*/  LOP3.LUT R46, R25, 0x64006400, RZ, 0xfc, !PT ;  /* 0x64006400192e7812 */ /* 0x000fe200078efcff */
[----:B------:R-:W-:Y:S01]  /*a4b0*/  HADD2 R71, R71, -1040, -1040 ;  /* 0xe410e41047477430 */ /* 0x000fe20000000000 */
        /* <DEDUP_REMOVED lines=138> */
.L_x_583:
        /* <DEDUP_REMOVED lines=81> */
.L_x_584:
        /* <DEDUP_REMOVED lines=80> */
.L_x_585:
        /* <DEDUP_REMOVED lines=77> */
.L_x_582:
[----:B------:R-:W-:Y:S01]  /*bc40*/  IADD3 R94, R94, 0x20, RZ ;  /* 0x000000205e5e7810 */ /* 0x000fe20007ffe0ff */
[----:B------:R-:W-:Y:S01]  /*bc50*/  UIADD3 UR4, UR4, 0x40, URZ ;  /* 0x0000004004047890 */ /* 0x000fe2000fffe03f */
[----:B-----5:R-:W-:Y:S02]  /*bc60*/  IMAD.WIDE R6, R85, 0x4, R98 ;  /* 0x0000000455067825 */ /* 0x020fe400078e0262 */
[C---:B------:R-:W-:Y:S02]  /*bc70*/  ISETP.GE.AND P2, PT, R94.reuse, UR5, PT ;  /* 0x000000055e007c0c */ /* 0x040fe4000bf46270 */
[----:B------:R-:W-:-:S13]  /*bc80*/  ISETP.LT.AND P3, PT, R94, R93, PT ;  /* 0x0000005d5e00720c */ /* 0x000fda0003f61270 */
[----:B------:R-:W-:Y:S05]  /*bc90*/  @!P2 BRA P3, `(.L_x_586) ;  /* 0xffffffd800a8a947 */ /* 0x000fea000183ffff */
.L_x_581:
        /* <DEDUP_REMOVED lines=11> */
.L_x_604:
        /* <DEDUP_REMOVED lines=162> */
.L_x_589:
        /* <DEDUP_REMOVED lines=95> */
.L_x_591:
        /* <DEDUP_REMOVED lines=94> */
.L_x_592:
        /* <DEDUP_REMOVED lines=91> */
.L_x_590:
        /* <DEDUP_REMOVED lines=8> */
[----:B------:R-:W-:Y:S02]  /*d970*/  SHF.R.U32.HI R24, RZ, 0x8, R24 ;  /* 0x00000008ff187819 */ /* 0x000fe40000011618 */
        /* <DEDUP_REMOVED lines=38> */
[----:B------:R-:W-:-:S02]  /*dbe0*/  HADD2 R29, R3, -1032, -1032 ;  /* 0xe408e408031d7430 */ /* 0x000fc40000000000 */
[-C--:B------:R-:W-:Y:S02]  /*dbf0*/  HFMA2 R30, R30, R5.reuse.H0_H0, -72, -72 ;  /* 0xd480d4801e1e7431 */ /* 0x080fe40000040005 */
[----:B------:R-:W-:Y:S02]  /*dc00*/  HADD2 R31, R31, -1032, -1032 ;  /* 0xe408e4081f1f7430 */ /* 0x000fe40000000000 */
[-C--:B------:R-:W-:Y:S02]  /*dc10*/  HFMA2 R32, R32, R5.reuse.H0_H0, -72, -72 ;  /* 0xd480d48020207431 */ /* 0x080fe40000040005 */
[----:B------:R-:W-:Y:S02]  /*dc20*/  HADD2 R33, R33, -1032, -1032 ;  /* 0xe408e40821217430 */ /* 0x000fe40000000000 */
[----:B------:R-:W-:Y:S02]  /*dc30*/  HFMA2 R34, R34, R5.H0_H0, -72, -72 ;  /* 0xd480d48022227431 */ /* 0x000fe40000040005 */
[----:B------:R-:W-:-:S02]  /*dc40*/  HADD2 R35, R35, -1032, -1032 ;  /* 0xe408e40823237430 */ /* 0x000fc40000000000 */
        /* <DEDUP_REMOVED lines=92> */
.L_x_593:
        /* <DEDUP_REMOVED lines=95> */
.L_x_595:
        /* <DEDUP_REMOVED lines=94> */
.L_x_596:
        /* <DEDUP_REMOVED lines=26> */
[----:B------:R-:W-:Y:S02]  /*ef80*/  HADD2.F32 R4, -RZ, R28.H0_H0 ;  /* 0x2000001cff047230 */ /* 0x000fe40000004100 */
[----:B------:R-:W-:Y:S01]  /*ef90*/  FFMA.FTZ R12, R12, R40, R3 ;  /* 0x000000280c0c7223 */ /* 0x000fe20000010003 */
        /* <DEDUP_REMOVED lines=19> */
[----:B------:R-:W-:Y:S02]  /*f0d0*/  HADD2.F32 R4, -RZ, R31.H1_H1 ;  /* 0x3000001fff047230 */ /* 0x000fe40000004100 */
[----:B------:R-:W-:Y:S01]  /*f0e0*/  FFMA.FTZ R21, R10, R22, R21 ;  /* 0x000000160a157223 */ /* 0x000fe20000010015 */
[----:B------:R-:W-:-:S02]  /*f0f0*/  HADD2.F32 R37, -RZ, R35.H0_H0 ;  /* 0x20000023ff257230 */ /* 0x000fc40000004100 */
[-C--:B------:R-:W-:Y:S01]  /*f100*/  FFMA.FTZ R27, R27, R3.reuse, R12 ;  /* 0x000000031b1b7223 */ /* 0x080fe2000001000c */
        /* <DEDUP_REMOVED lines=8> */
[----:B------:R-:W-:Y:S01]  /*f190*/  FFMA.FTZ R27, R12, R22, R27 ;  /* 0x000000160c1b7223 */ /* 0x000fe2000001001b */
[----:B------:R-:W-:Y:S02]  /*f1a0*/  HADD2.F32 R10, -RZ, R34.H0_H0 ;  /* 0x20000022ff0a7230 */ /* 0x000fe40000004100 */
[----:B------:R-:W-:Y:S01]  /*f1b0*/  FFMA.FTZ R0, R0, R2, R21 ;  /* 0x0000000200007223 */ /* 0x000fe20000010015 */
[----:B------:R-:W-:Y:S02]  /*f1c0*/  HADD2.F32 R23, -RZ, R23.H1_H1 ;  /* 0x30000017ff177230 */ /* 0x000fe40000004100 */
[----:B------:R-:W-:Y:S01]  /*f1d0*/  FFMA.FTZ R3, R24, R22, R3 ;  /* 0x0000001618037223 */ /* 0x000fe20000010003 */
        /* <DEDUP_REMOVED lines=27> */
.L_x_594:
[----:B------:R-:W-:-:S05]  /*f390*/  IMAD.WIDE R8, R11, 0x4, R8 ;  /* 0x000000040b087825 */ /* 0x000fca00078e0208 */
        /* <DEDUP_REMOVED lines=144> */
.L_x_597:
        /* <DEDUP_REMOVED lines=95> */
.L_x_599:
        /* <DEDUP_REMOVED lines=94> */
.L_x_600:
        /* <DEDUP_REMOVED lines=91> */
.L_x_598:
        /* <DEDUP_REMOVED lines=145> */
.L_x_601:
        /* <DEDUP_REMOVED lines=95> */
.L_x_602:
        /* <DEDUP_REMOVED lines=94> */
.L_x_603:
        /* <DEDUP_REMOVED lines=91> */
.L_x_588:
[----:B------:R-:W0:Y:S01]  /*128b0*/  LDC R85, c[0x0][0x23c] ;  /* 0x00008f00ff557b82 */ /* 0x000e220000000800 */
[----:B------:R-:W-:Y:S01]  /*128c0*/  IADD3 R94, R94, 0x20, RZ ;  /* 0x000000205e5e7810 */ /* 0x000fe20007ffe0ff */
[----:B------:R-:W-:-:S03]  /*128d0*/  UIADD3 UR4, UR4, 0x40, URZ ;  /* 0x0000004004047890 */ /* 0x000fc6000fffe03f */
[C---:B------:R-:W-:Y:S02]  /*128e0*/  ISETP.GE.AND P2, PT, R94.reuse, UR5, PT ;  /* 0x000000055e007c0c */ /* 0x040fe4000bf46270 */
[----:B------:R-:W-:Y:S01]  /*128f0*/  ISETP.LT.AND P3, PT, R94, R93, PT ;  /* 0x0000005d5e00720c */ /* 0x000fe20003f61270 */
[----:B0-----:R-:W-:-:S12]  /*12900*/  IMAD.WIDE R6, R85, 0x10, R6 ;  /* 0x0000001055067825 */ /* 0x001fd800078e0206 */
[----:B------:R-:W-:Y:S05]  /*12910*/  @!P2 BRA P3, `(.L_x_604) ;  /* 0xffffff94000ca947 */ /* 0x000fea000183ffff */
.L_x_587:
        /* <DEDUP_REMOVED lines=17> */
.L_x_608:
[----:B------:R-:W0:Y:S02]  /*12a30*/  LDS R2, [R0] ;  /* 0x0000000000027984 */ /* 0x000e240000000800 */
[----:B0-----:R-:W-:-:S10]  /*12a40*/  HFMA2.MMA R3, R2, 1, 1, R20 ;  /* 0x3c003c0002037835 */ /* 0x001fd40000000014 */
[----:B------:R-:W0:Y:S02]  /*12a50*/  ATOMS.CAST.SPIN R3, [R0], R2, R3 ;  /* 0x000000020003738d */ /* 0x000e240001800003 */
[----:B0-----:R-:W-:-:S13]  /*12a60*/  ISETP.EQ.U32.AND P0, PT, R3, 0x1, PT ;  /* 0x000000010300780c */ /* 0x001fda0003f02070 */
[----:B------:R-:W-:Y:S05]  /*12a70*/  @!P0 BRA `(.L_x_608) ;  /* 0xfffffffc00ec8947 */ /* 0x000fea000383ffff */
[----:B------:R-:W-:Y:S05]  /*12a80*/  BRA `(.L_x_606) ;  /* 0x00000000000c7947 */ /* 0x000fea0003800000 */
.L_x_607:
[----:B------:R-:W2:Y:S02]  /*12a90*/  LD.E R0, desc[UR6][R4.64] ;  /* 0x0000000604007980 */ /* 0x000ea4000c101900 */
[----:B--2---:R-:W-:-:S05]  /*12aa0*/  IADD3 R3, R20, R0, RZ ;  /* 0x0000000014037210 */ /* 0x004fca0007ffe0ff */
[----:B------:R0:W-:Y:S02]  /*12ab0*/  ST.E desc[UR6][R4.64], R3 ;  /* 0x0000000304007985 */ /* 0x0001e4000c101906 */
.L_x_606:
[----:B------:R-:W-:Y:S05]  /*12ac0*/  BSYNC B0 ;  /* 0x0000000000007941 */ /* 0x000fea0003800000 */
.L_x_605:
[----:B------:R1:W-:Y:S01]  /*12ad0*/  ATOM.E.ADD.F16x2.RN.STRONG.GPU P0, RZ, desc[UR6][R4.64+0x4], R19 ;  /* 0x0000041304ff79a2 */ /* 0x0003e2000810e1c6 */
[----:B------:R-:W-:Y:S04]  /*12ae0*/  BSSY B0, `(.L_x_609) ;  /* 0x000000f000007945 */ /* 0x000fe80003800000 */
[----:B-1----:R-:W-:Y:S05]  /*12af0*/  @P0 BRA `(.L_x_610) ;  /* 0x0000000000340947 */ /* 0x002fea0003800000 */
[----:B------:R-:W1:Y:S02]  /*12b00*/  QSPC.E.S P0, RZ, [R4+0x4] ;  /* 0x0000040004ff73aa */ /* 0x000e640000000500 */
[----:B-1----:R-:W-:Y:S05]  /*12b10*/  @!P0 BRA `(.L_x_611) ;  /* 0x0000000000208947 */ /* 0x002fea0003800000 */
[----:B------:R-:W-:-:S04]  /*12b20*/  MOV R2, R4 ;  /* 0x0000000400027202 */ /* 0x000fc80000000f00 */
[----:B------:R-:W-:-:S07]  /*12b30*/  MOV R0, R2 ;  /* 0x0000000200007202 */ /* 0x000fce0000000f00 */
.L_x_612:
[----:B------:R-:W0:Y:S02]  /*12b40*/  LDS R2, [R0+0x4] ;  /* 0x0000040000027984 */ /* 0x000e240000000800 */
[----:B0-----:R-:W-:-:S06]  /*12b50*/  HADD2 R3, R2, R19 ;  /* 0x0000001302037230 */ /* 0x001fcc0000000000 */
[----:B------:R-:W0:Y:S02]  /*12b60*/  ATOMS.CAST.SPIN R3, [R0+0x4], R2, R3 ;  /* 0x000004020003738d */ /* 0x000e240001800003 */
[----:B0-----:R-:W-:-:S13]  /*12b70*/  ISETP.EQ.U32.AND P0, PT, R3, 0x1, PT ;  /* 0x000000010300780c */ /* 0x001fda0003f02070 */
[----:B------:R-:W-:Y:S05]  /*12b80*/  @!P0 BRA `(.L_x_612) ;  /* 0xfffffffc00ec8947 */ /* 0x000fea000383ffff */
[----:B------:R-:W-:Y:S05]  /*12b90*/  BRA `(.L_x_610) ;  /* 0x00000000000c7947 */ /* 0x000fea0003800000 */
.L_x_611:
[----:B------:R-:W0:Y:S02]  /*12ba0*/  LD.E R0, desc[UR6][R4.64+0x4] ;  /* 0x0000040604007980 */ /* 0x000e24000c101900 */
[----:B0-----:R-:W-:-:S05]  /*12bb0*/  IADD3 R3, R19, R0, RZ ;  /* 0x0000000013037210 */ /* 0x001fca0007ffe0ff */
[----:B------:R1:W-:Y:S02]  /*12bc0*/  ST.E desc[UR6][R4.64+0x4], R3 ;  /* 0x0000040304007985 */ /* 0x0003e4000c101906 */
.L_x_610:
[----:B------:R-:W-:Y:S05]  /*12bd0*/  BSYNC B0 ;  /* 0x0000000000007941 */ /* 0x000fea0003800000 */
.L_x_609:
        /* <DEDUP_REMOVED lines=10> */
.L_x_616:
[----:B------:R-:W0:Y:S02]  /*12c80*/  LDS R2, [R0] ;  /* 0x0000000000027984 */ /* 0x000e240000000800 */
[----:B0-----:R-:W-:-:S10]  /*12c90*/  HFMA2.MMA R3, R2, 1, 1, R18 ;  /* 0x3c003c0002037835 */ /* 0x001fd40000000012 */
[----:B------:R-:W0:Y:S02]  /*12ca0*/  ATOMS.CAST.SPIN R3, [R0], R2, R3 ;  /* 0x000000020003738d */ /* 0x000e240001800003 */
[----:B0-----:R-:W-:-:S13]  /*12cb0*/  ISETP.EQ.U32.AND P0, PT, R3, 0x1, PT ;  /* 0x000000010300780c */ /* 0x001fda0003f02070 */
[----:B------:R-:W-:Y:S05]  /*12cc0*/  @!P0 BRA `(.L_x_616) ;  /* 0xfffffffc00ec8947 */ /* 0x000fea000383ffff */
[----:B------:R-:W-:Y:S05]  /*12cd0*/  BRA `(.L_x_614) ;  /* 0x00000000000c7947 */ /* 0x000fea0003800000 */
.L_x_615:
[----:B------:R-:W2:Y:S02]  /*12ce0*/  LD.E R0, desc[UR6][R4.64] ;  /* 0x0000000604007980 */ /* 0x000ea4000c101900 */
[----:B--2---:R-:W-:-:S05]  /*12cf0*/  IADD3 R3, R18, R0, RZ ;  /* 0x0000000012037210 */ /* 0x004fca0007ffe0ff */
[----:B------:R0:W-:Y:S02]  /*12d00*/  ST.E desc[UR6][R4.64], R3 ;  /* 0x0000000304007985 */ /* 0x0001e4000c101906 */
.L_x_614:
[----:B------:R-:W-:Y:S05]  /*12d10*/  BSYNC B0 ;  /* 0x0000000000007941 */ /* 0x000fea0003800000 */
.L_x_613:
[----:B------:R1:W-:Y:S01]  /*12d20*/  ATOM.E.ADD.F16x2.RN.STRONG.GPU P0, RZ, desc[UR6][R4.64+0x4], R17 ;  /* 0x0000041104ff79a2 */ /* 0x0003e2000810e1c6 */
[----:B------:R-:W-:Y:S04]  /*12d30*/  BSSY B0, `(.L_x_617) ;  /* 0x000000f000007945 */ /* 0x000fe80003800000 */
[----:B-1----:R-:W-:Y:S05]  /*12d40*/  @P0 BRA `(.L_x_618) ;  /* 0x0000000000340947 */ /* 0x002fea0003800000 */
[----:B------:R-:W1:Y:S02]  /*12d50*/  QSPC.E.S P0, RZ, [R4+0x4] ;  /* 0x0000040004ff73aa */ /* 0x000e640000000500 */
[----:B-1----:R-:W-:Y:S05]  /*12d60*/  @!P0 BRA `(.L_x_619) ;  /* 0x0000000000208947 */ /* 0x002fea0003800000 */
[----:B------:R-:W-:-:S04]  /*12d70*/  MOV R2, R4 ;  /* 0x0000000400027202 */ /* 0x000fc80000000f00 */
[----:B------:R-:W-:-:S07]  /*12d80*/  MOV R0, R2 ;  /* 0x0000000200007202 */ /* 0x000fce0000000f00 */
.L_x_620:
[----:B------:R-:W0:Y:S02]  /*12d90*/  LDS R2, [R0+0x4] ;  /* 0x0000040000027984 */ /* 0x000e240000000800 */
[----:B0-----:R-:W-:-:S06]  /*12da0*/  HADD2 R3, R2, R17 ;  /* 0x0000001102037230 */ /* 0x001fcc0000000000 */
[----:B------:R-:W0:Y:S02]  /*12db0*/  ATOMS.CAST.SPIN R3, [R0+0x4], R2, R3 ;  /* 0x000004020003738d */ /* 0x000e240001800003 */
[----:B0-----:R-:W-:-:S13]  /*12dc0*/  ISETP.EQ.U32.AND P0, PT, R3, 0x1, PT ;  /* 0x000000010300780c */ /* 0x001fda0003f02070 */
[----:B------:R-:W-:Y:S05]  /*12dd0*/  @!P0 BRA `(.L_x_620) ;  /* 0xfffffffc00ec8947 */ /* 0x000fea000383ffff */
[----:B------:R-:W-:Y:S05]  /*12de0*/  BRA `(.L_x_618) ;  /* 0x00000000000c7947 */ /* 0x000fea0003800000 */
.L_x_619:
[----:B------:R-:W0:Y:S02]  /*12df0*/  LD.E R0, desc[UR6][R4.64+0x4] ;  /* 0x0000040604007980 */ /* 0x000e24000c101900 */
[----:B0-----:R-:W-:-:S05]  /*12e00*/  IADD3 R3, R17, R0, RZ ;  /* 0x0000000011037210 */ /* 0x001fca0007ffe0ff */
[----:B------:R1:W-:Y:S02]  /*12e10*/  ST.E desc[UR6][R4.64+0x4], R3 ;  /* 0x0000040304007985 */ /* 0x0003e4000c101906 */
.L_x_618:
[----:B------:R-:W-:Y:S05]  /*12e20*/  BSYNC B0 ;  /* 0x0000000000007941 */ /* 0x000fea0003800000 */
.L_x_617:
        /* <DEDUP_REMOVED lines=10> */
.L_x_624:
[----:B------:R-:W0:Y:S02]  /*12ed0*/  LDS R2, [R0] ;  /* 0x0000000000027984 */ /* 0x000e240000000800 */
[----:B0-----:R-:W-:-:S10]  /*12ee0*/  HFMA2.MMA R3, R2, 1, 1, R16 ;  /* 0x3c003c0002037835 */ /* 0x001fd40000000010 */
[----:B------:R-:W0:Y:S02]  /*12ef0*/  ATOMS.CAST.SPIN R3, [R0], R2, R3 ;  /* 0x000000020003738d */ /* 0x000e240001800003 */
[----:B0-----:R-:W-:-:S13]  /*12f00*/  ISETP.EQ.U32.AND P0, PT, R3, 0x1, PT ;  /* 0x000000010300780c */ /* 0x001fda0003f02070 */
[----:B------:R-:W-:Y:S05]  /*12f10*/  @!P0 BRA `(.L_x_624) ;  /* 0xfffffffc00ec8947 */ /* 0x000fea000383ffff */
[----:B------:R-:W-:Y:S05]  /*12f20*/  BRA `(.L_x_622) ;  /* 0x00000000000c7947 */ /* 0x000fea0003800000 */
.L_x_623:
[----:B------:R-:W2:Y:S02]  /*12f30*/  LD.E R0, desc[UR6][R4.64] ;  /* 0x0000000604007980 */ /* 0x000ea4000c101900 */
[----:B--2---:R-:W-:-:S05]  /*12f40*/  IADD3 R3, R16, R0, RZ ;  /* 0x0000000010037210 */ /* 0x004fca0007ffe0ff */
[----:B------:R0:W-:Y:S02]  /*12f50*/  ST.E desc[UR6][R4.64], R3 ;  /* 0x0000000304007985 */ /* 0x0001e4000c101906 */
.L_x_622:
[----:B------:R-:W-:Y:S05]  /*12f60*/  BSYNC B0 ;  /* 0x0000000000007941 */ /* 0x000fea0003800000 */
.L_x_621:
[----:B------:R1:W-:Y:S01]  /*12f70*/  ATOM.E.ADD.F16x2.RN.STRONG.GPU P0, RZ, desc[UR6][R4.64+0x4], R15 ;  /* 0x0000040f04ff79a2 */ /* 0x0003e2000810e1c6 */
[----:B------:R-:W-:Y:S04]  /*12f80*/  BSSY B0, `(.L_x_625) ;  /* 0x000000f000007945 */ /* 0x000fe80003800000 */
[----:B-1----:R-:W-:Y:S05]  /*12f90*/  @P0 BRA `(.L_x_626) ;  /* 0x0000000000340947 */ /* 0x002fea0003800000 */
[----:B------:R-:W1:Y:S02]  /*12fa0*/  QSPC.E.S P0, RZ, [R4+0x4] ;  /* 0x0000040004ff73aa */ /* 0x000e640000000500 */
[----:B-1----:R-:W-:Y:S05]  /*12fb0*/  @!P0 BRA `(.L_x_627) ;  /* 0x0000000000208947 */ /* 0x002fea0003800000 */
[----:B------:R-:W-:-:S04]  /*12fc0*/  MOV R2, R4 ;  /* 0x0000000400027202 */ /* 0x000fc80000000f00 */
[----:B------:R-:W-:-:S07]  /*12fd0*/  MOV R0, R2 ;  /* 0x0000000200007202 */ /* 0x000fce0000000f00 */
.L_x_628:
[----:B------:R-:W0:Y:S02]  /*12fe0*/  LDS R2, [R0+0x4] ;  /* 0x0000040000027984 */ /* 0x000e240000000800 */
[----:B0-----:R-:W-:-:S06]  /*12ff0*/  HADD2 R3, R2, R15 ;  /* 0x0000000f02037230 */ /* 0x001fcc0000000000 */
[----:B------:R-:W0:Y:S02]  /*13000*/  ATOMS.CAST.SPIN R3, [R0+0x4], R2, R3 ;  /* 0x000004020003738d */ /* 0x000e240001800003 */
[----:B0-----:R-:W-:-:S13]  /*13010*/  ISETP.EQ.U32.AND P0, PT, R3, 0x1, PT ;  /* 0x000000010300780c */ /* 0x001fda0003f02070 */
[----:B------:R-:W-:Y:S05]  /*13020*/  @!P0 BRA `(.L_x_628) ;  /* 0xfffffffc00ec8947 */ /* 0x000fea000383ffff */
[----:B------:R-:W-:Y:S05]  /*13030*/  BRA `(.L_x_626) ;  /* 0x00000000000c7947 */ /* 0x000fea0003800000 */
.L_x_627:
[----:B------:R-:W0:Y:S02]  /*13040*/  LD.E R0, desc[UR6][R4.64+0x4] ;  /* 0x0000040604007980 */ /* 0x000e24000c101900 */
[----:B0-----:R-:W-:-:S05]  /*13050*/  IADD3 R3, R15, R0, RZ ;  /* 0x000000000f037210 */ /* 0x001fca0007ffe0ff */
[----:B------:R1:W-:Y:S02]  /*13060*/  ST.E desc[UR6][R4.64+0x4], R3 ;  /* 0x0000040304007985 */ /* 0x0003e4000c101906 */
.L_x_626:
[----:B------:R-:W-:Y:S05]  /*13070*/  BSYNC B0 ;  /* 0x0000000000007941 */ /* 0x000fea0003800000 */
.L_x_625:
        /* <DEDUP_REMOVED lines=10> */
.L_x_632:
[----:B------:R-:W0:Y:S02]  /*13120*/  LDS R2, [R0] ;  /* 0x0000000000027984 */ /* 0x000e240000000800 */
[----:B0-----:R-:W-:-:S10]  /*13130*/  HFMA2.MMA R3, R2, 1, 1, R14 ;  /* 0x3c003c0002037835 */ /* 0x001fd4000000000e */
[----:B------:R-:W0:Y:S02]  /*13140*/  ATOMS.CAST.SPIN R3, [R0], R2, R3 ;  /* 0x000000020003738d */ /* 0x000e240001800003 */
[----:B0-----:R-:W-:-:S13]  /*13150*/  ISETP.EQ.U32.AND P0, PT, R3, 0x1, PT ;  /* 0x000000010300780c */ /* 0x001fda0003f02070 */
[----:B------:R-:W-:Y:S05]  /*13160*/  @!P0 BRA `(.L_x_632) ;  /* 0xfffffffc00ec8947 */ /* 0x000fea000383ffff */
[----:B------:R-:W-:Y:S05]  /*13170*/  BRA `(.L_x_630) ;  /* 0x00000000000c7947 */ /* 0x000fea0003800000 */
.L_x_631:
[----:B------:R-:W2:Y:S02]  /*13180*/  LD.E R0, desc[UR6][R4.64] ;  /* 0x0000000604007980 */ /* 0x000ea4000c101900 */
[----:B--2---:R-:W-:-:S05]  /*13190*/  IADD3 R3, R14, R0, RZ ;  /* 0x000000000e037210 */ /* 0x004fca0007ffe0ff */
[----:B------:R0:W-:Y:S02]  /*131a0*/  ST.E desc[UR6][R4.64], R3 ;  /* 0x0000000304007985 */ /* 0x0001e4000c101906 */
.L_x_630:
[----:B------:R-:W-:Y:S05]  /*131b0*/  BSYNC B0 ;  /* 0x0000000000007941 */ /* 0x000fea0003800000 */
.L_x_629:
[----:B------:R1:W-:Y:S02]  /*131c0*/  ATOM.E.ADD.F16x2.RN.STRONG.GPU P0, RZ, desc[UR6][R4.64+0x4], R13 ;  /* 0x0000040d04ff79a2 */ /* 0x0003e4000810e1c6 */
[----:B-1----:R-:W-:Y:S05]  /*131d0*/  @P0 EXIT ;  /* 0x000000000000094d */ /* 0x002fea0003800000 */
[----:B------:R-:W1:Y:S02]  /*131e0*/  QSPC.E.S P0, RZ, [R4+0x4] ;  /* 0x0000040004ff73aa */ /* 0x000e640000000500 */
[----:B-1----:R-:W-:Y:S05]  /*131f0*/  @!P0 BRA `(.L_x_633) ;  /* 0x0000000000208947 */ /* 0x002fea0003800000 */
[----:B------:R-:W-:-:S04]  /*13200*/  MOV R2, R4 ;  /* 0x0000000400027202 */ /* 0x000fc80000000f00 */
[----:B------:R-:W-:-:S07]  /*13210*/  MOV R0, R2 ;  /* 0x0000000200007202 */ /* 0x000fce0000000f00 */
.L_x_634:
[----:B------:R-:W0:Y:S02]  /*13220*/  LDS R2, [R0+0x4] ;  /* 0x0000040000027984 */ /* 0x000e240000000800 */
[----:B0-----:R-:W-:-:S06]  /*13230*/  HADD2 R3, R2, R13 ;  /* 0x0000000d02037230 */ /* 0x001fcc0000000000 */
[----:B------:R-:W0:Y:S02]  /*13240*/  ATOMS.CAST.SPIN R3, [R0+0x4], R2, R3 ;  /* 0x000004020003738d */ /* 0x000e240001800003 */
[----:B0-----:R-:W-:-:S13]  /*13250*/  ISETP.EQ.U32.AND P0, PT, R3, 0x1, PT ;  /* 0x000000010300780c */ /* 0x001fda0003f02070 */
[----:B------:R-:W-:Y:S05]  /*13260*/  @!P0 BRA `(.L_x_634) ;  /* 0xfffffffc00ec8947 */ /* 0x000fea000383ffff */
[----:B------:R-:W-:Y:S05]  /*13270*/  EXIT ;  /* 0x000000000000794d */ /* 0x000fea0003800000 */
.L_x_633:
[----:B------:R-:W0:Y:S02]  /*13280*/  LD.E R0, desc[UR6][R4.64+0x4] ;  /* 0x0000040604007980 */ /* 0x000e24000c101900 */
[----:B0-----:R-:W-:-:S05]  /*13290*/  IADD3 R3, R13, R0, RZ ;  /* 0x000000000d037210 */ /* 0x001fca0007ffe0ff */
[----:B------:R-:W-:Y:S01]  /*132a0*/  ST.E desc[UR6][R4.64+0x4], R3 ;  /* 0x0000040304007985 */ /* 0x000fe2000c101906 */
[----:B------:R-:W-:Y:S05]  /*132b0*/  EXIT ;  /* 0x000000000000794d */ /* 0x000fea0003800000 */
.L_x_635:
        /* <DEDUP_REMOVED lines=12> */
.L_x_5190:


//--------------------- .text._Z23gemm_half_q_half_kernelILi4ELi140ELb1ELb0ELi64EEvPK6__halfPKjS4_S2_PS0_iiiiPKtS7_iiiiiibS2_i --------------------------
	.section	.text._Z23gemm_half_q_half_kernelILi4ELi140ELb1ELb0ELi64EEvPK6__halfPKjS4_S2_PS0_iiiiPKtS7_iiiiiibS2_i,"ax",@progbits
	.align	128
        .global         _Z23gemm_half_q_half_kernelILi4ELi140ELb1ELb0ELi64EEvPK6__halfPKjS4_S2_PS0_iiiiPKtS7_iiiiiibS2_i
        .type           _Z23gemm_half_q_half_kernelILi4ELi140ELb1ELb0ELi64EEvPK6__halfPKjS4_S2_PS0_iiiiPKtS7_iiiiiibS2_i,@function
        .size           _Z23gemm_half_q_half_kernelILi4ELi140ELb1ELb0ELi64EEvPK6__halfPKjS4_S2_PS0_iiiiPKtS7_iiiiiibS2_i,(.L_x_5191 - _Z23gemm_half_q_half_kernelILi4ELi140ELb1ELb0ELi64EEvPK6__halfPKjS4_S2_PS0_iiiiPKtS7_iiiiiibS2_i)
        .other          _Z23gemm_half_q_half_kernelILi4ELi140ELb1ELb0ELi64EEvPK6__halfPKjS4_S2_PS0_iiiiPKtS7_iiiiiibS2_i,@"STO_CUDA_ENTRY STV_DEFAULT"
_Z23gemm_half_q_half_kernelILi4ELi140ELb1ELb0ELi64EEvPK6__halfPKjS4_S2_PS0_iiiiPKtS7_iiiiiibS2_i:
.text._Z23gemm_half_q_half_kernelILi4ELi140ELb1ELb0ELi64EEvPK6__halfPKjS4_S2_PS0_iiiiPKtS7_iiiiiibS2_i:
        /* <DEDUP_REMOVED lines=50> */
.L_x_636:
        /* <DEDUP_REMOVED lines=25> */
.L_x_641:
        /* <DEDUP_REMOVED lines=37> */
.L_x_640:
        /* <DEDUP_REMOVED lines=24> */
.L_x_642:
        /* <DEDUP_REMOVED lines=14> */
.L_x_639:
        /* <DEDUP_REMOVED lines=10> */
.L_x_644:
        /* <DEDUP_REMOVED lines=37> */
.L_x_643:
        /* <DEDUP_REMOVED lines=24> */
.L_x_645:
        /* <DEDUP_REMOVED lines=13> */
.L_x_638:
[----:B------:R-:W-:Y:S05]  /*0ea0*/  BSYNC B0 ;  /* 0x0000000000007941 */ /* 0x000fea0003800000 */
.L_x_637:
        /* <DEDUP_REMOVED lines=17> */
.L_x_648:
        /* <DEDUP_REMOVED lines=19> */
.L_x_647:
        /* <DEDUP_REMOVED lines=14> */
.L_x_649:
[----:B------:R-:W-:-:S13]  /*11d0*/  ISETP.LT.OR P0, PT, R11, R93, P0 ;  /* 0x0000005d0b00720c */ /* 0x000fda0000701670 */
[----:B-123--:R-:W1:Y:S01]  /*11e0*/  @P0 LDC.64 R2, c[0x0][0x230] ;  /* 0x00008c00ff020b82 */ /* 0x00ee620000000a00 */
[----:B------:R-:W-:-:S05]  /*11f0*/  @P0 LEA R0, R0, R11, 0x2 ;  /* 0x0000000b00000211 */ /* 0x000fca00078e10ff */
[----:B0-----:R-:W-:-:S04]  /*1200*/  @P0 IMAD R5, R0, R85, R10 ;  /* 0x0000005500050224 */ /* 0x001fc800078e020a */
[----:B-1----:R-:W-:-:S05]  /*1210*/  @P0 IMAD.WIDE R2, R5, 0x2, R2 ;  /* 0x0000000205020825 */ /* 0x002fca00078e0202 */
[----:B------:R3:W-:Y:S02]  /*1220*/  @P0 STG.E.64 desc[UR6][R2.64], RZ ;  /* 0x000000ff02000986 */ /* 0x0007e4000c101b06 */
.L_x_646:
        /* <DEDUP_REMOVED lines=15> */
.L_x_651:
        /* <DEDUP_REMOVED lines=44> */
.L_x_650:
        /* <DEDUP_REMOVED lines=24> */
.L_x_652:
        /* <DEDUP_REMOVED lines=8> */
.L_x_653:
        /* <DEDUP_REMOVED lines=10> */
.L_x_654:
        /* <DEDUP_REMOVED lines=8> */
.L_x_655:
        /* <DEDUP_REMOVED lines=10> */
.L_x_656:
        /* <DEDUP_REMOVED lines=35> */
.L_x_674:
        /* <DEDUP_REMOVED lines=216> */
.L_x_659:
        /* <DEDUP_REMOVED lines=95> */
.L_x_660:
        /* <DEDUP_REMOVED lines=97> */
.L_x_661:
        /* <DEDUP_REMOVED lines=91> */
.L_x_658:
        /* <DEDUP_REMOVED lines=204> */
.L_x_663:
        /* <DEDUP_REMOVED lines=95> */
.L_x_664:
        /* <DEDUP_REMOVED lines=97> */
.L_x_665:
        /* <DEDUP_REMOVED lines=91> */
.L_x_662:
        /* <DEDUP_REMOVED lines=203> */
.L_x_667:
        /* <DEDUP_REMOVED lines=95> */
.L_x_668:
        /* <DEDUP_REMOVED lines=97> */
.L_x_669:
        /* <DEDUP_REMOVED lines=91> */
.L_x_666:
        /* <DEDUP_REMOVED lines=203> */
.L_x_671:
        /* <DEDUP_REMOVED lines=95> */
.L_x_672:
        /* <DEDUP_REMOVED lines=97> */
.L_x_673:
        /* <DEDUP_REMOVED lines=91> */
.L_x_670:
        /* <DEDUP_REMOVED lines=11> */
.L_x_657:
        /* <DEDUP_REMOVED lines=8> */
.L_x_692:
        /* <DEDUP_REMOVED lines=28> */
[C---:B------:R-:W-:Y:S02]  /*9920*/  LOP3.LUT R29, R23.reuse, 0xf000f, RZ, 0xc0, !PT ;  /* 0x000f000f171d7812 */ /* 0x040fe400078ec0ff */
        /* <DEDUP_REMOVED lines=133> */
.L_x_677:
        /* <DEDUP_REMOVED lines=95> */
.L_x_679:
        /* <DEDUP_REMOVED lines=94> */
.L_x_680:
        /* <DEDUP_REMOVED lines=91> */
.L_x_678:
        /* <DEDUP_REMOVED lines=48> */
[----:B------:R-:W-:-:S02]  /*b600*/  HADD2 R32, R10, -1032, -1032 ;  /* 0xe408e4080a207430 */ /* 0x000fc40000000000 */
[----:B------:R-:W-:Y:S02]  /*b610*/  HADD2 R34, R22, -1032, -1032 ;  /* 0xe408e40816227430 */ /* 0x000fe40000000000 */
[-C--:B------:R-:W-:Y:S02]  /*b620*/  HFMA2 R35, R35, R18.reuse.H0_H0, -72, -72 ;  /* 0xd480d48023237431 */ /* 0x080fe40000040012 */
[----:B------:R-:W-:Y:S02]  /*b630*/  HADD2 R36, R36, -1032, -1032 ;  /* 0xe408e40824247430 */ /* 0x000fe40000000000 */
[-C--:B------:R-:W-:Y:S02]  /*b640*/  HFMA2 R37, R37, R18.reuse.H0_H0, -72, -72 ;  /* 0xd480d48025257431 */ /* 0x080fe40000040012 */
        /* <DEDUP_REMOVED lines=93> */
.L_x_681:
        /* <DEDUP_REMOVED lines=95> */
.L_x_683:
        /* <DEDUP_REMOVED lines=94> */
.L_x_684:
        /* <DEDUP_REMOVED lines=91> */
.L_x_682:
        /* <DEDUP_REMOVED lines=145> */
.L_x_685:
        /* <DEDUP_REMOVED lines=95> */
.L_x_687:
        /* <DEDUP_REMOVED lines=94> */
.L_x_688:
        /* <DEDUP_REMOVED lines=91> */
.L_x_686:
        /* <DEDUP_REMOVED lines=8> */
[----:B------:R-:W-:Y:S02]  /*e8b0*/  SHF.R.U32.HI R31, RZ, 0x8, R22 ;  /* 0x00000008ff1f7819 */ /* 0x000fe40000011616 */
[----:B------:R-:W-:Y:S02]  /*e8c0*/  LOP3.LUT R33, R20, 0x64006400, RZ, 0xfc, !PT ;  /* 0x6400640014217812 */ /* 0x000fe400078efcff */
[----:B------:R-:W-:Y:S02]  /*e8d0*/  LOP3.LUT R11, R10, 0x64006400, RZ, 0xfc, !PT ;  /* 0x640064000a0b7812 */ /* 0x000fe400078efcff */
[----:B------:R-:W-:Y:S02]  /*e8e0*/  LOP3.LUT R20, R29, 0xf000f0, RZ, 0xc0, !PT ;  /* 0x00f000f01d147812 */ /* 0x000fe400078ec0ff */
[----:B------:R-:W-:-:S02]  /*e8f0*/  SHF.R.U32.HI R34, RZ, 0x8, R23 ;  /* 0x00000008ff227819 */ /* 0x000fc40000011617 */
        /* <DEDUP_REMOVED lines=132> */
.L_x_689:
        /* <DEDUP_REMOVED lines=70> */
[--C-:B------:R-:W-:Y:S02]  /*f5a0*/  HADD2.F32 R36, -RZ, R27.reuse.H0_H0 ;  /* 0x2000001bff247230 */ /* 0x100fe40000004100 */
        /* <DEDUP_REMOVED lines=24> */
.L_x_690:
        /* <DEDUP_REMOVED lines=94> */
.L_x_691:
[----:B------:R-:W-:Y:S05]  /*fd10*/  @P0 BRA `(.L_x_676) ;  /* 0x0000000400680947 */ /* 0x000fea0003800000 */
[----:B------:R-:W0:Y:S01]  /*fd20*/  LDS.64 R10, [UR4+0x1b0] ;  /* 0x0001b004ff0a7984 */ /* 0x000e220008000a00 */
[--C-:B------:R-:W-:Y:S02]  /*fd30*/  HADD2.F32 R0, -RZ, R30.reuse.H0_H0 ;  /* 0x2000001eff007230 */ /* 0x100fe40000004100 */
        /* <DEDUP_REMOVED lines=10> */
[----:B------:R-:W-:Y:S02]  /*fde0*/  HADD2.F32 R28, -RZ, R28.H1_H1 ;  /* 0x3000001cff1c7230 */ /* 0x000fe40000004100 */
[----:B------:R-:W-:Y:S01]  /*fdf0*/  FFMA.FTZ R39, R30, R36, R39 ;  /* 0x000000241e277223 */ /* 0x000fe20000010027 */
[----:B------:R-:W-:Y:S02]  /*fe00*/  HADD2.F32 R11, -RZ, R29.H0_H0 ;  /* 0x2000001dff0b7230 */ /* 0x000fe40000004100 */
[----:B------:R-:W-:-:S02]  /*fe10*/  HADD2.F32 R10, -RZ, R21.H0_H0 ;  /* 0x20000015ff0a7230 */ /* 0x000fc40000004100 */
[----:B------:R-:W-:Y:S01]  /*fe20*/  FFMA.FTZ R41, R28, R36, R41 ;  /* 0x000000241c297223 */ /* 0x000fe20000010029 */
[----:B------:R-:W-:Y:S02]  /*fe30*/  HADD2.F32 R30, -RZ, R31.H1_H1 ;  /* 0x3000001fff1e7230 */ /* 0x000fe40000004100 */
[-C--:B------:R-:W-:Y:S01]  /*fe40*/  FFMA.FTZ R11, R11, R37.reuse, RZ ;  /* 0x000000250b0b7223 */ /* 0x080fe200000100ff */
[----:B------:R-:W-:Y:S01]  /*fe50*/  FFMA.FTZ R37, R12, R37, RZ ;  /* 0x000000250c257223 */ /* 0x000fe200000100ff */
[----:B------:R-:W-:Y:S02]  /*fe60*/  HADD2.F32 R12, -RZ, R29.H1_H1 ;  /* 0x3000001dff0c7230 */ /* 0x000fe40000004100 */
[----:B------:R-:W-:Y:S01]  /*fe70*/  FFMA.FTZ R41, R10, R38, R41 ;  /* 0x000000260a297223 */ /* 0x000fe20000010029 */
[----:B------:R-:W-:Y:S02]  /*fe80*/  HADD2.F32 R0, -RZ, R20.H0_H0 ;  /* 0x20000014ff007230 */ /* 0x000fe40000004100 */
[----:B------:R-:W-:Y:S01]  /*fe90*/  FFMA.FTZ R37, R30, R36, R37 ;  /* 0x000000241e257223 */ /* 0x000fe20000010025 */
[----:B------:R-:W-:-:S02]  /*fea0*/  HADD2.F32 R10, -RZ, R23.H0_H0 ;  /* 0x20000017ff0a7230 */ /* 0x000fc40000004100 */
[----:B------:R-:W-:Y:S01]  /*feb0*/  FFMA.FTZ R11, R12, R36, R11 ;  /* 0x000000240c0b7223 */ /* 0x000fe2000001000b */
[----:B------:R-:W-:Y:S02]  /*fec0*/  HADD2.F32 R28, -RZ, R22.H0_H0 ;  /* 0x20000016ff1c7230 */ /* 0x000fe40000004100 */
        /* <DEDUP_REMOVED lines=63> */
.L_x_676:
[----:B------:R-:W0:Y:S01]  /*102c0*/  LDC R85, c[0x0][0x23c] ;  /* 0x00008f00ff557b82 */ /* 0x000e220000000800 */
[----:B------:R-:W-:Y:S01]  /*102d0*/  IADD3 R91, R91, 0x20, RZ ;  /* 0x000000205b5b7810 */ /* 0x000fe20007ffe0ff */
[----:B------:R-:W-:-:S03]  /*102e0*/  UIADD3 UR4, UR4, 0x40, URZ ;  /* 0x0000004004047890 */ /* 0x000fc6000fffe03f */
[C---:B------:R-:W-:Y:S02]  /*102f0*/  ISETP.GE.AND P2, PT, R91.reuse, UR5, PT ;  /* 0x000000055b007c0c */ /* 0x040fe4000bf46270 */
[----:B------:R-:W-:Y:S01]  /*10300*/  ISETP.LT.AND P3, PT, R91, R92, PT ;  /* 0x0000005c5b00720c */ /* 0x000fe20003f61270 */
[----:B0-----:R-:W-:-:S12]  /*10310*/  IMAD.WIDE R14, R85, 0x10, R14 ;  /* 0x00000010550e7825 */ /* 0x001fd800078e020e */
[----:B------:R-:W-:Y:S05]  /*10320*/  @!P2 BRA P3, `(.L_x_692) ;  /* 0xffffff94000ca947 */ /* 0x000fea000183ffff */
.L_x_675:
        /* <DEDUP_REMOVED lines=11> */
.L_x_698:
        /* <DEDUP_REMOVED lines=326> */
.L_x_695:
        /* <DEDUP_REMOVED lines=81> */
.L_x_696:
        /* <DEDUP_REMOVED lines=80> */
.L_x_697:
        /* <DEDUP_REMOVED lines=77> */
.L_x_694:
[----:B------:R-:W-:Y:S01]  /*12720*/  IADD3 R91, R91, 0x20, RZ ;  /* 0x000000205b5b7810 */ /* 0x000fe20007ffe0ff */
[----:B------:R-:W-:Y:S01]  /*12730*/  UIADD3 UR4, UR4, 0x40, URZ ;  /* 0x0000004004047890 */ /* 0x000fe2000fffe03f */
[----:B------:R-:W-:Y:S02]  /*12740*/  IMAD.WIDE R14, R85, 0x4, R94 ;  /* 0x00000004550e7825 */ /* 0x000fe400078e025e */
[C---:B------:R-:W-:Y:S02]  /*12750*/  ISETP.GE.AND P2, PT, R91.reuse, UR5, PT ;  /* 0x000000055b007c0c */ /* 0x040fe4000bf46270 */
[----:B------:R-:W-:-:S13]  /*12760*/  ISETP.LT.AND P3, PT, R91, R92, PT ;  /* 0x0000005c5b00720c */ /* 0x000fda0003f61270 */
[----:B------:R-:W-:Y:S05]  /*12770*/  @!P2 BRA P3, `(.L_x_698) ;  /* 0xffffffdc0018a947 */ /* 0x000fea000183ffff */
.L_x_693:
        /* <DEDUP_REMOVED lines=17> */
.L_x_702:
[----:B------:R-:W0:Y:S02]  /*12890*/  LDS R10, [R0] ;  /* 0x00000000000a7984 */ /* 0x000e240000000800 */
[----:B0-----:R-:W-:-:S06]  /*128a0*/  HADD2 R11, R10, R9 ;  /* 0x000000090a0b7230 */ /* 0x001fcc0000000000 */
[----:B------:R-:W0:Y:S02]  /*128b0*/  ATOMS.CAST.SPIN R11, [R0], R10, R11 ;  /* 0x0000000a000b738d */ /* 0x000e24000180000b */
[----:B0-----:R-:W-:-:S13]  /*128c0*/  ISETP.EQ.U32.AND P0, PT, R11, 0x1, PT ;  /* 0x000000010b00780c */ /* 0x001fda0003f02070 */
[----:B------:R-:W-:Y:S05]  /*128d0*/  @!P0 BRA `(.L_x_702) ;  /* 0xfffffffc00ec8947 */ /* 0x000fea000383ffff */
[----:B------:R-:W-:Y:S05]  /*128e0*/  BRA `(.L_x_700) ;  /* 0x00000000000c7947 */ /* 0x000fea0003800000 */
.L_x_701:
[----:B------:R-:W2:Y:S02]  /*128f0*/  LD.E R0, desc[UR6][R12.64] ;  /* 0x000000060c007980 */ /* 0x000ea4000c101900 */
[----:B--2---:R-:W-:-:S05]  /*12900*/  IADD3 R9, R9, R0, RZ ;  /* 0x0000000009097210 */ /* 0x004fca0007ffe0ff */
[----:B------:R0:W-:Y:S02]  /*12910*/  ST.E desc[UR6][R12.64], R9 ;  /* 0x000000090c007985 */ /* 0x0001e4000c101906 */
.L_x_700:
[----:B------:R-:W-:Y:S05]  /*12920*/  BSYNC B0 ;  /* 0x0000000000007941 */ /* 0x000fea0003800000 */
.L_x_699:
        /* <DEDUP_REMOVED lines=8> */
.L_x_706:
[----:B------:R-:W0:Y:S02]  /*129b0*/  LDS R8, [R10+0x4] ;  /* 0x000004000a087984 */ /* 0x000e240000000800 */
[----:B0-----:R-:W-:-:S10]  /*129c0*/  HFMA2.MMA R9, R8, 1, 1, R11 ;  /* 0x3c003c0008097835 */ /* 0x001fd4000000000b */
[----:B------:R-:W0:Y:S02]  /*129d0*/  ATOMS.CAST.SPIN R9, [R10+0x4], R8, R9 ;  /* 0x000004080a09738d */ /* 0x000e240001800009 */
[----:B0-----:R-:W-:-:S13]  /*129e0*/  ISETP.EQ.U32.AND P0, PT, R9, 0x1, PT ;  /* 0x000000010900780c */ /* 0x001fda0003f02070 */
[----:B------:R-:W-:Y:S05]  /*129f0*/  @!P0 BRA `(.L_x_706) ;  /* 0xfffffffc00ec8947 */ /* 0x000fea000383ffff */
[----:B------:R-:W-:Y:S05]  /*12a00*/  BRA `(.L_x_704) ;  /* 0x00000000000c7947 */ /* 0x000fea0003800000 */
.L_x_705:
[----:B------:R-:W0:Y:S02]  /*12a10*/  LD.E R0, desc[UR6][R12.64+0x4] ;  /* 0x000004060c007980 */ /* 0x000e24000c101900 */
[----:B0-----:R-:W-:-:S05]  /*12a20*/  IADD3 R9, R8, R0, RZ ;  /* 0x0000000008097210 */ /* 0x001fca0007ffe0ff */
[----:B------:R1:W-:Y:S02]  /*12a30*/  ST.E desc[UR6][R12.64+0x4], R9 ;  /* 0x000004090c007985 */ /* 0x0003e4000c101906 */
.L_x_704:
[----:B------:R-:W-:Y:S05]  /*12a40*/  BSYNC B0 ;  /* 0x0000000000007941 */ /* 0x000fea0003800000 */
.L_x_703:
        /* <DEDUP_REMOVED lines=10> */
.L_x_710:
[----:B------:R-:W0:Y:S02]  /*12af0*/  LDS R8, [R0] ;  /* 0x0000000000087984 */ /* 0x000e240000000800 */
[----:B0-----:R-:W-:-:S06]  /*12b00*/  HADD2 R9, R8, R7 ;  /* 0x0000000708097230 */ /* 0x001fcc0000000000 */
[----:B------:R-:W0:Y:S02]  /*12b10*/  ATOMS.CAST.SPIN R9, [R0], R8, R9 ;  /* 0x000000080009738d */ /* 0x000e240001800009 */
[----:B0-----:R-:W-:-:S13]  /*12b20*/  ISETP.EQ.U32.AND P0, PT, R9, 0x1, PT ;  /* 0x000000010900780c */ /* 0x001fda0003f02070 */
[----:B------:R-:W-:Y:S05]  /*12b30*/  @!P0 BRA `(.L_x_710) ;  /* 0xfffffffc00ec8947 */ /* 0x000fea000383ffff */
[----:B------:R-:W-:Y:S05]  /*12b40*/  BRA `(.L_x_708) ;  /* 0x00000000000c7947 */ /* 0x000fea0003800000 */
.L_x_709:
[----:B------:R-:W2:Y:S02]  /*12b50*/  LD.E R0, desc[UR6][R12.64] ;  /* 0x000000060c007980 */ /* 0x000ea4000c101900 */
[----:B--2---:R-:W-:-:S05]  /*12b60*/  IADD3 R7, R7, R0, RZ ;  /* 0x0000000007077210 */ /* 0x004fca0007ffe0ff */
[----:B------:R0:W-:Y:S02]  /*12b70*/  ST.E desc[UR6][R12.64], R7 ;  /* 0x000000070c007985 */ /* 0x0001e4000c101906 */
.L_x_708:
[----:B------:R-:W-:Y:S05]  /*12b80*/  BSYNC B0 ;  /* 0x0000000000007941 */ /* 0x000fea0003800000 */
.L_x_707:
        /* <DEDUP_REMOVED lines=8> */
.L_x_714:
[----:B------:R-:W0:Y:S02]  /*12c10*/  LDS R6, [R8+0x4] ;  /* 0x0000040008067984 */ /* 0x000e240000000800 */
[----:B0-----:R-:W-:-:S10]  /*12c20*/  HFMA2.MMA R7, R6, 1, 1, R9 ;  /* 0x3c003c0006077835 */ /* 0x001fd40000000009 */
[----:B------:R-:W0:Y:S02]  /*12c30*/  ATOMS.CAST.SPIN R7, [R8+0x4], R6, R7 ;  /* 0x000004060807738d */ /* 0x000e240001800007 */
[----:B0-----:R-:W-:-:S13]  /*12c40*/  ISETP.EQ.U32.AND P0, PT, R7, 0x1, PT ;  /* 0x000000010700780c */ /* 0x001fda0003f02070 */
[----:B------:R-:W-:Y:S05]  /*12c50*/  @!P0 BRA `(.L_x_714) ;  /* 0xfffffffc00ec8947 */ /* 0x000fea000383ffff */
[----:B------:R-:W-:Y:S05]  /*12c60*/  BRA `(.L_x_712) ;  /* 0x00000000000c7947 */ /* 0x000fea0003800000 */
.L_x_713:
[----:B------:R-:W0:Y:S02]  /*12c70*/  LD.E R0, desc[UR6][R12.64+0x4] ;  /* 0x000004060c007980 */ /* 0x000e24000c101900 */
[----:B0-----:R-:W-:-:S05]  /*12c80*/  IADD3 R7, R6, R0, RZ ;  /* 0x0000000006077210 */ /* 0x001fca0007ffe0ff */
[----:B------:R1:W-:Y:S02]  /*12c90*/  ST.E desc[UR6][R12.64+0x4], R7 ;  /* 0x000004070c007985 */ /* 0x0003e4000c101906 */
.L_x_712:
[----:B------:R-:W-:Y:S05]  /*12ca0*/  BSYNC B0 ;  /* 0x0000000000007941 */ /* 0x000fea0003800000 */
.L_x_711:
        /* <DEDUP_REMOVED lines=10> */
.L_x_718:
[----:B------:R-:W0:Y:S02]  /*12d50*/  LDS R6, [R0] ;  /* 0x0000000000067984 */ /* 0x000e240000000800 */
[----:B0-----:R-:W-:-:S06]  /*12d60*/  HADD2 R7, R6, R5 ;  /* 0x0000000506077230 */ /* 0x001fcc0000000000 */
[----:B------:R-:W0:Y:S02]  /*12d70*/  ATOMS.CAST.SPIN R7, [R0], R6, R7 ;  /* 0x000000060007738d */ /* 0x000e240001800007 */
[----:B0-----:R-:W-:-:S13]  /*12d80*/  ISETP.EQ.U32.AND P0, PT, R7, 0x1, PT ;  /* 0x000000010700780c */ /* 0x001fda0003f02070 */
[----:B------:R-:W-:Y:S05]  /*12d90*/  @!P0 BRA `(.L_x_718) ;  /* 0xfffffffc00ec8947 */ /* 0x000fea000383ffff */
[----:B------:R-:W-:Y:S05]  /*12da0*/  BRA `(.L_x_716) ;  /* 0x00000000000c7947 */ /* 0x000fea0003800000 */
.L_x_717:
[----:B------:R-:W2:Y:S02]  /*12db0*/  LD.E R0, desc[UR6][R12.64] ;  /* 0x000000060c007980 */ /* 0x000ea4000c101900 */
[----:B--2---:R-:W-:-:S05]  /*12dc0*/  IADD3 R5, R5, R0, RZ ;  /* 0x0000000005057210 */ /* 0x004fca0007ffe0ff */
[----:B------:R0:W-:Y:S02]  /*12dd0*/  ST.E desc[UR6][R12.64], R5 ;  /* 0x000000050c007985 */ /* 0x0001e4000c101906 */
.L_x_716:
[----:B------:R-:W-:Y:S05]  /*12de0*/  BSYNC B0 ;  /* 0x0000000000007941 */ /* 0x000fea0003800000 */
.L_x_715:
        /* <DEDUP_REMOVED lines=8> */
.L_x_722:
[----:B------:R-:W0:Y:S02]  /*12e70*/  LDS R4, [R6+0x4] ;  /* 0x0000040006047984 */ /* 0x000e240000000800 */
[----:B0-----:R-:W-:-:S10]  /*12e80*/  HFMA2.MMA R5, R4, 1, 1, R7 ;  /* 0x3c003c0004057835 */ /* 0x001fd40000000007 */
[----:B------:R-:W0:Y:S02]  /*12e90*/  ATOMS.CAST.SPIN R5, [R6+0x4], R4, R5 ;  /* 0x000004040605738d */ /* 0x000e240001800005 */
[----:B0-----:R-:W-:-:S13]  /*12ea0*/  ISETP.EQ.U32.AND P0, PT, R5, 0x1, PT ;  /* 0x000000010500780c */ /* 0x001fda0003f02070 */
[----:B------:R-:W-:Y:S05]  /*12eb0*/  @!P0 BRA `(.L_x_722) ;  /* 0xfffffffc00ec8947 */ /* 0x000fea000383ffff */
[----:B------:R-:W-:Y:S05]  /*12ec0*/  BRA `(.L_x_720) ;  /* 0x00000000000c7947 */ /* 0x000fea0003800000 */
.L_x_721:
[----:B------:R-:W0:Y:S02]  /*12ed0*/  LD.E R0, desc[UR6][R12.64+0x4] ;  /* 0x000004060c007980 */ /* 0x000e24000c101900 */
[----:B0-----:R-:W-:-:S05]  /*12ee0*/  IADD3 R5, R4, R0, RZ ;  /* 0x0000000004057210 */ /* 0x001fca0007ffe0ff */
[----:B------:R1:W-:Y:S02]  /*12ef0*/  ST.E desc[UR6][R12.64+0x4], R5 ;  /* 0x000004050c007985 */ /* 0x0003e4000c101906 */
.L_x_720:
[----:B------:R-:W-:Y:S05]  /*12f00*/  BSYNC B0 ;  /* 0x0000000000007941 */ /* 0x000fea0003800000 */
.L_x_719:
        /* <DEDUP_REMOVED lines=10> */
.L_x_726:
[----:B------:R-:W0:Y:S02]  /*12fb0*/  LDS R4, [R0] ;  /* 0x0000000000047984 */ /* 0x000e240000000800 */
[----:B0-----:R-:W-:-:S06]  /*12fc0*/  HADD2 R5, R4, R3 ;  /* 0x0000000304057230 */ /* 0x001fcc0000000000 */
[----:B------:R-:W0:Y:S02]  /*12fd0*/  ATOMS.CAST.SPIN R5, [R0], R4, R5 ;  /* 0x000000040005738d */ /* 0x000e240001800005 */
[----:B0-----:R-:W-:-:S13]  /*12fe0*/  ISETP.EQ.U32.AND P0, PT, R5, 0x1, PT ;  /* 0x000000010500780c */ /* 0x001fda0003f02070 */
[----:B------:R-:W-:Y:S05]  /*12ff0*/  @!P0 BRA `(.L_x_726) ;  /* 0xfffffffc00ec8947 */ /* 0x000fea000383ffff */
[----:B------:R-:W-:Y:S05]  /*13000*/  BRA `(.L_x_724) ;  /* 0x00000000000c7947 */ /* 0x000fea0003800000 */
.L_x_725:
[----:B------:R-:W2:Y:S02]  /*13010*/  LD.E R0, desc[UR6][R12.64] ;  /* 0x000000060c007980 */ /* 0x000ea4000c101900 */
[----:B--2---:R-:W-:-:S05]  /*13020*/  IADD3 R3, R3, R0, RZ ;  /* 0x0000000003037210 */ /* 0x004fca0007ffe0ff */
[----:B------:R0:W-:Y:S02]  /*13030*/  ST.E desc[UR6][R12.64], R3 ;  /* 0x000000030c007985 */ /* 0x0001e4000c101906 */
.L_x_724:
[----:B------:R-:W-:Y:S05]  /*13040*/  BSYNC B0 ;  /* 0x0000000000007941 */ /* 0x000fea0003800000 */
.L_x_723:
[----:B------:R1:W-:Y:S02]  /*13050*/  ATOM.E.ADD.F16x2.RN.STRONG.GPU P0, RZ, desc[UR6][R12.64+0x4], R2 ;  /* 0x000004020cff79a2 */ /* 0x0003e4000810e1c6 */
[----:B-1----:R-:W-:Y:S05]  /*13060*/  @P0 EXIT ;  /* 0x000000000000094d */ /* 0x002fea0003800000 */
[----:B------:R-:W1:Y:S02]  /*13070*/  QSPC.E.S P0, RZ, [R12+0x4] ;  /* 0x000004000cff73aa */ /* 0x000e640000000500 */
[----:B-1----:R-:W-:Y:S05]  /*13080*/  @!P0 BRA `(.L_x_727) ;  /* 0x0000000000248947 */ /* 0x002fea0003800000 */
[----:B------:R-:W-:-:S04]  /*13090*/  MOV R4, R12 ;  /* 0x0000000c00047202 */ /* 0x000fc80000000f00 */
[----:B------:R-:W-:Y:S02]  /*130a0*/  MOV R4, R4 ;  /* 0x0000000400047202 */ /* 0x000fe40000000f00 */
[----:B------:R-:W-:-:S07]  /*130b0*/  MOV R5, R2 ;  /* 0x0000000200057202 */ /* 0x000fce0000000f00 */
.L_x_728:
[----:B------:R-:W0:Y:S02]  /*130c0*/  LDS R2, [R4+0x4] ;  /* 0x0000040004027984 */ /* 0x000e240000000800 */
[----:B0-----:R-:W-:-:S10]  /*130d0*/  HFMA2.MMA R3, R2, 1, 1, R5 ;  /* 0x3c003c0002037835 */ /* 0x001fd40000000005 */
[----:B------:R-:W0:Y:S02]  /*130e0*/  ATOMS.CAST.SPIN R3, [R4+0x4], R2, R3 ;  /* 0x000004020403738d */ /* 0x000e240001800003 */
[----:B0-----:R-:W-:-:S13]  /*130f0*/  ISETP.EQ.U32.AND P0, PT, R3, 0x1, PT ;  /* 0x000000010300780c */ /* 0x001fda0003f02070 */
[----:B------:R-:W-:Y:S05]  /*13100*/  @!P0 BRA `(.L_x_728) ;  /* 0xfffffffc00ec8947 */ /* 0x000fea000383ffff */
[----:B------:R-:W-:Y:S05]  /*13110*/  EXIT ;  /* 0x000000000000794d */ /* 0x000fea0003800000 */
.L_x_727:
[----:B------:R-:W0:Y:S02]  /*13120*/  LD.E R0, desc[UR6][R12.64+0x4] ;  /* 0x000004060c007980 */ /* 0x000e24000c101900 */
[----:B0-----:R-:W-:-:S05]  /*13130*/  IADD3 R3, R2, R0, RZ ;  /* 0x0000000002037210 */ /* 0x001fca0007ffe0ff */
[----:B------:R-:W-:Y:S01]  /*13140*/  ST.E desc[UR6][R12.64+0x4], R3 ;  /* 0x000004030c007985 */ /* 0x000fe2000c101906 */
[----:B------:R-:W-:Y:S05]  /*13150*/  EXIT ;  /* 0x000000000000794d */ /* 0x000fea0003800000 */
.L_x_729:
        /* <DEDUP_REMOVED lines=10> */
.L_x_5191:


//--------------------- .text._Z23gemm_half_q_half_kernelILi4ELi20ELb1ELb0ELi64EEvPK6__halfPKjS4_S2_PS0_iiiiPKtS7_iiiiiibS2_i --------------------------
	.section	.text._Z23gemm_half_q_half_kernelILi4ELi20ELb1ELb0ELi64EEvPK6__halfPKjS4_S2_PS0_iiiiPKtS7_iiiiiibS2_i,"ax",@progbits
	.align	128
        .global         _Z23gemm_half_q_half_kernelILi4ELi20ELb1ELb0ELi64EEvPK6__halfPKjS4_S2_PS0_iiiiPKtS7_iiiiiibS2_i
        .type           _Z23gemm_half_q_half_kernelILi4ELi20ELb1ELb0ELi64EEvPK6__halfPKjS4_S2_PS0_iiiiPKtS7_iiiiiibS2_i,@function
        .size           _Z23gemm_half_q_half_kernelILi4ELi20ELb1ELb0ELi64EEvPK6__halfPKjS4_S2_PS0_iiiiPKtS7_iiiiiibS2_i,(.L_x_5192 - _Z23gemm_half_q_half_kernelILi4ELi20ELb1ELb0ELi64EEvPK6__halfPKjS4_S2_PS0_iiiiPKtS7_iiiiiibS2_i)
        .other          _Z23gemm_half_q_half_kernelILi4ELi20ELb1ELb0ELi64EEvPK6__halfPKjS4_S2_PS0_iiiiPKtS7_iiiiiibS2_i,@"STO_CUDA_ENTRY STV_DEFAULT"
_Z23gemm_half_q_half_kernelILi4ELi20ELb1ELb0ELi64EEvPK6__halfPKjS4_S2_PS0_iiiiPKtS7_iiiiiibS2_i:
.text._Z23gemm_half_q_half_kernelILi4ELi20ELb1ELb0ELi64EEvPK6__halfPKjS4_S2_PS0_iiiiPKtS7_iiiiiibS2_i:
[----:B------:R-:W0:Y:S01]  /*0000*/  LDC R1, c[0x0][0x28] ;  /* 0x00000a00ff017b82 */ /* 0x000e220000000800 */
[----:B------:R-:W1:Y:S07]  /*0010*/  S2R R14, SR_CTAID.Y ;  /* 0x00000000000e7919 */ /* 0x000e6e0000002600 */
[----:B------:R-:W1:Y:S01]  /*0020*/  LDC R3, c[0x0][0x238] ;  /* 0x00008e00ff037b82 */ /* 0x000e620000000800 */
[----:B------:R-:W-:Y:S01]  /*0030*/  ULDC.64 UR8, c[0x0][0x208] ;  /* 0x0000820000087ab9 */ /* 0x000fe20000000a00 */
[----:B0-----:R-:W-:Y:S01]  /*0040*/  IADD3 R1, R1, -0x10, RZ ;  /* 0xfffffff001017810 */ /* 0x001fe20007ffe0ff */
[----:B------:R-:W0:Y:S01]  /*0050*/  S2R R96, SR_CTAID.Z ;  /* 0x0000000000607919 */ /* 0x000e220000002700 */
[----:B------:R-:W-:-:S02]  /*0060*/  PRMT R97, RZ, 0x7610, R97 ;  /* 0x00007610ff617816 */ /* 0x000fc40000000061 */
[----:B------:R-:W-:Y:S01]  /*0070*/  PRMT R92, RZ, 0x7610, R92 ;  /* 0x00007610ff5c7816 */ /* 0x000fe2000000005c */
[----:B------:R-:W2:Y:S01]  /*0080*/  S2R R13, SR_TID.X ;  /* 0x00000000000d7919 */ /* 0x000ea20000002100 */
[----:B------:R-:W3:Y:S01]  /*0090*/  S2UR UR4, SR_CTAID.X ;  /* 0x00000000000479c3 */ /* 0x000ee20000002500 */
[----:B------:R-:W-:Y:S02]  /*00a0*/  PRMT R91, RZ, 0x7610, R91 ;  /* 0x00007610ff5b7816 */ /* 0x000fe4000000005b */
[----:B------:R-:W-:Y:S02]  /*00b0*/  PRMT R90, RZ, 0x7610, R90 ;  /* 0x00007610ff5a7816 */ /* 0x000fe4000000005a */
[----:B------:R-:W-:-:S03]  /*00c0*/  PRMT R0, RZ, 0x7610, R0 ;  /* 0x00007610ff007816 */ /* 0x000fc60000000000 */
[----:B------:R-:W4:Y:S01]  /*00d0*/  LDC R19, c[0x0][0x240] ;  /* 0x00009000ff137b82 */ /* 0x000f220000000800 */
[----:B-1----:R-:W-:Y:S01]  /*00e0*/  IMAD R98, R14, -0x4, R3 ;  /* 0xfffffffc0e627824 */ /* 0x002fe200078e0203 */
[----:B---3--:R-:W-:Y:S01]  /*00f0*/  USHF.L.U32 UR4, UR4, 0x8, URZ ;  /* 0x0000000804047899 */ /* 0x008fe2000800063f */
[----:B0-----:R-:W-:-:S03]  /*0100*/  SHF.L.U32 R93, R96, 0x6, RZ ;  /* 0x00000006605d7819 */ /* 0x001fc600000006ff */
[C---:B------:R-:W-:Y:S02]  /*0110*/  ISETP.GE.AND P1, PT, R98.reuse, 0x1, PT ;  /* 0x000000016200780c */ /* 0x040fe40003f26270 */
[----:B--2---:R-:W-:Y:S02]  /*0120*/  LEA R6, R13, UR4, 0x2 ;  /* 0x000000040d067c11 */ /* 0x004fe4000f8e10ff */
[----:B------:R-:W-:Y:S02]  /*0130*/  VIMNMX R95, R98, 0x4, PT ;  /* 0x00000004625f7848 */ /* 0x000fe40003fe0100 */
[----:B----4-:R-:W-:-:S07]  /*0140*/  VIADDMNMX R94, R93, 0x40, R19, PT ;  /* 0x000000405d5e7846 */ /* 0x010fce0003800113 */
        /* <DEDUP_REMOVED lines=28> */
.L_x_730:
        /* <DEDUP_REMOVED lines=12> */
[C---:B------:R-:W-:Y:S01]  /*03d0*/  LEA R4, P0, R3.reuse, UR6, 0x1 ;  /* 0x0000000603047c11 */ /* 0x040fe2000f8008ff */
[----:B------:R-:W-:Y:S01]  /*03e0*/  IMAD R0, R14, R19, RZ ;  /* 0x000000130e007224 */ /* 0x000fe200078e02ff */
[----:B------:R-:W-:Y:S01]  /*03f0*/  UMOV UR5, 0x400 ;  /* 0x0000040000057882 */ /* 0x000fe20000000000 */
[----:B------:R-:W-:Y:S01]  /*0400*/  ULDC.64 UR10, c[0x0][0x210] ;  /* 0x00008400000a7ab9 */ /* 0x000fe20000000a00 */
[----:B------:R-:W-:-:S05]  /*0410*/  LEA.HI.X R5, R3, UR7, R2, 0x1, P0 ;  /* 0x0000000703057c11 */ /* 0x000fca00080f0c02 */
[----:B------:R-:W2:Y:S01]  /*0420*/  LDG.E.U16.CONSTANT R4, desc[UR8][R4.64] ;  /* 0x0000000804047981 */ /* 0x000ea2000c1e9500 */
[----:B------:R-:W0:Y:S01]  /*0430*/  S2UR UR6, SR_CgaCtaId ;  /* 0x00000000000679c3 */ /* 0x000e220000008800 */
[----:B------:R-:W-:Y:S01]  /*0440*/  SHF.L.U32 R3, R0, 0x2, RZ ;  /* 0x0000000200037819 */ /* 0x000fe200000006ff */
[----:B------:R-:W-:Y:S01]  /*0450*/  HFMA2.MMA R12, -RZ, RZ, 0, 0 ;  /* 0x00000000ff0c7435 */ /* 0x000fe200000001ff */
[----:B------:R-:W-:Y:S01]  /*0460*/  ISETP.GT.AND P2, PT, R95, 0x3, PT ;  /* 0x000000035f00780c */ /* 0x000fe20003f44270 */
[----:B0-----:R-:W-:Y:S01]  /*0470*/  ULEA UR5, UR6, UR5, 0x18 ;  /* 0x0000000506057291 */ /* 0x001fe2000f8ec03f */
[----:B--2---:R-:W-:-:S04]  /*0480*/  IADD3 R0, P0, R4, R3, RZ ;  /* 0x0000000304007210 */ /* 0x004fc80007f1e0ff */
[----:B------:R-:W-:Y:S02]  /*0490*/  LEA.HI.X.SX32 R3, R3, RZ, 0x1, P0 ;  /* 0x000000ff03037211 */ /* 0x000fe400000f0eff */
[----:B------:R-:W-:-:S04]  /*04a0*/  LEA R2, P0, R0, UR10, 0x1 ;  /* 0x0000000a00027c11 */ /* 0x000fc8000f8008ff */
[----:B------:R-:W-:Y:S02]  /*04b0*/  LEA.HI.X R3, R0, UR11, R3, 0x1, P0 ;  /* 0x0000000b00037c11 */ /* 0x000fe400080f0c03 */
[----:B------:R-:W-:Y:S02]  /*04c0*/  LEA R0, R13, UR5, 0x1 ;  /* 0x000000050d007c11 */ /* 0x000fe4000f8e08ff */
[----:B------:R-:W-:Y:S01]  /*04d0*/  PLOP3.LUT P0, PT, PT, PT, PT, 0x80, 0x0 ;  /* 0x000000000000781c */ /* 0x000fe20003f0f070 */
[----:B------:R-:W-:-:S12]  /*04e0*/  @!P2 BRA `(.L_x_734) ;  /* 0x000000000048a947 */ /* 0x000fd80003800000 */
[----:B------:R-:W-:Y:S02]  /*04f0*/  PLOP3.LUT P0, PT, PT, PT, PT, 0x8, 0x0 ;  /* 0x000000000000781c */ /* 0x000fe40003f0e170 */
[----:B------:R-:W-:-:S11]  /*0500*/  IADD3 R17, R95, -0x3, RZ ;  /* 0xfffffffd5f117810 */ /* 0x000fd60007ffe0ff */
.L_x_735:
[C---:B------:R-:W-:Y:S01]  /*0510*/  IMAD.WIDE R4, R19.reuse, 0x2, R2 ;  /* 0x0000000213047825 */ /* 0x040fe200078e0202 */
[----:B------:R0:W2:Y:S03]  /*0520*/  LDG.E.U16.CONSTANT R7, desc[UR8][R2.64] ;  /* 0x0000000802077981 */ /* 0x0000a6000c1e9500 */
[C---:B------:R-:W-:Y:S02]  /*0530*/  IMAD.WIDE R8, R19.reuse, 0x2, R4 ;  /* 0x0000000213087825 */ /* 0x040fe400078e0204 */
[----:B------:R-:W3:Y:S02]  /*0540*/  LDG.E.U16.CONSTANT R5, desc[UR8][R4.64] ;  /* 0x0000000804057981 */ /* 0x000ee4000c1e9500 */
[----:B------:R-:W-:Y:S02]  /*0550*/  IMAD.WIDE R10, R19, 0x2, R8 ;  /* 0x00000002130a7825 */ /* 0x000fe400078e0208 */
[----:B------:R-:W4:Y:S04]  /*0560*/  LDG.E.U16.CONSTANT R9, desc[UR8][R8.64] ;  /* 0x0000000808097981 */ /* 0x000f28000c1e9500 */
[----:B------:R-:W5:Y:S01]  /*0570*/  LDG.E.U16.CONSTANT R15, desc[UR8][R10.64] ;  /* 0x000000080a0f7981 */ /* 0x000f62000c1e9500 */
[----:B------:R-:W-:-:S04]  /*0580*/  IADD3 R12, R12, 0x4, RZ ;  /* 0x000000040c0c7810 */ /* 0x000fc80007ffe0ff */
[----:B------:R-:W-:Y:S01]  /*0590*/  ISETP.GE.AND P2, PT, R12, R17, PT ;  /* 0x000000110c00720c */ /* 0x000fe20003f46270 */
[----:B0-----:R-:W-:Y:S01]  /*05a0*/  IMAD.WIDE R2, R19, 0x2, R10 ;  /* 0x0000000213027825 */ /* 0x001fe200078e020a */
[----:B--2---:R-:W-:Y:S04]  /*05b0*/  STS.U16 [R0], R7 ;  /* 0x0000000700007388 */ /* 0x004fe80000000400 */
[----:B---3--:R-:W-:Y:S04]  /*05c0*/  STS.U16 [R0+0x80], R5 ;  /* 0x0000800500007388 */ /* 0x008fe80000000400 */
[----:B----4-:R-:W-:Y:S04]  /*05d0*/  STS.U16 [R0+0x100], R9 ;  /* 0x0001000900007388 */ /* 0x010fe80000000400 */
[----:B-----5:R0:W-:Y:S02]  /*05e0*/  STS.U16 [R0+0x180], R15 ;  /* 0x0001800f00007388 */ /* 0x0201e40000000400 */
[----:B0-----:R-:W-:Y:S01]  /*05f0*/  IADD3 R0, R0, 0x200, RZ ;  /* 0x0000020000007810 */ /* 0x001fe20007ffe0ff */
[----:B------:R-:W-:Y:S06]  /*0600*/  @!P2 BRA `(.L_x_735) ;  /* 0xfffffffc00c0a947 */ /* 0x000fec000383ffff */
.L_x_734:
[----:B------:R-:W-:-:S04]  /*0610*/  IADD3 R4, R95, -R12, RZ ;  /* 0x8000000c5f047210 */ /* 0x000fc80007ffe0ff */
[----:B------:R-:W-:-:S13]  /*0620*/  ISETP.GT.AND P2, PT, R4, 0x1, PT ;  /* 0x000000010400780c */ /* 0x000fda0003f44270 */
[C---:B------:R-:W-:Y:S01]  /*0630*/  @P2 IMAD.WIDE R4, R19.reuse, 0x2, R2 ;  /* 0x0000000213042825 */ /* 0x040fe200078e0202 */
[----:B------:R0:W2:Y:S04]  /*0640*/  @P2 LDG.E.U16.CONSTANT R7, desc[UR8][R2.64] ;  /* 0x0000000802072981 */ /* 0x0000a8000c1e9500 */
[----:B------:R-:W3:Y:S01]  /*0650*/  @P2 LDG.E.U16.CONSTANT R9, desc[UR8][R4.64] ;  /* 0x0000000804092981 */ /* 0x000ee2000c1e9500 */
[----:B------:R-:W-:Y:S02]  /*0660*/  @P2 PLOP3.LUT P0, PT, PT, PT, PT, 0x8, 0x0 ;  /* 0x000000000000281c */ /* 0x000fe40003f0e170 */
[----:B------:R-:W-:Y:S01]  /*0670*/  @P2 IADD3 R12, R12, 0x2, RZ ;  /* 0x000000020c0c2810 */ /* 0x000fe20007ffe0ff */
[----:B0-----:R-:W-:-:S03]  /*0680*/  @P2 IMAD.WIDE R2, R19, 0x2, R4 ;  /* 0x0000000213022825 */ /* 0x001fc600078e0204 */
[----:B------:R-:W-:Y:S01]  /*0690*/  ISETP.LT.OR P0, PT, R12, R95, P0 ;  /* 0x0000005f0c00720c */ /* 0x000fe20000701670 */
[----:B--2---:R-:W-:Y:S04]  /*06a0*/  @P2 STS.U16 [R0], R7 ;  /* 0x0000000700002388 */ /* 0x004fe80000000400 */
[----:B---3--:R0:W-:Y:S02]  /*06b0*/  @P2 STS.U16 [R0+0x80], R9 ;  /* 0x0000800900002388 */ /* 0x0081e40000000400 */
[----:B0-----:R-:W-:-:S06]  /*06c0*/  @P2 IADD3 R0, R0, 0x100, RZ ;  /* 0x0000010000002810 */ /* 0x001fcc0007ffe0ff */
[----:B------:R-:W-:Y:S05]  /*06d0*/  @!P0 BRA `(.L_x_732) ;  /* 0x0000000000c88947 */ /* 0x000fea0003800000 */
[----:B------:R-:W2:Y:S04]  /*06e0*/  LDG.E.U16.CONSTANT R3, desc[UR8][R2.64] ;  /* 0x0000000802037981 */ /* 0x000ea8000c1e9500 */
[----:B--2---:R0:W-:Y:S01]  /*06f0*/  STS.U16 [R0], R3 ;  /* 0x0000000300007388 */ /* 0x0041e20000000400 */
[----:B------:R-:W-:Y:S05]  /*0700*/  BRA `(.L_x_732) ;  /* 0x0000000000bc7947 */ /* 0x000fea0003800000 */
.L_x_733:
[----:B------:R-:W0:Y:S01]  /*0710*/  S2UR UR6, SR_CgaCtaId ;  /* 0x00000000000679c3 */ /* 0x000e220000008800 */
[----:B------:R-:W-:Y:S01]  /*0720*/  IMAD R0, R14, R19, RZ ;  /* 0x000000130e007224 */ /* 0x000fe200078e02ff */
[----:B------:R-:W-:Y:S01]  /*0730*/  ISETP.GT.AND P2, PT, R95, 0x3, PT ;  /* 0x000000035f00780c */ /* 0x000fe20003f44270 */
[----:B------:R-:W-:Y:S01]  /*0740*/  UMOV UR5, 0x400 ;  /* 0x0000040000057882 */ /* 0x000fe20000000000 */
[----:B------:R-:W-:Y:S01]  /*0750*/  ULDC.64 UR10, c[0x0][0x210] ;  /* 0x00008400000a7ab9 */ /* 0x000fe20000000a00 */
[----:B------:R-:W-:Y:S01]  /*0760*/  HFMA2.MMA R12, -RZ, RZ, 0, 0 ;  /* 0x00000000ff0c7435 */ /* 0x000fe200000001ff */
[----:B------:R-:W-:-:S04]  /*0770*/  SHF.L.U32 R4, R0, 0x2, RZ ;  /* 0x0000000200047819 */ /* 0x000fc800000006ff */
[----:B------:R-:W-:-:S04]  /*0780*/  IADD3 R0, P0, R3, R4, RZ ;  /* 0x0000000403007210 */ /* 0x000fc80007f1e0ff */
[----:B------:R-:W-:Y:S02]  /*0790*/  LEA.HI.X.SX32 R3, R4, R2, 0x1, P0 ;  /* 0x0000000204037211 */ /* 0x000fe400000f0eff */
[----:B------:R-:W-:-:S04]  /*07a0*/  LEA R2, P0, R0, UR10, 0x1 ;  /* 0x0000000a00027c11 */ /* 0x000fc8000f8008ff */
[----:B------:R-:W-:Y:S02]  /*07b0*/  LEA.HI.X R3, R0, UR11, R3, 0x1, P0 ;  /* 0x0000000b00037c11 */ /* 0x000fe400080f0c03 */
[----:B------:R-:W-:Y:S01]  /*07c0*/  PLOP3.LUT P0, PT, PT, PT, PT, 0x80, 0x0 ;  /* 0x000000000000781c */ /* 0x000fe20003f0f070 */
[----:B0-----:R-:W-:-:S06]  /*07d0*/  ULEA UR5, UR6, UR5, 0x18 ;  /* 0x0000000506057291 */ /* 0x001fcc000f8ec03f */
[----:B------:R-:W-:Y:S01]  /*07e0*/  LEA R0, R13, UR5, 0x1 ;  /* 0x000000050d007c11 */ /* 0x000fe2000f8e08ff */
[----:B------:R-:W-:Y:S06]  /*07f0*/  @!P2 BRA `(.L_x_736) ;  /* 0x000000000048a947 */ /* 0x000fec0003800000 */
[----:B------:R-:W-:Y:S02]  /*0800*/  PLOP3.LUT P0, PT, PT, PT, PT, 0x8, 0x0 ;  /* 0x000000000000781c */ /* 0x000fe40003f0e170 */
[----:B------:R-:W-:-:S11]  /*0810*/  IADD3 R17, R95, -0x3, RZ ;  /* 0xfffffffd5f117810 */ /* 0x000fd60007ffe0ff */
.L_x_737:
        /* <DEDUP_REMOVED lines=16> */
.L_x_736:
[----:B------:R-:W-:-:S04]  /*0920*/  IADD3 R4, R95, -R12, RZ ;  /* 0x8000000c5f047210 */ /* 0x000fc80007ffe0ff */
[----:B------:R-:W-:-:S13]  /*0930*/  ISETP.GT.AND P2, PT, R4, 0x1, PT ;  /* 0x000000010400780c */ /* 0x000fda0003f44270 */
[----:B------:R-:W-:Y:S01]  /*0940*/  @P2 PLOP3.LUT P0, PT, PT, PT, PT, 0x8, 0x0 ;  /* 0x000000000000281c */ /* 0x000fe20003f0e170 */
[C---:B------:R-:W-:Y:S01]  /*0950*/  @P2 IMAD.WIDE R4, R19.reuse, 0x2, R2 ;  /* 0x0000000213042825 */ /* 0x040fe200078e0202 */
[----:B------:R-:W-:Y:S01]  /*0960*/  @P2 IADD3 R12, R12, 0x2, RZ ;  /* 0x000000020c0c2810 */ /* 0x000fe20007ffe0ff */
[----:B------:R0:W2:Y:S03]  /*0970*/  @P2 LDG.E.U16.CONSTANT R9, desc[UR8][R2.64] ;  /* 0x0000000802092981 */ /* 0x0000a6000c1e9500 */
[----:B------:R-:W-:Y:S01]  /*0980*/  ISETP.LT.OR P0, PT, R12, R95, P0 ;  /* 0x0000005f0c00720c */ /* 0x000fe20000701670 */
[----:B------:R-:W3:Y:S01]  /*0990*/  @P2 LDG.E.U16.CONSTANT R11, desc[UR8][R4.64] ;  /* 0x00000008040b2981 */ /* 0x000ee2000c1e9500 */
[----:B0-----:R-:W-:-:S11]  /*09a0*/  @P2 IMAD.WIDE R2, R19, 0x2, R4 ;  /* 0x0000000213022825 */ /* 0x001fd600078e0204 */
[----:B------:R-:W4:Y:S04]  /*09b0*/  @P0 LDG.E.U16.CONSTANT R7, desc[UR8][R2.64] ;  /* 0x0000000802070981 */ /* 0x000f28000c1e9500 */
[----:B--2---:R-:W-:Y:S04]  /*09c0*/  @P2 STS.U16 [R0], R9 ;  /* 0x0000000900002388 */ /* 0x004fe80000000400 */
[----:B---3--:R0:W-:Y:S02]  /*09d0*/  @P2 STS.U16 [R0+0x80], R11 ;  /* 0x0000800b00002388 */ /* 0x0081e40000000400 */
[----:B0-----:R-:W-:-:S05]  /*09e0*/  @P2 IADD3 R0, R0, 0x100, RZ ;  /* 0x0000010000002810 */ /* 0x001fca0007ffe0ff */
[----:B----4-:R1:W-:Y:S02]  /*09f0*/  @P0 STS.U16 [R0], R7 ;  /* 0x0000000700000388 */ /* 0x0103e40000000400 */
.L_x_732:
[----:B------:R-:W-:Y:S05]  /*0a00*/  BSYNC B0 ;  /* 0x0000000000007941 */ /* 0x000fea0003800000 */
.L_x_731:
[----:B------:R-:W-:Y:S02]  /*0a10*/  ULDC UR5, c[0x0][0x23c] ;  /* 0x00008f0000057ab9 */ /* 0x000fe40000000800 */
[----:B------:R-:W-:-:S04]  /*0a20*/  MOV R87, UR5 ;  /* 0x0000000500577c02 */ /* 0x000fc80008000f00 */
[----:B------:R-:W-:-:S13]  /*0a30*/  ISETP.GE.AND P0, PT, R6, R87, PT ;  /* 0x000000570600720c */ /* 0x000fda0003f06270 */
[----:B------:R-:W-:Y:S05]  /*0a40*/  @P0 EXIT ;  /* 0x000000000000094d */ /* 0x000fea0003800000 */
[----:B01----:R-:W0:Y:S02]  /*0a50*/  LDC.U8 R0, c[0x0][0x270] ;  /* 0x00009c00ff007b82 */ /* 0x003e240000000000 */
[----:B0-----:R-:W-:-:S04]  /*0a60*/  PRMT R0, R0, 0x8880, RZ ;  /* 0x0000888000007816 */ /* 0x001fc800000000ff */
[----:B------:R-:W-:-:S04]  /*0a70*/  ISETP.NE.AND P0, PT, R0, RZ, PT ;  /* 0x000000ff0000720c */ /* 0x000fc80003f05270 */
[----:B------:R-:W-:-:S04]  /*0a80*/  ISETP.NE.OR P0, PT, R96, RZ, !P0 ;  /* 0x000000ff6000720c */ /* 0x000fc80004705670 */
[----:B------:R-:W-:-:S13]  /*0a90*/  ISETP.LT.OR P0, PT, R98, 0x1, P0 ;  /* 0x000000016200780c */ /* 0x000fda0000701670 */
[----:B------:R-:W-:Y:S05]  /*0aa0*/  @P0 BRA `(.L_x_738) ;  /* 0x0000000000800947 */ /* 0x000fea0003800000 */
[----:B------:R-:W0:Y:S01]  /*0ab0*/  LDC.64 R2, c[0x0][0x230] ;  /* 0x00008c00ff027b82 */ /* 0x000e220000000a00 */
[----:B------:R-:W-:Y:S01]  /*0ac0*/  ISETP.GT.AND P2, PT, R95, 0x3, PT ;  /* 0x000000035f00780c */ /* 0x000fe20003f44270 */
[----:B------:R-:W-:Y:S01]  /*0ad0*/  IMAD R0, R14, R87, RZ ;  /* 0x000000570e007224 */ /* 0x000fe200078e02ff */
[----:B------:R-:W-:-:S04]  /*0ae0*/  PLOP3.LUT P0, PT, PT, PT, PT, 0x80, 0x0 ;  /* 0x000000000000781c */ /* 0x000fc80003f0f070 */
[----:B------:R-:W-:-:S04]  /*0af0*/  LEA R0, R0, UR4, 0x2 ;  /* 0x0000000400007c11 */ /* 0x000fc8000f8e10ff */
[----:B------:R-:W-:Y:S01]  /*0b00*/  LEA R5, R13, R0, 0x2 ;  /* 0x000000000d057211 */ /* 0x000fe200078e10ff */
[----:B------:R-:W-:-:S04]  /*0b10*/  HFMA2.MMA R0, -RZ, RZ, 0, 0 ;  /* 0x00000000ff007435 */ /* 0x000fc800000001ff */
[----:B0-----:R-:W-:Y:S01]  /*0b20*/  IMAD.WIDE R2, R5, 0x2, R2 ;  /* 0x0000000205027825 */ /* 0x001fe200078e0202 */
[----:B------:R-:W-:Y:S06]  /*0b30*/  @!P2 BRA `(.L_x_739) ;  /* 0x000000000034a947 */ /* 0x000fec0003800000 */
[----:B------:R-:W-:Y:S02]  /*0b40*/  PLOP3.LUT P0, PT, PT, PT, PT, 0x8, 0x0 ;  /* 0x000000000000781c */ /* 0x000fe40003f0e170 */
[----:B------:R-:W-:-:S11]  /*0b50*/  IADD3 R7, R95, -0x3, RZ ;  /* 0xfffffffd5f077810 */ /* 0x000fd60007ffe0ff */
.L_x_740:
[----:B-1----:R-:W-:Y:S01]  /*0b60*/  IMAD.WIDE R4, R87, 0x2, R2 ;  /* 0x0000000257047825 */ /* 0x002fe200078e0202 */
[----:B------:R0:W-:Y:S01]  /*0b70*/  STG.E.64 desc[UR8][R2.64], RZ ;  /* 0x000000ff02007986 */ /* 0x0001e2000c101b08 */
[----:B------:R-:W-:-:S03]  /*0b80*/  IADD3 R0, R0, 0x4, RZ ;  /* 0x0000000400007810 */ /* 0x000fc60007ffe0ff */
[----:B------:R1:W-:Y:S01]  /*0b90*/  STG.E.64 desc[UR8][R4.64], RZ ;  /* 0x000000ff04007986 */ /* 0x0003e2000c101b08 */
[----:B------:R-:W-:Y:S01]  /*0ba0*/  IMAD.WIDE R8, R87, 0x2, R4 ;  /* 0x0000000257087825 */ /* 0x000fe200078e0204 */
[----:B------:R-:W-:-:S04]  /*0bb0*/  ISETP.GE.AND P2, PT, R0, R7, PT ;  /* 0x000000070000720c */ /* 0x000fc80003f46270 */
[----:B------:R1:W-:Y:S01]  /*0bc0*/  STG.E.64 desc[UR8][R8.64], RZ ;  /* 0x000000ff08007986 */ /* 0x0003e2000c101b08 */
[----:B------:R-:W-:-:S05]  /*0bd0*/  IMAD.WIDE R10, R87, 0x2, R8 ;  /* 0x00000002570a7825 */ /* 0x000fca00078e0208 */
[----:B------:R1:W-:Y:S01]  /*0be0*/  STG.E.64 desc[UR8][R10.64], RZ ;  /* 0x000000ff0a007986 */ /* 0x0003e2000c101b08 */
[----:B0-----:R-:W-:Y:S02]  /*0bf0*/  IMAD.WIDE R2, R87, 0x2, R10 ;  /* 0x0000000257027825 */ /* 0x001fe400078e020a */
[----:B------:R-:W-:Y:S05]  /*0c00*/  @!P2 BRA `(.L_x_740) ;  /* 0xfffffffc00d4a947 */ /* 0x000fea000383ffff */
.L_x_739:
[----:B-1----:R-:W-:-:S04]  /*0c10*/  IADD3 R4, R95, -R0, RZ ;  /* 0x800000005f047210 */ /* 0x002fc80007ffe0ff */
[----:B------:R-:W-:-:S13]  /*0c20*/  ISETP.GT.AND P2, PT, R4, 0x1, PT ;  /* 0x000000010400780c */ /* 0x000fda0003f44270 */
[----:B------:R-:W-:Y:S01]  /*0c30*/  @P2 PLOP3.LUT P0, PT, PT, PT, PT, 0x8, 0x0 ;  /* 0x000000000000281c */ /* 0x000fe20003f0e170 */
[C---:B------:R-:W-:Y:S01]  /*0c40*/  @P2 IMAD.WIDE R4, R87.reuse, 0x2, R2 ;  /* 0x0000000257042825 */ /* 0x040fe200078e0202 */
[----:B------:R-:W-:Y:S01]  /*0c50*/  @P2 IADD3 R0, R0, 0x2, RZ ;  /* 0x0000000200002810 */ /* 0x000fe20007ffe0ff */
[----:B------:R0:W-:Y:S03]  /*0c60*/  @P2 STG.E.64 desc[UR8][R2.64], RZ ;  /* 0x000000ff02002986 */ /* 0x0001e6000c101b08 */
[----:B------:R-:W-:Y:S01]  /*0c70*/  ISETP.LT.OR P0, PT, R0, R95, P0 ;  /* 0x0000005f0000720c */ /* 0x000fe20000701670 */
[----:B------:R1:W-:Y:S01]  /*0c80*/  @P2 STG.E.64 desc[UR8][R4.64], RZ ;  /* 0x000000ff04002986 */ /* 0x0003e2000c101b08 */
[----:B0-----:R-:W-:-:S11]  /*0c90*/  @P2 IMAD.WIDE R2, R87, 0x2, R4 ;  /* 0x0000000257022825 */ /* 0x001fd600078e0204 */
[----:B------:R1:W-:Y:S02]  /*0ca0*/  @P0 STG.E.64 desc[UR8][R2.64], RZ ;  /* 0x000000ff02000986 */ /* 0x0003e4000c101b08 */
.L_x_738:
[----:B------:R-:W0:Y:S01]  /*0cb0*/  LDC.64 R10, c[0x0][0x248] ;  /* 0x00009200ff0a7b82 */ /* 0x000e220000000a00 */
[----:B-1----:R-:W-:-:S05]  /*0cc0*/  SHF.L.U32 R3, R96, 0x7, RZ ;  /* 0x0000000760037819 */ /* 0x002fca00000006ff */
[----:B0-----:R-:W-:-:S05]  /*0cd0*/  IMAD.WIDE R2, R3, 0x2, R10 ;  /* 0x0000000203027825 */ /* 0x001fca00078e020a */
[----:B------:R0:W5:Y:S01]  /*0ce0*/  LDG.E.U16.CONSTANT R88, desc[UR8][R2.64+0x2] ;  /* 0x0000020802587981 */ /* 0x000162000c1e9500 */
[----:B------:R-:W-:Y:S01]  /*0cf0*/  BAR.SYNC.DEFER_BLOCKING 0x0 ;  /* 0x0000000000007b1d */ /* 0x000fe20000010000 */
[----:B------:R-:W-:-:S13]  /*0d00*/  ISETP.GE.AND P0, PT, R93, R94, PT ;  /* 0x0000005e5d00720c */ /* 0x000fda0003f06270 */
[----:B0-----:R-:W-:Y:S05]  /*0d10*/  @P0 BRA `(.L_x_741) ;  /* 0x0000000000d00947 */ /* 0x001fea0003800000 */
[----:B------:R0:W5:Y:S01]  /*0d20*/  LDG.E.U16.CONSTANT R0, desc[UR8][R2.64] ;  /* 0x0000000802007981 */ /* 0x000162000c1e9500 */
[----:B------:R-:W-:Y:S02]  /*0d30*/  SHF.R.S32.HI R5, RZ, 0x1f, R6 ;  /* 0x0000001fff057819 */ /* 0x000fe40000011406 */
[----:B------:R-:W-:Y:S02]  /*0d40*/  SHF.L.U32 R4, R6, 0x2, RZ ;  /* 0x0000000206047819 */ /* 0x000fe400000006ff */
[----:B------:R-:W-:Y:S02]  /*0d50*/  LEA.HI R5, R5, R6, RZ, 0x3 ;  /* 0x0000000605057211 */ /* 0x000fe400078f18ff */
[----:B------:R-:W-:Y:S02]  /*0d60*/  MOV R13, RZ ;  /* 0x000000ff000d7202 */ /* 0x000fe40000000f00 */
[----:B------:R-:W-:Y:S02]  /*0d70*/  MOV R15, R93 ;  /* 0x0000005d000f7202 */ /* 0x000fe40000000f00 */
[----:B------:R-:W-:-:S02]  /*0d80*/  LOP3.LUT R7, R4, 0x10, RZ, 0xc0, !PT ;  /* 0x0000001004077812 */ /* 0x000fc400078ec0ff */
[----:B0-----:R-:W-:-:S07]  /*0d90*/  SHF.R.S32.HI R12, RZ, 0x3, R5 ;  /* 0x00000003ff0c7819 */ /* 0x001fce0000011405 */
.L_x_742:
        /* <DEDUP_REMOVED lines=44> */
.L_x_741:
        /* <DEDUP_REMOVED lines=24> */
.L_x_743:
        /* <DEDUP_REMOVED lines=8> */
.L_x_744:
        /* <DEDUP_REMOVED lines=10> */
.L_x_745:
        /* <DEDUP_REMOVED lines=8> */
.L_x_746:
        /* <DEDUP_REMOVED lines=10> */
.L_x_747:
        /* <DEDUP_REMOVED lines=18> */
[----:B------:R-:W-:Y:S02]  /*1540*/  PRMT R5, RZ, 0x5410, RZ ;  /* 0x00005410ff057816 */ /* 0x000fe400000000ff */
[----:B------:R-:W-:Y:S02]  /*1550*/  LEA.HI.X R25, R6, UR7, R3, 0x2, P2 ;  /* 0x0000000706197c11 */ /* 0x000fe400090f1403 */
[----:B------:R-:W-:Y:S02]  /*1560*/  PRMT R6, RZ, 0x5410, RZ ;  /* 0x00005410ff067816 */ /* 0x000fe400000000ff */
[----:B------:R-:W-:Y:S02]  /*1570*/  PRMT R4, RZ, 0x5410, RZ ;  /* 0x00005410ff047816 */ /* 0x000fe400000000ff */
[----:B------:R-:W-:-:S02]  /*1580*/  PRMT R3, RZ, 0x5410, RZ ;  /* 0x00005410ff037816 */ /* 0x000fc400000000ff */
[----:B------:R-:W-:Y:S02]  /*1590*/  PRMT R2, RZ, 0x5410, RZ ;  /* 0x00005410ff027816 */ /* 0x000fe400000000ff */
[----:B------:R-:W-:Y:S01]  /*15a0*/  IADD3 R88, R93, R88, RZ ;  /* 0x000000585d587210 */ /* 0x000fe20007ffe0ff */
[----:B------:R-:W-:Y:S06]  /*15b0*/  @P0 BRA `(.L_x_748) ;  /* 0x00000024007c0947 */ /* 0x000fec0003800000 */
[----:B------:R-:W-:Y:S01]  /*15c0*/  MOV R89, RZ ;  /* 0x000000ff00597202 */ /* 0x000fe20000000f00 */
[----:B------:R-:W-:Y:S01]  /*15d0*/  ULDC UR5, c[0x0][0x260] ;  /* 0x0000980000057ab9 */ /* 0x000fe20000000800 */
[----:B------:R-:W-:Y:S01]  /*15e0*/  PRMT R9, RZ, 0x7610, R9 ;  /* 0x00007610ff097816 */ /* 0x000fe20000000009 */
[----:B------:R-:W-:-:S06]  /*15f0*/  ULDC UR6, c[0x0][0x240] ;  /* 0x0000900000067ab9 */ /* 0x000fcc0000000800 */
.L_x_753:
[----:B------:R-:W-:Y:S01]  /*1600*/  ISETP.NE.AND P0, PT, R93, R88, PT ;  /* 0x000000585d00720c */ /* 0x000fe20003f05270 */
[----:B------:R-:W0:-:S12]  /*1610*/  LDC R87, c[0x0][0x23c] ;  /* 0x00008f00ff577b82 */ /* 0x000e180000000800 */
[----:B------:R-:W1:Y:S01]  /*1620*/  @!P0 LDC.64 R10, c[0x0][0x248] ;  /* 0x00009200ff0a8b82 */ /* 0x000e620000000a00 */
[----:B------:R-:W-:Y:S02]  /*1630*/  @!P0 IADD3 R89, R89, 0x1, RZ ;  /* 0x0000000159598810 */ /* 0x000fe40007ffe0ff */
[----:B------:R-:W-:Y:S02]  /*1640*/  @!P0 SHF.L.U32 R13, R93, 0x1, RZ ;  /* 0x000000015d0d8819 */ /* 0x000fe400000006ff */
[----:B------:R-:W-:-:S05]  /*1650*/  @!P0 LEA R0, R89, R1, 0x3 ;  /* 0x0000000159008211 */ /* 0x000fca00078e18ff */
[----:B------:R-:W2:Y:S01]  /*1660*/  @!P0 LDL.64 R30, [R0] ;  /* 0x00000000001e8983 */ /* 0x000ea20000100a00 */
[----:B0-----:R-:W-:-:S03]  /*1670*/  IMAD.WIDE R20, R87, 0x4, R24 ;  /* 0x0000000457147825 */ /* 0x001fc600078e0218 */
[----:B------:R-:W5:Y:S01]  /*1680*/  LDG.E.128.CONSTANT R24, desc[UR8][R24.64] ;  /* 0x0000000818187981 */ /* 0x000f62000c1e9d00 */
        /* <DEDUP_REMOVED lines=17> */
[----:B------:R-:W-:Y:S02]  /*17a0*/  SHF.R.U32.HI R10, RZ, 0xf, R24 ;  /* 0x0000000fff0a7819 */ /* 0x000fe40000011618 */
        /* <DEDUP_REMOVED lines=19> */
[----:B------:R-:W-:Y:S02]  /*18e0*/  LOP3.LUT R42, R42, 0x10001, RZ, 0xc0, !PT ;  /* 0x000100012a2a7812 */ /* 0x000fe400078ec0ff */
[----:B------:R-:W-:Y:S02]  /*18f0*/  SHF.R.U32.HI R35, RZ, 0xe, R20 ;  /* 0x0000000eff237819 */ /* 0x000fe40000011614 */
[----:B------:R-:W-:-:S02]  /*1900*/  SHF.R.U32.HI R39, RZ, 0xe, R21 ;  /* 0x0000000eff277819 */ /* 0x000fc40000011615 */
[----:B------:R-:W-:Y:S02]  /*1910*/  LOP3.LUT R14, R10, 0x10001, RZ, 0xc0, !PT ;  /* 0x000100010a0e7812 */ /* 0x000fe400078ec0ff */
[----:B------:R-:W-:Y:S02]  /*1920*/  LOP3.LUT R38, R38, 0x10001, RZ, 0xc0, !PT ;  /* 0x0001000126267812 */ /* 0x000fe400078ec0ff */
[----:B------:R-:W-:Y:S02]  /*1930*/  SHF.R.U32.HI R76, RZ, 0xe, R23 ;  /* 0x0000000eff4c7819 */ /* 0x000fe40000011617 */
[----:B------:R-:W-:Y:S02]  /*1940*/  SHF.R.U32.HI R72, RZ, 0xd, R18 ;  /* 0x0000000dff487819 */ /* 0x000fe40000011612 */
[----:B------:R-:W-:Y:S02]  /*1950*/  LOP3.LUT R75, R75, 0x10001, RZ, 0xc0, !PT ;  /* 0x000100014b4b7812 */ /* 0x000fe400078ec0ff */
[----:B------:R-:W-:-:S02]  /*1960*/  LOP3.LUT R73, R42, 0x20002, R73, 0xf8, !PT ;  /* 0x000200022a497812 */ /* 0x000fc400078ef849 */
[----:B------:R-:W-:Y:S02]  /*1970*/  SHF.R.U32.HI R34, RZ, 0xd, R16 ;  /* 0x0000000dff227819 */ /* 0x000fe40000011610 */
[----:B------:R-:W-:Y:S02]  /*1980*/  LOP3.LUT R35, R14, 0x20002, R35, 0xf8, !PT ;  /* 0x000200020e237812 */ /* 0x000fe400078ef823 */
[----:B------:R-:W-:Y:S02]  /*1990*/  LOP3.LUT R39, R38, 0x20002, R39, 0xf8, !PT ;  /* 0x0002000226277812 */ /* 0x000fe400078ef827 */
[----:B------:R-:W-:Y:S02]  /*19a0*/  LOP3.LUT R76, R75, 0x20002, R76, 0xf8, !PT ;  /* 0x000200024b4c7812 */ /* 0x000fe400078ef84c */
[----:B------:R-:W-:Y:S02]  /*19b0*/  LOP3.LUT R73, R73, 0x40004, R72, 0xf8, !PT ;  /* 0x0004000449497812 */ /* 0x000fe400078ef848 */
[----:B------:R-:W-:-:S02]  /*19c0*/  LOP3.LUT R71, R16, 0x3e003e0, RZ, 0xc0, !PT ;  /* 0x03e003e010477812 */ /* 0x000fc400078ec0ff */
[----:B------:R-:W-:Y:S02]  /*19d0*/  LOP3.LUT R63, R16, 0x1f001f, RZ, 0xc0, !PT ;  /* 0x001f001f103f7812 */ /* 0x000fe400078ec0ff */
[----:B------:R-:W-:Y:S02]  /*19e0*/  SHF.R.U32.HI R65, RZ, 0xa, R16 ;  /* 0x0000000aff417819 */ /* 0x000fe40000011610 */
[----:B------:R-:W-:Y:S02]  /*19f0*/  SHF.R.U32.HI R41, RZ, 0xc, R13 ;  /* 0x0000000cff297819 */ /* 0x000fe4000001160d */
[----:B------:R-:W-:Y:S02]  /*1a00*/  LOP3.LUT R35, R35, 0x40004, R34, 0xf8, !PT ;  /* 0x0004000423237812 */ /* 0x000fe400078ef822 */
[----:B------:R-:W-:Y:S02]  /*1a10*/  LOP3.LUT R40, R39, 0x40004, R40, 0xf8, !PT ;  /* 0x0004000427287812 */ /* 0x000fe400078ef828 */
[----:B------:R-:W-:-:S02]  /*1a20*/  LOP3.LUT R69, R20, 0x3e003e0, RZ, 0xc0, !PT ;  /* 0x03e003e014457812 */ /* 0x000fc400078ec0ff */
[C---:B------:R-:W-:Y:S02]  /*1a30*/  LOP3.LUT R16, R18.reuse, 0x3e003e0, RZ, 0xc0, !PT ;  /* 0x03e003e012107812 */ /* 0x040fe400078ec0ff */
[----:B------:R-:W-:Y:S02]  /*1a40*/  LOP3.LUT R48, R18, 0x1f001f, RZ, 0xc0, !PT ;  /* 0x001f001f12307812 */ /* 0x000fe400078ec0ff */
[----:B------:R-:W-:Y:S02]  /*1a50*/  SHF.R.U32.HI R49, RZ, 0xa, R18 ;  /* 0x0000000aff317819 */ /* 0x000fe40000011612 */
[C---:B------:R-:W-:Y:S02]  /*1a60*/  LOP3.LUT R18, R13.reuse, 0x3e003e0, RZ, 0xc0, !PT ;  /* 0x03e003e00d127812 */ /* 0x040fe400078ec0ff */
[----:B------:R-:W-:Y:S02]  /*1a70*/  LOP3.LUT R64, R13, 0x1f001f, RZ, 0xc0, !PT ;  /* 0x001f001f0d407812 */ /* 0x000fe400078ec0ff */
[----:B------:R-:W-:-:S02]  /*1a80*/  SHF.R.U32.HI R66, RZ, 0xa, R13 ;  /* 0x0000000aff427819 */ /* 0x000fc4000001160d */
[----:B------:R-:W-:Y:S02]  /*1a90*/  PRMT R14, R92, 0x9910, RZ ;  /* 0x000099105c0e7816 */ /* 0x000fe400000000ff */
[--C-:B------:R-:W-:Y:S02]  /*1aa0*/  SHF.R.U32.HI R78, RZ, 0xc, R15.reuse ;  /* 0x0000000cff4e7819 */ /* 0x100fe4000001160f */
[C---:B------:R-:W-:Y:S02]  /*1ab0*/  LOP3.LUT R13, R15.reuse, 0x3e003e0, RZ, 0xc0, !PT ;  /* 0x03e003e00f0d7812 */ /* 0x040fe400078ec0ff */
[----:B------:R-:W-:Y:S02]  /*1ac0*/  LOP3.LUT R50, R15, 0x1f001f, RZ, 0xc0, !PT ;  /* 0x001f001f0f327812 */ /* 0x000fe400078ec0ff */
[----:B------:R-:W-:Y:S02]  /*1ad0*/  SHF.R.U32.HI R51, RZ, 0xa, R15 ;  /* 0x0000000aff337819 */ /* 0x000fe4000001160f */
[----:B------:R-:W-:-:S02]  /*1ae0*/  LOP3.LUT R77, R76, 0x40004, R77, 0xf8, !PT ;  /* 0x000400044c4d7812 */ /* 0x000fc400078ef84d */
[----:B------:R-:W-:Y:S02]  /*1af0*/  LOP3.LUT R80, R73, 0x80008, R74, 0xf8, !PT ;  /* 0x0008000849507812 */ /* 0x000fe400078ef84a */
[----:B------:R-:W-:Y:S02]  /*1b00*/  SHF.R.U32.HI R46, RZ, 0xa, R24 ;  /* 0x0000000aff2e7819 */ /* 0x000fe40000011618 */
[----:B------:R-:W-:Y:S02]  /*1b10*/  LOP3.LUT R52, R20, 0x1f001f, RZ, 0xc0, !PT ;  /* 0x001f001f14347812 */ /* 0x000fe400078ec0ff */
[----:B------:R-:W-:Y:S02]  /*1b20*/  SHF.R.U32.HI R54, RZ, 0xa, R20 ;  /* 0x0000000aff367819 */ /* 0x000fe40000011614 */
[----:B------:R-:W-:Y:S02]  /*1b30*/  LOP3.LUT R59, R21, 0x3e003e0, RZ, 0xc0, !PT ;  /* 0x03e003e0153b7812 */ /* 0x000fe400078ec0ff */
[----:B------:R-:W-:-:S02]  /*1b40*/  LOP3.LUT R72, R35, 0x80008, R36, 0xf8, !PT ;  /* 0x0008000823487812 */ /* 0x000fc400078ef824 */
[----:B------:R-:W-:Y:S02]  /*1b50*/  LOP3.LUT R76, R40, 0x80008, R41, 0xf8, !PT ;  /* 0x00080008284c7812 */ /* 0x000fe400078ef829 */
[----:B------:R-:W-:Y:S02]  /*1b60*/  LOP3.LUT R57, R25, 0x3e003e0, RZ, 0xc0, !PT ;  /* 0x03e003e019397812 */ /* 0x000fe400078ec0ff */
[----:B------:R-:W-:Y:S02]  /*1b70*/  LOP3.LUT R20, R22, 0x3e003e0, RZ, 0xc0, !PT ;  /* 0x03e003e016147812 */ /* 0x000fe400078ec0ff */
[----:B------:R-:W-:Y:S02]  /*1b80*/  PRMT R10, R79, 0x7610, R10 ;  /* 0x000076104f0a7816 */ /* 0x000fe4000000000a */
[----:B------:R-:W-:Y:S02]  /*1b90*/  LOP3.LUT R69, R69, 0x64006400, RZ, 0xfc, !PT ;  /* 0x6400640045457812 */ /* 0x000fe400078efcff */
[----:B------:R-:W-:-:S02]  /*1ba0*/  SHF.R.U32.HI R44, RZ, 0xa, R21 ;  /* 0x0000000aff2c7819 */ /* 0x000fc40000011615 */
[----:B------:R-:W-:Y:S02]  /*1bb0*/  ISETP.NE.AND P0, PT, R14, RZ, PT ;  /* 0x000000ff0e00720c */ /* 0x000fe40003f05270 */
        /* <DEDUP_REMOVED lines=8> */
[----:B------:R-:W-:Y:S02]  /*1c40*/  LOP3.LUT R71, R71, 0x64006400, RZ, 0xfc, !PT ;  /* 0x6400640047477812 */ /* 0x000fe400078efcff */
[----:B------:R-:W-:Y:S01]  /*1c50*/  LOP3.LUT R79, R20, 0x64006400, RZ, 0xfc, !PT ;  /* 0x64006400144f7812 */ /* 0x000fe200078efcff */
[----:B------:R-:W-:Y:S01]  /*1c60*/  HFMA2 R20, R19, R10.H0_H0, -48, -48 ;  /* 0xd200d20013147431 */ /* 0x000fe2000004000a */
        /* <DEDUP_REMOVED lines=10> */
[----:B------:R-:W-:Y:S02]  /*1d10*/  LOP3.LUT R84, R77, 0x80008, R78, 0xf8, !PT ;  /* 0x000800084d547812 */ /* 0x000fe400078ef84e */
[----:B------:R-:W-:Y:S02]  /*1d20*/  LOP3.LUT R33, R33, 0x1f001f, RZ, 0xc0, !PT ;  /* 0x001f001f21217812 */ /* 0x000fe400078ec0ff */
[----:B------:R-:W-:-:S02]  /*1d30*/  SHF.R.U32.HI R26, RZ, 0xa, R26 ;  /* 0x0000000aff1a7819 */ /* 0x000fc4000001161a */
[----:B------:R-:W-:Y:S02]  /*1d40*/  SHF.R.U32.HI R27, RZ, 0xa, R27 ;  /* 0x0000000aff1b7819 */ /* 0x000fe4000001161b */
[----:B------:R-:W-:Y:S02]  /*1d50*/  SHF.R.U32.HI R22, RZ, 0xa, R22 ;  /* 0x0000000aff167819 */ /* 0x000fe40000011616 */
[----:B------:R-:W-:Y:S02]  /*1d60*/  SHF.R.U32.HI R23, RZ, 0xa, R23 ;  /* 0x0000000aff177819 */ /* 0x000fe40000011617 */
        /* <DEDUP_REMOVED lines=17> */
[----:B------:R-:W-:Y:S01]  /*1e80*/  LOP3.LUT R81, R27, 0x1f001f, RZ, 0xc0, !PT ;  /* 0x001f001f1b517812 */ /* 0x000fe200078ec0ff */
[----:B------:R-:W-:Y:S01]  /*1e90*/  HADD2 R79, R79, -1040, -1040 ;  /* 0xe410e4104f4f7430 */ /* 0x000fe20000000000 */
        /* <DEDUP_REMOVED lines=17> */
[----:B------:R-:W-:Y:S02]  /*1fb0*/  LOP3.LUT R53, R53, 0x64006400, RZ, 0xfc, !PT ;  /* 0x6400640035357812 */ /* 0x000fe400078efcff */
[----:B------:R-:W-:Y:S02]  /*1fc0*/  LOP3.LUT R81, R81, 0x64006400, RZ, 0xfc, !PT ;  /* 0x6400640051517812 */ /* 0x000fe400078efcff */
[----:B------:R-:W-:-:S03]  /*1fd0*/  ISETP.GE.AND P2, PT, R95, 0x2, PT ;  /* 0x000000025f00780c */ /* 0x000fc60003f46270 */
[----:B------:R-:W-:Y:S01]  /*1fe0*/  HADD2 R81, R81, -1040, -1040 ;  /* 0xe410e41051517430 */ /* 0x000fe20000000000 */
[--C-:B--2---:R-:W-:Y:S02]  /*1ff0*/  SHF.R.U32.HI R15, RZ, 0xb, R28.reuse ;  /* 0x0000000bff0f7819 */ /* 0x104fe4000001161c */
[----:B------:R-:W-:Y:S02]  /*2000*/  SHF.R.U32.HI R73, RZ, 0xb, R29 ;  /* 0x0000000bff497819 */ /* 0x000fe4000001161d */
[C---:B------:R-:W-:Y:S02]  /*2010*/  LOP3.LUT R14, R28.reuse, 0x3e003e0, RZ, 0xc0, !PT ;  /* 0x03e003e01c0e7812 */ /* 0x040fe400078ec0ff */
[----:B------:R-:W-:Y:S02]  /*2020*/  LOP3.LUT R41, R28, 0x1f001f, RZ, 0xc0, !PT ;  /* 0x001f001f1c297812 */ /* 0x000fe400078ec0ff */
[----:B------:R-:W-:Y:S02]  /*2030*/  SHF.R.U32.HI R42, RZ, 0xa, R28 ;  /* 0x0000000aff2a7819 */ /* 0x000fe4000001161c */
[----:B------:R-:W-:-:S02]  /*2040*/  LOP3.LUT R74, R29, 0x3e003e0, RZ, 0xc0, !PT ;  /* 0x03e003e01d4a7812 */ /* 0x000fc400078ec0ff */
[----:B------:R-:W-:Y:S02]  /*2050*/  LOP3.LUT R39, R29, 0x1f001f, RZ, 0xc0, !PT ;  /* 0x001f001f1d277812 */ /* 0x000fe400078ec0ff */
[----:B------:R-:W-:Y:S02]  /*2060*/  SHF.R.U32.HI R34, RZ, 0xa, R29 ;  /* 0x0000000aff227819 */ /* 0x000fe4000001161d */
[----:B------:R-:W-:Y:S02]  /*2070*/  LOP3.LUT R82, R31, 0x3e003e0, RZ, 0xc0, !PT ;  /* 0x03e003e01f527812 */ /* 0x000fe400078ec0ff */
[----:B------:R-:W-:Y:S02]  /*2080*/  LOP3.LUT R28, R72, 0x100010, R15, 0xf8, !PT ;  /* 0x00100010481c7812 */ /* 0x000fe400078ef80f */
[----:B------:R-:W-:Y:S01]  /*2090*/  LOP3.LUT R29, R76, 0x100010, R73, 0xf8, !PT ;  /* 0x001000104c1d7812 */ /* 0x000fe200078ef849 */
[-C--:B------:R-:W-:Y:S01]  /*20a0*/  HFMA2 R76, R105, R10.reuse.H0_H0, -48, -48 ;  /* 0xd200d200694c7431 */ /* 0x080fe2000004000a */
[----:B------:R-:W-:Y:S01]  /*20b0*/  LOP3.LUT R15, R57, 0x64006400, RZ, 0xfc, !PT ;  /* 0x64006400390f7812 */ /* 0x000fe200078efcff */
[----:B------:R-:W-:Y:S01]  /*20c0*/  HFMA2 R57, R69, R10.H0_H0, -48, -48 ;  /* 0xd200d20045397431 */ /* 0x000fe2000004000a */
[----:B------:R-:W-:-:S02]  /*20d0*/  LOP3.LUT R73, R70, 0x64006400, RZ, 0xfc, !PT ;  /* 0x6400640046497812 */ /* 0x000fc400078efcff */
[--C-:B------:R-:W-:Y:S02]  /*20e0*/  SHF.R.U32.HI R75, RZ, 0xb, R30.reuse ;  /* 0x0000000bff4b7819 */ /* 0x100fe4000001161e */
[----:B------:R-:W-:Y:S01]  /*20f0*/  LOP3.LUT R113, R82, 0x64006400, RZ, 0xfc, !PT ;  /* 0x6400640052717812 */ /* 0x000fe200078efcff */
[----:B------:R-:W-:Y:S01]  /*2100*/  HFMA2 R19, R73, R10.H0_H0, -48, -48 ;  /* 0xd200d20049137431 */ /* 0x000fe2000004000a */
[----:B------:R-:W-:Y:S02]  /*2110*/  LOP3.LUT R69, R65, 0x1f001f, RZ, 0xc0, !PT ;  /* 0x001f001f41457812 */ /* 0x000fe400078ec0ff */
[----:B------:R-:W-:Y:S02]  /*2120*/  SHF.R.U32.HI R35, RZ, 0xa, R30 ;  /* 0x0000000aff237819 */ /* 0x000fe4000001161e */
[--C-:B------:R-:W-:Y:S02]  /*2130*/  SHF.R.U32.HI R77, RZ, 0xb, R31.reuse ;  /* 0x0000000bff4d7819 */ /* 0x100fe4000001161f */
[----:B------:R-:W-:-:S02]  /*2140*/  SHF.R.U32.HI R36, RZ, 0xa, R31 ;  /* 0x0000000aff247819 */ /* 0x000fc4000001161f */
[----:B------:R-:W-:Y:S02]  /*2150*/  LOP3.LUT R65, R21, 0x64006400, RZ, 0xfc, !PT ;  /* 0x6400640015417812 */ /* 0x000fe400078efcff */
[----:B------:R-:W-:Y:S02]  /*2160*/  LOP3.LUT R82, R46, 0x64006400, RZ, 0xfc, !PT ;  /* 0x640064002e527812 */ /* 0x000fe400078efcff */
[----:B------:R-:W-:Y:S01]  /*2170*/  LOP3.LUT R21, R51, 0x1f001f, RZ, 0xc0, !PT ;  /* 0x001f001f33157812 */ /* 0x000fe200078ec0ff */
[----:B------:R-:W-:Y:S01]  /*2180*/  HADD2 R65, R65, -1040, -1040 ;  /* 0xe410e41041417430 */ /* 0x000fe20000000000 */
[----:B------:R-:W-:Y:S01]  /*2190*/  LOP3.LUT R46, R68, 0x64006400, RZ, 0xfc, !PT ;  /* 0x64006400442e7812 */ /* 0x000fe200078efcff */
[----:B------:R-:W-:Y:S01]  /*21a0*/  HADD2 R82, R82, -1040, -1040 ;  /* 0xe410e41052527430 */ /* 0x000fe20000000000 */
[C---:B------:R-:W-:Y:S02]  /*21b0*/  LOP3.LUT R78, R30.reuse, 0x3e003e0, RZ, 0xc0, !PT ;  /* 0x03e003e01e4e7812 */ /* 0x040fe400078ec0ff */
[----:B------:R-:W-:-:S02]  /*21c0*/  LOP3.LUT R38, R30, 0x1f001f, RZ, 0xc0, !PT ;  /* 0x001f001f1e267812 */ /* 0x000fc400078ec0ff */
[----:B------:R-:W-:Y:S02]  /*21d0*/  LOP3.LUT R68, R44, 0x64006400, RZ, 0xfc, !PT ;  /* 0x640064002c447812 */ /* 0x000fe400078efcff */
[----:B------:R-:W-:Y:S02]  /*21e0*/  LOP3.LUT R40, R31, 0x1f001f, RZ, 0xc0, !PT ;  /* 0x001f001f1f287812 */ /* 0x000fe400078ec0ff */
[----:B------:R-:W-:Y:S01]  /*21f0*/  LOP3.LUT R30, R80, 0x100010, R75, 0xf8, !PT ;  /* 0x00100010501e7812 */ /* 0x000fe200078ef84b */
[----:B------:R-:W-:Y:S01]  /*2200*/  HADD2 R68, R68, -1040, -1040 ;  /* 0xe410e41044447430 */ /* 0x000fe20000000000 */
[----:B------:R-:W-:Y:S02]  /*2210*/  LOP3.LUT R70, R66, 0x1f001f, RZ, 0xc0, !PT ;  /* 0x001f001f42467812 */ /* 0x000fe400078ec0ff */
[----:B------:R-:W-:Y:S02]  /*2220*/  LOP3.LUT R73, R49, 0x1f001f, RZ, 0xc0, !PT ;  /* 0x001f001f31497812 */ /* 0x000fe400078ec0ff */
[----:B------:R-:W-:-:S02]  /*2230*/  LOP3.LUT R44, R41, 0x64006400, RZ, 0xfc, !PT ;  /* 0x64006400292c7812 */ /* 0x000fc400078efcff */
[----:B------:R-:W-:Y:S01]  /*2240*/  LOP3.LUT R31, R84, 0x100010, R77, 0xf8, !PT ;  /* 0x00100010541f7812 */ /* 0x000fe200078ef84d */
[----:B------:R-:W-:Y:S01]  /*2250*/  HADD2 R84, R47, -1040, -1040 ;  /* 0xe410e4102f547430 */ /* 0x000fe20000000000 */
        /* <DEDUP_REMOVED lines=156> */
.L_x_750:
        /* <DEDUP_REMOVED lines=81> */
.L_x_751:
        /* <DEDUP_REMOVED lines=83> */
.L_x_752:
        /* <DEDUP_REMOVED lines=77> */
.L_x_749:
[----:B------:R-:W-:Y:S01]  /*3b30*/  LEA R0, R96, 0x40, 0x6 ;  /* 0x0000004060007811 */ /* 0x000fe200078e30ff */
[----:B------:R-:W-:Y:S01]  /*3b40*/  UIADD3 UR4, UR4, 0x40, URZ ;  /* 0x0000004004047890 */ /* 0x000fe2000fffe03f */
[----:B------:R-:W-:Y:S01]  /*3b50*/  IADD3 R93, R93, 0x20, RZ ;  /* 0x000000205d5d7810 */ /* 0x000fe20007ffe0ff */
[----:B-----5:R-:W-:Y:S01]  /*3b60*/  IMAD.WIDE R24, R87, 0x4, R100 ;  /* 0x0000000457187825 */ /* 0x020fe200078e0264 */
[----:B------:R-:W-:Y:S02]  /*3b70*/  VIMNMX R0, R0, UR6, PT ;  /* 0x0000000600007c48 */ /* 0x000fe4000bfe0100 */
[C---:B------:R-:W-:Y:S02]  /*3b80*/  ISETP.GE.AND P0, PT, R93.reuse, UR5, PT ;  /* 0x000000055d007c0c */ /* 0x040fe4000bf06270 */
[----:B------:R-:W-:-:S13]  /*3b90*/  ISETP.LT.AND P2, PT, R93, R0, PT ;  /* 0x000000005d00720c */ /* 0x000fda0003f41270 */
[----:B------:R-:W-:Y:S05]  /*3ba0*/  @!P0 BRA P2, `(.L_x_753) ;  /* 0xffffffd800948947 */ /* 0x000fea000103ffff */
.L_x_748:
        /* <DEDUP_REMOVED lines=8> */
.L_x_759:
        /* <DEDUP_REMOVED lines=23> */
[----:B------:R-:W-:Y:S02]  /*3da0*/  SHF.R.U32.HI R31, RZ, 0xf, R23 ;  /* 0x0000000fff1f7819 */ /* 0x000fe40000011617 */
[--C-:B------:R-:W-:Y:S02]  /*3db0*/  SHF.R.U32.HI R26, RZ, 0xe, R16.reuse ;  /* 0x0000000eff1a7819 */ /* 0x100fe40000011610 */
        /* <DEDUP_REMOVED lines=8> */
[----:B------:R-:W-:Y:S02]  /*3e40*/  SHF.R.U32.HI R30, RZ, 0xf, R22 ;  /* 0x0000000fff1e7819 */ /* 0x000fe40000011616 */
[C---:B------:R-:W-:Y:S02]  /*3e50*/  LOP3.LUT R24, R21.reuse, 0x380038, RZ, 0xc0, !PT ;  /* 0x0038003815187812 */ /* 0x040fe400078ec0ff */
[----:B------:R-:W-:Y:S02]  /*3e60*/  SHF.R.U32.HI R32, RZ, 0x6, R21 ;  /* 0x00000006ff207819 */ /* 0x000fe40000011615 */
[----:B------:R-:W-:Y:S02]  /*3e70*/  LOP3.LUT R43, R21, 0x70007, RZ, 0xc0, !PT ;  /* 0x00070007152b7812 */ /* 0x000fe400078ec0ff */
[----:B------:R-:W-:Y:S02]  /*3e80*/  LOP3.LUT R58, R11, 0x20002, R26, 0xf8, !PT ;  /* 0x000200020b3a7812 */ /* 0x000fe400078ef81a */
[----:B------:R-:W-:-:S02]  /*3e90*/  LOP3.LUT R60, R28, 0x20002, R29, 0xf8, !PT ;  /* 0x000200021c3c7812 */ /* 0x000fc400078ef81d */
[C---:B------:R-:W-:Y:S02]  /*3ea0*/  LOP3.LUT R21, R17.reuse, 0x380038, RZ, 0xc0, !PT ;  /* 0x0038003811157812 */ /* 0x040fe400078ec0ff */
[----:B------:R-:W-:Y:S02]  /*3eb0*/  SHF.R.U32.HI R39, RZ, 0x6, R17 ;  /* 0x00000006ff277819 */ /* 0x000fe40000011611 */
[----:B------:R-:W-:Y:S02]  /*3ec0*/  LOP3.LUT R53, R17, 0x70007, RZ, 0xc0, !PT ;  /* 0x0007000711357812 */ /* 0x000fe400078ec0ff */
[----:B------:R-:W-:Y:S02]  /*3ed0*/  LOP3.LUT R11, R31, 0x20002, R16, 0xf8, !PT ;  /* 0x000200021f0b7812 */ /* 0x000fe400078ef810 */
[----:B------:R-:W-:Y:S02]  /*3ee0*/  SHF.R.U32.HI R17, RZ, 0xe, R18 ;  /* 0x0000000eff117819 */ /* 0x000fe40000011612 */
[----:B------:R-:W-:-:S02]  /*3ef0*/  LOP3.LUT R30, R30, 0x10001, RZ, 0xc0, !PT ;  /* 0x000100011e1e7812 */ /* 0x000fc400078ec0ff */
[C---:B------:R-:W-:Y:S02]  /*3f00*/  LOP3.LUT R25, R22.reuse, 0x380038, RZ, 0xc0, !PT ;  /* 0x0038003816197812 */ /* 0x040fe400078ec0ff */
[----:B------:R-:W-:Y:S02]  /*3f10*/  SHF.R.U32.HI R33, RZ, 0x6, R22 ;  /* 0x00000006ff217819 */ /* 0x000fe40000011616 */
[----:B------:R-:W-:Y:S02]  /*3f20*/  LOP3.LUT R46, R22, 0x70007, RZ, 0xc0, !PT ;  /* 0x00070007162e7812 */ /* 0x000fe400078ec0ff */
[----:B------:R-:W-:Y:S02]  /*3f30*/  LOP3.LUT R0, R20, 0x380038, RZ, 0xc0, !PT ;  /* 0x0038003814007812 */ /* 0x000fe400078ec0ff */
[----:B------:R-:W-:Y:S02]  /*3f40*/  LOP3.LUT R22, R18, 0x380038, RZ, 0xc0, !PT ;  /* 0x0038003812167812 */ /* 0x000fe400078ec0ff */
[----:B------:R-:W-:-:S02]  /*3f50*/  SHF.R.U32.HI R41, RZ, 0x6, R18 ;  /* 0x00000006ff297819 */ /* 0x000fc40000011612 */
[----:B------:R-:W-:Y:S02]  /*3f60*/  LOP3.LUT R54, R18, 0x70007, RZ, 0xc0, !PT ;  /* 0x0007000712367812 */ /* 0x000fe400078ec0ff */
[----:B------:R-:W-:Y:S02]  /*3f70*/  SHF.R.U32.HI R34, RZ, 0x6, R20 ;  /* 0x00000006ff227819 */ /* 0x000fe40000011614 */
[----:B------:R-:W-:Y:S02]  /*3f80*/  PRMT R18, R92, 0x9910, RZ ;  /* 0x000099105c127816 */ /* 0x000fe400000000ff */
        /* <DEDUP_REMOVED lines=41> */
[----:B------:R-:W-:-:S03]  /*4220*/  ISETP.GE.AND P3, PT, R95, 0x2, PT ;  /* 0x000000025f00780c */ /* 0x000fc60003f66270 */
[----:B------:R-:W-:Y:S01]  /*4230*/  HADD2 R66, R66, -1028, -1028 ;  /* 0xe404e40442427430 */ /* 0x000fe20000000000 */
[----:B--2---:R-:W-:Y:S02]  /*4240*/  SHF.R.U32.HI R28, RZ, 0xd, R15 ;  /* 0x0000000dff1c7819 */ /* 0x004fe4000001160f */
[----:B------:R-:W-:Y:S02]  /*4250*/  SHF.R.U32.HI R30, RZ, 0xd, R14 ;  /* 0x0000000dff1e7819 */ /* 0x000fe4000001160e */
[----:B------:R-:W-:Y:S02]  /*4260*/  LOP3.LUT R28, R11, 0x40004, R28, 0xf8, !PT ;  /* 0x000400040b1c7812 */ /* 0x000fe400078ef81c */
[----:B------:R-:W-:Y:S02]  /*4270*/  LOP3.LUT R11, R10, 0x64006400, RZ, 0xfc, !PT ;  /* 0x640064000a0b7812 */ /* 0x000fe400078efcff */
[----:B------:R-:W-:Y:S02]  /*4280*/  LOP3.LUT R10, R42, 0x380038, RZ, 0xc0, !PT ;  /* 0x003800382a0a7812 */ /* 0x000fe400078ec0ff */
[----:B------:R-:W-:-:S02]  /*4290*/  SHF.R.U32.HI R29, RZ, 0xd, R12 ;  /* 0x0000000dff1d7819 */ /* 0x000fc4000001160c */
[C---:B------:R-:W-:Y:S02]  /*42a0*/  LOP3.LUT R16, R12.reuse, 0x380038, RZ, 0xc0, !PT ;  /* 0x003800380c107812 */ /* 0x040fe400078ec0ff */
[----:B------:R-:W-:Y:S02]  /*42b0*/  SHF.R.U32.HI R36, RZ, 0x6, R12 ;  /* 0x00000006ff247819 */ /* 0x000fe4000001160c */
[----:B------:R-:W-:Y:S02]  /*42c0*/  LOP3.LUT R45, R12, 0x70007, RZ, 0xc0, !PT ;  /* 0x000700070c2d7812 */ /* 0x000fe400078ec0ff */
[----:B------:R-:W-:Y:S02]  /*42d0*/  SHF.R.U32.HI R37, RZ, 0x6, R13 ;  /* 0x00000006ff257819 */ /* 0x000fe4000001160d */
[----:B------:R-:W-:Y:S02]  /*42e0*/  LOP3.LUT R26, R14, 0x380038, RZ, 0xc0, !PT ;  /* 0x003800380e1a7812 */ /* 0x000fe400078ec0ff */
[----:B------:R-:W-:-:S02]  /*42f0*/  SHF.R.U32.HI R38, RZ, 0x6, R14 ;  /* 0x00000006ff267819 */ /* 0x000fc4000001160e */
[----:B------:R-:W-:Y:S02]  /*4300*/  LOP3.LUT R51, R14, 0x70007, RZ, 0xc0, !PT ;  /* 0x000700070e337812 */ /* 0x000fe400078ec0ff */
[----:B------:R-:W-:Y:S02]  /*4310*/  LOP3.LUT R12, R32, 0x380038, RZ, 0xc0, !PT ;  /* 0x00380038200c7812 */ /* 0x000fe400078ec0ff */
[----:B------:R-:W-:Y:S02]  /*4320*/  SHF.R.U32.HI R31, RZ, 0xd, R13 ;  /* 0x0000000dff1f7819 */ /* 0x000fe4000001160d */
[C---:B------:R-:W-:Y:S02]  /*4330*/  LOP3.LUT R18, R13.reuse, 0x380038, RZ, 0xc0, !PT ;  /* 0x003800380d127812 */ /* 0x040fe400078ec0ff */
[----:B------:R-:W-:Y:S02]  /*4340*/  LOP3.LUT R47, R13, 0x70007, RZ, 0xc0, !PT ;  /* 0x000700070d2f7812 */ /* 0x000fe400078ec0ff */
[----:B------:R-:W-:-:S02]  /*4350*/  LOP3.LUT R14, R39, 0x380038, RZ, 0xc0, !PT ;  /* 0x00380038270e7812 */ /* 0x000fc400078ec0ff */
[C---:B------:R-:W-:Y:S02]  /*4360*/  LOP3.LUT R56, R15.reuse, 0x380038, RZ, 0xc0, !PT ;  /* 0x003800380f387812 */ /* 0x040fe400078ec0ff */
[----:B------:R-:W-:Y:S02]  /*4370*/  SHF.R.U32.HI R44, RZ, 0x6, R15 ;  /* 0x00000006ff2c7819 */ /* 0x000fe4000001160f */
[----:B------:R-:W-:Y:S02]  /*4380*/  LOP3.LUT R52, R15, 0x70007, RZ, 0xc0, !PT ;  /* 0x000700070f347812 */ /* 0x000fe400078ec0ff */
[----:B------:R-:W-:Y:S02]  /*4390*/  LOP3.LUT R30, R17, 0x40004, R30, 0xf8, !PT ;  /* 0x00040004111e7812 */ /* 0x000fe400078ef81e */
[----:B------:R-:W-:Y:S02]  /*43a0*/  LOP3.LUT R13, R10, 0x64006400, RZ, 0xfc, !PT ;  /* 0x640064000a0d7812 */ /* 0x000fe400078efcff */
[----:B------:R-:W-:-:S02]  /*43b0*/  LOP3.LUT R17, R24, 0x64006400, RZ, 0xfc, !PT ;  /* 0x6400640018117812 */ /* 0x000fc400078efcff */
[----:B------:R-:W-:Y:S02]  /*43c0*/  LOP3.LUT R15, R33, 0x380038, RZ, 0xc0, !PT ;  /* 0x00380038210f7812 */ /* 0x000fe400078ec0ff */
[----:B------:R-:W-:Y:S01]  /*43d0*/  LOP3.LUT R10, R37, 0x380038, RZ, 0xc0, !PT ;  /* 0x00380038250a7812 */ /* 0x000fe200078ec0ff */
[-C--:B------:R-:W-:Y:S01]  /*43e0*/  HFMA2 R78, R17, R20.reuse.H0_H0, -132, -132 ;  /* 0xd820d820114e7431 */ /* 0x080fe20000040014 */
[----:B------:R-:W-:Y:S02]  /*43f0*/  LOP3.LUT R19, R12, 0x64006400, RZ, 0xfc, !PT ;  /* 0x640064000c137812 */ /* 0x000fe400078efcff */
[----:B------:R-:W-:Y:S02]  /*4400*/  LOP3.LUT R24, R35, 0x380038, RZ, 0xc0, !PT ;  /* 0x0038003823187812 */ /* 0x000fe400078ec0ff */
[----:B------:R-:W-:Y:S01]  /*4410*/  LOP3.LUT R23, R14, 0x64006400, RZ, 0xfc, !PT ;  /* 0x640064000e177812 */ /* 0x000fe200078efcff */
[----:B------:R-:W-:Y:S01]  /*4420*/  HFMA2 R74, R19, R20.H0_H0, -132, -132 ;  /* 0xd820d820134a7431 */ /* 0x000fe20000040014 */
[----:B------:R-:W-:-:S02]  /*4430*/  LOP3.LUT R0, R36, 0x380038, RZ, 0xc0, !PT ;  /* 0x0038003824007812 */ /* 0x000fc400078ec0ff */
[----:B------:R-:W-:Y:S02]  /*4440*/  LOP3.LUT R12, R38, 0x380038, RZ, 0xc0, !PT ;  /* 0x00380038260c7812 */ /* 0x000fe400078ec0ff */
[----:B------:R-:W-:Y:S02]  /*4450*/  LOP3.LUT R14, R44, 0x380038, RZ, 0xc0, !PT ;  /* 0x003800382c0e7812 */ /* 0x000fe400078ec0ff */
[----:B------:R-:W-:Y:S01]  /*4460*/  LOP3.LUT R29, R58, 0x40004, R29, 0xf8, !PT ;  /* 0x000400043a1d7812 */ /* 0x000fe200078ef81d */
        /* <DEDUP_REMOVED lines=45> */
[-C--:B------:R-:W-:Y:S01]  /*4740*/  HFMA2 R23, R69, R40.reuse.H0_H0, -20, -20 ;  /* 0xcd00cd0045177431 */ /* 0x080fe20000040028 */
[----:B------:R-:W-:Y:S02]  /*4750*/  LOP3.LUT R26, R38, 0x1c001c0, RZ, 0xc0, !PT ;  /* 0x01c001c0261a7812 */ /* 0x000fe400078ec0ff */
[----:B------:R-:W-:Y:S01]  /*4760*/  LOP3.LUT R67, R24, 0x64006400, RZ, 0xfc, !PT ;  /* 0x6400640018437812 */ /* 0x000fe200078efcff */
[----:B------:R-:W-:Y:S01]  /*4770*/  HFMA2 R24, R79, R40.H0_H0, -20, -20 ;  /* 0xcd00cd004f187431 */ /* 0x000fe20000040028 */
[----:B------:R-:W-:-:S02]  /*4780*/  LOP3.LUT R22, R36, 0x1c001c0, RZ, 0xc0, !PT ;  /* 0x01c001c024167812 */ /* 0x000fc400078ec0ff */
[----:B------:R-:W-:Y:S02]  /*4790*/  LOP3.LUT R69, R55, 0x64006400, RZ, 0xfc, !PT ;  /* 0x6400640037457812 */ /* 0x000fe400078efcff */
[----:B------:R-:W-:Y:S02]  /*47a0*/  LOP3.LUT R42, R42, 0x70007, RZ, 0xc0, !PT ;  /* 0x000700072a2a7812 */ /* 0x000fe400078ec0ff */
[----:B------:R-:W-:Y:S01]  /*47b0*/  LOP3.LUT R55, R35, 0x70007, RZ, 0xc0, !PT ;  /* 0x0007000723377812 */ /* 0x000fe200078ec0ff */
[----:B------:R-:W-:Y:S01]  /*47c0*/  HADD2 R69, R69, -1028, -1028 ;  /* 0xe404e40445457430 */ /* 0x000fe20000000000 */
[----:B------:R-:W-:Y:S02]  /*47d0*/  LOP3.LUT R48, R48, 0x70007, RZ, 0xc0, !PT ;  /* 0x0007000730307812 */ /* 0x000fe400078ec0ff */
[----:B------:R-:W-:Y:S02]  /*47e0*/  LOP3.LUT R44, R44, 0x70007, RZ, 0xc0, !PT ;  /* 0x000700072c2c7812 */ /* 0x000fe400078ec0ff */
[----:B------:R-:W-:-:S02]  /*47f0*/  LOP3.LUT R27, R25, 0x64006400, RZ, 0xfc, !PT ;  /* 0x64006400191b7812 */ /* 0x000fc400078efcff */
[----:B------:R-:W-:Y:S01]  /*4800*/  LOP3.LUT R71, R26, 0x64006400, RZ, 0xfc, !PT ;  /* 0x640064001a477812 */ /* 0x000fe200078efcff */
[----:B------:R-:W-:Y:S01]  /*4810*/  HFMA2 R26, R67, R40.H0_H0, -20, -20 ;  /* 0xcd00cd00431a7431 */ /* 0x000fe20000040028 */
        /* <DEDUP_REMOVED lines=135> */
.L_x_756:
        /* <DEDUP_REMOVED lines=81> */
.L_x_757:
        /* <DEDUP_REMOVED lines=80> */
.L_x_758:
        /* <DEDUP_REMOVED lines=77> */
.L_x_755:
[----:B------:R-:W-:Y:S01]  /*5f70*/  IADD3 R93, R93, 0x20, RZ ;  /* 0x000000205d5d7810 */ /* 0x000fe20007ffe0ff */
[----:B------:R-:W-:Y:S01]  /*5f80*/  UIADD3 UR4, UR4, 0x40, URZ ;  /* 0x0000004004047890 */ /* 0x000fe2000fffe03f */
[----:B------:R-:W-:Y:S02]  /*5f90*/  IMAD.WIDE R24, R87, 0x4, R96 ;  /* 0x0000000457187825 */ /* 0x000fe400078e0260 */
[C---:B------:R-:W-:Y:S02]  /*5fa0*/  ISETP.GE.AND P2, PT, R93.reuse, UR5, PT ;  /* 0x000000055d007c0c */ /* 0x040fe4000bf46270 */
[----:B------:R-:W-:-:S13]  /*5fb0*/  ISETP.LT.AND P3, PT, R93, R94, PT ;  /* 0x0000005e5d00720c */ /* 0x000fda0003f61270 */
[----:B------:R-:W-:Y:S05]  /*5fc0*/  @!P2 BRA P3, `(.L_x_759) ;  /* 0xffffffdc0018a947 */ /* 0x000fea000183ffff */
.L_x_754:
        /* <DEDUP_REMOVED lines=17> */
.L_x_763:
[----:B------:R-:W0:Y:S02]  /*60e0*/  LDS R10, [R0] ;  /* 0x00000000000a7984 */ /* 0x000e240000000800 */
[----:B0-----:R-:W-:-:S06]  /*60f0*/  HADD2 R11, R10, R9 ;  /* 0x000000090a0b7230 */ /* 0x001fcc0000000000 */
[----:B------:R-:W0:Y:S02]  /*6100*/  ATOMS.CAST.SPIN R11, [R0], R10, R11 ;  /* 0x0000000a000b738d */ /* 0x000e24000180000b */
[----:B0-----:R-:W-:-:S13]  /*6110*/  ISETP.EQ.U32.AND P0, PT, R11, 0x1, PT ;  /* 0x000000010b00780c */ /* 0x001fda0003f02070 */
[----:B------:R-:W-:Y:S05]  /*6120*/  @!P0 BRA `(.L_x_763) ;  /* 0xfffffffc00ec8947 */ /* 0x000fea000383ffff */
[----:B------:R-:W-:Y:S05]  /*6130*/  BRA `(.L_x_761) ;  /* 0x00000000000c7947 */ /* 0x000fea0003800000 */
.L_x_762:
[----:B------:R-:W2:Y:S02]  /*6140*/  LD.E R0, desc[UR8][R12.64] ;  /* 0x000000080c007980 */ /* 0x000ea4000c101900 */
[----:B--2---:R-:W-:-:S05]  /*6150*/  IADD3 R9, R9, R0, RZ ;  /* 0x0000000009097210 */ /* 0x004fca0007ffe0ff */
[----:B------:R0:W-:Y:S02]  /*6160*/  ST.E desc[UR8][R12.64], R9 ;  /* 0x000000090c007985 */ /* 0x0001e4000c101908 */
.L_x_761:
[----:B------:R-:W-:Y:S05]  /*6170*/  BSYNC B0 ;  /* 0x0000000000007941 */ /* 0x000fea0003800000 */
.L_x_760:
        /* <DEDUP_REMOVED lines=8> */
.L_x_767:
[----:B------:R-:W0:Y:S02]  /*6200*/  LDS R8, [R10+0x4] ;  /* 0x000004000a087984 */ /* 0x000e240000000800 */
[----:B0-----:R-:W-:-:S10]  /*6210*/  HFMA2.MMA R9, R8, 1, 1, R11 ;  /* 0x3c003c0008097835 */ /* 0x001fd4000000000b */
[----:B------:R-:W0:Y:S02]  /*6220*/  ATOMS.CAST.SPIN R9, [R10+0x4], R8, R9 ;  /* 0x000004080a09738d */ /* 0x000e240001800009 */
[----:B0-----:R-:W-:-:S13]  /*6230*/  ISETP.EQ.U32.AND P0, PT, R9, 0x1, PT ;  /* 0x000000010900780c */ /* 0x001fda0003f02070 */
[----:B------:R-:W-:Y:S05]  /*6240*/  @!P0 BRA `(.L_x_767) ;  /* 0xfffffffc00ec8947 */ /* 0x000fea000383ffff */
[----:B------:R-:W-:Y:S05]  /*6250*/  BRA `(.L_x_765) ;  /* 0x00000000000c7947 */ /* 0x000fea0003800000 */
.L_x_766:
[----:B------:R-:W0:Y:S02]  /*6260*/  LD.E R0, desc[UR8][R12.64+0x4] ;  /* 0x000004080c007980 */ /* 0x000e24000c101900 */
[----:B0-----:R-:W-:-:S05]  /*6270*/  IADD3 R9, R8, R0, RZ ;  /* 0x0000000008097210 */ /* 0x001fca0007ffe0ff */
[----:B------:R1:W-:Y:S02]  /*6280*/  ST.E desc[UR8][R12.64+0x4], R9 ;  /* 0x000004090c007985 */ /* 0x0003e4000c101908 */
.L_x_765:
[----:B------:R-:W-:Y:S05]  /*6290*/  BSYNC B0 ;  /* 0x0000000000007941 */ /* 0x000fea0003800000 */
.L_x_764:
        /* <DEDUP_REMOVED lines=10> */
.L_x_771:
[----:B------:R-:W0:Y:S02]  /*6340*/  LDS R8, [R0] ;  /* 0x0000000000087984 */ /* 0x000e240000000800 */
[----:B0-----:R-:W-:-:S06]  /*6350*/  HADD2 R9, R8, R7 ;  /* 0x0000000708097230 */ /* 0x001fcc0000000000 */
[----:B------:R-:W0:Y:S02]  /*6360*/  ATOMS.CAST.SPIN R9, [R0], R8, R9 ;  /* 0x000000080009738d */ /* 0x000e240001800009 */
[----:B0-----:R-:W-:-:S13]  /*6370*/  ISETP.EQ.U32.AND P0, PT, R9, 0x1, PT ;  /* 0x000000010900780c */ /* 0x001fda0003f02070 */
[----:B------:R-:W-:Y:S05]  /*6380*/  @!P0 BRA `(.L_x_771) ;  /* 0xfffffffc00ec8947 */ /* 0x000fea000383ffff */
[----:B------:R-:W-:Y:S05]  /*6390*/  BRA `(.L_x_769) ;  /* 0x00000000000c7947 */ /* 0x000fea0003800000 */
.L_x_770:
[----:B------:R-:W2:Y:S02]  /*63a0*/  LD.E R0, desc[UR8][R12.64] ;  /* 0x000000080c007980 */ /* 0x000ea4000c101900 */
[----:B--2---:R-:W-:-:S05]  /*63b0*/  IADD3 R7, R7, R0, RZ ;  /* 0x0000000007077210 */ /* 0x004fca0007ffe0ff */
[----:B------:R0:W-:Y:S02]  /*63c0*/  ST.E desc[UR8][R12.64], R7 ;  /* 0x000000070c007985 */ /* 0x0001e4000c101908 */
.L_x_769:
[----:B------:R-:W-:Y:S05]  /*63d0*/  BSYNC B0 ;  /* 0x0000000000007941 */ /* 0x000fea0003800000 */
.L_x_768:
        /* <DEDUP_REMOVED lines=8> */
.L_x_775:
[----:B------:R-:W0:Y:S02]  /*6460*/  LDS R6, [R8+0x4] ;  /* 0x0000040008067984 */ /* 0x000e240000000800 */
[----:B0-----:R-:W-:-:S10]  /*6470*/  HFMA2.MMA R7, R6, 1, 1, R9 ;  /* 0x3c003c0006077835 */ /* 0x001fd40000000009 */
[----:B------:R-:W0:Y:S02]  /*6480*/  ATOMS.CAST.SPIN R7, [R8+0x4], R6, R7 ;  /* 0x000004060807738d */ /* 0x000e240001800007 */
[----:B0-----:R-:W-:-:S13]  /*6490*/  ISETP.EQ.U32.AND P0, PT, R7, 0x1, PT ;  /* 0x000000010700780c */ /* 0x001fda0003f02070 */
[----:B------:R-:W-:Y:S05]  /*64a0*/  @!P0 BRA `(.L_x_775) ;  /* 0xfffffffc00ec8947 */ /* 0x000fea000383ffff */
[----:B------:R-:W-:Y:S05]  /*64b0*/  BRA `(.L_x_773) ;  /* 0x00000000000c7947 */ /* 0x000fea0003800000 */
.L_x_774:
[----:B------:R-:W0:Y:S02]  /*64c0*/  LD.E R0, desc[UR8][R12.64+0x4] ;  /* 0x000004080c007980 */ /* 0x000e24000c101900 */
[----:B0-----:R-:W-:-:S05]  /*64d0*/  IADD3 R7, R6, R0, RZ ;  /* 0x0000000006077210 */ /* 0x001fca0007ffe0ff */
[----:B------:R1:W-:Y:S02]  /*64e0*/  ST.E desc[UR8][R12.64+0x4], R7 ;  /* 0x000004070c007985 */ /* 0x0003e4000c101908 */
.L_x_773:
[----:B------:R-:W-:Y:S05]  /*64f0*/  BSYNC B0 ;  /* 0x0000000000007941 */ /* 0x000fea0003800000 */
.L_x_772:
        /* <DEDUP_REMOVED lines=10> */
.L_x_779:
[----:B------:R-:W0:Y:S02]  /*65a0*/  LDS R6, [R0] ;  /* 0x0000000000067984 */ /* 0x000e240000000800 */
[----:B0-----:R-:W-:-:S06]  /*65b0*/  HADD2 R7, R6, R5 ;  /* 0x0000000506077230 */ /* 0x001fcc0000000000 */
[----:B------:R-:W0:Y:S02]  /*65c0*/  ATOMS.CAST.SPIN R7, [R0], R6, R7 ;  /* 0x000000060007738d */ /* 0x000e240001800007 */
[----:B0-----:R-:W-:-:S13]  /*65d0*/  ISETP.EQ.U32.AND P0, PT, R7, 0x1, PT ;  /* 0x000000010700780c */ /* 0x001fda0003f02070 */
[----:B------:R-:W-:Y:S05]  /*65e0*/  @!P0 BRA `(.L_x_779) ;  /* 0xfffffffc00ec8947 */ /* 0x000fea000383ffff */
[----:B------:R-:W-:Y:S05]  /*65f0*/  BRA `(.L_x_777) ;  /* 0x00000000000c7947 */ /* 0x000fea0003800000 */
.L_x_778:
[----:B------:R-:W2:Y:S02]  /*6600*/  LD.E R0, desc[UR8][R12.64] ;  /* 0x000000080c007980 */ /* 0x000ea4000c101900 */
[----:B--2---:R-:W-:-:S05]  /*6610*/  IADD3 R5, R5, R0, RZ ;  /* 0x0000000005057210 */ /* 0x004fca0007ffe0ff */
[----:B------:R0:W-:Y:S02]  /*6620*/  ST.E desc[UR8][R12.64], R5 ;  /* 0x000000050c007985 */ /* 0x0001e4000c101908 */
.L_x_777:
[----:B------:R-:W-:Y:S05]  /*6630*/  BSYNC B0 ;  /* 0x0000000000007941 */ /* 0x000fea0003800000 */
.L_x_776:
        /* <DEDUP_REMOVED lines=8> */
.L_x_783:
[----:B------:R-:W0:Y:S02]  /*66c0*/  LDS R4, [R6+0x4] ;  /* 0x0000040006047984 */ /* 0x000e240000000800 */
[----:B0-----:R-:W-:-:S10]  /*66d0*/  HFMA2.MMA R5, R4, 1, 1, R7 ;  /* 0x3c003c0004057835 */ /* 0x001fd40000000007 */
[----:B------:R-:W0:Y:S02]  /*66e0*/  ATOMS.CAST.SPIN R5, [R6+0x4], R4, R5 ;  /* 0x000004040605738d */ /* 0x000e240001800005 */
[----:B0-----:R-:W-:-:S13]  /*66f0*/  ISETP.EQ.U32.AND P0, PT, R5, 0x1, PT ;  /* 0x000000010500780c */ /* 0x001fda0003f02070 */
[----:B------:R-:W-:Y:S05]  /*6700*/  @!P0 BRA `(.L_x_783) ;  /* 0xfffffffc00ec8947 */ /* 0x000fea000383ffff */
[----:B------:R-:W-:Y:S05]  /*6710*/  BRA `(.L_x_781) ;  /* 0x00000000000c7947 */ /* 0x000fea0003800000 */
.L_x_782:
[----:B------:R-:W0:Y:S02]  /*6720*/  LD.E R0, desc[UR8][R12.64+0x4] ;  /* 0x000004080c007980 */ /* 0x000e24000c101900 */
[----:B0-----:R-:W-:-:S05]  /*6730*/  IADD3 R5, R4, R0, RZ ;  /* 0x0000000004057210 */ /* 0x001fca0007ffe0ff */
[----:B------:R1:W-:Y:S02]  /*6740*/  ST.E desc[UR8][R12.64+0x4], R5 ;  /* 0x000004050c007985 */ /* 0x0003e4000c101908 */
.L_x_781:
[----:B------:R-:W-:Y:S05]  /*6750*/  BSYNC B0 ;  /* 0x0000000000007941 */ /* 0x000fea0003800000 */
.L_x_780:
        /* <DEDUP_REMOVED lines=10> */
.L_x_787:
[----:B------:R-:W0:Y:S02]  /*6800*/  LDS R4, [R0] ;  /* 0x0000000000047984 */ /* 0x000e240000000800 */
[----:B0-----:R-:W-:-:S06]  /*6810*/  HADD2 R5, R4, R3 ;  /* 0x0000000304057230 */ /* 0x001fcc0000000000 */
[----:B------:R-:W0:Y:S02]  /*6820*/  ATOMS.CAST.SPIN R5, [R0], R4, R5 ;  /* 0x000000040005738d */ /* 0x000e240001800005 */
[----:B0-----:R-:W-:-:S13]  /*6830*/  ISETP.EQ.U32.AND P0, PT, R5, 0x1, PT ;  /* 0x000000010500780c */ /* 0x001fda0003f02070 */
[----:B------:R-:W-:Y:S05]  /*6840*/  @!P0 BRA `(.L_x_787) ;  /* 0xfffffffc00ec8947 */ /* 0x000fea000383ffff */
[----:B------:R-:W-:Y:S05]  /*6850*/  BRA `(.L_x_785) ;  /* 0x00000000000c7947 */ /* 0x000fea0003800000 */
.L_x_786:
[----:B------:R-:W2:Y:S02]  /*6860*/  LD.E R0, desc[UR8][R12.64] ;  /* 0x000000080c007980 */ /* 0x000ea4000c101900 */
[----:B--2---:R-:W-:-:S05]  /*6870*/  IADD3 R3, R3, R0, RZ ;  /* 0x0000000003037210 */ /* 0x004fca0007ffe0ff */
[----:B------:R0:W-:Y:S02]  /*6880*/  ST.E desc[UR8][R12.64], R3 ;  /* 0x000000030c007985 */ /* 0x0001e4000c101908 */
.L_x_785:
[----:B------:R-:W-:Y:S05]  /*6890*/  BSYNC B0 ;  /* 0x0000000000007941 */ /* 0x000fea0003800000 */
.L_x_784:
[----:B------:R1:W-:Y:S02]  /*68a0*/  ATOM.E.ADD.F16x2.RN.STRONG.GPU P0, RZ, desc[UR8][R12.64+0x4], R2 ;  /* 0x000004020cff79a2 */ /* 0x0003e4000810e1c8 */
[----:B-1----:R-:W-:Y:S05]  /*68b0*/  @P0 EXIT ;  /* 0x000000000000094d */ /* 0x002fea0003800000 */
[----:B------:R-:W1:Y:S02]  /*68c0*/  QSPC.E.S P0, RZ, [R12+0x4] ;  /* 0x000004000cff73aa */ /* 0x000e640000000500 */
[----:B-1----:R-:W-:Y:S05]  /*68d0*/  @!P0 BRA `(.L_x_788) ;  /* 0x0000000000248947 */ /* 0x002fea0003800000 */
[----:B------:R-:W-:-:S04]  /*68e0*/  MOV R4, R12 ;  /* 0x0000000c00047202 */ /* 0x000fc80000000f00 */
[----:B------:R-:W-:Y:S02]  /*68f0*/  MOV R4, R4 ;  /* 0x0000000400047202 */ /* 0x000fe40000000f00 */
[----:B------:R-:W-:-:S07]  /*6900*/  MOV R5, R2 ;  /* 0x0000000200057202 */ /* 0x000fce0000000f00 */
.L_x_789:
[----:B------:R-:W0:Y:S02]  /*6910*/  LDS R2, [R4+0x4] ;  /* 0x0000040004027984 */ /* 0x000e240000000800 */
[----:B0-----:R-:W-:-:S10]  /*6920*/  HFMA2.MMA R3, R2, 1, 1, R5 ;  /* 0x3c003c0002037835 */ /* 0x001fd40000000005 */
[----:B------:R-:W0:Y:S02]  /*6930*/  ATOMS.CAST.SPIN R3, [R4+0x4], R2, R3 ;  /* 0x000004020403738d */ /* 0x000e240001800003 */
[----:B0-----:R-:W-:-:S13]  /*6940*/  ISETP.EQ.U32.AND P0, PT, R3, 0x1, PT ;  /* 0x000000010300780c */ /* 0x001fda0003f02070 */
[----:B------:R-:W-:Y:S05]  /*6950*/  @!P0 BRA `(.L_x_789) ;  /* 0xfffffffc00ec8947 */ /* 0x000fea000383ffff */
[----:B------:R-:W-:Y:S05]  /*6960*/  EXIT ;  /* 0x000000000000794d */ /* 0x000fea0003800000 */
.L_x_788:
[----:B------:R-:W0:Y:S02]  /*6970*/  LD.E R0, desc[UR8][R12.64+0x4] ;  /* 0x000004080c007980 */ /* 0x000e24000c101900 */
[----:B0-----:R-:W-:-:S05]  /*6980*/  IADD3 R3, R2, R0, RZ ;  /* 0x0000000002037210 */ /* 0x001fca0007ffe0ff */
[----:B------:R-:W-:Y:S01]  /*6990*/  ST.E desc[UR8][R12.64+0x4], R3 ;  /* 0x000004030c007985 */ /* 0x000fe2000c101908 */
[----:B------:R-:W-:Y:S05]  /*69a0*/  EXIT ;  /* 0x000000000000794d */ /* 0x000fea0003800000 */
.L_x_790:
        /* <DEDUP_REMOVED lines=13> */
.L_x_5192:


//--------------------- .text._Z23gemm_half_q_half_kernelILi4ELi38ELb1ELb0ELi64EEvPK6__halfPKjS4_S2_PS0_iiiiPKtS7_iiiiiibS2_i --------------------------
	.section	.text._Z23gemm_half_q_half_kernelILi4ELi38ELb1ELb0ELi64EEvPK6__halfPKjS4_S2_PS0_iiiiPKtS7_iiiiiibS2_i,"ax",@progbits
	.align	128
        .global         _Z23gemm_half_q_half_kernelILi4ELi38ELb1ELb0ELi64EEvPK6__halfPKjS4_S2_PS0_iiiiPKtS7_iiiiiibS2_i
        .type           _Z23gemm_half_q_half_kernelILi4ELi38ELb1ELb0ELi64EEvPK6__halfPKjS4_S2_PS0_iiiiPKtS7_iiiiiibS2_i,@function
        .size           _Z23gemm_half_q_half_kernelILi4ELi38ELb1ELb0ELi64EEvPK6__halfPKjS4_S2_PS0_iiiiPKtS7_iiiiiibS2_i,(.L_x_5193 - _Z23gemm_half_q_half_kernelILi4ELi38ELb1ELb0ELi64EEvPK6__halfPKjS4_S2_PS0_iiiiPKtS7_iiiiiibS2_i)
        .other          _Z23gemm_half_q_half_kernelILi4ELi38ELb1ELb0ELi64EEvPK6__halfPKjS4_S2_PS0_iiiiPKtS7_iiiiiibS2_i,@"STO_CUDA_ENTRY STV_DEFAULT"
_Z23gemm_half_q_half_kernelILi4ELi38ELb1ELb0ELi64EEvPK6__halfPKjS4_S2_PS0_iiiiPKtS7_iiiiiibS2_i:
.text._Z23gemm_half_q_half_kernelILi4ELi38ELb1ELb0ELi64EEvPK6__halfPKjS4_S2_PS0_iiiiPKtS7_iiiiiibS2_i:
        /* <DEDUP_REMOVED lines=49> */
.L_x_791:
        /* <DEDUP_REMOVED lines=25> */
.L_x_796:
        /* <DEDUP_REMOVED lines=37> */
.L_x_795:
        /* <DEDUP_REMOVED lines=24> */
.L_x_797:
        /* <DEDUP_REMOVED lines=14> */
.L_x_794:
        /* <DEDUP_REMOVED lines=10> */
.L_x_799:
        /* <DEDUP_REMOVED lines=37> */
.L_x_798:
        /* <DEDUP_REMOVED lines=24> */
.L_x_800:
        /* <DEDUP_REMOVED lines=13> */
.L_x_793:
[----:B------:R-:W-:Y:S05]  /*0e90*/  BSYNC B0 ;  /* 0x0000000000007941 */ /* 0x000fea0003800000 */
.L_x_792:
        /* <DEDUP_REMOVED lines=17> */
.L_x_803:
        /* <DEDUP_REMOVED lines=19> */
.L_x_802:
        /* <DEDUP_REMOVED lines=14> */
.L_x_804:
[----:B------:R-:W-:-:S13]  /*11c0*/  ISETP.LT.OR P0, PT, R3, R95, P0 ;  /* 0x0000005f0300720c */ /* 0x000fda0000701670 */
[----:B--2---:R-:W2:Y:S01]  /*11d0*/  @P0 LDC.64 R4, c[0x0][0x230] ;  /* 0x00008c00ff040b82 */ /* 0x004ea20000000a00 */
[----:B------:R-:W-:-:S05]  /*11e0*/  @P0 LEA R0, R0, R3, 0x2 ;  /* 0x0000000300000211 */ /* 0x000fca00078e10ff */
[----:B------:R-:W-:-:S04]  /*11f0*/  @P0 IMAD R3, R0, R85, R2 ;  /* 0x0000005500030224 */ /* 0x000fc800078e0202 */
[----:B--2---:R-:W-:-:S05]  /*1200*/  @P0 IMAD.WIDE R4, R3, 0x2, R4 ;  /* 0x0000000203040825 */ /* 0x004fca00078e0204 */
[----:B------:R2:W-:Y:S02]  /*1210*/  @P0 STG.E.64 desc[UR6][R4.64], RZ ;  /* 0x000000ff04000986 */ /* 0x0005e4000c101b06 */
.L_x_801:
        /* <DEDUP_REMOVED lines=15> */
.L_x_806:
        /* <DEDUP_REMOVED lines=44> */
.L_x_805:
        /* <DEDUP_REMOVED lines=26> */
.L_x_807:
        /* <DEDUP_REMOVED lines=8> */
.L_x_808:
        /* <DEDUP_REMOVED lines=8> */
.L_x_809:
        /* <DEDUP_REMOVED lines=8> */
.L_x_810:
        /* <DEDUP_REMOVED lines=10> */
.L_x_811:
[----:B------:R-:W-:Y:S01]  /*1990*/  LEA R4, R9, R4, 0x3 ;  /* 0x0000000409047211 */ /* 0x000fe200078e18ff */
[----:B------:R-:W0:Y:S01]  /*19a0*/  S2UR UR5, SR_CgaCtaId ;  /* 0x00000000000579c3 */ /* 0x000e220000008800 */
[----:B------:R-:W-:Y:S01]  /*19b0*/  ISETP.GE.OR P0, PT, R94, R3, P0 ;  /* 0x000000035e00720c */ /* 0x000fe20000706670 */
        /* <DEDUP_REMOVED lines=27> */
[----:B------:R-:W-:Y:S01]  /*1b70*/  PRMT R9, RZ, 0x7610, R9 ;  /* 0x00007610ff097816 */ /* 0x000fe20000000009 */
[----:B------:R-:W-:-:S06]  /*1b80*/  ULDC UR8, c[0x0][0x240] ;  /* 0x0000900000087ab9 */ /* 0x000fcc0000000800 */
.L_x_821:
[----:B------:R-:W-:Y:S01]  /*1b90*/  ISETP.NE.AND P0, PT, R94, R87, PT ;  /* 0x000000575e00720c */ /* 0x000fe20003f05270 */
[----:B------:R1:W5:-:S12]  /*1ba0*/  LDG.E.128.CONSTANT R16, desc[UR6][R10.64] ;  /* 0x000000060a107981 */ /* 0x000358000c1e9d00 */
[----:B------:R-:W2:Y:S01]  /*1bb0*/  @!P0 LDC.64 R12, c[0x0][0x248] ;  /* 0x00009200ff0c8b82 */ /* 0x000ea20000000a00 */
[----:B------:R-:W-:Y:S02]  /*1bc0*/  @!P0 IADD3 R88, R88, 0x1, RZ ;  /* 0x0000000158588810 */ /* 0x000fe40007ffe0ff */
[----:B------:R-:W-:Y:S02]  /*1bd0*/  @!P0 SHF.L.U32 R15, R94, 0x1, RZ ;  /* 0x000000015e0f8819 */ /* 0x000fe400000006ff */
[----:B------:R-:W-:-:S03]  /*1be0*/  @!P0 LEA R0, R88, R1, 0x3 ;  /* 0x0000000158008211 */ /* 0x000fc600078e18ff */
[----:B--2---:R-:W-:Y:S02]  /*1bf0*/  @!P0 IMAD.WIDE R12, R15, 0x2, R12 ;  /* 0x000000020f0c8825 */ /* 0x004fe400078e020c */
[----:B------:R-:W2:Y:S04]  /*1c00*/  @!P0 LDL.64 R14, [R0] ;  /* 0x00000000000e8983 */ /* 0x000ea80000100a00 */
[----:B------:R-:W3:Y:S01]  /*1c10*/  @!P0 LDG.E.U16.CONSTANT R13, desc[UR6][R12.64+0x2] ;  /* 0x000002060c0d8981 */ /* 0x000ee2000c1e9500 */
[----:B--2---:R-:W-:Y:S02]  /*1c20*/  @!P0 PRMT R97, R14, 0x7610, R97 ;  /* 0x000076100e618816 */ /* 0x004fe40000000061 */
[----:B------:R-:W-:Y:S02]  /*1c30*/  @!P0 PRMT R100, R15, 0x7610, R100 ;  /* 0x000076100f648816 */ /* 0x000fe40000000064 */
[----:B---3--:R-:W-:-:S02]  /*1c40*/  @!P0 IADD3 R87, R13, R94, RZ ;  /* 0x0000005e0d578210 */ /* 0x008fc40007ffe0ff */
[----:B------:R-:W-:Y:S02]  /*1c50*/  @!P0 PRMT R97, R97, 0x7610, R14 ;  /* 0x0000761061618816 */ /* 0x000fe4000000000e */
[----:B------:R-:W-:Y:S01]  /*1c60*/  @!P0 PRMT R100, R100, 0x7610, R15 ;  /* 0x0000761064648816 */ /* 0x000fe2000000000f */
[----:B-1----:R-:W-:Y:S06]  /*1c70*/  @!P1 BRA `(.L_x_813) ;  /* 0x0000001400089947 */ /* 0x002fec0003800000 */
[----:B0-----:R-:W-:-:S04]  /*1c80*/  IMAD.WIDE R12, R85, 0x4, R10 ;  /* 0x00000004550c7825 */ /* 0x001fc800078e020a */
[----:B------:R-:W-:Y:S02]  /*1c90*/  IMAD.WIDE R20, R85, 0x4, R12 ;  /* 0x0000000455147825 */ /* 0x000fe400078e020c */
[----:B------:R-:W2:Y:S04]  /*1ca0*/  LDG.E.128.CONSTANT R12, desc[UR6][R12.64] ;  /* 0x000000060c0c7981 */ /* 0x000ea8000c1e9d00 */
[----:B------:R-:W3:Y:S01]  /*1cb0*/  LDG.E.128.CONSTANT R20, desc[UR6][R20.64] ;  /* 0x0000000614147981 */ /* 0x000ee2000c1e9d00 */
[--C-:B-----5:R-:W-:Y:S02]  /*1cc0*/  SHF.R.U32.HI R25, RZ, 0xc, R16.reuse ;  /* 0x0000000cff197819 */ /* 0x120fe40000011610 */
[----:B------:R-:W-:Y:S02]  /*1cd0*/  LOP3.LUT R0, R16, 0x3f003f, RZ, 0xc0, !PT ;  /* 0x003f003f10007812 */ /* 0x000fe400078ec0ff */
[----:B------:R-:W-:-:S02]  /*1ce0*/  SHF.R.U32.HI R24, RZ, 0x6, R16 ;  /* 0x00000006ff187819 */ /* 0x000fc40000011610 */
[--C-:B------:R-:W-:Y:S02]  /*1cf0*/  SHF.R.U32.HI R31, RZ, 0xc, R17.reuse ;  /* 0x0000000cff1f7819 */ /* 0x100fe40000011611 */
[----:B------:R-:W-:Y:S02]  /*1d00*/  LOP3.LUT R27, R17, 0x3f003f, RZ, 0xc0, !PT ;  /* 0x003f003f111b7812 */ /* 0x000fe400078ec0ff */
[----:B------:R-:W-:Y:S02]  /*1d10*/  SHF.R.U32.HI R30, RZ, 0x6, R17 ;  /* 0x00000006ff1e7819 */ /* 0x000fe40000011611 */
[----:B------:R-:W-:Y:S02]  /*1d20*/  PRMT R16, R91, 0x9910, RZ ;  /* 0x000099105b107816 */ /* 0x000fe400000000ff */
[----:B------:R-:W-:Y:S02]  /*1d30*/  SHF.R.U32.HI R38, RZ, 0xc, R19 ;  /* 0x0000000cff267819 */ /* 0x000fe40000011613 */
[----:B------:R-:W-:-:S02]  /*1d40*/  SHF.R.U32.HI R32, RZ, 0xc, R18 ;  /* 0x0000000cff207819 */ /* 0x000fc40000011612 */
[----:B------:R-:W-:Y:S02]  /*1d50*/  LOP3.LUT R36, R18, 0x3f003f, RZ, 0xc0, !PT ;  /* 0x003f003f12247812 */ /* 0x000fe400078ec0ff */
[----:B------:R-:W-:Y:S02]  /*1d60*/  SHF.R.U32.HI R37, RZ, 0x6, R18 ;  /* 0x00000006ff257819 */ /* 0x000fe40000011612 */
[----:B------:R-:W-:Y:S02]  /*1d70*/  LOP3.LUT R43, R19, 0x3f003f, RZ, 0xc0, !PT ;  /* 0x003f003f132b7812 */ /* 0x000fe400078ec0ff */
[----:B------:R-:W-:Y:S02]  /*1d80*/  SHF.R.U32.HI R45, RZ, 0x6, R19 ;  /* 0x00000006ff2d7819 */ /* 0x000fe40000011613 */
[----:B------:R-:W-:Y:S02]  /*1d90*/  LOP3.LUT R18, R31, 0xf000f, RZ, 0xc0, !PT ;  /* 0x000f000f1f127812 */ /* 0x000fe400078ec0ff */
        /* <DEDUP_REMOVED lines=8> */
[----:B------:R-:W-:-:S03]  /*1e20*/  ISETP.GE.AND P2, PT, R95, 0x2, PT ;  /* 0x000000025f00780c */ /* 0x000fc60003f46270 */
[----:B------:R-:W-:Y:S01]  /*1e30*/  HADD2 R0, R0, -1056, -1056 ;  /* 0xe420e42000007430 */ /* 0x000fe20000000000 */
[--C-:B---3--:R-:W-:Y:S02]  /*1e40*/  SHF.R.U32.HI R17, RZ, 0x8, R20.reuse ;  /* 0x00000008ff117819 */ /* 0x108fe40000011614 */
[--C-:B------:R-:W-:Y:S02]  /*1e50*/  SHF.R.U32.HI R26, RZ, 0xa, R20.reuse ;  /* 0x0000000aff1a7819 */ /* 0x100fe40000011614 */
[----:B------:R-:W-:Y:S02]  /*1e60*/  LOP3.LUT R28, R20, 0x3f003f, RZ, 0xc0, !PT ;  /* 0x003f003f141c7812 */ /* 0x000fe400078ec0ff */
[----:B------:R-:W-:Y:S02]  /*1e70*/  SHF.R.U32.HI R29, RZ, 0x6, R20 ;  /* 0x00000006ff1d7819 */ /* 0x000fe40000011614 */
[--C-:B------:R-:W-:Y:S02]  /*1e80*/  SHF.R.U32.HI R20, RZ, 0x8, R22.reuse ;  /* 0x00000008ff147819 */ /* 0x100fe40000011616 */
[----:B------:R-:W-:-:S02]  /*1e90*/  SHF.R.U32.HI R42, RZ, 0xa, R22 ;  /* 0x0000000aff2a7819 */ /* 0x000fc40000011616 */
[----:B------:R-:W-:Y:S02]  /*1ea0*/  LOP3.LUT R40, R22, 0x3f003f, RZ, 0xc0, !PT ;  /* 0x003f003f16287812 */ /* 0x000fe400078ec0ff */
[----:B------:R-:W-:Y:S02]  /*1eb0*/  SHF.R.U32.HI R41, RZ, 0x6, R22 ;  /* 0x00000006ff297819 */ /* 0x000fe40000011616 */
[----:B------:R-:W-:Y:S02]  /*1ec0*/  SHF.R.U32.HI R19, RZ, 0x8, R21 ;  /* 0x00000008ff137819 */ /* 0x000fe40000011615 */
[--C-:B------:R-:W-:Y:S02]  /*1ed0*/  SHF.R.U32.HI R22, RZ, 0x8, R23.reuse ;  /* 0x00000008ff167819 */ /* 0x100fe40000011617 */
[----:B------:R-:W-:Y:S02]  /*1ee0*/  SHF.R.U32.HI R50, RZ, 0xa, R23 ;  /* 0x0000000aff327819 */ /* 0x000fe40000011617 */
[----:B------:R-:W-:-:S02]  /*1ef0*/  LOP3.LUT R48, R23, 0x3f003f, RZ, 0xc0, !PT ;  /* 0x003f003f17307812 */ /* 0x000fc400078ec0ff */
[----:B------:R-:W-:Y:S02]  /*1f00*/  SHF.R.U32.HI R49, RZ, 0x6, R23 ;  /* 0x00000006ff317819 */ /* 0x000fe40000011617 */
[----:B------:R-:W-:Y:S02]  /*1f10*/  LOP3.LUT R23, R38, 0xf000f, RZ, 0xc0, !PT ;  /* 0x000f000f26177812 */ /* 0x000fe400078ec0ff */
[--C-:B------:R-:W-:Y:S02]  /*1f20*/  SHF.R.U32.HI R35, RZ, 0xa, R21.reuse ;  /* 0x0000000aff237819 */ /* 0x100fe40000011615 */
[----:B------:R-:W-:Y:S02]  /*1f30*/  LOP3.LUT R33, R21, 0x3f003f, RZ, 0xc0, !PT ;  /* 0x003f003f15217812 */ /* 0x000fe400078ec0ff */
[----:B------:R-:W-:Y:S02]  /*1f40*/  SHF.R.U32.HI R34, RZ, 0x6, R21 ;  /* 0x00000006ff227819 */ /* 0x000fe40000011615 */
[----:B------:R-:W-:-:S02]  /*1f50*/  LOP3.LUT R21, R32, 0xf000f, RZ, 0xc0, !PT ;  /* 0x000f000f20157812 */ /* 0x000fc400078ec0ff */
[----:B------:R-:W-:Y:S02]  /*1f60*/  LOP3.LUT R19, R18, 0x300030, R19, 0xf8, !PT ;  /* 0x0030003012137812 */ /* 0x000fe400078ef813 */
[----:B------:R-:W-:Y:S02]  /*1f70*/  LOP3.LUT R18, R23, 0x300030, R22, 0xf8, !PT ;  /* 0x0030003017127812 */ /* 0x000fe400078ef816 */
[----:B------:R-:W-:Y:S02]  /*1f80*/  LOP3.LUT R17, R16, 0x300030, R17, 0xf8, !PT ;  /* 0x0030003010117812 */ /* 0x000fe400078ef811 */
[----:B--2---:R-:W-:Y:S02]  /*1f90*/  SHF.R.U32.HI R22, RZ, 0xc, R14 ;  /* 0x0000000cff167819 */ /* 0x004fe4000001160e */
[----:B------:R-:W-:Y:S02]  /*1fa0*/  LOP3.LUT R16, R21, 0x300030, R20, 0xf8, !PT ;  /* 0x0030003015107812 */ /* 0x000fe400078ef814 */
[----:B------:R-:W-:-:S02]  /*1fb0*/  SHF.R.U32.HI R20, RZ, 0xc, R12 ;  /* 0x0000000cff147819 */ /* 0x000fc4000001160c */
[----:B------:R-:W-:Y:S02]  /*1fc0*/  LOP3.LUT R38, R14, 0x3f003f, RZ, 0xc0, !PT ;  /* 0x003f003f0e267812 */ /* 0x000fe400078ec0ff */
[----:B------:R-:W-:Y:S02]  /*1fd0*/  SHF.R.U32.HI R39, RZ, 0x6, R14 ;  /* 0x00000006ff277819 */ /* 0x000fe4000001160e */
[----:B------:R-:W-:Y:S02]  /*1fe0*/  SHF.R.U32.HI R21, RZ, 0xc, R13 ;  /* 0x0000000cff157819 */ /* 0x000fe4000001160d */
[--C-:B------:R-:W-:Y:S02]  /*1ff0*/  SHF.R.U32.HI R14, RZ, 0xc, R15.reuse ;  /* 0x0000000cff0e7819 */ /* 0x100fe4000001160f */
[----:B------:R-:W-:Y:S02]  /*2000*/  LOP3.LUT R46, R15, 0x3f003f, RZ, 0xc0, !PT ;  /* 0x003f003f0f2e7812 */ /* 0x000fe400078ec0ff */
[----:B------:R-:W-:-:S02]  /*2010*/  SHF.R.U32.HI R47, RZ, 0x6, R15 ;  /* 0x00000006ff2f7819 */ /* 0x000fc4000001160f */
[----:B------:R-:W-:Y:S02]  /*2020*/  LOP3.LUT R15, R22, 0xf000f, RZ, 0xc0, !PT ;  /* 0x000f000f160f7812 */ /* 0x000fe400078ec0ff */
[----:B------:R-:W-:Y:S02]  /*2030*/  LOP3.LUT R31, R13, 0x3f003f, RZ, 0xc0, !PT ;  /* 0x003f003f0d1f7812 */ /* 0x000fe400078ec0ff */
[----:B------:R-:W-:Y:S02]  /*2040*/  SHF.R.U32.HI R32, RZ, 0x6, R13 ;  /* 0x00000006ff207819 */ /* 0x000fe4000001160d */
[----:B------:R-:W-:Y:S02]  /*2050*/  LOP3.LUT R13, R20, 0xf000f, RZ, 0xc0, !PT ;  /* 0x000f000f140d7812 */ /* 0x000fe400078ec0ff */
[----:B------:R-:W-:Y:S02]  /*2060*/  LOP3.LUT R25, R12, 0x3f003f, RZ, 0xc0, !PT ;  /* 0x003f003f0c197812 */ /* 0x000fe400078ec0ff */
[----:B------:R-:W-:-:S02]  /*2070*/  LOP3.LUT R20, R21, 0xf000f, RZ, 0xc0, !PT ;  /* 0x000f000f15147812 */ /* 0x000fc400078ec0ff */
[----:B------:R-:W-:Y:S02]  /*2080*/  SHF.R.U32.HI R12, RZ, 0x6, R12 ;  /* 0x00000006ff0c7819 */ /* 0x000fe4000001160c */
[----:B------:R-:W-:Y:S02]  /*2090*/  LOP3.LUT R21, R14, 0xf000f, RZ, 0xc0, !PT ;  /* 0x000f000f0e157812 */ /* 0x000fe400078ec0ff */
[----:B------:R-:W-:Y:S02]  /*20a0*/  LOP3.LUT R44, R15, 0x300030, R42, 0xf8, !PT ;  /* 0x003000300f2c7812 */ /* 0x000fe400078ef82a */
[----:B------:R-:W-:Y:S02]  /*20b0*/  LOP3.LUT R15, R31, 0x64006400, RZ, 0xfc, !PT ;  /* 0x640064001f0f7812 */ /* 0x000fe400078efcff */
[----:B------:R-:W-:Y:S02]  /*20c0*/  LOP3.LUT R14, R13, 0x300030, R26, 0xf8, !PT ;  /* 0x003000300d0e7812 */ /* 0x000fe400078ef81a */
[----:B------:R-:W-:-:S02]  /*20d0*/  LOP3.LUT R47, R47, 0x3f003f, RZ, 0xc0, !PT ;  /* 0x003f003f2f2f7812 */ /* 0x000fc400078ec0ff */
[----:B------:R-:W-:Y:S02]  /*20e0*/  LOP3.LUT R49, R49, 0x3f003f, RZ, 0xc0, !PT ;  /* 0x003f003f31317812 */ /* 0x000fe400078ec0ff */
[----:B------:R-:W-:Y:S02]  /*20f0*/  LOP3.LUT R35, R20, 0x300030, R35, 0xf8, !PT ;  /* 0x0030003014237812 */ /* 0x000fe400078ef823 */
[----:B------:R-:W-:Y:S02]  /*2100*/  LOP3.LUT R50, R21, 0x300030, R50, 0xf8, !PT ;  /* 0x0030003015327812 */ /* 0x000fe400078ef832 */
        /* <DEDUP_REMOVED lines=109> */
.L_x_814:
        /* <DEDUP_REMOVED lines=47> */
.L_x_815:
        /* <DEDUP_REMOVED lines=49> */
.L_x_816:
        /* <DEDUP_REMOVED lines=44> */
.L_x_813:
[----:B0-----:R-:W-:-:S04]  /*30a0*/  IMAD.WIDE R12, R85, 0xc, R10 ;  /* 0x0000000c550c7825 */ /* 0x001fc800078e020a */
[C---:B------:R-:W-:Y:S02]  /*30b0*/  IMAD.WIDE R20, R85.reuse, 0x4, R12 ;  /* 0x0000000455147825 */ /* 0x040fe400078e020c */
[----:B------:R-:W2:Y:S02]  /*30c0*/  LDG.E.128.CONSTANT R12, desc[UR6][R12.64] ;  /* 0x000000060c0c7981 */ /* 0x000ea4000c1e9d00 */
[C---:B-----5:R-:W-:Y:S02]  /*30d0*/  IMAD.WIDE R16, R85.reuse, 0x4, R20 ;  /* 0x0000000455107825 */ /* 0x060fe400078e0214 */
        /* <DEDUP_REMOVED lines=9> */
[----:B------:R-:W-:-:S02]  /*3170*/  LOP3.LUT R31, R28, 0xf000f, RZ, 0xc0, !PT ;  /* 0x000f000f1c1f7812 */ /* 0x000fc400078ec0ff */
[----:B----4-:R-:W-:Y:S02]  /*3180*/  SHF.R.U32.HI R0, RZ, 0x8, R16 ;  /* 0x00000008ff007819 */ /* 0x010fe40000011610 */
[----:B------:R-:W-:Y:S02]  /*3190*/  SHF.R.U32.HI R26, RZ, 0x8, R18 ;  /* 0x00000008ff1a7819 */ /* 0x000fe40000011612 */
[----:B------:R-:W-:Y:S02]  /*31a0*/  SHF.R.U32.HI R28, RZ, 0x8, R19 ;  /* 0x00000008ff1c7819 */ /* 0x000fe40000011613 */
[----:B------:R-:W-:Y:S02]  /*31b0*/  LOP3.LUT R27, R24, 0xf000f, RZ, 0xc0, !PT ;  /* 0x000f000f181b7812 */ /* 0x000fe400078ec0ff */
[----:B------:R-:W-:Y:S02]  /*31c0*/  SHF.R.U32.HI R24, RZ, 0x8, R17 ;  /* 0x00000008ff187819 */ /* 0x000fe40000011611 */
[----:B------:R-:W-:-:S02]  /*31d0*/  LOP3.LUT R25, R25, 0x300030, R0, 0xf8, !PT ;  /* 0x0030003019197812 */ /* 0x000fc400078ef800 */
[----:B------:R-:W-:Y:S02]  /*31e0*/  LOP3.LUT R32, R29, 0x300030, R26, 0xf8, !PT ;  /* 0x003000301d207812 */ /* 0x000fe400078ef81a */
[----:B------:R-:W-:Y:S02]  /*31f0*/  LOP3.LUT R43, R31, 0x300030, R28, 0xf8, !PT ;  /* 0x003000301f2b7812 */ /* 0x000fe400078ef81c */
[----:B---3--:R-:W-:Y:S02]  /*3200*/  SHF.R.U32.HI R0, RZ, 0xc, R20 ;  /* 0x0000000cff007819 */ /* 0x008fe40000011614 */
[----:B------:R-:W-:Y:S02]  /*3210*/  SHF.R.U32.HI R26, RZ, 0xc, R21 ;  /* 0x0000000cff1a7819 */ /* 0x000fe40000011615 */
[----:B------:R-:W-:Y:S02]  /*3220*/  SHF.R.U32.HI R31, RZ, 0xc, R22 ;  /* 0x0000000cff1f7819 */ /* 0x000fe40000011616 */
[----:B------:R-:W-:-:S02]  /*3230*/  SHF.R.U32.HI R34, RZ, 0xc, R23 ;  /* 0x0000000cff227819 */ /* 0x000fc40000011617 */
[----:B------:R-:W-:Y:S02]  /*3240*/  LOP3.LUT R30, R27, 0x300030, R24, 0xf8, !PT ;  /* 0x003000301b1e7812 */ /* 0x000fe400078ef818 */
        /* <DEDUP_REMOVED lines=25> */
[----:B------:R-:W-:Y:S02]  /*33e0*/  SHF.R.U32.HI R46, RZ, 0x6, R23 ;  /* 0x00000006ff2e7819 */ /* 0x000fe40000011617 */
[----:B------:R-:W-:Y:S02]  /*33f0*/  LOP3.LUT R15, R16, 0x3f003f, RZ, 0xc0, !PT ;  /* 0x003f003f100f7812 */ /* 0x000fe400078ec0ff */
        /* <DEDUP_REMOVED lines=132> */
.L_x_818:
        /* <DEDUP_REMOVED lines=47> */
.L_x_819:
        /* <DEDUP_REMOVED lines=49> */
.L_x_820:
        /* <DEDUP_REMOVED lines=43> */
.L_x_817:
[----:B------:R-:W-:Y:S01]  /*44f0*/  LEA R0, R86, 0x40, 0x6 ;  /* 0x0000004056007811 */ /* 0x000fe200078e30ff */
[----:B------:R-:W-:Y:S01]  /*4500*/  UIADD3 UR4, UR4, 0x40, URZ ;  /* 0x0000004004047890 */ /* 0x000fe2000fffe03f */
[----:B------:R-:W-:Y:S02]  /*4510*/  IADD3 R94, R94, 0x20, RZ ;  /* 0x000000205e5e7810 */ /* 0x000fe40007ffe0ff */
[----:B------:R-:W-:Y:S02]  /*4520*/  VIMNMX R13, R0, UR8, PT ;  /* 0x00000008000d7c48 */ /* 0x000fe4000bfe0100 */
[C---:B------:R-:W-:Y:S02]  /*4530*/  ISETP.GE.AND P0, PT, R94.reuse, UR5, PT ;  /* 0x000000055e007c0c */ /* 0x040fe4000bf06270 */
[----:B------:R-:W-:-:S13]  /*4540*/  ISETP.LT.AND P2, PT, R94, R13, PT ;  /* 0x0000000d5e00720c */ /* 0x000fda0003f41270 */
[----:B------:R-:W-:Y:S05]  /*4550*/  @!P0 BRA P2, `(.L_x_821) ;  /* 0xffffffd4008c8947 */ /* 0x000fea000103ffff */
.L_x_812:
        /* <DEDUP_REMOVED lines=8> */
.L_x_827:
[----:B------:R-:W-:Y:S01]  /*45e0*/  ISETP.NE.AND P2, PT, R94, R87, PT ;  /* 0x000000575e00720c */ /* 0x000fe20003f45270 */
[----:B------:R-:W0:-:S12]  /*45f0*/  LDC R85, c[0x0][0x23c] ;  /* 0x00008f00ff557b82 */ /* 0x000e180000000800 */
[----:B------:R-:W1:Y:S01]  /*4600*/  @!P2 LDC.64 R12, c[0x0][0x248] ;  /* 0x00009200ff0cab82 */ /* 0x000e620000000a00 */
[----:B------:R-:W-:Y:S02]  /*4610*/  @!P2 IADD3 R88, R88, 0x1, RZ ;  /* 0x000000015858a810 */ /* 0x000fe40007ffe0ff */
[----:B------:R-:W-:Y:S02]  /*4620*/  @!P2 LEA R15, R94, 0x1, 0x1 ;  /* 0x000000015e0fa811 */ /* 0x000fe400078e08ff */
[----:B------:R-:W-:Y:S02]  /*4630*/  @!P2 LEA R14, R88, R1, 0x3 ;  /* 0x00000001580ea211 */ /* 0x000fe400078e18ff */
[----:B-----5:R-:W-:Y:S02]  /*4640*/  MOV R20, R10 ;  /* 0x0000000a00147202 */ /* 0x020fe40000000f00 */
[----:B------:R-:W-:-:S03]  /*4650*/  MOV R21, R11 ;  /* 0x0000000b00157202 */ /* 0x000fc60000000f00 */
[----:B0-----:R-:W-:-:S03]  /*4660*/  IMAD.WIDE R10, R85, 0x4, R20 ;  /* 0x00000004550a7825 */ /* 0x001fc600078e0214 */
[----:B------:R-:W5:Y:S04]  /*4670*/  LDG.E.128.CONSTANT R20, desc[UR6][R20.64] ;  /* 0x0000000614147981 */ /* 0x000f68000c1e9d00 */
[----:B------:R0:W5:Y:S01]  /*4680*/  LDG.E.128.CONSTANT R16, desc[UR6][R10.64] ;  /* 0x000000060a107981 */ /* 0x000162000c1e9d00 */
[----:B-1----:R-:W-:-:S03]  /*4690*/  @!P2 IMAD.WIDE R12, R15, 0x2, R12 ;  /* 0x000000020f0ca825 */ /* 0x002fc600078e020c */
[----:B------:R-:W2:Y:S04]  /*46a0*/  @!P2 LDL.64 R14, [R14] ;  /* 0x000000000e0ea983 */ /* 0x000ea80000100a00 */
[----:B------:R-:W3:Y:S01]  /*46b0*/  @!P2 LDG.E.U16.CONSTANT R13, desc[UR6][R12.64] ;  /* 0x000000060c0da981 */ /* 0x000ee2000c1e9500 */
[----:B------:R-:W-:Y:S01]  /*46c0*/  IMAD.WIDE R98, R85, 0x4, R10 ;  /* 0x0000000455627825 */ /* 0x000fe200078e020a */
[----:B--2---:R-:W-:Y:S02]  /*46d0*/  @!P2 PRMT R97, R14, 0x7610, R97 ;  /* 0x000076100e61a816 */ /* 0x004fe40000000061 */
[----:B------:R-:W-:Y:S02]  /*46e0*/  @!P2 PRMT R100, R15, 0x7610, R100 ;  /* 0x000076100f64a816 */ /* 0x000fe40000000064 */
[----:B---3--:R-:W-:-:S02]  /*46f0*/  @!P2 IADD3 R87, R13, R94, RZ ;  /* 0x0000005e0d57a210 */ /* 0x008fc40007ffe0ff */
[----:B------:R-:W-:Y:S02]  /*4700*/  @!P2 PRMT R97, R97, 0x7610, R14 ;  /* 0x000076106161a816 */ /* 0x000fe4000000000e */
[----:B------:R-:W-:Y:S01]  /*4710*/  @!P2 PRMT R100, R100, 0x7610, R15 ;  /* 0x000076106464a816 */ /* 0x000fe2000000000f */
[----:B0-----:R-:W-:Y:S06]  /*4720*/  @!P1 BRA `(.L_x_823) ;  /* 0x0000002000849947 */ /* 0x001fec0003800000 */
[----:B------:R-:W2:Y:S01]  /*4730*/  LDG.E.128.CONSTANT R12, desc[UR6][R98.64] ;  /* 0x00000006620c7981 */ /* 0x000ea2000c1e9d00 */
[----:B-----5:R-:W-:Y:S02]  /*4740*/  SHF.R.U32.HI R10, RZ, 0xf, R20 ;  /* 0x0000000fff0a7819 */ /* 0x020fe40000011614 */
[----:B------:R-:W-:Y:S02]  /*4750*/  SHF.R.U32.HI R25, RZ, 0xf, R21 ;  /* 0x0000000fff197819 */ /* 0x000fe40000011615 */
[----:B------:R-:W-:Y:S02]  /*4760*/  SHF.R.U32.HI R29, RZ, 0xf, R23 ;  /* 0x0000000fff1d7819 */ /* 0x000fe40000011617 */
[----:B------:R-:W-:Y:S02]  /*4770*/  SHF.R.U32.HI R27, RZ, 0xf, R22 ;  /* 0x0000000fff1b7819 */ /* 0x000fe40000011616 */
[----:B------:R-:W-:Y:S02]  /*4780*/  LOP3.LUT R24, R21, 0x380038, RZ, 0xc0, !PT ;  /* 0x0038003815187812 */ /* 0x000fe400078ec0ff */
[----:B------:R-:W-:-:S02]  /*4790*/  SHF.R.U32.HI R32, RZ, 0x6, R21 ;  /* 0x00000006ff207819 */ /* 0x000fc40000011615 */
[----:B------:R-:W-:Y:S02]  /*47a0*/  LOP3.LUT R36, R21, 0x70007, RZ, 0xc0, !PT ;  /* 0x0007000715247812 */ /* 0x000fe400078ec0ff */
[C---:B------:R-:W-:Y:S02]  /*47b0*/  LOP3.LUT R58, R23.reuse, 0x380038, RZ, 0xc0, !PT ;  /* 0x00380038173a7812 */ /* 0x040fe400078ec0ff */
[----:B------:R-:W-:Y:S02]  /*47c0*/  SHF.R.U32.HI R35, RZ, 0x6, R23 ;  /* 0x00000006ff237819 */ /* 0x000fe40000011617 */
[----:B------:R-:W-:Y:S02]  /*47d0*/  LOP3.LUT R43, R23, 0x70007, RZ, 0xc0, !PT ;  /* 0x00070007172b7812 */ /* 0x000fe400078ec0ff */
[----:B------:R-:W-:Y:S02]  /*47e0*/  SHF.R.U32.HI R21, RZ, 0xe, R16 ;  /* 0x0000000eff157819 */ /* 0x000fe40000011610 */
[----:B------:R-:W-:-:S02]  /*47f0*/  LOP3.LUT R11, R16, 0x380038, RZ, 0xc0, !PT ;  /* 0x00380038100b7812 */ /* 0x000fc400078ec0ff */
[----:B------:R-:W-:Y:S02]  /*4800*/  SHF.R.U32.HI R38, RZ, 0x6, R16 ;  /* 0x00000006ff267819 */ /* 0x000fe40000011610 */
[----:B------:R-:W-:Y:S02]  /*4810*/  LOP3.LUT R50, R16, 0x70007, RZ, 0xc0, !PT ;  /* 0x0007000710327812 */ /* 0x000fe400078ec0ff */
[--C-:B------:R-:W-:Y:S02]  /*4820*/  SHF.R.U32.HI R28, RZ, 0xe, R18.reuse ;  /* 0x0000000eff1c7819 */ /* 0x100fe40000011612 */
[C---:B------:R-:W-:Y:S02]  /*4830*/  LOP3.LUT R23, R18.reuse, 0x380038, RZ, 0xc0, !PT ;  /* 0x0038003812177812 */ /* 0x040fe400078ec0ff */
[----:B------:R-:W-:Y:S02]  /*4840*/  SHF.R.U32.HI R42, RZ, 0x6, R18 ;  /* 0x00000006ff2a7819 */ /* 0x000fe40000011612 */
[----:B------:R-:W-:-:S02]  /*4850*/  LOP3.LUT R49, R18, 0x70007, RZ, 0xc0, !PT ;  /* 0x0007000712317812 */ /* 0x000fc400078ec0ff */
[----:B------:R-:W-:Y:S02]  /*4860*/  LOP3.LUT R10, R10, 0x10001, RZ, 0xc0, !PT ;  /* 0x000100010a0a7812 */ /* 0x000fe400078ec0ff */
[----:B------:R-:W-:Y:S02]  /*4870*/  SHF.R.U32.HI R16, RZ, 0xe, R17 ;  /* 0x0000000eff107819 */ /* 0x000fe40000011611 */
[----:B------:R-:W-:Y:S02]  /*4880*/  SHF.R.U32.HI R18, RZ, 0xe, R19 ;  /* 0x0000000eff127819 */ /* 0x000fe40000011613 */
[----:B------:R-:W-:Y:S02]  /*4890*/  LOP3.LUT R25, R25, 0x10001, RZ, 0xc0, !PT ;  /* 0x0001000119197812 */ /* 0x000fe400078ec0ff */
[----:B------:R-:W-:Y:S02]  /*48a0*/  LOP3.LUT R29, R29, 0x10001, RZ, 0xc0, !PT ;  /* 0x000100011d1d7812 */ /* 0x000fe400078ec0ff */
[----:B------:R-:W-:-:S02]  /*48b0*/  LOP3.LUT R27, R27, 0x10001, RZ, 0xc0, !PT ;  /* 0x000100011b1b7812 */ /* 0x000fc400078ec0ff */
[C---:B------:R-:W-:Y:S02]  /*48c0*/  LOP3.LUT R26, R22.reuse, 0x380038, RZ, 0xc0, !PT ;  /* 0x00380038161a7812 */ /* 0x040fe400078ec0ff */
[----:B------:R-:W-:Y:S02]  /*48d0*/  SHF.R.U32.HI R33, RZ, 0x6, R22 ;  /* 0x00000006ff217819 */ /* 0x000fe40000011616 */
[----:B------:R-:W-:Y:S02]  /*48e0*/  LOP3.LUT R37, R22, 0x70007, RZ, 0xc0, !PT ;  /* 0x0007000716257812 */ /* 0x000fe400078ec0ff */
[C---:B------:R-:W-:Y:S02]  /*48f0*/  LOP3.LUT R22, R17.reuse, 0x380038, RZ, 0xc0, !PT ;  /* 0x0038003811167812 */ /* 0x040fe400078ec0ff */
[----:B------:R-:W-:Y:S02]  /*4900*/  SHF.R.U32.HI R39, RZ, 0x6, R17 ;  /* 0x00000006ff277819 */ /* 0x000fe40000011611 */
[----:B------:R-:W-:-:S02]  /*4910*/  LOP3.LUT R45, R17, 0x70007, RZ, 0xc0, !PT ;  /* 0x00070007112d7812 */ /* 0x000fc400078ec0ff */
[----:B------:R-:W-:Y:S02]  /*4920*/  LOP3.LUT R21, R10, 0x20002, R21, 0xf8, !PT ;  /* 0x000200020a157812 */ /* 0x000fe400078ef815 */
[----:B------:R-:W-:Y:S02]  /*4930*/  LOP3.LUT R10, R25, 0x20002, R16, 0xf8, !PT ;  /* 0x00020002190a7812 */ /* 0x000fe400078ef810 */
[----:B------:R-:W-:Y:S02]  /*4940*/  LOP3.LUT R17, R29, 0x20002, R18, 0xf8, !PT ;  /* 0x000200021d117812 */ /* 0x000fe400078ef812 */
[----:B------:R-:W-:Y:S02]  /*4950*/  LOP3.LUT R28, R27, 0x20002, R28, 0xf8, !PT ;  /* 0x000200021b1c7812 */ /* 0x000fe400078ef81c */
[----:B------:R-:W-:Y:S02]  /*4960*/  LOP3.LUT R0, R20, 0x380038, RZ, 0xc0, !PT ;  /* 0x0038003814007812 */ /* 0x000fe400078ec0ff */
[----:B------:R-:W-:-:S02]  /*4970*/  SHF.R.U32.HI R34, RZ, 0x6, R20 ;  /* 0x00000006ff227819 */ /* 0x000fc40000011614 */
[----:B------:R-:W-:Y:S01]  /*4980*/  LOP3.LUT R41, R20, 0x70007, RZ, 0xc0, !PT ;  /* 0x0007000714297812 */ /* 0x000fe200078ec0ff */
[----:B------:R-:W-:Y:S01]  /*4990*/  HFMA2.MMA R20, -RZ, RZ, 0, 0.125 ;  /* 0x00003000ff147435 */ /* 0x000fe200000001ff */
[C---:B------:R-:W-:Y:S02]  /*49a0*/  LOP3.LUT R60, R19.reuse, 0x380038, RZ, 0xc0, !PT ;  /* 0x00380038133c7812 */ /* 0x040fe400078ec0ff */
[----:B------:R-:W-:Y:S02]  /*49b0*/  SHF.R.U32.HI R44, RZ, 0x6, R19 ;  /* 0x00000006ff2c7819 */ /* 0x000fe40000011613 */
[----:B------:R-:W-:Y:S02]  /*49c0*/  LOP3.LUT R66, R19, 0x70007, RZ, 0xc0, !PT ;  /* 0x0007000713427812 */ /* 0x000fe400078ec0ff */
[----:B------:R-:W-:Y:S02]  /*49d0*/  PRMT R19, R91, 0x9910, RZ ;  /* 0x000099105b137816 */ /* 0x000fe400000000ff */
[----:B------:R-:W-:-:S02]  /*49e0*/  LOP3.LUT R83, R0, 0x64006400, RZ, 0xfc, !PT ;  /* 0x6400640000537812 */ /* 0x000fc400078efcff */
[----:B------:R-:W-:Y:S02]  /*49f0*/  LOP3.LUT R59, R58, 0x64006400, RZ, 0xfc, !PT ;  /* 0x640064003a3b7812 */ /* 0x000fe400078efcff */
[----:B------:R-:W-:Y:S01]  /*4a00*/  LOP3.LUT R0, R34, 0x380038, RZ, 0xc0, !PT ;  /* 0x0038003822007812 */ /* 0x000fe200078ec0ff */
[-C--:B------:R-:W-:Y:S01]  /*4a10*/  HFMA2 R83, R83, R20.reuse.H0_H0, -132, -132 ;  /* 0xd820d82053537431 */ /* 0x080fe20000040014 */
[----:B------:R-:W-:Y:S01]  /*4a20*/  ISETP.NE.AND P2, PT, R19, RZ, PT ;  /* 0x000000ff1300720c */ /* 0x000fe20003f45270 */
        /* <DEDUP_REMOVED lines=14> */
[----:B------:R-:W-:Y:S02]  /*4b10*/  LOP3.LUT R77, R26, 0x64006400, RZ, 0xfc, !PT ;  /* 0x640064001a4d7812 */ /* 0x000fe400078efcff */
[----:B------:R-:W-:Y:S02]  /*4b20*/  LOP3.LUT R22, R38, 0x1c001c0, RZ, 0xc0, !PT ;  /* 0x01c001c026167812 */ /* 0x000fe400078ec0ff */
[----:B------:R-:W-:Y:S01]  /*4b30*/  LOP3.LUT R26, R33, 0x1c001c0, RZ, 0xc0, !PT ;  /* 0x01c001c0211a7812 */ /* 0x000fe200078ec0ff */
[----:B------:R-:W-:Y:S01]  /*4b40*/  HFMA2 R77, R77, R20.H0_H0, -132, -132 ;  /* 0xd820d8204d4d7431 */ /* 0x000fe20000040014 */
[----:B------:R-:W-:-:S02]  /*4b50*/  LOP3.LUT R64, R35, 0x1c001c0, RZ, 0xc0, !PT ;  /* 0x01c001c023407812 */ /* 0x000fc400078ec0ff */
[----:B------:R-:W-:Y:S02]  /*4b60*/  MOV R40, 0x2400 ;  /* 0x0000240000287802 */ /* 0x000fe40000000f00 */
        /* <DEDUP_REMOVED lines=10> */
[----:B------:R-:W-:-:S03]  /*4c10*/  ISETP.GE.AND P3, PT, R95, 0x2, PT ;  /* 0x000000025f00780c */ /* 0x000fc60003f66270 */
[----:B------:R-:W-:Y:S01]  /*4c20*/  HADD2 R72, R37, -1028, -1028 ;  /* 0xe404e40425487430 */ /* 0x000fe20000000000 */
[--C-:B--2---:R-:W-:Y:S02]  /*4c30*/  SHF.R.U32.HI R30, RZ, 0xd, R12.reuse ;  /* 0x0000000dff1e7819 */ /* 0x104fe4000001160c */
[C---:B------:R-:W-:Y:S02]  /*4c40*/  LOP3.LUT R16, R12.reuse, 0x380038, RZ, 0xc0, !PT ;  /* 0x003800380c107812 */ /* 0x040fe400078ec0ff */
[----:B------:R-:W-:Y:S02]  /*4c50*/  SHF.R.U32.HI R46, RZ, 0x6, R12 ;  /* 0x00000006ff2e7819 */ /* 0x000fe4000001160c */
[----:B------:R-:W-:Y:S02]  /*4c60*/  LOP3.LUT R52, R12, 0x70007, RZ, 0xc0, !PT ;  /* 0x000700070c347812 */ /* 0x000fe400078ec0ff */
[----:B------:R-:W-:Y:S02]  /*4c70*/  SHF.R.U32.HI R29, RZ, 0xd, R14 ;  /* 0x0000000dff1d7819 */ /* 0x000fe4000001160e */
[----:B------:R-:W-:-:S02]  /*4c80*/  SHF.R.U32.HI R31, RZ, 0xd, R13 ;  /* 0x0000000dff1f7819 */ /* 0x000fc4000001160d */
[----:B------:R-:W-:Y:S02]  /*4c90*/  SHF.R.U32.HI R12, RZ, 0xd, R15 ;  /* 0x0000000dff0c7819 */ /* 0x000fe4000001160f */
[----:B------:R-:W-:Y:S02]  /*4ca0*/  LOP3.LUT R29, R28, 0x40004, R29, 0xf8, !PT ;  /* 0x000400041c1d7812 */ /* 0x000fe400078ef81d */
[----:B------:R-:W-:Y:S02]  /*4cb0*/  LOP3.LUT R31, R10, 0x40004, R31, 0xf8, !PT ;  /* 0x000400040a1f7812 */ /* 0x000fe400078ef81f */
[----:B------:R-:W-:Y:S02]  /*4cc0*/  LOP3.LUT R28, R17, 0x40004, R12, 0xf8, !PT ;  /* 0x00040004111c7812 */ /* 0x000fe400078ef80c */
[----:B------:R-:W-:Y:S02]  /*4cd0*/  LOP3.LUT R10, R38, 0x380038, RZ, 0xc0, !PT ;  /* 0x00380038260a7812 */ /* 0x000fe400078ec0ff */
[----:B------:R-:W-:-:S02]  /*4ce0*/  LOP3.LUT R12, R32, 0x380038, RZ, 0xc0, !PT ;  /* 0x00380038200c7812 */ /* 0x000fc400078ec0ff */
[----:B------:R-:W-:Y:S02]  /*4cf0*/  SHF.R.U32.HI R47, RZ, 0x6, R13 ;  /* 0x00000006ff2f7819 */ /* 0x000fe4000001160d */
[----:B------:R-:W-:Y:S02]  /*4d00*/  SHF.R.U32.HI R48, RZ, 0x6, R14 ;  /* 0x00000006ff307819 */ /* 0x000fe4000001160e */
[C---:B------:R-:W-:Y:S02]  /*4d10*/  LOP3.LUT R62, R15.reuse, 0x380038, RZ, 0xc0, !PT ;  /* 0x003800380f3e7812 */ /* 0x040fe400078ec0ff */
[----:B------:R-:W-:Y:S02]  /*4d20*/  SHF.R.U32.HI R51, RZ, 0x6, R15 ;  /* 0x00000006ff337819 */ /* 0x000fe4000001160f */
[----:B------:R-:W-:Y:S02]  /*4d30*/  LOP3.LUT R55, R15, 0x70007, RZ, 0xc0, !PT ;  /* 0x000700070f377812 */ /* 0x000fe400078ec0ff */
        /* <DEDUP_REMOVED lines=12> */
[----:B------:R-:W-:Y:S01]  /*4e00*/  HFMA2 R78, R17, R20.H0_H0, -132, -132 ;  /* 0xd820d820114e7431 */ /* 0x000fe20000040014 */
[----:B------:R-:W-:Y:S02]  /*4e10*/  LOP3.LUT R24, R44, 0x380038, RZ, 0xc0, !PT ;  /* 0x003800382c187812 */ /* 0x000fe400078ec0ff */
[----:B------:R-:W-:-:S02]  /*4e20*/  LOP3.LUT R30, R21, 0x40004, R30, 0xf8, !PT ;  /* 0x00040004151e7812 */ /* 0x000fc400078ef81e */
[----:B------:R-:W-:Y:S02]  /*4e30*/  LOP3.LUT R27, R15, 0x64006400, RZ, 0xfc, !PT ;  /* 0x640064000f1b7812 */ /* 0x000fe400078efcff */
[----:B------:R-:W-:Y:S02]  /*4e40*/  LOP3.LUT R0, R46, 0x380038, RZ, 0xc0, !PT ;  /* 0x003800382e007812 */ /* 0x000fe400078ec0ff */
        /* <DEDUP_REMOVED lines=193> */
.L_x_824:
        /* <DEDUP_REMOVED lines=81> */
.L_x_825:
        /* <DEDUP_REMOVED lines=80> */
.L_x_826:
        /* <DEDUP_REMOVED lines=77> */
.L_x_823:
[----:B------:R-:W-:Y:S01]  /*6940*/  IADD3 R94, R94, 0x20, RZ ;  /* 0x000000205e5e7810 */ /* 0x000fe20007ffe0ff */
[----:B------:R-:W-:Y:S01]  /*6950*/  UIADD3 UR4, UR4, 0x40, URZ ;  /* 0x0000004004047890 */ /* 0x000fe2000fffe03f */
[----:B------:R-:W-:Y:S02]  /*6960*/  IMAD.WIDE R10, R85, 0x4, R98 ;  /* 0x00000004550a7825 */ /* 0x000fe400078e0262 */
[C---:B------:R-:W-:Y:S02]  /*6970*/  ISETP.GE.AND P2, PT, R94.reuse, UR5, PT ;  /* 0x000000055e007c0c */ /* 0x040fe4000bf46270 */
[----:B------:R-:W-:-:S13]  /*6980*/  ISETP.LT.AND P3, PT, R94, R93, PT ;  /* 0x0000005d5e00720c */ /* 0x000fda0003f61270 */
[----:B------:R-:W-:Y:S05]  /*6990*/  @!P2 BRA P3, `(.L_x_827) ;  /* 0xffffffdc0010a947 */ /* 0x000fea000183ffff */
.L_x_822:
        /* <DEDUP_REMOVED lines=8> */
[----:B------:R-:W-:Y:S01]  /*6a20*/  ULDC UR5, c[0x0][0x26c] ;  /* 0x00009b0000057ab9 */ /* 0x000fe20000000800 */
[C---:B-----5:R-:W-:Y:S02]  /*6a30*/  SHF.L.U32 R21, R85.reuse, 0x2, RZ ;  /* 0x0000000255157819 */ /* 0x060fe400000006ff */
[----:B------:R-:W-:Y:S02]  /*6a40*/  ISETP.NE.AND P0, PT, R0, RZ, PT ;  /* 0x000000ff0000720c */ /* 0x000fe40003f05270 */
[----:B------:R-:W-:Y:S02]  /*6a50*/  SHF.R.S32.HI R0, RZ, 0x1f, R85 ;  /* 0x0000001fff007819 */ /* 0x000fe40000011455 */
[----:B------:R-:W-:Y:S02]  /*6a60*/  ISETP.LT.OR P0, PT, R96, 0x4, !P0 ;  /* 0x000000046000780c */ /* 0x000fe40004701670 */
[----:B------:R-:W-:-:S11]  /*6a70*/  SHF.L.U64.HI R0, R85, 0x2, R0 ;  /* 0x0000000255007819 */ /* 0x000fd60000010200 */
.L_x_833:
        /* <DEDUP_REMOVED lines=15> */
[----:B------:R-:W-:Y:S01]  /*6b70*/  MOV R16, 0x3400 ;  /* 0x0000340000107802 */ /* 0x000fe20000000f00 */
[----:B------:R-:W-:Y:S01]  /*6b80*/  HFMA2.MMA R36, -RZ, RZ, 0, 0.0625 ;  /* 0x00002c00ff247435 */ /* 0x000fe200000001ff */
[----:B------:R-:W-:Y:S02]  /*6b90*/  MOV R18, 0x2400 ;  /* 0x0000240000127802 */ /* 0x000fe40000000f00 */
[----:B------:R-:W-:Y:S02]  /*6ba0*/  PRMT R17, R91, 0x9910, RZ ;  /* 0x000099105b117816 */ /* 0x000fe400000000ff */
[----:B------:R-:W-:Y:S02]  /*6bb0*/  PRMT R16, R18, 0x5410, R16 ;  /* 0x0000541012107816 */ /* 0x000fe40000000010 */
[----:B------:R-:W-:Y:S02]  /*6bc0*/  ISETP.NE.AND P2, PT, R17, RZ, PT ;  /* 0x000000ff1100720c */ /* 0x000fe40003f45270 */
[----:B------:R-:W-:-:S02]  /*6bd0*/  ISETP.GE.AND P3, PT, R95, 0x2, PT ;  /* 0x000000025f00780c */ /* 0x000fc40003f66270 */
[C---:B--2---:R-:W-:Y:S02]  /*6be0*/  LOP3.LUT R20, R13.reuse, 0xc000c, RZ, 0xc0, !PT ;  /* 0x000c000c0d147812 */ /* 0x044fe400078ec0ff */
[----:B------:R-:W-:Y:S02]  /*6bf0*/  SHF.R.U32.HI R47, RZ, 0x8, R13 ;  /* 0x00000008ff2f7819 */ /* 0x000fe4000001160d */
[C---:B------:R-:W-:Y:S02]  /*6c00*/  LOP3.LUT R29, R13.reuse, 0x300030, RZ, 0xc0, !PT ;  /* 0x003000300d1d7812 */ /* 0x040fe400078ec0ff */
[C---:B------:R-:W-:Y:S02]  /*6c10*/  LOP3.LUT R37, R13.reuse, 0xc000c0, RZ, 0xc0, !PT ;  /* 0x00c000c00d257812 */ /* 0x040fe400078ec0ff */
[----:B------:R-:W-:Y:S02]  /*6c20*/  LOP3.LUT R46, R13, 0x30003, RZ, 0xc0, !PT ;  /* 0x000300030d2e7812 */ /* 0x000fe400078ec0ff */
[----:B------:R-:W-:-:S02]  /*6c30*/  LOP3.LUT R13, R14, 0xc000c, RZ, 0xc0, !PT ;  /* 0x000c000c0e0d7812 */ /* 0x000fc400078ec0ff */
[----:B------:R-:W-:Y:S02]  /*6c40*/  SHF.R.U32.HI R45, RZ, 0x8, R12 ;  /* 0x00000008ff2d7819 */ /* 0x000fe4000001160c */
[----:B------:R-:W-:Y:S02]  /*6c50*/  LOP3.LUT R23, R13, 0x64006400, RZ, 0xfc, !PT ;  /* 0x640064000d177812 */ /* 0x000fe400078efcff */
[----:B------:R-:W-:Y:S02]  /*6c60*/  LOP3.LUT R13, R45, 0xc000c, RZ, 0xc0, !PT ;  /* 0x000c000c2d0d7812 */ /* 0x000fe400078ec0ff */
[----:B------:R-:W-:Y:S01]  /*6c70*/  SHF.R.U32.HI R49, RZ, 0x8, R14 ;  /* 0x00000008ff317819 */ /* 0x000fe2000001160e */
[----:B------:R-:W-:Y:S01]  /*6c80*/  HFMA2 R23, R23, R16.H1_H1, -258, -258 ;  /* 0xdc08dc0817177431 */ /* 0x000fe20000060010 */
[C---:B------:R-:W-:Y:S02]  /*6c90*/  LOP3.LUT R31, R14.reuse, 0x300030, RZ, 0xc0, !PT ;  /* 0x003000300e1f7812 */ /* 0x040fe400078ec0ff */
[----:B------:R-:W-:-:S02]  /*6ca0*/  LOP3.LUT R38, R14, 0xc000c0, RZ, 0xc0, !PT ;  /* 0x00c000c00e267812 */ /* 0x000fc400078ec0ff */
[----:B------:R-:W-:Y:S02]  /*6cb0*/  LOP3.LUT R48, R14, 0x30003, RZ, 0xc0, !PT ;  /* 0x000300030e307812 */ /* 0x000fe400078ec0ff */
[----:B------:R-:W-:Y:S02]  /*6cc0*/  LOP3.LUT R14, R15, 0xc000c, RZ, 0xc0, !PT ;  /* 0x000c000c0f0e7812 */ /* 0x000fe400078ec0ff */
[----:B------:R-:W-:Y:S02]  /*6cd0*/  LOP3.LUT R13, R13, 0x64006400, RZ, 0xfc, !PT ;  /* 0x640064000d0d7812 */ /* 0x000fe400078efcff */
[----:B------:R-:W-:Y:S02]  /*6ce0*/  SHF.R.U32.HI R51, RZ, 0x8, R15 ;  /* 0x00000008ff337819 */ /* 0x000fe4000001160f */
[C---:B------:R-:W-:Y:S01]  /*6cf0*/  LOP3.LUT R32, R15.reuse, 0x300030, RZ, 0xc0, !PT ;  /* 0x003000300f207812 */ /* 0x040fe200078ec0ff */
[----:B------:R-:W-:Y:S01]  /*6d00*/  HFMA2 R25, R13, R16.H1_H1, -258, -258 ;  /* 0xdc08dc080d197431 */ /* 0x000fe20000060010 */
[----:B------:R-:W-:-:S02]  /*6d10*/  LOP3.LUT R40, R15, 0xc000c0, RZ, 0xc0, !PT ;  /* 0x00c000c00f287812 */ /* 0x000fc400078ec0ff */
[----:B------:R-:W-:Y:S02]  /*6d20*/  LOP3.LUT R50, R15, 0x30003, RZ, 0xc0, !PT ;  /* 0x000300030f327812 */ /* 0x000fe400078ec0ff */
[----:B------:R-:W-:Y:S02]  /*6d30*/  LOP3.LUT R24, R14, 0x64006400, RZ, 0xfc, !PT ;  /* 0x640064000e187812 */ /* 0x000fe400078efcff */
[----:B------:R-:W-:Y:S02]  /*6d40*/  LOP3.LUT R14, R47, 0xc000c, RZ, 0xc0, !PT ;  /* 0x000c000c2f0e7812 */ /* 0x000fe400078ec0ff */
[----:B------:R-:W-:Y:S01]  /*6d50*/  LOP3.LUT R15, R49, 0xc000c, RZ, 0xc0, !PT ;  /* 0x000c000c310f7812 */ /* 0x000fe200078ec0ff */
[----:B------:R-:W-:Y:S01]  /*6d60*/  HFMA2 R24, R24, R16.H1_H1, -258, -258 ;  /* 0xdc08dc0818187431 */ /* 0x000fe20000060010 */
[----:B------:R-:W-:Y:S02]  /*6d70*/  LOP3.LUT R13, R45, 0x300030, RZ, 0xc0, !PT ;  /* 0x003000302d0d7812 */ /* 0x000fe400078ec0ff */
[----:B------:R-:W-:-:S02]  /*6d80*/  LOP3.LUT R17, R12, 0xc000c, RZ, 0xc0, !PT ;  /* 0x000c000c0c117812 */ /* 0x000fc400078ec0ff */
[----:B------:R-:W-:Y:S02]  /*6d90*/  LOP3.LUT R14, R14, 0x64006400, RZ, 0xfc, !PT ;  /* 0x640064000e0e7812 */ /* 0x000fe400078efcff */
[----:B------:R-:W-:Y:S02]  /*6da0*/  LOP3.LUT R15, R15, 0x64006400, RZ, 0xfc, !PT ;  /* 0x640064000f0f7812 */ /* 0x000fe400078efcff */
[----:B------:R-:W-:Y:S01]  /*6db0*/  LOP3.LUT R13, R13, 0x64006400, RZ, 0xfc, !PT ;  /* 0x640064000d0d7812 */ /* 0x000fe200078efcff */
[-C--:B------:R-:W-:Y:S01]  /*6dc0*/  HFMA2 R26, R14, R16.reuse.H1_H1, -258, -258 ;  /* 0xdc08dc080e1a7431 */ /* 0x080fe20000060010 */
[----:B------:R-:W-:Y:S01]  /*6dd0*/  LOP3.LUT R22, R20, 0x64006400, RZ, 0xfc, !PT ;  /* 0x6400640014167812 */ /* 0x000fe200078efcff */
[----:B------:R-:W-:Y:S01]  /*6de0*/  HFMA2 R27, R15, R16.H1_H1, -258, -258 ;  /* 0xdc08dc080f1b7431 */ /* 0x000fe20000060010 */
[----:B------:R-:W-:Y:S01]  /*6df0*/  LOP3.LUT R17, R17, 0x64006400, RZ, 0xfc, !PT ;  /* 0x6400640011117812 */ /* 0x000fe200078efcff */
[----:B------:R-:W-:Y:S01]  /*6e00*/  HFMA2 R33, R13, R36.H0_H0, -66, -66 ;  /* 0xd420d4200d217431 */ /* 0x000fe20000040024 */
[----:B------:R-:W-:Y:S01]  /*6e10*/  LOP3.LUT R20, R51, 0xc000c, RZ, 0xc0, !PT ;  /* 0x000c000c33147812 */ /* 0x000fe200078ec0ff */
[----:B------:R-:W-:Y:S01]  /*6e20*/  HFMA2 R22, R22, R16.H1_H1, -258, -258 ;  /* 0xdc08dc0816167431 */ /* 0x000fe20000060010 */
[----:B------:R-:W-:-:S02]  /*6e30*/  LOP3.LUT R14, R47, 0x300030, RZ, 0xc0, !PT ;  /* 0x003000302f0e7812 */ /* 0x000fc400078ec0ff */
[----:B------:R-:W-:Y:S02]  /*6e40*/  LOP3.LUT R15, R49, 0x300030, RZ, 0xc0, !PT ;  /* 0x00300030310f7812 */ /* 0x000fe400078ec0ff */
[----:B------:R-:W-:Y:S02]  /*6e50*/  LOP3.LUT R18, R12, 0x300030, RZ, 0xc0, !PT ;  /* 0x003000300c127812 */ /* 0x000fe400078ec0ff */
[----:B------:R-:W-:Y:S01]  /*6e60*/  LOP3.LUT R28, R20, 0x64006400, RZ, 0xfc, !PT ;  /* 0x64006400141c7812 */ /* 0x000fe200078efcff */
[-C--:B------:R-:W-:Y:S01]  /*6e70*/  HFMA2 R20, R17, R16.reuse.H1_H1, -258, -258 ;  /* 0xdc08dc0811147431 */ /* 0x080fe20000060010 */
[----:B------:R-:W-:Y:S02]  /*6e80*/  LOP3.LUT R13, R45, 0xc000c0, RZ, 0xc0, !PT ;  /* 0x00c000c02d0d7812 */ /* 0x000fe400078ec0ff */
[----:B------:R-:W-:Y:S01]  /*6e90*/  LOP3.LUT R17, R51, 0x300030, RZ, 0xc0, !PT ;  /* 0x0030003033117812 */ /* 0x000fe200078ec0ff */
[----:B------:R-:W-:Y:S01]  /*6ea0*/  HFMA2 R28, R28, R16.H1_H1, -258, -258 ;  /* 0xdc08dc081c1c7431 */ /* 0x000fe20000060010 */
[----:B------:R-:W-:-:S02]  /*6eb0*/  LOP3.LUT R14, R14, 0x64006400, RZ, 0xfc, !PT ;  /* 0x640064000e0e7812 */ /* 0x000fc400078efcff */
[----:B------:R-:W-:Y:S02]  /*6ec0*/  LOP3.LUT R15, R15, 0x64006400, RZ, 0xfc, !PT ;  /* 0x640064000f0f7812 */ /* 0x000fe400078efcff */
[----:B------:R-:W-:Y:S01]  /*6ed0*/  LOP3.LUT R41, R40, 0x64006400, RZ, 0xfc, !PT ;  /* 0x6400640028297812 */ /* 0x000fe200078efcff */
[-C--:B------:R-:W-:Y:S01]  /*6ee0*/  HFMA2 R34, R14, R36.reuse.H0_H0, -66, -66 ;  /* 0xd420d4200e227431 */ /* 0x080fe20000040024 */
[----:B------:R-:W-:Y:S01]  /*6ef0*/  LOP3.LUT R18, R18, 0x64006400, RZ, 0xfc, !PT ;  /* 0x6400640012127812 */ /* 0x000fe200078efcff */
[----:B------:R-:W-:Y:S01]  /*6f00*/  HFMA2 R35, R15, R36.H0_H0, -66, -66 ;  /* 0xd420d4200f237431 */ /* 0x000fe20000040024 */
        /* <DEDUP_REMOVED lines=92> */
.L_x_830:
        /* <DEDUP_REMOVED lines=47> */
.L_x_831:
        /* <DEDUP_REMOVED lines=46> */
.L_x_832:
        /* <DEDUP_REMOVED lines=44> */
.L_x_829:
[----:B------:R-:W-:Y:S01]  /*7d60*/  IADD3 R94, R94, 0x10, RZ ;  /* 0x000000105e5e7810 */ /* 0x000fe20007ffe0ff */
[----:B------:R-:W-:Y:S01]  /*7d70*/  UIADD3 UR4, UR4, 0x20, URZ ;  /* 0x0000002004047890 */ /* 0x000fe2000fffe03f */
[----:B------:R-:W-:Y:S02]  /*7d80*/  IADD3 R10, P3, R10, R21, RZ ;  /* 0x000000150a0a7210 */ /* 0x000fe40007f7e0ff */
[C---:B------:R-:W-:Y:S02]  /*7d90*/  ISETP.GE.AND P2, PT, R94.reuse, UR5, PT ;  /* 0x000000055e007c0c */ /* 0x040fe4000bf46270 */
[----:B------:R-:W-:Y:S02]  /*7da0*/  ISETP.LT.AND P4, PT, R94, R93, PT ;  /* 0x0000005d5e00720c */ /* 0x000fe40003f81270 */
[----:B------:R-:W-:-:S11]  /*7db0*/  IADD3.X R11, R11, R0, RZ, P3, !PT ;  /* 0x000000000b0b7210 */ /* 0x000fd60001ffe4ff */
[----:B------:R-:W-:Y:S05]  /*7dc0*/  @!P2 BRA P4, `(.L_x_833) ;  /* 0xffffffec002ca947 */ /* 0x000fea000203ffff */
.L_x_828:
[----:B------:R-:W-:Y:S05]  /*7dd0*/  @!P1 EXIT ;  /* 0x000000000000994d */ /* 0x000fea0003800000 */
[----:B------:R-:W0:Y:S01]  /*7de0*/  S2R R0, SR_CTAID.X ;  /* 0x0000000000007919 */ /* 0x000e220000002500 */
        /* <DEDUP_REMOVED lines=16> */
.L_x_837:
[----:B------:R-:W0:Y:S02]  /*7ef0*/  LDS R14, [R12] ;  /* 0x000000000c0e7984 */ /* 0x000e240000000800 */
[----:B0-----:R-:W-:-:S06]  /*7f00*/  HADD2 R15, R14, R9 ;  /* 0x000000090e0f7230 */ /* 0x001fcc0000000000 */
[----:B------:R-:W0:Y:S02]  /*7f10*/  ATOMS.CAST.SPIN R15, [R12], R14, R15 ;  /* 0x0000000e0c0f738d */ /* 0x000e24000180000f */
[----:B0-----:R-:W-:-:S13]  /*7f20*/  ISETP.EQ.U32.AND P0, PT, R15, 0x1, PT ;  /* 0x000000010f00780c */ /* 0x001fda0003f02070 */
[----:B------:R-:W-:Y:S05]  /*7f30*/  @!P0 BRA `(.L_x_837) ;  /* 0xfffffffc00ec8947 */ /* 0x000fea000383ffff */
[----:B------:R-:W-:Y:S05]  /*7f40*/  BRA `(.L_x_835) ;  /* 0x00000000000c7947 */ /* 0x000fea0003800000 */
.L_x_836:
[----:B------:R-:W2:Y:S02]  /*7f50*/  LD.E R0, desc[UR6][R10.64] ;  /* 0x000000060a007980 */ /* 0x000ea4000c101900 */
[----:B--2---:R-:W-:-:S05]  /*7f60*/  IADD3 R9, R9, R0, RZ ;  /* 0x0000000009097210 */ /* 0x004fca0007ffe0ff */
[----:B------:R0:W-:Y:S02]  /*7f70*/  ST.E desc[UR6][R10.64], R9 ;  /* 0x000000090a007985 */ /* 0x0001e4000c101906 */
.L_x_835:
[----:B------:R-:W-:Y:S05]  /*7f80*/  BSYNC B0 ;  /* 0x0000000000007941 */ /* 0x000fea0003800000 */
.L_x_834:
        /* <DEDUP_REMOVED lines=8> */
.L_x_841:
[----:B------:R-:W0:Y:S02]  /*8010*/  LDS R8, [R12+0x4] ;  /* 0x000004000c087984 */ /* 0x000e240000000800 */
[----:B0-----:R-:W-:-:S10]  /*8020*/  HFMA2.MMA R9, R8, 1, 1, R13 ;  /* 0x3c003c0008097835 */ /* 0x001fd4000000000d */
[----:B------:R-:W0:Y:S02]  /*8030*/  ATOMS.CAST.SPIN R9, [R12+0x4], R8, R9 ;  /* 0x000004080c09738d */ /* 0x000e240001800009 */
[----:B0-----:R-:W-:-:S13]  /*8040*/  ISETP.EQ.U32.AND P0, PT, R9, 0x1, PT ;  /* 0x000000010900780c */ /* 0x001fda0003f02070 */
[----:B------:R-:W-:Y:S05]  /*8050*/  @!P0 BRA `(.L_x_841) ;  /* 0xfffffffc00ec8947 */ /* 0x000fea000383ffff */
[----:B------:R-:W-:Y:S05]  /*8060*/  BRA `(.L_x_839) ;  /* 0x00000000000c7947 */ /* 0x000fea0003800000 */
.L_x_840:
[----:B------:R-:W0:Y:S02]  /*8070*/  LD.E R0, desc[UR6][R10.64+0x4] ;  /* 0x000004060a007980 */ /* 0x000e24000c101900 */
[----:B0-----:R-:W-:-:S05]  /*8080*/  IADD3 R9, R8, R0, RZ ;  /* 0x0000000008097210 */ /* 0x001fca0007ffe0ff */
[----:B------:R1:W-:Y:S02]  /*8090*/  ST.E desc[UR6][R10.64+0x4], R9 ;  /* 0x000004090a007985 */ /* 0x0003e4000c101906 */
.L_x_839:
[----:B------:R-:W-:Y:S05]  /*80a0*/  BSYNC B0 ;  /* 0x0000000000007941 */ /* 0x000fea0003800000 */
.L_x_838:
        /* <DEDUP_REMOVED lines=10> */
.L_x_845:
[----:B------:R-:W0:Y:S02]  /*8150*/  LDS R12, [R8] ;  /* 0x00000000080c7984 */ /* 0x000e240000000800 */
[----:B0-----:R-:W-:-:S06]  /*8160*/  HADD2 R13, R12, R7 ;  /* 0x000000070c0d7230 */ /* 0x001fcc0000000000 */
[----:B------:R-:W0:Y:S02]  /*8170*/  ATOMS.CAST.SPIN R13, [R8], R12, R13 ;  /* 0x0000000c080d738d */ /* 0x000e24000180000d */
[----:B0-----:R-:W-:-:S13]  /*8180*/  ISETP.EQ.U32.AND P0, PT, R13, 0x1, PT ;  /* 0x000000010d00780c */ /* 0x001fda0003f02070 */
[----:B------:R-:W-:Y:S05]  /*8190*/  @!P0 BRA `(.L_x_845) ;  /* 0xfffffffc00ec8947 */ /* 0x000fea000383ffff */
[----:B------:R-:W-:Y:S05]  /*81a0*/  BRA `(.L_x_843) ;  /* 0x00000000000c7947 */ /* 0x000fea0003800000 */
.L_x_844:
[----:B------:R-:W2:Y:S02]  /*81b0*/  LD.E R0, desc[UR6][R10.64] ;  /* 0x000000060a007980 */ /* 0x000ea4000c101900 */
[----:B--2---:R-:W-:-:S05]  /*81c0*/  IADD3 R7, R7, R0, RZ ;  /* 0x0000000007077210 */ /* 0x004fca0007ffe0ff */
[----:B------:R0:W-:Y:S02]  /*81d0*/  ST.E desc[UR6][R10.64], R7 ;  /* 0x000000070a007985 */ /* 0x0001e4000c101906 */
.L_x_843:
[----:B------:R-:W-:Y:S05]  /*81e0*/  BSYNC B0 ;  /* 0x0000000000007941 */ /* 0x000fea0003800000 */
.L_x_842:
        /* <DEDUP_REMOVED lines=8> */
.L_x_849:
[----:B------:R-:W0:Y:S02]  /*8270*/  LDS R6, [R8+0x4] ;  /* 0x0000040008067984 */ /* 0x000e240000000800 */
[----:B0-----:R-:W-:-:S10]  /*8280*/  HFMA2.MMA R7, R6, 1, 1, R9 ;  /* 0x3c003c0006077835 */ /* 0x001fd40000000009 */
[----:B------:R-:W0:Y:S02]  /*8290*/  ATOMS.CAST.SPIN R7, [R8+0x4], R6, R7 ;  /* 0x000004060807738d */ /* 0x000e240001800007 */
[----:B0-----:R-:W-:-:S13]  /*82a0*/  ISETP.EQ.U32.AND P0, PT, R7, 0x1, PT ;  /* 0x000000010700780c */ /* 0x001fda0003f02070 */
[----:B------:R-:W-:Y:S05]  /*82b0*/  @!P0 BRA `(.L_x_849) ;  /* 0xfffffffc00ec8947 */ /* 0x000fea000383ffff */
[----:B------:R-:W-:Y:S05]  /*82c0*/  BRA `(.L_x_847) ;  /* 0x00000000000c7947 */ /* 0x000fea0003800000 */
.L_x_848:
[----:B------:R-:W0:Y:S02]  /*82d0*/  LD.E R0, desc[UR6][R10.64+0x4] ;  /* 0x000004060a007980 */ /* 0x000e24000c101900 */
[----:B0-----:R-:W-:-:S05]  /*82e0*/  IADD3 R7, R6, R0, RZ ;  /* 0x0000000006077210 */ /* 0x001fca0007ffe0ff */
[----:B------:R1:W-:Y:S02]  /*82f0*/  ST.E desc[UR6][R10.64+0x4], R7 ;  /* 0x000004070a007985 */ /* 0x0003e4000c101906 */
.L_x_847:
[----:B------:R-:W-:Y:S05]  /*8300*/  BSYNC B0 ;  /* 0x0000000000007941 */ /* 0x000fea0003800000 */
.L_x_846:
        /* <DEDUP_REMOVED lines=10> */
.L_x_853:
[----:B------:R-:W0:Y:S02]  /*83b0*/  LDS R8, [R6] ;  /* 0x0000000006087984 */ /* 0x000e240000000800 */
[----:B0-----:R-:W-:-:S06]  /*83c0*/  HADD2 R9, R8, R5 ;  /* 0x0000000508097230 */ /* 0x001fcc0000000000 */
[----:B------:R-:W0:Y:S02]  /*83d0*/  ATOMS.CAST.SPIN R9, [R6], R8, R9 ;  /* 0x000000080609738d */ /* 0x000e240001800009 */
[----:B0-----:R-:W-:-:S13]  /*83e0*/  ISETP.EQ.U32.AND P0, PT, R9, 0x1, PT ;  /* 0x000000010900780c */ /* 0x001fda0003f02070 */
[----:B------:R-:W-:Y:S05]  /*83f0*/  @!P0 BRA `(.L_x_853) ;  /* 0xfffffffc00ec8947 */ /* 0x000fea000383ffff */
[----:B------:R-:W-:Y:S05]  /*8400*/  BRA `(.L_x_851) ;  /* 0x00000000000c7947 */ /* 0x000fea0003800000 */
.L_x_852:
[----:B------:R-:W2:Y:S02]  /*8410*/  LD.E R0, desc[UR6][R10.64] ;  /* 0x000000060a007980 */ /* 0x000ea4000c101900 */
[----:B--2---:R-:W-:-:S05]  /*8420*/  IADD3 R5, R5, R0, RZ ;  /* 0x0000000005057210 */ /* 0x004fca0007ffe0ff */
[----:B------:R0:W-:Y:S02]  /*8430*/  ST.E desc[UR6][R10.64], R5 ;  /* 0x000000050a007985 */ /* 0x0001e4000c101906 */
.L_x_851:
[----:B------:R-:W-:Y:S05]  /*8440*/  BSYNC B0 ;  /* 0x0000000000007941 */ /* 0x000fea0003800000 */
.L_x_850:
        /* <DEDUP_REMOVED lines=8> */
.L_x_857:
[----:B------:R-:W0:Y:S02]  /*84d0*/  LDS R4, [R6+0x4] ;  /* 0x0000040006047984 */ /* 0x000e240000000800 */
[----:B0-----:R-:W-:-:S10]  /*84e0*/  HFMA2.MMA R5, R4, 1, 1, R7 ;  /* 0x3c003c0004057835 */ /* 0x001fd40000000007 */
[----:B------:R-:W0:Y:S02]  /*84f0*/  ATOMS.CAST.SPIN R5, [R6+0x4], R4, R5 ;  /* 0x000004040605738d */ /* 0x000e240001800005 */
[----:B0-----:R-:W-:-:S13]  /*8500*/  ISETP.EQ.U32.AND P0, PT, R5, 0x1, PT ;  /* 0x000000010500780c */ /* 0x001fda0003f02070 */
[----:B------:R-:W-:Y:S05]  /*8510*/  @!P0 BRA `(.L_x_857) ;  /* 0xfffffffc00ec8947 */ /* 0x000fea000383ffff */
[----:B------:R-:W-:Y:S05]  /*8520*/  BRA `(.L_x_855) ;  /* 0x00000000000c7947 */ /* 0x000fea0003800000 */
.L_x_856:
[----:B------:R-:W0:Y:S02]  /*8530*/  LD.E R0, desc[UR6][R10.64+0x4] ;  /* 0x000004060a007980 */ /* 0x000e24000c101900 */
[----:B0-----:R-:W-:-:S05]  /*8540*/  IADD3 R5, R4, R0, RZ ;  /* 0x0000000004057210 */ /* 0x001fca0007ffe0ff */
[----:B------:R1:W-:Y:S02]  /*8550*/  ST.E desc[UR6][R10.64+0x4], R5 ;  /* 0x000004050a007985 */ /* 0x0003e4000c101906 */
.L_x_855:
[----:B------:R-:W-:Y:S05]  /*8560*/  BSYNC B0 ;  /* 0x0000000000007941 */ /* 0x000fea0003800000 */
.L_x_854:
        /* <DEDUP_REMOVED lines=10> */
.L_x_861:
[----:B------:R-:W0:Y:S02]  /*8610*/  LDS R6, [R4] ;  /* 0x0000000004067984 */ /* 0x000e240000000800 */
[----:B0-----:R-:W-:-:S06]  /*8620*/  HADD2 R7, R6, R3 ;  /* 0x0000000306077230 */ /* 0x001fcc0000000000 */
[----:B------:R-:W0:Y:S02]  /*8630*/  ATOMS.CAST.SPIN R7, [R4], R6, R7 ;  /* 0x000000060407738d */ /* 0x000e240001800007 */
[----:B0-----:R-:W-:-:S13]  /*8640*/  ISETP.EQ.U32.AND P0, PT, R7, 0x1, PT ;  /* 0x000000010700780c */ /* 0x001fda0003f02070 */
[----:B------:R-:W-:Y:S05]  /*8650*/  @!P0 BRA `(.L_x_861) ;  /* 0xfffffffc00ec8947 */ /* 0x000fea000383ffff */
[----:B------:R-:W-:Y:S05]  /*8660*/  BRA `(.L_x_859) ;  /* 0x00000000000c7947 */ /* 0x000fea0003800000 */
.L_x_860:
[----:B------:R-:W2:Y:S02]  /*8670*/  LD.E R0, desc[UR6][R10.64] ;  /* 0x000000060a007980 */ /* 0x000ea4000c101900 */
[----:B--2---:R-:W-:-:S05]  /*8680*/  IADD3 R3, R3, R0, RZ ;  /* 0x0000000003037210 */ /* 0x004fca0007ffe0ff */
[----:B------:R0:W-:Y:S02]  /*8690*/  ST.E desc[UR6][R10.64], R3 ;  /* 0x000000030a007985 */ /* 0x0001e4000c101906 */
.L_x_859:
[----:B------:R-:W-:Y:S05]  /*86a0*/  BSYNC B0 ;  /* 0x0000000000007941 */ /* 0x000fea0003800000 */
.L_x_858:
[----:B------:R1:W-:Y:S02]  /*86b0*/  ATOM.E.ADD.F16x2.RN.STRONG.GPU P0, RZ, desc[UR6][R10.64+0x4], R2 ;  /* 0x000004020aff79a2 */ /* 0x0003e4000810e1c6 */
[----:B-1----:R-:W-:Y:S05]  /*86c0*/  @P0 EXIT ;  /* 0x000000000000094d */ /* 0x002fea0003800000 */
[----:B------:R-:W1:Y:S02]  /*86d0*/  QSPC.E.S P0, RZ, [R10+0x4] ;  /* 0x000004000aff73aa */ /* 0x000e640000000500 */
[----:B-1----:R-:W-:Y:S05]  /*86e0*/  @!P0 BRA `(.L_x_862) ;  /* 0x0000000000208947 */ /* 0x002fea0003800000 */
[----:B0-----:R-:W-:Y:S02]  /*86f0*/  MOV R10, R10 ;  /* 0x0000000a000a7202 */ /* 0x001fe40000000f00 */
[----:B------:R-:W-:-:S07]  /*8700*/  MOV R5, R2 ;  /* 0x0000000200057202 */ /* 0x000fce0000000f00 */
.L_x_863:
[----:B------:R-:W0:Y:S02]  /*8710*/  LDS R2, [R10+0x4] ;  /* 0x000004000a027984 */ /* 0x000e240000000800 */
[----:B0-----:R-:W-:-:S10]  /*8720*/  HFMA2.MMA R3, R2, 1, 1, R5 ;  /* 0x3c003c0002037835 */ /* 0x001fd40000000005 */
[----:B------:R-:W0:Y:S02]  /*8730*/  ATOMS.CAST.SPIN R3, [R10+0x4], R2, R3 ;  /* 0x000004020a03738d */ /* 0x000e240001800003 */
[----:B0-----:R-:W-:-:S13]  /*8740*/  ISETP.EQ.U32.AND P0, PT, R3, 0x1, PT ;  /* 0x000000010300780c */ /* 0x001fda0003f02070 */
[----:B------:R-:W-:Y:S05]  /*8750*/  @!P0 BRA `(.L_x_863) ;  /* 0xfffffffc00ec8947 */ /* 0x000fea000383ffff */
[----:B------:R-:W-:Y:S05]  /*8760*/  EXIT ;  /* 0x000000000000794d */ /* 0x000fea0003800000 */
.L_x_862:
[----:B------:R-:W0:Y:S02]  /*8770*/  LD.E R0, desc[UR6][R10.64+0x4] ;  /* 0x000004060a007980 */ /* 0x000e24000c101900 */
[----:B0-----:R-:W-:-:S05]  /*8780*/  IADD3 R3, R2, R0, RZ ;  /* 0x0000000002037210 */ /* 0x001fca0007ffe0ff */
[----:B------:R-:W-:Y:S01]  /*8790*/  ST.E desc[UR6][R10.64+0x4], R3 ;  /* 0x000004030a007985 */ /* 0x000fe2000c101906 */
[----:B------:R-:W-:Y:S05]  /*87a0*/  EXIT ;  /* 0x000000000000794d */ /* 0x000fea0003800000 */
.L_x_864:
        /* <DEDUP_REMOVED lines=13> */
.L_x_5193:


//--------------------- .text._Z23gemm_half_q_half_kernelILi4ELi128ELb1ELb0ELi64EEvPK6__halfPKjS4_S2_PS0_iiiiPKtS7_iiiiiibS2_i --------------------------
	.section	.text._Z23gemm_half_q_half_kernelILi4ELi128ELb1ELb0ELi64EEvPK6__halfPKjS4_S2_PS0_iiiiPKtS7_iiiiiibS2_i,"ax",@progbits
	.align	128
        .global         _Z23gemm_half_q_half_kernelILi4ELi128ELb1ELb0ELi64EEvPK6__halfPKjS4_S2_PS0_iiiiPKtS7_iiiiiibS2_i
        .type           _Z23gemm_half_q_half_kernelILi4ELi128ELb1ELb0ELi64EEvPK6__halfPKjS4_S2_PS0_iiiiPKtS7_iiiiiibS2_i,@function
        .size           _Z23gemm_half_q_half_kernelILi4ELi128ELb1ELb0ELi64EEvPK6__halfPKjS4_S2_PS0_iiiiPKtS7_iiiiiibS2_i,(.L_x_5194 - _Z23gemm_half_q_half_kernelILi4ELi128ELb1ELb0ELi64EEvPK6__halfPKjS4_S2_PS0_iiiiPKtS7_iiiiiibS2_i)
        .other          _Z23gemm_half_q_half_kernelILi4ELi128ELb1ELb0ELi64EEvPK6__halfPKjS4_S2_PS0_iiiiPKtS7_iiiiiibS2_i,@"STO_CUDA_ENTRY STV_DEFAULT"
_Z23gemm_half_q_half_kernelILi4ELi128ELb1ELb0ELi64EEvPK6__halfPKjS4_S2_PS0_iiiiPKtS7_iiiiiibS2_i:
.text._Z23gemm_half_q_half_kernelILi4ELi128ELb1ELb0ELi64EEvPK6__halfPKjS4_S2_PS0_iiiiPKtS7_iiiiiibS2_i:
        /* <DEDUP_REMOVED lines=50> */
.L_x_865:
        /* <DEDUP_REMOVED lines=25> */
.L_x_870:
[----:B------:R-:W-:-:S04]  /*04b0*/  LEA R8, R4, R13, 0x2 ;  /* 0x0000000d04087211 */ /* 0x000fc800078e10ff */
[C---:B------:R-:W-:Y:S01]  /*04c0*/  IADD3 R12, R8.reuse, 0x1, RZ ;  /* 0x00000001080c7810 */ /* 0x040fe20007ffe0ff */
[CC--:B------:R-:W-:Y:S01]  /*04d0*/  IMAD R10, R8.reuse, R11.reuse, RZ ;  /* 0x0000000b080a7224 */ /* 0x0c0fe200078e02ff */
[C---:B0-----:R-:W-:Y:S02]  /*04e0*/  IADD3 R14, R8.reuse, 0x2, RZ ;  /* 0x00000002080e7810 */ /* 0x041fe40007ffe0ff */
        /* <DEDUP_REMOVED lines=33> */
.L_x_869:
        /* <DEDUP_REMOVED lines=12> */
[C---:B0-----:R-:W-:Y:S02]  /*07c0*/  LEA R14, P0, R15.reuse, UR4, 0x1 ;  /* 0x000000040f0e7c11 */ /* 0x041fe4000f8008ff */
        /* <DEDUP_REMOVED lines=11> */
.L_x_871:
        /* <DEDUP_REMOVED lines=14> */
.L_x_868:
        /* <DEDUP_REMOVED lines=10> */
.L_x_873:
[----:B------:R-:W-:-:S04]  /*0a00*/  LEA R12, R4, R13, 0x2 ;  /* 0x0000000d040c7211 */ /* 0x000fc800078e10ff */
[C---:B0-----:R-:W-:Y:S01]  /*0a10*/  IADD3 R14, R12.reuse, 0x1, RZ ;  /* 0x000000010c0e7810 */ /* 0x041fe20007ffe0ff */
        /* <DEDUP_REMOVED lines=35> */
.L_x_872:
        /* <DEDUP_REMOVED lines=24> */
.L_x_874:
[----:B------:R-:W-:-:S13]  /*0dd0*/  ISETP.LT.OR P0, PT, R13, R23, P0 ;  /* 0x000000170d00720c */ /* 0x000fda0000701670 */
[----:B------:R-:W-:Y:S05]  /*0de0*/  @!P0 BRA `(.L_x_867) ;  /* 0x00000000002c8947 */ /* 0x000fea0003800000 */
[----:B------:R-:W-:Y:S01]  /*0df0*/  LEA R12, R4, R13, 0x2 ;  /* 0x0000000d040c7211 */ /* 0x000fe200078e10ff */
        /* <DEDUP_REMOVED lines=10> */
.L_x_867:
[----:B------:R-:W-:Y:S05]  /*0ea0*/  BSYNC B0 ;  /* 0x0000000000007941 */ /* 0x000fea0003800000 */
.L_x_866:
[----:B------:R-:W-:Y:S02]  /*0eb0*/  ULDC UR6, c[0x0][0x23c] ;  /* 0x00008f0000067ab9 */ /* 0x000fe40000000800 */
[----:B------:R-:W-:-:S13]  /*0ec0*/  ISETP.GE.AND P0, PT, R9, UR6, PT ;  /* 0x0000000609007c0c */ /* 0x000fda000bf06270 */
        /* <DEDUP_REMOVED lines=11> */
[----:B01----:R-:W0:Y:S01]  /*0f80*/  LDC.64 R18, c[0x0][0x230] ;  /* 0x00008c00ff127b82 */ /* 0x003e220000000a00 */
[----:B------:R-:W-:Y:S02]  /*0f90*/  PLOP3.LUT P0, PT, PT, PT, PT, 0x8, 0x0 ;  /* 0x000000000000781c */ /* 0x000fe40003f0e170 */
[----:B------:R-:W-:-:S11]  /*0fa0*/  IADD3 R20, R23, -0x3, RZ ;  /* 0xfffffffd17147810 */ /* 0x000fd60007ffe0ff */
.L_x_877:
[----:B------:R-:W-:Y:S02]  /*0fb0*/  LEA R6, R4, R5, 0x2 ;  /* 0x0000000504067211 */ /* 0x000fe400078e10ff */
[----:B------:R-:W-:Y:S02]  /*0fc0*/  IADD3 R5, R5, 0x4, RZ ;  /* 0x0000000405057810 */ /* 0x000fe40007ffe0ff */
[C---:B------:R-:W-:Y:S01]  /*0fd0*/  IADD3 R8, R6.reuse, 0x1, RZ ;  /* 0x0000000106087810 */ /* 0x040fe20007ffe0ff */
[C-C-:B--2---:R-:W-:Y:S01]  /*0fe0*/  IMAD R11, R6.reuse, UR6, R9.reuse ;  /* 0x00000006060b7c24 */ /* 0x144fe2000f8e0209 */
[C---:B------:R-:W-:Y:S02]  /*0ff0*/  IADD3 R10, R6.reuse, 0x2, RZ ;  /* 0x00000002060a7810 */ /* 0x040fe40007ffe0ff */
[----:B------:R-:W-:Y:S01]  /*1000*/  IADD3 R12, R6, 0x3, RZ ;  /* 0x00000003060c7810 */ /* 0x000fe20007ffe0ff */
[--C-:B------:R-:W-:Y:S01]  /*1010*/  IMAD R13, R8, UR6, R9.reuse ;  /* 0x00000006080d7c24 */ /* 0x100fe2000f8e0209 */
[----:B------:R-:W-:Y:S01]  /*1020*/  ISETP.GE.AND P2, PT, R5, R20, PT ;  /* 0x000000140500720c */ /* 0x000fe20003f46270 */
[----:B------:R-:W-:-:S02]  /*1030*/  IMAD R15, R10, UR6, R9 ;  /* 0x000000060a0f7c24 */ /* 0x000fc4000f8e0209 */
[----:B------:R-:W-:Y:S02]  /*1040*/  IMAD R17, R12, UR6, R9 ;  /* 0x000000060c117c24 */ /* 0x000fe4000f8e0209 */
        /* <DEDUP_REMOVED lines=9> */
.L_x_876:
[----:B------:R-:W-:-:S04]  /*10e0*/  IADD3 R6, R23, -R5, RZ ;  /* 0x8000000517067210 */ /* 0x000fc80007ffe0ff */
[----:B------:R-:W-:-:S13]  /*10f0*/  ISETP.GT.AND P2, PT, R6, 0x1, PT ;  /* 0x000000010600780c */ /* 0x000fda0003f44270 */
[----:B------:R-:W-:Y:S05]  /*1100*/  @!P2 BRA `(.L_x_878) ;  /* 0x00000000002ca947 */ /* 0x000fea0003800000 */
[----:B--2---:R-:W2:Y:S01]  /*1110*/  LDC.64 R12, c[0x0][0x230] ;  /* 0x00008c00ff0c7b82 */ /* 0x004ea20000000a00 */
[----:B------:R-:W-:Y:S02]  /*1120*/  LEA R6, R4, R5, 0x2 ;  /* 0x0000000504067211 */ /* 0x000fe400078e10ff */
[----:B------:R-:W-:Y:S02]  /*1130*/  PLOP3.LUT P0, PT, PT, PT, PT, 0x8, 0x0 ;  /* 0x000000000000781c */ /* 0x000fe40003f0e170 */
[C---:B------:R-:W-:Y:S01]  /*1140*/  IADD3 R8, R6.reuse, 0x1, RZ ;  /* 0x0000000106087810 */ /* 0x040fe20007ffe0ff */
[----:B------:R-:W-:Y:S01]  /*1150*/  IMAD R11, R6, UR6, R9 ;  /* 0x00000006060b7c24 */ /* 0x000fe2000f8e0209 */
[----:B------:R-:W-:-:S03]  /*1160*/  IADD3 R5, R5, 0x2, RZ ;  /* 0x0000000205057810 */ /* 0x000fc60007ffe0ff */
[----:B------:R-:W-:Y:S02]  /*1170*/  IMAD R15, R8, UR6, R9 ;  /* 0x00000006080f7c24 */ /* 0x000fe4000f8e0209 */
[----:B--2---:R-:W-:-:S04]  /*1180*/  IMAD.WIDE R10, R11, 0x2, R12 ;  /* 0x000000020b0a7825 */ /* 0x004fc800078e020c */
[----:B------:R-:W-:Y:S01]  /*1190*/  IMAD.WIDE R12, R15, 0x2, R12 ;  /* 0x000000020f0c7825 */ /* 0x000fe200078e020c */
[----:B------:R3:W-:Y:S04]  /*11a0*/  STG.E.64 desc[UR8][R10.64], RZ ;  /* 0x000000ff0a007986 */ /* 0x0007e8000c101b08 */
[----:B------:R3:W-:Y:S02]  /*11b0*/  STG.E.64 desc[UR8][R12.64], RZ ;  /* 0x000000ff0c007986 */ /* 0x0007e4000c101b08 */
.L_x_878:
[----:B------:R-:W-:-:S13]  /*11c0*/  ISETP.LT.OR P0, PT, R5, R23, P0 ;  /* 0x000000170500720c */ /* 0x000fda0000701670 */
[----:B--23--:R-:W2:Y:S01]  /*11d0*/  @P0 LDC.64 R10, c[0x0][0x230] ;  /* 0x00008c00ff0a0b82 */ /* 0x00cea20000000a00 */
[----:B------:R-:W-:-:S05]  /*11e0*/  @P0 LEA R4, R4, R5, 0x2 ;  /* 0x0000000504040211 */ /* 0x000fca00078e10ff */
[----:B------:R-:W-:-:S04]  /*11f0*/  @P0 IMAD R5, R4, UR6, R9 ;  /* 0x0000000604050c24 */ /* 0x000fc8000f8e0209 */
[----:B--2---:R-:W-:-:S05]  /*1200*/  @P0 IMAD.WIDE R4, R5, 0x2, R10 ;  /* 0x0000000205040825 */ /* 0x004fca00078e020a */
[----:B------:R2:W-:Y:S02]  /*1210*/  @P0 STG.E.64 desc[UR8][R4.64], RZ ;  /* 0x000000ff04000986 */ /* 0x0005e4000c101b08 */
.L_x_875:
[----:B--2---:R-:W2:Y:S08]  /*1220*/  LDC.64 R4, c[0x0][0x248] ;  /* 0x00009200ff047b82 */ /* 0x004eb00000000a00 */
[----:B------:R-:W-:Y:S01]  /*1230*/  BAR.SYNC.DEFER_BLOCKING 0x0 ;  /* 0x0000000000007b1d */ /* 0x000fe20000010000 */
[----:B------:R-:W-:Y:S02]  /*1240*/  ISETP.GE.AND P0, PT, R24, R3, PT ;  /* 0x000000031800720c */ /* 0x000fe40003f06270 */
[----:B------:R-:W-:-:S05]  /*1250*/  SHF.L.U32 R11, R0, 0x7, RZ ;  /* 0x00000007000b7819 */ /* 0x000fca00000006ff */
[----:B------:R-:W3:Y:S08]  /*1260*/  LDC R15, c[0x0][0x25c] ;  /* 0x00009700ff0f7b82 */ /* 0x000ef00000000800 */
[----:B------:R-:W4:Y:S01]  /*1270*/  LDC R13, c[0x0][0x264] ;  /* 0x00009900ff0d7b82 */ /* 0x000f220000000800 */
[----:B--2---:R-:W-:Y:S01]  /*1280*/  IMAD.WIDE R10, R11, 0x2, R4 ;  /* 0x000000020b0a7825 */ /* 0x004fe200078e0204 */
[----:B------:R-:W-:Y:S06]  /*1290*/  @P0 BRA `(.L_x_879) ;  /* 0x0000000000d00947 */ /* 0x000fec0003800000 */
[----:B------:R2:W5:Y:S01]  /*12a0*/  LDG.E.U16.CONSTANT R0, desc[UR8][R10.64] ;  /* 0x000000080a007981 */ /* 0x000562000c1e9500 */
[----:B------:R-:W-:Y:S01]  /*12b0*/  SHF.R.S32.HI R8, RZ, 0x1f, R9 ;  /* 0x0000001fff087819 */ /* 0x000fe20000011409 */
[----:B------:R-:W-:Y:S01]  /*12c0*/  HFMA2.MMA R12, -RZ, RZ, 0, 0 ;  /* 0x00000000ff0c7435 */ /* 0x000fe200000001ff */
[----:B------:R-:W-:Y:S02]  /*12d0*/  SHF.L.U32 R6, R9, 0x2, RZ ;  /* 0x0000000209067819 */ /* 0x000fe400000006ff */
[----:B------:R-:W-:Y:S02]  /*12e0*/  LEA.HI R8, R8, R9, RZ, 0x3 ;  /* 0x0000000908087211 */ /* 0x000fe400078f18ff */
[----:B01----:R-:W-:Y:S02]  /*12f0*/  MOV R14, R24 ;  /* 0x00000018000e7202 */ /* 0x003fe40000000f00 */
[----:B------:R-:W-:Y:S02]  /*1300*/  LOP3.LUT R6, R6, 0x10, RZ, 0xc0, !PT ;  /* 0x0000001006067812 */ /* 0x000fe400078ec0ff */
[----:B--2---:R-:W-:-:S07]  /*1310*/  SHF.R.S32.HI R8, RZ, 0x3, R8 ;  /* 0x00000003ff087819 */ /* 0x004fce0000011408 */
.L_x_880:
[----:B--2---:R-:W0:Y:S01]  /*1320*/  LDC.64 R16, c[0x0][0x220] ;  /* 0x00008800ff107b82 */ /* 0x004e220000000a00 */
[----:B-----5:R-:W-:-:S05]  /*1330*/  IADD3 R21, R0, R12, RZ ;  /* 0x0000000c00157210 */ /* 0x020fca0007ffe0ff */
[----:B------:R-:W-:-:S05]  /*1340*/  IMAD R18, R21, UR6, RZ ;  /* 0x0000000615127c24 */ /* 0x000fca000f8e02ff */
[----:B------:R-:W-:-:S04]  /*1350*/  SHF.R.S32.HI R19, RZ, 0x1f, R18 ;  /* 0x0000001fff137819 */ /* 0x000fc80000011412 */
[----:B------:R-:W-:-:S04]  /*1360*/  LEA.HI R19, R19, R18, RZ, 0x3 ;  /* 0x0000001213137211 */ /* 0x000fc800078f18ff */
[----:B------:R-:W-:-:S05]  /*1370*/  LEA.HI.SX32 R19, R19, R8, 0x1d ;  /* 0x0000000813137211 */ /* 0x000fca00078feaff */
[----:B0-----:R-:W-:Y:S02]  /*1380*/  IMAD.WIDE R16, R19, 0x4, R16 ;  /* 0x0000000413107825 */ /* 0x001fe400078e0210 */
[----:B------:R-:W0:Y:S04]  /*1390*/  LDC.64 R18, c[0x0][0x228] ;  /* 0x00008a00ff127b82 */ /* 0x000e280000000a00 */
[----:B------:R-:W2:Y:S01]  /*13a0*/  LDG.E.CONSTANT R17, desc[UR8][R16.64] ;  /* 0x0000000810117981 */ /* 0x000ea2000c1e9900 */
[----:B0-----:R-:W-:Y:S01]  /*13b0*/  IMAD.WIDE R18, R21, 0x2, R18 ;  /* 0x0000000215127825 */ /* 0x001fe200078e0212 */
[----:B------:R-:W-:-:S05]  /*13c0*/  LEA R21, R14, 0x1, 0x1 ;  /* 0x000000010e157811 */ /* 0x000fca00078e08ff */
[----:B------:R0:W3:Y:S01]  /*13d0*/  LDG.E.U16.CONSTANT R18, desc[UR8][R18.64] ;  /* 0x0000000812127981 */ /* 0x0000e2000c1e9500 */
[----:B------:R-:W-:-:S06]  /*13e0*/  IMAD.WIDE R20, R21, 0x2, R4 ;  /* 0x0000000215147825 */ /* 0x000fcc00078e0204 */
        /* <DEDUP_REMOVED lines=31> */
.L_x_879:
[----:B------:R-:W-:Y:S01]  /*15e0*/  ULDC UR4, c[0x0][0x258] ;  /* 0x0000960000047ab9 */ /* 0x000fe20000000800 */
[----:B------:R-:W-:Y:S01]  /*15f0*/  ULDC UR5, c[0x0][0x260] ;  /* 0x0000980000057ab9 */ /* 0x000fe20000000800 */
[C---:B------:R-:W-:Y:S01]  /*1600*/  ISETP.GT.AND P2, PT, R24.reuse, UR4, PT ;  /* 0x0000000418007c0c */ /* 0x040fe2000bf44270 */
[----:B------:R-:W-:Y:S01]  /*1610*/  ULDC UR7, c[0x0][0x268] ;  /* 0x00009a0000077ab9 */ /* 0x000fe20000000800 */
[C---:B------:R-:W-:Y:S02]  /*1620*/  VIMNMX R0, R24.reuse, UR4, PT ;  /* 0x0000000418007c48 */ /* 0x040fe4000bfe0100 */
[C---:B------:R-:W-:Y:S02]  /*1630*/  ISETP.GT.AND P4, PT, R24.reuse, UR5, PT ;  /* 0x0000000518007c0c */ /* 0x040fe4000bf84270 */
[----:B------:R-:W-:Y:S02]  /*1640*/  SHF.R.S32.HI R3, RZ, 0x1f, R0 ;  /* 0x0000001fff037819 */ /* 0x000fe40000011400 */
[----:B------:R-:W-:-:S02]  /*1650*/  ISETP.GT.AND P6, PT, R24, UR7, PT ;  /* 0x0000000718007c0c */ /* 0x000fc4000bfc4270 */
[----:B------:R-:W-:Y:S01]  /*1660*/  LEA.HI R6, R3, R0, RZ, 0x5 ;  /* 0x0000000003067211 */ /* 0x000fe200078f28ff */
[----:B------:R-:W-:Y:S01]  /*1670*/  HFMA2.MMA R0, -RZ, RZ, 0, 0 ;  /* 0x00000000ff007435 */ /* 0x000fe200000001ff */
[C---:B---3--:R-:W-:Y:S02]  /*1680*/  ISETP.GT.AND P3, PT, R24.reuse, R15, PT ;  /* 0x0000000f1800720c */ /* 0x048fe40003f64270 */
[----:B----4-:R-:W-:Y:S02]  /*1690*/  ISETP.GT.AND P5, PT, R24, R13, PT ;  /* 0x0000000d1800720c */ /* 0x010fe40003fa4270 */
[----:B------:R-:W-:Y:S01]  /*16a0*/  MOV R3, RZ ;  /* 0x000000ff00037202 */ /* 0x000fe20000000f00 */
[----:B------:R-:W-:Y:S10]  /*16b0*/  @!P2 BRA `(.L_x_881) ;  /* 0x00000000001ca947 */ /* 0x000ff40003800000 */
[----:B------:R-:W3:Y:S02]  /*16c0*/  LDC R3, c[0x0][0x25c] ;  /* 0x00009700ff037b82 */ /* 0x000ee40000000800 */
[----:B---3--:R-:W-:-:S04]  /*16d0*/  VIMNMX R3, R24, R3, PT ;  /* 0x0000000318037248 */ /* 0x008fc80003fe0100 */
[----:B------:R-:W-:-:S04]  /*16e0*/  IADD3 R3, R3, -UR4, RZ ;  /* 0x8000000403037c10 */ /* 0x000fc8000fffe0ff */
[----:B------:R-:W-:-:S04]  /*16f0*/  SHF.R.S32.HI R4, RZ, 0x1f, R3 ;  /* 0x0000001fff047819 */ /* 0x000fc80000011403 */
[----:B------:R-:W-:-:S04]  /*1700*/  LEA.HI R4, R4, R3, RZ, 0x5 ;  /* 0x0000000304047211 */ /* 0x000fc800078f28ff */
[----:B------:R-:W-:-:S05]  /*1710*/  SHF.R.S32.HI R4, RZ, 0x5, R4 ;  /* 0x00000005ff047819 */ /* 0x000fca0000011404 */
[----:B------:R-:W-:-:S07]  /*1720*/  IMAD R3, R4, 0x6, RZ ;  /* 0x0000000604037824 */ /* 0x000fce00078e02ff */
.L_x_881:
[----:B------:R-:W-:Y:S05]  /*1730*/  @!P3 BRA `(.L_x_882) ;  /* 0x00000000001cb947 */ /* 0x000fea0003800000 */
[----:B------:R-:W3:Y:S02]  /*1740*/  LDC R5, c[0x0][0x260] ;  /* 0x00009800ff057b82 */ /* 0x000ee40000000800 */
[----:B---3--:R-:W-:-:S04]  /*1750*/  VIMNMX R0, R24, R5, PT ;  /* 0x0000000518007248 */ /* 0x008fc80003fe0100 */
[----:B------:R-:W-:-:S04]  /*1760*/  IADD3 R0, R0, -R15, RZ ;  /* 0x8000000f00007210 */ /* 0x000fc80007ffe0ff */
[----:B------:R-:W-:-:S04]  /*1770*/  SHF.R.S32.HI R5, RZ, 0x1f, R0 ;  /* 0x0000001fff057819 */ /* 0x000fc80000011400 */
[----:B------:R-:W-:-:S04]  /*1780*/  LEA.HI R5, R5, R0, RZ, 0x5 ;  /* 0x0000000005057211 */ /* 0x000fc800078f28ff */
[----:B------:R-:W-:-:S04]  /*1790*/  SHF.R.S32.HI R5, RZ, 0x5, R5 ;  /* 0x00000005ff057819 */ /* 0x000fc80000011405 */
[----:B------:R-:W-:-:S07]  /*17a0*/  LEA R0, R5, R5, 0x2 ;  /* 0x0000000505007211 */ /* 0x000fce00078e10ff */
.L_x_882:
[----:B------:R-:W-:Y:S02]  /*17b0*/  CS2R R4, SRZ ;  /* 0x0000000000047805 */ /* 0x000fe4000001ff00 */
[----:B------:R-:W-:Y:S01]  /*17c0*/  SHF.R.S32.HI R8, RZ, 0x5, R6 ;  /* 0x00000005ff087819 */ /* 0x000fe20000011406 */
[----:B------:R-:W-:Y:S06]  /*17d0*/  @!P4 BRA `(.L_x_883) ;  /* 0x00000000001cc947 */ /* 0x000fec0003800000 */
[----:B------:R-:W3:Y:S02]  /*17e0*/  LDC R5, c[0x0][0x264] ;  /* 0x00009900ff057b82 */ /* 0x000ee40000000800 */
[----:B---3--:R-:W-:-:S04]  /*17f0*/  VIMNMX R5, R24, R5, PT ;  /* 0x0000000518057248 */ /* 0x008fc80003fe0100 */
[----:B------:R-:W-:-:S04]  /*1800*/  IADD3 R5, R5, -UR5, RZ ;  /* 0x8000000505057c10 */ /* 0x000fc8000fffe0ff */
[----:B------:R-:W-:-:S04]  /*1810*/  SHF.R.S32.HI R6, RZ, 0x1f, R5 ;  /* 0x0000001fff067819 */ /* 0x000fc80000011405 */
[----:B------:R-:W-:-:S04]  /*1820*/  LEA.HI R6, R6, R5, RZ, 0x5 ;  /* 0x0000000506067211 */ /* 0x000fc800078f28ff */
[----:B------:R-:W-:-:S04]  /*1830*/  SHF.R.S32.HI R6, RZ, 0x5, R6 ;  /* 0x00000005ff067819 */ /* 0x000fc80000011406 */
[----:B------:R-:W-:-:S07]  /*1840*/  SHF.L.U32 R5, R6, 0x2, RZ ;  /* 0x0000000206057819 */ /* 0x000fce00000006ff */
.L_x_883:
        /* <DEDUP_REMOVED lines=8> */
.L_x_884:
[----:B------:R-:W-:Y:S01]  /*18d0*/  HFMA2.MMA R13, -RZ, RZ, 0, 0 ;  /* 0x00000000ff0d7435 */ /* 0x000fe200000001ff */
[----:B------:R-:W-:Y:S10]  /*18e0*/  @!P6 BRA `(.L_x_885) ;  /* 0x00000000001ce947 */ /* 0x000ff40003800000 */
[----:B------:R-:W3:Y:S02]  /*18f0*/  LDC R13, c[0x0][0x26c] ;  /* 0x00009b00ff0d7b82 */ /* 0x000ee40000000800 */
[----:B---3--:R-:W-:-:S04]  /*1900*/  VIMNMX R6, R24, R13, PT ;  /* 0x0000000d18067248 */ /* 0x008fc80003fe0100 */
[----:B------:R-:W-:-:S04]  /*1910*/  IADD3 R6, R6, -UR7, RZ ;  /* 0x8000000706067c10 */ /* 0x000fc8000fffe0ff */
[----:B------:R-:W-:-:S04]  /*1920*/  SHF.R.S32.HI R13, RZ, 0x1f, R6 ;  /* 0x0000001fff0d7819 */ /* 0x000fc80000011406 */
[----:B------:R-:W-:-:S04]  /*1930*/  LEA.HI R13, R13, R6, RZ, 0x5 ;  /* 0x000000060d0d7211 */ /* 0x000fc800078f28ff */
[----:B------:R-:W-:-:S04]  /*1940*/  SHF.R.S32.HI R13, RZ, 0x5, R13 ;  /* 0x00000005ff0d7819 */ /* 0x000fc8000001140d */
[----:B------:R-:W-:-:S07]  /*1950*/  SHF.L.U32 R13, R13, 0x1, RZ ;  /* 0x000000010d0d7819 */ /* 0x000fce00000006ff */
.L_x_885:
[----:B------:R-:W-:Y:S02]  /*1960*/  ISETP.GE.OR P0, PT, R24, UR4, P0 ;  /* 0x0000000418007c0c */ /* 0x000fe40008706670 */
[----:B------:R-:W-:Y:S02]  /*1970*/  LEA R3, R8, R3, 0x3 ;  /* 0x0000000308037211 */ /* 0x000fe400078e18ff */
[----:B------:R-:W-:Y:S02]  /*1980*/  PRMT R22, RZ, 0x5410, RZ ;  /* 0x00005410ff167816 */ /* 0x000fe400000000ff */
[----:B------:R-:W-:Y:S02]  /*1990*/  IADD3 R0, R5, R3, R0 ;  /* 0x0000000305007210 */ /* 0x000fe40007ffe000 */
[----:B------:R-:W-:Y:S02]  /*19a0*/  PRMT R21, RZ, 0x5410, RZ ;  /* 0x00005410ff157816 */ /* 0x000fe400000000ff */
[----:B------:R-:W-:-:S02]  /*19b0*/  IADD3 R0, R13, R0, R4 ;  /* 0x000000000d007210 */ /* 0x000fc40007ffe004 */
[----:B0-----:R-:W-:Y:S02]  /*19c0*/  PRMT R20, RZ, 0x5410, RZ ;  /* 0x00005410ff147816 */ /* 0x001fe400000000ff */
[----:B-1----:R-:W-:Y:S02]  /*19d0*/  PRMT R19, RZ, 0x5410, RZ ;  /* 0x00005410ff137816 */ /* 0x002fe400000000ff */
[----:B--2---:R-:W-:Y:S02]  /*19e0*/  PRMT R18, RZ, 0x5410, RZ ;  /* 0x00005410ff127816 */ /* 0x004fe400000000ff */
[----:B------:R-:W-:Y:S02]  /*19f0*/  PRMT R17, RZ, 0x5410, RZ ;  /* 0x00005410ff117816 */ /* 0x000fe400000000ff */
[----:B------:R-:W-:Y:S02]  /*1a00*/  PRMT R16, RZ, 0x5410, RZ ;  /* 0x00005410ff107816 */ /* 0x000fe400000000ff */
[----:B------:R-:W-:Y:S01]  /*1a10*/  PRMT R15, RZ, 0x5410, RZ ;  /* 0x00005410ff0f7816 */ /* 0x000fe200000000ff */
[----:B------:R-:W-:Y:S06]  /*1a20*/  @P0 BRA `(.L_x_886) ;  /* 0x0000007c001c0947 */ /* 0x000fec0003800000 */
[----:B------:R-:W2:Y:S04]  /*1a30*/  LDL.64 R12, [R1] ;  /* 0x00000000010c7983 */ /* 0x000ea80000100a00 */
[----:B------:R-:W3:Y:S01]  /*1a40*/  LDG.E.U16.CONSTANT R3, desc[UR8][R10.64+0x2] ;  /* 0x000002080a037981 */ /* 0x000ee2000c1e9500 */
[----:B------:R-:W0:Y:S01]  /*1a50*/  S2UR UR5, SR_CgaCtaId ;  /* 0x00000000000579c3 */ /* 0x000e220000008800 */
[----:B------:R-:W-:Y:S01]  /*1a60*/  IMAD R0, R0, UR6, RZ ;  /* 0x0000000600007c24 */ /* 0x000fe2000f8e02ff */
[----:B------:R-:W-:Y:S01]  /*1a70*/  USHF.R.S32.HI UR4, URZ, 0x1f, UR6 ;  /* 0x0000001f3f047899 */ /* 0x000fe20008011406 */
[----:B------:R-:W-:Y:S01]  /*1a80*/  SHF.R.S32.HI R5, RZ, 0x1f, R9 ;  /* 0x0000001fff057819 */ /* 0x000fe20000011409 */
[----:B------:R-:W-:Y:S01]  /*1a90*/  ULDC UR10, c[0x0][0x240] ;  /* 0x00009000000a7ab9 */ /* 0x000fe20000000800 */
[----:B------:R-:W-:-:S02]  /*1aa0*/  PRMT R2, R2, 0x9910, RZ ;  /* 0x0000991002027816 */ /* 0x000fc400000000ff */
[--C-:B------:R-:W-:Y:S02]  /*1ab0*/  SHF.R.S32.HI R4, RZ, 0x1f, R0.reuse ;  /* 0x0000001fff047819 */ /* 0x100fe40000011400 */
[C---:B------:R-:W-:Y:S01]  /*1ac0*/  IADD3 R6, P2, P3, R9.reuse, UR6, R0 ;  /* 0x0000000609067c10 */ /* 0x040fe2000fb5e000 */
[----:B------:R-:W-:Y:S01]  /*1ad0*/  ULDC.64 UR6, c[0x0][0x218] ;  /* 0x0000860000067ab9 */ /* 0x000fe20000000a00 */
[----:B------:R-:W-:Y:S02]  /*1ae0*/  IADD3 R0, P4, R9, R0, RZ ;  /* 0x0000000009007210 */ /* 0x000fe40007f9e0ff */
[----:B------:R-:W-:Y:S01]  /*1af0*/  IADD3.X R55, R5, UR4, R4, P2, P3 ;  /* 0x0000000405377c10 */ /* 0x000fe200097e6404 */
[----:B------:R-:W-:Y:S01]  /*1b00*/  UMOV UR4, 0x400 ;  /* 0x0000040000047882 */ /* 0x000fe20000000000 */
[----:B------:R-:W-:Y:S02]  /*1b10*/  IADD3.X R5, R4, R5, RZ, P4, !PT ;  /* 0x0000000504057210 */ /* 0x000fe400027fe4ff */
[----:B------:R-:W-:-:S02]  /*1b20*/  LEA R56, P3, R0, UR6, 0x2 ;  /* 0x0000000600387c11 */ /* 0x000fc4000f8610ff */
[----:B------:R-:W-:Y:S02]  /*1b30*/  ISETP.NE.AND P0, PT, R2, RZ, PT ;  /* 0x000000ff0200720c */ /* 0x000fe40003f05270 */
[----:B------:R-:W-:Y:S01]  /*1b40*/  LEA R54, P2, R6, UR6, 0x2 ;  /* 0x0000000606367c11 */ /* 0x000fe2000f8410ff */
[----:B------:R-:W-:Y:S01]  /*1b50*/  ULDC UR6, c[0x0][0x23c] ;  /* 0x00008f0000067ab9 */ /* 0x000fe20000000800 */
[----:B------:R-:W-:Y:S01]  /*1b60*/  LEA.HI.X R57, R0, UR7, R5, 0x2, P3 ;  /* 0x0000000700397c11 */ /* 0x000fe200098f1405 */
[----:B0-----:R-:W-:Y:S01]  /*1b70*/  ULEA UR4, UR5, UR4, 0x18 ;  /* 0x0000000405047291 */ /* 0x001fe2000f8ec03f */
[----:B------:R-:W-:Y:S02]  /*1b80*/  ISETP.LT.OR P0, PT, R7, 0x4, !P0 ;  /* 0x000000040700780c */ /* 0x000fe40004701670 */
[----:B------:R-:W-:Y:S02]  /*1b90*/  MOV R14, RZ ;  /* 0x000000ff000e7202 */ /* 0x000fe40000000f00 */
[----:B------:R-:W-:-:S02]  /*1ba0*/  PRMT R22, R22, 0x5410, RZ ;  /* 0x0000541016167816 */ /* 0x000fc400000000ff */
[----:B------:R-:W-:Y:S01]  /*1bb0*/  LEA.HI.X R55, R6, UR7, R55, 0x2, P2 ;  /* 0x0000000706377c11 */ /* 0x000fe200090f1437 */
[----:B------:R-:W-:Y:S01]  /*1bc0*/  ULDC UR7, c[0x0][0x258] ;  /* 0x0000960000077ab9 */ /* 0x000fe20000000800 */
[----:B--2---:R-:W-:Y:S02]  /*1bd0*/  PRMT R0, R12, 0x7610, R12 ;  /* 0x000076100c007816 */ /* 0x004fe4000000000c */
[----:B------:R-:W-:Y:S02]  /*1be0*/  PRMT R2, R13, 0x7610, R13 ;  /* 0x000076100d027816 */ /* 0x000fe4000000000d */
[----:B---3--:R-:W-:-:S07]  /*1bf0*/  IADD3 R3, R24, R3, RZ ;  /* 0x0000000318037210 */ /* 0x008fce0007ffe0ff */
.L_x_903:
[----:B------:R-:W-:-:S13]  /*1c00*/  ISETP.NE.AND P2, PT, R24, R3, PT ;  /* 0x000000031800720c */ /* 0x000fda0003f45270 */
[----:B------:R-:W0:Y:S01]  /*1c10*/  @!P2 LDC.64 R4, c[0x0][0x248] ;  /* 0x00009200ff04ab82 */ /* 0x000e220000000a00 */
[----:B------:R-:W-:Y:S02]  /*1c20*/  @!P2 IADD3 R14, R14, 0x1, RZ ;  /* 0x000000010e0ea810 */ /* 0x000fe40007ffe0ff */
[----:B------:R-:W-:Y:S02]  /*1c30*/  @!P2 SHF.L.U32 R7, R24, 0x1, RZ ;  /* 0x000000011807a819 */ /* 0x000fe400000006ff */
        /* <DEDUP_REMOVED lines=18> */
[----:B-----5:R-:W-:Y:S01]  /*1d60*/  IADD3 R31, R13, -0x80, RZ ;  /* 0xffffff800d1f7810 */ /* 0x020fe20007ffe0ff */
[----:B------:R-:W0:Y:S01]  /*1d70*/  I2F.F16 R32, R32 ;  /* 0x0000002000207306 */ /* 0x000e220000200c00 */
[----:B------:R-:W-:Y:S02]  /*1d80*/  LOP3.LUT R13, R7, 0xff, RZ, 0xc0, !PT ;  /* 0x000000ff070d7812 */ /* 0x000fe400078ec0ff */
[----:B---3--:R-:W-:Y:S02]  /*1d90*/  LOP3.LUT R42, R11, 0xff, RZ, 0xc0, !PT ;  /* 0x000000ff0b2a7812 */ /* 0x008fe400078ec0ff */
[----:B------:R-:W-:-:S02]  /*1da0*/  IADD3 R30, R13, -0x80, RZ ;  /* 0xffffff800d1e7810 */ /* 0x000fc40007ffe0ff */
[----:B------:R-:W-:Y:S01]  /*1db0*/  LOP3.LUT R13, R8, 0xff, RZ, 0xc0, !PT ;  /* 0x000000ff080d7812 */ /* 0x000fe200078ec0ff */
[----:B------:R1:W2:Y:S01]  /*1dc0*/  I2F.F16 R33, R12 ;  /* 0x0000000c00217306 */ /* 0x0002a20000200c00 */
[----:B------:R-:W-:Y:S02]  /*1dd0*/  IADD3 R46, R42, -0x80, RZ ;  /* 0xffffff802a2e7810 */ /* 0x000fe40007ffe0ff */
[----:B------:R-:W-:Y:S02]  /*1de0*/  IADD3 R29, R13, -0x80, RZ ;  /* 0xffffff800d1d7810 */ /* 0x000fe40007ffe0ff */
[----:B------:R-:W-:Y:S02]  /*1df0*/  LEA.HI R41, R4, 0xffffff80, RZ, 0x8 ;  /* 0xffffff8004297811 */ /* 0x000fe400078f40ff */
        /* <DEDUP_REMOVED lines=15> */
[--C-:B------:R-:W-:Y:S01]  /*1ef0*/  SHF.R.U32.HI R42, RZ, 0x8, R5.reuse ;  /* 0x00000008ff2a7819 */ /* 0x100fe20000011605 */
[----:B------:R0:W0:Y:S01]  /*1f00*/  I2F.F16 R12, R46 ;  /* 0x0000002e000c7306 */ /* 0x0000220000200c00 */
[----:B------:R-:W-:-:S02]  /*1f10*/  SHF.R.U32.HI R5, RZ, 0x10, R5 ;  /* 0x00000010ff057819 */ /* 0x000fc40000011605 */
[----:B------:R-:W-:Y:S02]  /*1f20*/  LOP3.LUT R44, R42, 0xff, RZ, 0xc0, !PT ;  /* 0x000000ff2a2c7812 */ /* 0x000fe400078ec0ff */
[----:B------:R-:W-:Y:S02]  /*1f30*/  IADD3 R4, R4, -0x80, RZ ;  /* 0xffffff8004047810 */ /* 0x000fe40007ffe0ff */
[----:B------:R-:W-:Y:S01]  /*1f40*/  LOP3.LUT R5, R5, 0xff, RZ, 0xc0, !PT ;  /* 0x000000ff05057812 */ /* 0x000fe200078ec0ff */
[----:B------:R-:W1:Y:S01]  /*1f50*/  I2F.F16 R39, R39 ;  /* 0x0000002700277306 */ /* 0x000e620000200c00 */
[----:B------:R-:W-:Y:S02]  /*1f60*/  IADD3 R45, R44, -0x80, RZ ;  /* 0xffffff802c2d7810 */ /* 0x000fe40007ffe0ff */
[----:B------:R-:W-:Y:S02]  /*1f70*/  SHF.R.U32.HI R44, RZ, 0x8, R6 ;  /* 0x00000008ff2c7819 */ /* 0x000fe40000011606 */
[----:B------:R-:W-:-:S02]  /*1f80*/  IADD3 R5, R5, -0x80, RZ ;  /* 0xffffff8005057810 */ /* 0x000fc40007ffe0ff */
[----:B0-----:R-:W-:Y:S01]  /*1f90*/  LOP3.LUT R46, R44, 0xff, RZ, 0xc0, !PT ;  /* 0x000000ff2c2e7812 */ /* 0x001fe200078ec0ff */
[----:B------:R0:W1:Y:S01]  /*1fa0*/  I2F.F16 R42, R4 ;  /* 0x00000004002a7306 */ /* 0x0000620000200c00 */
[----:B------:R-:W-:Y:S02]  /*1fb0*/  SHF.R.U32.HI R6, RZ, 0x10, R6 ;  /* 0x00000010ff067819 */ /* 0x000fe40000011606 */
[----:B------:R-:W-:Y:S02]  /*1fc0*/  LEA.HI R37, R8, 0xffffff80, RZ, 0x8 ;  /* 0xffffff8008257811 */ /* 0x000fe400078f40ff */
[----:B------:R-:W-:Y:S02]  /*1fd0*/  LOP3.LUT R6, R6, 0xff, RZ, 0xc0, !PT ;  /* 0x000000ff06067812 */ /* 0x000fe400078ec0ff */
[----:B------:R-:W-:Y:S01]  /*1fe0*/  LEA.HI R36, R9, 0xffffff80, RZ, 0x8 ;  /* 0xffffff8009247811 */ /* 0x000fe200078f40ff */
[----:B------:R2:W1:Y:S01]  /*1ff0*/  I2F.F16 R44, R5 ;  /* 0x00000005002c7306 */ /* 0x0004620000200c00 */
[----:B0-----:R-:W-:-:S02]  /*2000*/  SHF.R.U32.HI R4, RZ, 0x8, R7 ;  /* 0x00000008ff047819 */ /* 0x001fc40000011607 */
[----:B------:R-:W-:Y:S02]  /*2010*/  SHF.R.U32.HI R7, RZ, 0x10, R7 ;  /* 0x00000010ff077819 */ /* 0x000fe40000011607 */
[----:B------:R-:W-:Y:S02]  /*2020*/  LOP3.LUT R4, R4, 0xff, RZ, 0xc0, !PT ;  /* 0x000000ff04047812 */ /* 0x000fe400078ec0ff */
[----:B------:R-:W-:Y:S01]  /*2030*/  LOP3.LUT R7, R7, 0xff, RZ, 0xc0, !PT ;  /* 0x000000ff07077812 */ /* 0x000fe200078ec0ff */
[----:B------:R-:W0:Y:S01]  /*2040*/  I2F.F16 R38, R38 ;  /* 0x0000002600267306 */ /* 0x000e220000200c00 */
[----:B--2---:R-:W-:Y:S02]  /*2050*/  SHF.R.U32.HI R5, RZ, 0x8, R9 ;  /* 0x00000008ff057819 */ /* 0x004fe40000011609 */
[----:B------:R-:W-:Y:S02]  /*2060*/  IADD3 R49, R4, -0x80, RZ ;  /* 0xffffff8004317810 */ /* 0x000fe40007ffe0ff */
[----:B------:R-:W-:-:S02]  /*2070*/  LOP3.LUT R5, R5, 0xff, RZ, 0xc0, !PT ;  /* 0x000000ff05057812 */ /* 0x000fc400078ec0ff */
[----:B------:R-:W-:Y:S01]  /*2080*/  SHF.R.U32.HI R4, RZ, 0x8, R8 ;  /* 0x00000008ff047819 */ /* 0x000fe20000011608 */
[----:B------:R-:W2:Y:S01]  /*2090*/  I2F.F16 R37, R37 ;  /* 0x0000002500257306 */ /* 0x000ea20000200c00 */
[----:B------:R-:W-:Y:S02]  /*20a0*/  IADD3 R6, R6, -0x80, RZ ;  /* 0xffffff8006067810 */ /* 0x000fe40007ffe0ff */
[----:B------:R-:W-:Y:S02]  /*20b0*/  IADD3 R7, R7, -0x80, RZ ;  /* 0xffffff8007077810 */ /* 0x000fe40007ffe0ff */
[----:B------:R-:W-:Y:S02]  /*20c0*/  IADD3 R5, R5, -0x80, RZ ;  /* 0xffffff8005057810 */ /* 0x000fe40007ffe0ff */
[----:B------:R-:W-:Y:S01]  /*20d0*/  LOP3.LUT R4, R4, 0xff, RZ, 0xc0, !PT ;  /* 0x000000ff04047812 */ /* 0x000fe200078ec0ff */
[----:B------:R3:W0:Y:S01]  /*20e0*/  I2F.F16 R48, R7 ;  /* 0x0000000700307306 */ /* 0x0006220000200c00 */
[----:B------:R-:W-:-:S02]  /*20f0*/  IADD3 R47, R46, -0x80, RZ ;  /* 0xffffff802e2f7810 */ /* 0x000fc40007ffe0ff */
[----:B------:R-:W-:Y:S02]  /*2100*/  SHF.R.U32.HI R8, RZ, 0x10, R8 ;  /* 0x00000010ff087819 */ /* 0x000fe40000011608 */
[----:B------:R-:W-:Y:S02]  /*2110*/  SHF.R.U32.HI R9, RZ, 0x10, R9 ;  /* 0x00000010ff097819 */ /* 0x000fe40000011609 */
[----:B------:R-:W-:Y:S01]  /*2120*/  LEA.HI R35, R10, 0xffffff80, RZ, 0x8 ;  /* 0xffffff800a237811 */ /* 0x000fe200078f40ff */
[----:B------:R4:W0:Y:S01]  /*2130*/  I2F.F16 R46, R6 ;  /* 0x00000006002e7306 */ /* 0x0008220000200c00 */
[----:B------:R-:W-:Y:S02]  /*2140*/  LEA.HI R34, R11, 0xffffff80, RZ, 0x8 ;  /* 0xffffff800b227811 */ /* 0x000fe400078f40ff */
[----:B------:R-:W-:Y:S02]  /*2150*/  IADD3 R4, R4, -0x80, RZ ;  /* 0xffffff8004047810 */ /* 0x000fe40007ffe0ff */
[----:B---3--:R-:W-:-:S02]  /*2160*/  SHF.R.U32.HI R7, RZ, 0x8, R11 ;  /* 0x00000008ff077819 */ /* 0x008fc4000001160b */
[----:B------:R-:W-:Y:S01]  /*2170*/  SHF.R.U32.HI R11, RZ, 0x10, R11 ;  /* 0x00000010ff0b7819 */ /* 0x000fe2000001160b */
[----:B------:R3:W0:Y:S01]  /*2180*/  I2F.F16 R51, R5 ;  /* 0x0000000500337306 */ /* 0x0006220000200c00 */
[--C-:B----4-:R-:W-:Y:S02]  /*2190*/  SHF.R.U32.HI R6, RZ, 0x8, R10.reuse ;  /* 0x00000008ff067819 */ /* 0x110fe4000001160a */
[----:B------:R-:W-:Y:S02]  /*21a0*/  SHF.R.U32.HI R10, RZ, 0x10, R10 ;  /* 0x00000010ff0a7819 */ /* 0x000fe4000001160a */
[----:B------:R-:W-:Y:S02]  /*21b0*/  LOP3.LUT R8, R8, 0xff, RZ, 0xc0, !PT ;  /* 0x000000ff08087812 */ /* 0x000fe400078ec0ff */
[----:B------:R-:W-:Y:S01]  /*21c0*/  LOP3.LUT R9, R9, 0xff, RZ, 0xc0, !PT ;  /* 0x000000ff09097812 */ /* 0x000fe200078ec0ff */
[----:B------:R4:W0:Y:S01]  /*21d0*/  I2F.F16 R50, R4 ;  /* 0x0000000400327306 */ /* 0x0008220000200c00 */
[----:B---3--:R-:W-:-:S02]  /*21e0*/  PRMT R5, R25, 0x9910, RZ ;  /* 0x0000991019057816 */ /* 0x008fc400000000ff */
[----:B------:R-:W-:Y:S02]  /*21f0*/  LOP3.LUT R6, R6, 0xff, RZ, 0xc0, !PT ;  /* 0x000000ff06067812 */ /* 0x000fe400078ec0ff */
[----:B------:R-:W-:Y:S02]  /*2200*/  ISETP.NE.AND P2, PT, R5, RZ, PT ;  /* 0x000000ff0500720c */ /* 0x000fe40003f45270 */
[----:B------:R-:W-:Y:S01]  /*2210*/  LOP3.LUT R7, R7, 0xff, RZ, 0xc0, !PT ;  /* 0x000000ff07077812 */ /* 0x000fe200078ec0ff */
[----:B------:R-:W3:Y:S01]  /*2220*/  I2F.F16 R36, R36 ;  /* 0x0000002400247306 */ /* 0x000ee20000200c00 */
[----:B----4-:R-:W-:Y:S02]  /*2230*/  LOP3.LUT R4, R10, 0xff, RZ, 0xc0, !PT ;  /* 0x000000ff0a047812 */ /* 0x010fe400078ec0ff */
[----:B------:R-:W-:Y:S02]  /*2240*/  LOP3.LUT R5, R11, 0xff, RZ, 0xc0, !PT ;  /* 0x000000ff0b057812 */ /* 0x000fe400078ec0ff */
[----:B------:R-:W-:-:S02]  /*2250*/  IADD3 R8, R8, -0x80, RZ ;  /* 0xffffff8008087810 */ /* 0x000fc40007ffe0ff */
[----:B------:R-:W-:Y:S01]  /*2260*/  IADD3 R9, R9, -0x80, RZ ;  /* 0xffffff8009097810 */ /* 0x000fe20007ffe0ff */
[----:B------:R-:W4:Y:S01]  /*2270*/  I2F.F16 R35, R35 ;  /* 0x0000002300237306 */ /* 0x000f220000200c00 */
        /* <DEDUP_REMOVED lines=26> */
[--C-:B0-----:R-:W-:Y:S02]  /*2420*/  HADD2.F32 R58, -RZ, R4.reuse.H0_H0 ;  /* 0x20000004ff3a7230 */ /* 0x101fe40000004100 */
[----:B------:R-:W-:-:S03]  /*2430*/  HADD2.F32 R4, -RZ, R4.H1_H1 ;  /* 0x30000004ff047230 */ /* 0x000fc60000004100 */
[----:B------:R-:W-:Y:S01]  /*2440*/  FFMA.FTZ R60, R59, R58, RZ ;  /* 0x0000003a3b3c7223 */ /* 0x000fe200000100ff */
[----:B------:R-:W-:Y:S02]  /*2450*/  HADD2.F32 R59, -RZ, R5.H0_H0 ;  /* 0x20000005ff3b7230 */ /* 0x000fe40000004100 */
[----:B------:R-:W-:Y:S01]  /*2460*/  FFMA.FTZ R65, R58, R65, RZ ;  /* 0x000000413a417223 */ /* 0x000fe200000100ff */
[----:B------:R-:W-:Y:S01]  /*2470*/  FFMA.FTZ R60, R61, R4, R60 ;  /* 0x000000043d3c7223 */ /* 0x000fe2000001003c */
[----:B------:R-:W-:-:S05]  /*2480*/  HADD2.F32 R61, -RZ, R42.H0_H0 ;  /* 0x2000002aff3d7230 */ /* 0x000fca0000004100 */
[----:B------:R-:W-:Y:S01]  /*2490*/  FFMA.FTZ R63, R61, R59, R60 ;  /* 0x0000003b3d3f7223 */ /* 0x000fe2000001003c */
[----:B------:R-:W-:Y:S02]  /*24a0*/  HADD2.F32 R61, -RZ, R5.H1_H1 ;  /* 0x30000005ff3d7230 */ /* 0x000fe40000004100 */
[----:B------:R-:W-:Y:S02]  /*24b0*/  HADD2.F32 R60, -RZ, R41.H0_H0 ;  /* 0x20000029ff3c7230 */ /* 0x000fe40000004100 */
[----:B------:R-:W-:-:S03]  /*24c0*/  HADD2.F32 R5, -RZ, R50.H0_H0 ;  /* 0x20000032ff057230 */ /* 0x000fc60000004100 */
[----:B------:R-:W-:Y:S01]  /*24d0*/  FFMA.FTZ R63, R60, R61, R63 ;  /* 0x0000003d3c3f7223 */ /* 0x000fe2000001003f */
[----:B-1----:R-:W-:-:S05]  /*24e0*/  HADD2.F32 R60, -RZ, R6.H0_H0 ;  /* 0x20000006ff3c7230 */ /* 0x002fca0000004100 */
[----:B------:R-:W-:Y:S01]  /*24f0*/  FFMA.FTZ R64, R62, R60, R63 ;  /* 0x0000003c3e407223 */ /* 0x000fe2000001003f */
[----:B------:R-:W-:Y:S02]  /*2500*/  HADD2.F32 R62, -RZ, R6.H1_H1 ;  /* 0x30000006ff3e7230 */ /* 0x000fe40000004100 */
[--C-:B------:R-:W-:Y:S02]  /*2510*/  HADD2.F32 R6, -RZ, R7.reuse.H0_H0 ;  /* 0x20000007ff067230 */ /* 0x100fe40000004100 */
[----:B------:R-:W-:Y:S02]  /*2520*/  HADD2.F32 R7, -RZ, R7.H1_H1 ;  /* 0x30000007ff077230 */ /* 0x000fe40000004100 */
[----:B------:R-:W-:Y:S01]  /*2530*/  FFMA.FTZ R5, R5, R62, R64 ;  /* 0x0000003e05057223 */ /* 0x000fe20000010040 */
[----:B------:R-:W-:-:S05]  /*2540*/  HADD2.F32 R64, -RZ, R8.H0_H0 ;  /* 0x20000008ff407230 */ /* 0x000fca0000004100 */
[----:B------:R-:W-:Y:S01]  /*2550*/  FFMA.FTZ R5, R64, R6, R5 ;  /* 0x0000000640057223 */ /* 0x000fe20000010005 */
[----:B------:R-:W-:-:S05]  /*2560*/  HADD2.F32 R64, -RZ, R37.H0_H0 ;  /* 0x20000025ff407230 */ /* 0x000fca0000004100 */
[----:B------:R-:W-:Y:S01]  /*2570*/  FFMA.FTZ R5, R64, R7, R5 ;  /* 0x0000000740057223 */ /* 0x000fe20000010005 */
[----:B------:R-:W-:-:S05]  /*2580*/  HADD2.F32 R64, -RZ, R0.H0_H0 ;  /* 0x20000000ff407230 */ /* 0x000fca0000004100 */
[----:B------:R-:W-:Y:S01]  /*2590*/  FMUL.FTZ R63, R5, R64 ;  /* 0x00000040053f7220 */ /* 0x000fe20000410000 */
[----:B------:R-:W-:-:S04]  /*25a0*/  HADD2.F32 R5, -RZ, R45.H0_H0 ;  /* 0x2000002dff057230 */ /* 0x000fc80000004100 */
[----:B------:R-:W-:Y:S01]  /*25b0*/  F2FP.F16.F32.PACK_AB R63, RZ, R63 ;  /* 0x0000003fff3f723e */ /* 0x000fe200000000ff */
[----:B------:R-:W-:Y:S01]  /*25c0*/  FFMA.FTZ R64, R4, R5, R65 ;  /* 0x0000000504407223 */ /* 0x000fe20000010041 */
[----:B------:R-:W-:-:S05]  /*25d0*/  HADD2.F32 R5, -RZ, R44.H0_H0 ;  /* 0x2000002cff057230 */ /* 0x000fca0000004100 */
[----:B------:R-:W-:Y:S01]  /*25e0*/  FFMA.FTZ R66, R59, R5, R64 ;  /* 0x000000053b427223 */ /* 0x000fe20000010040 */
[----:B------:R-:W-:-:S05]  /*25f0*/  HADD2.F32 R64, -RZ, R40.H0_H0 ;  /* 0x20000028ff407230 */ /* 0x000fca0000004100 */
[----:B------:R-:W-:Y:S01]  /*2600*/  FFMA.FTZ R5, R61, R64, R66 ;  /* 0x000000403d057223 */ /* 0x000fe20000010042 */
[----:B------:R-:W-:-:S05]  /*2610*/  HADD2.F32 R64, -RZ, R28.H0_H0 ;  /* 0x2000001cff407230 */ /* 0x000fca0000004100 */
[----:B------:R-:W-:Y:S01]  /*2620*/  FFMA.FTZ R65, R60, R64, R5 ;  /* 0x000000403c417223 */ /* 0x000fe20000010005 */
[----:B------:R-:W-:Y:S02]  /*2630*/  HADD2.F32 R5, -RZ, R51.H0_H0 ;  /* 0x20000033ff057230 */ /* 0x000fe40000004100 */
[----:B------:R-:W-:-:S03]  /*2640*/  HADD2.F32 R64, -RZ, R9.H0_H0 ;  /* 0x20000009ff407230 */ /* 0x000fc60000004100 */
[----:B------:R-:W-:Y:S01]  /*2650*/  FFMA.FTZ R5, R62, R5, R65 ;  /* 0x000000053e057223 */ /* 0x000fe20000010041 */
[----:B------:R-:W-:-:S03]  /*2660*/  HADD2.F32 R65, -RZ, R31.H0_H0 ;  /* 0x2000001fff417230 */ /* 0x000fc60000004100 */
[----:B------:R-:W-:Y:S01]  /*2670*/  FFMA.FTZ R66, R6, R64, R5 ;  /* 0x0000004006427223 */ /* 0x000fe20000010005 */
[----:B------:R-:W-:Y:S02]  /*2680*/  HADD2.F32 R64, -RZ, R36.H0_H0 ;  /* 0x20000024ff407230 */ /* 0x000fe40000004100 */
[----:B------:R-:W-:Y:S01]  /*2690*/  FFMA.FTZ R65, R58, R65, RZ ;  /* 0x000000413a417223 */ /* 0x000fe200000100ff */
[----:B------:R-:W-:Y:S02]  /*26a0*/  HADD2.F32 R5, -RZ, R0.H1_H1 ;  /* 0x30000000ff057230 */ /* 0x000fe40000004100 */
[----:B------:R-:W-:Y:S01]  /*26b0*/  FFMA.FTZ R64, R7, R64, R66 ;  /* 0x0000004007407223 */ /* 0x000fe20000010042 */
[----:B------:R-:W-:-:S03]  /*26c0*/  HADD2.F32 R66, -RZ, R49.H0_H0 ;  /* 0x20000031ff427230 */ /* 0x000fc60000004100 */
[----:B------:R-:W-:Y:S01]  /*26d0*/  FMUL.FTZ R64, R64, R5 ;  /* 0x0000000540407220 */ /* 0x000fe20000410000 */
[----:B------:R-:W-:-:S04]  /*26e0*/  HADD2.F32 R5, -RZ, R30.H0_H0 ;  /* 0x2000001eff057230 */ /* 0x000fc80000004100 */
[----:B------:R-:W-:Y:S01]  /*26f0*/  F2FP.F16.F32.PACK_AB R64, RZ, R64 ;  /* 0x00000040ff40723e */ /* 0x000fe200000000ff */
[----:B------:R-:W-:Y:S01]  /*2700*/  FFMA.FTZ R5, R58, R5, RZ ;  /* 0x000000053a057223 */ /* 0x000fe200000100ff */
[----:B------:R-:W-:Y:S02]  /*2710*/  HADD2.F32 R58, -RZ, R47.H0_H0 ;  /* 0x2000002fff3a7230 */ /* 0x000fe40000004100 */
[----:B------:R-:W-:Y:S01]  /*2720*/  PRMT R63, R63, 0x5410, R64 ;  /* 0x000054103f3f7816 */ /* 0x000fe20000000040 */
[C---:B------:R-:W-:Y:S01]  /*2730*/  FFMA.FTZ R66, R4.reuse, R66, R5 ;  /* 0x0000004204427223 */ /* 0x040fe20000010005 */
[----:B------:R-:W-:Y:S02]  /*2740*/  HADD2.F32 R5, -RZ, R48.H0_H0 ;  /* 0x20000030ff057230 */ /* 0x000fe40000004100 */
[----:B------:R-:W-:Y:S01]  /*2750*/  FFMA.FTZ R58, R4, R58, R65 ;  /* 0x0000003a043a7223 */ /* 0x000fe20000010041 */
[----:B------:R-:W-:Y:S01]  /*2760*/  HADD2.F32 R4, -RZ, R46.H0_H0 ;  /* 0x2000002eff047230 */ /* 0x000fe20000004100 */
[----:B------:R-:W-:-:S04]  /*2770*/  HFMA2.MMA R15, R63, 1, 1, R15 ;  /* 0x3c003c003f0f7835 */ /* 0x000fc8000000000f */
        /* <DEDUP_REMOVED lines=12> */
[----:B------:R-:W-:Y:S02]  /*2840*/  HADD2.F32 R4, -RZ, R52.H0_H0 ;  /* 0x20000034ff047230 */ /* 0x000fe40000004100 */
[C---:B------:R-:W-:Y:S01]  /*2850*/  FFMA.FTZ R5, R62.reuse, R5, R59 ;  /* 0x000000053e057223 */ /* 0x040fe2000001003b */
[----:B------:R-:W-:Y:S02]  /*2860*/  HADD2.F32 R60, -RZ, R53.H0_H0 ;  /* 0x20000035ff3c7230 */ /* 0x000fe40000004100 */
[----:B------:R-:W-:Y:S01]  /*2870*/  FFMA.FTZ R61, R62, R61, R58 ;  /* 0x0000003d3e3d7223 */ /* 0x000fe2000001003a */
[----:B------:R-:W-:Y:S01]  /*2880*/  FFMA.FTZ R58, R6, R4, R5 ;  /* 0x00000004063a7223 */ /* 0x000fe20000010005 */
[----:B------:R-:W-:-:S02]  /*2890*/  HADD2.F32 R4, -RZ, R35.H0_H0 ;  /* 0x20000023ff047230 */ /* 0x000fc40000004100 */
[----:B------:R-:W-:Y:S01]  /*28a0*/  FFMA.FTZ R61, R6, R60, R61 ;  /* 0x0000003c063d7223 */ /* 0x000fe2000001003d */
[----:B------:R-:W-:Y:S02]  /*28b0*/  HADD2.F32 R6, -RZ, R34.H0_H0 ;  /* 0x20000022ff067230 */ /* 0x000fe40000004100 */
[--C-:B------:R-:W-:Y:S02]  /*28c0*/  HADD2.F32 R5, -RZ, R2.reuse.H0_H0 ;  /* 0x20000002ff057230 */ /* 0x100fe40000004100 */
[C---:B------:R-:W-:Y:S01]  /*28d0*/  FFMA.FTZ R4, R7.reuse, R4, R58 ;  /* 0x0000000407047223 */ /* 0x040fe2000001003a */
[----:B------:R-:W-:Y:S01]  /*28e0*/  FFMA.FTZ R6, R7, R6, R61 ;  /* 0x0000000607067223 */ /* 0x000fe2000001003d */
[----:B------:R-:W-:Y:S02]  /*28f0*/  HADD2.F32 R7, -RZ, R2.H1_H1 ;  /* 0x30000002ff077230 */ /* 0x000fe40000004100 */
[----:B------:R-:W-:-:S03]  /*2900*/  FMUL.FTZ R4, R4, R5 ;  /* 0x0000000504047220 */ /* 0x000fc60000410000 */
[----:B------:R-:W-:Y:S02]  /*2910*/  FMUL.FTZ R6, R6, R7 ;  /* 0x0000000706067220 */ /* 0x000fe40000410000 */
[----:B------:R-:W-:-:S03]  /*2920*/  F2FP.F16.F32.PACK_AB R4, RZ, R4 ;  /* 0x00000004ff04723e */ /* 0x000fc600000000ff */
[----:B------:R-:W-:-:S04]  /*2930*/  F2FP.F16.F32.PACK_AB R6, RZ, R6 ;  /* 0x00000006ff06723e */ /* 0x000fc800000000ff */
[----:B------:R-:W-:-:S05]  /*2940*/  PRMT R4, R4, 0x5410, R6 ;  /* 0x0000541004047816 */ /* 0x000fca0000000006 */
[----:B------:R-:W-:-:S07]  /*2950*/  HADD2 R16, R4, R16 ;  /* 0x0000001004107230 */ /* 0x000fce0000000000 */
.L_x_888:
[----:B------:R-:W-:Y:S05]  /*2960*/  @!P3 BRA `(.L_x_887) ;  /* 0x00000010005cb947 */ /* 0x000fea0003800000 */
[----:B0-----:R-:W-:Y:S02]  /*2970*/  PRMT R4, R26, 0x9910, RZ ;  /* 0x000099101a047816 */ /* 0x001fe400000000ff */
[----:B------:R-:W-:Y:S02]  /*2980*/  ISETP.GE.AND P3, PT, R23, 0x3, PT ;  /* 0x000000031700780c */ /* 0x000fe40003f66270 */
[----:B------:R-:W-:-:S13]  /*2990*/  ISETP.NE.AND P2, PT, R4, RZ, PT ;  /* 0x000000ff0400720c */ /* 0x000fda0003f45270 */
[----:B------:R-:W-:Y:S05]  /*29a0*/  @!P2 BRA `(.L_x_889) ;  /* 0x000000040068a947 */ /* 0x000fea0003800000 */
[----:B------:R-:W0:Y:S01]  /*29b0*/  LDS.64 R4, [UR4+0x80] ;  /* 0x00008004ff047984 */ /* 0x000e220008000a00 */
[----:B------:R-:W-:Y:S02]  /*29c0*/  HADD2.F32 R58, -RZ, R33.H0_H0 ;  /* 0x20000021ff3a7230 */ /* 0x000fe40000004100 */
[----:B------:R-:W-:Y:S01]  /*29d0*/  HADD2.F32 R65, -RZ, R0.H1_H1 ;  /* 0x30000000ff417230 */ /* 0x000fe20000004100 */
[----:B------:R-:W1:Y:S01]  /*29e0*/  LDS.64 R6, [UR4+0x88] ;  /* 0x00008804ff067984 */ /* 0x000e620008000a00 */
[--C-:B0-----:R-:W-:Y:S02]  /*29f0*/  HADD2.F32 R59, -RZ, R4.reuse.H0_H0 ;  /* 0x20000004ff3b7230 */ /* 0x101fe40000004100 */
[----:B------:R-:W-:Y:S02]  /*2a00*/  HADD2.F32 R60, -RZ, R4.H1_H1 ;  /* 0x30000004ff3c7230 */ /* 0x000fe40000004100 */
[----:B------:R-:W-:Y:S02]  /*2a10*/  HADD2.F32 R4, -RZ, R43.H0_H0 ;  /* 0x2000002bff047230 */ /* 0x000fe40000004100 */
[----:B------:R-:W-:Y:S01]  /*2a20*/  FFMA.FTZ R61, R58, R59, RZ ;  /* 0x0000003b3a3d7223 */ /* 0x000fe200000100ff */
[----:B------:R-:W-:-:S02]  /*2a30*/  HADD2.F32 R58, -RZ, R5.H0_H0 ;  /* 0x20000005ff3a7230 */ /* 0x000fc40000004100 */
[----:B------:R-:W-:Y:S02]  /*2a40*/  HADD2.F32 R62, -RZ, R5.H1_H1 ;  /* 0x30000005ff3e7230 */ /* 0x000fe40000004100 */
[----:B------:R-:W-:Y:S01]  /*2a50*/  FFMA.FTZ R61, R4, R60, R61 ;  /* 0x0000003c043d7223 */ /* 0x000fe2000001003d */
[----:B------:R-:W-:Y:S02]  /*2a60*/  HADD2.F32 R4, -RZ, R42.H0_H0 ;  /* 0x2000002aff047230 */ /* 0x000fe40000004100 */
[----:B------:R-:W-:Y:S02]  /*2a70*/  HADD2.F32 R5, -RZ, R29.H0_H0 ;  /* 0x2000001dff057230 */ /* 0x000fe40000004100 */
[----:B-1----:R-:W-:Y:S02]  /*2a80*/  HADD2.F32 R63, -RZ, R6.H1_H1 ;  /* 0x30000006ff3f7230 */ /* 0x002fe40000004100 */
[----:B------:R-:W-:Y:S01]  /*2a90*/  FFMA.FTZ R61, R4, R58, R61 ;  /* 0x0000003a043d7223 */ /* 0x000fe2000001003d */
[----:B------:R-:W-:-:S05]  /*2aa0*/  HADD2.F32 R4, -RZ, R41.H0_H0 ;  /* 0x20000029ff047230 */ /* 0x000fca0000004100 */
[----:B------:R-:W-:Y:S01]  /*2ab0*/  FFMA.FTZ R4, R4, R62, R61 ;  /* 0x0000003e04047223 */ /* 0x000fe2000001003d */
[----:B------:R-:W-:Y:S02]  /*2ac0*/  HADD2.F32 R61, -RZ, R6.H0_H0 ;  /* 0x20000006ff3d7230 */ /* 0x000fe40000004100 */
        /* <DEDUP_REMOVED lines=11> */
[----:B------:R-:W-:Y:S02]  /*2b80*/  FMUL.FTZ R64, R5, R64 ;  /* 0x0000004005407220 */ /* 0x000fe40000410000 */
[----:B------:R-:W-:Y:S01]  /*2b90*/  FFMA.FTZ R5, R4, R59, RZ ;  /* 0x0000003b04057223 */ /* 0x000fe200000100ff */
[----:B------:R-:W-:Y:S02]  /*2ba0*/  HADD2.F32 R4, -RZ, R45.H0_H0 ;  /* 0x2000002dff047230 */ /* 0x000fe40000004100 */
[----:B------:R-:W-:-:S03]  /*2bb0*/  F2FP.F16.F32.PACK_AB R64, RZ, R64 ;  /* 0x00000040ff40723e */ /* 0x000fc600000000ff */
        /* <DEDUP_REMOVED lines=14> */
[----:B------:R-:W-:Y:S01]  /*2ca0*/  FMUL.FTZ R65, R65, R4 ;  /* 0x0000000441417220 */ /* 0x000fe20000410000 */
[----:B------:R-:W-:Y:S02]  /*2cb0*/  HADD2.F32 R4, -RZ, R31.H0_H0 ;  /* 0x2000001fff047230 */ /* 0x000fe40000004100 */
[----:B------:R-:W-:Y:S02]  /*2cc0*/  FFMA.FTZ R5, R5, R59, RZ ;  /* 0x0000003b05057223 */ /* 0x000fe400000100ff */
[----:B------:R-:W-:Y:S01]  /*2cd0*/  F2FP.F16.F32.PACK_AB R65, RZ, R65 ;  /* 0x00000041ff41723e */ /* 0x000fe200000000ff */
[----:B------:R-:W-:Y:S01]  /*2ce0*/  FFMA.FTZ R67, R4, R59, RZ ;  /* 0x0000003b04437223 */ /* 0x000fe200000100ff */
[----:B------:R-:W-:Y:S02]  /*2cf0*/  HADD2.F32 R4, -RZ, R47.H0_H0 ;  /* 0x2000002fff047230 */ /* 0x000fe40000004100 */
[----:B------:R-:W-:Y:S01]  /*2d00*/  HADD2.F32 R59, -RZ, R12.H0_H0 ;  /* 0x2000000cff3b7230 */ /* 0x000fe20000004100 */
[----:B------:R-:W-:-:S02]  /*2d10*/  PRMT R64, R64, 0x5410, R65 ;  /* 0x0000541040407816 */ /* 0x000fc40000000041 */
[----:B------:R-:W-:Y:S01]  /*2d20*/  FFMA.FTZ R67, R4, R60, R67 ;  /* 0x0000003c04437223 */ /* 0x000fe20000010043 */
[----:B------:R-:W-:-:S03]  /*2d30*/  HADD2.F32 R4, -RZ, R49.H0_H0 ;  /* 0x20000031ff047230 */ /* 0x000fc60000004100 */
[----:B------:R-:W-:Y:S02]  /*2d40*/  HFMA2.MMA R17, R64, 1, 1, R17 ;  /* 0x3c003c0040117835 */ /* 0x000fe40000000011 */
[----:B------:R-:W-:Y:S01]  /*2d50*/  FFMA.FTZ R5, R4, R60, R5 ;  /* 0x0000003c04057223 */ /* 0x000fe20000010005 */
[----:B------:R-:W-:Y:S02]  /*2d60*/  HADD2.F32 R4, -RZ, R46.H0_H0 ;  /* 0x2000002eff047230 */ /* 0x000fe40000004100 */
[----:B------:R-:W-:-:S03]  /*2d70*/  HADD2.F32 R60, -RZ, R48.H0_H0 ;  /* 0x20000030ff3c7230 */ /* 0x000fc60000004100 */
[-C--:B------:R-:W-:Y:S01]  /*2d80*/  FFMA.FTZ R67, R4, R58.reuse, R67 ;  /* 0x0000003a04437223 */ /* 0x080fe20000010043 */
[----:B------:R-:W-:Y:S02]  /*2d90*/  HADD2.F32 R4, -RZ, R39.H0_H0 ;  /* 0x20000027ff047230 */ /* 0x000fe40000004100 */
[----:B------:R-:W-:Y:S01]  /*2da0*/  FFMA.FTZ R5, R60, R58, R5 ;  /* 0x0000003a3c057223 */ /* 0x000fe20000010005 */
[----:B------:R-:W-:Y:S02]  /*2db0*/  HADD2.F32 R58, -RZ, R38.H0_H0 ;  /* 0x20000026ff3a7230 */ /* 0x000fe40000004100 */
[----:B------:R-:W-:-:S03]  /*2dc0*/  FFMA.FTZ R4, R4, R62, R67 ;  /* 0x0000003e04047223 */ /* 0x000fc60000010043 */
[----:B------:R-:W-:Y:S01]  /*2dd0*/  FFMA.FTZ R62, R58, R62, R5 ;  /* 0x0000003e3a3e7223 */ /* 0x000fe20000010005 */
[----:B------:R-:W-:Y:S02]  /*2de0*/  HADD2.F32 R5, -RZ, R13.H0_H0 ;  /* 0x2000000dff057230 */ /* 0x000fe40000004100 */
[----:B------:R-:W-:Y:S02]  /*2df0*/  HADD2.F32 R58, -RZ, R53.H0_H0 ;  /* 0x20000035ff3a7230 */ /* 0x000fe40000004100 */
[-C--:B------:R-:W-:Y:S01]  /*2e00*/  FFMA.FTZ R62, R59, R61.reuse, R62 ;  /* 0x0000003d3b3e7223 */ /* 0x080fe2000001003e */
[----:B------:R-:W-:Y:S02]  /*2e10*/  HADD2.F32 R59, -RZ, R11.H0_H0 ;  /* 0x2000000bff3b7230 */ /* 0x000fe40000004100 */
        /* <DEDUP_REMOVED lines=17> */
[----:B------:R-:W-:-:S05]  /*2f30*/  PRMT R4, R4, 0x5410, R6 ;  /* 0x0000541004047816 */ /* 0x000fca0000000006 */
[----:B------:R-:W-:-:S07]  /*2f40*/  HADD2 R18, R4, R18 ;  /* 0x0000001204127230 */ /* 0x000fce0000000000 */
.L_x_889:
[----:B------:R-:W-:Y:S05]  /*2f50*/  @!P3 BRA `(.L_x_887) ;  /* 0x0000000800e0b947 */ /* 0x000fea0003800000 */
[----:B------:R-:W-:-:S04]  /*2f60*/  PRMT R4, R27, 0x9910, RZ ;  /* 0x000099101b047816 */ /* 0x000fc800000000ff */
        /* <DEDUP_REMOVED lines=92> */
.L_x_890:
        /* <DEDUP_REMOVED lines=25> */
[-C--:B------:R-:W-:Y:S01]  /*36c0*/  FFMA.FTZ R33, R33, R58.reuse, RZ ;  /* 0x0000003a21217223 */ /* 0x080fe200000100ff */
[-C--:B------:R-:W-:Y:S01]  /*36d0*/  FFMA.FTZ R62, R32, R58.reuse, RZ ;  /* 0x0000003a203e7223 */ /* 0x080fe200000100ff */
[-C--:B------:R-:W-:Y:S01]  /*36e0*/  FFMA.FTZ R32, R31, R58.reuse, RZ ;  /* 0x0000003a1f207223 */ /* 0x080fe200000100ff */
[----:B------:R-:W-:Y:S01]  /*36f0*/  FFMA.FTZ R30, R30, R58, RZ ;  /* 0x0000003a1e1e7223 */ /* 0x000fe200000100ff */
[-C--:B------:R-:W-:Y:S01]  /*3700*/  FFMA.FTZ R33, R60, R59.reuse, R33 ;  /* 0x0000003b3c217223 */ /* 0x080fe20000010021 */
[-C--:B------:R-:W-:Y:S01]  /*3710*/  FFMA.FTZ R31, R45, R59.reuse, R62 ;  /* 0x0000003b2d1f7223 */ /* 0x080fe2000001003e */
[-C--:B------:R-:W-:Y:S01]  /*3720*/  FFMA.FTZ R43, R43, R59.reuse, R32 ;  /* 0x0000003b2b2b7223 */ /* 0x080fe20000010020 */
[----:B------:R-:W-:Y:S01]  /*3730*/  FFMA.FTZ R59, R49, R59, R30 ;  /* 0x0000003b313b7223 */ /* 0x000fe2000001001e */
[-C--:B------:R-:W-:Y:S01]  /*3740*/  FFMA.FTZ R30, R42, R4.reuse, R33 ;  /* 0x000000042a1e7223 */ /* 0x080fe20000010021 */
[----:B------:R-:W-:Y:S01]  /*3750*/  FFMA.FTZ R32, R44, R4, R31 ;  /* 0x000000042c207223 */ /* 0x000fe2000001001f */
[----:B------:R-:W-:-:S02]  /*3760*/  HADD2.F32 R5, -RZ, R5.H1_H1 ;  /* 0x30000005ff057230 */ /* 0x000fc40000004100 */
[-C--:B------:R-:W-:Y:S01]  /*3770*/  FFMA.FTZ R42, R46, R4.reuse, R43 ;  /* 0x000000042e2a7223 */ /* 0x080fe2000001002b */
[----:B------:R-:W-:Y:S02]  /*3780*/  HADD2.F32 R31, -RZ, R40.H0_H0 ;  /* 0x20000028ff1f7230 */ /* 0x000fe40000004100 */
[----:B------:R-:W-:Y:S01]  /*3790*/  FFMA.FTZ R4, R48, R4, R59 ;  /* 0x0000000430047223 */ /* 0x000fe2000001003b */
[----:B------:R-:W-:Y:S02]  /*37a0*/  HADD2.F32 R33, -RZ, R38.H0_H0 ;  /* 0x20000026ff217230 */ /* 0x000fe40000004100 */
[-C--:B------:R-:W-:Y:S01]  /*37b0*/  FFMA.FTZ R30, R41, R5.reuse, R30 ;  /* 0x00000005291e7223 */ /* 0x080fe2000001001e */
[-C--:B------:R-:W-:Y:S01]  /*37c0*/  FFMA.FTZ R42, R39, R5.reuse, R42 ;  /* 0x00000005272a7223 */ /* 0x080fe2000001002a */
[-C--:B------:R-:W-:Y:S01]  /*37d0*/  FFMA.FTZ R32, R31, R5.reuse, R32 ;  /* 0x000000051f207223 */ /* 0x080fe20000010020 */
[----:B------:R-:W-:Y:S02]  /*37e0*/  HADD2.F32 R31, -RZ, R28.H0_H0 ;  /* 0x2000001cff1f7230 */ /* 0x000fe40000004100 */
[----:B------:R-:W-:Y:S01]  /*37f0*/  FFMA.FTZ R38, R33, R5, R4 ;  /* 0x0000000521267223 */ /* 0x000fe20000010004 */
[----:B-1----:R-:W-:-:S02]  /*3800*/  HADD2.F32 R5, -RZ, R6.H0_H0 ;  /* 0x20000006ff057230 */ /* 0x002fc40000004100 */
        /* <DEDUP_REMOVED lines=16> */
[----:B------:R-:W-:Y:S01]  /*3910*/  FFMA.FTZ R6, R8, R4, R13 ;  /* 0x0000000408067223 */ /* 0x000fe2000001000d */
[----:B------:R-:W-:-:S02]  /*3920*/  HADD2.F32 R7, -RZ, R7.H1_H1 ;  /* 0x30000007ff077230 */ /* 0x000fc40000004100 */
[-C--:B------:R-:W-:Y:S01]  /*3930*/  FFMA.FTZ R8, R10, R4.reuse, R29 ;  /* 0x000000040a087223 */ /* 0x080fe2000001001d */
[----:B------:R-:W-:Y:S02]  /*3940*/  HADD2.F32 R10, -RZ, R52.H0_H0 ;  /* 0x20000034ff0a7230 */ /* 0x000fe40000004100 */
        /* <DEDUP_REMOVED lines=11> */
[----:B------:R-:W-:Y:S01]  /*3a00*/  FFMA.FTZ R4, R13, R7, R4 ;  /* 0x000000070d047223 */ /* 0x000fe20000010004 */
[----:B------:R-:W-:Y:S02]  /*3a10*/  HADD2.F32 R29, -RZ, R2.H1_H1 ;  /* 0x30000002ff1d7230 */ /* 0x000fe40000004100 */
        /* <DEDUP_REMOVED lines=12> */
.L_x_887:
[----:B0-----:R-:W-:-:S05]  /*3ae0*/  MOV R5, UR6 ;  /* 0x0000000600057c02 */ /* 0x001fca0008000f00 */
[----:B------:R-:W-:-:S05]  /*3af0*/  IMAD.WIDE R56, R5, 0x8, R56 ;  /* 0x0000000805387825 */ /* 0x000fca00078e0238 */
[----:B------:R0:W5:Y:S01]  /*3b00*/  LDG.E.128.CONSTANT R4, desc[UR8][R56.64] ;  /* 0x0000000838047981 */ /* 0x000162000c1e9d00 */
[----:B------:R-:W-:-:S05]  /*3b10*/  MOV R9, UR6 ;  /* 0x0000000600097c02 */ /* 0x000fca0008000f00 */
[----:B------:R-:W-:Y:S01]  /*3b20*/  IMAD.WIDE R54, R9, 0x8, R54 ;  /* 0x0000000809367825 */ /* 0x000fe200078e0236 */
[----:B------:R-:W-:Y:S06]  /*3b30*/  @!P1 BRA `(.L_x_891) ;  /* 0x0000001c007c9947 */ /* 0x000fec0003800000 */
[----:B------:R-:W2:Y:S01]  /*3b40*/  LDG.E.128.CONSTANT R8, desc[UR8][R54.64] ;  /* 0x0000000836087981 */ /* 0x000ea2000c1e9d00 */
[C---:B-----5:R-:W-:Y:S02]  /*3b50*/  LOP3.LUT R12, R4.reuse, 0xff, RZ, 0xc0, !PT ;  /* 0x000000ff040c7812 */ /* 0x060fe400078ec0ff */
[----:B------:R-:W-:Y:S02]  /*3b60*/  LEA.HI R37, R4, 0xffffff80, RZ, 0x8 ;  /* 0xffffff8004257811 */ /* 0x000fe400078f40ff */
[----:B------:R-:W-:Y:S02]  /*3b70*/  IADD3 R12, R12, -0x80, RZ ;  /* 0xffffff800c0c7810 */ /* 0x000fe40007ffe0ff */
[C---:B------:R-:W-:Y:S02]  /*3b80*/  LOP3.LUT R13, R5.reuse, 0xff, RZ, 0xc0, !PT ;  /* 0x000000ff050d7812 */ /* 0x040fe400078ec0ff */
[----:B------:R1:W3:Y:S01]  /*3b90*/  I2F.F16 R33, R12 ;  /* 0x0000000c00217306 */ /* 0x0002e20000200c00 */
[----:B------:R-:W-:-:S02]  /*3ba0*/  LEA.HI R36, R5, 0xffffff80, RZ, 0x8 ;  /* 0xffffff8005247811 */ /* 0x000fc400078f40ff */
[----:B------:R-:W-:Y:S02]  /*3bb0*/  IADD3 R13, R13, -0x80, RZ ;  /* 0xffffff800d0d7810 */ /* 0x000fe40007ffe0ff */
        /* <DEDUP_REMOVED lines=10> */
[----:B------:R-:W-:Y:S02]  /*3c60*/  IADD3 R4, R4, -0x80, RZ ;  /* 0xffffff8004047810 */ /* 0x000fe40007ffe0ff */
[----:B------:R-:W-:Y:S01]  /*3c70*/  SHF.R.U32.HI R5, RZ, 0x10, R5 ;  /* 0x00000010ff057819 */ /* 0x000fe20000011605 */
[----:B------:R-:W0:Y:S01]  /*3c80*/  I2F.F16 R36, R36 ;  /* 0x0000002400247306 */ /* 0x000e220000200c00 */
[----:B------:R-:W-:-:S02]  /*3c90*/  IADD3 R31, R28, -0x80, RZ ;  /* 0xffffff801c1f7810 */ /* 0x000fc40007ffe0ff */
[----:B------:R-:W-:Y:S02]  /*3ca0*/  LOP3.LUT R5, R5, 0xff, RZ, 0xc0, !PT ;  /* 0x000000ff05057812 */ /* 0x000fe400078ec0ff */
[----:B------:R-:W-:Y:S02]  /*3cb0*/  LEA.HI R34, R7, 0xffffff80, RZ, 0x8 ;  /* 0xffffff8007227811 */ /* 0x000fe400078f40ff */
[----:B------:R-:W-:Y:S01]  /*3cc0*/  IADD3 R5, R5, -0x80, RZ ;  /* 0xffffff8005057810 */ /* 0x000fe20007ffe0ff */
[----:B------:R-:W0:Y:S01]  /*3cd0*/  I2F.F16 R35, R35 ;  /* 0x0000002300237306 */ /* 0x000e220000200c00 */
[----:B------:R-:W-:Y:S02]  /*3ce0*/  LOP3.LUT R28, R7, 0xff, RZ, 0xc0, !PT ;  /* 0x000000ff071c7812 */ /* 0x000fe400078ec0ff */
[----:B------:R-:W-:Y:S02]  /*3cf0*/  ISETP.GE.AND P3, PT, R23, 0x2, PT ;  /* 0x000000021700780c */ /* 0x000fe40003f66270 */
[----:B------:R-:W-:-:S03]  /*3d00*/  IADD3 R30, R28, -0x80, RZ ;  /* 0xffffff801c1e7810 */ /* 0x000fc60007ffe0ff */
        /* <DEDUP_REMOVED lines=24> */
[----:B------:R-:W-:Y:S02]  /*3e90*/  IADD3 R49, R4, -0x80, RZ ;  /* 0xffffff8004317810 */ /* 0x000fe40007ffe0ff */
[----:B------:R-:W-:Y:S02]  /*3ea0*/  LOP3.LUT R4, R8, 0xff, RZ, 0xc0, !PT ;  /* 0x000000ff08047812 */ /* 0x000fe400078ec0ff */
[----:B---3--:R-:W-:-:S02]  /*3eb0*/  LOP3.LUT R5, R9, 0xff, RZ, 0xc0, !PT ;  /* 0x000000ff09057812 */ /* 0x008fc400078ec0ff */
[----:B------:R-:W-:Y:S01]  /*3ec0*/  IADD3 R4, R4, -0x80, RZ ;  /* 0xffffff8004047810 */ /* 0x000fe20007ffe0ff */
[----:B------:R-:W3:Y:S01]  /*3ed0*/  I2F.F16 R29, R29 ;  /* 0x0000001d001d7306 */ /* 0x000ee20000200c00 */
[----:B------:R-:W-:Y:S02]  /*3ee0*/  IADD3 R46, R5, -0x80, RZ ;  /* 0xffffff80052e7810 */ /* 0x000fe40007ffe0ff */
[----:B------:R-:W-:Y:S02]  /*3ef0*/  LOP3.LUT R5, R10, 0xff, RZ, 0xc0, !PT ;  /* 0x000000ff0a057812 */ /* 0x000fe400078ec0ff */
[----:B------:R-:W-:Y:S02]  /*3f00*/  LOP3.LUT R7, R7, 0xff, RZ, 0xc0, !PT ;  /* 0x000000ff07077812 */ /* 0x000fe400078ec0ff */
[----:B------:R-:W-:Y:S01]  /*3f10*/  IADD3 R45, R5, -0x80, RZ ;  /* 0xffffff80052d7810 */ /* 0x000fe20007ffe0ff */
[----:B------:R4:W0:Y:S01]  /*3f20*/  I2F.F16 R47, R4 ;  /* 0x00000004002f7306 */ /* 0x0008220000200c00 */
[----:B--2---:R-:W-:-:S02]  /*3f30*/  LOP3.LUT R6, R11, 0xff, RZ, 0xc0, !PT ;  /* 0x000000ff0b067812 */ /* 0x004fc400078ec0ff */
[----:B------:R-:W-:Y:S02]  /*3f40*/  SHF.R.U32.HI R5, RZ, 0x8, R8 ;  /* 0x00000008ff057819 */ /* 0x000fe40000011608 */
[----:B------:R-:W-:Y:S02]  /*3f50*/  IADD3 R7, R7, -0x80, RZ ;  /* 0xffffff8007077810 */ /* 0x000fe40007ffe0ff */
[----:B------:R-:W-:Y:S01]  /*3f60*/  IADD3 R6, R6, -0x80, RZ ;  /* 0xffffff8006067810 */ /* 0x000fe20007ffe0ff */
[----:B------:R-:W2:Y:S01]  /*3f70*/  I2F.F16 R28, R28 ;  /* 0x0000001c001c7306 */ /* 0x000ea20000200c00 */
[----:B----4-:R-:W-:Y:S02]  /*3f80*/  SHF.R.U32.HI R4, RZ, 0x8, R9 ;  /* 0x00000008ff047819 */ /* 0x010fe40000011609 */
[----:B------:R-:W-:Y:S02]  /*3f90*/  LOP3.LUT R5, R5, 0xff, RZ, 0xc0, !PT ;  /* 0x000000ff05057812 */ /* 0x000fe400078ec0ff */
[----:B------:R-:W-:-:S02]  /*3fa0*/  LOP3.LUT R4, R4, 0xff, RZ, 0xc0, !PT ;  /* 0x000000ff04047812 */ /* 0x000fc400078ec0ff */
[----:B------:R-:W-:Y:S01]  /*3fb0*/  SHF.R.U32.HI R8, RZ, 0x10, R8 ;  /* 0x00000010ff087819 */ /* 0x000fe20000011608 */
[----:B------:R4:W0:Y:S01]  /*3fc0*/  I2F.F16 R48, R7 ;  /* 0x0000000700307306 */ /* 0x0008220000200c00 */
[----:B------:R-:W-:Y:S02]  /*3fd0*/  IADD3 R4, R4, -0x80, RZ ;  /* 0xffffff8004047810 */ /* 0x000fe40007ffe0ff */
[----:B------:R-:W-:Y:S02]  /*3fe0*/  SHF.R.U32.HI R9, RZ, 0x10, R9 ;  /* 0x00000010ff097819 */ /* 0x000fe40000011609 */
[----:B------:R-:W-:Y:S02]  /*3ff0*/  IADD3 R5, R5, -0x80, RZ ;  /* 0xffffff8005057810 */ /* 0x000fe40007ffe0ff */
[----:B------:R-:W-:Y:S01]  /*4000*/  LOP3.LUT R8, R8, 0xff, RZ, 0xc0, !PT ;  /* 0x000000ff08087812 */ /* 0x000fe200078ec0ff */
[----:B------:R1:W0:Y:S01]  /*4010*/  I2F.F16 R44, R6 ;  /* 0x00000006002c7306 */ /* 0x0002220000200c00 */
[----:B----4-:R-:W-:-:S02]  /*4020*/  SHF.R.U32.HI R7, RZ, 0x8, R11 ;  /* 0x00000008ff077819 */ /* 0x010fc4000001160b */
[----:B------:R-:W-:Y:S02]  /*4030*/  SHF.R.U32.HI R11, RZ, 0x10, R11 ;  /* 0x00000010ff0b7819 */ /* 0x000fe4000001160b */
[----:B------:R-:W-:Y:S02]  /*4040*/  LOP3.LUT R9, R9, 0xff, RZ, 0xc0, !PT ;  /* 0x000000ff09097812 */ /* 0x000fe400078ec0ff */
[----:B------:R-:W-:Y:S01]  /*4050*/  LOP3.LUT R7, R7, 0xff, RZ, 0xc0, !PT ;  /* 0x000000ff07077812 */ /* 0x000fe200078ec0ff */
[----:B------:R4:W0:Y:S01]  /*4060*/  I2F.F16 R51, R4 ;  /* 0x0000000400337306 */ /* 0x0008220000200c00 */
[--C-:B-1----:R-:W-:Y:S02]  /*4070*/  SHF.R.U32.HI R6, RZ, 0x8, R10.reuse ;  /* 0x00000008ff067819 */ /* 0x102fe4000001160a */
[----:B------:R-:W-:Y:S02]  /*4080*/  SHF.R.U32.HI R10, RZ, 0x10, R10 ;  /* 0x00000010ff0a7819 */ /* 0x000fe4000001160a */
[----:B------:R-:W-:-:S02]  /*4090*/  LOP3.LUT R6, R6, 0xff, RZ, 0xc0, !PT ;  /* 0x000000ff06067812 */ /* 0x000fc400078ec0ff */
[----:B------:R-:W-:Y:S01]  /*40a0*/  IADD3 R8, R8, -0x80, RZ ;  /* 0xffffff8008087810 */ /* 0x000fe20007ffe0ff */
[----:B------:R1:W0:Y:S01]  /*40b0*/  I2F.F16 R50, R5 ;  /* 0x0000000500327306 */ /* 0x0002220000200c00 */
[----:B----4-:R-:W-:Y:S02]  /*40c0*/  PRMT R4, R25, 0x9910, RZ ;  /* 0x0000991019047816 */ /* 0x010fe400000000ff */
[----:B------:R-:W-:Y:S02]  /*40d0*/  IADD3 R9, R9, -0x80, RZ ;  /* 0xffffff8009097810 */ /* 0x000fe40007ffe0ff */
[----:B------:R-:W-:Y:S02]  /*40e0*/  ISETP.NE.AND P2, PT, R4, RZ, PT ;  /* 0x000000ff0400720c */ /* 0x000fe40003f45270 */
[----:B------:R-:W-:Y:S01]  /*40f0*/  LOP3.LUT R4, R11, 0xff, RZ, 0xc0, !PT ;  /* 0x000000ff0b047812 */ /* 0x000fe200078ec0ff */
[----:B------:R-:W4:Y:S01]  /*4100*/  I2F.F16 R41, R41 ;  /* 0x0000002900297306 */ /* 0x000f220000200c00 */
[----:B-1----:R-:W-:-:S02]  /*4110*/  LOP3.LUT R5, R10, 0xff, RZ, 0xc0, !PT ;  /* 0x000000ff0a057812 */ /* 0x002fc400078ec0ff */
[----:B------:R-:W-:Y:S02]  /*4120*/  IADD3 R6, R6, -0x80, RZ ;  /* 0xffffff8006067810 */ /* 0x000fe40007ffe0ff */
[----:B------:R-:W-:Y:S02]  /*4130*/  IADD3 R5, R5, -0x80, RZ ;  /* 0xffffff8005057810 */ /* 0x000fe40007ffe0ff */
[----:B------:R-:W-:Y:S01]  /*4140*/  IADD3 R7, R7, -0x80, RZ ;  /* 0xffffff8007077810 */ /* 0x000fe20007ffe0ff */
[----:B------:R-:W1:Y:S01]  /*4150*/  I2F.F16 R43, R43 ;  /* 0x0000002b002b7306 */ /* 0x000e620000200c00 */
[----:B------:R-:W-:-:S07]  /*4160*/  IADD3 R4, R4, -0x80, RZ ;  /* 0xffffff8004047810 */ /* 0x000fce0007ffe0ff */
        /* <DEDUP_REMOVED lines=100> */
.L_x_892:
        /* <DEDUP_REMOVED lines=95> */
.L_x_893:
        /* <DEDUP_REMOVED lines=94> */
.L_x_894:
        /* <DEDUP_REMOVED lines=66> */
[----:B------:R-:W-:Y:S02]  /*57a0*/  HADD2.F32 R10, -RZ, R52.H0_H0 ;  /* 0x20000034ff0a7230 */ /* 0x000fe40000004100 */
[----:B------:R-:W-:Y:S01]  /*57b0*/  FFMA.FTZ R6, R29, R7, R6 ;  /* 0x000000071d067223 */ /* 0x000fe20000010006 */
[----:B------:R-:W-:-:S02]  /*57c0*/  HADD2.F32 R9, -RZ, R28.H0_H0 ;  /* 0x2000001cff097230 */ /* 0x000fc40000004100 */
[----:B------:R-:W-:Y:S02]  /*57d0*/  HADD2.F32 R11, -RZ, R2.H0_H0 ;  /* 0x20000002ff0b7230 */ /* 0x000fe40000004100 */
[-C--:B------:R-:W-:Y:S01]  /*57e0*/  FFMA.FTZ R10, R10, R4.reuse, R35 ;  /* 0x000000040a0a7223 */ /* 0x080fe20000010023 */
[----:B------:R-:W-:Y:S01]  /*57f0*/  FFMA.FTZ R4, R30, R4, R5 ;  /* 0x000000041e047223 */ /* 0x000fe20000010005 */
[-C--:B------:R-:W-:Y:S01]  /*5800*/  FFMA.FTZ R8, R9, R7.reuse, R8 ;  /* 0x0000000709087223 */ /* 0x080fe20000010008 */
[----:B------:R-:W-:Y:S02]  /*5810*/  HADD2.F32 R5, -RZ, R0.H0_H0 ;  /* 0x20000000ff057230 */ /* 0x000fe40000004100 */
[----:B------:R-:W-:Y:S01]  /*5820*/  FFMA.FTZ R10, R13, R7, R10 ;  /* 0x000000070d0a7223 */ /* 0x000fe2000001000a */
[----:B------:R-:W-:Y:S02]  /*5830*/  HADD2.F32 R13, -RZ, R12.H0_H0 ;  /* 0x2000000cff0d7230 */ /* 0x000fe40000004100 */
[----:B------:R-:W-:-:S02]  /*5840*/  HADD2.F32 R9, -RZ, R0.H1_H1 ;  /* 0x30000000ff097230 */ /* 0x000fc40000004100 */
[----:B------:R-:W-:Y:S01]  /*5850*/  FMUL.FTZ R6, R5, R6 ;  /* 0x0000000605067220 */ /* 0x000fe20000410000 */
[----:B------:R-:W-:Y:S02]  /*5860*/  HADD2.F32 R29, -RZ, R2.H1_H1 ;  /* 0x30000002ff1d7230 */ /* 0x000fe40000004100 */
[----:B------:R-:W-:Y:S01]  /*5870*/  FFMA.FTZ R4, R13, R7, R4 ;  /* 0x000000070d047223 */ /* 0x000fe20000010004 */
        /* <DEDUP_REMOVED lines=11> */
.L_x_891:
[----:B0----5:R-:W-:-:S05]  /*5930*/  MOV R5, UR6 ;  /* 0x0000000600057c02 */ /* 0x021fca0008000f00 */
[----:B------:R-:W-:-:S05]  /*5940*/  IMAD.WIDE R56, R5, 0x8, R56 ;  /* 0x0000000805387825 */ /* 0x000fca00078e0238 */
[----:B------:R0:W5:Y:S01]  /*5950*/  LDG.E.128.CONSTANT R4, desc[UR8][R56.64] ;  /* 0x0000000838047981 */ /* 0x000162000c1e9d00 */
[----:B------:R-:W-:-:S05]  /*5960*/  MOV R13, UR6 ;  /* 0x00000006000d7c02 */ /* 0x000fca0008000f00 */
[----:B------:R-:W-:Y:S01]  /*5970*/  IMAD.WIDE R12, R13, 0x8, R54 ;  /* 0x000000080d0c7825 */ /* 0x000fe200078e0236 */
[----:B------:R-:W-:Y:S06]  /*5980*/  @!P1 BRA `(.L_x_895) ;  /* 0x0000001c007c9947 */ /* 0x000fec0003800000 */
[----:B------:R-:W2:Y:S01]  /*5990*/  LDG.E.128.CONSTANT R8, desc[UR8][R12.64] ;  /* 0x000000080c087981 */ /* 0x000ea2000c1e9d00 */
[----:B-----5:R-:W-:Y:S02]  /*59a0*/  LOP3.LUT R28, R4, 0xff, RZ, 0xc0, !PT ;  /* 0x000000ff041c7812 */ /* 0x020fe400078ec0ff */
[----:B------:R-:W-:Y:S02]  /*59b0*/  LOP3.LUT R29, R5, 0xff, RZ, 0xc0, !PT ;  /* 0x000000ff051d7812 */ /* 0x000fe400078ec0ff */
[----:B------:R-:W-:Y:S02]  /*59c0*/  IADD3 R28, R28, -0x80, RZ ;  /* 0xffffff801c1c7810 */ /* 0x000fe40007ffe0ff */
[----:B------:R-:W-:Y:S02]  /*59d0*/  LEA.HI R39, R4, 0xffffff80, RZ, 0x8 ;  /* 0xffffff8004277811 */ /* 0x000fe400078f40ff */
[----:B------:R1:W3:Y:S01]  /*59e0*/  I2F.F16 R35, R28 ;  /* 0x0000001c00237306 */ /* 0x0002e20000200c00 */
[----:B------:R-:W-:-:S02]  /*59f0*/  IADD3 R29, R29, -0x80, RZ ;  /* 0xffffff801d1d7810 */ /* 0x000fc40007ffe0ff */
        /* <DEDUP_REMOVED lines=16> */
[----:B------:R-:W-:Y:S02]  /*5b00*/  LOP3.LUT R30, R7, 0xff, RZ, 0xc0, !PT ;  /* 0x000000ff071e7812 */ /* 0x000fe400078ec0ff */
[----:B------:R-:W-:Y:S01]  /*5b10*/  IADD3 R5, R5, -0x80, RZ ;  /* 0xffffff8005057810 */ /* 0x000fe20007ffe0ff */
[----:B------:R-:W0:Y:S01]  /*5b20*/  I2F.F16 R37, R37 ;  /* 0x0000002500257306 */ /* 0x000e220000200c00 */
[----:B------:R-:W-:Y:S02]  /*5b30*/  IADD3 R32, R30, -0x80, RZ ;  /* 0xffffff801e207810 */ /* 0x000fe40007ffe0ff */
[----:B------:R-:W-:Y:S02]  /*5b40*/  LEA.HI R36, R7, 0xffffff80, RZ, 0x8 ;  /* 0xffffff8007247811 */ /* 0x000fe400078f40ff */
        /* <DEDUP_REMOVED lines=26> */
[----:B---3--:R-:W-:Y:S02]  /*5cf0*/  LOP3.LUT R5, R9, 0xff, RZ, 0xc0, !PT ;  /* 0x000000ff09057812 */ /* 0x008fe400078ec0ff */
[----:B------:R-:W-:-:S02]  /*5d00*/  LOP3.LUT R4, R8, 0xff, RZ, 0xc0, !PT ;  /* 0x000000ff08047812 */ /* 0x000fc400078ec0ff */
[----:B------:R-:W-:Y:S01]  /*5d10*/  IADD3 R48, R5, -0x80, RZ ;  /* 0xffffff8005307810 */ /* 0x000fe20007ffe0ff */
[----:B------:R-:W3:Y:S01]  /*5d20*/  I2F.F16 R31, R31 ;  /* 0x0000001f001f7306 */ /* 0x000ee20000200c00 */
[----:B------:R-:W-:Y:S02]  /*5d30*/  IADD3 R4, R4, -0x80, RZ ;  /* 0xffffff8004047810 */ /* 0x000fe40007ffe0ff */
[----:B------:R-:W-:Y:S02]  /*5d40*/  LOP3.LUT R5, R10, 0xff, RZ, 0xc0, !PT ;  /* 0x000000ff0a057812 */ /* 0x000fe400078ec0ff */
[----:B--2---:R-:W-:Y:S02]  /*5d50*/  LOP3.LUT R6, R11, 0xff, RZ, 0xc0, !PT ;  /* 0x000000ff0b067812 */ /* 0x004fe400078ec0ff */
[----:B------:R-:W-:Y:S01]  /*5d60*/  IADD3 R47, R5, -0x80, RZ ;  /* 0xffffff80052f7810 */ /* 0x000fe20007ffe0ff */
[----:B------:R2:W0:Y:S01]  /*5d70*/  I2F.F16 R49, R4 ;  /* 0x0000000400317306 */ /* 0x0004220000200c00 */
[----:B------:R-:W-:-:S02]  /*5d80*/  SHF.R.U32.HI R5, RZ, 0x8, R8 ;  /* 0x00000008ff057819 */ /* 0x000fc40000011608 */
[----:B------:R-:W-:Y:S02]  /*5d90*/  IADD3 R6, R6, -0x80, RZ ;  /* 0xffffff8006067810 */ /* 0x000fe40007ffe0ff */
[----:B------:R-:W-:Y:S02]  /*5da0*/  LOP3.LUT R5, R5, 0xff, RZ, 0xc0, !PT ;  /* 0x000000ff05057812 */ /* 0x000fe400078ec0ff */
[----:B------:R-:W-:Y:S01]  /*5db0*/  SHF.R.U32.HI R8, RZ, 0x10, R8 ;  /* 0x00000010ff087819 */ /* 0x000fe20000011608 */
[----:B------:R4:W0:Y:S01]  /*5dc0*/  I2F.F16 R46, R6 ;  /* 0x00000006002e7306 */ /* 0x0008220000200c00 */
[----:B--2---:R-:W-:Y:S02]  /*5dd0*/  SHF.R.U32.HI R4, RZ, 0x8, R9 ;  /* 0x00000008ff047819 */ /* 0x004fe40000011609 */
[----:B------:R-:W-:Y:S02]  /*5de0*/  IADD3 R5, R5, -0x80, RZ ;  /* 0xffffff8005057810 */ /* 0x000fe40007ffe0ff */
        /* <DEDUP_REMOVED lines=8> */
[----:B--2---:R-:W-:-:S02]  /*5e70*/  SHF.R.U32.HI R5, RZ, 0x8, R11 ;  /* 0x00000008ff057819 */ /* 0x004fc4000001160b */
[----:B------:R-:W-:Y:S02]  /*5e80*/  SHF.R.U32.HI R11, RZ, 0x10, R11 ;  /* 0x00000010ff0b7819 */ /* 0x000fe4000001160b */
[----:B------:R-:W-:Y:S02]  /*5e90*/  LOP3.LUT R9, R9, 0xff, RZ, 0xc0, !PT ;  /* 0x000000ff09097812 */ /* 0x000fe400078ec0ff */
[----:B------:R-:W-:Y:S01]  /*5ea0*/  LOP3.LUT R10, R10, 0xff, RZ, 0xc0, !PT ;  /* 0x000000ff0a0a7812 */ /* 0x000fe200078ec0ff */
[----:B------:R-:W2:Y:S01]  /*5eb0*/  I2F.F16 R30, R30 ;  /* 0x0000001e001e7306 */ /* 0x000ea20000200c00 */
[----:B----4-:R-:W-:Y:S02]  /*5ec0*/  PRMT R4, R25, 0x9910, RZ ;  /* 0x0000991019047816 */ /* 0x010fe400000000ff */
[----:B------:R-:W-:Y:S02]  /*5ed0*/  LOP3.LUT R7, R7, 0xff, RZ, 0xc0, !PT ;  /* 0x000000ff07077812 */ /* 0x000fe400078ec0ff */
[----:B------:R-:W-:-:S02]  /*5ee0*/  ISETP.NE.AND P2, PT, R4, RZ, PT ;  /* 0x000000ff0400720c */ /* 0x000fc40003f45270 */
[----:B------:R-:W-:Y:S01]  /*5ef0*/  LOP3.LUT R6, R6, 0xff, RZ, 0xc0, !PT ;  /* 0x000000ff06067812 */ /* 0x000fe200078ec0ff */
[----:B------:R-:W4:Y:S01]  /*5f00*/  I2F.F16 R43, R43 ;  /* 0x0000002b002b7306 */ /* 0x000f220000200c00 */
[----:B------:R-:W-:Y:S02]  /*5f10*/  LOP3.LUT R5, R5, 0xff, RZ, 0xc0, !PT ;  /* 0x000000ff05057812 */ /* 0x000fe400078ec0ff */
[----:B------:R-:W-:Y:S02]  /*5f20*/  LOP3.LUT R4, R11, 0xff, RZ, 0xc0, !PT ;  /* 0x000000ff0b047812 */ /* 0x000fe400078ec0ff */
[----:B------:R-:W-:Y:S02]  /*5f30*/  IADD3 R8, R8, -0x80, RZ ;  /* 0xffffff8008087810 */ /* 0x000fe40007ffe0ff */
[----:B------:R-:W-:Y:S01]  /*5f40*/  IADD3 R9, R9, -0x80, RZ ;  /* 0xffffff8009097810 */ /* 0x000fe20007ffe0ff */
[----:B------:R-:W0:Y:S01]  /*5f50*/  I2F.F16 R45, R45 ;  /* 0x0000002d002d7306 */ /* 0x000e220000200c00 */
[----:B------:R-:W-:-:S02]  /*5f60*/  IADD3 R10, R10, -0x80, RZ ;  /* 0xffffff800a0a7810 */ /* 0x000fc40007ffe0ff */
[----:B------:R-:W-:Y:S02]  /*5f70*/  IADD3 R7, R7, -0x80, RZ ;  /* 0xffffff8007077810 */ /* 0x000fe40007ffe0ff */
[----:B------:R-:W-:Y:S02]  /*5f80*/  IADD3 R6, R6, -0x80, RZ ;  /* 0xffffff8006067810 */ /* 0x000fe40007ffe0ff */
[----:B------:R-:W-:Y:S01]  /*5f90*/  IADD3 R5, R5, -0x80, RZ ;  /* 0xffffff8005057810 */ /* 0x000fe20007ffe0ff */
[----:B------:R-:W0:Y:S01]  /*5fa0*/  I2F.F16 R51, R51 ;  /* 0x0000003300337306 */ /* 0x000e220000200c00 */
[----:B------:R-:W-:-:S07]  /*5fb0*/  IADD3 R4, R4, -0x80, RZ ;  /* 0xffffff8004047810 */ /* 0x000fce0007ffe0ff */
        /* <DEDUP_REMOVED lines=100> */
.L_x_896:
        /* <DEDUP_REMOVED lines=95> */
.L_x_897:
        /* <DEDUP_REMOVED lines=94> */
.L_x_898:
        /* <DEDUP_REMOVED lines=62> */
[----:B------:R-:W-:-:S02]  /*75b0*/  HADD2.F32 R7, -RZ, R7.H1_H1 ;  /* 0x30000007ff077230 */ /* 0x000fc40000004100 */
        /* <DEDUP_REMOVED lines=28> */
.L_x_895:
[----:B0----5:R-:W-:-:S05]  /*7780*/  MOV R5, UR6 ;  /* 0x0000000600057c02 */ /* 0x021fca0008000f00 */
        /* <DEDUP_REMOVED lines=204> */
.L_x_900:
        /* <DEDUP_REMOVED lines=95> */
.L_x_901:
        /* <DEDUP_REMOVED lines=94> */
.L_x_902:
        /* <DEDUP_REMOVED lines=91> */
.L_x_899:
[----:B------:R-:W1:Y:S01]  /*95d0*/  S2UR UR5, SR_CTAID.Z ;  /* 0x00000000000579c3 */ /* 0x000e620000002700 */
[----:B------:R-:W-:Y:S01]  /*95e0*/  IADD3 R24, R24, 0x20, RZ ;  /* 0x0000002018187810 */ /* 0x000fe20007ffe0ff */
[----:B------:R-:W-:Y:S01]  /*95f0*/  UIADD3 UR4, UR4, 0x40, URZ ;  /* 0x0000004004047890 */ /* 0x000fe2000fffe03f */
[----:B0----5:R-:W-:Y:S02]  /*9600*/  MOV R5, UR6 ;  /* 0x0000000600057c02 */ /* 0x021fe40008000f00 */
[----:B------:R-:W-:Y:S02]  /*9610*/  ISETP.GE.AND P2, PT, R24, UR7, PT ;  /* 0x0000000718007c0c */ /* 0x000fe4000bf46270 */
[----:B------:R-:W-:Y:S01]  /*9620*/  MOV R7, UR6 ;  /* 0x0000000600077c02 */ /* 0x000fe20008000f00 */
[----:B------:R-:W-:-:S04]  /*9630*/  IMAD.WIDE R54, R5, 0x8, R54 ;  /* 0x0000000805367825 */ /* 0x000fc800078e0236 */
[----:B------:R-:W-:Y:S01]  /*9640*/  IMAD.WIDE R56, R7, 0x8, R56 ;  /* 0x0000000807387825 */ /* 0x000fe200078e0238 */
[----:B-1----:R-:W-:-:S04]  /*9650*/  ULEA UR5, UR5, 0x40, 0x6 ;  /* 0x0000004005057891 */ /* 0x002fc8000f8e303f */
[----:B------:R-:W-:-:S04]  /*9660*/  UISETP.LT.AND UP0, UPT, UR5, UR10, UPT ;  /* 0x0000000a0500728c */ /* 0x000fc8000bf01270 */
[----:B------:R-:W-:-:S06]  /*9670*/  USEL UR5, UR5, UR10, UP0 ;  /* 0x0000000a05057287 */ /* 0x000fcc0008000000 */
[----:B------:R-:W-:-:S13]  /*9680*/  ISETP.LT.AND P3, PT, R24, UR5, PT ;  /* 0x0000000518007c0c */ /* 0x000fda000bf61270 */
[----:B------:R-:W-:Y:S05]  /*9690*/  @!P2 BRA P3, `(.L_x_903) ;  /* 0xffffff840058a947 */ /* 0x000fea000183ffff */
.L_x_886:
[----:B------:R-:W-:Y:S05]  /*96a0*/  @!P1 EXIT ;  /* 0x000000000000994d */ /* 0x000fea0003800000 */
[----:B------:R-:W0:Y:S01]  /*96b0*/  S2R R0, SR_CTAID.X ;  /* 0x0000000000007919 */ /* 0x000e220000002500 */
[----:B------:R-:W1:Y:S01]  /*96c0*/  S2UR UR4, SR_CTAID.Y ;  /* 0x00000000000479c3 */ /* 0x000e620000002600 */
[----:B------:R-:W0:Y:S07]  /*96d0*/  S2R R3, SR_TID.X ;  /* 0x0000000000037919 */ /* 0x000e2e0000002100 */
[----:B------:R-:W2:Y:S01]  /*96e0*/  LDC.64 R4, c[0x0][0x230] ;  /* 0x00008c00ff047b82 */ /* 0x000ea20000000a00 */
[----:B-1----:R-:W-:Y:S01]  /*96f0*/  USHF.L.U32 UR4, UR4, 0x2, URZ ;  /* 0x0000000204047899 */ /* 0x002fe2000800063f */
[----:B0-----:R-:W-:-:S05]  /*9700*/  LEA R0, R0, R3, 0x6 ;  /* 0x0000000300007211 */ /* 0x001fca00078e30ff */
[----:B------:R-:W-:Y:S02]  /*9710*/  MOV R3, UR4 ;  /* 0x0000000400037c02 */ /* 0x000fe40008000f00 */
        /* <DEDUP_REMOVED lines=10> */
.L_x_907:
[----:B------:R-:W0:Y:S02]  /*97c0*/  LDS R2, [R0] ;  /* 0x0000000000027984 */ /* 0x000e240000000800 */
[----:B0-----:R-:W-:-:S10]  /*97d0*/  HFMA2.MMA R3, R2, 1, 1, R15 ;  /* 0x3c003c0002037835 */ /* 0x001fd4000000000f */
[----:B------:R-:W0:Y:S02]  /*97e0*/  ATOMS.CAST.SPIN R3, [R0], R2, R3 ;  /* 0x000000020003738d */ /* 0x000e240001800003 */
[----:B0-----:R-:W-:-:S13]  /*97f0*/  ISETP.EQ.U32.AND P0, PT, R3, 0x1, PT ;  /* 0x000000010300780c */ /* 0x001fda0003f02070 */
[----:B------:R-:W-:Y:S05]  /*9800*/  @!P0 BRA `(.L_x_907) ;  /* 0xfffffffc00ec8947 */ /* 0x000fea000383ffff */
[----:B------:R-:W-:Y:S05]  /*9810*/  BRA `(.L_x_905) ;  /* 0x00000000000c7947 */ /* 0x000fea0003800000 */
.L_x_906:
[----:B------:R-:W2:Y:S02]  /*9820*/  LD.E R0, desc[UR8][R4.64] ;  /* 0x0000000804007980 */ /* 0x000ea4000c101900 */
[----:B--2---:R-:W-:-:S05]  /*9830*/  IADD3 R3, R15, R0, RZ ;  /* 0x000000000f037210 */ /* 0x004fca0007ffe0ff */
[----:B------:R0:W-:Y:S02]  /*9840*/  ST.E desc[UR8][R4.64], R3 ;  /* 0x0000000304007985 */ /* 0x0001e4000c101908 */
.L_x_905:
[----:B------:R-:W-:Y:S05]  /*9850*/  BSYNC B0 ;  /* 0x0000000000007941 */ /* 0x000fea0003800000 */
.L_x_904:
[----:B------:R1:W-:Y:S01]  /*9860*/  ATOM.E.ADD.F16x2.RN.STRONG.GPU P0, RZ, desc[UR8][R4.64+0x4], R16 ;  /* 0x0000041004ff79a2 */ /* 0x0003e2000810e1c8 */
[----:B------:R-:W-:Y:S04]  /*9870*/  BSSY B0, `(.L_x_908) ;  /* 0x000000f000007945 */ /* 0x000fe80003800000 */
[----:B-1----:R-:W-:Y:S05]  /*9880*/  @P0 BRA `(.L_x_909) ;  /* 0x0000000000340947 */ /* 0x002fea0003800000 */
[----:B------:R-:W1:Y:S02]  /*9890*/  QSPC.E.S P0, RZ, [R4+0x4] ;  /* 0x0000040004ff73aa */ /* 0x000e640000000500 */
[----:B-1----:R-:W-:Y:S05]  /*98a0*/  @!P0 BRA `(.L_x_910) ;  /* 0x0000000000208947 */ /* 0x002fea0003800000 */
[----:B------:R-:W-:-:S04]  /*98b0*/  MOV R2, R4 ;  /* 0x0000000400027202 */ /* 0x000fc80000000f00 */
[----:B------:R-:W-:-:S07]  /*98c0*/  MOV R0, R2 ;  /* 0x0000000200007202 */ /* 0x000fce0000000f00 */
.L_x_911:
[----:B------:R-:W0:Y:S02]  /*98d0*/  LDS R2, [R0+0x4] ;  /* 0x0000040000027984 */ /* 0x000e240000000800 */
[----:B0-----:R-:W-:-:S06]  /*98e0*/  HADD2 R3, R2, R16 ;  /* 0x0000001002037230 */ /* 0x001fcc0000000000 */
[----:B------:R-:W0:Y:S02]  /*98f0*/  ATOMS.CAST.SPIN R3, [R0+0x4], R2, R3 ;  /* 0x000004020003738d */ /* 0x000e240001800003 */
[----:B0-----:R-:W-:-:S13]  /*9900*/  ISETP.EQ.U32.AND P0, PT, R3, 0x1, PT ;  /* 0x000000010300780c */ /* 0x001fda0003f02070 */
[----:B------:R-:W-:Y:S05]  /*9910*/  @!P0 BRA `(.L_x_911) ;  /* 0xfffffffc00ec8947 */ /* 0x000fea000383ffff */
[----:B------:R-:W-:Y:S05]  /*9920*/  BRA `(.L_x_909) ;  /* 0x00000000000c7947 */ /* 0x000fea0003800000 */
.L_x_910:
[----:B------:R-:W0:Y:S02]  /*9930*/  LD.E R0, desc[UR8][R4.64+0x4] ;  /* 0x0000040804007980 */ /* 0x000e24000c101900 */
[----:B0-----:R-:W-:-:S05]  /*9940*/  IADD3 R3, R16, R0, RZ ;  /* 0x0000000010037210 */ /* 0x001fca0007ffe0ff */
[----:B------:R1:W-:Y:S02]  /*9950*/  ST.E desc[UR8][R4.64+0x4], R3 ;  /* 0x0000040304007985 */ /* 0x0003e4000c101908 */
.L_x_909:
[----:B------:R-:W-:Y:S05]  /*9960*/  BSYNC B0 ;  /* 0x0000000000007941 */ /* 0x000fea0003800000 */
.L_x_908:
[----:B------:R-:W-:-:S13]  /*9970*/  ISETP.GE.AND P0, PT, R23, 0x2, PT ;  /* 0x000000021700780c */ /* 0x000fda0003f06270 */
[----:B------:R-:W-:Y:S05]  /*9980*/  @!P0 EXIT ;  /* 0x000000000000894d */ /* 0x000fea0003800000 */
[----:B01----:R-:W-:-:S05]  /*9990*/  MOV R3, UR6 ;  /* 0x0000000600037c02 */ /* 0x003fca0008000f00 */
[----:B------:R-:W-:-:S05]  /*99a0*/  IMAD.WIDE R4, R3, 0x2, R4 ;  /* 0x0000000203047825 */ /* 0x000fca00078e0204 */
[----:B------:R0:W-:Y:S01]  /*99b0*/  ATOM.E.ADD.F16x2.RN.STRONG.GPU P0, RZ, desc[UR8][R4.64], R17 ;  /* 0x0000001104ff79a2 */ /* 0x0001e2000810e1c8 */
[----:B------:R-:W-:Y:S04]  /*99c0*/  BSSY B0, `(.L_x_912) ;  /* 0x000000f000007945 */ /* 0x000fe80003800000 */
[----:B0-----:R-:W-:Y:S05]  /*99d0*/  @P0 BRA `(.L_x_913) ;  /* 0x0000000000340947 */ /* 0x001fea0003800000 */
[----:B------:R-:W0:Y:S02]  /*99e0*/  QSPC.E.S P0, RZ, [R4] ;  /* 0x0000000004ff73aa */ /* 0x000e240000000500 */
[----:B0-----:R-:W-:Y:S05]  /*99f0*/  @!P0 BRA `(.L_x_914) ;  /* 0x0000000000208947 */ /* 0x001fea0003800000 */
[----:B------:R-:W-:-:S04]  /*9a00*/  MOV R2, R4 ;  /* 0x0000000400027202 */ /* 0x000fc80000000f00 */
[----:B------:R-:W-:-:S07]  /*9a10*/  MOV R0, R2 ;  /* 0x0000000200007202 */ /* 0x000fce0000000f00 */
.L_x_915:
[----:B------:R-:W0:Y:S02]  /*9a20*/  LDS R2, [R0] ;  /* 0x0000000000027984 */ /* 0x000e240000000800 */
[----:B0-----:R-:W-:-:S10]  /*9a30*/  HFMA2.MMA R3, R2, 1, 1, R17 ;  /* 0x3c003c0002037835 */ /* 0x001fd40000000011 */
[----:B------:R-:W0:Y:S02]  /*9a40*/  ATOMS.CAST.SPIN R3, [R0], R2, R3 ;  /* 0x000000020003738d */ /* 0x000e240001800003 */
[----:B0-----:R-:W-:-:S13]  /*9a50*/  ISETP.EQ.U32.AND P0, PT, R3, 0x1, PT ;  /* 0x000000010300780c */ /* 0x001fda0003f02070 */
[----:B------:R-:W-:Y:S05]  /*9a60*/  @!P0 BRA `(.L_x_915) ;  /* 0xfffffffc00ec8947 */ /* 0x000fea000383ffff */
[----:B------:R-:W-:Y:S05]  /*9a70*/  BRA `(.L_x_913) ;  /* 0x00000000000c7947 */ /* 0x000fea0003800000 */
.L_x_914:
[----:B------:R-:W2:Y:S02]  /*9a80*/  LD.E R0, desc[UR8][R4.64] ;  /* 0x0000000804007980 */ /* 0x000ea4000c101900 */
[----:B--2---:R-:W-:-:S05]  /*9a90*/  IADD3 R3, R17, R0, RZ ;  /* 0x0000000011037210 */ /* 0x004fca0007ffe0ff */
[----:B------:R0:W-:Y:S02]  /*9aa0*/  ST.E desc[UR8][R4.64], R3 ;  /* 0x0000000304007985 */ /* 0x0001e4000c101908 */
.L_x_913:
[----:B------:R-:W-:Y:S05]  /*9ab0*/  BSYNC B0 ;  /* 0x0000000000007941 */ /* 0x000fea0003800000 */
.L_x_912:
[----:B------:R1:W-:Y:S01]  /*9ac0*/  ATOM.E.ADD.F16x2.RN.STRONG.GPU P0, RZ, desc[UR8][R4.64+0x4], R18 ;  /* 0x0000041204ff79a2 */ /* 0x0003e2000810e1c8 */
[----:B------:R-:W-:Y:S04]  /*9ad0*/  BSSY B0, `(.L_x_916) ;  /* 0x000000f000007945 */ /* 0x000fe80003800000 */
[----:B-1----:R-:W-:Y:S05]  /*9ae0*/  @P0 BRA `(.L_x_917) ;  /* 0x0000000000340947 */ /* 0x002fea0003800000 */
[----:B------:R-:W1:Y:S02]  /*9af0*/  QSPC.E.S P0, RZ, [R4+0x4] ;  /* 0x0000040004ff73aa */ /* 0x000e640000000500 */
[----:B-1----:R-:W-:Y:S05]  /*9b00*/  @!P0 BRA `(.L_x_918) ;  /* 0x0000000000208947 */ /* 0x002fea0003800000 */
[----:B------:R-:W-:-:S04]  /*9b10*/  MOV R2, R4 ;  /* 0x0000000400027202 */ /* 0x000fc80000000f00 */
[----:B------:R-:W-:-:S07]  /*9b20*/  MOV R0, R2 ;  /* 0x0000000200007202 */ /* 0x000fce0000000f00 */
.L_x_919:
[----:B------:R-:W0:Y:S02]  /*9b30*/  LDS R2, [R0+0x4] ;  /* 0x0000040000027984 */ /* 0x000e240000000800 */
[----:B0-----:R-:W-:-:S06]  /*9b40*/  HADD2 R3, R2, R18 ;  /* 0x0000001202037230 */ /* 0x001fcc0000000000 */
[----:B------:R-:W0:Y:S02]  /*9b50*/  ATOMS.CAST.SPIN R3, [R0+0x4], R2, R3 ;  /* 0x000004020003738d */ /* 0x000e240001800003 */
[----:B0-----:R-:W-:-:S13]  /*9b60*/  ISETP.EQ.U32.AND P0, PT, R3, 0x1, PT ;  /* 0x000000010300780c */ /* 0x001fda0003f02070 */
[----:B------:R-:W-:Y:S05]  /*9b70*/  @!P0 BRA `(.L_x_919) ;  /* 0xfffffffc00ec8947 */ /* 0x000fea000383ffff */
[----:B------:R-:W-:Y:S05]  /*9b80*/  BRA `(.L_x_917) ;  /* 0x00000000000c7947 */ /* 0x000fea0003800000 */
.L_x_918:
[----:B------:R-:W0:Y:S02]  /*9b90*/  LD.E R0, desc[UR8][R4.64+0x4] ;  /* 0x0000040804007980 */ /* 0x000e24000c101900 */
[----:B0-----:R-:W-:-:S05]  /*9ba0*/  IADD3 R3, R18, R0, RZ ;  /* 0x0000000012037210 */ /* 0x001fca0007ffe0ff */
[----:B------:R1:W-:Y:S02]  /*9bb0*/  ST.E desc[UR8][R4.64+0x4], R3 ;  /* 0x0000040304007985 */ /* 0x0003e4000c101908 */
.L_x_917:
[----:B------:R-:W-:Y:S05]  /*9bc0*/  BSYNC B0 ;  /* 0x0000000000007941 */ /* 0x000fea0003800000 */
.L_x_916:
[----:B------:R-:W-:-:S13]  /*9bd0*/  ISETP.NE.AND P0, PT, R23, 0x2, PT ;  /* 0x000000021700780c */ /* 0x000fda0003f05270 */
        /* <DEDUP_REMOVED lines=10> */
.L_x_923:
[----:B------:R-:W0:Y:S02]  /*9c80*/  LDS R2, [R0] ;  /* 0x0000000000027984 */ /* 0x000e240000000800 */
[----:B0-----:R-:W-:-:S10]  /*9c90*/  HFMA2.MMA R3, R2, 1, 1, R19 ;  /* 0x3c003c0002037835 */ /* 0x001fd40000000013 */
[----:B------:R-:W0:Y:S02]  /*9ca0*/  ATOMS.CAST.SPIN R3, [R0], R2, R3 ;  /* 0x000000020003738d */ /* 0x000e240001800003 */
[----:B0-----:R-:W-:-:S13]  /*9cb0*/  ISETP.EQ.U32.AND P0, PT, R3, 0x1, PT ;  /* 0x000000010300780c */ /* 0x001fda0003f02070 */
[----:B------:R-:W-:Y:S05]  /*9cc0*/  @!P0 BRA `(.L_x_923) ;  /* 0xfffffffc00ec8947 */ /* 0x000fea000383ffff */
[----:B------:R-:W-:Y:S05]  /*9cd0*/  BRA `(.L_x_921) ;  /* 0x00000000000c7947 */ /* 0x000fea0003800000 */
.L_x_922:
[----:B------:R-:W2:Y:S02]  /*9ce0*/  LD.E R0, desc[UR8][R4.64] ;  /* 0x0000000804007980 */ /* 0x000ea4000c101900 */
[----:B--2---:R-:W-:-:S05]  /*9cf0*/  IADD3 R3, R19, R0, RZ ;  /* 0x0000000013037210 */ /* 0x004fca0007ffe0ff */
[----:B------:R0:W-:Y:S02]  /*9d00*/  ST.E desc[UR8][R4.64], R3 ;  /* 0x0000000304007985 */ /* 0x0001e4000c101908 */
.L_x_921:
[----:B------:R-:W-:Y:S05]  /*9d10*/  BSYNC B0 ;  /* 0x0000000000007941 */ /* 0x000fea0003800000 */
.L_x_920:
[----:B------:R1:W-:Y:S01]  /*9d20*/  ATOM.E.ADD.F16x2.RN.STRONG.GPU P0, RZ, desc[UR8][R4.64+0x4], R20 ;  /* 0x0000041404ff79a2 */ /* 0x0003e2000810e1c8 */
[----:B------:R-:W-:Y:S04]  /*9d30*/  BSSY B0, `(.L_x_924) ;  /* 0x000000f000007945 */ /* 0x000fe80003800000 */
[----:B-1----:R-:W-:Y:S05]  /*9d40*/  @P0 BRA `(.L_x_925) ;  /* 0x0000000000340947 */ /* 0x002fea0003800000 */
[----:B------:R-:W1:Y:S02]  /*9d50*/  QSPC.E.S P0, RZ, [R4+0x4] ;  /* 0x0000040004ff73aa */ /* 0x000e640000000500 */
[----:B-1----:R-:W-:Y:S05]  /*9d60*/  @!P0 BRA `(.L_x_926) ;  /* 0x0000000000208947 */ /* 0x002fea0003800000 */
[----:B------:R-:W-:-:S04]  /*9d70*/  MOV R2, R4 ;  /* 0x0000000400027202 */ /* 0x000fc80000000f00 */
[----:B------:R-:W-:-:S07]  /*9d80*/  MOV R0, R2 ;  /* 0x0000000200007202 */ /* 0x000fce0000000f00 */
.L_x_927:
[----:B------:R-:W0:Y:S02]  /*9d90*/  LDS R2, [R0+0x4] ;  /* 0x0000040000027984 */ /* 0x000e240000000800 */
[----:B0-----:R-:W-:-:S06]  /*9da0*/  HADD2 R3, R2, R20 ;  /* 0x0000001402037230 */ /* 0x001fcc0000000000 */
[----:B------:R-:W0:Y:S02]  /*9db0*/  ATOMS.CAST.SPIN R3, [R0+0x4], R2, R3 ;  /* 0x000004020003738d */ /* 0x000e240001800003 */
[----:B0-----:R-:W-:-:S13]  /*9dc0*/  ISETP.EQ.U32.AND P0, PT, R3, 0x1, PT ;  /* 0x000000010300780c */ /* 0x001fda0003f02070 */
[----:B------:R-:W-:Y:S05]  /*9dd0*/  @!P0 BRA `(.L_x_927) ;  /* 0xfffffffc00ec8947 */ /* 0x000fea000383ffff */
[----:B------:R-:W-:Y:S05]  /*9de0*/  BRA `(.L_x_925) ;  /* 0x00000000000c7947 */ /* 0x000fea0003800000 */
.L_x_926:
[----:B------:R-:W0:Y:S02]  /*9df0*/  LD.E R0, desc[UR8][R4.64+0x4] ;  /* 0x0000040804007980 */ /* 0x000e24000c101900 */
[----:B0-----:R-:W-:-:S05]  /*9e00*/  IADD3 R3, R20, R0, RZ ;  /* 0x0000000014037210 */ /* 0x001fca0007ffe0ff */
[----:B------:R1:W-:Y:S02]  /*9e10*/  ST.E desc[UR8][R4.64+0x4], R3 ;  /* 0x0000040304007985 */ /* 0x0003e4000c101908 */
.L_x_925:
[----:B------:R-:W-:Y:S05]  /*9e20*/  BSYNC B0 ;  /* 0x0000000000007941 */ /* 0x000fea0003800000 */
.L_x_924:
        /* <DEDUP_REMOVED lines=11> */
.L_x_931:
[----:B------:R-:W0:Y:S02]  /*9ee0*/  LDS R2, [R0] ;  /* 0x0000000000027984 */ /* 0x000e240000000800 */
[----:B0-----:R-:W-:-:S10]  /*9ef0*/  HFMA2.MMA R3, R2, 1, 1, R21 ;  /* 0x3c003c0002037835 */ /* 0x001fd40000000015 */
[----:B------:R-:W0:Y:S02]  /*9f00*/  ATOMS.CAST.SPIN R3, [R0], R2, R3 ;  /* 0x000000020003738d */ /* 0x000e240001800003 */
[----:B0-----:R-:W-:-:S13]  /*9f10*/  ISETP.EQ.U32.AND P0, PT, R3, 0x1, PT ;  /* 0x000000010300780c */ /* 0x001fda0003f02070 */
[----:B------:R-:W-:Y:S05]  /*9f20*/  @!P0 BRA `(.L_x_931) ;  /* 0xfffffffc00ec8947 */ /* 0x000fea000383ffff */
[----:B------:R-:W-:Y:S05]  /*9f30*/  BRA `(.L_x_929) ;  /* 0x00000000000c7947 */ /* 0x000fea0003800000 */
.L_x_930:
[----:B------:R-:W2:Y:S02]  /*9f40*/  LD.E R0, desc[UR8][R4.64] ;  /* 0x0000000804007980 */ /* 0x000ea4000c101900 */
[----:B--2---:R-:W-:-:S05]  /*9f50*/  IADD3 R3, R21, R0, RZ ;  /* 0x0000000015037210 */ /* 0x004fca0007ffe0ff */
[----:B------:R0:W-:Y:S02]  /*9f60*/  ST.E desc[UR8][R4.64], R3 ;  /* 0x0000000304007985 */ /* 0x0001e4000c101908 */
.L_x_929:
[----:B------:R-:W-:Y:S05]  /*9f70*/  BSYNC B0 ;  /* 0x0000000000007941 */ /* 0x000fea0003800000 */
.L_x_928:
[----:B------:R1:W-:Y:S02]  /*9f80*/  ATOM.E.ADD.F16x2.RN.STRONG.GPU P0, RZ, desc[UR8][R4.64+0x4], R22 ;  /* 0x0000041604ff79a2 */ /* 0x0003e4000810e1c8 */
[----:B-1----:R-:W-:Y:S05]  /*9f90*/  @P0 EXIT ;  /* 0x000000000000094d */ /* 0x002fea0003800000 */
[----:B------:R-:W1:Y:S02]  /*9fa0*/  QSPC.E.S P0, RZ, [R4+0x4] ;  /* 0x0000040004ff73aa */ /* 0x000e640000000500 */
[----:B-1----:R-:W-:Y:S05]  /*9fb0*/  @!P0 BRA `(.L_x_932) ;  /* 0x0000000000208947 */ /* 0x002fea0003800000 */
[----:B------:R-:W-:-:S04]  /*9fc0*/  MOV R2, R4 ;  /* 0x0000000400027202 */ /* 0x000fc80000000f00 */
[----:B------:R-:W-:-:S07]  /*9fd0*/  MOV R0, R2 ;  /* 0x0000000200007202 */ /* 0x000fce0000000f00 */
.L_x_933:
[----:B------:R-:W0:Y:S02]  /*9fe0*/  LDS R2, [R0+0x4] ;  /* 0x0000040000027984 */ /* 0x000e240000000800 */
[----:B0-----:R-:W-:-:S06]  /*9ff0*/  HADD2 R3, R2, R22 ;  /* 0x0000001602037230 */ /* 0x001fcc0000000000 */
[----:B------:R-:W0:Y:S02]  /*a000*/  ATOMS.CAST.SPIN R3, [R0+0x4], R2, R3 ;  /* 0x000004020003738d */ /* 0x000e240001800003 */
[----:B0-----:R-:W-:-:S13]  /*a010*/  ISETP.EQ.U32.AND P0, PT, R3, 0x1, PT ;  /* 0x000000010300780c */ /* 0x001fda0003f02070 */
[----:B------:R-:W-:Y:S05]  /*a020*/  @!P0 BRA `(.L_x_933) ;  /* 0xfffffffc00ec8947 */ /* 0x000fea000383ffff */
[----:B------:R-:W-:Y:S05]  /*a030*/  EXIT ;  /* 0x000000000000794d */ /* 0x000fea0003800000 */
.L_x_932:
[----:B------:R-:W0:Y:S02]  /*a040*/  LD.E R0, desc[UR8][R4.64+0x4] ;  /* 0x0000040804007980 */ /* 0x000e24000c101900 */
[----:B0-----:R-:W-:-:S05]  /*a050*/  IADD3 R3, R22, R0, RZ ;  /* 0x0000000016037210 */ /* 0x001fca0007ffe0ff */
[----:B------:R-:W-:Y:S01]  /*a060*/  ST.E desc[UR8][R4.64+0x4], R3 ;  /* 0x0000040304007985 */ /* 0x000fe2000c101908 */
[----:B------:R-:W-:Y:S05]  /*a070*/  EXIT ;  /* 0x000000000000794d */ /* 0x000fea0003800000 */
.L_x_934:
        /* <DEDUP_REMOVED lines=16> */
.L_x_5194:


//--------------------- .text._Z23gemm_half_q_half_kernelILi4ELi190ELb1ELb0ELi32EEvPK6__halfPKjS4_S2_PS0_iiiiPKtS7_iiiiiibS2_i --------------------------
	.section	.text._Z23gemm_half_q_half_kernelILi4ELi190ELb1ELb0ELi32EEvPK6__halfPKjS4_S2_PS0_iiiiPKtS7_iiiiiibS2_i,"ax",@progbits
	.align	128
        .global         _Z23gemm_half_q_half_kernelILi4ELi190ELb1ELb0ELi32EEvPK6__halfPKjS4_S2_PS0_iiiiPKtS7_iiiiiibS2_i
        .type           _Z23gemm_half_q_half_kernelILi4ELi190ELb1ELb0ELi32EEvPK6__halfPKjS4_S2_PS0_iiiiPKtS7_iiiiiibS2_i,@function
        .size           _Z23gemm_half_q_half_kernelILi4ELi190ELb1ELb0ELi32EEvPK6__halfPKjS4_S2_PS0_iiiiPKtS7_iiiiiibS2_i,(.L_x_5195 - _Z23gemm_half_q_half_kernelILi4ELi190ELb1ELb0ELi32EEvPK6__halfPKjS4_S2_PS0_iiiiPKtS7_iiiiiibS2_i)
        .other          _Z23gemm_half_q_half_kernelILi4ELi190ELb1ELb0ELi32EEvPK6__halfPKjS4_S2_PS0_iiiiPKtS7_iiiiiibS2_i,@"STO_CUDA_ENTRY STV_DEFAULT"
_Z23gemm_half_q_half_kernelILi4ELi190ELb1ELb0ELi32EEvPK6__halfPKjS4_S2_PS0_iiiiPKtS7_iiiiiibS2_i:
.text._Z23gemm_half_q_half_kernelILi4ELi190ELb1ELb0ELi32EEvPK6__halfPKjS4_S2_PS0_iiiiPKtS7_iiiiiibS2_i:
[----:B------:R-:W-:Y:S01]  /*0000*/  LDC R1, c[0x0][0x28] ;  /* 0x00000a00ff017b82 */ /* 0x000fe20000000800 */
[----:B------:R-:W0:Y:S07]  /*0010*/  S2R R3, SR_CTAID.Y ;  /* 0x0000000000037919 */ /* 0x000e2e0000002600 */
[----:B------:R-:W0:Y:S01]  /*0020*/  LDC R4, c[0x0][0x238] ;  /* 0x00008e00ff047b82 */ /* 0x000e220000000800 */
[----:B------:R-:W-:Y:S01]  /*0030*/  ULDC.64 UR6, c[0x0][0x208] ;  /* 0x0000820000067ab9 */ /* 0x000fe20000000a00 */
[----:B------:R-:W-:Y:S01]  /*0040*/  PRMT R93, RZ, 0x7610, R93 ;  /* 0x00007610ff5d7816 */ /* 0x000fe2000000005d */
[----:B------:R-:W1:Y:S01]  /*0050*/  S2R R5, SR_TID.X ;  /* 0x0000000000057919 */ /* 0x000e620000002100 */
[----:B------:R-:W-:-:S02]  /*0060*/  PRMT R92, RZ, 0x7610, R92 ;  /* 0x00007610ff5c7816 */ /* 0x000fc4000000005c */
[----:B------:R-:W-:Y:S01]  /*0070*/  PRMT R91, RZ, 0x7610, R91 ;  /* 0x00007610ff5b7816 */ /* 0x000fe2000000005b */
[----:B------:R-:W1:Y:S01]  /*0080*/  S2R R0, SR_CTAID.X ;  /* 0x0000000000007919 */ /* 0x000e620000002500 */
[----:B------:R-:W2:Y:S01]  /*0090*/  LDC R7, c[0x0][0x240] ;  /* 0x00009000ff077b82 */ /* 0x000ea20000000800 */
[----:B------:R-:W-:Y:S01]  /*00a0*/  PRMT R90, RZ, 0x7610, R90 ;  /* 0x00007610ff5a7816 */ /* 0x000fe2000000005a */
[----:B------:R-:W3:Y:S01]  /*00b0*/  S2R R2, SR_CTAID.Z ;  /* 0x0000000000027919 */ /* 0x000ee20000002700 */
[--C-:B0-----:R-:W-:Y:S01]  /*00c0*/  IMAD R97, R3, -0x4, R4.reuse ;  /* 0xfffffffc03617824 */ /* 0x101fe200078e0204 */
[----:B------:R-:W-:-:S04]  /*00d0*/  PRMT R4, RZ, 0x7610, R4 ;  /* 0x00007610ff047816 */ /* 0x000fc80000000004 */
[C---:B------:R-:W-:Y:S02]  /*00e0*/  ISETP.GE.AND P1, PT, R97.reuse, 0x1, PT ;  /* 0x000000016100780c */ /* 0x040fe40003f26270 */
[----:B------:R-:W-:Y:S02]  /*00f0*/  VIMNMX R96, R97, 0x4, PT ;  /* 0x0000000461607848 */ /* 0x000fe40003fe0100 */
[----:B-1----:R-:W-:Y:S02]  /*0100*/  LEA R0, R0, R5, 0x5 ;  /* 0x0000000500007211 */ /* 0x002fe400078e28ff */
        /* <DEDUP_REMOVED lines=32> */
.L_x_935:
        /* <DEDUP_REMOVED lines=25> */
.L_x_940:
        /* <DEDUP_REMOVED lines=37> */
.L_x_939:
        /* <DEDUP_REMOVED lines=24> */
.L_x_941:
        /* <DEDUP_REMOVED lines=14> */
.L_x_938:
        /* <DEDUP_REMOVED lines=10> */
.L_x_943:
        /* <DEDUP_REMOVED lines=37> */
.L_x_942:
        /* <DEDUP_REMOVED lines=24> */
.L_x_944:
        /* <DEDUP_REMOVED lines=13> */
.L_x_937:
[----:B------:R-:W-:Y:S05]  /*0e90*/  BSYNC B0 ;  /* 0x0000000000007941 */ /* 0x000fea0003800000 */
.L_x_936:
[----:B------:R-:W-:Y:S02]  /*0ea0*/  ULDC UR4, c[0x0][0x23c] ;  /* 0x00008f0000047ab9 */ /* 0x000fe40000000800 */
[----:B------:R-:W-:-:S04]  /*0eb0*/  MOV R89, UR4 ;  /* 0x0000000400597c02 */ /* 0x000fc80008000f00 */
[----:B------:R-:W-:-:S13]  /*0ec0*/  ISETP.GE.AND P0, PT, R0, R89, PT ;  /* 0x000000590000720c */ /* 0x000fda0003f06270 */
[----:B------:R-:W-:Y:S05]  /*0ed0*/  @P0 EXIT ;  /* 0x000000000000094d */ /* 0x000fea0003800000 */
[----:B------:R-:W4:Y:S02]  /*0ee0*/  LDC.U8 R4, c[0x0][0x270] ;  /* 0x00009c00ff047b82 */ /* 0x000f240000000000 */
[----:B----4-:R-:W-:-:S04]  /*0ef0*/  PRMT R4, R4, 0x8880, RZ ;  /* 0x0000888004047816 */ /* 0x010fc800000000ff */
        /* <DEDUP_REMOVED lines=8> */
[----:B-1----:R-:W0:Y:S01]  /*0f80*/  LDC.64 R12, c[0x0][0x230] ;  /* 0x00008c00ff0c7b82 */ /* 0x002e220000000a00 */
[----:B------:R-:W-:Y:S02]  /*0f90*/  PLOP3.LUT P0, PT, PT, PT, PT, 0x8, 0x0 ;  /* 0x000000000000781c */ /* 0x000fe40003f0e170 */
[----:B------:R-:W-:-:S11]  /*0fa0*/  IADD3 R15, R96, -0x3, RZ ;  /* 0xfffffffd600f7810 */ /* 0x000fd60007ffe0ff */
.L_x_947:
[----:B----4-:R-:W-:Y:S02]  /*0fb0*/  LEA R4, R3, R14, 0x2 ;  /* 0x0000000e03047211 */ /* 0x010fe400078e10ff */
[----:B------:R-:W-:Y:S02]  /*0fc0*/  IADD3 R14, R14, 0x4, RZ ;  /* 0x000000040e0e7810 */ /* 0x000fe40007ffe0ff */
[C---:B--23--:R-:W-:Y:S01]  /*0fd0*/  IADD3 R6, R4.reuse, 0x1, RZ ;  /* 0x0000000104067810 */ /* 0x04cfe20007ffe0ff */
        /* <DEDUP_REMOVED lines=16> */
.L_x_946:
[----:B----4-:R-:W-:-:S04]  /*10e0*/  IADD3 R4, R96, -R14, RZ ;  /* 0x8000000e60047210 */ /* 0x010fc80007ffe0ff */
[----:B------:R-:W-:-:S13]  /*10f0*/  ISETP.GT.AND P2, PT, R4, 0x1, PT ;  /* 0x000000010400780c */ /* 0x000fda0003f44270 */
[----:B------:R-:W-:Y:S05]  /*1100*/  @!P2 BRA `(.L_x_948) ;  /* 0x00000000002ca947 */ /* 0x000fea0003800000 */
[----:B--23--:R-:W0:Y:S01]  /*1110*/  LDC.64 R6, c[0x0][0x230] ;  /* 0x00008c00ff067b82 */ /* 0x00ce220000000a00 */
[----:B------:R-:W-:Y:S02]  /*1120*/  LEA R4, R3, R14, 0x2 ;  /* 0x0000000e03047211 */ /* 0x000fe400078e10ff */
[----:B------:R-:W-:Y:S02]  /*1130*/  PLOP3.LUT P0, PT, PT, PT, PT, 0x8, 0x0 ;  /* 0x000000000000781c */ /* 0x000fe40003f0e170 */
[C---:B-1----:R-:W-:Y:S01]  /*1140*/  IADD3 R8, R4.reuse, 0x1, RZ ;  /* 0x0000000104087810 */ /* 0x042fe20007ffe0ff */
[----:B------:R-:W-:Y:S01]  /*1150*/  IMAD R5, R4, R89, R0 ;  /* 0x0000005904057224 */ /* 0x000fe200078e0200 */
[----:B------:R-:W-:-:S03]  /*1160*/  IADD3 R14, R14, 0x2, RZ ;  /* 0x000000020e0e7810 */ /* 0x000fc60007ffe0ff */
[----:B------:R-:W-:Y:S02]  /*1170*/  IMAD R9, R8, R89, R0 ;  /* 0x0000005908097224 */ /* 0x000fe400078e0200 */
[----:B0-----:R-:W-:-:S04]  /*1180*/  IMAD.WIDE R4, R5, 0x2, R6 ;  /* 0x0000000205047825 */ /* 0x001fc800078e0206 */
[----:B------:R-:W-:Y:S01]  /*1190*/  IMAD.WIDE R6, R9, 0x2, R6 ;  /* 0x0000000209067825 */ /* 0x000fe200078e0206 */
[----:B------:R0:W-:Y:S04]  /*11a0*/  STG.E.64 desc[UR6][R4.64], RZ ;  /* 0x000000ff04007986 */ /* 0x0001e8000c101b06 */
[----:B------:R0:W-:Y:S02]  /*11b0*/  STG.E.64 desc[UR6][R6.64], RZ ;  /* 0x000000ff06007986 */ /* 0x0001e4000c101b06 */
.L_x_948:
[----:B------:R-:W-:-:S13]  /*11c0*/  ISETP.LT.OR P0, PT, R14, R96, P0 ;  /* 0x000000600e00720c */ /* 0x000fda0000701670 */
[----:B0-23--:R-:W0:Y:S01]  /*11d0*/  @P0 LDC.64 R4, c[0x0][0x230] ;  /* 0x00008c00ff040b82 */ /* 0x00de220000000a00 */
[----:B------:R-:W-:-:S05]  /*11e0*/  @P0 LEA R3, R3, R14, 0x2 ;  /* 0x0000000e03030211 */ /* 0x000fca00078e10ff */
[----:B------:R-:W-:-:S04]  /*11f0*/  @P0 IMAD R3, R3, R89, R0 ;  /* 0x0000005903030224 */ /* 0x000fc800078e0200 */
[----:B0-----:R-:W-:-:S05]  /*1200*/  @P0 IMAD.WIDE R4, R3, 0x2, R4 ;  /* 0x0000000203040825 */ /* 0x001fca00078e0204 */
[----:B------:R4:W-:Y:S02]  /*1210*/  @P0 STG.E.64 desc[UR6][R4.64], RZ ;  /* 0x000000ff04000986 */ /* 0x0009e4000c101b06 */
.L_x_945:
[----:B0-----:R-:W0:Y:S08]  /*1220*/  LDC R19, c[0x0][0x25c] ;  /* 0x00009700ff137b82 */ /* 0x001e300000000800 */
[----:B------:R-:W-:Y:S01]  /*1230*/  BAR.SYNC.DEFER_BLOCKING 0x0 ;  /* 0x0000000000007b1d */ /* 0x000fe20000010000 */
[----:B------:R-:W-:-:S07]  /*1240*/  ISETP.GE.AND P0, PT, R94, R95, PT ;  /* 0x0000005f5e00720c */ /* 0x000fce0003f06270 */
[----:B-----5:R-:W0:Y:S06]  /*1250*/  LDC R21, c[0x0][0x264] ;  /* 0x00009900ff157b82 */ /* 0x020e2c0000000800 */
[----:B------:R-:W-:Y:S05]  /*1260*/  @P0 BRA `(.L_x_949) ;  /* 0x0000000000d40947 */ /* 0x000fea0003800000 */
[----:B-1----:R-:W1:Y:S01]  /*1270*/  LDC.64 R8, c[0x0][0x248] ;  /* 0x00009200ff087b82 */ /* 0x002e620000000a00 */
[----:B------:R-:W-:-:S07]  /*1280*/  SHF.L.U32 R3, R2, 0x6, RZ ;  /* 0x0000000602037819 */ /* 0x000fce00000006ff */
[----:B------:R-:W0:Y:S01]  /*1290*/  LDC.64 R10, c[0x0][0x220] ;  /* 0x00008800ff0a7b82 */ /* 0x000e220000000a00 */
[----:B-1----:R-:W-:-:S05]  /*12a0*/  IMAD.WIDE R2, R3, 0x2, R8 ;  /* 0x0000000203027825 */ /* 0x002fca00078e0208 */
[----:B------:R1:W5:Y:S01]  /*12b0*/  LDG.E.U16.CONSTANT R12, desc[UR6][R2.64] ;  /* 0x00000006020c7981 */ /* 0x000362000c1e9500 */
[----:B--234-:R-:W-:Y:S01]  /*12c0*/  SHF.R.S32.HI R5, RZ, 0x1f, R0 ;  /* 0x0000001fff057819 */ /* 0x01cfe20000011400 */
[----:B------:R-:W-:Y:S01]  /*12d0*/  UMOV UR4, URZ ;  /* 0x0000003f00047c82 */ /* 0x000fe20008000000 */
[----:B------:R-:W-:Y:S02]  /*12e0*/  SHF.L.U32 R4, R0, 0x2, RZ ;  /* 0x0000000200047819 */ /* 0x000fe400000006ff */
[----:B------:R-:W-:Y:S02]  /*12f0*/  LEA.HI R5, R5, R0, RZ, 0x3 ;  /* 0x0000000005057211 */ /* 0x000fe400078f18ff */
[----:B------:R-:W-:Y:S02]  /*1300*/  MOV R16, R94 ;  /* 0x0000005e00107202 */ /* 0x000fe40000000f00 */
[----:B------:R-:W-:Y:S02]  /*1310*/  LOP3.LUT R13, R4, 0x10, RZ, 0xc0, !PT ;  /* 0x00000010040d7812 */ /* 0x000fe400078ec0ff */
[----:B01----:R-:W-:-:S07]  /*1320*/  SHF.R.S32.HI R14, RZ, 0x3, R5 ;  /* 0x00000003ff0e7819 */ /* 0x003fce0000011405 */
.L_x_950:
[----:B-----5:R-:W-:Y:S01]  /*1330*/  IADD3 R15, R12, UR4, RZ ;  /* 0x000000040c0f7c10 */ /* 0x020fe2000fffe0ff */
[----:B------:R-:W0:Y:S04]  /*1340*/  LDC.64 R4, c[0x0][0x228] ;  /* 0x00008a00ff047b82 */ /* 0x000e280000000a00 */
[----:B------:R-:W-:-:S05]  /*1350*/  IMAD R2, R15, R89, RZ ;  /* 0x000000590f027224 */ /* 0x000fca00078e02ff */
[----:B------:R-:W-:-:S04]  /*1360*/  SHF.R.S32.HI R3, RZ, 0x1f, R2 ;  /* 0x0000001fff037819 */ /* 0x000fc80000011402 */
[----:B------:R-:W-:-:S04]  /*1370*/  LEA.HI R3, R3, R2, RZ, 0x3 ;  /* 0x0000000203037211 */ /* 0x000fc800078f18ff */
[----:B------:R-:W-:-:S05]  /*1380*/  LEA.HI.SX32 R3, R3, R14, 0x1d ;  /* 0x0000000e03037211 */ /* 0x000fca00078feaff */
[----:B------:R-:W-:-:S06]  /*1390*/  IMAD.WIDE R2, R3, 0x4, R10 ;  /* 0x0000000403027825 */ /* 0x000fcc00078e020a */
[----:B------:R-:W2:Y:S01]  /*13a0*/  LDG.E.CONSTANT R2, desc[UR6][R2.64] ;  /* 0x0000000602027981 */ /* 0x000ea2000c1e9900 */
[----:B------:R-:W-:-:S05]  /*13b0*/  LEA R7, R16, 0x1, 0x1 ;  /* 0x0000000110077811 */ /* 0x000fca00078e08ff */
[----:B------:R-:W-:-:S06]  /*13c0*/  IMAD.WIDE R6, R7, 0x2, R8 ;  /* 0x0000000207067825 */ /* 0x000fcc00078e0208 */
[----:B------:R-:W3:Y:S01]  /*13d0*/  LDG.E.U16.CONSTANT R7, desc[UR6][R6.64] ;  /* 0x0000000606077981 */ /* 0x000ee2000c1e9500 */
[----:B0-----:R-:W-:-:S06]  /*13e0*/  IMAD.WIDE R4, R15, 0x2, R4 ;  /* 0x000000020f047825 */ /* 0x001fcc00078e0204 */
[----:B------:R-:W4:Y:S01]  /*13f0*/  LDG.E.U16.CONSTANT R4, desc[UR6][R4.64] ;  /* 0x0000000604047981 */ /* 0x000f22000c1e9500 */
[----:B------:R-:W-:Y:S01]  /*1400*/  UIADD3 UR4, UR4, 0x1, URZ ;  /* 0x0000000104047890 */ /* 0x000fe2000fffe03f */
        /* <DEDUP_REMOVED lines=13> */
[----:B------:R-:W-:Y:S01]  /*14e0*/  IMAD R18, R18, R18, RZ ;  /* 0x0000001212127224 */ /* 0x000fe200078e02ff */
[----:B---3--:R-:W-:Y:S01]  /*14f0*/  IADD3 R16, R7, R16, RZ ;  /* 0x0000001007107210 */ /* 0x008fe20007ffe0ff */
[----:B------:R-:W-:-:S02]  /*1500*/  IMAD R2, R2, R2, RZ ;  /* 0x0000000202027224 */ /* 0x000fc400078e02ff */
[----:B------:R-:W-:Y:S01]  /*1510*/  IMAD R15, R15, R15, RZ ;  /* 0x0000000f0f0f7224 */ /* 0x000fe200078e02ff */
[----:B------:R-:W4:Y:S01]  /*1520*/  I2F.F16 R17, R17 ;  /* 0x0000001100117306 */ /* 0x000f220000200c00 */
[----:B------:R-:W-:-:S07]  /*1530*/  ISETP.GE.AND P2, PT, R16, R95, PT ;  /* 0x0000005f1000720c */ /* 0x000fce0003f46270 */
[----:B------:R-:W0:Y:S01]  /*1540*/  I2F.F16 R43, R18 ;  /* 0x00000012002b7306 */ /* 0x000e220000200c00 */
[----:B----4-:R-:W-:-:S07]  /*1550*/  HMUL2 R44, R17.H0_H0, R4.H0_H0 ;  /* 0x20000004112c7232 */ /* 0x010fce0000000800 */
[----:B------:R-:W1:Y:S01]  /*1560*/  I2F.F16 R3, R2 ;  /* 0x0000000200037306 */ /* 0x000e620000200c00 */
[----:B0-----:R-:W-:-:S07]  /*1570*/  HMUL2 R43, R43.H0_H0, R4.H0_H0 ;  /* 0x200000042b2b7232 */ /* 0x001fce0000000800 */
[----:B------:R-:W0:Y:S01]  /*1580*/  I2F.F16 R41, R15 ;  /* 0x0000000f00297306 */ /* 0x000e220000200c00 */
[-C--:B-1----:R-:W-:Y:S02]  /*1590*/  HMUL2 R42, R3.H0_H0, R4.reuse.H0_H0 ;  /* 0x20000004032a7232 */ /* 0x082fe40000000800 */
[----:B0-----:R-:W-:Y:S01]  /*15a0*/  HMUL2 R41, R41.H0_H0, R4.H0_H0 ;  /* 0x2000000429297232 */ /* 0x001fe20000000800 */
[----:B------:R-:W-:Y:S06]  /*15b0*/  @!P2 BRA `(.L_x_950) ;  /* 0xfffffffc005ca947 */ /* 0x000fec000383ffff */
.L_x_949:
        /* <DEDUP_REMOVED lines=8> */
[----:B--23--:R-:W-:Y:S02]  /*1640*/  LEA.HI R6, R3, R2, RZ, 0x5 ;  /* 0x0000000203067211 */ /* 0x00cfe400078f28ff */
[----:B------:R-:W-:Y:S02]  /*1650*/  CS2R R2, SRZ ;  /* 0x0000000000027805 */ /* 0x000fe4000001ff00 */
[C---:B0-----:R-:W-:Y:S02]  /*1660*/  ISETP.GT.AND P3, PT, R94.reuse, R19, PT ;  /* 0x000000135e00720c */ /* 0x041fe40003f64270 */
[----:B------:R-:W-:Y:S01]  /*1670*/  ISETP.GT.AND P5, PT, R94, R21, PT ;  /* 0x000000155e00720c */ /* 0x000fe20003fa4270 */
[----:B------:R-:W-:-:S12]  /*1680*/  @!P2 BRA `(.L_x_951) ;  /* 0x00000000001ca947 */ /* 0x000fd80003800000 */
[----:B------:R-:W0:Y:S02]  /*1690*/  LDC R3, c[0x0][0x25c] ;  /* 0x00009700ff037b82 */ /* 0x000e240000000800 */
[----:B0-----:R-:W-:-:S04]  /*16a0*/  VIMNMX R3, R94, R3, PT ;  /* 0x000000035e037248 */ /* 0x001fc80003fe0100 */
[----:B------:R-:W-:-:S04]  /*16b0*/  IADD3 R3, R3, -UR8, RZ ;  /* 0x8000000803037c10 */ /* 0x000fc8000fffe0ff */
[----:B----4-:R-:W-:-:S04]  /*16c0*/  SHF.R.S32.HI R4, RZ, 0x1f, R3 ;  /* 0x0000001fff047819 */ /* 0x010fc80000011403 */
[----:B------:R-:W-:-:S04]  /*16d0*/  LEA.HI R4, R4, R3, RZ, 0x5 ;  /* 0x0000000304047211 */ /* 0x000fc800078f28ff */
[----:B------:R-:W-:-:S05]  /*16e0*/  SHF.R.S32.HI R4, RZ, 0x5, R4 ;  /* 0x00000005ff047819 */ /* 0x000fca0000011404 */
[----:B------:R-:W-:-:S07]  /*16f0*/  IMAD R3, R4, 0x6, RZ ;  /* 0x0000000604037824 */ /* 0x000fce00078e02ff */
.L_x_951:
[----:B------:R-:W-:Y:S05]  /*1700*/  @!P3 BRA `(.L_x_952) ;  /* 0x00000000001cb947 */ /* 0x000fea0003800000 */
[----:B----4-:R-:W0:Y:S02]  /*1710*/  LDC R5, c[0x0][0x260] ;  /* 0x00009800ff057b82 */ /* 0x010e240000000800 */
[----:B0-----:R-:W-:-:S04]  /*1720*/  VIMNMX R2, R94, R5, PT ;  /* 0x000000055e027248 */ /* 0x001fc80003fe0100 */
[----:B------:R-:W-:-:S04]  /*1730*/  IADD3 R2, R2, -R19, RZ ;  /* 0x8000001302027210 */ /* 0x000fc80007ffe0ff */
[----:B------:R-:W-:-:S04]  /*1740*/  SHF.R.S32.HI R5, RZ, 0x1f, R2 ;  /* 0x0000001fff057819 */ /* 0x000fc80000011402 */
[----:B------:R-:W-:-:S04]  /*1750*/  LEA.HI R5, R5, R2, RZ, 0x5 ;  /* 0x0000000205057211 */ /* 0x000fc800078f28ff */
[----:B------:R-:W-:-:S04]  /*1760*/  SHF.R.S32.HI R5, RZ, 0x5, R5 ;  /* 0x00000005ff057819 */ /* 0x000fc80000011405 */
[----:B------:R-:W-:-:S07]  /*1770*/  LEA R2, R5, R5, 0x2 ;  /* 0x0000000505027211 */ /* 0x000fce00078e10ff */
.L_x_952:
[----:B----4-:R-:W-:Y:S02]  /*1780*/  CS2R R4, SRZ ;  /* 0x0000000000047805 */ /* 0x010fe4000001ff00 */
[----:B-1----:R-:W-:Y:S01]  /*1790*/  SHF.R.S32.HI R8, RZ, 0x5, R6 ;  /* 0x00000005ff087819 */ /* 0x002fe20000011406 */
[----:B------:R-:W-:Y:S06]  /*17a0*/  @!P4 BRA `(.L_x_953) ;  /* 0x00000000001cc947 */ /* 0x000fec0003800000 */
[----:B------:R-:W0:Y:S02]  /*17b0*/  LDC R5, c[0x0][0x264] ;  /* 0x00009900ff057b82 */ /* 0x000e240000000800 */
[----:B0-----:R-:W-:-:S04]  /*17c0*/  VIMNMX R5, R94, R5, PT ;  /* 0x000000055e057248 */ /* 0x001fc80003fe0100 */
[----:B------:R-:W-:-:S04]  /*17d0*/  IADD3 R5, R5, -UR4, RZ ;  /* 0x8000000405057c10 */ /* 0x000fc8000fffe0ff */
[----:B------:R-:W-:-:S04]  /*17e0*/  SHF.R.S32.HI R6, RZ, 0x1f, R5 ;  /* 0x0000001fff067819 */ /* 0x000fc80000011405 */
[----:B------:R-:W-:-:S04]  /*17f0*/  LEA.HI R6, R6, R5, RZ, 0x5 ;  /* 0x0000000506067211 */ /* 0x000fc800078f28ff */
[----:B------:R-:W-:-:S04]  /*1800*/  SHF.R.S32.HI R6, RZ, 0x5, R6 ;  /* 0x00000005ff067819 */ /* 0x000fc80000011406 */
[----:B------:R-:W-:-:S07]  /*1810*/  SHF.L.U32 R5, R6, 0x2, RZ ;  /* 0x0000000206057819 */ /* 0x000fce00000006ff */
.L_x_953:
        /* <DEDUP_REMOVED lines=8> */
.L_x_954:
[----:B------:R-:W-:Y:S01]  /*18a0*/  HFMA2.MMA R7, -RZ, RZ, 0, 0 ;  /* 0x00000000ff077435 */ /* 0x000fe200000001ff */
[----:B------:R-:W-:Y:S10]  /*18b0*/  @!P6 BRA `(.L_x_955) ;  /* 0x00000000001ce947 */ /* 0x000ff40003800000 */
[----:B------:R-:W0:Y:S02]  /*18c0*/  LDC R7, c[0x0][0x26c] ;  /* 0x00009b00ff077b82 */ /* 0x000e240000000800 */
[----:B0-----:R-:W-:-:S04]  /*18d0*/  VIMNMX R6, R94, R7, PT ;  /* 0x000000075e067248 */ /* 0x001fc80003fe0100 */
[----:B------:R-:W-:-:S04]  /*18e0*/  IADD3 R6, R6, -UR5, RZ ;  /* 0x8000000506067c10 */ /* 0x000fc8000fffe0ff */
[----:B------:R-:W-:-:S04]  /*18f0*/  SHF.R.S32.HI R7, RZ, 0x1f, R6 ;  /* 0x0000001fff077819 */ /* 0x000fc80000011406 */
[----:B------:R-:W-:-:S04]  /*1900*/  LEA.HI R7, R7, R6, RZ, 0x5 ;  /* 0x0000000607077211 */ /* 0x000fc800078f28ff */
[----:B------:R-:W-:-:S04]  /*1910*/  SHF.R.S32.HI R7, RZ, 0x5, R7 ;  /* 0x00000005ff077819 */ /* 0x000fc80000011407 */
[----:B------:R-:W-:-:S07]  /*1920*/  SHF.L.U32 R7, R7, 0x1, RZ ;  /* 0x0000000107077819 */ /* 0x000fce00000006ff */
.L_x_955:
[----:B------:R-:W-:Y:S01]  /*1930*/  LEA R3, R8, R3, 0x3 ;  /* 0x0000000308037211 */ /* 0x000fe200078e18ff */
[----:B------:R-:W0:Y:S01]  /*1940*/  S2UR UR5, SR_CgaCtaId ;  /* 0x00000000000579c3 */ /* 0x000e220000008800 */
[----:B------:R-:W-:Y:S01]  /*1950*/  ISETP.GE.OR P0, PT, R94, UR8, P0 ;  /* 0x000000085e007c0c */ /* 0x000fe20008706670 */
[----:B------:R-:W-:Y:S01]  /*1960*/  ULDC.64 UR10, c[0x0][0x218] ;  /* 0x00008600000a7ab9 */ /* 0x000fe20000000a00 */
[----:B------:R-:W-:Y:S01]  /*1970*/  IADD3 R2, R5, R3, R2 ;  /* 0x0000000305027210 */ /* 0x000fe20007ffe002 */
[----:B------:R-:W-:Y:S01]  /*1980*/  UMOV UR4, 0x400 ;  /* 0x0000040000047882 */ /* 0x000fe20000000000 */
[----:B------:R-:W-:Y:S02]  /*1990*/  PRMT R40, RZ, 0x5410, RZ ;  /* 0x00005410ff287816 */ /* 0x000fe400000000ff */
        /* <DEDUP_REMOVED lines=15> */
[----:B------:R-:W-:Y:S01]  /*1a90*/  PRMT R21, RZ, 0x5410, RZ ;  /* 0x00005410ff157816 */ /* 0x000fe200000000ff */
[----:B------:R-:W-:Y:S06]  /*1aa0*/  @P0 BRA `(.L_x_956) ;  /* 0x0000007400a40947 */ /* 0x000fec0003800000 */
[----:B------:R-:W-:Y:S01]  /*1ab0*/  IADD3 R0, P0, P2, R0, R89, R5 ;  /* 0x0000005900007210 */ /* 0x000fe20007a1e005 */
[----:B------:R-:W-:Y:S01]  /*1ac0*/  HADD2.F32 R5, -RZ, R44.H0_H0 ;  /* 0x2000002cff057230 */ /* 0x000fe20000004100 */
[----:B------:R-:W-:Y:S01]  /*1ad0*/  SHF.R.S32.HI R89, RZ, 0x1f, R89 ;  /* 0x0000001fff597819 */ /* 0x000fe20000011459 */
[----:B------:R-:W-:Y:S01]  /*1ae0*/  HADD2.F32 R8, -RZ, R43.H0_H0 ;  /* 0x2000002bff087230 */ /* 0x000fe20000004100 */
[----:B------:R-:W-:Y:S01]  /*1af0*/  PRMT R40, RZ, 0x7610, R40 ;  /* 0x00007610ff287816 */ /* 0x000fe20000000028 */
[----:B------:R-:W-:Y:S01]  /*1b00*/  HADD2.F32 R10, -RZ, R41.H0_H0 ;  /* 0x20000029ff0a7230 */ /* 0x000fe20000004100 */
[----:B------:R-:W-:Y:S01]  /*1b10*/  IADD3.X R89, R2, R89, R9, P0, P2 ;  /* 0x0000005902597210 */ /* 0x000fe200007e4409 */
[----:B------:R-:W-:Y:S01]  /*1b20*/  HADD2.F32 R9, -RZ, R42.H0_H0 ;  /* 0x2000002aff097230 */ /* 0x000fe20000004100 */
[----:B------:R-:W-:Y:S01]  /*1b30*/  LEA R28, P0, R0, UR10, 0x2 ;  /* 0x0000000a001c7c11 */ /* 0x000fe2000f8010ff */
[----:B------:R-:W-:-:S03]  /*1b40*/  ULDC UR5, c[0x0][0x258] ;  /* 0x0000960000057ab9 */ /* 0x000fc60000000800 */
[----:B------:R-:W-:-:S09]  /*1b50*/  LEA.HI.X R29, R0, UR11, R89, 0x2, P0 ;  /* 0x0000000b001d7c11 */ /* 0x000fd200080f1459 */
.L_x_973:
[----:B-----5:R-:W-:Y:S05]  /*1b60*/  @!P1 BRA `(.L_x_957) ;  /* 0x0000001c004c9947 */ /* 0x020fea0003800000 */
        /* <DEDUP_REMOVED lines=121> */
[----:B------:R-:W-:Y:S02]  /*2300*/  HADD2.F32 R2, -RZ, R14.H0_H0 ;  /* 0x2000000eff027230 */ /* 0x000fe40000004100 */
[----:B------:R-:W-:Y:S01]  /*2310*/  FFMA.FTZ R64, R3, R64, RZ ;  /* 0x0000004003407223 */ /* 0x000fe200000100ff */
[----:B------:R-:W-:Y:S02]  /*2320*/  HADD2.F32 R63, -RZ, R17.H1_H1 ;  /* 0x30000011ff3f7230 */ /* 0x000fe40000004100 */
[----:B------:R-:W-:Y:S01]  /*2330*/  FFMA.FTZ R17, R0, R3, RZ ;  /* 0x0000000300117223 */ /* 0x000fe200000100ff */
[----:B------:R-:W-:-:S02]  /*2340*/  HADD2.F32 R16, -RZ, R49.H0_H0 ;  /* 0x20000031ff107230 */ /* 0x000fc40000004100 */
[----:B------:R-:W-:Y:S01]  /*2350*/  FFMA.FTZ R67, R3, R4, RZ ;  /* 0x0000000403437223 */ /* 0x000fe200000100ff */
        /* <DEDUP_REMOVED lines=8> */
[----:B------:R-:W-:Y:S02]  /*23e0*/  HADD2.F32 R64, -RZ, R54.H0_H0 ;  /* 0x20000036ff407230 */ /* 0x000fe40000004100 */
[C---:B------:R-:W-:Y:S01]  /*23f0*/  FFMA.FTZ R4, R62.reuse, R0, R17 ;  /* 0x000000003e047223 */ /* 0x040fe20000010011 */
        /* <DEDUP_REMOVED lines=9> */
[--C-:B-1----:R-:W-:Y:S02]  /*2490*/  HADD2.F32 R2, -RZ, R12.reuse.H0_H0 ;  /* 0x2000000cff027230 */ /* 0x102fe40000004100 */
[----:B------:R-:W-:Y:S01]  /*24a0*/  FFMA.FTZ R65, R63, R16, R65 ;  /* 0x000000103f417223 */ /* 0x000fe20000010041 */
[----:B------:R-:W-:Y:S02]  /*24b0*/  HADD2.F32 R62, -RZ, R31.H0_H0 ;  /* 0x2000001fff3e7230 */ /* 0x000fe40000004100 */
[----:B------:R-:W-:Y:S02]  /*24c0*/  HADD2.F32 R17, -RZ, R12.H1_H1 ;  /* 0x3000000cff117230 */ /* 0x000fe40000004100 */
[----:B------:R-:W-:Y:S01]  /*24d0*/  FFMA.FTZ R3, R3, R2, R0 ;  /* 0x0000000203037223 */ /* 0x000fe20000010000 */
[----:B------:R-:W-:-:S02]  /*24e0*/  HADD2.F32 R12, -RZ, R46.H0_H0 ;  /* 0x2000002eff0c7230 */ /* 0x000fc40000004100 */
[----:B------:R-:W-:Y:S01]  /*24f0*/  FFMA.FTZ R67, R63, R62, R67 ;  /* 0x0000003e3f437223 */ /* 0x000fe20000010043 */
[----:B------:R-:W-:Y:S02]  /*2500*/  HADD2.F32 R64, -RZ, R48.H0_H0 ;  /* 0x20000030ff407230 */ /* 0x000fe40000004100 */
        /* <DEDUP_REMOVED lines=15> */
[----:B------:R-:W-:-:S02]  /*2600*/  HADD2.F32 R16, -RZ, R59.H0_H0 ;  /* 0x2000003bff107230 */ /* 0x000fc40000004100 */
[----:B------:R-:W-:Y:S01]  /*2610*/  FFMA.FTZ R3, R3, R4, R0 ;  /* 0x0000000403037223 */ /* 0x000fe20000010000 */
[----:B------:R-:W-:Y:S02]  /*2620*/  HADD2.F32 R13, -RZ, R13.H1_H1 ;  /* 0x3000000dff0d7230 */ /* 0x000fe40000004100 */
[C---:B------:R-:W-:Y:S01]  /*2630*/  FFMA.FTZ R12, R4.reuse, R2, R61 ;  /* 0x00000002040c7223 */ /* 0x040fe2000001003d */
[----:B------:R-:W-:Y:S02]  /*2640*/  HADD2.F32 R17, -RZ, R60.H0_H0 ;  /* 0x2000003cff117230 */ /* 0x000fe40000004100 */
[C---:B------:R-:W-:Y:S01]  /*2650*/  FFMA.FTZ R63, R4.reuse, R16, R63 ;  /* 0x00000010043f7223 */ /* 0x040fe2000001003f */
[----:B------:R-:W-:Y:S02]  /*2660*/  HADD2.F32 R0, -RZ, R32.H0_H0 ;  /* 0x20000020ff007230 */ /* 0x000fe40000004100 */
[----:B------:R-:W-:Y:S02]  /*2670*/  HADD2.F32 R2, -RZ, R33.H0_H0 ;  /* 0x20000021ff027230 */ /* 0x000fe40000004100 */
[----:B------:R-:W-:Y:S01]  /*2680*/  FFMA.FTZ R17, R4, R17, R67 ;  /* 0x0000001104117223 */ /* 0x000fe20000010043 */
[----:B------:R-:W-:-:S02]  /*2690*/  HADD2.F32 R16, -RZ, R34.H0_H0 ;  /* 0x20000022ff107230 */ /* 0x000fc40000004100 */
[----:B------:R-:W-:Y:S01]  /*26a0*/  FFMA.FTZ R0, R0, R13, R3 ;  /* 0x0000000d00007223 */ /* 0x000fe20000010003 */
[----:B------:R-:W-:Y:S02]  /*26b0*/  HADD2.F32 R62, -RZ, R35.H0_H0 ;  /* 0x20000023ff3e7230 */ /* 0x000fe40000004100 */
[C---:B------:R-:W-:Y:S01]  /*26c0*/  FFMA.FTZ R3, R13.reuse, R2, R12 ;  /* 0x000000020d037223 */ /* 0x040fe2000001000c */
[----:B------:R-:W-:Y:S01]  /*26d0*/  FFMA.FTZ R16, R13, R16, R63 ;  /* 0x000000100d107223 */ /* 0x000fe2000001003f */
[----:B------:R-:W-:Y:S01]  /*26e0*/  FMUL.FTZ R0, R5, R0 ;  /* 0x0000000005007220 */ /* 0x000fe20000410000 */
[----:B------:R-:W-:Y:S01]  /*26f0*/  FFMA.FTZ R17, R13, R62, R17 ;  /* 0x0000003e0d117223 */ /* 0x000fe20000010011 */
[----:B------:R-:W-:Y:S01]  /*2700*/  FMUL.FTZ R3, R8, R3 ;  /* 0x0000000308037220 */ /* 0x000fe20000410000 */
[----:B------:R-:W-:Y:S02]  /*2710*/  FMUL.FTZ R16, R9, R16 ;  /* 0x0000001009107220 */ /* 0x000fe40000410000 */
[----:B------:R-:W-:Y:S01]  /*2720*/  FMUL.FTZ R17, R10, R17 ;  /* 0x000000110a117220 */ /* 0x000fe20000410000 */
        /* <DEDUP_REMOVED lines=8> */
.L_x_958:
        /* <DEDUP_REMOVED lines=11> */
[--C-:B0-----:R-:W-:Y:S02]  /*2860*/  HADD2.F32 R17, -RZ, R2.reuse.H0_H0 ;  /* 0x20000002ff117230 */ /* 0x101fe40000004100 */
[----:B------:R-:W-:-:S02]  /*2870*/  HADD2.F32 R16, -RZ, R2.H1_H1 ;  /* 0x30000002ff107230 */ /* 0x000fc40000004100 */
[--C-:B------:R-:W-:Y:S02]  /*2880*/  HADD2.F32 R62, -RZ, R3.reuse.H0_H0 ;  /* 0x20000003ff3e7230 */ /* 0x100fe40000004100 */
[----:B------:R-:W-:Y:S01]  /*2890*/  FFMA.FTZ R61, R0, R17, RZ ;  /* 0x00000011003d7223 */ /* 0x000fe200000100ff */
[----:B------:R-:W-:Y:S02]  /*28a0*/  HADD2.F32 R63, -RZ, R3.H1_H1 ;  /* 0x30000003ff3f7230 */ /* 0x000fe40000004100 */
[----:B------:R-:W-:Y:S02]  /*28b0*/  HADD2.F32 R2, -RZ, R45.H0_H0 ;  /* 0x2000002dff027230 */ /* 0x000fe40000004100 */
[----:B------:R-:W-:Y:S01]  /*28c0*/  FFMA.FTZ R61, R64, R16, R61 ;  /* 0x00000010403d7223 */ /* 0x000fe2000001003d */
[----:B------:R-:W-:Y:S02]  /*28d0*/  HADD2.F32 R3, -RZ, R38.H0_H0 ;  /* 0x20000026ff037230 */ /* 0x000fe40000004100 */
[----:B------:R-:W-:-:S02]  /*28e0*/  HADD2.F32 R64, -RZ, R15.H0_H0 ;  /* 0x2000000fff407230 */ /* 0x000fc40000004100 */
[-C--:B------:R-:W-:Y:S01]  /*28f0*/  FFMA.FTZ R65, R2, R17.reuse, RZ ;  /* 0x0000001102417223 */ /* 0x080fe200000100ff */
[----:B------:R-:W-:Y:S02]  /*2900*/  HADD2.F32 R0, -RZ, R50.H0_H0 ;  /* 0x20000032ff007230 */ /* 0x000fe40000004100 */
        /* <DEDUP_REMOVED lines=11> */
[----:B------:R-:W-:Y:S02]  /*29c0*/  HADD2.F32 R61, -RZ, R11.H0_H0 ;  /* 0x2000000bff3d7230 */ /* 0x000fe40000004100 */
[-C--:B------:R-:W-:Y:S01]  /*29d0*/  FFMA.FTZ R64, R64, R62.reuse, R17 ;  /* 0x0000003e40407223 */ /* 0x080fe20000010011 */
[----:B------:R-:W-:Y:S01]  /*29e0*/  FFMA.FTZ R4, R4, R62, R3 ;  /* 0x0000003e04047223 */ /* 0x000fe20000010003 */
[----:B------:R-:W-:Y:S02]  /*29f0*/  HADD2.F32 R3, -RZ, R20.H0_H0 ;  /* 0x20000014ff037230 */ /* 0x000fe40000004100 */
[----:B------:R-:W-:-:S02]  /*2a00*/  HADD2.F32 R65, -RZ, R30.H0_H0 ;  /* 0x2000001eff417230 */ /* 0x000fc40000004100 */
[-C--:B------:R-:W-:Y:S01]  /*2a10*/  FFMA.FTZ R0, R61, R63.reuse, R0 ;  /* 0x0000003f3d007223 */ /* 0x080fe20000010000 */
[----:B------:R-:W-:Y:S02]  /*2a20*/  HADD2.F32 R17, -RZ, R39.H0_H0 ;  /* 0x20000027ff117230 */ /* 0x000fe40000004100 */
[-C--:B------:R-:W-:Y:S01]  /*2a30*/  FFMA.FTZ R16, R3, R63.reuse, R2 ;  /* 0x0000003f03107223 */ /* 0x080fe20000010002 */
[----:B-1----:R-:W-:Y:S02]  /*2a40*/  HADD2.F32 R3, -RZ, R12.H0_H0 ;  /* 0x2000000cff037230 */ /* 0x002fe40000004100 */
[----:B------:R-:W-:Y:S01]  /*2a50*/  FFMA.FTZ R62, R65, R63, R4 ;  /* 0x0000003f413e7223 */ /* 0x000fe20000010004 */
[----:B------:R-:W-:Y:S02]  /*2a60*/  HADD2.F32 R61, -RZ, R31.H0_H0 ;  /* 0x2000001fff3d7230 */ /* 0x000fe40000004100 */
[--C-:B------:R-:W-:Y:S02]  /*2a70*/  HADD2.F32 R2, -RZ, R13.reuse.H0_H0 ;  /* 0x2000000dff027230 */ /* 0x100fe40000004100 */
[----:B------:R-:W-:-:S02]  /*2a80*/  HADD2.F32 R4, -RZ, R13.H1_H1 ;  /* 0x3000000dff047230 */ /* 0x000fc40000004100 */
[----:B------:R-:W-:Y:S01]  /*2a90*/  FFMA.FTZ R13, R17, R3, R0 ;  /* 0x00000003110d7223 */ /* 0x000fe20000010000 */
[----:B------:R-:W-:Y:S02]  /*2aa0*/  HADD2.F32 R17, -RZ, R46.H0_H0 ;  /* 0x2000002eff117230 */ /* 0x000fe40000004100 */
[----:B------:R-:W-:Y:S01]  /*2ab0*/  FFMA.FTZ R64, R61, R63, R64 ;  /* 0x0000003f3d407223 */ /* 0x000fe20000010040 */
[----:B------:R-:W-:Y:S02]  /*2ac0*/  HADD2.F32 R61, -RZ, R47.H0_H0 ;  /* 0x2000002fff3d7230 */ /* 0x000fe40000004100 */
        /* <DEDUP_REMOVED lines=28> */
[----:B------:R-:W-:Y:S01]  /*2c90*/  FMUL.FTZ R0, R5, R0 ;  /* 0x0000000005007220 */ /* 0x000fe20000410000 */
[----:B------:R-:W-:Y:S01]  /*2ca0*/  FFMA.FTZ R3, R64, R4, R3 ;  /* 0x0000000440037223 */ /* 0x000fe20000010003 */
[----:B------:R-:W-:Y:S01]  /*2cb0*/  FMUL.FTZ R17, R8, R17 ;  /* 0x0000001108117220 */ /* 0x000fe20000410000 */
[----:B------:R-:W-:-:S02]  /*2cc0*/  FMUL.FTZ R2, R9, R2 ;  /* 0x0000000209027220 */ /* 0x000fc40000410000 */
[----:B------:R-:W-:Y:S01]  /*2cd0*/  FMUL.FTZ R3, R10, R3 ;  /* 0x000000030a037220 */ /* 0x000fe20000410000 */
        /* <DEDUP_REMOVED lines=8> */
.L_x_959:
        /* <DEDUP_REMOVED lines=93> */
.L_x_960:
        /* <DEDUP_REMOVED lines=18> */
[----:B------:R-:W-:Y:S02]  /*3450*/  HADD2.F32 R3, -RZ, R38.H0_H0 ;  /* 0x20000026ff037230 */ /* 0x000fe40000004100 */
[----:B------:R-:W-:Y:S02]  /*3460*/  HADD2.F32 R16, -RZ, R2.H1_H1 ;  /* 0x30000002ff107230 */ /* 0x000fe40000004100 */
[----:B------:R-:W-:Y:S01]  /*3470*/  FFMA.FTZ R37, R0, R17, RZ ;  /* 0x0000001100257223 */ /* 0x000fe200000100ff */
[----:B------:R-:W-:-:S02]  /*3480*/  HADD2.F32 R2, -RZ, R45.H0_H0 ;  /* 0x2000002dff027230 */ /* 0x000fc40000004100 */
[-C--:B------:R-:W-:Y:S01]  /*3490*/  FFMA.FTZ R3, R3, R17.reuse, RZ ;  /* 0x0000001103037223 */ /* 0x080fe200000100ff */
[----:B------:R-:W-:Y:S02]  /*34a0*/  HADD2.F32 R0, -RZ, R50.H0_H0 ;  /* 0x20000032ff007230 */ /* 0x000fe40000004100 */
[-C--:B------:R-:W-:Y:S01]  /*34b0*/  FFMA.FTZ R37, R64, R16.reuse, R37 ;  /* 0x0000001040257223 */ /* 0x080fe20000010025 */
[-C--:B------:R-:W-:Y:S01]  /*34c0*/  FFMA.FTZ R45, R2, R17.reuse, RZ ;  /* 0x00000011022d7223 */ /* 0x080fe200000100ff */
[-C--:B------:R-:W-:Y:S01]  /*34d0*/  FFMA.FTZ R3, R14, R16.reuse, R3 ;  /* 0x000000100e037223 */ /* 0x080fe20000010003 */
[----:B------:R-:W-:Y:S02]  /*34e0*/  HADD2.F32 R14, -RZ, R53.H0_H0 ;  /* 0x20000035ff0e7230 */ /* 0x000fe40000004100 */
[----:B------:R-:W-:Y:S01]  /*34f0*/  FFMA.FTZ R17, R4, R17, RZ ;  /* 0x0000001104117223 */ /* 0x000fe200000100ff */
[----:B------:R-:W-:Y:S02]  /*3500*/  HADD2.F32 R2, -RZ, R52.H0_H0 ;  /* 0x20000034ff027230 */ /* 0x000fe40000004100 */
[----:B------:R-:W-:Y:S01]  /*3510*/  FFMA.FTZ R45, R36, R16, R45 ;  /* 0x00000010242d7223 */ /* 0x000fe2000001002d */
[----:B------:R-:W-:-:S02]  /*3520*/  HADD2.F32 R4, -RZ, R15.H0_H0 ;  /* 0x2000000fff047230 */ /* 0x000fc40000004100 */
[-C--:B------:R-:W-:Y:S01]  /*3530*/  FFMA.FTZ R14, R14, R62.reuse, R3 ;  /* 0x0000003e0e0e7223 */ /* 0x080fe20000010003 */
[----:B------:R-:W-:Y:S02]  /*3540*/  HADD2.F32 R3, -RZ, R20.H0_H0 ;  /* 0x20000014ff037230 */ /* 0x000fe40000004100 */
[-C--:B------:R-:W-:Y:S01]  /*3550*/  FFMA.FTZ R0, R0, R62.reuse, R37 ;  /* 0x0000003e00007223 */ /* 0x080fe20000010025 */
        /* <DEDUP_REMOVED lines=8> */
[----:B------:R-:W-:Y:S01]  /*35e0*/  FFMA.FTZ R62, R54, R62, R17 ;  /* 0x0000003e363e7223 */ /* 0x000fe20000010011 */
[----:B------:R-:W-:Y:S02]  /*35f0*/  HADD2.F32 R15, -RZ, R46.H0_H0 ;  /* 0x2000002eff0f7230 */ /* 0x000fe40000004100 */
[----:B------:R-:W-:Y:S02]  /*3600*/  HADD2.F32 R12, -RZ, R12.H1_H1 ;  /* 0x3000000cff0c7230 */ /* 0x000fe40000004100 */
[----:B------:R-:W-:Y:S01]  /*3610*/  FFMA.FTZ R11, R11, R3, R0 ;  /* 0x000000030b0b7223 */ /* 0x000fe20000010000 */
[----:B------:R-:W-:Y:S02]  /*3620*/  HADD2.F32 R0, -RZ, R55.H0_H0 ;  /* 0x20000037ff007230 */ /* 0x000fe40000004100 */
[----:B------:R-:W-:Y:S01]  /*3630*/  FFMA.FTZ R62, R31, R61, R62 ;  /* 0x0000003d1f3e7223 */ /* 0x000fe2000001003e */
[----:B------:R-:W-:-:S02]  /*3640*/  HADD2.F32 R16, -RZ, R57.H0_H0 ;  /* 0x20000039ff107230 */ /* 0x000fc40000004100 */
        /* <DEDUP_REMOVED lines=22> */
[-C--:B------:R-:W-:Y:S01]  /*37b0*/  FFMA.FTZ R0, R11, R13.reuse, R0 ;  /* 0x0000000d0b007223 */ /* 0x080fe20000010000 */
[-C--:B------:R-:W-:Y:S01]  /*37c0*/  FFMA.FTZ R12, R15, R13.reuse, R12 ;  /* 0x0000000d0f0c7223 */ /* 0x080fe2000001000c */
[----:B------:R-:W-:-:S02]  /*37d0*/  FFMA.FTZ R13, R35, R13, R2 ;  /* 0x0000000d230d7223 */ /* 0x000fc40000010002 */
[----:B------:R-:W-:Y:S01]  /*37e0*/  FMUL.FTZ R0, R5, R0 ;  /* 0x0000000005007220 */ /* 0x000fe20000410000 */
[----:B------:R-:W-:Y:S01]  /*37f0*/  FMUL.FTZ R3, R8, R3 ;  /* 0x0000000308037220 */ /* 0x000fe20000410000 */
[----:B------:R-:W-:Y:S01]  /*3800*/  FMUL.FTZ R12, R9, R12 ;  /* 0x0000000c090c7220 */ /* 0x000fe20000410000 */
[----:B------:R-:W-:Y:S02]  /*3810*/  FMUL.FTZ R13, R10, R13 ;  /* 0x0000000d0a0d7220 */ /* 0x000fe40000410000 */
[----:B------:R-:W-:Y:S02]  /*3820*/  F2FP.F16.F32.PACK_AB R0, RZ, R0 ;  /* 0x00000000ff00723e */ /* 0x000fe400000000ff */
[----:B------:R-:W-:Y:S02]  /*3830*/  F2FP.F16.F32.PACK_AB R3, RZ, R3 ;  /* 0x00000003ff03723e */ /* 0x000fe400000000ff */
[----:B------:R-:W-:Y:S02]  /*3840*/  F2FP.F16.F32.PACK_AB R12, RZ, R12 ;  /* 0x0000000cff0c723e */ /* 0x000fe400000000ff */
[----:B------:R-:W-:-:S02]  /*3850*/  F2FP.F16.F32.PACK_AB R13, RZ, R13 ;  /* 0x0000000dff0d723e */ /* 0x000fc400000000ff */
[----:B------:R-:W-:Y:S02]  /*3860*/  PRMT R0, R0, 0x5410, R3 ;  /* 0x0000541000007816 */ /* 0x000fe40000000003 */
[----:B------:R-:W-:-:S04]  /*3870*/  PRMT R12, R12, 0x5410, R13 ;  /* 0x000054100c0c7816 */ /* 0x000fc8000000000d */
[----:B------:R-:W-:Y:S01]  /*3880*/  HFMA2.MMA R22, R0, 1, 1, R22 ;  /* 0x3c003c0000167835 */ /* 0x000fe20000000016 */
[----:B------:R-:W-:-:S10]  /*3890*/  HADD2 R21, R12, R21 ;  /* 0x000000150c157230 */ /* 0x000fd40000000000 */
.L_x_957:
        /* <DEDUP_REMOVED lines=123> */
[----:B------:R-:W-:Y:S02]  /*4050*/  HADD2.F32 R62, -RZ, R15.H0_H0 ;  /* 0x2000000fff3e7230 */ /* 0x000fe40000004100 */
        /* <DEDUP_REMOVED lines=26> */
[--C-:B0-----:R-:W-:Y:S02]  /*4200*/  HADD2.F32 R2, -RZ, R12.reuse.H0_H0 ;  /* 0x2000000cff027230 */ /* 0x101fe40000004100 */
        /* <DEDUP_REMOVED lines=49> */
.L_x_962:
        /* <DEDUP_REMOVED lines=91> */
.L_x_963:
        /* <DEDUP_REMOVED lines=93> */
.L_x_964:
        /* <DEDUP_REMOVED lines=19> */
[----:B------:R-:W-:Y:S02]  /*51d0*/  HADD2.F32 R61, -RZ, R3.H1_H1 ;  /* 0x30000003ff3d7230 */ /* 0x000fe40000004100 */
[----:B------:R-:W-:-:S02]  /*51e0*/  HADD2.F32 R2, -RZ, R39.H0_H0 ;  /* 0x20000027ff027230 */ /* 0x000fc40000004100 */
[----:B------:R-:W-:Y:S02]  /*51f0*/  HADD2.F32 R3, -RZ, R37.H0_H0 ;  /* 0x20000025ff037230 */ /* 0x000fe40000004100 */
[-C--:B------:R-:W-:Y:S01]  /*5200*/  FFMA.FTZ R37, R0, R15.reuse, RZ ;  /* 0x0000000f00257223 */ /* 0x080fe200000100ff */
[----:B------:R-:W-:Y:S02]  /*5210*/  HADD2.F32 R0, -RZ, R46.H0_H0 ;  /* 0x2000002eff007230 */ /* 0x000fe40000004100 */
[-C--:B------:R-:W-:Y:S01]  /*5220*/  FFMA.FTZ R39, R2, R15.reuse, RZ ;  /* 0x0000000f02277223 */ /* 0x080fe200000100ff */
[----:B------:R-:W-:Y:S02]  /*5230*/  HADD2.F32 R2, -RZ, R48.H0_H0 ;  /* 0x20000030ff027230 */ /* 0x000fe40000004100 */
[-C--:B------:R-:W-:Y:S01]  /*5240*/  FFMA.FTZ R3, R3, R15.reuse, RZ ;  /* 0x0000000f03037223 */ /* 0x080fe200000100ff */
[----:B------:R-:W-:Y:S01]  /*5250*/  FFMA.FTZ R15, R4, R15, RZ ;  /* 0x0000000f040f7223 */ /* 0x000fe200000100ff */
[----:B------:R-:W-:Y:S01]  /*5260*/  FFMA.FTZ R37, R36, R14, R37 ;  /* 0x0000000e24257223 */ /* 0x000fe20000010025 */
[----:B------:R-:W-:-:S02]  /*5270*/  HADD2.F32 R4, -RZ, R49.H0_H0 ;  /* 0x20000031ff047230 */ /* 0x000fc40000004100 */
[----:B------:R-:W-:Y:S01]  /*5280*/  FFMA.FTZ R39, R32, R14, R39 ;  /* 0x0000000e20277223 */ /* 0x000fe20000010027 */
[----:B------:R-:W-:Y:S02]  /*5290*/  HADD2.F32 R36, -RZ, R51.H0_H0 ;  /* 0x20000033ff247230 */ /* 0x000fe40000004100 */
[----:B------:R-:W-:Y:S01]  /*52a0*/  FFMA.FTZ R0, R0, R62, R37 ;  /* 0x0000003e00007223 */ /* 0x000fe20000010025 */
        /* <DEDUP_REMOVED lines=13> */
[--C-:B-1----:R-:W-:Y:S02]  /*5380*/  HADD2.F32 R3, -RZ, R12.reuse.H0_H0 ;  /* 0x2000000cff037230 */ /* 0x102fe40000004100 */
[----:B------:R-:W-:Y:S01]  /*5390*/  FFMA.FTZ R62, R31, R61, R62 ;  /* 0x0000003d1f3e7223 */ /* 0x000fe2000001003e */
[----:B------:R-:W-:-:S02]  /*53a0*/  HADD2.F32 R12, -RZ, R12.H1_H1 ;  /* 0x3000000cff0c7230 */ /* 0x000fc40000004100 */
        /* <DEDUP_REMOVED lines=38> */
.L_x_961:
        /* <DEDUP_REMOVED lines=199> */
.L_x_966:
        /* <DEDUP_REMOVED lines=91> */
.L_x_967:
        /* <DEDUP_REMOVED lines=93> */
.L_x_968:
        /* <DEDUP_REMOVED lines=87> */
.L_x_965:
        /* <DEDUP_REMOVED lines=199> */
.L_x_970:
        /* <DEDUP_REMOVED lines=91> */
.L_x_971:
        /* <DEDUP_REMOVED lines=93> */
.L_x_972:
        /* <DEDUP_REMOVED lines=87> */
.L_x_969:
[----:B------:R-:W-:Y:S01]  /*90d0*/  IADD3 R94, R94, 0x20, RZ ;  /* 0x000000205e5e7810 */ /* 0x000fe20007ffe0ff */
[----:B------:R-:W-:Y:S01]  /*90e0*/  UIADD3 UR4, UR4, 0x40, URZ ;  /* 0x0000004004047890 */ /* 0x000fe2000fffe03f */
[C---:B------:R-:W-:Y:S02]  /*90f0*/  IMAD.WIDE R28, R89.reuse, 0x8, R28 ;  /* 0x00000008591c7825 */ /* 0x040fe400078e021c */
[C---:B------:R-:W-:Y:S02]  /*9100*/  ISETP.GE.AND P0, PT, R94.reuse, UR5, PT ;  /* 0x000000055e007c0c */ /* 0x040fe4000bf06270 */
[----:B------:R-:W-:Y:S01]  /*9110*/  ISETP.LT.AND P2, PT, R94, R95, PT ;  /* 0x0000005f5e00720c */ /* 0x000fe20003f41270 */
[----:B0-----:R-:W-:-:S12]  /*9120*/  IMAD.WIDE R6, R89, 0x8, R6 ;  /* 0x0000000859067825 */ /* 0x001fd800078e0206 */
[----:B------:R-:W-:Y:S05]  /*9130*/  @!P0 BRA P2, `(.L_x_973) ;  /* 0xffffff8800888947 */ /* 0x000fea000103ffff */
.L_x_956:
        /* <DEDUP_REMOVED lines=10> */
.L_x_983:
[----:B-----5:R1:W5:Y:S01]  /*91e0*/  LDG.E.128.CONSTANT R8, desc[UR6][R6.64] ;  /* 0x0000000606087981 */ /* 0x020362000c1e9d00 */
[----:B0-----:R-:W-:Y:S01]  /*91f0*/  MOV R89, R0 ;  /* 0x0000000000597202 */ /* 0x001fe20000000f00 */
[----:B------:R-:W-:Y:S06]  /*9200*/  @!P1 BRA `(.L_x_975) ;  /* 0x00000014001c9947 */ /* 0x000fec0003800000 */
[----:B------:R-:W-:-:S04]  /*9210*/  IMAD.WIDE R16, R89, 0x4, R6 ;  /* 0x0000000459107825 */ /* 0x000fc800078e0206 */
[----:B------:R-:W-:Y:S02]  /*9220*/  IMAD.WIDE R12, R89, 0x4, R16 ;  /* 0x00000004590c7825 */ /* 0x000fe400078e0210 */
[----:B------:R-:W2:Y:S04]  /*9230*/  LDG.E.128.CONSTANT R16, desc[UR6][R16.64] ;  /* 0x0000000610107981 */ /* 0x000ea8000c1e9d00 */
[----:B------:R-:W3:Y:S01]  /*9240*/  LDG.E.128.CONSTANT R12, desc[UR6][R12.64] ;  /* 0x000000060c0c7981 */ /* 0x000ee2000c1e9d00 */
[----:B------:R-:W-:Y:S02]  /*9250*/  PRMT R4, R92, 0x9910, RZ ;  /* 0x000099105c047816 */ /* 0x000fe400000000ff */
[----:B-----5:R-:W-:Y:S02]  /*9260*/  SHF.R.U32.HI R3, RZ, 0xc, R8 ;  /* 0x0000000cff037819 */ /* 0x020fe40000011608 */
[----:B------:R-:W-:-:S02]  /*9270*/  SHF.R.U32.HI R29, RZ, 0xc, R9 ;  /* 0x0000000cff1d7819 */ /* 0x000fc40000011609 */
[----:B------:R-:W-:Y:S02]  /*9280*/  SHF.R.U32.HI R33, RZ, 0xc, R10 ;  /* 0x0000000cff217819 */ /* 0x000fe4000001160a */
[----:B------:R-:W-:Y:S02]  /*9290*/  SHF.R.U32.HI R37, RZ, 0xc, R11 ;  /* 0x0000000cff257819 */ /* 0x000fe4000001160b */
[----:B------:R-:W-:Y:S02]  /*92a0*/  ISETP.NE.AND P2, PT, R4, RZ, PT ;  /* 0x000000ff0400720c */ /* 0x000fe40003f45270 */
[----:B------:R-:W-:Y:S02]  /*92b0*/  LOP3.LUT R20, R9, 0x3f003f, RZ, 0xc0, !PT ;  /* 0x003f003f09147812 */ /* 0x000fe400078ec0ff */
[----:B------:R-:W-:Y:S02]  /*92c0*/  SHF.R.U32.HI R28, RZ, 0x6, R9 ;  /* 0x00000006ff1c7819 */ /* 0x000fe40000011609 */
[----:B------:R-:W-:-:S02]  /*92d0*/  LOP3.LUT R35, R10, 0x3f003f, RZ, 0xc0, !PT ;  /* 0x003f003f0a237812 */ /* 0x000fc400078ec0ff */
[----:B------:R-:W-:Y:S02]  /*92e0*/  SHF.R.U32.HI R36, RZ, 0x6, R10 ;  /* 0x00000006ff247819 */ /* 0x000fe4000001160a */
[----:B------:R-:W-:Y:S02]  /*92f0*/  LOP3.LUT R3, R3, 0xf000f, RZ, 0xc0, !PT ;  /* 0x000f000f03037812 */ /* 0x000fe400078ec0ff */
[----:B------:R-:W-:Y:S02]  /*9300*/  LOP3.LUT R10, R29, 0xf000f, RZ, 0xc0, !PT ;  /* 0x000f000f1d0a7812 */ /* 0x000fe400078ec0ff */
[----:B------:R-:W-:Y:S02]  /*9310*/  LOP3.LUT R37, R37, 0xf000f, RZ, 0xc0, !PT ;  /* 0x000f000f25257812 */ /* 0x000fe400078ec0ff */
        /* <DEDUP_REMOVED lines=8> */
[----:B------:R-:W-:Y:S02]  /*93a0*/  LOP3.LUT R28, R28, 0x3f003f, RZ, 0xc0, !PT ;  /* 0x003f003f1c1c7812 */ /* 0x000fe400078ec0ff */
[----:B------:R-:W-:Y:S02]  /*93b0*/  LOP3.LUT R2, R2, 0x64006400, RZ, 0xfc, !PT ;  /* 0x6400640002027812 */ /* 0x000fe400078efcff */
[----:B------:R-:W-:-:S03]  /*93c0*/  ISETP.GE.AND P3, PT, R96, 0x2, PT ;  /* 0x000000026000780c */ /* 0x000fc60003f66270 */
[----:B------:R-:W-:Y:S01]  /*93d0*/  HADD2 R2, R2, -1056, -1056 ;  /* 0xe420e42002027430 */ /* 0x000fe20000000000 */
[----:B---3--:R-:W-:Y:S02]  /*93e0*/  SHF.R.U32.HI R4, RZ, 0x8, R12 ;  /* 0x00000008ff047819 */ /* 0x008fe4000001160c */
[--C-:B------:R-:W-:Y:S02]  /*93f0*/  SHF.R.U32.HI R34, RZ, 0x8, R14.reuse ;  /* 0x00000008ff227819 */ /* 0x100fe4000001160e */
[--C-:B------:R-:W-:Y:S02]  /*9400*/  SHF.R.U32.HI R47, RZ, 0xa, R14.reuse ;  /* 0x0000000aff2f7819 */ /* 0x100fe4000001160e */
[----:B------:R-:W-:Y:S02]  /*9410*/  LOP3.LUT R39, R14, 0x3f003f, RZ, 0xc0, !PT ;  /* 0x003f003f0e277812 */ /* 0x000fe400078ec0ff */
[----:B------:R-:W-:Y:S02]  /*9420*/  SHF.R.U32.HI R45, RZ, 0x6, R14 ;  /* 0x00000006ff2d7819 */ /* 0x000fe4000001160e */
[----:B------:R-:W-:-:S02]  /*9430*/  SHF.R.U32.HI R9, RZ, 0x8, R13 ;  /* 0x00000008ff097819 */ /* 0x000fc4000001160d */
[--C-:B------:R-:W-:Y:S02]  /*9440*/  SHF.R.U32.HI R14, RZ, 0x8, R15.reuse ;  /* 0x00000008ff0e7819 */ /* 0x100fe4000001160f */
[--C-:B------:R-:W-:Y:S02]  /*9450*/  SHF.R.U32.HI R57, RZ, 0xa, R15.reuse ;  /* 0x0000000aff397819 */ /* 0x100fe4000001160f */
[----:B------:R-:W-:Y:S02]  /*9460*/  LOP3.LUT R54, R15, 0x3f003f, RZ, 0xc0, !PT ;  /* 0x003f003f0f367812 */ /* 0x000fe400078ec0ff */
[----:B------:R-:W-:Y:S02]  /*9470*/  SHF.R.U32.HI R55, RZ, 0x6, R15 ;  /* 0x00000006ff377819 */ /* 0x000fe4000001160f */
[----:B------:R-:W-:Y:S02]  /*9480*/  LOP3.LUT R15, R33, 0xf000f, RZ, 0xc0, !PT ;  /* 0x000f000f210f7812 */ /* 0x000fe400078ec0ff */
[----:B------:R-:W-:-:S02]  /*9490*/  SHF.R.U32.HI R32, RZ, 0xa, R13 ;  /* 0x0000000aff207819 */ /* 0x000fc4000001160d */
[----:B------:R-:W-:Y:S02]  /*94a0*/  LOP3.LUT R30, R13, 0x3f003f, RZ, 0xc0, !PT ;  /* 0x003f003f0d1e7812 */ /* 0x000fe400078ec0ff */
[----:B------:R-:W-:Y:S02]  /*94b0*/  SHF.R.U32.HI R31, RZ, 0x6, R13 ;  /* 0x00000006ff1f7819 */ /* 0x000fe4000001160d */
[----:B------:R-:W-:Y:S02]  /*94c0*/  LOP3.LUT R13, R3, 0x300030, R4, 0xf8, !PT ;  /* 0x00300030030d7812 */ /* 0x000fe400078ef804 */
[----:B------:R-:W-:Y:S02]  /*94d0*/  LOP3.LUT R33, R10, 0x300030, R9, 0xf8, !PT ;  /* 0x003000300a217812 */ /* 0x000fe400078ef809 */
[----:B--2---:R-:W-:Y:S02]  /*94e0*/  SHF.R.U32.HI R3, RZ, 0xc, R16 ;  /* 0x0000000cff037819 */ /* 0x004fe40000011610 */
[----:B------:R-:W-:-:S02]  /*94f0*/  LOP3.LUT R50, R15, 0x300030, R34, 0xf8, !PT ;  /* 0x003000300f327812 */ /* 0x000fc400078ef822 */
[----:B------:R-:W-:Y:S02]  /*9500*/  LOP3.LUT R56, R37, 0x300030, R14, 0xf8, !PT ;  /* 0x0030003025387812 */ /* 0x000fe400078ef80e */
[--C-:B------:R-:W-:Y:S02]  /*9510*/  SHF.R.U32.HI R10, RZ, 0xc, R17.reuse ;  /* 0x0000000cff0a7819 */ /* 0x100fe40000011611 */
[----:B------:R-:W-:Y:S02]  /*9520*/  LOP3.LUT R15, R17, 0x3f003f, RZ, 0xc0, !PT ;  /* 0x003f003f110f7812 */ /* 0x000fe400078ec0ff */
[----:B------:R-:W-:Y:S02]  /*9530*/  SHF.R.U32.HI R29, RZ, 0x6, R17 ;  /* 0x00000006ff1d7819 */ /* 0x000fe40000011611 */
[----:B------:R-:W-:Y:S02]  /*9540*/  SHF.R.U32.HI R14, RZ, 0xc, R18 ;  /* 0x0000000cff0e7819 */ /* 0x000fe40000011612 */
[----:B------:R-:W-:-:S02]  /*9550*/  SHF.R.U32.HI R17, RZ, 0xc, R19 ;  /* 0x0000000cff117819 */ /* 0x000fc40000011613 */
[----:B------:R-:W-:Y:S02]  /*9560*/  LOP3.LUT R9, R16, 0x3f003f, RZ, 0xc0, !PT ;  /* 0x003f003f10097812 */ /* 0x000fe400078ec0ff */
[----:B------:R-:W-:Y:S02]  /*9570*/  LOP3.LUT R52, R19, 0x3f003f, RZ, 0xc0, !PT ;  /* 0x003f003f13347812 */ /* 0x000fe400078ec0ff */
[----:B------:R-:W-:Y:S02]  /*9580*/  LOP3.LUT R4, R3, 0xf000f, RZ, 0xc0, !PT ;  /* 0x000f000f03047812 */ /* 0x000fe400078ec0ff */
[----:B------:R-:W-:Y:S02]  /*9590*/  SHF.R.U32.HI R38, RZ, 0x6, R18 ;  /* 0x00000006ff267819 */ /* 0x000fe40000011612 */
[----:B------:R-:W-:Y:S02]  /*95a0*/  LOP3.LUT R3, R10, 0xf000f, RZ, 0xc0, !PT ;  /* 0x000f000f0a037812 */ /* 0x000fe400078ec0ff */
[----:B------:R-:W-:-:S02]  /*95b0*/  SHF.R.U32.HI R5, RZ, 0xa, R12 ;  /* 0x0000000aff057819 */ /* 0x000fc4000001160c */
[----:B------:R-:W-:Y:S02]  /*95c0*/  LOP3.LUT R11, R12, 0x3f003f, RZ, 0xc0, !PT ;  /* 0x003f003f0c0b7812 */ /* 0x000fe400078ec0ff */
[----:B------:R-:W-:Y:S02]  /*95d0*/  LOP3.LUT R37, R18, 0x3f003f, RZ, 0xc0, !PT ;  /* 0x003f003f12257812 */ /* 0x000fe400078ec0ff */
[----:B------:R-:W-:Y:S02]  /*95e0*/  SHF.R.U32.HI R53, RZ, 0x6, R19 ;  /* 0x00000006ff357819 */ /* 0x000fe40000011613 */
[----:B------:R-:W-:Y:S02]  /*95f0*/  LOP3.LUT R10, R14, 0xf000f, RZ, 0xc0, !PT ;  /* 0x000f000f0e0a7812 */ /* 0x000fe400078ec0ff */
[----:B------:R-:W-:Y:S02]  /*9600*/  SHF.R.U32.HI R12, RZ, 0x6, R12 ;  /* 0x00000006ff0c7819 */ /* 0x000fe4000001160c */
[----:B------:R-:W-:-:S02]  /*9610*/  SHF.R.U32.HI R16, RZ, 0x6, R16 ;  /* 0x00000006ff107819 */ /* 0x000fc40000011610 */
[----:B------:R-:W-:Y:S02]  /*9620*/  LOP3.LUT R18, R17, 0xf000f, RZ, 0xc0, !PT ;  /* 0x000f000f11127812 */ /* 0x000fe400078ec0ff */
[----:B------:R-:W-:Y:S02]  /*9630*/  LOP3.LUT R9, R9, 0x64006400, RZ, 0xfc, !PT ;  /* 0x6400640009097812 */ /* 0x000fe400078efcff */
[----:B------:R-:W-:Y:S02]  /*9640*/  LOP3.LUT R52, R52, 0x64006400, RZ, 0xfc, !PT ;  /* 0x6400640034347812 */ /* 0x000fe400078efcff */
[----:B------:R-:W-:Y:S02]  /*9650*/  LOP3.LUT R38, R38, 0x3f003f, RZ, 0xc0, !PT ;  /* 0x003f003f26267812 */ /* 0x000fe400078ec0ff */
[----:B------:R-:W-:Y:S02]  /*9660*/  LOP3.LUT R51, R10, 0x300030, R47, 0xf8, !PT ;  /* 0x003000300a337812 */ /* 0x000fe400078ef82f */
[----:B------:R-:W-:-:S02]  /*9670*/  LOP3.LUT R53, R53, 0x3f003f, RZ, 0xc0, !PT ;  /* 0x003f003f35357812 */ /* 0x000fc400078ec0ff */
[----:B------:R-:W-:Y:S02]  /*9680*/  LOP3.LUT R55, R55, 0x3f003f, RZ, 0xc0, !PT ;  /* 0x003f003f37377812 */ /* 0x000fe400078ec0ff */
[----:B------:R-:W-:Y:S02]  /*9690*/  LOP3.LUT R14, R4, 0x300030, R5, 0xf8, !PT ;  /* 0x00300030040e7812 */ /* 0x000fe400078ef805 */
[----:B------:R-:W-:Y:S02]  /*96a0*/  LOP3.LUT R34, R3, 0x300030, R32, 0xf8, !PT ;  /* 0x0030003003227812 */ /* 0x000fe400078ef820 */
[----:B------:R-:W-:Y:S02]  /*96b0*/  LOP3.LUT R57, R18, 0x300030, R57, 0xf8, !PT ;  /* 0x0030003012397812 */ /* 0x000fe400078ef839 */
        /* <DEDUP_REMOVED lines=65> */
[----:B------:R-:W0:Y:S01]  /*9ad0*/  LDS.128 R8, [UR4] ;  /* 0x00000004ff087984 */ /* 0x000e220008000c00 */
[----:B------:R-:W-:Y:S02]  /*9ae0*/  PRMT R44, R44, 0x5410, R43 ;  /* 0x000054102c2c7816 */ /* 0x000fe4000000002b */
[----:B------:R-:W-:Y:S01]  /*9af0*/  PRMT R42, R42, 0x5410, R41 ;  /* 0x000054102a2a7816 */ /* 0x000fe20000000029 */
[----:B------:R-:W2:Y:S01]  /*9b00*/  LDS.128 R12, [UR4+0x10] ;  /* 0x00001004ff0c7984 */ /* 0x000ea20008000c00 */
        /* <DEDUP_REMOVED lines=13> */
[-C--:B--2---:R-:W-:Y:S01]  /*9be0*/  HFMA2 R58, R32, R12.reuse, R58 ;  /* 0x0000000c203a7231 */ /* 0x084fe2000000003a */
        /* <DEDUP_REMOVED lines=26> */
.L_x_976:
[----:B------:R-:W-:Y:S05]  /*9d90*/  @!P3 BRA `(.L_x_975) ;  /* 0x000000080038b947 */ /* 0x000fea0003800000 */
[----:B------:R-:W-:Y:S02]  /*9da0*/  PRMT R8, R91, 0x9910, RZ ;  /* 0x000099105b087816 */ /* 0x000fe400000000ff */
[----:B------:R-:W-:Y:S02]  /*9db0*/  ISETP.GE.AND P3, PT, R96, 0x3, PT ;  /* 0x000000036000780c */ /* 0x000fe40003f66270 */
[----:B------:R-:W-:-:S13]  /*9dc0*/  ISETP.NE.AND P2, PT, R8, RZ, PT ;  /* 0x000000ff0800720c */ /* 0x000fda0003f45270 */
[----:B------:R-:W-:Y:S05]  /*9dd0*/  @!P2 BRA `(.L_x_977) ;  /* 0x0000000000b0a947 */ /* 0x000fea0003800000 */
[----:B------:R-:W0:Y:S01]  /*9de0*/  LDS.128 R8, [UR4+0x40] ;  /* 0x00004004ff087984 */ /* 0x000e220008000c00 */
        /* <DEDUP_REMOVED lines=43> */
.L_x_977:
[----:B------:R-:W-:Y:S05]  /*a0a0*/  @!P3 BRA `(.L_x_975) ;  /* 0x000000040074b947 */ /* 0x000fea0003800000 */
[----:B------:R-:W-:-:S04]  /*a0b0*/  PRMT R8, R93, 0x9910, RZ ;  /* 0x000099105d087816 */ /* 0x000fc800000000ff */
        /* <DEDUP_REMOVED lines=46> */
.L_x_978:
[----:B------:R-:W-:Y:S05]  /*a3a0*/  @P0 BRA `(.L_x_975) ;  /* 0x0000000000b40947 */ /* 0x000fea0003800000 */
[----:B------:R-:W0:Y:S01]  /*a3b0*/  LDS.128 R8, [UR4+0xc0] ;  /* 0x0000c004ff087984 */ /* 0x000e220008000c00 */
[----:B------:R-:W-:Y:S02]  /*a3c0*/  MOV R57, R4 ;  /* 0x0000000400397202 */ /* 0x000fe40000000f00 */
[----:B------:R-:W-:Y:S01]  /*a3d0*/  PRMT R44, R44, 0x5410, R43 ;  /* 0x000054102c2c7816 */ /* 0x000fe2000000002b */
[----:B------:R-:W2:Y:S01]  /*a3e0*/  LDS.128 R12, [UR4+0xd0] ;  /* 0x0000d004ff0c7984 */ /* 0x000ea20008000c00 */
[----:B------:R-:W-:Y:S01]  /*a3f0*/  PRMT R42, R42, 0x5410, R41 ;  /* 0x000054102a2a7816 */ /* 0x000fe20000000029 */
        /* <DEDUP_REMOVED lines=40> */
.L_x_975:
        /* <DEDUP_REMOVED lines=13> */
[--C-:B------:R-:W-:Y:S02]  /*a750*/  SHF.R.U32.HI R35, RZ, 0xc, R10.reuse ;  /* 0x0000000cff237819 */ /* 0x100fe4000001160a */
[----:B------:R-:W-:Y:S02]  /*a760*/  LOP3.LUT R33, R10, 0x3f003f, RZ, 0xc0, !PT ;  /* 0x003f003f0a217812 */ /* 0x000fe400078ec0ff */
[----:B------:R-:W-:-:S02]  /*a770*/  SHF.R.U32.HI R34, RZ, 0x6, R10 ;  /* 0x00000006ff227819 */ /* 0x000fc4000001160a */
[----:B------:R-:W-:Y:S02]  /*a780*/  SHF.R.U32.HI R3, RZ, 0xc, R9 ;  /* 0x0000000cff037819 */ /* 0x000fe40000011609 */
[----:B------:R-:W-:Y:S02]  /*a790*/  SHF.R.U32.HI R10, RZ, 0xc, R11 ;  /* 0x0000000cff0a7819 */ /* 0x000fe4000001160b */
[----:B----4-:R-:W-:Y:S02]  /*a7a0*/  SHF.R.U32.HI R2, RZ, 0x8, R12 ;  /* 0x00000008ff027819 */ /* 0x010fe4000001160c */
[----:B------:R-:W-:Y:S02]  /*a7b0*/  LOP3.LUT R5, R5, 0xf000f, RZ, 0xc0, !PT ;  /* 0x000f000f05057812 */ /* 0x000fe400078ec0ff */
        /* <DEDUP_REMOVED lines=9> */
[----:B------:R-:W-:Y:S02]  /*a850*/  LOP3.LUT R36, R35, 0xf000f, RZ, 0xc0, !PT ;  /* 0x000f000f23247812 */ /* 0x000fe400078ec0ff */
[----:B------:R-:W-:Y:S02]  /*a860*/  LOP3.LUT R50, R10, 0xf000f, RZ, 0xc0, !PT ;  /* 0x000f000f0a327812 */ /* 0x000fe400078ec0ff */
[----:B------:R-:W-:Y:S02]  /*a870*/  LOP3.LUT R10, R5, 0x300030, R2, 0xf8, !PT ;  /* 0x00300030050a7812 */ /* 0x000fe400078ef802 */
[----:B---3--:R-:W-:Y:S02]  /*a880*/  SHF.R.U32.HI R2, RZ, 0xc, R16 ;  /* 0x0000000cff027819 */ /* 0x008fe40000011610 */
[----:B------:R-:W-:-:S02]  /*a890*/  LOP3.LUT R31, R14, 0x300030, R31, 0xf8, !PT ;  /* 0x003000300e1f7812 */ /* 0x000fc400078ef81f */
[----:B------:R-:W-:Y:S02]  /*a8a0*/  LOP3.LUT R39, R36, 0x300030, R13, 0xf8, !PT ;  /* 0x0030003024277812 */ /* 0x000fe400078ef80d */
[----:B------:R-:W-:Y:S02]  /*a8b0*/  LOP3.LUT R47, R11, 0x3f003f, RZ, 0xc0, !PT ;  /* 0x003f003f0b2f7812 */ /* 0x000fe400078ec0ff */
[----:B------:R-:W-:Y:S02]  /*a8c0*/  SHF.R.U32.HI R48, RZ, 0x6, R11 ;  /* 0x00000006ff307819 */ /* 0x000fe4000001160b */
[----:B------:R-:W-:Y:S02]  /*a8d0*/  SHF.R.U32.HI R49, RZ, 0x8, R15 ;  /* 0x00000008ff317819 */ /* 0x000fe4000001160f */
[----:B------:R-:W-:Y:S02]  /*a8e0*/  SHF.R.U32.HI R14, RZ, 0xc, R17 ;  /* 0x0000000cff0e7819 */ /* 0x000fe40000011611 */
[----:B------:R-:W-:-:S02]  /*a8f0*/  LOP3.LUT R5, R17, 0x3f003f, RZ, 0xc0, !PT ;  /* 0x003f003f11057812 */ /* 0x000fc400078ec0ff */
[----:B------:R-:W-:Y:S02]  /*a900*/  SHF.R.U32.HI R13, RZ, 0x6, R17 ;  /* 0x00000006ff0d7819 */ /* 0x000fe40000011611 */
[----:B------:R-:W-:Y:S02]  /*a910*/  SHF.R.U32.HI R11, RZ, 0xa, R12 ;  /* 0x0000000aff0b7819 */ /* 0x000fe4000001160c */
[--C-:B------:R-:W-:Y:S02]  /*a920*/  SHF.R.U32.HI R17, RZ, 0xc, R18.reuse ;  /* 0x0000000cff117819 */ /* 0x100fe40000011612 */
[----:B------:R-:W-:Y:S02]  /*a930*/  LOP3.LUT R35, R18, 0x3f003f, RZ, 0xc0, !PT ;  /* 0x003f003f12237812 */ /* 0x000fe400078ec0ff */
[----:B------:R-:W-:Y:S02]  /*a940*/  SHF.R.U32.HI R36, RZ, 0x6, R18 ;  /* 0x00000006ff247819 */ /* 0x000fe40000011612 */
[----:B------:R-:W-:-:S02]  /*a950*/  LOP3.LUT R2, R2, 0xf000f, RZ, 0xc0, !PT ;  /* 0x000f000f02027812 */ /* 0x000fc400078ec0ff */
[----:B------:R-:W-:Y:S02]  /*a960*/  LOP3.LUT R4, R8, 0x3f003f, RZ, 0xc0, !PT ;  /* 0x003f003f08047812 */ /* 0x000fe400078ec0ff */
[----:B------:R-:W-:Y:S02]  /*a970*/  SHF.R.U32.HI R18, RZ, 0xc, R19 ;  /* 0x0000000cff127819 */ /* 0x000fe40000011613 */
[----:B------:R-:W-:Y:S02]  /*a980*/  LOP3.LUT R20, R9, 0x3f003f, RZ, 0xc0, !PT ;  /* 0x003f003f09147812 */ /* 0x000fe400078ec0ff */
[----:B------:R-:W-:Y:S02]  /*a990*/  SHF.R.U32.HI R28, RZ, 0x6, R9 ;  /* 0x00000006ff1c7819 */ /* 0x000fe40000011609 */
[----:B------:R-:W-:Y:S02]  /*a9a0*/  SHF.R.U32.HI R54, RZ, 0xa, R15 ;  /* 0x0000000aff367819 */ /* 0x000fe4000001160f */
[----:B------:R-:W-:-:S02]  /*a9b0*/  LOP3.LUT R51, R15, 0x3f003f, RZ, 0xc0, !PT ;  /* 0x003f003f0f337812 */ /* 0x000fc400078ec0ff */
[----:B------:R-:W-:Y:S02]  /*a9c0*/  SHF.R.U32.HI R52, RZ, 0x6, R15 ;  /* 0x00000006ff347819 */ /* 0x000fe4000001160f */
[----:B------:R-:W-:Y:S02]  /*a9d0*/  LOP3.LUT R53, R50, 0x300030, R49, 0xf8, !PT ;  /* 0x0030003032357812 */ /* 0x000fe400078ef831 */
[----:B------:R-:W-:Y:S02]  /*a9e0*/  LOP3.LUT R15, R14, 0xf000f, RZ, 0xc0, !PT ;  /* 0x000f000f0e0f7812 */ /* 0x000fe400078ec0ff */
[----:B------:R-:W-:Y:S02]  /*a9f0*/  LOP3.LUT R49, R19, 0x3f003f, RZ, 0xc0, !PT ;  /* 0x003f003f13317812 */ /* 0x000fe400078ec0ff */
[----:B------:R-:W-:Y:S02]  /*aa00*/  LOP3.LUT R14, R17, 0xf000f, RZ, 0xc0, !PT ;  /* 0x000f000f110e7812 */ /* 0x000fe400078ec0ff */
[----:B------:R-:W-:-:S02]  /*aa10*/  LOP3.LUT R11, R2, 0x300030, R11, 0xf8, !PT ;  /* 0x00300030020b7812 */ /* 0x000fc400078ef80b */
[----:B------:R-:W-:Y:S02]  /*aa20*/  LOP3.LUT R9, R12, 0x3f003f, RZ, 0xc0, !PT ;  /* 0x003f003f0c097812 */ /* 0x000fe400078ec0ff */
[----:B------:R-:W-:Y:S02]  /*aa30*/  LOP3.LUT R3, R16, 0x3f003f, RZ, 0xc0, !PT ;  /* 0x003f003f10037812 */ /* 0x000fe400078ec0ff */
[----:B------:R-:W-:Y:S02]  /*aa40*/  SHF.R.U32.HI R50, RZ, 0x6, R19 ;  /* 0x00000006ff327819 */ /* 0x000fe40000011613 */
[----:B------:R-:W-:Y:S02]  /*aa50*/  LOP3.LUT R17, R18, 0xf000f, RZ, 0xc0, !PT ;  /* 0x000f000f12117812 */ /* 0x000fe400078ec0ff */
[----:B------:R-:W-:Y:S02]  /*aa60*/  LOP3.LUT R2, R4, 0x64006400, RZ, 0xfc, !PT ;  /* 0x6400640004027812 */ /* 0x000fe400078efcff */
[----:B------:R-:W-:-:S02]  /*aa70*/  LOP3.LUT R34, R34, 0x3f003f, RZ, 0xc0, !PT ;  /* 0x003f003f22227812 */ /* 0x000fc400078ec0ff */
[----:B------:R-:W-:Y:S02]  /*aa80*/  SHF.R.U32.HI R8, RZ, 0x6, R8 ;  /* 0x00000006ff087819 */ /* 0x000fe40000011608 */
[----:B------:R-:W-:Y:S02]  /*aa90*/  SHF.R.U32.HI R12, RZ, 0x6, R12 ;  /* 0x00000006ff0c7819 */ /* 0x000fe4000001160c */
[----:B------:R-:W-:Y:S02]  /*aaa0*/  SHF.R.U32.HI R16, RZ, 0x6, R16 ;  /* 0x00000006ff107819 */ /* 0x000fe40000011610 */
[----:B------:R-:W-:Y:S02]  /*aab0*/  LOP3.LUT R4, R20, 0x64006400, RZ, 0xfc, !PT ;  /* 0x6400640014047812 */ /* 0x000fe400078efcff */
[----:B------:R-:W-:Y:S02]  /*aac0*/  LOP3.LUT R28, R28, 0x3f003f, RZ, 0xc0, !PT ;  /* 0x003f003f1c1c7812 */ /* 0x000fe400078ec0ff */
[----:B------:R-:W-:-:S02]  /*aad0*/  LOP3.LUT R33, R33, 0x64006400, RZ, 0xfc, !PT ;  /* 0x6400640021217812 */ /* 0x000fc400078efcff */
        /* <DEDUP_REMOVED lines=8> */
[----:B------:R-:W-:Y:S02]  /*ab60*/  LOP3.LUT R15, R15, 0x300030, R32, 0xf8, !PT ;  /* 0x003000300f0f7812 */ /* 0x000fe400078ef820 */
        /* <DEDUP_REMOVED lines=110> */
.L_x_980:
        /* <DEDUP_REMOVED lines=49> */
.L_x_981:
        /* <DEDUP_REMOVED lines=48> */
.L_x_982:
[----:B------:R-:W-:Y:S05]  /*b860*/  @P0 BRA `(.L_x_979) ;  /* 0x0000000000b00947 */ /* 0x000fea0003800000 */
        /* <DEDUP_REMOVED lines=44> */
.L_x_979:
[----:B------:R-:W-:Y:S01]  /*bb30*/  IADD3 R94, R94, 0x20, RZ ;  /* 0x000000205e5e7810 */ /* 0x000fe20007ffe0ff */
[----:B-1----:R-:W-:Y:S01]  /*bb40*/  IMAD.WIDE.U32 R6, R89, 0x18, R6 ;  /* 0x0000001859067825 */ /* 0x002fe200078e0006 */
[----:B------:R-:W-:Y:S02]  /*bb50*/  UIADD3 UR4, UR4, 0x40, URZ ;  /* 0x0000004004047890 */ /* 0x000fe4000fffe03f */
[----:B------:R-:W-:Y:S01]  /*bb60*/  ISETP.GE.AND P2, PT, R94, UR5, PT ;  /* 0x000000055e007c0c */ /* 0x000fe2000bf46270 */
[----:B------:R-:W-:Y:S01]  /*bb70*/  IMAD R3, R46, 0x18, RZ ;  /* 0x000000182e037824 */ /* 0x000fe200078e02ff */
[----:B------:R-:W-:-:S04]  /*bb80*/  ISETP.LT.AND P3, PT, R94, R95, PT ;  /* 0x0000005f5e00720c */ /* 0x000fc80003f61270 */
[----:B------:R-:W-:-:S09]  /*bb90*/  IADD3 R7, R7, R3, RZ ;  /* 0x0000000307077210 */ /* 0x000fd20007ffe0ff */
[----:B------:R-:W-:Y:S05]  /*bba0*/  @!P2 BRA P3, `(.L_x_983) ;  /* 0xffffffd4008ca947 */ /* 0x000fea000183ffff */
.L_x_974:
        /* <DEDUP_REMOVED lines=8> */
.L_x_989:
[----:B------:R-:W0:Y:S01]  /*bc30*/  LDC R89, c[0x0][0x23c] ;  /* 0x00008f00ff597b82 */ /* 0x000e220000000800 */
[----:B-----5:R1:W5:Y:S01]  /*bc40*/  LDG.E.128.CONSTANT R28, desc[UR6][R6.64] ;  /* 0x00000006061c7981 */ /* 0x020362000c1e9d00 */
[----:B0-----:R-:W-:-:S04]  /*bc50*/  IMAD.WIDE R16, R89, 0x4, R6 ;  /* 0x0000000459107825 */ /* 0x001fc800078e0206 */
[C---:B------:R-:W-:Y:S02]  /*bc60*/  IMAD.WIDE R12, R89.reuse, 0x4, R16 ;  /* 0x00000004590c7825 */ /* 0x040fe400078e0210 */
[----:B------:R-:W5:Y:S02]  /*bc70*/  LDG.E.128.CONSTANT R16, desc[UR6][R16.64] ;  /* 0x0000000610107981 */ /* 0x000f64000c1e9d00 */
[C---:B------:R-:W-:Y:S02]  /*bc80*/  IMAD.WIDE R2, R89.reuse, 0x4, R12 ;  /* 0x0000000459027825 */ /* 0x040fe400078e020c */
[----:B------:R-:W5:Y:S04]  /*bc90*/  LDG.E.128.CONSTANT R12, desc[UR6][R12.64] ;  /* 0x000000060c0c7981 */ /* 0x000f68000c1e9d00 */
[----:B------:R1:W5:Y:S01]  /*bca0*/  LDG.E.128.CONSTANT R8, desc[UR6][R2.64] ;  /* 0x0000000602087981 */ /* 0x000362000c1e9d00 */
[----:B------:R-:W-:Y:S01]  /*bcb0*/  IMAD.WIDE R98, R89, 0x4, R2 ;  /* 0x0000000459627825 */ /* 0x000fe200078e0202 */
[----:B------:R-:W-:Y:S06]  /*bcc0*/  @!P1 BRA `(.L_x_985) ;  /* 0x0000002400049947 */ /* 0x000fec0003800000 */
[----:B-1----:R-:W2:Y:S01]  /*bcd0*/  LDG.E.128.CONSTANT R4, desc[UR6][R98.64] ;  /* 0x0000000662047981 */ /* 0x002ea2000c1e9d00 */
[----:B-----5:R-:W-:Y:S02]  /*bce0*/  SHF.R.U32.HI R47, RZ, 0xf, R28 ;  /* 0x0000000fff2f7819 */ /* 0x020fe4000001161c */
[----:B------:R-:W-:Y:S02]  /*bcf0*/  SHF.R.U32.HI R75, RZ, 0xf, R29 ;  /* 0x0000000fff4b7819 */ /* 0x000fe4000001161d */
[----:B------:R-:W-:Y:S02]  /*bd00*/  SHF.R.U32.HI R77, RZ, 0xf, R30 ;  /* 0x0000000fff4d7819 */ /* 0x000fe4000001161e */
[----:B------:R-:W-:Y:S02]  /*bd10*/  SHF.R.U32.HI R74, RZ, 0xe, R16 ;  /* 0x0000000eff4a7819 */ /* 0x000fe40000011610 */
[----:B------:R-:W-:Y:S02]  /*bd20*/  LOP3.LUT R47, R47, 0x10001, RZ, 0xc0, !PT ;  /* 0x000100012f2f7812 */ /* 0x000fe400078ec0ff */
[----:B------:R-:W-:-:S02]  /*bd30*/  SHF.R.U32.HI R79, RZ, 0xf, R31 ;  /* 0x0000000fff4f7819 */ /* 0x000fc4000001161f */
[----:B------:R-:W-:Y:S02]  /*bd40*/  SHF.R.U32.HI R76, RZ, 0xe, R17 ;  /* 0x0000000eff4c7819 */ /* 0x000fe40000011611 */
[----:B------:R-:W-:Y:S02]  /*bd50*/  LOP3.LUT R75, R75, 0x10001, RZ, 0xc0, !PT ;  /* 0x000100014b4b7812 */ /* 0x000fe400078ec0ff */
[C---:B------:R-:W-:Y:S02]  /*bd60*/  LOP3.LUT R62, R16.reuse, 0x3e003e0, RZ, 0xc0, !PT ;  /* 0x03e003e0103e7812 */ /* 0x040fe400078ec0ff */
[----:B------:R-:W-:Y:S02]  /*bd70*/  LOP3.LUT R56, R16, 0x1f001f, RZ, 0xc0, !PT ;  /* 0x001f001f10387812 */ /* 0x000fe400078ec0ff */
[----:B------:R-:W-:Y:S02]  /*bd80*/  SHF.R.U32.HI R58, RZ, 0xa, R16 ;  /* 0x0000000aff3a7819 */ /* 0x000fe40000011610 */
[----:B------:R-:W-:-:S02]  /*bd90*/  SHF.R.U32.HI R78, RZ, 0xe, R18 ;  /* 0x0000000eff4e7819 */ /* 0x000fc40000011612 */
[----:B------:R-:W-:Y:S02]  /*bda0*/  LOP3.LUT R77, R77, 0x10001, RZ, 0xc0, !PT ;  /* 0x000100014d4d7812 */ /* 0x000fe400078ec0ff */
[C---:B------:R-:W-:Y:S02]  /*bdb0*/  LOP3.LUT R37, R29.reuse, 0x3e003e0, RZ, 0xc0, !PT ;  /* 0x03e003e01d257812 */ /* 0x040fe400078ec0ff */
[----:B------:R-:W-:Y:S02]  /*bdc0*/  LOP3.LUT R32, R29, 0x1f001f, RZ, 0xc0, !PT ;  /* 0x001f001f1d207812 */ /* 0x000fe400078ec0ff */
[----:B------:R-:W-:Y:S02]  /*bdd0*/  SHF.R.U32.HI R34, RZ, 0xa, R29 ;  /* 0x0000000aff227819 */ /* 0x000fe4000001161d */
[----:B------:R-:W-:Y:S02]  /*bde0*/  SHF.R.U32.HI R16, RZ, 0xd, R12 ;  /* 0x0000000dff107819 */ /* 0x000fe4000001160c */
[----:B------:R-:W-:-:S02]  /*bdf0*/  LOP3.LUT R47, R47, 0x20002, R74, 0xf8, !PT ;  /* 0x000200022f2f7812 */ /* 0x000fc400078ef84a */
[C---:B------:R-:W-:Y:S02]  /*be00*/  LOP3.LUT R60, R28.reuse, 0x3e003e0, RZ, 0xc0, !PT ;  /* 0x03e003e01c3c7812 */ /* 0x040fe400078ec0ff */
[----:B------:R-:W-:Y:S02]  /*be10*/  LOP3.LUT R54, R28, 0x1f001f, RZ, 0xc0, !PT ;  /* 0x001f001f1c367812 */ /* 0x000fe400078ec0ff */
[----:B------:R-:W-:Y:S02]  /*be20*/  SHF.R.U32.HI R55, RZ, 0xa, R28 ;  /* 0x0000000aff377819 */ /* 0x000fe4000001161c */
[C---:B------:R-:W-:Y:S02]  /*be30*/  LOP3.LUT R38, R18.reuse, 0x3e003e0, RZ, 0xc0, !PT ;  /* 0x03e003e012267812 */ /* 0x040fe400078ec0ff */
[----:B------:R-:W-:Y:S02]  /*be40*/  LOP3.LUT R33, R18, 0x1f001f, RZ, 0xc0, !PT ;  /* 0x001f001f12217812 */ /* 0x000fe400078ec0ff */
[----:B------:R-:W-:-:S02]  /*be50*/  SHF.R.U32.HI R29, RZ, 0xa, R18 ;  /* 0x0000000aff1d7819 */ /* 0x000fc40000011612 */
[--C-:B------:R-:W-:Y:S02]  /*be60*/  SHF.R.U32.HI R80, RZ, 0xe, R19.reuse ;  /* 0x0000000eff507819 */ /* 0x100fe40000011613 */
[----:B------:R-:W-:Y:S02]  /*be70*/  LOP3.LUT R79, R79, 0x10001, RZ, 0xc0, !PT ;  /* 0x000100014f4f7812 */ /* 0x000fe400078ec0ff */
[C---:B------:R-:W-:Y:S02]  /*be80*/  LOP3.LUT R39, R19.reuse, 0x3e003e0, RZ, 0xc0, !PT ;  /* 0x03e003e013277812 */ /* 0x040fe400078ec0ff */
[----:B------:R-:W-:Y:S02]  /*be90*/  LOP3.LUT R3, R19, 0x1f001f, RZ, 0xc0, !PT ;  /* 0x001f001f13037812 */ /* 0x000fe400078ec0ff */
[----:B------:R-:W-:Y:S02]  /*bea0*/  SHF.R.U32.HI R28, RZ, 0xa, R19 ;  /* 0x0000000aff1c7819 */ /* 0x000fe40000011613 */
[----:B------:R-:W-:-:S02]  /*beb0*/  SHF.R.U32.HI R18, RZ, 0xd, R13 ;  /* 0x0000000dff127819 */ /* 0x000fc4000001160d */
[----:B------:R-:W-:Y:S02]  /*bec0*/  LOP3.LUT R75, R75, 0x20002, R76, 0xf8, !PT ;  /* 0x000200024b4b7812 */ /* 0x000fe400078ef84c */
[C---:B------:R-:W-:Y:S02]  /*bed0*/  LOP3.LUT R45, R17.reuse, 0x3e003e0, RZ, 0xc0, !PT ;  /* 0x03e003e0112d7812 */ /* 0x040fe400078ec0ff */
[----:B------:R-:W-:Y:S02]  /*bee0*/  LOP3.LUT R53, R17, 0x1f001f, RZ, 0xc0, !PT ;  /* 0x001f001f11357812 */ /* 0x000fe400078ec0ff */
[----:B------:R-:W-:Y:S02]  /*bef0*/  SHF.R.U32.HI R49, RZ, 0xa, R17 ;  /* 0x0000000aff317819 */ /* 0x000fe40000011611 */
[----:B------:R-:W-:Y:S02]  /*bf00*/  SHF.R.U32.HI R19, RZ, 0xd, R14 ;  /* 0x0000000dff137819 */ /* 0x000fe4000001160e */
[----:B------:R-:W-:-:S02]  /*bf10*/  LOP3.LUT R78, R77, 0x20002, R78, 0xf8, !PT ;  /* 0x000200024d4e7812 */ /* 0x000fc400078ef84e */
[----:B------:R-:W-:Y:S02]  /*bf20*/  SHF.R.U32.HI R17, RZ, 0xc, R8 ;  /* 0x0000000cff117819 */ /* 0x000fe40000011608 */
[----:B------:R-:W-:Y:S02]  /*bf30*/  LOP3.LUT R16, R47, 0x40004, R16, 0xf8, !PT ;  /* 0x000400042f107812 */ /* 0x000fe400078ef810 */
[----:B------:R-:W-:Y:S02]  /*bf40*/  SHF.R.U32.HI R81, RZ, 0xd, R15 ;  /* 0x0000000dff517819 */ /* 0x000fe4000001160f */
[C---:B------:R-:W-:Y:S02]  /*bf50*/  LOP3.LUT R73, R8.reuse, 0x3e003e0, RZ, 0xc0, !PT ;  /* 0x03e003e008497812 */ /* 0x040fe400078ec0ff */
[----:B------:R-:W-:Y:S02]  /*bf60*/  LOP3.LUT R71, R8, 0x1f001f, RZ, 0xc0, !PT ;  /* 0x001f001f08477812 */ /* 0x000fe400078ec0ff */
[----:B------:R-:W-:-:S02]  /*bf70*/  SHF.R.U32.HI R72, RZ, 0xa, R8 ;  /* 0x0000000aff487819 */ /* 0x000fc40000011608 */
[----:B------:R-:W-:Y:S02]  /*bf80*/  LOP3.LUT R80, R79, 0x20002, R80, 0xf8, !PT ;  /* 0x000200024f507812 */ /* 0x000fe400078ef850 */
[C---:B------:R-:W-:Y:S02]  /*bf90*/  LOP3.LUT R63, R12.reuse, 0x3e003e0, RZ, 0xc0, !PT ;  /* 0x03e003e00c3f7812 */ /* 0x040fe400078ec0ff */
[----:B------:R-:W-:Y:S02]  /*bfa0*/  LOP3.LUT R70, R12, 0x1f001f, RZ, 0xc0, !PT ;  /* 0x001f001f0c467812 */ /* 0x000fe400078ec0ff */
[----:B------:R-:W-:Y:S02]  /*bfb0*/  SHF.R.U32.HI R68, RZ, 0xa, R12 ;  /* 0x0000000aff447819 */ /* 0x000fe4000001160c */
[----:B------:R-:W-:Y:S02]  /*bfc0*/  SHF.R.U32.HI R8, RZ, 0xc, R9 ;  /* 0x0000000cff087819 */ /* 0x000fe40000011609 */
[----:B------:R-:W-:-:S02]  /*bfd0*/  LOP3.LUT R64, R9, 0x3e003e0, RZ, 0xc0, !PT ;  /* 0x03e003e009407812 */ /* 0x000fc400078ec0ff */
[----:B------:R-:W-:Y:S02]  /*bfe0*/  LOP3.LUT R67, R9, 0x1f001f, RZ, 0xc0, !PT ;  /* 0x001f001f09437812 */ /* 0x000fe400078ec0ff */
[----:B------:R-:W-:Y:S02]  /*bff0*/  SHF.R.U32.HI R69, RZ, 0xa, R9 ;  /* 0x0000000aff457819 */ /* 0x000fe40000011609 */
[----:B------:R-:W-:Y:S02]  /*c000*/  PRMT R74, R92, 0x9910, RZ ;  /* 0x000099105c4a7816 */ /* 0x000fe400000000ff */
[----:B------:R-:W-:Y:S02]  /*c010*/  LOP3.LUT R75, R75, 0x40004, R18, 0xf8, !PT ;  /* 0x000400044b4b7812 */ /* 0x000fe400078ef812 */
[C---:B------:R-:W-:Y:S02]  /*c020*/  LOP3.LUT R12, R14.reuse, 0x3e003e0, RZ, 0xc0, !PT ;  /* 0x03e003e00e0c7812 */ /* 0x040fe400078ec0ff */
[----:B------:R-:W-:-:S02]  /*c030*/  LOP3.LUT R48, R14, 0x1f001f, RZ, 0xc0, !PT ;  /* 0x001f001f0e307812 */ /* 0x000fc400078ec0ff */
[----:B------:R-:W-:Y:S02]  /*c040*/  SHF.R.U32.HI R50, RZ, 0xa, R14 ;  /* 0x0000000aff327819 */ /* 0x000fe4000001160e */
[--C-:B------:R-:W-:Y:S02]  /*c050*/  SHF.R.U32.HI R9, RZ, 0xc, R10.reuse ;  /* 0x0000000cff097819 */ /* 0x100fe4000001160a */
[----:B------:R-:W-:Y:S02]  /*c060*/  LOP3.LUT R78, R78, 0x40004, R19, 0xf8, !PT ;  /* 0x000400044e4e7812 */ /* 0x000fe400078ef813 */
[C---:B------:R-:W-:Y:S02]  /*c070*/  LOP3.LUT R14, R10.reuse, 0x3e003e0, RZ, 0xc0, !PT ;  /* 0x03e003e00a0e7812 */ /* 0x040fe400078ec0ff */
[----:B------:R-:W-:Y:S02]  /*c080*/  LOP3.LUT R65, R10, 0x1f001f, RZ, 0xc0, !PT ;  /* 0x001f001f0a417812 */ /* 0x000fe400078ec0ff */
[----:B------:R-:W-:-:S02]  /*c090*/  SHF.R.U32.HI R66, RZ, 0xa, R10 ;  /* 0x0000000aff427819 */ /* 0x000fc4000001160a */
[----:B------:R-:W-:Y:S02]  /*c0a0*/  LOP3.LUT R17, R16, 0x80008, R17, 0xf8, !PT ;  /* 0x0008000810117812 */ /* 0x000fe400078ef811 */
[----:B------:R-:W-:Y:S02]  /*c0b0*/  SHF.R.U32.HI R10, RZ, 0xc, R11 ;  /* 0x0000000cff0a7819 */ /* 0x000fe4000001160b */
[----:B------:R-:W-:Y:S02]  /*c0c0*/  LOP3.LUT R47, R80, 0x40004, R81, 0xf8, !PT ;  /* 0x00040004502f7812 */ /* 0x000fe400078ef851 */
[----:B------:R-:W-:Y:S02]  /*c0d0*/  ISETP.NE.AND P2, PT, R74, RZ, PT ;  /* 0x000000ff4a00720c */ /* 0x000fe40003f45270 */
[----:B------:R-:W-:Y:S02]  /*c0e0*/  LOP3.LUT R19, R75, 0x80008, R8, 0xf8, !PT ;  /* 0x000800084b137812 */ /* 0x000fe400078ef808 */
[----:B------:R-:W-:-:S02]  /*c0f0*/  MOV R82, 0x2800 ;  /* 0x0000280000527802 */ /* 0x000fc40000000f00 */
[----:B------:R-:W-:Y:S02]  /*c100*/  LOP3.LUT R81, R78, 0x80008, R9, 0xf8, !PT ;  /* 0x000800084e517812 */ /* 0x000fe400078ef809 */
[C---:B------:R-:W-:Y:S02]  /*c110*/  LOP3.LUT R61, R13.reuse, 0x3e003e0, RZ, 0xc0, !PT ;  /* 0x03e003e00d3d7812 */ /* 0x040fe400078ec0ff */
[----:B------:R-:W-:Y:S02]  /*c120*/  LOP3.LUT R57, R13, 0x1f001f, RZ, 0xc0, !PT ;  /* 0x001f001f0d397812 */ /* 0x000fe400078ec0ff */
[----:B------:R-:W-:Y:S02]  /*c130*/  SHF.R.U32.HI R59, RZ, 0xa, R13 ;  /* 0x0000000aff3b7819 */ /* 0x000fe4000001160d */
[C---:B------:R-:W-:Y:S02]  /*c140*/  LOP3.LUT R13, R15.reuse, 0x3e003e0, RZ, 0xc0, !PT ;  /* 0x03e003e00f0d7812 */ /* 0x040fe400078ec0ff */
[----:B------:R-:W-:-:S02]  /*c150*/  LOP3.LUT R35, R15, 0x1f001f, RZ, 0xc0, !PT ;  /* 0x001f001f0f237812 */ /* 0x000fc400078ec0ff */
[----:B------:R-:W-:Y:S02]  /*c160*/  SHF.R.U32.HI R46, RZ, 0xa, R15 ;  /* 0x0000000aff2e7819 */ /* 0x000fe4000001160f */
[----:B------:R-:W-:Y:S02]  /*c170*/  LOP3.LUT R85, R47, 0x80008, R10, 0xf8, !PT ;  /* 0x000800082f557812 */ /* 0x000fe400078ef80a */
[C---:B------:R-:W-:Y:S02]  /*c180*/  LOP3.LUT R15, R11.reuse, 0x3e003e0, RZ, 0xc0, !PT ;  /* 0x03e003e00b0f7812 */ /* 0x040fe400078ec0ff */
[----:B------:R-:W-:Y:S02]  /*c190*/  LOP3.LUT R51, R11, 0x1f001f, RZ, 0xc0, !PT ;  /* 0x001f001f0b337812 */ /* 0x000fe400078ec0ff */
[--C-:B------:R-:W-:Y:S02]  /*c1a0*/  SHF.R.U32.HI R52, RZ, 0xa, R11.reuse ;  /* 0x0000000aff347819 */ /* 0x100fe4000001160b */
[----:B------:R-:W-:-:S02]  /*c1b0*/  PRMT R11, R82, 0x7610, R11 ;  /* 0x00007610520b7816 */ /* 0x000fc4000000000b */
[----:B------:R-:W-:Y:S02]  /*c1c0*/  LOP3.LUT R62, R62, 0x64006400, RZ, 0xfc, !PT ;  /* 0x640064003e3e7812 */ /* 0x000fe400078efcff */
[----:B------:R-:W-:Y:S02]  /*c1d0*/  LOP3.LUT R82, R61, 0x64006400, RZ, 0xfc, !PT ;  /* 0x640064003d527812 */ /* 0x000fe400078efcff */
[----:B------:R-:W-:Y:S02]  /*c1e0*/  LOP3.LUT R80, R45, 0x64006400, RZ, 0xfc, !PT ;  /* 0x640064002d507812 */ /* 0x000fe400078efcff */
[----:B------:R-:W-:Y:S02]  /*c1f0*/  LOP3.LUT R50, R50, 0x1f001f, RZ, 0xc0, !PT ;  /* 0x001f001f32327812 */ /* 0x000fe400078ec0ff */
[C---:B------:R-:W-:Y:S01]  /*c200*/  LOP3.LUT R20, R30.reuse, 0x3e003e0, RZ, 0xc0, !PT ;  /* 0x03e003e01e147812 */ /* 0x040fe200078ec0ff */
[----:B------:R-:W-:Y:S01]  /*c210*/  HFMA2 R61, R80, R11.H0_H0, -48, -48 ;  /* 0xd200d200503d7431 */ /* 0x000fe2000004000b */
[----:B------:R-:W-:-:S02]  /*c220*/  LOP3.LUT R2, R30, 0x1f001f, RZ, 0xc0, !PT ;  /* 0x001f001f1e027812 */ /* 0x000fc400078ec0ff */
[C---:B------:R-:W-:Y:S02]  /*c230*/  LOP3.LUT R36, R31.reuse, 0x3e003e0, RZ, 0xc0, !PT ;  /* 0x03e003e01f247812 */ /* 0x040fe400078ec0ff */
[----:B------:R-:W-:Y:S02]  /*c240*/  LOP3.LUT R0, R31, 0x1f001f, RZ, 0xc0, !PT ;  /* 0x001f001f1f007812 */ /* 0x000fe400078ec0ff */
[----:B------:R-:W-:Y:S02]  /*c250*/  SHF.R.U32.HI R30, RZ, 0xa, R30 ;  /* 0x0000000aff1e7819 */ /* 0x000fe4000001161e */
        /* <DEDUP_REMOVED lines=16> */
[----:B------:R-:W-:Y:S01]  /*c360*/  HADD2 R84, R32, -1040, -1040 ;  /* 0xe410e41020547430 */ /* 0x000fe20000000000 */
[----:B------:R-:W-:Y:S02]  /*c370*/  LOP3.LUT R82, R34, 0x1f001f, RZ, 0xc0, !PT ;  /* 0x001f001f22527812 */ /* 0x000fe400078ec0ff */
        /* <DEDUP_REMOVED lines=12> */
[----:B------:R-:W-:Y:S02]  /*c440*/  LOP3.LUT R64, R64, 0x64006400, RZ, 0xfc, !PT ;  /* 0x6400640040407812 */ /* 0x000fe400078efcff */
[----:B------:R-:W-:Y:S01]  /*c450*/  LOP3.LUT R20, R20, 0x64006400, RZ, 0xfc, !PT ;  /* 0x6400640014147812 */ /* 0x000fe200078efcff */
[----:B------:R-:W-:Y:S01]  /*c460*/  HADD2 R72, R72, -1040, -1040 ;  /* 0xe410e41048487430 */ /* 0x000fe20000000000 */
        /* <DEDUP_REMOVED lines=9> */
[----:B------:R-:W-:Y:S01]  /*c500*/  HADD2 R86, R86, -1040, -1040 ;  /* 0xe410e41056567430 */ /* 0x000fe20000000000 */
        /* <DEDUP_REMOVED lines=11> */
[----:B------:R-:W-:Y:S01]  /*c5c0*/  ISETP.GE.AND P3, PT, R96, 0x2, PT ;  /* 0x000000026000780c */ /* 0x000fe20003f66270 */
[----:B------:R-:W-:-:S02]  /*c5d0*/  HADD2 R80, R80, -1040, -1040 ;  /* 0xe410e41050507430 */ /* 0x000fc40000000000 */
[----:B------:R-:W-:Y:S01]  /*c5e0*/  HADD2 R46, R46, -1040, -1040 ;  /* 0xe410e4102e2e7430 */ /* 0x000fe20000000000 */
[----:B--2---:R-:W-:Y:S02]  /*c5f0*/  SHF.R.U32.HI R16, RZ, 0xb, R4 ;  /* 0x0000000bff107819 */ /* 0x004fe40000011604 */
[----:B------:R-:W-:Y:S02]  /*c600*/  SHF.R.U32.HI R18, RZ, 0xb, R5 ;  /* 0x0000000bff127819 */ /* 0x000fe40000011605 */
[----:B------:R-:W-:Y:S02]  /*c610*/  SHF.R.U32.HI R74, RZ, 0xb, R6 ;  /* 0x0000000bff4a7819 */ /* 0x000fe40000011606 */
[----:B------:R-:W-:Y:S02]  /*c620*/  SHF.R.U32.HI R76, RZ, 0xb, R7 ;  /* 0x0000000bff4c7819 */ /* 0x000fe40000011607 */
[----:B------:R-:W-:Y:S02]  /*c630*/  LOP3.LUT R16, R17, 0x100010, R16, 0xf8, !PT ;  /* 0x0010001011107812 */ /* 0x000fe400078ef810 */
[----:B------:R-:W-:-:S02]  /*c640*/  LOP3.LUT R17, R19, 0x100010, R18, 0xf8, !PT ;  /* 0x0010001013117812 */ /* 0x000fc400078ef812 */
[----:B------:R-:W-:Y:S02]  /*c650*/  LOP3.LUT R18, R81, 0x100010, R74, 0xf8, !PT ;  /* 0x0010001051127812 */ /* 0x000fe400078ef84a */
[----:B------:R-:W-:Y:S01]  /*c660*/  LOP3.LUT R74, R63, 0x64006400, RZ, 0xfc, !PT ;  /* 0x640064003f4a7812 */ /* 0x000fe200078efcff */
[-C--:B------:R-:W-:Y:S01]  /*c670*/  HFMA2 R63, R62, R11.reuse.H0_H0, -48, -48 ;  /* 0xd200d2003e3f7431 */ /* 0x080fe2000004000b */
[----:B------:R-:W-:Y:S01]  /*c680*/  LOP3.LUT R19, R85, 0x100010, R76, 0xf8, !PT ;  /* 0x0010001055137812 */ /* 0x000fe200078ef84c */
[----:B------:R-:W-:Y:S01]  /*c690*/  HADD2 R85, R56, -1040, -1040 ;  /* 0xe410e41038557430 */ /* 0x000fe20000000000 */
[----:B------:R-:W-:Y:S01]  /*c6a0*/  LOP3.LUT R76, R73, 0x64006400, RZ, 0xfc, !PT ;  /* 0x64006400494c7812 */ /* 0x000fe200078efcff */
[-C--:B------:R-:W-:Y:S01]  /*c6b0*/  HFMA2 R62, R74, R11.reuse.H0_H0, -48, -48 ;  /* 0xd200d2004a3e7431 */ /* 0x080fe2000004000b */
[----:B------:R-:W-:Y:S02]  /*c6c0*/  LOP3.LUT R77, R5, 0x3e003e0, RZ, 0xc0, !PT ;  /* 0x03e003e0054d7812 */ /* 0x000fe400078ec0ff */
[C---:B------:R-:W-:Y:S01]  /*c6d0*/  LOP3.LUT R75, R4.reuse, 0x3e003e0, RZ, 0xc0, !PT ;  /* 0x03e003e0044b7812 */ /* 0x040fe200078ec0ff */
[----:B------:R-:W-:Y:S01]  /*c6e0*/  HFMA2 R45, R76, R11.H0_H0, -48, -48 ;  /* 0xd200d2004c2d7431 */ /* 0x000fe2000004000b */
[----:B------:R-:W-:-:S02]  /*c6f0*/  LOP3.LUT R10, R4, 0x1f001f, RZ, 0xc0, !PT ;  /* 0x001f001f040a7812 */ /* 0x000fc400078ec0ff */
[----:B------:R-:W-:Y:S02]  /*c700*/  SHF.R.U32.HI R47, RZ, 0xa, R4 ;  /* 0x0000000aff2f7819 */ /* 0x000fe40000011604 */
[C---:B------:R-:W-:Y:S02]  /*c710*/  LOP3.LUT R79, R6.reuse, 0x3e003e0, RZ, 0xc0, !PT ;  /* 0x03e003e0064f7812 */ /* 0x040fe400078ec0ff */
[----:B------:R-:W-:Y:S02]  /*c720*/  LOP3.LUT R8, R5, 0x1f001f, RZ, 0xc0, !PT ;  /* 0x001f001f05087812 */ /* 0x000fe400078ec0ff */
[----:B------:R-:W-:Y:S02]  /*c730*/  LOP3.LUT R4, R6, 0x1f001f, RZ, 0xc0, !PT ;  /* 0x001f001f06047812 */ /* 0x000fe400078ec0ff */
[C---:B------:R-:W-:Y:S02]  /*c740*/  LOP3.LUT R83, R7.reuse, 0x3e003e0, RZ, 0xc0, !PT ;  /* 0x03e003e007537812 */ /* 0x040fe400078ec0ff */
[----:B------:R-:W-:-:S02]  /*c750*/  LOP3.LUT R9, R7, 0x1f001f, RZ, 0xc0, !PT ;  /* 0x001f001f07097812 */ /* 0x000fc400078ec0ff */
[----:B------:R-:W-:Y:S02]  /*c760*/  LOP3.LUT R74, R68, 0x1f001f, RZ, 0xc0, !PT ;  /* 0x001f001f444a7812 */ /* 0x000fe400078ec0ff */
[----:B------:R-:W-:Y:S02]  /*c770*/  SHF.R.U32.HI R5, RZ, 0xa, R5 ;  /* 0x0000000aff057819 */ /* 0x000fe40000011605 */
[----:B------:R-:W-:Y:S02]  /*c780*/  SHF.R.U32.HI R6, RZ, 0xa, R6 ;  /* 0x0000000aff067819 */ /* 0x000fe40000011606 */
[----:B------:R-:W-:Y:S02]  /*c790*/  SHF.R.U32.HI R7, RZ, 0xa, R7 ;  /* 0x0000000aff077819 */ /* 0x000fe40000011607 */
        /* <DEDUP_REMOVED lines=130> */
[----:B------:R-:W-:-:S03]  /*cfc0*/  HFMA2 R17, R3, R31, R17 ;  /* 0x0000001f03117231 */ /* 0x000fc60000000011 */
[-C--:B------:R-:W-:Y:S02]  /*cfd0*/  HFMA2.MMA R16, R45, R30.reuse, R16 ;  /* 0x0000001e2d107235 */ /* 0x080fe40000000010 */
[----:B------:R-:W-:-:S06]  /*cfe0*/  HFMA2.MMA R100, R36, R30, R100 ;  /* 0x0000001e24647235 */ /* 0x000fcc0000000064 */
[-C--:B------:R-:W-:Y:S02]  /*cff0*/  HFMA2.MMA R16, R5, R31.reuse, R16 ;  /* 0x0000001f05107235 */ /* 0x080fe40000000010 */
[----:B------:R-:W-:Y:S01]  /*d000*/  HFMA2.MMA R100, R0, R31, R100 ;  /* 0x0000001f00647235 */ /* 0x000fe20000000064 */
[----:B------:R-:W-:-:S05]  /*d010*/  HFMA2 R31, R47, R31, R18 ;  /* 0x0000001f2f1f7231 */ /* 0x000fca0000000012 */
        /* <DEDUP_REMOVED lines=24> */
.L_x_986:
        /* <DEDUP_REMOVED lines=83> */
.L_x_987:
[----:B------:R-:W-:Y:S05]  /*d6d0*/  @!P3 BRA `(.L_x_985) ;  /* 0x000000080080b947 */ /* 0x000fea0003800000 */
[----:B------:R-:W-:-:S04]  /*d6e0*/  PRMT R16, R93, 0x9910, RZ ;  /* 0x000099105d107816 */ /* 0x000fc800000000ff */
        /* <DEDUP_REMOVED lines=80> */
.L_x_988:
[----:B------:R-:W-:Y:S05]  /*dbf0*/  @P0 BRA `(.L_x_985) ;  /* 0x0000000400380947 */ /* 0x000fea0003800000 */
        /* <DEDUP_REMOVED lines=78> */
.L_x_985:
[----:B------:R-:W-:Y:S01]  /*e0e0*/  IADD3 R94, R94, 0x20, RZ ;  /* 0x000000205e5e7810 */ /* 0x000fe20007ffe0ff */
[----:B------:R-:W-:Y:S01]  /*e0f0*/  UIADD3 UR4, UR4, 0x40, URZ ;  /* 0x0000004004047890 */ /* 0x000fe2000fffe03f */
[----:B-1----:R-:W-:Y:S02]  /*e100*/  IMAD.WIDE R6, R89, 0x4, R98 ;  /* 0x0000000459067825 */ /* 0x002fe400078e0262 */
[C---:B------:R-:W-:Y:S02]  /*e110*/  ISETP.GE.AND P2, PT, R94.reuse, UR5, PT ;  /* 0x000000055e007c0c */ /* 0x040fe4000bf46270 */
[----:B------:R-:W-:-:S13]  /*e120*/  ISETP.LT.AND P3, PT, R94, R95, PT ;  /* 0x0000005f5e00720c */ /* 0x000fda0003f61270 */
[----:B------:R-:W-:Y:S05]  /*e130*/  @!P2 BRA P3, `(.L_x_989) ;  /* 0xffffffd800bca947 */ /* 0x000fea000183ffff */
.L_x_984:
[----:B------:R-:W-:Y:S01]  /*e140*/  ISETP.GE.AND P0, PT, R94, R95, PT ;  /* 0x0000005f5e00720c */ /* 0x000fe20003f06270 */
[----:B------:R-:W-:-:S03]  /*e150*/  ULDC UR5, c[0x0][0x264] ;  /* 0x0000990000057ab9 */ /* 0x000fc60000000800 */
[----:B------:R-:W-:-:S13]  /*e160*/  ISETP.GE.OR P0, PT, R94, UR5, P0 ;  /* 0x000000055e007c0c */ /* 0x000fda0008706670 */
[----:B------:R-:W-:Y:S05]  /*e170*/  @P0 BRA `(.L_x_990) ;  /* 0x0000006400e00947 */ /* 0x000fea0003800000 */
[----:B------:R-:W-:Y:S01]  /*e180*/  PRMT R0, R90, 0x9910, RZ ;  /* 0x000099105a007816 */ /* 0x000fe200000000ff */
[----:B-----5:R-:W-:Y:S01]  /*e190*/  HADD2.F32 R8, -RZ, R44.H0_H0 ;  /* 0x2000002cff087230 */ /* 0x020fe20000004100 */
[----:B------:R-:W-:Y:S01]  /*e1a0*/  ULDC UR5, c[0x0][0x264] ;  /* 0x0000990000057ab9 */ /* 0x000fe20000000800 */
[----:B------:R-:W-:Y:S01]  /*e1b0*/  HADD2.F32 R9, -RZ, R43.H0_H0 ;  /* 0x2000002bff097230 */ /* 0x000fe20000004100 */
[----:B------:R-:W-:Y:S01]  /*e1c0*/  ISETP.NE.AND P0, PT, R0, RZ, PT ;  /* 0x000000ff0000720c */ /* 0x000fe20003f05270 */
[----:B------:R-:W-:Y:S02]  /*e1d0*/  HADD2.F32 R10, -RZ, R42.H0_H0 ;  /* 0x2000002aff0a7230 */ /* 0x000fe40000004100 */
[----:B------:R-:W-:Y:S01]  /*e1e0*/  HADD2.F32 R11, -RZ, R41.H0_H0 ;  /* 0x20000029ff0b7230 */ /* 0x000fe20000004100 */
[----:B------:R-:W-:-:S13]  /*e1f0*/  ISETP.LT.OR P0, PT, R97, 0x4, !P0 ;  /* 0x000000046100780c */ /* 0x000fda0004701670 */
.L_x_1007:
[----:B------:R-:W-:Y:S05]  /*e200*/  @!P1 BRA `(.L_x_991) ;  /* 0x0000006400a09947 */ /* 0x000fea0003800000 */
        /* <DEDUP_REMOVED lines=45> */
[-C--:B------:R-:W-:Y:S02]  /*e4e0*/  HFMA2 R17, R18, R5.reuse.H0_H0, -72, -72 ;  /* 0xd480d48012117431 */ /* 0x080fe40000040005 */
[----:B------:R-:W-:Y:S02]  /*e4f0*/  HADD2 R18, R19, -1032, -1032 ;  /* 0xe408e40813127430 */ /* 0x000fe40000000000 */
[----:B------:R-:W-:-:S02]  /*e500*/  HFMA2 R19, R20, R5.H0_H0, -72, -72 ;  /* 0xd480d48014137431 */ /* 0x000fc40000040005 */
[----:B------:R-:W-:Y:S02]  /*e510*/  HADD2 R20, R29, -1032, -1032 ;  /* 0xe408e4081d147430 */ /* 0x000fe40000000000 */
[----:B------:R-:W-:Y:S02]  /*e520*/  HADD2 R29, R3, -1032, -1032 ;  /* 0xe408e408031d7430 */ /* 0x000fe40000000000 */
        /* <DEDUP_REMOVED lines=8> */
[----:B------:R-:W0:Y:S01]  /*e5b0*/  LDS.64 R38, [UR4] ;  /* 0x00000004ff267984 */ /* 0x000e220008000a00 */
[--C-:B------:R-:W-:Y:S02]  /*e5c0*/  HADD2.F32 R0, -RZ, R16.reuse.H0_H0 ;  /* 0x20000010ff007230 */ /* 0x100fe40000004100 */
[----:B------:R-:W-:Y:S01]  /*e5d0*/  HADD2.F32 R37, -RZ, R16.H1_H1 ;  /* 0x30000010ff257230 */ /* 0x000fe20000004100 */
[----:B------:R-:W1:Y:S01]  /*e5e0*/  LDS.64 R12, [UR4+0x8] ;  /* 0x00000804ff0c7984 */ /* 0x000e620008000a00 */
[--C-:B------:R-:W-:Y:S02]  /*e5f0*/  HADD2.F32 R46, -RZ, R15.reuse.H0_H0 ;  /* 0x2000000fff2e7230 */ /* 0x100fe40000004100 */
[----:B------:R-:W-:Y:S02]  /*e600*/  HADD2.F32 R2, -RZ, R18.H0_H0 ;  /* 0x20000012ff027230 */ /* 0x000fe40000004100 */
[----:B------:R-:W-:Y:S02]  /*e610*/  HADD2.F32 R4, -RZ, R20.H0_H0 ;  /* 0x20000014ff047230 */ /* 0x000fe40000004100 */
[----:B------:R-:W-:-:S02]  /*e620*/  HADD2.F32 R47, -RZ, R15.H1_H1 ;  /* 0x3000000fff2f7230 */ /* 0x000fc40000004100 */
[----:B------:R-:W-:Y:S02]  /*e630*/  HADD2.F32 R51, -RZ, R20.H1_H1 ;  /* 0x30000014ff337230 */ /* 0x000fe40000004100 */
[--C-:B0-----:R-:W-:Y:S02]  /*e640*/  HADD2.F32 R3, -RZ, R38.reuse.H0_H0 ;  /* 0x20000026ff037230 */ /* 0x101fe40000004100 */
[----:B------:R-:W-:Y:S02]  /*e650*/  HADD2.F32 R38, -RZ, R38.H1_H1 ;  /* 0x30000026ff267230 */ /* 0x000fe40000004100 */
[----:B------:R-:W-:Y:S02]  /*e660*/  HADD2.F32 R45, -RZ, R39.H0_H0 ;  /* 0x20000027ff2d7230 */ /* 0x000fe40000004100 */
[----:B------:R-:W-:Y:S01]  /*e670*/  FFMA.FTZ R0, R0, R3, RZ ;  /* 0x0000000300007223 */ /* 0x000fe200000100ff */
[C---:B------:R-:W-:Y:S01]  /*e680*/  FFMA.FTZ R49, R3.reuse, R46, RZ ;  /* 0x0000002e03317223 */ /* 0x040fe200000100ff */
[C---:B------:R-:W-:Y:S01]  /*e690*/  FFMA.FTZ R46, R3.reuse, R2, RZ ;  /* 0x00000002032e7223 */ /* 0x040fe200000100ff */
[----:B------:R-:W-:Y:S01]  /*e6a0*/  FFMA.FTZ R48, R3, R4, RZ ;  /* 0x0000000403307223 */ /* 0x000fe200000100ff */
        /* <DEDUP_REMOVED lines=22> */
[--C-:B-1----:R-:W-:Y:S02]  /*e810*/  HADD2.F32 R2, -RZ, R12.reuse.H0_H0 ;  /* 0x2000000cff027230 */ /* 0x102fe40000004100 */
[----:B------:R-:W-:Y:S01]  /*e820*/  FFMA.FTZ R49, R39, R46, R49 ;  /* 0x0000002e27317223 */ /* 0x000fe20000010031 */
[----:B------:R-:W-:Y:S02]  /*e830*/  HADD2.F32 R37, -RZ, R12.H1_H1 ;  /* 0x3000000cff257230 */ /* 0x000fe40000004100 */
[----:B------:R-:W-:Y:S02]  /*e840*/  HADD2.F32 R12, -RZ, R31.H0_H0 ;  /* 0x2000001fff0c7230 */ /* 0x000fe40000004100 */
[----:B------:R-:W-:Y:S01]  /*e850*/  FFMA.FTZ R3, R3, R2, R0 ;  /* 0x0000000203037223 */ /* 0x000fe20000010000 */
[----:B------:R-:W-:-:S02]  /*e860*/  HADD2.F32 R48, -RZ, R35.H0_H0 ;  /* 0x20000023ff307230 */ /* 0x000fc40000004100 */
[----:B------:R-:W-:Y:S02]  /*e870*/  HADD2.F32 R38, -RZ, R31.H1_H1 ;  /* 0x3000001fff267230 */ /* 0x000fe40000004100 */
[C---:B------:R-:W-:Y:S01]  /*e880*/  FFMA.FTZ R12, R2.reuse, R12, R45 ;  /* 0x0000000c020c7223 */ /* 0x040fe2000001002d */
[----:B------:R-:W-:Y:S02]  /*e890*/  HADD2.F32 R46, -RZ, R33.H0_H0 ;  /* 0x20000021ff2e7230 */ /* 0x000fe40000004100 */
[C---:B------:R-:W-:Y:S01]  /*e8a0*/  FFMA.FTZ R49, R2.reuse, R48, R49 ;  /* 0x0000003002317223 */ /* 0x040fe20000010031 */
[----:B------:R-:W-:Y:S02]  /*e8b0*/  HADD2.F32 R0, -RZ, R29.H1_H1 ;  /* 0x3000001dff007230 */ /* 0x000fe40000004100 */
[----:B------:R-:W-:Y:S01]  /*e8c0*/  FFMA.FTZ R39, R37, R38, R12 ;  /* 0x0000002625277223 */ /* 0x000fe2000001000c */
        /* <DEDUP_REMOVED lines=22> */
[C---:B------:R-:W-:Y:S01]  /*ea30*/  FFMA.FTZ R45, R13.reuse, R38, R45 ;  /* 0x000000260d2d7223 */ /* 0x040fe2000001002d */
[----:B------:R-:W-:Y:S01]  /*ea40*/  FMUL.FTZ R3, R8, R3 ;  /* 0x0000000308037220 */ /* 0x000fe20000410000 */
[----:B------:R-:W-:Y:S01]  /*ea50*/  FFMA.FTZ R46, R13, R46, R37 ;  /* 0x0000002e0d2e7223 */ /* 0x000fe20000010025 */
[----:B------:R-:W-:Y:S01]  /*ea60*/  FMUL.FTZ R2, R9, R2 ;  /* 0x0000000209027220 */ /* 0x000fe20000410000 */
[----:B------:R-:W-:Y:S02]  /*ea70*/  FMUL.FTZ R45, R10, R45 ;  /* 0x0000002d0a2d7220 */ /* 0x000fe40000410000 */
[----:B------:R-:W-:Y:S01]  /*ea80*/  FMUL.FTZ R46, R11, R46 ;  /* 0x0000002e0b2e7220 */ /* 0x000fe20000410000 */
        /* <DEDUP_REMOVED lines=8> */
.L_x_992:
        /* <DEDUP_REMOVED lines=19> */
[----:B------:R-:W-:-:S02]  /*ec40*/  HADD2.F32 R48, -RZ, R20.H1_H1 ;  /* 0x30000014ff307230 */ /* 0x000fc40000004100 */
[-C--:B------:R-:W-:Y:S01]  /*ec50*/  FFMA.FTZ R47, R2, R37.reuse, RZ ;  /* 0x00000025022f7223 */ /* 0x080fe200000100ff */
[----:B------:R-:W-:Y:S02]  /*ec60*/  HADD2.F32 R0, -RZ, R14.H0_H0 ;  /* 0x2000000eff007230 */ /* 0x000fe40000004100 */
[-C--:B------:R-:W-:Y:S01]  /*ec70*/  FFMA.FTZ R3, R3, R37.reuse, RZ ;  /* 0x0000002503037223 */ /* 0x080fe200000100ff */
[----:B------:R-:W-:Y:S01]  /*ec80*/  FFMA.FTZ R37, R4, R37, RZ ;  /* 0x0000002504257223 */ /* 0x000fe200000100ff */
        /* <DEDUP_REMOVED lines=11> */
[----:B------:R-:W-:Y:S01]  /*ed40*/  FFMA.FTZ R4, R4, R46, R3 ;  /* 0x0000002e04047223 */ /* 0x000fe20000010003 */
[----:B------:R-:W-:Y:S02]  /*ed50*/  HADD2.F32 R3, -RZ, R17.H1_H1 ;  /* 0x30000011ff037230 */ /* 0x000fe40000004100 */
[----:B------:R-:W-:-:S02]  /*ed60*/  HADD2.F32 R47, -RZ, R19.H1_H1 ;  /* 0x30000013ff2f7230 */ /* 0x000fc40000004100 */
[-C--:B------:R-:W-:Y:S01]  /*ed70*/  FFMA.FTZ R0, R39, R45.reuse, R0 ;  /* 0x0000002d27007223 */ /* 0x080fe20000010000 */
[----:B------:R-:W-:Y:S02]  /*ed80*/  HADD2.F32 R37, -RZ, R29.H0_H0 ;  /* 0x2000001dff257230 */ /* 0x000fe40000004100 */
[-C--:B------:R-:W-:Y:S01]  /*ed90*/  FFMA.FTZ R38, R3, R45.reuse, R2 ;  /* 0x0000002d03267223 */ /* 0x080fe20000010002 */
[----:B-1----:R-:W-:Y:S02]  /*eda0*/  HADD2.F32 R3, -RZ, R12.H0_H0 ;  /* 0x2000000cff037230 */ /* 0x002fe40000004100 */
[----:B------:R-:W-:Y:S01]  /*edb0*/  FFMA.FTZ R46, R47, R45, R4 ;  /* 0x0000002d2f2e7223 */ /* 0x000fe20000010004 */
[----:B------:R-:W-:Y:S02]  /*edc0*/  HADD2.F32 R39, -RZ, R28.H1_H1 ;  /* 0x3000001cff277230 */ /* 0x000fe40000004100 */
[--C-:B------:R-:W-:Y:S02]  /*edd0*/  HADD2.F32 R2, -RZ, R13.reuse.H0_H0 ;  /* 0x2000000dff027230 */ /* 0x100fe40000004100 */
[----:B------:R-:W-:-:S02]  /*ede0*/  HADD2.F32 R4, -RZ, R13.H1_H1 ;  /* 0x3000000dff047230 */ /* 0x000fc40000004100 */
[----:B------:R-:W-:Y:S01]  /*edf0*/  FFMA.FTZ R13, R37, R3, R0 ;  /* 0x00000003250d7223 */ /* 0x000fe20000010000 */
[----:B------:R-:W-:Y:S02]  /*ee00*/  HADD2.F32 R37, -RZ, R31.H0_H0 ;  /* 0x2000001fff257230 */ /* 0x000fe40000004100 */
[----:B------:R-:W-:Y:S01]  /*ee10*/  FFMA.FTZ R48, R39, R45, R48 ;  /* 0x0000002d27307223 */ /* 0x000fe20000010030 */
[----:B------:R-:W-:Y:S02]  /*ee20*/  HADD2.F32 R12, -RZ, R12.H1_H1 ;  /* 0x3000000cff0c7230 */ /* 0x000fe40000004100 */
[----:B------:R-:W-:Y:S02]  /*ee30*/  HADD2.F32 R39, -RZ, R33.H0_H0 ;  /* 0x20000021ff277230 */ /* 0x000fe40000004100 */
[----:B------:R-:W-:Y:S01]  /*ee40*/  FFMA.FTZ R37, R37, R3, R38 ;  /* 0x0000000325257223 */ /* 0x000fe20000010026 */
[----:B------:R-:W-:Y:S02]  /*ee50*/  HADD2.F32 R0, -RZ, R29.H1_H1 ;  /* 0x3000001dff007230 */ /* 0x000fe40000004100 */
[----:B------:R-:W-:-:S02]  /*ee60*/  HADD2.F32 R50, -RZ, R31.H1_H1 ;  /* 0x3000001fff327230 */ /* 0x000fc40000004100 */
[-C--:B------:R-:W-:Y:S01]  /*ee70*/  FFMA.FTZ R39, R39, R3.reuse, R46 ;  /* 0x0000000327277223 */ /* 0x080fe2000001002e */
[----:B------:R-:W-:Y:S02]  /*ee80*/  HADD2.F32 R45, -RZ, R35.H0_H0 ;  /* 0x20000023ff2d7230 */ /* 0x000fe40000004100 */
[-C--:B------:R-:W-:Y:S01]  /*ee90*/  FFMA.FTZ R13, R0, R12.reuse, R13 ;  /* 0x0000000c000d7223 */ /* 0x080fe2000001000d */
[----:B------:R-:W-:Y:S02]  /*eea0*/  HADD2.F32 R46, -RZ, R33.H1_H1 ;  /* 0x30000021ff2e7230 */ /* 0x000fe40000004100 */
[----:B------:R-:W-:Y:S01]  /*eeb0*/  FFMA.FTZ R37, R50, R12, R37 ;  /* 0x0000000c32257223 */ /* 0x000fe20000010025 */
        /* <DEDUP_REMOVED lines=17> */
[-C--:B------:R-:W-:Y:S01]  /*efd0*/  FFMA.FTZ R0, R12, R4.reuse, R37 ;  /* 0x000000040c007223 */ /* 0x080fe20000010025 */
[-C--:B------:R-:W-:Y:S01]  /*efe0*/  FFMA.FTZ R39, R38, R4.reuse, R39 ;  /* 0x0000000426277223 */ /* 0x080fe20000010027 */
        /* <DEDUP_REMOVED lines=13> */
.L_x_994:
        /* <DEDUP_REMOVED lines=90> */
.L_x_995:
[----:B------:R-:W-:Y:S05]  /*f660*/  @P0 BRA `(.L_x_993) ;  /* 0x0000000400580947 */ /* 0x000fea0003800000 */
[----:B------:R-:W0:Y:S01]  /*f670*/  LDS.64 R2, [UR4+0xc0] ;  /* 0x0000c004ff027984 */ /* 0x000e220008000a00 */
[--C-:B------:R-:W-:Y:S02]  /*f680*/  HADD2.F32 R0, -RZ, R16.reuse.H0_H0 ;  /* 0x20000010ff007230 */ /* 0x100fe40000004100 */
[----:B------:R-:W-:Y:S01]  /*f690*/  HADD2.F32 R16, -RZ, R16.H1_H1 ;  /* 0x30000010ff107230 */ /* 0x000fe20000004100 */
[----:B------:R-:W1:Y:S01]  /*f6a0*/  LDS.64 R12, [UR4+0xc8] ;  /* 0x0000c804ff0c7984 */ /* 0x000e620008000a00 */
[----:B------:R-:W-:Y:S02]  /*f6b0*/  HADD2.F32 R48, -RZ, R15.H1_H1 ;  /* 0x3000000fff307230 */ /* 0x000fe40000004100 */
[--C-:B------:R-:W-:Y:S02]  /*f6c0*/  HADD2.F32 R4, -RZ, R20.reuse.H0_H0 ;  /* 0x20000014ff047230 */ /* 0x100fe40000004100 */
[----:B------:R-:W-:Y:S02]  /*f6d0*/  HADD2.F32 R20, -RZ, R20.H1_H1 ;  /* 0x30000014ff147230 */ /* 0x000fe40000004100 */
[----:B0-----:R-:W-:-:S02]  /*f6e0*/  HADD2.F32 R37, -RZ, R2.H0_H0 ;  /* 0x20000002ff257230 */ /* 0x001fc40000004100 */
[----:B------:R-:W-:Y:S02]  /*f6f0*/  HADD2.F32 R38, -RZ, R2.H1_H1 ;  /* 0x30000002ff267230 */ /* 0x000fe40000004100 */
[----:B------:R-:W-:Y:S02]  /*f700*/  HADD2.F32 R2, -RZ, R15.H0_H0 ;  /* 0x2000000fff027230 */ /* 0x000fe40000004100 */
[----:B------:R-:W-:Y:S01]  /*f710*/  FFMA.FTZ R15, R0, R37, RZ ;  /* 0x00000025000f7223 */ /* 0x000fe200000100ff */
[--C-:B------:R-:W-:Y:S02]  /*f720*/  HADD2.F32 R46, -RZ, R3.reuse.H0_H0 ;  /* 0x20000003ff2e7230 */ /* 0x100fe40000004100 */
[----:B------:R-:W-:Y:S02]  /*f730*/  HADD2.F32 R39, -RZ, R3.H1_H1 ;  /* 0x30000003ff277230 */ /* 0x000fe40000004100 */
[----:B------:R-:W-:Y:S01]  /*f740*/  FFMA.FTZ R15, R16, R38, R15 ;  /* 0x00000026100f7223 */ /* 0x000fe2000001000f */
[----:B------:R-:W-:-:S02]  /*f750*/  HADD2.F32 R3, -RZ, R18.H0_H0 ;  /* 0x20000012ff037230 */ /* 0x000fc40000004100 */
[-C--:B------:R-:W-:Y:S01]  /*f760*/  FFMA.FTZ R45, R2, R37.reuse, RZ ;  /* 0x00000025022d7223 */ /* 0x080fe200000100ff */
[----:B------:R-:W-:Y:S02]  /*f770*/  HADD2.F32 R0, -RZ, R14.H0_H0 ;  /* 0x2000000eff007230 */ /* 0x000fe40000004100 */
[----:B------:R-:W-:Y:S02]  /*f780*/  HADD2.F32 R18, -RZ, R18.H1_H1 ;  /* 0x30000012ff127230 */ /* 0x000fe40000004100 */
[-C--:B------:R-:W-:Y:S01]  /*f790*/  FFMA.FTZ R3, R3, R37.reuse, RZ ;  /* 0x0000002503037223 */ /* 0x080fe200000100ff */
[----:B------:R-:W-:Y:S01]  /*f7a0*/  FFMA.FTZ R37, R4, R37, RZ ;  /* 0x0000002504257223 */ /* 0x000fe200000100ff */
[----:B------:R-:W-:Y:S01]  /*f7b0*/  FFMA.FTZ R0, R0, R46, R15 ;  /* 0x0000002e00007223 */ /* 0x000fe2000001000f */
[----:B------:R-:W-:Y:S02]  /*f7c0*/  HADD2.F32 R2, -RZ, R17.H0_H0 ;  /* 0x20000011ff027230 */ /* 0x000fe40000004100 */
[----:B------:R-:W-:Y:S01]  /*f7d0*/  FFMA.FTZ R45, R48, R38, R45 ;  /* 0x00000026302d7223 */ /* 0x000fe2000001002d */
[----:B------:R-:W-:-:S02]  /*f7e0*/  HADD2.F32 R4, -RZ, R19.H0_H0 ;  /* 0x20000013ff047230 */ /* 0x000fc40000004100 */
[-C--:B------:R-:W-:Y:S01]  /*f7f0*/  FFMA.FTZ R3, R18, R38.reuse, R3 ;  /* 0x0000002612037223 */ /* 0x080fe20000010003 */
[----:B------:R-:W-:Y:S02]  /*f800*/  HADD2.F32 R15, -RZ, R14.H1_H1 ;  /* 0x3000000eff0f7230 */ /* 0x000fe40000004100 */
[----:B------:R-:W-:Y:S01]  /*f810*/  FFMA.FTZ R37, R20, R38, R37 ;  /* 0x0000002614257223 */ /* 0x000fe20000010025 */
[----:B------:R-:W-:Y:S02]  /*f820*/  HADD2.F32 R16, -RZ, R28.H0_H0 ;  /* 0x2000001cff107230 */ /* 0x000fe40000004100 */
[-C--:B------:R-:W-:Y:S01]  /*f830*/  FFMA.FTZ R2, R2, R46.reuse, R45 ;  /* 0x0000002e02027223 */ /* 0x080fe2000001002d */
[----:B------:R-:W-:Y:S02]  /*f840*/  HADD2.F32 R17, -RZ, R17.H1_H1 ;  /* 0x30000011ff117230 */ /* 0x000fe40000004100 */
[----:B------:R-:W-:Y:S01]  /*f850*/  FFMA.FTZ R4, R4, R46, R3 ;  /* 0x0000002e04047223 */ /* 0x000fe20000010003 */
[----:B------:R-:W-:-:S02]  /*f860*/  HADD2.F32 R19, -RZ, R19.H1_H1 ;  /* 0x30000013ff137230 */ /* 0x000fc40000004100 */
[-C--:B------:R-:W-:Y:S01]  /*f870*/  FFMA.FTZ R0, R15, R39.reuse, R0 ;  /* 0x000000270f007223 */ /* 0x080fe20000010000 */
[----:B------:R-:W-:Y:S02]  /*f880*/  HADD2.F32 R15, -RZ, R29.H0_H0 ;  /* 0x2000001dff0f7230 */ /* 0x000fe40000004100 */
[----:B------:R-:W-:Y:S01]  /*f890*/  FFMA.FTZ R46, R16, R46, R37 ;  /* 0x0000002e102e7223 */ /* 0x000fe20000010025 */
[----:B-1----:R-:W-:Y:S02]  /*f8a0*/  HADD2.F32 R3, -RZ, R12.H0_H0 ;  /* 0x2000000cff037230 */ /* 0x002fe40000004100 */
[-C--:B------:R-:W-:Y:S01]  /*f8b0*/  FFMA.FTZ R14, R17, R39.reuse, R2 ;  /* 0x00000027110e7223 */ /* 0x080fe20000010002 */
        /* <DEDUP_REMOVED lines=49> */
.L_x_993:
[----:B------:R-:W0:Y:S02]  /*fbd0*/  LDC R15, c[0x0][0x23c] ;  /* 0x00008f00ff0f7b82 */ /* 0x000e240000000800 */
[----:B0-----:R-:W-:-:S05]  /*fbe0*/  IMAD.WIDE R12, R15, 0x4, R6 ;  /* 0x000000040f0c7825 */ /* 0x001fca00078e0206 */
[----:B------:R-:W2:Y:S02]  /*fbf0*/  LDG.E.128.CONSTANT R16, desc[UR6][R12.64] ;  /* 0x000000060c107981 */ /* 0x000ea4000c1e9d00 */
[C---:B--2---:R-:W-:Y:S02]  /*fc00*/  LOP3.LUT R28, R18.reuse, 0xf000f, RZ, 0xc0, !PT ;  /* 0x000f000f121c7812 */ /* 0x044fe400078ec0ff */
[----:B------:R-:W-:Y:S02]  /*fc10*/  LOP3.LUT R29, R18, 0xf000f0, RZ, 0xc0, !PT ;  /* 0x00f000f0121d7812 */ /* 0x000fe400078ec0ff */
[C---:B------:R-:W-:Y:S02]  /*fc20*/  LOP3.LUT R4, R17.reuse, 0xf000f, RZ, 0xc0, !PT ;  /* 0x000f000f11047812 */ /* 0x040fe400078ec0ff */
[----:B------:R-:W-:Y:S02]  /*fc30*/  LOP3.LUT R14, R17, 0xf000f0, RZ, 0xc0, !PT ;  /* 0x00f000f0110e7812 */ /* 0x000fe400078ec0ff */
[----:B------:R-:W-:-:S02]  /*fc40*/  SHF.R.U32.HI R18, RZ, 0x8, R18 ;  /* 0x00000008ff127819 */ /* 0x000fc40000011612 */
[C---:B------:R-:W-:Y:S02]  /*fc50*/  LOP3.LUT R0, R16.reuse, 0xf000f, RZ, 0xc0, !PT ;  /* 0x000f000f10007812 */ /* 0x040fe400078ec0ff */
[----:B------:R-:W-:Y:S02]  /*fc60*/  LOP3.LUT R2, R16, 0xf000f0, RZ, 0xc0, !PT ;  /* 0x00f000f010027812 */ /* 0x000fe400078ec0ff */
[----:B------:R-:W-:Y:S02]  /*fc70*/  SHF.R.U32.HI R17, RZ, 0x8, R17 ;  /* 0x00000008ff117819 */ /* 0x000fe40000011611 */
[----:B------:R-:W-:Y:S02]  /*fc80*/  SHF.R.U32.HI R16, RZ, 0x8, R16 ;  /* 0x00000008ff107819 */ /* 0x000fe40000011610 */
[----:B------:R-:W-:Y:S02]  /*fc90*/  SHF.R.U32.HI R33, RZ, 0x8, R19 ;  /* 0x00000008ff217819 */ /* 0x000fe40000011613 */
[----:B------:R-:W-:-:S02]  /*fca0*/  LOP3.LUT R31, R19, 0xf000f, RZ, 0xc0, !PT ;  /* 0x000f000f131f7812 */ /* 0x000fc400078ec0ff */
[----:B------:R-:W-:Y:S02]  /*fcb0*/  LOP3.LUT R32, R19, 0xf000f0, RZ, 0xc0, !PT ;  /* 0x00f000f013207812 */ /* 0x000fe400078ec0ff */
[----:B------:R-:W-:Y:S02]  /*fcc0*/  LOP3.LUT R20, R14, 0x64006400, RZ, 0xfc, !PT ;  /* 0x640064000e147812 */ /* 0x000fe400078efcff */
[C---:B------:R-:W-:Y:S02]  /*fcd0*/  LOP3.LUT R19, R18.reuse, 0xf000f, RZ, 0xc0, !PT ;  /* 0x000f000f12137812 */ /* 0x040fe400078ec0ff */
[----:B------:R-:W-:Y:S01]  /*fce0*/  LOP3.LUT R14, R17, 0xf000f, RZ, 0xc0, !PT ;  /* 0x000f000f110e7812 */ /* 0x000fe200078ec0ff */
[----:B------:R-:W-:Y:S01]  /*fcf0*/  HFMA2 R20, R20, R5.H0_H0, -72, -72 ;  /* 0xd480d48014147431 */ /* 0x000fe20000040005 */
[----:B------:R-:W-:Y:S02]  /*fd00*/  LOP3.LUT R30, R29, 0x64006400, RZ, 0xfc, !PT ;  /* 0x640064001d1e7812 */ /* 0x000fe400078efcff */
[----:B------:R-:W-:-:S02]  /*fd10*/  LOP3.LUT R18, R18, 0xf000f0, RZ, 0xc0, !PT ;  /* 0x00f000f012127812 */ /* 0x000fc400078ec0ff */
[C---:B------:R-:W-:Y:S02]  /*fd20*/  LOP3.LUT R3, R16.reuse, 0xf000f, RZ, 0xc0, !PT ;  /* 0x000f000f10037812 */ /* 0x040fe400078ec0ff */
[----:B------:R-:W-:Y:S02]  /*fd30*/  LOP3.LUT R17, R17, 0xf000f0, RZ, 0xc0, !PT ;  /* 0x00f000f011117812 */ /* 0x000fe400078ec0ff */
[C---:B------:R-:W-:Y:S02]  /*fd40*/  LOP3.LUT R29, R33.reuse, 0xf000f, RZ, 0xc0, !PT ;  /* 0x000f000f211d7812 */ /* 0x040fe400078ec0ff */
        /* <DEDUP_REMOVED lines=29> */
[----:B------:R-:W-:Y:S02]  /*ff20*/  HADD2 R36, R17, -1032, -1032 ;  /* 0xe408e40811247430 */ /* 0x000fe40000000000 */
[----:B------:R-:W-:Y:S01]  /*ff30*/  HFMA2 R39, R46, R5.H0_H0, -72, -72 ;  /* 0xd480d4802e277431 */ /* 0x000fe20000040005 */
[----:B------:R-:W-:Y:S06]  /*ff40*/  @!P2 BRA `(.L_x_996) ;  /* 0x000000040058a947 */ /* 0x000fec0003800000 */
[----:B------:R-:W0:Y:S01]  /*ff50*/  LDS.64 R46, [UR4+0x10] ;  /* 0x00001004ff2e7984 */ /* 0x000e220008000a00 */
[--C-:B------:R-:W-:Y:S02]  /*ff60*/  HADD2.F32 R0, -RZ, R19.reuse.H0_H0 ;  /* 0x20000013ff007230 */ /* 0x100fe40000004100 */
[----:B------:R-:W-:Y:S01]  /*ff70*/  HADD2.F32 R45, -RZ, R19.H1_H1 ;  /* 0x30000013ff2d7230 */ /* 0x000fe20000004100 */
[----:B------:R-:W1:Y:S01]  /*ff80*/  LDS.64 R16, [UR4+0x18] ;  /* 0x00001804ff107984 */ /* 0x000e620008000a00 */
[----:B------:R-:W-:Y:S02]  /*ff90*/  HADD2.F32 R50, -RZ, R18.H0_H0 ;  /* 0x20000012ff327230 */ /* 0x000fe40000004100 */
        /* <DEDUP_REMOVED lines=14> */
[C---:B------:R-:W-:Y:S01]  /*10080*/  FFMA.FTZ R53, R46.reuse, R53, R4 ;  /* 0x000000352e357223 */ /* 0x040fe20000010004 */
[----:B------:R-:W-:Y:S02]  /*10090*/  HADD2.F32 R3, -RZ, R14.H0_H0 ;  /* 0x2000000eff037230 */ /* 0x000fe40000004100 */
[----:B------:R-:W-:Y:S01]  /*100a0*/  FFMA.FTZ R45, R46, R45, R50 ;  /* 0x0000002d2e2d7223 */ /* 0x000fe20000010032 */
[----:B------:R-:W-:Y:S02]  /*100b0*/  HADD2.F32 R2, -RZ, R20.H0_H0 ;  /* 0x20000014ff027230 */ /* 0x000fe40000004100 */
[----:B------:R-:W-:Y:S02]  /*100c0*/  HADD2.F32 R46, -RZ, R29.H0_H0 ;  /* 0x2000001dff2e7230 */ /* 0x000fe40000004100 */
[----:B------:R-:W-:Y:S01]  /*100d0*/  FFMA.FTZ R3, R3, R48, R0 ;  /* 0x0000003003037223 */ /* 0x000fe20000010000 */
[----:B------:R-:W-:-:S02]  /*100e0*/  HADD2.F32 R47, -RZ, R47.H1_H1 ;  /* 0x3000002fff2f7230 */ /* 0x000fc40000004100 */
[C---:B------:R-:W-:Y:S01]  /*100f0*/  FFMA.FTZ R4, R48.reuse, R2, R49 ;  /* 0x0000000230047223 */ /* 0x040fe20000010031 */
        /* <DEDUP_REMOVED lines=59> */
.L_x_996:
        /* <DEDUP_REMOVED lines=30> */
[--C-:B------:R-:W-:Y:S02]  /*10690*/  HADD2.F32 R4, -RZ, R29.reuse.H0_H0 ;  /* 0x2000001dff047230 */ /* 0x100fe40000004100 */
        /* <DEDUP_REMOVED lines=60> */
.L_x_998:
        /* <DEDUP_REMOVED lines=90> */
.L_x_999:
[----:B------:R-:W-:Y:S05]  /*11000*/  @P0 BRA `(.L_x_997) ;  /* 0x0000000400580947 */ /* 0x000fea0003800000 */
[----:B------:R-:W0:Y:S01]  /*11010*/  LDS.64 R2, [UR4+0xd0] ;  /* 0x0000d004ff027984 */ /* 0x000e220008000a00 */
[--C-:B------:R-:W-:Y:S02]  /*11020*/  HADD2.F32 R0, -RZ, R19.reuse.H0_H0 ;  /* 0x20000013ff007230 */ /* 0x100fe40000004100 */
[--C-:B------:R-:W-:Y:S01]  /*11030*/  HADD2.F32 R4, -RZ, R30.reuse.H0_H0 ;  /* 0x2000001eff047230 */ /* 0x100fe20000004100 */
[----:B------:R-:W1:Y:S01]  /*11040*/  LDS.64 R16, [UR4+0xd8] ;  /* 0x0000d804ff107984 */ /* 0x000e620008000a00 */
[----:B------:R-:W-:Y:S02]  /*11050*/  HADD2.F32 R50, -RZ, R19.H1_H1 ;  /* 0x30000013ff327230 */ /* 0x000fe40000004100 */
[----:B------:R-:W-:Y:S02]  /*11060*/  HADD2.F32 R30, -RZ, R30.H1_H1 ;  /* 0x3000001eff1e7230 */ /* 0x000fe40000004100 */
[--C-:B0-----:R-:W-:Y:S02]  /*11070*/  HADD2.F32 R48, -RZ, R3.reuse.H0_H0 ;  /* 0x20000003ff307230 */ /* 0x101fe40000004100 */
[----:B------:R-:W-:-:S02]  /*11080*/  HADD2.F32 R47, -RZ, R3.H1_H1 ;  /* 0x30000003ff2f7230 */ /* 0x000fc40000004100 */
[--C-:B------:R-:W-:Y:S02]  /*11090*/  HADD2.F32 R45, -RZ, R2.reuse.H0_H0 ;  /* 0x20000002ff2d7230 */ /* 0x100fe40000004100 */
[----:B------:R-:W-:Y:S02]  /*110a0*/  HADD2.F32 R46, -RZ, R2.H1_H1 ;  /* 0x30000002ff2e7230 */ /* 0x000fe40000004100 */
[----:B------:R-:W-:Y:S02]  /*110b0*/  HADD2.F32 R3, -RZ, R28.H0_H0 ;  /* 0x2000001cff037230 */ /* 0x000fe40000004100 */
[-C--:B------:R-:W-:Y:S01]  /*110c0*/  FFMA.FTZ R19, R0, R45.reuse, RZ ;  /* 0x0000002d00137223 */ /* 0x080fe200000100ff */
[----:B------:R-:W-:Y:S02]  /*110d0*/  HADD2.F32 R2, -RZ, R18.H0_H0 ;  /* 0x20000012ff027230 */ /* 0x000fe40000004100 */
[----:B------:R-:W-:Y:S02]  /*110e0*/  HADD2.F32 R28, -RZ, R28.H1_H1 ;  /* 0x3000001cff1c7230 */ /* 0x000fe40000004100 */
[----:B------:R-:W-:Y:S01]  /*110f0*/  FFMA.FTZ R3, R3, R45, RZ ;  /* 0x0000002d03037223 */ /* 0x000fe200000100ff */
[----:B------:R-:W-:-:S02]  /*11100*/  HADD2.F32 R18, -RZ, R18.H1_H1 ;  /* 0x30000012ff127230 */ /* 0x000fc40000004100 */
[-C--:B------:R-:W-:Y:S01]  /*11110*/  FFMA.FTZ R49, R2, R45.reuse, RZ ;  /* 0x0000002d02317223 */ /* 0x080fe200000100ff */
[----:B------:R-:W-:Y:S01]  /*11120*/  FFMA.FTZ R45, R4, R45, RZ ;  /* 0x0000002d042d7223 */ /* 0x000fe200000100ff */
[----:B------:R-:W-:Y:S02]  /*11130*/  HADD2.F32 R0, -RZ, R14.H0_H0 ;  /* 0x2000000eff007230 */ /* 0x000fe40000004100 */
[-C--:B------:R-:W-:Y:S01]  /*11140*/  FFMA.FTZ R19, R50, R46.reuse, R19 ;  /* 0x0000002e32137223 */ /* 0x080fe20000010013 */
[----:B------:R-:W-:Y:S02]  /*11150*/  HADD2.F32 R4, -RZ, R29.H0_H0 ;  /* 0x2000001dff047230 */ /* 0x000fe40000004100 */
[-C--:B------:R-:W-:Y:S01]  /*11160*/  FFMA.FTZ R3, R28, R46.reuse, R3 ;  /* 0x0000002e1c037223 */ /* 0x080fe20000010003 */
[----:B------:R-:W-:Y:S02]  /*11170*/  HADD2.F32 R2, -RZ, R20.H0_H0 ;  /* 0x20000014ff027230 */ /* 0x000fe40000004100 */
[----:B------:R-:W-:Y:S01]  /*11180*/  FFMA.FTZ R49, R18, R46, R49 ;  /* 0x0000002e12317223 */ /* 0x000fe20000010031 */
[-C--:B------:R-:W-:Y:S01]  /*11190*/  FFMA.FTZ R0, R0, R48.reuse, R19 ;  /* 0x0000003000007223 */ /* 0x080fe20000010013 */
[----:B------:R-:W-:Y:S01]  /*111a0*/  FFMA.FTZ R4, R4, R48, R3 ;  /* 0x0000003004047223 */ /* 0x000fe20000010003 */
[----:B------:R-:W-:-:S02]  /*111b0*/  HADD2.F32 R19, -RZ, R14.H1_H1 ;  /* 0x3000000eff137230 */ /* 0x000fc40000004100 */
[----:B------:R-:W-:Y:S01]  /*111c0*/  FFMA.FTZ R2, R2, R48, R49 ;  /* 0x0000003002027223 */ /* 0x000fe20000010031 */
[----:B------:R-:W-:Y:S02]  /*111d0*/  HADD2.F32 R3, -RZ, R20.H1_H1 ;  /* 0x30000014ff037230 */ /* 0x000fe40000004100 */
[----:B------:R-:W-:Y:S01]  /*111e0*/  FFMA.FTZ R45, R30, R46, R45 ;  /* 0x0000002e1e2d7223 */ /* 0x000fe2000001002d */
[----:B------:R-:W-:Y:S02]  /*111f0*/  HADD2.F32 R18, -RZ, R31.H0_H0 ;  /* 0x2000001fff127230 */ /* 0x000fe40000004100 */
[-C--:B------:R-:W-:Y:S01]  /*11200*/  FFMA.FTZ R0, R19, R47.reuse, R0 ;  /* 0x0000002f13007223 */ /* 0x080fe20000010000 */
[----:B------:R-:W-:Y:S02]  /*11210*/  HADD2.F32 R29, -RZ, R29.H1_H1 ;  /* 0x3000001dff1d7230 */ /* 0x000fe40000004100 */
[----:B------:R-:W-:Y:S01]  /*11220*/  FFMA.FTZ R14, R3, R47, R2 ;  /* 0x0000002f030e7223 */ /* 0x000fe20000010002 */
[----:B------:R-:W-:-:S02]  /*11230*/  HADD2.F32 R19, -RZ, R32.H0_H0 ;  /* 0x20000020ff137230 */ /* 0x000fc40000004100 */
[----:B------:R-:W-:Y:S01]  /*11240*/  FFMA.FTZ R48, R18, R48, R45 ;  /* 0x0000003012307223 */ /* 0x000fe2000001002d */
[----:B-1----:R-:W-:Y:S02]  /*11250*/  HADD2.F32 R3, -RZ, R16.H0_H0 ;  /* 0x20000010ff037230 */ /* 0x002fe40000004100 */
[----:B------:R-:W-:Y:S01]  /*11260*/  FFMA.FTZ R18, R29, R47, R4 ;  /* 0x0000002f1d127223 */ /* 0x000fe20000010004 */
[--C-:B------:R-:W-:Y:S02]  /*11270*/  HADD2.F32 R2, -RZ, R17.reuse.H0_H0 ;  /* 0x20000011ff027230 */ /* 0x100fe40000004100 */
[----:B------:R-:W-:Y:S02]  /*11280*/  HADD2.F32 R4, -RZ, R17.H1_H1 ;  /* 0x30000011ff047230 */ /* 0x000fe40000004100 */
[----:B------:R-:W-:Y:S01]  /*11290*/  FFMA.FTZ R17, R19, R3, R0 ;  /* 0x0000000313117223 */ /* 0x000fe20000010000 */
[----:B------:R-:W-:Y:S02]  /*112a0*/  HADD2.F32 R31, -RZ, R31.H1_H1 ;  /* 0x3000001fff1f7230 */ /* 0x000fe40000004100 */
[----:B------:R-:W-:-:S02]  /*112b0*/  HADD2.F32 R29, -RZ, R36.H0_H0 ;  /* 0x20000024ff1d7230 */ /* 0x000fc40000004100 */
[----:B------:R-:W-:Y:S02]  /*112c0*/  HADD2.F32 R19, -RZ, R34.H0_H0 ;  /* 0x20000022ff137230 */ /* 0x000fe40000004100 */
[----:B------:R-:W-:Y:S01]  /*112d0*/  FFMA.FTZ R48, R31, R47, R48 ;  /* 0x0000002f1f307223 */ /* 0x000fe20000010030 */
[----:B------:R-:W-:Y:S02]  /*112e0*/  HADD2.F32 R16, -RZ, R16.H1_H1 ;  /* 0x30000010ff107230 */ /* 0x000fe40000004100 */
[-C--:B------:R-:W-:Y:S01]  /*112f0*/  FFMA.FTZ R29, R29, R3.reuse, R18 ;  /* 0x000000031d1d7223 */ /* 0x080fe20000010012 */
[----:B------:R-:W-:Y:S02]  /*11300*/  HADD2.F32 R32, -RZ, R32.H1_H1 ;  /* 0x30000020ff207230 */ /* 0x000fe40000004100 */
[----:B------:R-:W-:Y:S01]  /*11310*/  FFMA.FTZ R19, R19, R3, R14 ;  /* 0x0000000313137223 */ /* 0x000fe2000001000e */
[----:B------:R-:W-:Y:S02]  /*11320*/  HADD2.F32 R36, -RZ, R36.H1_H1 ;  /* 0x30000024ff247230 */ /* 0x000fe40000004100 */
        /* <DEDUP_REMOVED lines=17> */
[----:B------:R-:W-:Y:S02]  /*11440*/  HADD2.F32 R16, -RZ, R37.H1_H1 ;  /* 0x30000025ff107230 */ /* 0x000fe40000004100 */
[----:B------:R-:W-:Y:S01]  /*11450*/  FFMA.FTZ R3, R18, R2, R3 ;  /* 0x0000000212037223 */ /* 0x000fe20000010003 */
[----:B------:R-:W-:Y:S02]  /*11460*/  HADD2.F32 R20, -RZ, R39.H1_H1 ;  /* 0x30000027ff147230 */ /* 0x000fe40000004100 */
        /* <DEDUP_REMOVED lines=16> */
.L_x_997:
[----:B------:R-:W-:-:S05]  /*11570*/  IMAD.WIDE R12, R15, 0x4, R12 ;  /* 0x000000040f0c7825 */ /* 0x000fca00078e020c */
        /* <DEDUP_REMOVED lines=140> */
.L_x_1000:
        /* <DEDUP_REMOVED lines=91> */
.L_x_1002:
        /* <DEDUP_REMOVED lines=90> */
.L_x_1003:
        /* <DEDUP_REMOVED lines=87> */
.L_x_1001:
[----:B------:R-:W-:-:S06]  /*12f00*/  IMAD.WIDE R12, R15, 0x4, R12 ;  /* 0x000000040f0c7825 */ /* 0x000fcc00078e020c */
[----:B------:R-:W2:Y:S02]  /*12f10*/  LDG.E.128.CONSTANT R12, desc[UR6][R12.64] ;  /* 0x000000060c0c7981 */ /* 0x000ea4000c1e9d00 */
[----:B--2---:R-:W-:Y:S02]  /*12f20*/  LOP3.LUT R4, R13, 0xf000f0, RZ, 0xc0, !PT ;  /* 0x00f000f00d047812 */ /* 0x004fe400078ec0ff */
[----:B------:R-:W-:Y:S02]  /*12f30*/  SHF.R.U32.HI R3, RZ, 0x8, R12 ;  /* 0x00000008ff037819 */ /* 0x000fe4000001160c */
[----:B------:R-:W-:Y:S02]  /*12f40*/  SHF.R.U32.HI R34, RZ, 0x8, R15 ;  /* 0x00000008ff227819 */ /* 0x000fe4000001160f */
[C---:B------:R-:W-:Y:S02]  /*12f50*/  LOP3.LUT R0, R12.reuse, 0xf000f, RZ, 0xc0, !PT ;  /* 0x000f000f0c007812 */ /* 0x040fe400078ec0ff */
        /* <DEDUP_REMOVED lines=9> */
[----:B------:R-:W-:Y:S02]  /*12ff0*/  LOP3.LUT R18, R13, 0x64006400, RZ, 0xfc, !PT ;  /* 0x640064000d127812 */ /* 0x000fe400078efcff */
[C---:B------:R-:W-:Y:S02]  /*13000*/  LOP3.LUT R30, R14.reuse, 0xf000f, RZ, 0xc0, !PT ;  /* 0x000f000f0e1e7812 */ /* 0x040fe400078ec0ff */
        /* <DEDUP_REMOVED lines=40> */
[----:B------:R-:W-:Y:S01]  /*13290*/  HADD2.F32 R0, -RZ, R30.H0_H0 ;  /* 0x2000001eff007230 */ /* 0x000fe20000004100 */
[----:B------:R-:W1:Y:S01]  /*132a0*/  LDS.64 R12, [UR4+0x38] ;  /* 0x00003804ff0c7984 */ /* 0x000e620008000a00 */
[--C-:B------:R-:W-:Y:S02]  /*132b0*/  HADD2.F32 R46, -RZ, R28.reuse.H0_H0 ;  /* 0x2000001cff2e7230 */ /* 0x100fe40000004100 */
[----:B------:R-:W-:Y:S02]  /*132c0*/  HADD2.F32 R4, -RZ, R31.H0_H0 ;  /* 0x2000001fff047230 */ /* 0x000fe40000004100 */
[----:B------:R-:W-:Y:S02]  /*132d0*/  HADD2.F32 R48, -RZ, R28.H1_H1 ;  /* 0x3000001cff307230 */ /* 0x000fe40000004100 */
[----:B0-----:R-:W-:-:S02]  /*132e0*/  HADD2.F32 R3, -RZ, R36.H0_H0 ;  /* 0x20000024ff037230 */ /* 0x001fc40000004100 */
[----:B------:R-:W-:Y:S02]  /*132f0*/  HADD2.F32 R39, -RZ, R36.H1_H1 ;  /* 0x30000024ff277230 */ /* 0x000fe40000004100 */
[----:B------:R-:W-:Y:S02]  /*13300*/  HADD2.F32 R38, -RZ, R37.H0_H0 ;  /* 0x20000025ff267230 */ /* 0x000fe40000004100 */
[C---:B------:R-:W-:Y:S01]  /*13310*/  FFMA.FTZ R47, R3.reuse, R2, RZ ;  /* 0x00000002032f7223 */ /* 0x040fe200000100ff */
[----:B------:R-:W-:Y:S02]  /*13320*/  HADD2.F32 R2, -RZ, R29.H1_H1 ;  /* 0x3000001dff027230 */ /* 0x000fe40000004100 */
[----:B------:R-:W-:Y:S01]  /*13330*/  FFMA.FTZ R46, R3, R46, RZ ;  /* 0x0000002e032e7223 */ /* 0x000fe200000100ff */
[----:B------:R-:W-:Y:S02]  /*13340*/  HADD2.F32 R45, -RZ, R37.H1_H1 ;  /* 0x30000025ff2d7230 */ /* 0x000fe40000004100 */
[----:B------:R-:W-:Y:S01]  /*13350*/  FFMA.FTZ R37, R0, R3, RZ ;  /* 0x0000000300257223 */ /* 0x000fe200000100ff */
[----:B------:R-:W-:-:S02]  /*13360*/  HADD2.F32 R36, -RZ, R30.H1_H1 ;  /* 0x3000001eff247230 */ /* 0x000fc40000004100 */
[----:B------:R-:W-:Y:S01]  /*13370*/  FFMA.FTZ R49, R3, R4, RZ ;  /* 0x0000000403317223 */ /* 0x000fe200000100ff */
        /* <DEDUP_REMOVED lines=11> */
[----:B------:R-:W-:Y:S02]  /*13430*/  HADD2.F32 R0, -RZ, R14.H1_H1 ;  /* 0x3000000eff007230 */ /* 0x000fe40000004100 */
[----:B------:R-:W-:Y:S01]  /*13440*/  FFMA.FTZ R3, R3, R38, R36 ;  /* 0x0000002603037223 */ /* 0x000fe20000010024 */
[----:B------:R-:W-:Y:S02]  /*13450*/  HADD2.F32 R2, -RZ, R15.H1_H1 ;  /* 0x3000000fff027230 */ /* 0x000fe40000004100 */
[----:B------:R-:W-:Y:S01]  /*13460*/  FFMA.FTZ R49, R38, R46, R49 ;  /* 0x0000002e26317223 */ /* 0x000fe20000010031 */
[----:B------:R-:W-:-:S02]  /*13470*/  HADD2.F32 R36, -RZ, R16.H1_H1 ;  /* 0x30000010ff247230 */ /* 0x000fc40000004100 */
[----:B------:R-:W-:Y:S01]  /*13480*/  FFMA.FTZ R0, R0, R45, R3 ;  /* 0x0000002d00007223 */ /* 0x000fe20000010003 */
[----:B------:R-:W-:Y:S02]  /*13490*/  HADD2.F32 R38, -RZ, R17.H1_H1 ;  /* 0x30000011ff267230 */ /* 0x000fe40000004100 */
[C---:B------:R-:W-:Y:S01]  /*134a0*/  FFMA.FTZ R39, R45.reuse, R2, R4 ;  /* 0x000000022d277223 */ /* 0x040fe20000010004 */
[----:B------:R-:W-:Y:S02]  /*134b0*/  HADD2.F32 R3, -RZ, R32.H0_H0 ;  /* 0x20000020ff037230 */ /* 0x000fe40000004100 */
[C---:B------:R-:W-:Y:S01]  /*134c0*/  FFMA.FTZ R47, R45.reuse, R36, R47 ;  /* 0x000000242d2f7223 */ /* 0x040fe2000001002f */
[--C-:B-1----:R-:W-:Y:S02]  /*134d0*/  HADD2.F32 R2, -RZ, R12.reuse.H0_H0 ;  /* 0x2000000cff027230 */ /* 0x102fe40000004100 */
[----:B------:R-:W-:Y:S01]  /*134e0*/  FFMA.FTZ R49, R45, R38, R49 ;  /* 0x000000262d317223 */ /* 0x000fe20000010031 */
[----:B------:R-:W-:-:S02]  /*134f0*/  HADD2.F32 R37, -RZ, R12.H1_H1 ;  /* 0x3000000cff257230 */ /* 0x000fc40000004100 */
[----:B------:R-:W-:Y:S02]  /*13500*/  HADD2.F32 R12, -RZ, R33.H0_H0 ;  /* 0x20000021ff0c7230 */ /* 0x000fe40000004100 */
[----:B------:R-:W-:Y:S01]  /*13510*/  FFMA.FTZ R3, R3, R2, R0 ;  /* 0x0000000203037223 */ /* 0x000fe20000010000 */
[----:B------:R-:W-:Y:S02]  /*13520*/  HADD2.F32 R46, -RZ, R35.H0_H0 ;  /* 0x20000023ff2e7230 */ /* 0x000fe40000004100 */
[----:B------:R-:W-:Y:S02]  /*13530*/  HADD2.F32 R36, -RZ, R33.H1_H1 ;  /* 0x30000021ff247230 */ /* 0x000fe40000004100 */
[C---:B------:R-:W-:Y:S01]  /*13540*/  FFMA.FTZ R12, R2.reuse, R12, R39 ;  /* 0x0000000c020c7223 */ /* 0x040fe20000010027 */
        /* <DEDUP_REMOVED lines=26> */
[C---:B------:R-:W-:Y:S01]  /*136f0*/  FFMA.FTZ R45, R13.reuse, R36, R45 ;  /* 0x000000240d2d7223 */ /* 0x040fe2000001002d */
        /* <DEDUP_REMOVED lines=13> */
.L_x_1004:
        /* <DEDUP_REMOVED lines=47> */
[--C-:B------:R-:W-:Y:S02]  /*13ac0*/  HADD2.F32 R37, -RZ, R33.reuse.H0_H0 ;  /* 0x20000021ff257230 */ /* 0x100fe40000004100 */
[----:B------:R-:W-:Y:S01]  /*13ad0*/  FFMA.FTZ R46, R39, R45, R46 ;  /* 0x0000002d272e7223 */ /* 0x000fe2000001002e */
[----:B------:R-:W-:Y:S02]  /*13ae0*/  HADD2.F32 R12, -RZ, R12.H1_H1 ;  /* 0x3000000cff0c7230 */ /* 0x000fe40000004100 */
[----:B------:R-:W-:Y:S02]  /*13af0*/  HADD2.F32 R39, -RZ, R34.H0_H0 ;  /* 0x20000022ff277230 */ /* 0x000fe40000004100 */
[----:B------:R-:W-:Y:S01]  /*13b00*/  FFMA.FTZ R37, R37, R3, R36 ;  /* 0x0000000325257223 */ /* 0x000fe20000010024 */
[----:B------:R-:W-:Y:S02]  /*13b10*/  HADD2.F32 R0, -RZ, R32.H1_H1 ;  /* 0x30000020ff007230 */ /* 0x000fe40000004100 */
[----:B------:R-:W-:-:S02]  /*13b20*/  HADD2.F32 R48, -RZ, R33.H1_H1 ;  /* 0x30000021ff307230 */ /* 0x000fc40000004100 */
[-C--:B------:R-:W-:Y:S01]  /*13b30*/  FFMA.FTZ R39, R39, R3.reuse, R38 ;  /* 0x0000000327277223 */ /* 0x080fe20000010026 */
[--C-:B------:R-:W-:Y:S02]  /*13b40*/  HADD2.F32 R45, -RZ, R35.reuse.H0_H0 ;  /* 0x20000023ff2d7230 */ /* 0x100fe40000004100 */
        /* <DEDUP_REMOVED lines=35> */
.L_x_1005:
        /* <DEDUP_REMOVED lines=90> */
.L_x_1006:
        /* <DEDUP_REMOVED lines=20> */
[-C--:B------:R-:W-:Y:S01]  /*14460*/  FFMA.FTZ R47, R28, R36.reuse, R47 ;  /* 0x000000241c2f7223 */ /* 0x080fe2000001002f */
[----:B------:R-:W-:Y:S02]  /*14470*/  HADD2.F32 R0, -RZ, R14.H0_H0 ;  /* 0x2000000eff007230 */ /* 0x000fe40000004100 */
[----:B------:R-:W-:Y:S02]  /*14480*/  HADD2.F32 R15, -RZ, R15.H1_H1 ;  /* 0x3000000fff0f7230 */ /* 0x000fe40000004100 */
        /* <DEDUP_REMOVED lines=10> */
[----:B------:R-:W-:Y:S01]  /*14530*/  FFMA.FTZ R37, R30, R36, R37 ;  /* 0x000000241e257223 */ /* 0x000fe20000010025 */
[----:B------:R-:W-:Y:S02]  /*14540*/  HADD2.F32 R15, -RZ, R32.H0_H0 ;  /* 0x20000020ff0f7230 */ /* 0x000fe40000004100 */
[-C--:B------:R-:W-:Y:S01]  /*14550*/  FFMA.FTZ R16, R3, R45.reuse, R4 ;  /* 0x0000002d03107223 */ /* 0x080fe20000010004 */
[----:B-1----:R-:W-:Y:S02]  /*14560*/  HADD2.F32 R3, -RZ, R12.H0_H0 ;  /* 0x2000000cff037230 */ /* 0x002fe40000004100 */
[----:B------:R-:W-:Y:S01]  /*14570*/  FFMA.FTZ R0, R29, R45, R0 ;  /* 0x0000002d1d007223 */ /* 0x000fe20000010000 */
[----:B------:R-:W-:Y:S02]  /*14580*/  HADD2.F32 R17, -RZ, R17.H1_H1 ;  /* 0x30000011ff117230 */ /* 0x000fe40000004100 */
[----:B------:R-:W-:Y:S01]  /*14590*/  FFMA.FTZ R38, R28, R38, R37 ;  /* 0x000000261c267223 */ /* 0x000fe20000010025 */
[----:B------:R-:W-:-:S02]  /*145a0*/  HADD2.F32 R2, -RZ, R13.H0_H0 ;  /* 0x2000000dff027230 */ /* 0x000fc40000004100 */
[----:B------:R-:W-:Y:S02]  /*145b0*/  HADD2.F32 R4, -RZ, R13.H1_H1 ;  /* 0x3000000dff047230 */ /* 0x000fe40000004100 */
[----:B------:R-:W-:Y:S01]  /*145c0*/  FFMA.FTZ R13, R15, R3, R0 ;  /* 0x000000030f0d7223 */ /* 0x000fe20000010000 */
[--C-:B------:R-:W-:Y:S02]  /*145d0*/  HADD2.F32 R15, -RZ, R33.reuse.H0_H0 ;  /* 0x20000021ff0f7230 */ /* 0x100fe40000004100 */
[----:B------:R-:W-:Y:S01]  /*145e0*/  FFMA.FTZ R38, R17, R45, R38 ;  /* 0x0000002d11267223 */ /* 0x000fe20000010026 */
[----:B------:R-:W-:Y:S02]  /*145f0*/  HADD2.F32 R12, -RZ, R12.H1_H1 ;  /* 0x3000000cff0c7230 */ /* 0x000fe40000004100 */
        /* <DEDUP_REMOVED lines=41> */
.L_x_991:
[----:B------:R-:W0:Y:S01]  /*14890*/  LDC R89, c[0x0][0x23c] ;  /* 0x00008f00ff597b82 */ /* 0x000e220000000800 */
[----:B------:R-:W-:Y:S01]  /*148a0*/  IADD3 R94, R94, 0x20, RZ ;  /* 0x000000205e5e7810 */ /* 0x000fe20007ffe0ff */
[----:B------:R-:W-:-:S03]  /*148b0*/  UIADD3 UR4, UR4, 0x40, URZ ;  /* 0x0000004004047890 */ /* 0x000fc6000fffe03f */
[C---:B------:R-:W-:Y:S02]  /*148c0*/  ISETP.GE.AND P2, PT, R94.reuse, UR5, PT ;  /* 0x000000055e007c0c */ /* 0x040fe4000bf46270 */
[----:B------:R-:W-:Y:S01]  /*148d0*/  ISETP.LT.AND P3, PT, R94, R95, PT ;  /* 0x0000005f5e00720c */ /* 0x000fe20003f61270 */
[----:B0-----:R-:W-:-:S12]  /*148e0*/  IMAD.WIDE R6, R89, 0x10, R6 ;  /* 0x0000001059067825 */ /* 0x001fd800078e0206 */
[----:B------:R-:W-:Y:S05]  /*148f0*/  @!P2 BRA P3, `(.L_x_1007) ;  /* 0xffffff980040a947 */ /* 0x000fea000183ffff */
.L_x_990:
        /* <DEDUP_REMOVED lines=8> */
.L_x_1013:
[----:B------:R-:W0:Y:S01]  /*14980*/  LDC R89, c[0x0][0x23c] ;  /* 0x00008f00ff597b82 */ /* 0x000e220000000800 */
[----:B-----5:R1:W5:Y:S01]  /*14990*/  LDG.E.128.CONSTANT R12, desc[UR6][R6.64] ;  /* 0x00000006060c7981 */ /* 0x020362000c1e9d00 */
[----:B0-----:R-:W-:-:S05]  /*149a0*/  IMAD.WIDE R2, R89, 0x4, R6 ;  /* 0x0000000459027825 */ /* 0x001fca00078e0206 */
[----:B------:R1:W5:Y:S01]  /*149b0*/  LDG.E.128.CONSTANT R8, desc[UR6][R2.64] ;  /* 0x0000000602087981 */ /* 0x000362000c1e9d00 */
[----:B------:R-:W-:Y:S01]  /*149c0*/  IMAD.WIDE R98, R89, 0x4, R2 ;  /* 0x0000000459627825 */ /* 0x000fe200078e0202 */
[----:B------:R-:W-:Y:S06]  /*149d0*/  @!P1 BRA `(.L_x_1009) ;  /* 0x0000002000a89947 */ /* 0x000fec0003800000 */
[----:B-1----:R-:W2:Y:S01]  /*149e0*/  LDG.E.128.CONSTANT R4, desc[UR6][R98.64] ;  /* 0x0000000662047981 */ /* 0x002ea2000c1e9d00 */
[--C-:B-----5:R-:W-:Y:S02]  /*149f0*/  SHF.R.U32.HI R28, RZ, 0xf, R14.reuse ;  /* 0x0000000fff1c7819 */ /* 0x120fe4000001160e */
[C---:B------:R-:W-:Y:S02]  /*14a00*/  LOP3.LUT R16, R14.reuse, 0x380038, RZ, 0xc0, !PT ;  /* 0x003800380e107812 */ /* 0x040fe400078ec0ff */
[----:B------:R-:W-:Y:S02]  /*14a10*/  SHF.R.U32.HI R33, RZ, 0x6, R14 ;  /* 0x00000006ff217819 */ /* 0x000fe4000001160e */
[----:B------:R-:W-:Y:S02]  /*14a20*/  LOP3.LUT R50, R14, 0x70007, RZ, 0xc0, !PT ;  /* 0x000700070e327812 */ /* 0x000fe400078ec0ff */
[----:B------:R-:W-:Y:S02]  /*14a30*/  SHF.R.U32.HI R31, RZ, 0xe, R10 ;  /* 0x0000000eff1f7819 */ /* 0x000fe4000001160a */
[----:B------:R-:W-:-:S02]  /*14a40*/  LOP3.LUT R14, R10, 0x380038, RZ, 0xc0, !PT ;  /* 0x003800380a0e7812 */ /* 0x000fc400078ec0ff */
[----:B------:R-:W-:Y:S02]  /*14a50*/  SHF.R.U32.HI R45, RZ, 0x6, R10 ;  /* 0x00000006ff2d7819 */ /* 0x000fe4000001160a */
[----:B------:R-:W-:Y:S01]  /*14a60*/  LOP3.LUT R57, R10, 0x70007, RZ, 0xc0, !PT ;  /* 0x000700070a397812 */ /* 0x000fe200078ec0ff */
[----:B------:R-:W-:Y:S01]  /*14a70*/  HFMA2.MMA R10, -RZ, RZ, 0, 0.015625 ;  /* 0x00002400ff0a7435 */ /* 0x000fe200000001ff */
[----:B------:R-:W-:Y:S02]  /*14a80*/  SHF.R.U32.HI R20, RZ, 0xf, R13 ;  /* 0x0000000fff147819 */ /* 0x000fe4000001160d */
[----:B------:R-:W-:Y:S02]  /*14a90*/  SHF.R.U32.HI R0, RZ, 0xf, R12 ;  /* 0x0000000fff007819 */ /* 0x000fe4000001160c */
[----:B------:R-:W-:Y:S02]  /*14aa0*/  SHF.R.U32.HI R30, RZ, 0xf, R15 ;  /* 0x0000000fff1e7819 */ /* 0x000fe4000001160f */
        /* <DEDUP_REMOVED lines=14> */
[----:B------:R-:W-:Y:S02]  /*14b90*/  PRMT R0, R10, 0x7610, R0 ;  /* 0x000076100a007816 */ /* 0x000fe40000000000 */
[----:B------:R-:W-:Y:S02]  /*14ba0*/  LOP3.LUT R61, R20, 0x20002, R29, 0xf8, !PT ;  /* 0x00020002143d7812 */ /* 0x000fe400078ef81d */
[C---:B------:R-:W-:Y:S02]  /*14bb0*/  LOP3.LUT R15, R11.reuse, 0x380038, RZ, 0xc0, !PT ;  /* 0x003800380b0f7812 */ /* 0x040fe400078ec0ff */
[----:B------:R-:W-:Y:S02]  /*14bc0*/  SHF.R.U32.HI R54, RZ, 0x6, R11 ;  /* 0x00000006ff367819 */ /* 0x000fe4000001160b */
[----:B------:R-:W-:-:S02]  /*14bd0*/  LOP3.LUT R59, R11, 0x70007, RZ, 0xc0, !PT ;  /* 0x000700070b3b7812 */ /* 0x000fc400078ec0ff */
[----:B------:R-:W-:Y:S02]  /*14be0*/  LOP3.LUT R19, R8, 0x20002, R17, 0xf8, !PT ;  /* 0x0002000208137812 */ /* 0x000fe400078ef811 */
[----:B------:R-:W-:Y:S02]  /*14bf0*/  LOP3.LUT R10, R28, 0x20002, R31, 0xf8, !PT ;  /* 0x000200021c0a7812 */ /* 0x000fe400078ef81f */
[----:B------:R-:W-:Y:S02]  /*14c00*/  LOP3.LUT R20, R30, 0x20002, R37, 0xf8, !PT ;  /* 0x000200021e147812 */ /* 0x000fe400078ef825 */
[----:B------:R-:W-:Y:S02]  /*14c10*/  LOP3.LUT R2, R12, 0x380038, RZ, 0xc0, !PT ;  /* 0x003800380c027812 */ /* 0x000fe400078ec0ff */
[----:B------:R-:W-:Y:S02]  /*14c20*/  PRMT R8, R92, 0x9910, RZ ;  /* 0x000099105c087816 */ /* 0x000fe400000000ff */
[----:B------:R-:W-:-:S02]  /*14c30*/  LOP3.LUT R55, R12, 0x70007, RZ, 0xc0, !PT ;  /* 0x000700070c377812 */ /* 0x000fc400078ec0ff */
[----:B------:R-:W-:Y:S02]  /*14c40*/  LOP3.LUT R62, R3, 0x64006400, RZ, 0xfc, !PT ;  /* 0x64006400033e7812 */ /* 0x000fe400078efcff */
[C---:B------:R-:W-:Y:S02]  /*14c50*/  LOP3.LUT R12, R13.reuse, 0x380038, RZ, 0xc0, !PT ;  /* 0x003800380d0c7812 */ /* 0x040fe400078ec0ff */
[----:B------:R-:W-:Y:S02]  /*14c60*/  SHF.R.U32.HI R32, RZ, 0x6, R13 ;  /* 0x00000006ff207819 */ /* 0x000fe4000001160d */
[----:B------:R-:W-:Y:S02]  /*14c70*/  LOP3.LUT R47, R13, 0x70007, RZ, 0xc0, !PT ;  /* 0x000700070d2f7812 */ /* 0x000fe400078ec0ff */
[----:B------:R-:W-:Y:S02]  /*14c80*/  LOP3.LUT R3, R34, 0x380038, RZ, 0xc0, !PT ;  /* 0x0038003822037812 */ /* 0x000fe400078ec0ff */
[----:B------:R-:W-:-:S02]  /*14c90*/  LOP3.LUT R13, R9, 0x380038, RZ, 0xc0, !PT ;  /* 0x00380038090d7812 */ /* 0x000fc400078ec0ff */
[----:B------:R-:W-:Y:S02]  /*14ca0*/  SHF.R.U32.HI R38, RZ, 0x6, R9 ;  /* 0x00000006ff267819 */ /* 0x000fe40000011609 */
[----:B------:R-:W-:Y:S02]  /*14cb0*/  LOP3.LUT R58, R9, 0x70007, RZ, 0xc0, !PT ;  /* 0x00070007093a7812 */ /* 0x000fe400078ec0ff */
[----:B------:R-:W-:Y:S02]  /*14cc0*/  MOV R9, 0x3000 ;  /* 0x0000300000097802 */ /* 0x000fe40000000f00 */
[----:B------:R-:W-:Y:S02]  /*14cd0*/  ISETP.NE.AND P2, PT, R8, RZ, PT ;  /* 0x000000ff0800720c */ /* 0x000fe40003f45270 */
[----:B------:R-:W-:Y:S01]  /*14ce0*/  LOP3.LUT R2, R2, 0x64006400, RZ, 0xfc, !PT ;  /* 0x6400640002027812 */ /* 0x000fe200078efcff */
[----:B------:R-:W-:Y:S01]  /*14cf0*/  HFMA2 R62, R62, R9.H0_H0, -132, -132 ;  /* 0xd820d8203e3e7431 */ /* 0x000fe20000040009 */
[----:B------:R-:W-:-:S02]  /*14d00*/  LOP3.LUT R74, R15, 0x64006400, RZ, 0xfc, !PT ;  /* 0x640064000f4a7812 */ /* 0x000fc400078efcff */
        /* <DEDUP_REMOVED lines=17> */
[----:B------:R-:W-:Y:S02]  /*14e20*/  LOP3.LUT R50, R50, 0x64006400, RZ, 0xfc, !PT ;  /* 0x6400640032327812 */ /* 0x000fe400078efcff */
[----:B------:R-:W-:Y:S01]  /*14e30*/  LOP3.LUT R58, R58, 0x64006400, RZ, 0xfc, !PT ;  /* 0x640064003a3a7812 */ /* 0x000fe200078efcff */
[----:B------:R-:W-:Y:S01]  /*14e40*/  HADD2 R84, R47, -1028, -1028 ;  /* 0xe404e4042f547430 */ /* 0x000fe20000000000 */
[----:B------:R-:W-:Y:S02]  /*14e50*/  LOP3.LUT R57, R57, 0x64006400, RZ, 0xfc, !PT ;  /* 0x6400640039397812 */ /* 0x000fe400078efcff */
[----:B------:R-:W-:Y:S02]  /*14e60*/  LOP3.LUT R52, R52, 0x64006400, RZ, 0xfc, !PT ;  /* 0x6400640034347812 */ /* 0x000fe400078efcff */
[----:B------:R-:W-:-:S02]  /*14e70*/  LOP3.LUT R70, R70, 0x64006400, RZ, 0xfc, !PT ;  /* 0x6400640046467812 */ /* 0x000fc400078efcff */
[----:B------:R-:W-:-:S03]  /*14e80*/  ISETP.GE.AND P3, PT, R96, 0x2, PT ;  /* 0x000000026000780c */ /* 0x000fc60003f66270 */
[----:B------:R-:W-:Y:S01]  /*14e90*/  HADD2 R70, R70, -1028, -1028 ;  /* 0xe404e40446467430 */ /* 0x000fe20000000000 */
[--C-:B--2---:R-:W-:Y:S02]  /*14ea0*/  SHF.R.U32.HI R30, RZ, 0xd, R5.reuse ;  /* 0x0000000dff1e7819 */ /* 0x104fe40000011605 */
[C---:B------:R-:W-:Y:S02]  /*14eb0*/  LOP3.LUT R11, R5.reuse, 0x380038, RZ, 0xc0, !PT ;  /* 0x00380038050b7812 */ /* 0x040fe400078ec0ff */
[----:B------:R-:W-:Y:S02]  /*14ec0*/  SHF.R.U32.HI R37, RZ, 0x6, R5 ;  /* 0x00000006ff257819 */ /* 0x000fe40000011605 */
[----:B------:R-:W-:Y:S02]  /*14ed0*/  LOP3.LUT R51, R5, 0x70007, RZ, 0xc0, !PT ;  /* 0x0007000705337812 */ /* 0x000fe400078ec0ff */
[----:B------:R-:W-:Y:S02]  /*14ee0*/  SHF.R.U32.HI R31, RZ, 0xd, R7 ;  /* 0x0000000dff1f7819 */ /* 0x000fe40000011607 */
[----:B------:R-:W-:-:S02]  /*14ef0*/  LOP3.LUT R5, R46, 0x380038, RZ, 0xc0, !PT ;  /* 0x003800382e057812 */ /* 0x000fc400078ec0ff */
[----:B------:R-:W-:Y:S02]  /*14f00*/  LOP3.LUT R31, R20, 0x40004, R31, 0xf8, !PT ;  /* 0x00040004141f7812 */ /* 0x000fe400078ef81f */
[--C-:B------:R-:W-:Y:S02]  /*14f10*/  SHF.R.U32.HI R28, RZ, 0xd, R4.reuse ;  /* 0x0000000dff1c7819 */ /* 0x100fe40000011604 */
[C---:B------:R-:W-:Y:S02]  /*14f20*/  LOP3.LUT R8, R4.reuse, 0x380038, RZ, 0xc0, !PT ;  /* 0x0038003804087812 */ /* 0x040fe400078ec0ff */
[----:B------:R-:W-:Y:S02]  /*14f30*/  SHF.R.U32.HI R36, RZ, 0x6, R4 ;  /* 0x00000006ff247819 */ /* 0x000fe40000011604 */
[----:B------:R-:W-:Y:S02]  /*14f40*/  LOP3.LUT R49, R4, 0x70007, RZ, 0xc0, !PT ;  /* 0x0007000704317812 */ /* 0x000fe400078ec0ff */
[----:B------:R-:W-:-:S02]  /*14f50*/  LOP3.LUT R20, R5, 0x64006400, RZ, 0xfc, !PT ;  /* 0x6400640005147812 */ /* 0x000fc400078efcff */
[----:B------:R-:W-:Y:S02]  /*14f60*/  SHF.R.U32.HI R48, RZ, 0x6, R7 ;  /* 0x00000006ff307819 */ /* 0x000fe40000011607 */
[----:B------:R-:W-:Y:S01]  /*14f70*/  LOP3.LUT R4, R3, 0x64006400, RZ, 0xfc, !PT ;  /* 0x6400640003047812 */ /* 0x000fe200078efcff */
[-C--:B------:R-:W-:Y:S01]  /*14f80*/  HFMA2 R20, R20, R9.reuse.H0_H0, -132, -132 ;  /* 0xd820d82014147431 */ /* 0x080fe20000040009 */
[----:B------:R-:W-:Y:S02]  /*14f90*/  LOP3.LUT R5, R37, 0x380038, RZ, 0xc0, !PT ;  /* 0x0038003825057812 */ /* 0x000fe400078ec0ff */
[----:B------:R-:W-:Y:S01]  /*14fa0*/  LOP3.LUT R63, R7, 0x380038, RZ, 0xc0, !PT ;  /* 0x00380038073f7812 */ /* 0x000fe200078ec0ff */
[----:B------:R-:W-:Y:S01]  /*14fb0*/  HFMA2 R85, R4, R9.H0_H0, -132, -132 ;  /* 0xd820d82004557431 */ /* 0x000fe20000040009 */
[----:B------:R-:W-:Y:S02]  /*14fc0*/  LOP3.LUT R66, R11, 0x64006400, RZ, 0xfc, !PT ;  /* 0x640064000b427812 */ /* 0x000fe400078efcff */
[----:B------:R-:W-:-:S02]  /*14fd0*/  LOP3.LUT R11, R48, 0x380038, RZ, 0xc0, !PT ;  /* 0x00380038300b7812 */ /* 0x000fc400078ec0ff */
[----:B------:R-:W-:Y:S01]  /*14fe0*/  LOP3.LUT R2, R5, 0x64006400, RZ, 0xfc, !PT ;  /* 0x6400640005027812 */ /* 0x000fe200078efcff */
[----:B------:R-:W-:Y:S01]  /*14ff0*/  HFMA2 R15, R66, R9.H0_H0, -132, -132 ;  /* 0xd820d820420f7431 */ /* 0x000fe20000040009 */
[--C-:B------:R-:W-:Y:S02]  /*15000*/  SHF.R.U32.HI R29, RZ, 0xd, R6.reuse ;  /* 0x0000000dff1d7819 */ /* 0x100fe40000011606 */
[C---:B------:R-:W-:Y:S02]  /*15010*/  LOP3.LUT R17, R6.reuse, 0x380038, RZ, 0xc0, !PT ;  /* 0x0038003806117812 */ /* 0x040fe400078ec0ff */
[----:B------:R-:W-:Y:S02]  /*15020*/  SHF.R.U32.HI R39, RZ, 0x6, R6 ;  /* 0x00000006ff277819 */ /* 0x000fe40000011606 */
[----:B------:R-:W-:Y:S02]  /*15030*/  LOP3.LUT R53, R6, 0x70007, RZ, 0xc0, !PT ;  /* 0x0007000706357812 */ /* 0x000fe400078ec0ff */
        /* <DEDUP_REMOVED lines=17> */
[----:B------:R-:W-:-:S02]  /*15150*/  LOP3.LUT R28, R19, 0x40004, R28, 0xf8, !PT ;  /* 0x00040004131c7812 */ /* 0x000fc400078ef81c */
[----:B------:R-:W-:Y:S01]  /*15160*/  LOP3.LUT R30, R61, 0x40004, R30, 0xf8, !PT ;  /* 0x000400043d1e7812 */ /* 0x000fe200078ef81e */
[----:B------:R-:W-:Y:S01]  /*15170*/  HFMA2 R12, R12, R9.H0_H0, -132, -132 ;  /* 0xd820d8200c0c7431 */ /* 0x000fe20000040009 */
[----:B------:R-:W-:Y:S02]  /*15180*/  LOP3.LUT R29, R10, 0x40004, R29, 0xf8, !PT ;  /* 0x000400040a1d7812 */ /* 0x000fe400078ef81d */
        /* <DEDUP_REMOVED lines=187> */
.L_x_1010:
        /* <DEDUP_REMOVED lines=83> */
.L_x_1011:
        /* <DEDUP_REMOVED lines=82> */
.L_x_1012:
        /* <DEDUP_REMOVED lines=79> */
.L_x_1009:
[----:B------:R-:W-:Y:S01]  /*16c80*/  IADD3 R94, R94, 0x20, RZ ;  /* 0x000000205e5e7810 */ /* 0x000fe20007ffe0ff */
[----:B------:R-:W-:Y:S01]  /*16c90*/  UIADD3 UR4, UR4, 0x40, URZ ;  /* 0x0000004004047890 */ /* 0x000fe2000fffe03f */
[----:B-1----:R-:W-:Y:S02]  /*16ca0*/  IMAD.WIDE R6, R89, 0x4, R98 ;  /* 0x0000000459067825 */ /* 0x002fe400078e0262 */
[C---:B------:R-:W-:Y:S02]  /*16cb0*/  ISETP.GE.AND P2, PT, R94.reuse, UR5, PT ;  /* 0x000000055e007c0c */ /* 0x040fe4000bf46270 */
[----:B------:R-:W-:-:S13]  /*16cc0*/  ISETP.LT.AND P3, PT, R94, R95, PT ;  /* 0x0000005f5e00720c */ /* 0x000fda0003f61270 */
[----:B------:R-:W-:Y:S05]  /*16cd0*/  @!P2 BRA P3, `(.L_x_1013) ;  /* 0xffffffdc0028a947 */ /* 0x000fea000183ffff */
.L_x_1008:
[----:B------:R-:W-:Y:S01]  /*16ce0*/  ISETP.GE.AND P0, PT, R94, R95, PT ;  /* 0x0000005f5e00720c */ /* 0x000fe20003f06270 */
[----:B------:R-:W-:-:S03]  /*16cf0*/  ULDC UR5, c[0x0][0x26c] ;  /* 0x00009b0000057ab9 */ /* 0x000fc60000000800 */
[----:B------:R-:W-:-:S13]  /*16d00*/  ISETP.GE.OR P0, PT, R94, UR5, P0 ;  /* 0x000000055e007c0c */ /* 0x000fda0008706670 */
[----:B------:R-:W-:Y:S05]  /*16d10*/  @P0 BRA `(.L_x_1014) ;  /* 0x0000001000e40947 */ /* 0x000fea0003800000 */
[----:B------:R-:W-:Y:S01]  /*16d20*/  PRMT R0, R90, 0x9910, RZ ;  /* 0x000099105a007816 */ /* 0x000fe200000000ff */
[----:B------:R-:W-:Y:S01]  /*16d30*/  ULDC UR5, c[0x0][0x26c] ;  /* 0x00009b0000057ab9 */ /* 0x000fe20000000800 */
[----:B------:R-:W-:Y:S02]  /*16d40*/  SHF.L.U32 R3, R89, 0x2, RZ ;  /* 0x0000000259037819 */ /* 0x000fe400000006ff */
[----:B------:R-:W-:Y:S02]  /*16d50*/  ISETP.NE.AND P0, PT, R0, RZ, PT ;  /* 0x000000ff0000720c */ /* 0x000fe40003f05270 */
[----:B------:R-:W-:Y:S02]  /*16d60*/  SHF.R.S32.HI R0, RZ, 0x1f, R89 ;  /* 0x0000001fff007819 */ /* 0x000fe40000011459 */
[----:B------:R-:W-:Y:S02]  /*16d70*/  ISETP.LT.OR P0, PT, R97, 0x4, !P0 ;  /* 0x000000046100780c */ /* 0x000fe40004701670 */
[----:B------:R-:W-:-:S11]  /*16d80*/  SHF.L.U64.HI R89, R89, 0x2, R0 ;  /* 0x0000000259597819 */ /* 0x000fd60000010200 */
.L_x_1019:
[----:B------:R-:W-:Y:S05]  /*16d90*/  @!P1 BRA `(.L_x_1015) ;  /* 0x0000001000a89947 */ /* 0x000fea0003800000 */
[----:B-----5:R-:W-:Y:S02]  /*16da0*/  MOV R8, R6 ;  /* 0x0000000600087202 */ /* 0x020fe40000000f00 */
        /* <DEDUP_REMOVED lines=22> */
[----:B------:R-:W-:Y:S02]  /*16f10*/  LOP3.LUT R4, R2, 0x64006400, RZ, 0xfc, !PT ;  /* 0x6400640002047812 */ /* 0x000fe400078efcff */
[----:B------:R-:W-:Y:S02]  /*16f20*/  LOP3.LUT R10, R52, 0xc000c, RZ, 0xc0, !PT ;  /* 0x000c000c340a7812 */ /* 0x000fe400078ec0ff */
[----:B------:R-:W-:Y:S02]  /*16f30*/  SHF.R.U32.HI R50, RZ, 0x8, R9 ;  /* 0x00000008ff327819 */ /* 0x000fe40000011609 */
[----:B------:R-:W-:-:S02]  /*16f40*/  LOP3.LUT R20, R9, 0x300030, RZ, 0xc0, !PT ;  /* 0x0030003009147812 */ /* 0x000fc400078ec0ff */
[C---:B------:R-:W-:Y:S02]  /*16f50*/  LOP3.LUT R36, R9.reuse, 0xc000c0, RZ, 0xc0, !PT ;  /* 0x00c000c009247812 */ /* 0x040fe400078ec0ff */
[----:B------:R-:W-:Y:S02]  /*16f60*/  LOP3.LUT R48, R9, 0x30003, RZ, 0xc0, !PT ;  /* 0x0003000309307812 */ /* 0x000fe400078ec0ff */
[----:B------:R-:W-:Y:S02]  /*16f70*/  LOP3.LUT R2, R15, 0xc000c, RZ, 0xc0, !PT ;  /* 0x000c000c0f027812 */ /* 0x000fe400078ec0ff */
[----:B------:R-:W-:Y:S02]  /*16f80*/  LOP3.LUT R9, R5, 0x64006400, RZ, 0xfc, !PT ;  /* 0x6400640005097812 */ /* 0x000fe400078efcff */
[----:B------:R-:W-:Y:S02]  /*16f90*/  LOP3.LUT R18, R54, 0xc000c, RZ, 0xc0, !PT ;  /* 0x000c000c36127812 */ /* 0x000fe400078ec0ff */
[----:B------:R-:W-:-:S02]  /*16fa0*/  LOP3.LUT R10, R10, 0x64006400, RZ, 0xfc, !PT ;  /* 0x640064000a0a7812 */ /* 0x000fc400078efcff */
        /* <DEDUP_REMOVED lines=11> */
[----:B------:R-:W-:Y:S01]  /*17060*/  HFMA2 R5, R11, R12.H1_H1, -258, -258 ;  /* 0xdc08dc080b057431 */ /* 0x000fe2000006000c */
[----:B------:R-:W-:-:S02]  /*17070*/  LOP3.LUT R9, R9, 0x64006400, RZ, 0xfc, !PT ;  /* 0x6400640009097812 */ /* 0x000fc400078efcff */
[----:B------:R-:W-:Y:S01]  /*17080*/  LOP3.LUT R28, R20, 0x64006400, RZ, 0xfc, !PT ;  /* 0x64006400141c7812 */ /* 0x000fe200078efcff */
[----:B------:R-:W-:Y:S01]  /*17090*/  HFMA2 R17, R17, R12.H1_H1, -258, -258 ;  /* 0xdc08dc0811117431 */ /* 0x000fe2000006000c */
[----:B------:R-:W-:Y:S01]  /*170a0*/  LOP3.LUT R13, R8, 0x300030, RZ, 0xc0, !PT ;  /* 0x00300030080d7812 */ /* 0x000fe200078ec0ff */
[-C--:B------:R-:W-:Y:S01]  /*170b0*/  HFMA2 R31, R9, R35.reuse.H0_H0, -66, -66 ;  /* 0xd420d420091f7431 */ /* 0x080fe20000040023 */
[----:B------:R-:W-:Y:S01]  /*170c0*/  LOP3.LUT R11, R52, 0x300030, RZ, 0xc0, !PT ;  /* 0x00300030340b7812 */ /* 0x000fe200078ec0ff */
[----:B------:R-:W-:Y:S01]  /*170d0*/  HFMA2 R28, R28, R35.H0_H0, -66, -66 ;  /* 0xd420d4201c1c7431 */ /* 0x000fe20000040023 */
        /* <DEDUP_REMOVED lines=37> */
[-C--:B------:R-:W-:Y:S01]  /*17330*/  HFMA2 R0, R0, R12.reuse.H1_H1, -258, -258 ;  /* 0xdc08dc0800007431 */ /* 0x080fe2000006000c */
        /* <DEDUP_REMOVED lines=65> */
.L_x_1016:
        /* <DEDUP_REMOVED lines=49> */
.L_x_1017:
        /* <DEDUP_REMOVED lines=48> */
.L_x_1018:
[----:B------:R-:W-:Y:S05]  /*17d60*/  @P0 BRA `(.L_x_1015) ;  /* 0x0000000000b40947 */ /* 0x000fea0003800000 */
[----:B------:R-:W0:Y:S01]  /*17d70*/  LDS.128 R8, [UR4+0xc0] ;  /* 0x0000c004ff087984 */ /* 0x000e220008000c00 */
[----:B------:R-:W-:Y:S02]  /*17d80*/  MOV R57, R0 ;  /* 0x0000000000397202 */ /* 0x000fe40000000f00 */
[----:B------:R-:W-:Y:S01]  /*17d90*/  PRMT R44, R44, 0x5410, R43 ;  /* 0x000054102c2c7816 */ /* 0x000fe2000000002b */
[----:B------:R-:W1:Y:S01]  /*17da0*/  LDS.128 R12, [UR4+0xd0] ;  /* 0x0000d004ff0c7984 */ /* 0x000e620008000c00 */
        /* <DEDUP_REMOVED lines=41> */
.L_x_1015:
[----:B------:R-:W-:Y:S01]  /*18040*/  IADD3 R94, R94, 0x10, RZ ;  /* 0x000000105e5e7810 */ /* 0x000fe20007ffe0ff */
[----:B------:R-:W-:Y:S01]  /*18050*/  UIADD3 UR4, UR4, 0x20, URZ ;  /* 0x0000002004047890 */ /* 0x000fe2000fffe03f */
[----:B------:R-:W-:Y:S02]  /*18060*/  IADD3 R6, P3, R6, R3, RZ ;  /* 0x0000000306067210 */ /* 0x000fe40007f7e0ff */
[C---:B------:R-:W-:Y:S02]  /*18070*/  ISETP.GE.AND P2, PT, R94.reuse, UR5, PT ;  /* 0x000000055e007c0c */ /* 0x040fe4000bf46270 */
[----:B------:R-:W-:Y:S02]  /*18080*/  ISETP.LT.AND P4, PT, R94, R95, PT ;  /* 0x0000005f5e00720c */ /* 0x000fe40003f81270 */
[----:B------:R-:W-:-:S11]  /*18090*/  IADD3.X R7, R7, R89, RZ, P3, !PT ;  /* 0x0000005907077210 */ /* 0x000fd60001ffe4ff */
[----:B------:R-:W-:Y:S05]  /*180a0*/  @!P2 BRA P4, `(.L_x_1019) ;  /* 0xffffffec0038a947 */ /* 0x000fea000203ffff */
.L_x_1014:
        /* <DEDUP_REMOVED lines=18> */
.L_x_1023:
[----:B------:R-:W0:Y:S02]  /*181d0*/  LDS R6, [R4] ;  /* 0x0000000004067984 */ /* 0x000e240000000800 */
[----:B0-----:R-:W-:-:S06]  /*181e0*/  HADD2 R7, R6, R40 ;  /* 0x0000002806077230 */ /* 0x001fcc0000000000 */
[----:B------:R-:W0:Y:S02]  /*181f0*/  ATOMS.CAST.SPIN R7, [R4], R6, R7 ;  /* 0x000000060407738d */ /* 0x000e240001800007 */
[----:B0-----:R-:W-:-:S13]  /*18200*/  ISETP.EQ.U32.AND P0, PT, R7, 0x1, PT ;  /* 0x000000010700780c */ /* 0x001fda0003f02070 */
[----:B------:R-:W-:Y:S05]  /*18210*/  @!P0 BRA `(.L_x_1023) ;  /* 0xfffffffc00ec8947 */ /* 0x000fea000383ffff */
[----:B------:R-:W-:Y:S05]  /*18220*/  BRA `(.L_x_1021) ;  /* 0x00000000000c7947 */ /* 0x000fea0003800000 */
.L_x_1022:
[----:B------:R-:W2:Y:S02]  /*18230*/  LD.E R0, desc[UR6][R2.64] ;  /* 0x0000000602007980 */ /* 0x000ea4000c101900 */
[----:B--2---:R-:W-:-:S05]  /*18240*/  IADD3 R5, R40, R0, RZ ;  /* 0x0000000028057210 */ /* 0x004fca0007ffe0ff */
[----:B------:R0:W-:Y:S02]  /*18250*/  ST.E desc[UR6][R2.64], R5 ;  /* 0x0000000502007985 */ /* 0x0001e4000c101906 */
.L_x_1021:
[----:B------:R-:W-:Y:S05]  /*18260*/  BSYNC B0 ;  /* 0x0000000000007941 */ /* 0x000fea0003800000 */
.L_x_1020:
[----:B------:R1:W-:Y:S01]  /*18270*/  ATOM.E.ADD.F16x2.RN.STRONG.GPU P0, RZ, desc[UR6][R2.64+0x4], R27 ;  /* 0x0000041b02ff79a2 */ /* 0x0003e2000810e1c6 */
[----:B------:R-:W-:Y:S04]  /*18280*/  BSSY B0, `(.L_x_1024) ;  /* 0x000000f000007945 */ /* 0x000fe80003800000 */
[----:B-1----:R-:W-:Y:S05]  /*18290*/  @P0 BRA `(.L_x_1025) ;  /* 0x0000000000340947 */ /* 0x002fea0003800000 */
[----:B------:R-:W1:Y:S02]  /*182a0*/  QSPC.E.S P0, RZ, [R2+0x4] ;  /* 0x0000040002ff73aa */ /* 0x000e640000000500 */
[----:B-1----:R-:W-:Y:S05]  /*182b0*/  @!P0 BRA `(.L_x_1026) ;  /* 0x0000000000208947 */ /* 0x002fea0003800000 */
[----:B------:R-:W-:-:S04]  /*182c0*/  MOV R4, R2 ;  /* 0x0000000200047202 */ /* 0x000fc80000000f00 */
[----:B------:R-:W-:-:S07]  /*182d0*/  MOV R4, R4 ;  /* 0x0000000400047202 */ /* 0x000fce0000000f00 */
.L_x_1027:
[----:B------:R-:W1:Y:S02]  /*182e0*/  LDS R6, [R4+0x4] ;  /* 0x0000040004067984 */ /* 0x000e640000000800 */
[----:B-1----:R-:W-:-:S10]  /*182f0*/  HFMA2.MMA R7, R6, 1, 1, R27 ;  /* 0x3c003c0006077835 */ /* 0x002fd4000000001b */
[----:B------:R-:W1:Y:S02]  /*18300*/  ATOMS.CAST.SPIN R7, [R4+0x4], R6, R7 ;  /* 0x000004060407738d */ /* 0x000e640001800007 */
[----:B-1----:R-:W-:-:S13]  /*18310*/  ISETP.EQ.U32.AND P0, PT, R7, 0x1, PT ;  /* 0x000000010700780c */ /* 0x002fda0003f02070 */
[----:B------:R-:W-:Y:S05]  /*18320*/  @!P0 BRA `(.L_x_1027) ;  /* 0xfffffffc00ec8947 */ /* 0x000fea000383ffff */
[----:B------:R-:W-:Y:S05]  /*18330*/  BRA `(.L_x_1025) ;  /* 0x00000000000c7947 */ /* 0x000fea0003800000 */
.L_x_1026:
[----:B------:R-:W0:Y:S02]  /*18340*/  LD.E R0, desc[UR6][R2.64+0x4] ;  /* 0x0000040602007980 */ /* 0x000e24000c101900 */
[----:B0-----:R-:W-:-:S05]  /*18350*/  IADD3 R5, R27, R0, RZ ;  /* 0x000000001b057210 */ /* 0x001fca0007ffe0ff */
[----:B------:R1:W-:Y:S02]  /*18360*/  ST.E desc[UR6][R2.64+0x4], R5 ;  /* 0x0000040502007985 */ /* 0x0003e4000c101906 */
.L_x_1025:
[----:B------:R-:W-:Y:S05]  /*18370*/  BSYNC B0 ;  /* 0x0000000000007941 */ /* 0x000fea0003800000 */
.L_x_1024:
        /* <DEDUP_REMOVED lines=10> */
.L_x_1031:
[----:B------:R-:W0:Y:S02]  /*18420*/  LDS R6, [R4] ;  /* 0x0000000004067984 */ /* 0x000e240000000800 */
[----:B0-----:R-:W-:-:S06]  /*18430*/  HADD2 R7, R6, R26 ;  /* 0x0000001a06077230 */ /* 0x001fcc0000000000 */
[----:B------:R-:W0:Y:S02]  /*18440*/  ATOMS.CAST.SPIN R7, [R4], R6, R7 ;  /* 0x000000060407738d */ /* 0x000e240001800007 */
[----:B0-----:R-:W-:-:S13]  /*18450*/  ISETP.EQ.U32.AND P0, PT, R7, 0x1, PT ;  /* 0x000000010700780c */ /* 0x001fda0003f02070 */
[----:B------:R-:W-:Y:S05]  /*18460*/  @!P0 BRA `(.L_x_1031) ;  /* 0xfffffffc00ec8947 */ /* 0x000fea000383ffff */
[----:B------:R-:W-:Y:S05]  /*18470*/  BRA `(.L_x_1029) ;  /* 0x00000000000c7947 */ /* 0x000fea0003800000 */
.L_x_1030:
[----:B------:R-:W2:Y:S02]  /*18480*/  LD.E R0, desc[UR6][R2.64] ;  /* 0x0000000602007980 */ /* 0x000ea4000c101900 */
[----:B--2---:R-:W-:-:S05]  /*18490*/  IADD3 R5, R26, R0, RZ ;  /* 0x000000001a057210 */ /* 0x004fca0007ffe0ff */
[----:B------:R0:W-:Y:S02]  /*184a0*/  ST.E desc[UR6][R2.64], R5 ;  /* 0x0000000502007985 */ /* 0x0001e4000c101906 */
.L_x_1029:
[----:B------:R-:W-:Y:S05]  /*184b0*/  BSYNC B0 ;  /* 0x0000000000007941 */ /* 0x000fea0003800000 */
.L_x_1028:
[----:B------:R1:W-:Y:S01]  /*184c0*/  ATOM.E.ADD.F16x2.RN.STRONG.GPU P0, RZ, desc[UR6][R2.64+0x4], R25 ;  /* 0x0000041902ff79a2 */ /* 0x0003e2000810e1c6 */
[----:B------:R-:W-:Y:S04]  /*184d0*/  BSSY B0, `(.L_x_1032) ;  /* 0x000000f000007945 */ /* 0x000fe80003800000 */
[----:B-1----:R-:W-:Y:S05]  /*184e0*/  @P0 BRA `(.L_x_1033) ;  /* 0x0000000000340947 */ /* 0x002fea0003800000 */
[----:B------:R-:W1:Y:S02]  /*184f0*/  QSPC.E.S P0, RZ, [R2+0x4] ;  /* 0x0000040002ff73aa */ /* 0x000e640000000500 */
[----:B-1----:R-:W-:Y:S05]  /*18500*/  @!P0 BRA `(.L_x_1034) ;  /* 0x0000000000208947 */ /* 0x002fea0003800000 */
[----:B------:R-:W-:-:S04]  /*18510*/  MOV R4, R2 ;  /* 0x0000000200047202 */ /* 0x000fc80000000f00 */
[----:B------:R-:W-:-:S07]  /*18520*/  MOV R4, R4 ;  /* 0x0000000400047202 */ /* 0x000fce0000000f00 */
.L_x_1035:
[----:B------:R-:W1:Y:S02]  /*18530*/  LDS R6, [R4+0x4] ;  /* 0x0000040004067984 */ /* 0x000e640000000800 */
[----:B-1----:R-:W-:-:S10]  /*18540*/  HFMA2.MMA R7, R6, 1, 1, R25 ;  /* 0x3c003c0006077835 */ /* 0x002fd40000000019 */
[----:B------:R-:W1:Y:S02]  /*18550*/  ATOMS.CAST.SPIN R7, [R4+0x4], R6, R7 ;  /* 0x000004060407738d */ /* 0x000e640001800007 */
[----:B-1----:R-:W-:-:S13]  /*18560*/  ISETP.EQ.U32.AND P0, PT, R7, 0x1, PT ;  /* 0x000000010700780c */ /* 0x002fda0003f02070 */
[----:B------:R-:W-:Y:S05]  /*18570*/  @!P0 BRA `(.L_x_1035) ;  /* 0xfffffffc00ec8947 */ /* 0x000fea000383ffff */
[----:B------:R-:W-:Y:S05]  /*18580*/  BRA `(.L_x_1033) ;  /* 0x00000000000c7947 */ /* 0x000fea0003800000 */
.L_x_1034:
[----:B------:R-:W0:Y:S02]  /*18590*/  LD.E R0, desc[UR6][R2.64+0x4] ;  /* 0x0000040602007980 */ /* 0x000e24000c101900 */
[----:B0-----:R-:W-:-:S05]  /*185a0*/  IADD3 R5, R25, R0, RZ ;  /* 0x0000000019057210 */ /* 0x001fca0007ffe0ff */
[----:B------:R1:W-:Y:S02]  /*185b0*/  ST.E desc[UR6][R2.64+0x4], R5 ;  /* 0x0000040502007985 */ /* 0x0003e4000c101906 */
.L_x_1033:
[----:B------:R-:W-:Y:S05]  /*185c0*/  BSYNC B0 ;  /* 0x0000000000007941 */ /* 0x000fea0003800000 */
.L_x_1032:
        /* <DEDUP_REMOVED lines=10> */
.L_x_1039:
[----:B------:R-:W0:Y:S02]  /*18670*/  LDS R6, [R4] ;  /* 0x0000000004067984 */ /* 0x000e240000000800 */
[----:B0-----:R-:W-:-:S06]  /*18680*/  HADD2 R7, R6, R24 ;  /* 0x0000001806077230 */ /* 0x001fcc0000000000 */
[----:B------:R-:W0:Y:S02]  /*18690*/  ATOMS.CAST.SPIN R7, [R4], R6, R7 ;  /* 0x000000060407738d */ /* 0x000e240001800007 */
[----:B0-----:R-:W-:-:S13]  /*186a0*/  ISETP.EQ.U32.AND P0, PT, R7, 0x1, PT ;  /* 0x000000010700780c */ /* 0x001fda0003f02070 */
[----:B------:R-:W-:Y:S05]  /*186b0*/  @!P0 BRA `(.L_x_1039) ;  /* 0xfffffffc00ec8947 */ /* 0x000fea000383ffff */
[----:B------:R-:W-:Y:S05]  /*186c0*/  BRA `(.L_x_1037) ;  /* 0x00000000000c7947 */ /* 0x000fea0003800000 */
.L_x_1038:
[----:B------:R-:W2:Y:S02]  /*186d0*/  LD.E R0, desc[UR6][R2.64] ;  /* 0x0000000602007980 */ /* 0x000ea4000c101900 */
[----:B--2---:R-:W-:-:S05]  /*186e0*/  IADD3 R5, R24, R0, RZ ;  /* 0x0000000018057210 */ /* 0x004fca0007ffe0ff */
[----:B------:R0:W-:Y:S02]  /*186f0*/  ST.E desc[UR6][R2.64], R5 ;  /* 0x0000000502007985 */ /* 0x0001e4000c101906 */
.L_x_1037:
[----:B------:R-:W-:Y:S05]  /*18700*/  BSYNC B0 ;  /* 0x0000000000007941 */ /* 0x000fea0003800000 */
.L_x_1036:
[----:B------:R1:W-:Y:S01]  /*18710*/  ATOM.E.ADD.F16x2.RN.STRONG.GPU P0, RZ, desc[UR6][R2.64+0x4], R23 ;  /* 0x0000041702ff79a2 */ /* 0x0003e2000810e1c6 */
[----:B------:R-:W-:Y:S04]  /*18720*/  BSSY B0, `(.L_x_1040) ;  /* 0x000000f000007945 */ /* 0x000fe80003800000 */
[----:B-1----:R-:W-:Y:S05]  /*18730*/  @P0 BRA `(.L_x_1041) ;  /* 0x0000000000340947 */ /* 0x002fea0003800000 */
[----:B------:R-:W1:Y:S02]  /*18740*/  QSPC.E.S P0, RZ, [R2+0x4] ;  /* 0x0000040002ff73aa */ /* 0x000e640000000500 */
[----:B-1----:R-:W-:Y:S05]  /*18750*/  @!P0 BRA `(.L_x_1042) ;  /* 0x0000000000208947 */ /* 0x002fea0003800000 */
[----:B------:R-:W-:-:S04]  /*18760*/  MOV R4, R2 ;  /* 0x0000000200047202 */ /* 0x000fc80000000f00 */
[----:B------:R-:W-:-:S07]  /*18770*/  MOV R4, R4 ;  /* 0x0000000400047202 */ /* 0x000fce0000000f00 */
.L_x_1043:
[----:B------:R-:W1:Y:S02]  /*18780*/  LDS R6, [R4+0x4] ;  /* 0x0000040004067984 */ /* 0x000e640000000800 */
[----:B-1----:R-:W-:-:S10]  /*18790*/  HFMA2.MMA R7, R6, 1, 1, R23 ;  /* 0x3c003c0006077835 */ /* 0x002fd40000000017 */
[----:B------:R-:W1:Y:S02]  /*187a0*/  ATOMS.CAST.SPIN R7, [R4+0x4], R6, R7 ;  /* 0x000004060407738d */ /* 0x000e640001800007 */
[----:B-1----:R-:W-:-:S13]  /*187b0*/  ISETP.EQ.U32.AND P0, PT, R7, 0x1, PT ;  /* 0x000000010700780c */ /* 0x002fda0003f02070 */
[----:B------:R-:W-:Y:S05]  /*187c0*/  @!P0 BRA `(.L_x_1043) ;  /* 0xfffffffc00ec8947 */ /* 0x000fea000383ffff */
[----:B------:R-:W-:Y:S05]  /*187d0*/  BRA `(.L_x_1041) ;  /* 0x00000000000c7947 */ /* 0x000fea0003800000 */
.L_x_1042:
[----:B------:R-:W0:Y:S02]  /*187e0*/  LD.E R0, desc[UR6][R2.64+0x4] ;  /* 0x0000040602007980 */ /* 0x000e24000c101900 */
[----:B0-----:R-:W-:-:S05]  /*187f0*/  IADD3 R5, R23, R0, RZ ;  /* 0x0000000017057210 */ /* 0x001fca0007ffe0ff */
[----:B------:R1:W-:Y:S02]  /*18800*/  ST.E desc[UR6][R2.64+0x4], R5 ;  /* 0x0000040502007985 */ /* 0x0003e4000c101906 */
.L_x_1041:
[----:B------:R-:W-:Y:S05]  /*18810*/  BSYNC B0 ;  /* 0x0000000000007941 */ /* 0x000fea0003800000 */
.L_x_1040:
        /* <DEDUP_REMOVED lines=10> */
.L_x_1047:
[----:B------:R-:W0:Y:S02]  /*188c0*/  LDS R6, [R4] ;  /* 0x0000000004067984 */ /* 0x000e240000000800 */
[----:B0-----:R-:W-:-:S06]  /*188d0*/  HADD2 R7, R6, R22 ;  /* 0x0000001606077230 */ /* 0x001fcc0000000000 */
[----:B------:R-:W0:Y:S02]  /*188e0*/  ATOMS.CAST.SPIN R7, [R4], R6, R7 ;  /* 0x000000060407738d */ /* 0x000e240001800007 */
[----:B0-----:R-:W-:-:S13]  /*188f0*/  ISETP.EQ.U32.AND P0, PT, R7, 0x1, PT ;  /* 0x000000010700780c */ /* 0x001fda0003f02070 */
[----:B------:R-:W-:Y:S05]  /*18900*/  @!P0 BRA `(.L_x_1047) ;  /* 0xfffffffc00ec8947 */ /* 0x000fea000383ffff */
[----:B------:R-:W-:Y:S05]  /*18910*/  BRA `(.L_x_1045) ;  /* 0x00000000000c7947 */ /* 0x000fea0003800000 */
.L_x_1046:
[----:B------:R-:W2:Y:S02]  /*18920*/  LD.E R0, desc[UR6][R2.64] ;  /* 0x0000000602007980 */ /* 0x000ea4000c101900 */
[----:B--2---:R-:W-:-:S05]  /*18930*/  IADD3 R5, R22, R0, RZ ;  /* 0x0000000016057210 */ /* 0x004fca0007ffe0ff */
[----:B------:R0:W-:Y:S02]  /*18940*/  ST.E desc[UR6][R2.64], R5 ;  /* 0x0000000502007985 */ /* 0x0001e4000c101906 */
.L_x_1045:
[----:B------:R-:W-:Y:S05]  /*18950*/  BSYNC B0 ;  /* 0x0000000000007941 */ /* 0x000fea0003800000 */
.L_x_1044:
[----:B------:R1:W-:Y:S02]  /*18960*/  ATOM.E.ADD.F16x2.RN.STRONG.GPU P0, RZ, desc[UR6][R2.64+0x4], R21 ;  /* 0x0000041502ff79a2 */ /* 0x0003e4000810e1c6 */
[----:B-1----:R-:W-:Y:S05]  /*18970*/  @P0 EXIT ;  /* 0x000000000000094d */ /* 0x002fea0003800000 */
[----:B------:R-:W1:Y:S02]  /*18980*/  QSPC.E.S P0, RZ, [R2+0x4] ;  /* 0x0000040002ff73aa */ /* 0x000e640000000500 */
[----:B-1----:R-:W-:Y:S05]  /*18990*/  @!P0 BRA `(.L_x_1048) ;  /* 0x00000000001c8947 */ /* 0x002fea0003800000 */
[----:B0-----:R-:W-:-:S07]  /*189a0*/  MOV R2, R2 ;  /* 0x0000000200027202 */ /* 0x001fce0000000f00 */
.L_x_1049:
[----:B------:R-:W0:Y:S02]  /*189b0*/  LDS R4, [R2+0x4] ;  /* 0x0000040002047984 */ /* 0x000e240000000800 */
[----:B0-----:R-:W-:-:S10]  /*189c0*/  HFMA2.MMA R5, R4, 1, 1, R21 ;  /* 0x3c003c0004057835 */ /* 0x001fd40000000015 */
[----:B------:R-:W0:Y:S02]  /*189d0*/  ATOMS.CAST.SPIN R5, [R2+0x4], R4, R5 ;  /* 0x000004040205738d */ /* 0x000e240001800005 */
[----:B0-----:R-:W-:-:S13]  /*189e0*/  ISETP.EQ.U32.AND P0, PT, R5, 0x1, PT ;  /* 0x000000010500780c */ /* 0x001fda0003f02070 */
[----:B------:R-:W-:Y:S05]  /*189f0*/  @!P0 BRA `(.L_x_1049) ;  /* 0xfffffffc00ec8947 */ /* 0x000fea000383ffff */
[----:B------:R-:W-:Y:S05]  /*18a00*/  EXIT ;  /* 0x000000000000794d */ /* 0x000fea0003800000 */
.L_x_1048:
[----:B------:R-:W0:Y:S02]  /*18a10*/  LD.E R0, desc[UR6][R2.64+0x4] ;  /* 0x0000040602007980 */ /* 0x000e24000c101900 */
[----:B0-----:R-:W-:-:S05]  /*18a20*/  IADD3 R5, R21, R0, RZ ;  /* 0x0000000015057210 */ /* 0x001fca0007ffe0ff */
[----:B------:R-:W-:Y:S01]  /*18a30*/  ST.E desc[UR6][R2.64+0x4], R5 ;  /* 0x0000040502007985 */ /* 0x000fe2000c101906 */
[----:B------:R-:W-:Y:S05]  /*18a40*/  EXIT ;  /* 0x000000000000794d */ /* 0x000fea0003800000 */
.L_x_1050:
        /* <DEDUP_REMOVED lines=11> */
.L_x_5195:


//--------------------- .text._Z23gemm_half_q_half_kernelILi4ELi160ELb1ELb0ELi32EEvPK6__halfPKjS4_S2_PS0_iiiiPKtS7_iiiiiibS2_i --------------------------
	.section	.text._Z23gemm_half_q_half_kernelILi4ELi160ELb1ELb0ELi32EEvPK6__halfPKjS4_S2_PS0_iiiiPKtS7_iiiiiibS2_i,"ax",@progbits
	.align	128
        .global         _Z23gemm_half_q_half_kernelILi4ELi160ELb1ELb0ELi32EEvPK6__halfPKjS4_S2_PS0_iiiiPKtS7_iiiiiibS2_i
        .type           _Z23gemm_half_q_half_kernelILi4ELi160ELb1ELb0ELi32EEvPK6__halfPKjS4_S2_PS0_iiiiPKtS7_iiiiiibS2_i,@function
        .size           _Z23gemm_half_q_half_kernelILi4ELi160ELb1ELb0ELi32EEvPK6__halfPKjS4_S2_PS0_iiiiPKtS7_iiiiiibS2_i,(.L_x_5196 - _Z23gemm_half_q_half_kernelILi4ELi160ELb1ELb0ELi32EEvPK6__halfPKjS4_S2_PS0_iiiiPKtS7_iiiiiibS2_i)
        .other          _Z23gemm_half_q_half_kernelILi4ELi160ELb1ELb0ELi32EEvPK6__halfPKjS4_S2_PS0_iiiiPKtS7_iiiiiibS2_i,@"STO_CUDA_ENTRY STV_DEFAULT"
_Z23gemm_half_q_half_kernelILi4ELi160ELb1ELb0ELi32EEvPK6__halfPKjS4_S2_PS0_iiiiPKtS7_iiiiiibS2_i:
.text._Z23gemm_half_q_half_kernelILi4ELi160ELb1ELb0ELi32EEvPK6__halfPKjS4_S2_PS0_iiiiPKtS7_iiiiiibS2_i:
        /* <DEDUP_REMOVED lines=12> */
[----:B0-----:R-:W-:-:S05]  /*00c0*/  IMAD R15, R2, -0x4, R15 ;  /* 0xfffffffc020f7824 */ /* 0x001fca00078e020f */
[C---:B------:R-:W-:Y:S02]  /*00d0*/  ISETP.GE.AND P1, PT, R15.reuse, 0x1, PT ;  /* 0x000000010f00780c */ /* 0x040fe40003f26270 */
[----:B------:R-:W-:Y:S02]  /*00e0*/  VIMNMX R58, R15, 0x4, PT ;  /* 0x000000040f3a7848 */ /* 0x000fe40003fe0100 */
[----:B-1----:R-:W-:Y:S02]  /*00f0*/  LEA R14, R4, R3, 0x5 ;  /* 0x00000003040e7211 */ /* 0x002fe400078e28ff */
        /* <DEDUP_REMOVED lines=8> */
[----:B------:R-:W-:Y:S02]  /*0180*/  PRMT R28, RZ, 0x7610, R28 ;  /* 0x00007610ff1c7816 */ /* 0x000fe4000000001c */
[----:B--2---:R-:W-:-:S09]  /*0190*/  PRMT R4, R13, 0x7610, R4 ;  /* 0x000076100d047816 */ /* 0x004fd20000000004 */
        /* <DEDUP_REMOVED lines=11> */
[----:B------:R-:W-:Y:S02]  /*0250*/  PRMT R55, RZ, 0x7610, R55 ;  /* 0x00007610ff377816 */ /* 0x000fe40000000037 */
[----:B--2---:R-:W-:-:S07]  /*0260*/  LOP3.LUT R4, R54, R13, RZ, 0xfc, !PT ;  /* 0x0000000d36047212 */ /* 0x004fce00078efcff */
        /* <DEDUP_REMOVED lines=12> */
.L_x_1051:
        /* <DEDUP_REMOVED lines=25> */
.L_x_1056:
        /* <DEDUP_REMOVED lines=37> */
.L_x_1055:
        /* <DEDUP_REMOVED lines=24> */
.L_x_1057:
        /* <DEDUP_REMOVED lines=14> */
.L_x_1054:
        /* <DEDUP_REMOVED lines=10> */
.L_x_1059:
        /* <DEDUP_REMOVED lines=37> */
.L_x_1058:
        /* <DEDUP_REMOVED lines=24> */
.L_x_1060:
        /* <DEDUP_REMOVED lines=13> */
.L_x_1053:
[----:B------:R-:W-:Y:S05]  /*0eb0*/  BSYNC B0 ;  /* 0x0000000000007941 */ /* 0x000fea0003800000 */
.L_x_1052:
        /* <DEDUP_REMOVED lines=17> */
.L_x_1063:
        /* <DEDUP_REMOVED lines=19> */
.L_x_1062:
        /* <DEDUP_REMOVED lines=14> */
.L_x_1064:
[----:B------:R-:W-:-:S13]  /*11e0*/  ISETP.LT.OR P0, PT, R3, R58, P0 ;  /* 0x0000003a0300720c */ /* 0x000fda0000701670 */
[----:B--2---:R-:W2:Y:S01]  /*11f0*/  @P0 LDC.64 R4, c[0x0][0x230] ;  /* 0x00008c00ff040b82 */ /* 0x004ea20000000a00 */
[----:B------:R-:W-:-:S05]  /*1200*/  @P0 LEA R2, R2, R3, 0x2 ;  /* 0x0000000302020211 */ /* 0x000fca00078e10ff */
[----:B------:R-:W-:-:S04]  /*1210*/  @P0 IMAD R3, R2, R59, R14 ;  /* 0x0000003b02030224 */ /* 0x000fc800078e020e */
[----:B--2---:R-:W-:-:S05]  /*1220*/  @P0 IMAD.WIDE R2, R3, 0x2, R4 ;  /* 0x0000000203020825 */ /* 0x004fca00078e0204 */
[----:B------:R2:W-:Y:S02]  /*1230*/  @P0 STG.E.64 desc[UR6][R2.64], RZ ;  /* 0x000000ff02000986 */ /* 0x0005e4000c101b06 */
.L_x_1061:
[----:B------:R-:W3:Y:S08]  /*1240*/  LDC R17, c[0x0][0x25c] ;  /* 0x00009700ff117b82 */ /* 0x000ef00000000800 */
[----:B------:R-:W-:Y:S01]  /*1250*/  BAR.SYNC.DEFER_BLOCKING 0x0 ;  /* 0x0000000000007b1d */ /* 0x000fe20000010000 */
[----:B------:R-:W-:-:S07]  /*1260*/  ISETP.GE.AND P0, PT, R56, R57, PT ;  /* 0x000000393800720c */ /* 0x000fce0003f06270 */
[----:B------:R-:W4:Y:S06]  /*1270*/  LDC R7, c[0x0][0x264] ;  /* 0x00009900ff077b82 */ /* 0x000f2c0000000800 */
[----:B------:R-:W-:Y:S05]  /*1280*/  @P0 BRA `(.L_x_1065) ;  /* 0x0000000000d40947 */ /* 0x000fea0003800000 */
[----:B--2---:R-:W0:Y:S01]  /*1290*/  LDC.64 R2, c[0x0][0x248] ;  /* 0x00009200ff027b82 */ /* 0x004e220000000a00 */
[----:B------:R-:W-:-:S07]  /*12a0*/  SHF.L.U32 R9, R0, 0x6, RZ ;  /* 0x0000000600097819 */ /* 0x000fce00000006ff */
[----:B------:R-:W2:Y:S01]  /*12b0*/  LDC.64 R4, c[0x0][0x220] ;  /* 0x00008800ff047b82 */ /* 0x000ea20000000a00 */
[----:B01----:R-:W-:-:S05]  /*12c0*/  IMAD.WIDE R8, R9, 0x2, R2 ;  /* 0x0000000209087825 */ /* 0x003fca00078e0202 */
[----:B------:R0:W5:Y:S01]  /*12d0*/  LDG.E.U16.CONSTANT R0, desc[UR6][R8.64] ;  /* 0x0000000608007981 */ /* 0x000162000c1e9500 */
[----:B------:R-:W-:Y:S01]  /*12e0*/  SHF.R.S32.HI R11, RZ, 0x1f, R14 ;  /* 0x0000001fff0b7819 */ /* 0x000fe2000001140e */
[----:B------:R-:W-:Y:S01]  /*12f0*/  UMOV UR4, URZ ;  /* 0x0000003f00047c82 */ /* 0x000fe20008000000 */
[----:B------:R-:W-:Y:S02]  /*1300*/  SHF.L.U32 R6, R14, 0x2, RZ ;  /* 0x000000020e067819 */ /* 0x000fe400000006ff */
[----:B------:R-:W-:Y:S02]  /*1310*/  LEA.HI R11, R11, R14, RZ, 0x3 ;  /* 0x0000000e0b0b7211 */ /* 0x000fe400078f18ff */
[----:B------:R-:W-:Y:S02]  /*1320*/  MOV R20, R56 ;  /* 0x0000003800147202 */ /* 0x000fe40000000f00 */
[----:B------:R-:W-:Y:S02]  /*1330*/  LOP3.LUT R6, R6, 0x10, RZ, 0xc0, !PT ;  /* 0x0000001006067812 */ /* 0x000fe400078ec0ff */
[----:B0-2---:R-:W-:-:S07]  /*1340*/  SHF.R.S32.HI R16, RZ, 0x3, R11 ;  /* 0x00000003ff107819 */ /* 0x005fce000001140b */
.L_x_1066:
        /* <DEDUP_REMOVED lines=9> */
[----:B------:R-:W-:-:S05]  /*13e0*/  IMAD.WIDE R18, R19, 0x2, R2 ;  /* 0x0000000213127825 */ /* 0x000fca00078e0202 */
[----:B------:R-:W3:Y:S01]  /*13f0*/  LDG.E.U16.CONSTANT R25, desc[UR6][R18.64] ;  /* 0x0000000612197981 */ /* 0x000ee2000c1e9500 */
[----:B0-----:R-:W-:-:S05]  /*1400*/  IMAD.WIDE R10, R12, 0x2, R10 ;  /* 0x000000020c0a7825 */ /* 0x001fca00078e020a */
[----:B------:R-:W4:Y:S01]  /*1410*/  LDG.E.U16.CONSTANT R23, desc[UR6][R10.64] ;  /* 0x000000060a177981 */ /* 0x000f22000c1e9500 */
[----:B------:R-:W-:Y:S01]  /*1420*/  UIADD3 UR4, UR4, 0x1, URZ ;  /* 0x0000000104047890 */ /* 0x000fe2000fffe03f */
[----:B--2---:R-:W-:-:S04]  /*1430*/  SHF.R.U32.HI R12, RZ, R6, R9 ;  /* 0x00000006ff0c7219 */ /* 0x004fc80000011609 */
[--C-:B------:R-:W-:Y:S02]  /*1440*/  SHF.R.U32.HI R22, RZ, 0x4, R12.reuse ;  /* 0x00000004ff167819 */ /* 0x100fe4000001160c */
[----:B------:R-:W-:Y:S02]  /*1450*/  LOP3.LUT R21, R12, 0xf, RZ, 0xc0, !PT ;  /* 0x0000000f0c157812 */ /* 0x000fe400078ec0ff */
        /* <DEDUP_REMOVED lines=24> */
.L_x_1065:
[----:B------:R-:W-:Y:S01]  /*15e0*/  ULDC UR8, c[0x0][0x258] ;  /* 0x0000960000087ab9 */ /* 0x000fe20000000800 */
[----:B------:R-:W-:Y:S01]  /*15f0*/  ULDC UR4, c[0x0][0x260] ;  /* 0x0000980000047ab9 */ /* 0x000fe20000000800 */
[C---:B------:R-:W-:Y:S01]  /*1600*/  ISETP.GT.AND P2, PT, R56.reuse, UR8, PT ;  /* 0x0000000838007c0c */ /* 0x040fe2000bf44270 */
[----:B------:R-:W-:Y:S01]  /*1610*/  ULDC UR5, c[0x0][0x268] ;  /* 0x00009a0000057ab9 */ /* 0x000fe20000000800 */
[C---:B------:R-:W-:Y:S02]  /*1620*/  VIMNMX R0, R56.reuse, UR8, PT ;  /* 0x0000000838007c48 */ /* 0x040fe4000bfe0100 */
[C---:B------:R-:W-:Y:S02]  /*1630*/  ISETP.GT.AND P4, PT, R56.reuse, UR4, PT ;  /* 0x0000000438007c0c */ /* 0x040fe4000bf84270 */
[----:B--2---:R-:W-:Y:S02]  /*1640*/  SHF.R.S32.HI R3, RZ, 0x1f, R0 ;  /* 0x0000001fff037819 */ /* 0x004fe40000011400 */
[----:B------:R-:W-:-:S02]  /*1650*/  ISETP.GT.AND P6, PT, R56, UR5, PT ;  /* 0x0000000538007c0c */ /* 0x000fc4000bfc4270 */
[----:B------:R-:W-:Y:S01]  /*1660*/  LEA.HI R4, R3, R0, RZ, 0x5 ;  /* 0x0000000003047211 */ /* 0x000fe200078f28ff */
[----:B------:R-:W-:Y:S01]  /*1670*/  HFMA2.MMA R0, -RZ, RZ, 0, 0 ;  /* 0x00000000ff007435 */ /* 0x000fe200000001ff */
[C---:B---3--:R-:W-:Y:S02]  /*1680*/  ISETP.GT.AND P3, PT, R56.reuse, R17, PT ;  /* 0x000000113800720c */ /* 0x048fe40003f64270 */
[----:B----4-:R-:W-:Y:S02]  /*1690*/  ISETP.GT.AND P5, PT, R56, R7, PT ;  /* 0x000000073800720c */ /* 0x010fe40003fa4270 */
[----:B------:R-:W-:Y:S01]  /*16a0*/  MOV R2, RZ ;  /* 0x000000ff00027202 */ /* 0x000fe20000000f00 */
[----:B------:R-:W-:Y:S10]  /*16b0*/  @!P2 BRA `(.L_x_1067) ;  /* 0x00000000001ca947 */ /* 0x000ff40003800000 */
[----:B------:R-:W2:Y:S02]  /*16c0*/  LDC R3, c[0x0][0x25c] ;  /* 0x00009700ff037b82 */ /* 0x000ea40000000800 */
[----:B--2---:R-:W-:-:S04]  /*16d0*/  VIMNMX R2, R56, R3, PT ;  /* 0x0000000338027248 */ /* 0x004fc80003fe0100 */
[----:B------:R-:W-:-:S04]  /*16e0*/  IADD3 R2, R2, -UR8, RZ ;  /* 0x8000000802027c10 */ /* 0x000fc8000fffe0ff */
[----:B------:R-:W-:-:S04]  /*16f0*/  SHF.R.S32.HI R3, RZ, 0x1f, R2 ;  /* 0x0000001fff037819 */ /* 0x000fc80000011402 */
[----:B------:R-:W-:-:S04]  /*1700*/  LEA.HI R3, R3, R2, RZ, 0x5 ;  /* 0x0000000203037211 */ /* 0x000fc800078f28ff */
[----:B------:R-:W-:-:S05]  /*1710*/  SHF.R.S32.HI R3, RZ, 0x5, R3 ;  /* 0x00000005ff037819 */ /* 0x000fca0000011403 */
[----:B------:R-:W-:-:S07]  /*1720*/  IMAD R2, R3, 0x6, RZ ;  /* 0x0000000603027824 */ /* 0x000fce00078e02ff */
.L_x_1067:
[----:B------:R-:W-:Y:S05]  /*1730*/  @!P3 BRA `(.L_x_1068) ;  /* 0x00000000001cb947 */ /* 0x000fea0003800000 */
[----:B------:R-:W2:Y:S02]  /*1740*/  LDC R3, c[0x0][0x260] ;  /* 0x00009800ff037b82 */ /* 0x000ea40000000800 */
[----:B--2---:R-:W-:-:S04]  /*1750*/  VIMNMX R0, R56, R3, PT ;  /* 0x0000000338007248 */ /* 0x004fc80003fe0100 */
[----:B------:R-:W-:-:S04]  /*1760*/  IADD3 R0, R0, -R17, RZ ;  /* 0x8000001100007210 */ /* 0x000fc80007ffe0ff */
[----:B------:R-:W-:-:S04]  /*1770*/  SHF.R.S32.HI R3, RZ, 0x1f, R0 ;  /* 0x0000001fff037819 */ /* 0x000fc80000011400 */
[----:B------:R-:W-:-:S04]  /*1780*/  LEA.HI R3, R3, R0, RZ, 0x5 ;  /* 0x0000000003037211 */ /* 0x000fc800078f28ff */
[----:B------:R-:W-:-:S04]  /*1790*/  SHF.R.S32.HI R3, RZ, 0x5, R3 ;  /* 0x00000005ff037819 */ /* 0x000fc80000011403 */
[----:B------:R-:W-:-:S07]  /*17a0*/  LEA R0, R3, R3, 0x2 ;  /* 0x0000000303007211 */ /* 0x000fce00078e10ff */
.L_x_1068:
[----:B------:R-:W-:Y:S01]  /*17b0*/  HFMA2.MMA R3, -RZ, RZ, 0, 0 ;  /* 0x00000000ff037435 */ /* 0x000fe200000001ff */
[----:B------:R-:W-:Y:S02]  /*17c0*/  SHF.R.S32.HI R17, RZ, 0x5, R4 ;  /* 0x00000005ff117819 */ /* 0x000fe40000011404 */
[----:B------:R-:W-:Y:S01]  /*17d0*/  MOV R5, RZ ;  /* 0x000000ff00057202 */ /* 0x000fe20000000f00 */
[----:B------:R-:W-:Y:S07]  /*17e0*/  @!P4 BRA `(.L_x_1069) ;  /* 0x00000000001cc947 */ /* 0x000fee0003800000 */
[----:B------:R-:W2:Y:S02]  /*17f0*/  LDC R5, c[0x0][0x264] ;  /* 0x00009900ff057b82 */ /* 0x000ea40000000800 */
[----:B--2---:R-:W-:-:S04]  /*1800*/  VIMNMX R4, R56, R5, PT ;  /* 0x0000000538047248 */ /* 0x004fc80003fe0100 */
[----:B------:R-:W-:-:S04]  /*1810*/  IADD3 R4, R4, -UR4, RZ ;  /* 0x8000000404047c10 */ /* 0x000fc8000fffe0ff */
[----:B------:R-:W-:-:S04]  /*1820*/  SHF.R.S32.HI R5, RZ, 0x1f, R4 ;  /* 0x0000001fff057819 */ /* 0x000fc80000011404 */
[----:B------:R-:W-:-:S04]  /*1830*/  LEA.HI R5, R5, R4, RZ, 0x5 ;  /* 0x0000000405057211 */ /* 0x000fc800078f28ff */
[----:B------:R-:W-:-:S04]  /*1840*/  SHF.R.S32.HI R5, RZ, 0x5, R5 ;  /* 0x00000005ff057819 */ /* 0x000fc80000011405 */
[----:B------:R-:W-:-:S07]  /*1850*/  SHF.L.U32 R5, R5, 0x2, RZ ;  /* 0x0000000205057819 */ /* 0x000fce00000006ff */
.L_x_1069:
        /* <DEDUP_REMOVED lines=8> */
.L_x_1070:
[----:B------:R-:W-:Y:S01]  /*18e0*/  HFMA2.MMA R4, -RZ, RZ, 0, 0 ;  /* 0x00000000ff047435 */ /* 0x000fe200000001ff */
[----:B------:R-:W-:Y:S10]  /*18f0*/  @!P6 BRA `(.L_x_1071) ;  /* 0x00000000001ce947 */ /* 0x000ff40003800000 */
[----:B------:R-:W2:Y:S02]  /*1900*/  LDC R7, c[0x0][0x26c] ;  /* 0x00009b00ff077b82 */ /* 0x000ea40000000800 */
[----:B--2---:R-:W-:-:S04]  /*1910*/  VIMNMX R4, R56, R7, PT ;  /* 0x0000000738047248 */ /* 0x004fc80003fe0100 */
[----:B------:R-:W-:-:S04]  /*1920*/  IADD3 R4, R4, -UR5, RZ ;  /* 0x8000000504047c10 */ /* 0x000fc8000fffe0ff */
[----:B------:R-:W-:-:S04]  /*1930*/  SHF.R.S32.HI R7, RZ, 0x1f, R4 ;  /* 0x0000001fff077819 */ /* 0x000fc80000011404 */
[----:B------:R-:W-:-:S04]  /*1940*/  LEA.HI R7, R7, R4, RZ, 0x5 ;  /* 0x0000000407077211 */ /* 0x000fc800078f28ff */
[----:B------:R-:W-:-:S04]  /*1950*/  SHF.R.S32.HI R7, RZ, 0x5, R7 ;  /* 0x00000005ff077819 */ /* 0x000fc80000011407 */
[----:B------:R-:W-:-:S07]  /*1960*/  SHF.L.U32 R4, R7, 0x1, RZ ;  /* 0x0000000107047819 */ /* 0x000fce00000006ff */
.L_x_1071:
[----:B------:R-:W-:Y:S01]  /*1970*/  LEA R2, R17, R2, 0x3 ;  /* 0x0000000211027211 */ /* 0x000fe200078e18ff */
[----:B------:R-:W2:Y:S01]  /*1980*/  S2UR UR5, SR_CgaCtaId ;  /* 0x00000000000579c3 */ /* 0x000ea20000008800 */
[----:B------:R-:W-:Y:S01]  /*1990*/  ISETP.GE.OR P0, PT, R56, UR8, P0 ;  /* 0x0000000838007c0c */ /* 0x000fe20008706670 */
[----:B------:R-:W-:Y:S01]  /*19a0*/  ULDC.64 UR10, c[0x0][0x218] ;  /* 0x00008600000a7ab9 */ /* 0x000fe20000000a00 */
[----:B------:R-:W-:Y:S01]  /*19b0*/  IADD3 R0, R5, R2, R0 ;  /* 0x0000000205007210 */ /* 0x000fe20007ffe000 */
[----:B------:R-:W-:Y:S01]  /*19c0*/  UMOV UR4, 0x400 ;  /* 0x0000040000047882 */ /* 0x000fe20000000000 */
[----:B0-----:R-:W-:Y:S02]  /*19d0*/  SHF.R.S32.HI R16, RZ, 0x1f, R14 ;  /* 0x0000001fff107819 */ /* 0x001fe4000001140e */
[----:B------:R-:W-:Y:S02]  /*19e0*/  IADD3 R0, R4, R0, R3 ;  /* 0x0000000004007210 */ /* 0x000fe40007ffe003 */
[----:B-1----:R-:W-:-:S02]  /*19f0*/  PRMT R8, RZ, 0x5410, RZ ;  /* 0x00005410ff087816 */ /* 0x002fc400000000ff */
[----:B------:R-:W-:Y:S01]  /*1a00*/  PRMT R7, RZ, 0x5410, RZ ;  /* 0x00005410ff077816 */ /* 0x000fe200000000ff */
[----:B------:R-:W-:Y:S01]  /*1a10*/  IMAD R17, R0, R59, RZ ;  /* 0x0000003b00117224 */ /* 0x000fe200078e02ff */
[----:B------:R-:W-:Y:S02]  /*1a20*/  PRMT R6, RZ, 0x5410, RZ ;  /* 0x00005410ff067816 */ /* 0x000fe400000000ff */
[----:B------:R-:W-:Y:S02]  /*1a30*/  PRMT R5, RZ, 0x5410, RZ ;  /* 0x00005410ff057816 */ /* 0x000fe400000000ff */
[----:B------:R-:W-:Y:S02]  /*1a40*/  SHF.R.S32.HI R19, RZ, 0x1f, R17 ;  /* 0x0000001fff137819 */ /* 0x000fe40000011411 */
[----:B------:R-:W-:Y:S02]  /*1a50*/  IADD3 R27, P2, R14, R17, RZ ;  /* 0x000000110e1b7210 */ /* 0x000fe40007f5e0ff */
[----:B------:R-:W-:-:S02]  /*1a60*/  PRMT R4, RZ, 0x5410, RZ ;  /* 0x00005410ff047816 */ /* 0x000fc400000000ff */
[----:B------:R-:W-:Y:S01]  /*1a70*/  IADD3.X R0, R19, R16, RZ, P2, !PT ;  /* 0x0000001013007210 */ /* 0x000fe200017fe4ff */
[----:B--2---:R-:W-:Y:S01]  /*1a80*/  ULEA UR4, UR5, UR4, 0x18 ;  /* 0x0000000405047291 */ /* 0x004fe2000f8ec03f */
        /* <DEDUP_REMOVED lines=10> */
[----:B------:R-:W-:Y:S01]  /*1b30*/  PRMT R8, R8, 0x5410, RZ ;  /* 0x0000541008087816 */ /* 0x000fe200000000ff */
[----:B------:R-:W-:Y:S01]  /*1b40*/  HADD2.F32 R31, -RZ, R10.H0_H0 ;  /* 0x2000000aff1f7230 */ /* 0x000fe20000004100 */
[----:B------:R-:W-:Y:S01]  /*1b50*/  IADD3.X R59, R16, R59, R19, P0, P2 ;  /* 0x0000003b103b7210 */ /* 0x000fe200007e4413 */
[----:B------:R-:W-:Y:S01]  /*1b60*/  HADD2.F32 R32, -RZ, R9.H0_H0 ;  /* 0x20000009ff207230 */ /* 0x000fe20000004100 */
[----:B------:R-:W-:Y:S01]  /*1b70*/  LEA R24, P0, R14, UR10, 0x2 ;  /* 0x0000000a0e187c11 */ /* 0x000fe2000f8010ff */
[----:B------:R-:W-:Y:S01]  /*1b80*/  ULDC UR8, c[0x0][0x258] ;  /* 0x0000960000087ab9 */ /* 0x000fe20000000800 */
[----:B------:R-:W-:-:S02]  /*1b90*/  ULDC UR9, c[0x0][0x240] ;  /* 0x0000900000097ab9 */ /* 0x000fc40000000800 */
[----:B------:R-:W-:-:S09]  /*1ba0*/  LEA.HI.X R25, R14, UR11, R59, 0x2, P0 ;  /* 0x0000000b0e197c11 */ /* 0x000fd200080f143b */
.L_x_1089:
[----:B------:R-:W-:Y:S01]  /*1bb0*/  MOV R26, R62 ;  /* 0x0000003e001a7202 */ /* 0x000fe20000000f00 */
[----:B-----5:R-:W-:Y:S06]  /*1bc0*/  @!P1 BRA `(.L_x_1073) ;  /* 0x0000001c004c9947 */ /* 0x020fec0003800000 */
[----:B------:R-:W2:Y:S04]  /*1bd0*/  LDG.E.128.CONSTANT R16, desc[UR6][R26.64] ;  /* 0x000000061a107981 */ /* 0x000ea8000c1e9d00 */
[----:B-----5:R-:W3:Y:S01]  /*1be0*/  LDG.E.128.CONSTANT R20, desc[UR6][R24.64] ;  /* 0x0000000618147981 */ /* 0x020ee2000c1e9d00 */
[----:B------:R-:W-:Y:S02]  /*1bf0*/  ISETP.GE.AND P2, PT, R58, 0x2, PT ;  /* 0x000000023a00780c */ /* 0x000fe40003f46270 */
[----:B--2---:R-:W-:Y:S02]  /*1c00*/  LOP3.LUT R14, R16, 0xff, RZ, 0xc0, !PT ;  /* 0x000000ff100e7812 */ /* 0x004fe400078ec0ff */
[----:B------:R-:W-:Y:S02]  /*1c10*/  SHF.R.U32.HI R49, RZ, 0x8, R17 ;  /* 0x00000008ff317819 */ /* 0x000fe40000011611 */
[----:B------:R-:W-:-:S02]  /*1c20*/  IADD3 R14, R14, -0x80, RZ ;  /* 0xffffff800e0e7810 */ /* 0x000fc40007ffe0ff */
[----:B------:R-:W-:Y:S02]  /*1c30*/  LOP3.LUT R51, R49, 0xff, RZ, 0xc0, !PT ;  /* 0x000000ff31337812 */ /* 0x000fe400078ec0ff */
[----:B------:R3:W0:Y:S01]  /*1c40*/  I2F.F16 R40, R14 ;  /* 0x0000000e00287306 */ /* 0x0006220000200c00 */
[----:B------:R-:W-:Y:S02]  /*1c50*/  LEA.HI R48, R16, 0xffffff80, RZ, 0x8 ;  /* 0xffffff8010307811 */ /* 0x000fe400078f40ff */
[----:B------:R-:W-:Y:S02]  /*1c60*/  IADD3 R52, R51, -0x80, RZ ;  /* 0xffffff8033347810 */ /* 0x000fe40007ffe0ff */
[----:B------:R-:W-:Y:S02]  /*1c70*/  SHF.R.U32.HI R51, RZ, 0x8, R18 ;  /* 0x00000008ff337819 */ /* 0x000fe40000011612 */
[----:B------:R-:W-:Y:S01]  /*1c80*/  LOP3.LUT R33, R17, 0xff, RZ, 0xc0, !PT ;  /* 0x000000ff11217812 */ /* 0x000fe200078ec0ff */
[----:B------:R-:W1:Y:S01]  /*1c90*/  I2F.F16 R48, R48 ;  /* 0x0000003000307306 */ /* 0x000e620000200c00 */
[----:B---3--:R-:W-:-:S02]  /*1ca0*/  LOP3.LUT R14, R21, 0xff, RZ, 0xc0, !PT ;  /* 0x000000ff150e7812 */ /* 0x008fc400078ec0ff */
[----:B------:R-:W-:Y:S02]  /*1cb0*/  LEA.HI R47, R17, 0xffffff80, RZ, 0x8 ;  /* 0xffffff80112f7811 */ /* 0x000fe400078f40ff */
[----:B------:R-:W-:Y:S02]  /*1cc0*/  IADD3 R35, R14, -0x80, RZ ;  /* 0xffffff800e237810 */ /* 0x000fe40007ffe0ff */
[----:B------:R-:W-:Y:S01]  /*1cd0*/  LOP3.LUT R14, R22, 0xff, RZ, 0xc0, !PT ;  /* 0x000000ff160e7812 */ /* 0x000fe200078ec0ff */
[----:B------:R-:W2:Y:S01]  /*1ce0*/  I2F.F16 R52, R52 ;  /* 0x0000003400347306 */ /* 0x000ea20000200c00 */
[----:B------:R-:W-:Y:S02]  /*1cf0*/  IADD3 R39, R33, -0x80, RZ ;  /* 0xffffff8021277810 */ /* 0x000fe40007ffe0ff */
[----:B------:R-:W-:Y:S02]  /*1d00*/  IADD3 R34, R14, -0x80, RZ ;  /* 0xffffff800e227810 */ /* 0x000fe40007ffe0ff */
[----:B------:R-:W-:-:S02]  /*1d10*/  SHF.R.U32.HI R14, RZ, 0x8, R16 ;  /* 0x00000008ff0e7819 */ /* 0x000fc40000011610 */
[----:B------:R-:W-:Y:S01]  /*1d20*/  SHF.R.U32.HI R16, RZ, 0x10, R16 ;  /* 0x00000010ff107819 */ /* 0x000fe20000011610 */
[----:B------:R-:W3:Y:S01]  /*1d30*/  I2F.F16 R47, R47 ;  /* 0x0000002f002f7306 */ /* 0x000ee20000200c00 */
[----:B------:R-:W-:Y:S02]  /*1d40*/  LOP3.LUT R14, R14, 0xff, RZ, 0xc0, !PT ;  /* 0x000000ff0e0e7812 */ /* 0x000fe400078ec0ff */
[----:B------:R-:W-:Y:S02]  /*1d50*/  LOP3.LUT R16, R16, 0xff, RZ, 0xc0, !PT ;  /* 0x000000ff10107812 */ /* 0x000fe400078ec0ff */
[----:B------:R-:W-:Y:S02]  /*1d60*/  IADD3 R14, R14, -0x80, RZ ;  /* 0xffffff800e0e7810 */ /* 0x000fe40007ffe0ff */
[----:B------:R-:W-:Y:S01]  /*1d70*/  IADD3 R16, R16, -0x80, RZ ;  /* 0xffffff8010107810 */ /* 0x000fe20007ffe0ff */
[----:B------:R-:W4:Y:S01]  /*1d80*/  I2F.F16 R39, R39 ;  /* 0x0000002700277306 */ /* 0x000f220000200c00 */
[----:B------:R-:W-:-:S02]  /*1d90*/  LOP3.LUT R33, R18, 0xff, RZ, 0xc0, !PT ;  /* 0x000000ff12217812 */ /* 0x000fc400078ec0ff */
[----:B------:R-:W-:Y:S02]  /*1da0*/  SHF.R.U32.HI R17, RZ, 0x10, R17 ;  /* 0x00000010ff117819 */ /* 0x000fe40000011611 */
[----:B------:R-:W-:Y:S02]  /*1db0*/  IADD3 R38, R33, -0x80, RZ ;  /* 0xffffff8021267810 */ /* 0x000fe40007ffe0ff */
[----:B------:R-:W-:Y:S01]  /*1dc0*/  LOP3.LUT R17, R17, 0xff, RZ, 0xc0, !PT ;  /* 0x000000ff11117812 */ /* 0x000fe200078ec0ff */
[----:B------:R0:W1:Y:S01]  /*1dd0*/  I2F.F16 R50, R14 ;  /* 0x0000000e00327306 */ /* 0x0000620000200c00 */
[----:B------:R-:W-:Y:S02]  /*1de0*/  LOP3.LUT R33, R19, 0xff, RZ, 0xc0, !PT ;  /* 0x000000ff13217812 */ /* 0x000fe400078ec0ff */
[----:B------:R-:W-:Y:S02]  /*1df0*/  IADD3 R17, R17, -0x80, RZ ;  /* 0xffffff8011117810 */ /* 0x000fe40007ffe0ff */
[----:B------:R-:W-:-:S02]  /*1e00*/  IADD3 R37, R33, -0x80, RZ ;  /* 0xffffff8021257810 */ /* 0x000fc40007ffe0ff */
[C---:B------:R-:W-:Y:S01]  /*1e10*/  LOP3.LUT R33, R20.reuse, 0xff, RZ, 0xc0, !PT ;  /* 0x000000ff14217812 */ /* 0x040fe200078ec0ff */
[----:B------:R2:W1:Y:S01]  /*1e20*/  I2F.F16 R49, R16 ;  /* 0x0000001000317306 */ /* 0x0004620000200c00 */
[----:B0-----:R-:W-:Y:S02]  /*1e30*/  LOP3.LUT R14, R51, 0xff, RZ, 0xc0, !PT ;  /* 0x000000ff330e7812 */ /* 0x001fe400078ec0ff */
[----:B------:R-:W-:Y:S02]  /*1e40*/  LEA.HI R44, R20, 0xffffff80, RZ, 0x8 ;  /* 0xffffff80142c7811 */ /* 0x000fe400078f40ff */
[----:B------:R-:W-:Y:S02]  /*1e50*/  IADD3 R59, R14, -0x80, RZ ;  /* 0xffffff800e3b7810 */ /* 0x000fe40007ffe0ff */
[----:B------:R-:W-:Y:S01]  /*1e60*/  SHF.R.U32.HI R14, RZ, 0x8, R19 ;  /* 0x00000008ff0e7819 */ /* 0x000fe20000011613 */
[----:B------:R0:W0:Y:S01]  /*1e70*/  I2F.F16 R51, R17 ;  /* 0x0000001100337306 */ /* 0x0000220000200c00 */
[----:B--2---:R-:W-:-:S02]  /*1e80*/  SHF.R.U32.HI R16, RZ, 0x8, R21 ;  /* 0x00000008ff107819 */ /* 0x004fc40000011615 */
[----:B------:R-:W-:Y:S02]  /*1e90*/  LOP3.LUT R14, R14, 0xff, RZ, 0xc0, !PT ;  /* 0x000000ff0e0e7812 */ /* 0x000fe400078ec0ff */
[----:B------:R-:W-:Y:S02]  /*1ea0*/  LOP3.LUT R16, R16, 0xff, RZ, 0xc0, !PT ;  /* 0x000000ff10107812 */ /* 0x000fe400078ec0ff */
[----:B------:R-:W-:Y:S01]  /*1eb0*/  IADD3 R61, R14, -0x80, RZ ;  /* 0xffffff800e3d7810 */ /* 0x000fe20007ffe0ff */
[----:B------:R-:W2:Y:S01]  /*1ec0*/  I2F.F16 R44, R44 ;  /* 0x0000002c002c7306 */ /* 0x000ea20000200c00 */
[----:B------:R-:W-:Y:S02]  /*1ed0*/  SHF.R.U32.HI R14, RZ, 0x8, R20 ;  /* 0x00000008ff0e7819 */ /* 0x000fe40000011614 */
[----:B------:R-:W-:Y:S02]  /*1ee0*/  IADD3 R16, R16, -0x80, RZ ;  /* 0xffffff8010107810 */ /* 0x000fe40007ffe0ff */
[----:B------:R-:W-:-:S02]  /*1ef0*/  LOP3.LUT R14, R14, 0xff, RZ, 0xc0, !PT ;  /* 0x000000ff0e0e7812 */ /* 0x000fc400078ec0ff */
[----:B------:R-:W-:Y:S01]  /*1f00*/  LEA.HI R43, R21, 0xffffff80, RZ, 0x8 ;  /* 0xffffff80152b7811 */ /* 0x000fe200078f40ff */
[----:B------:R-:W1:Y:S01]  /*1f10*/  I2F.F16 R63, R16 ;  /* 0x00000010003f7306 */ /* 0x000e620000200c00 */
[----:B------:R-:W-:Y:S02]  /*1f20*/  IADD3 R14, R14, -0x80, RZ ;  /* 0xffffff800e0e7810 */ /* 0x000fe40007ffe0ff */
[----:B------:R-:W-:Y:S02]  /*1f30*/  LEA.HI R42, R22, 0xffffff80, RZ, 0x8 ;  /* 0xffffff80162a7811 */ /* 0x000fe400078f40ff */
[----:B0-----:R-:W-:Y:S02]  /*1f40*/  SHF.R.U32.HI R17, RZ, 0x8, R22 ;  /* 0x00000008ff117819 */ /* 0x001fe40000011616 */
[----:B------:R-:W-:Y:S01]  /*1f50*/  IADD3 R36, R33, -0x80, RZ ;  /* 0xffffff8021247810 */ /* 0x000fe20007ffe0ff */
[----:B------:R0:W0:Y:S01]  /*1f60*/  I2F.F16 R62, R14 ;  /* 0x0000000e003e7306 */ /* 0x0000220000200c00 */
[----:B------:R-:W-:-:S02]  /*1f70*/  SHF.R.U32.HI R20, RZ, 0x10, R20 ;  /* 0x00000010ff147819 */ /* 0x000fc40000011614 */
[----:B------:R-:W-:Y:S02]  /*1f80*/  SHF.R.U32.HI R21, RZ, 0x10, R21 ;  /* 0x00000010ff157819 */ /* 0x000fe40000011615 */
[----:B------:R-:W-:Y:S02]  /*1f90*/  SHF.R.U32.HI R22, RZ, 0x10, R22 ;  /* 0x00000010ff167819 */ /* 0x000fe40000011616 */
[----:B------:R-:W-:Y:S01]  /*1fa0*/  LEA.HI R46, R18, 0xffffff80, RZ, 0x8 ;  /* 0xffffff80122e7811 */ /* 0x000fe200078f40ff */
[----:B------:R-:W1:Y:S01]  /*1fb0*/  I2F.F16 R43, R43 ;  /* 0x0000002b002b7306 */ /* 0x000e620000200c00 */
[----:B------:R-:W-:Y:S02]  /*1fc0*/  LEA.HI R45, R19, 0xffffff80, RZ, 0x8 ;  /* 0xffffff80132d7811 */ /* 0x000fe400078f40ff */
[C---:B------:R-:W-:Y:S02]  /*1fd0*/  LEA.HI R41, R23.reuse, 0xffffff80, RZ, 0x8 ;  /* 0xffffff8017297811 */ /* 0x040fe400078f40ff */
[----:B------:R-:W-:-:S02]  /*1fe0*/  LOP3.LUT R33, R23, 0xff, RZ, 0xc0, !PT ;  /* 0x000000ff17217812 */ /* 0x000fc400078ec0ff */
[----:B0-----:R-:W-:Y:S01]  /*1ff0*/  SHF.R.U32.HI R14, RZ, 0x8, R23 ;  /* 0x00000008ff0e7819 */ /* 0x001fe20000011617 */
[----:B------:R-:W0:Y:S01]  /*2000*/  I2F.F16 R46, R46 ;  /* 0x0000002e002e7306 */ /* 0x000e220000200c00 */
[----:B------:R-:W-:Y:S02]  /*2010*/  PRMT R16, R13, 0x9910, RZ ;  /* 0x000099100d107816 */ /* 0x000fe400000000ff */
[----:B------:R-:W-:Y:S02]  /*2020*/  SHF.R.U32.HI R18, RZ, 0x10, R18 ;  /* 0x00000010ff127819 */ /* 0x000fe40000011612 */
[----:B------:R-:W-:Y:S02]  /*2030*/  SHF.R.U32.HI R19, RZ, 0x10, R19 ;  /* 0x00000010ff137819 */ /* 0x000fe40000011613 */
[----:B------:R-:W-:Y:S01]  /*2040*/  SHF.R.U32.HI R23, RZ, 0x10, R23 ;  /* 0x00000010ff177819 */ /* 0x000fe20000011617 */
[----:B------:R-:W0:Y:S01]  /*2050*/  I2F.F16 R45, R45 ;  /* 0x0000002d002d7306 */ /* 0x000e220000200c00 */
[----:B------:R-:W-:-:S02]  /*2060*/  LOP3.LUT R20, R20, 0xff, RZ, 0xc0, !PT ;  /* 0x000000ff14147812 */ /* 0x000fc400078ec0ff */
[----:B------:R-:W-:Y:S02]  /*2070*/  LOP3.LUT R21, R21, 0xff, RZ, 0xc0, !PT ;  /* 0x000000ff15157812 */ /* 0x000fe400078ec0ff */
[----:B------:R-:W-:Y:S02]  /*2080*/  LOP3.LUT R22, R22, 0xff, RZ, 0xc0, !PT ;  /* 0x000000ff16167812 */ /* 0x000fe400078ec0ff */
[----:B------:R-:W-:Y:S01]  /*2090*/  ISETP.NE.AND P0, PT, R16, RZ, PT ;  /* 0x000000ff1000720c */ /* 0x000fe20003f05270 */
[----:B------:R-:W0:Y:S01]  /*20a0*/  I2F.F16 R42, R42 ;  /* 0x0000002a002a7306 */ /* 0x000e220000200c00 */
[----:B------:R-:W-:Y:S02]  /*20b0*/  LOP3.LUT R18, R18, 0xff, RZ, 0xc0, !PT ;  /* 0x000000ff12127812 */ /* 0x000fe400078ec0ff */
[----:B------:R-:W-:Y:S02]  /*20c0*/  LOP3.LUT R19, R19, 0xff, RZ, 0xc0, !PT ;  /* 0x000000ff13137812 */ /* 0x000fe400078ec0ff */
[----:B------:R-:W-:-:S02]  /*20d0*/  LOP3.LUT R17, R17, 0xff, RZ, 0xc0, !PT ;  /* 0x000000ff11117812 */ /* 0x000fc400078ec0ff */
[----:B------:R-:W-:Y:S01]  /*20e0*/  LOP3.LUT R14, R14, 0xff, RZ, 0xc0, !PT ;  /* 0x000000ff0e0e7812 */ /* 0x000fe200078ec0ff */
[----:B------:R-:W0:Y:S01]  /*20f0*/  I2F.F16 R41, R41 ;  /* 0x0000002900297306 */ /* 0x000e220000200c00 */
[----:B------:R-:W-:Y:S02]  /*2100*/  LOP3.LUT R16, R23, 0xff, RZ, 0xc0, !PT ;  /* 0x000000ff17107812 */ /* 0x000fe400078ec0ff */
[----:B------:R-:W-:Y:S02]  /*2110*/  IADD3 R33, R33, -0x80, RZ ;  /* 0xffffff8021217810 */ /* 0x000fe40007ffe0ff */
        /* <DEDUP_REMOVED lines=8> */
[----:B------:R-:W-:Y:S02]  /*21a0*/  IADD3 R14, R14, -0x80, RZ ;  /* 0xffffff800e0e7810 */ /* 0x000fe40007ffe0ff */
[----:B------:R-:W-:-:S05]  /*21b0*/  IADD3 R16, R16, -0x80, RZ ;  /* 0xffffff8010107810 */ /* 0x000fca0007ffe0ff */
[----:B------:R-:W0:Y:S08]  /*21c0*/  I2F.F16 R36, R36 ;  /* 0x0000002400247306 */ /* 0x000e300000200c00 */
[----:B------:R-:W0:Y:S08]  /*21d0*/  I2F.F16 R35, R35 ;  /* 0x0000002300237306 */ /* 0x000e300000200c00 */
[----:B------:R-:W0:Y:S08]  /*21e0*/  I2F.F16 R34, R34 ;  /* 0x0000002200227306 */ /* 0x000e300000200c00 */
[----:B------:R-:W0:Y:S08]  /*21f0*/  I2F.F16 R33, R33 ;  /* 0x0000002100217306 */ /* 0x000e300000200c00 */
[----:B------:R-:W0:Y:S08]  /*2200*/  I2F.F16 R59, R59 ;  /* 0x0000003b003b7306 */ /* 0x000e300000200c00 */
[----:B------:R0:W0:Y:S08]  /*2210*/  I2F.F16 R53, R18 ;  /* 0x0000001200357306 */ /* 0x0000300000200c00 */
[----:B------:R-:W0:Y:S08]  /*2220*/  I2F.F16 R61, R61 ;  /* 0x0000003d003d7306 */ /* 0x000e300000200c00 */
[----:B------:R0:W0:Y:S08]  /*2230*/  I2F.F16 R60, R19 ;  /* 0x00000013003c7306 */ /* 0x0000300000200c00 */
[----:B------:R-:W0:Y:S08]  /*2240*/  I2F.F16 R20, R20 ;  /* 0x0000001400147306 */ /* 0x000e300000200c00 */
[----:B------:R-:W0:Y:S08]  /*2250*/  I2F.F16 R21, R21 ;  /* 0x0000001500157306 */ /* 0x000e300000200c00 */
[----:B------:R0:W0:Y:S08]  /*2260*/  I2F.F16 R64, R17 ;  /* 0x0000001100407306 */ /* 0x0000300000200c00 */
[----:B------:R-:W0:Y:S08]  /*2270*/  I2F.F16 R22, R22 ;  /* 0x0000001600167306 */ /* 0x000e300000200c00 */
        /* <DEDUP_REMOVED lines=10> */
[----:B------:R-:W-:-:S02]  /*2320*/  HADD2.F32 R71, -RZ, R16.H1_H1 ;  /* 0x30000010ff477230 */ /* 0x000fc40000004100 */
[----:B------:R-:W-:Y:S02]  /*2330*/  HADD2.F32 R16, -RZ, R52.H0_H0 ;  /* 0x20000034ff107230 */ /* 0x000fe40000004100 */
[C---:B------:R-:W-:Y:S01]  /*2340*/  FFMA.FTZ R75, R67.reuse, R66, RZ ;  /* 0x00000042434b7223 */ /* 0x040fe200000100ff */
[----:B------:R-:W-:Y:S02]  /*2350*/  HADD2.F32 R66, -RZ, R59.H0_H0 ;  /* 0x2000003bff427230 */ /* 0x000fe40000004100 */
[----:B------:R-:W-:Y:S01]  /*2360*/  FFMA.FTZ R69, R14, R67, RZ ;  /* 0x000000430e457223 */ /* 0x000fe200000100ff */
[C---:B------:R-:W-:Y:S01]  /*2370*/  FFMA.FTZ R70, R67.reuse, R70, RZ ;  /* 0x0000004643467223 */ /* 0x040fe200000100ff */
[----:B------:R-:W-:Y:S01]  /*2380*/  FFMA.FTZ R68, R67, R68, RZ ;  /* 0x0000004443447223 */ /* 0x000fe200000100ff */
[----:B------:R-:W-:Y:S02]  /*2390*/  HADD2.F32 R14, -RZ, R50.H0_H0 ;  /* 0x20000032ff0e7230 */ /* 0x000fe40000004100 */
[----:B------:R-:W-:Y:S01]  /*23a0*/  FFMA.FTZ R67, R71, R66, R75 ;  /* 0x0000004247437223 */ /* 0x000fe2000001004b */
[----:B------:R-:W-:-:S02]  /*23b0*/  HADD2.F32 R66, -RZ, R61.H0_H0 ;  /* 0x2000003dff427230 */ /* 0x000fc40000004100 */
[----:B------:R-:W-:Y:S01]  /*23c0*/  FFMA.FTZ R73, R14, R71, R69 ;  /* 0x000000470e497223 */ /* 0x000fe20000010045 */
[C---:B------:R-:W-:Y:S02]  /*23d0*/  FFMA.FTZ R69, R71.reuse, R16, R70 ;  /* 0x0000001047457223 */ /* 0x040fe40000010046 */
[----:B------:R-:W-:Y:S01]  /*23e0*/  FFMA.FTZ R71, R71, R66, R68 ;  /* 0x0000004247477223 */ /* 0x000fe20000010044 */
[----:B------:R-:W-:Y:S02]  /*23f0*/  HADD2.F32 R14, -RZ, R17.H0_H0 ;  /* 0x20000011ff0e7230 */ /* 0x000fe40000004100 */
[----:B------:R-:W-:Y:S02]  /*2400*/  HADD2.F32 R66, -RZ, R51.H0_H0 ;  /* 0x20000033ff427230 */ /* 0x000fe40000004100 */
[----:B------:R-:W-:Y:S02]  /*2410*/  HADD2.F32 R16, -RZ, R49.H0_H0 ;  /* 0x20000031ff107230 */ /* 0x000fe40000004100 */
[----:B------:R-:W-:-:S02]  /*2420*/  HADD2.F32 R68, -RZ, R53.H0_H0 ;  /* 0x20000035ff447230 */ /* 0x000fc40000004100 */
        /* <DEDUP_REMOVED lines=8> */
[----:B------:R-:W-:Y:S02]  /*24b0*/  HADD2.F32 R68, -RZ, R46.H0_H0 ;  /* 0x2000002eff447230 */ /* 0x000fe40000004100 */
[----:B------:R-:W-:Y:S01]  /*24c0*/  FFMA.FTZ R16, R67, R17, R16 ;  /* 0x0000001143107223 */ /* 0x000fe20000010010 */
[----:B------:R-:W-:Y:S02]  /*24d0*/  HADD2.F32 R70, -RZ, R45.H0_H0 ;  /* 0x2000002dff467230 */ /* 0x000fe40000004100 */
[C---:B------:R-:W-:Y:S01]  /*24e0*/  FFMA.FTZ R67, R17.reuse, R14, R66 ;  /* 0x0000000e11437223 */ /* 0x040fe20000010042 */
[----:B-1----:R-:W-:Y:S02]  /*24f0*/  HADD2.F32 R14, -RZ, R18.H0_H0 ;  /* 0x20000012ff0e7230 */ /* 0x002fe40000004100 */
[C---:B------:R-:W-:Y:S01]  /*2500*/  FFMA.FTZ R71, R17.reuse, R68, R69 ;  /* 0x0000004411477223 */ /* 0x040fe20000010045 */
[----:B------:R-:W-:Y:S02]  /*2510*/  HADD2.F32 R66, -RZ, R35.H0_H0 ;  /* 0x20000023ff427230 */ /* 0x000fe40000004100 */
[----:B------:R-:W-:Y:S01]  /*2520*/  FFMA.FTZ R73, R17, R70, R73 ;  /* 0x0000004611497223 */ /* 0x000fe20000010049 */
[----:B------:R-:W-:-:S02]  /*2530*/  HADD2.F32 R17, -RZ, R36.H0_H0 ;  /* 0x20000024ff117230 */ /* 0x000fc40000004100 */
[----:B------:R-:W-:Y:S02]  /*2540*/  HADD2.F32 R68, -RZ, R34.H0_H0 ;  /* 0x20000022ff447230 */ /* 0x000fe40000004100 */
[C---:B------:R-:W-:Y:S01]  /*2550*/  FFMA.FTZ R69, R14.reuse, R66, R67 ;  /* 0x000000420e457223 */ /* 0x040fe20000010043 */
[----:B------:R-:W-:Y:S02]  /*2560*/  HADD2.F32 R70, -RZ, R33.H0_H0 ;  /* 0x20000021ff467230 */ /* 0x000fe40000004100 */
[----:B------:R-:W-:Y:S01]  /*2570*/  FFMA.FTZ R16, R17, R14, R16 ;  /* 0x0000000e11107223 */ /* 0x000fe20000010010 */
[----:B------:R-:W-:Y:S02]  /*2580*/  HADD2.F32 R17, -RZ, R62.H0_H0 ;  /* 0x2000003eff117230 */ /* 0x000fe40000004100 */
[C---:B------:R-:W-:Y:S01]  /*2590*/  FFMA.FTZ R68, R14.reuse, R68, R71 ;  /* 0x000000440e447223 */ /* 0x040fe20000010047 */
[----:B------:R-:W-:Y:S02]  /*25a0*/  HADD2.F32 R18, -RZ, R18.H1_H1 ;  /* 0x30000012ff127230 */ /* 0x000fe40000004100 */
[----:B------:R-:W-:Y:S01]  /*25b0*/  FFMA.FTZ R70, R14, R70, R73 ;  /* 0x000000460e467223 */ /* 0x000fe20000010049 */
[----:B------:R-:W-:-:S02]  /*25c0*/  HADD2.F32 R67, -RZ, R63.H0_H0 ;  /* 0x2000003fff437230 */ /* 0x000fc40000004100 */
[----:B------:R-:W-:Y:S02]  /*25d0*/  HADD2.F32 R71, -RZ, R64.H0_H0 ;  /* 0x20000040ff477230 */ /* 0x000fe40000004100 */
        /* <DEDUP_REMOVED lines=14> */
[----:B------:R-:W-:Y:S02]  /*26c0*/  HADD2.F32 R16, -RZ, R43.H0_H0 ;  /* 0x2000002bff107230 */ /* 0x000fe40000004100 */
[----:B------:R-:W-:Y:S01]  /*26d0*/  FFMA.FTZ R73, R14, R68, R73 ;  /* 0x000000440e497223 */ /* 0x000fe20000010049 */
[----:B------:R-:W-:-:S02]  /*26e0*/  HADD2.F32 R14, -RZ, R44.H0_H0 ;  /* 0x2000002cff0e7230 */ /* 0x000fc40000004100 */
[----:B------:R-:W-:Y:S02]  /*26f0*/  HADD2.F32 R66, -RZ, R42.H0_H0 ;  /* 0x2000002aff427230 */ /* 0x000fe40000004100 */
[----:B------:R-:W-:Y:S02]  /*2700*/  HADD2.F32 R68, -RZ, R41.H0_H0 ;  /* 0x20000029ff447230 */ /* 0x000fe40000004100 */
[----:B------:R-:W-:Y:S01]  /*2710*/  FFMA.FTZ R14, R14, R19, R17 ;  /* 0x000000130e0e7223 */ /* 0x000fe20000010011 */
[C---:B------:R-:W-:Y:S01]  /*2720*/  FFMA.FTZ R17, R19.reuse, R16, R18 ;  /* 0x0000001013117223 */ /* 0x040fe20000010012 */
[C---:B------:R-:W-:Y:S01]  /*2730*/  FFMA.FTZ R66, R19.reuse, R66, R71 ;  /* 0x0000004213427223 */ /* 0x040fe20000010047 */
        /* <DEDUP_REMOVED lines=13> */
.L_x_1074:
        /* <DEDUP_REMOVED lines=13> */
[--C-:B0-----:R-:W-:Y:S02]  /*28e0*/  HADD2.F32 R69, -RZ, R16.reuse.H0_H0 ;  /* 0x20000010ff457230 */ /* 0x101fe40000004100 */
[----:B------:R-:W-:Y:S02]  /*28f0*/  HADD2.F32 R71, -RZ, R16.H1_H1 ;  /* 0x30000010ff477230 */ /* 0x000fe40000004100 */
[----:B------:R-:W-:Y:S02]  /*2900*/  HADD2.F32 R16, -RZ, R49.H0_H0 ;  /* 0x20000031ff107230 */ /* 0x000fe40000004100 */
[-C--:B------:R-:W-:Y:S01]  /*2910*/  FFMA.FTZ R14, R14, R69.reuse, RZ ;  /* 0x000000450e0e7223 */ /* 0x080fe200000100ff */
[-C--:B------:R-:W-:Y:S01]  /*2920*/  FFMA.FTZ R66, R66, R69.reuse, RZ ;  /* 0x0000004542427223 */ /* 0x080fe200000100ff */
[-C--:B------:R-:W-:Y:S01]  /*2930*/  FFMA.FTZ R70, R67, R69.reuse, RZ ;  /* 0x0000004543467223 */ /* 0x080fe200000100ff */
[----:B------:R-:W-:Y:S01]  /*2940*/  FFMA.FTZ R68, R68, R69, RZ ;  /* 0x0000004544447223 */ /* 0x000fe200000100ff */
[----:B------:R-:W-:-:S02]  /*2950*/  HADD2.F32 R69, -RZ, R52.H0_H0 ;  /* 0x20000034ff457230 */ /* 0x000fc40000004100 */
[-C--:B------:R-:W-:Y:S01]  /*2960*/  FFMA.FTZ R73, R73, R71.reuse, R14 ;  /* 0x0000004749497223 */ /* 0x080fe2000001000e */
[----:B------:R-:W-:Y:S02]  /*2970*/  HADD2.F32 R67, -RZ, R59.H0_H0 ;  /* 0x2000003bff437230 */ /* 0x000fe40000004100 */
[----:B------:R-:W-:Y:S02]  /*2980*/  HADD2.F32 R14, -RZ, R17.H0_H0 ;  /* 0x20000011ff0e7230 */ /* 0x000fe40000004100 */
[-C--:B------:R-:W-:Y:S01]  /*2990*/  FFMA.FTZ R69, R69, R71.reuse, R66 ;  /* 0x0000004745457223 */ /* 0x080fe20000010042 */
[----:B------:R-:W-:Y:S02]  /*29a0*/  HADD2.F32 R66, -RZ, R51.H0_H0 ;  /* 0x20000033ff427230 */ /* 0x000fe40000004100 */
[-C--:B------:R-:W-:Y:S01]  /*29b0*/  FFMA.FTZ R67, R67, R71.reuse, R70 ;  /* 0x0000004743437223 */ /* 0x080fe20000010046 */
[----:B------:R-:W-:Y:S01]  /*29c0*/  FFMA.FTZ R71, R75, R71, R68 ;  /* 0x000000474b477223 */ /* 0x000fe20000010044 */
        /* <DEDUP_REMOVED lines=14> */
[-C--:B------:R-:W-:Y:S01]  /*2ab0*/  FFMA.FTZ R68, R71, R17.reuse, R68 ;  /* 0x0000001147447223 */ /* 0x080fe20000010044 */
[----:B------:R-:W-:Y:S02]  /*2ac0*/  HADD2.F32 R69, -RZ, R35.H0_H0 ;  /* 0x20000023ff457230 */ /* 0x000fe40000004100 */
[----:B------:R-:W-:Y:S01]  /*2ad0*/  FFMA.FTZ R14, R73, R17, R14 ;  /* 0x00000011490e7223 */ /* 0x000fe2000001000e */
[----:B-1----:R-:W-:-:S02]  /*2ae0*/  HADD2.F32 R17, -RZ, R18.H0_H0 ;  /* 0x20000012ff117230 */ /* 0x002fc40000004100 */
[----:B------:R-:W-:Y:S02]  /*2af0*/  HADD2.F32 R71, -RZ, R34.H0_H0 ;  /* 0x20000022ff477230 */ /* 0x000fe40000004100 */
[----:B------:R-:W-:Y:S02]  /*2b00*/  HADD2.F32 R73, -RZ, R33.H0_H0 ;  /* 0x20000021ff497230 */ /* 0x000fe40000004100 */
[-C--:B------:R-:W-:Y:S01]  /*2b10*/  FFMA.FTZ R16, R67, R17.reuse, R16 ;  /* 0x0000001143107223 */ /* 0x080fe20000010010 */
[-C--:B------:R-:W-:Y:S01]  /*2b20*/  FFMA.FTZ R66, R69, R17.reuse, R66 ;  /* 0x0000001145427223 */ /* 0x080fe20000010042 */
[-C--:B------:R-:W-:Y:S01]  /*2b30*/  FFMA.FTZ R68, R71, R17.reuse, R68 ;  /* 0x0000001147447223 */ /* 0x080fe20000010044 */
[----:B------:R-:W-:Y:S02]  /*2b40*/  HADD2.F32 R67, -RZ, R62.H0_H0 ;  /* 0x2000003eff437230 */ /* 0x000fe40000004100 */
[----:B------:R-:W-:Y:S01]  /*2b50*/  FFMA.FTZ R14, R73, R17, R14 ;  /* 0x00000011490e7223 */ /* 0x000fe2000001000e */
[----:B------:R-:W-:-:S02]  /*2b60*/  HADD2.F32 R17, -RZ, R18.H1_H1 ;  /* 0x30000012ff117230 */ /* 0x000fc40000004100 */
[----:B------:R-:W-:Y:S02]  /*2b70*/  HADD2.F32 R69, -RZ, R63.H0_H0 ;  /* 0x2000003fff457230 */ /* 0x000fe40000004100 */
        /* <DEDUP_REMOVED lines=10> */
[----:B------:R-:W-:Y:S02]  /*2c20*/  HADD2.F32 R73, -RZ, R65.H0_H0 ;  /* 0x20000041ff497230 */ /* 0x000fe40000004100 */
[-C--:B------:R-:W-:Y:S01]  /*2c30*/  FFMA.FTZ R16, R67, R17.reuse, R16 ;  /* 0x0000001143107223 */ /* 0x080fe20000010010 */
[-C--:B------:R-:W-:Y:S01]  /*2c40*/  FFMA.FTZ R66, R69, R17.reuse, R66 ;  /* 0x0000001145427223 */ /* 0x080fe20000010042 */
[----:B------:R-:W-:Y:S01]  /*2c50*/  FFMA.FTZ R68, R71, R17, R68 ;  /* 0x0000001147447223 */ /* 0x000fe20000010044 */
[----:B------:R-:W-:-:S02]  /*2c60*/  HADD2.F32 R19, -RZ, R19.H1_H1 ;  /* 0x30000013ff137230 */ /* 0x000fc40000004100 */
[----:B------:R-:W-:Y:S01]  /*2c70*/  FFMA.FTZ R14, R73, R17, R14 ;  /* 0x00000011490e7223 */ /* 0x000fe2000001000e */
[----:B------:R-:W-:Y:S02]  /*2c80*/  HADD2.F32 R17, -RZ, R44.H0_H0 ;  /* 0x2000002cff117230 */ /* 0x000fe40000004100 */
[----:B------:R-:W-:Y:S02]  /*2c90*/  HADD2.F32 R67, -RZ, R43.H0_H0 ;  /* 0x2000002bff437230 */ /* 0x000fe40000004100 */
[----:B------:R-:W-:Y:S02]  /*2ca0*/  HADD2.F32 R69, -RZ, R42.H0_H0 ;  /* 0x2000002aff457230 */ /* 0x000fe40000004100 */
[-C--:B------:R-:W-:Y:S01]  /*2cb0*/  FFMA.FTZ R16, R17, R19.reuse, R16 ;  /* 0x0000001311107223 */ /* 0x080fe20000010010 */
[----:B------:R-:W-:Y:S02]  /*2cc0*/  HADD2.F32 R71, -RZ, R41.H0_H0 ;  /* 0x20000029ff477230 */ /* 0x000fe40000004100 */
        /* <DEDUP_REMOVED lines=15> */
.L_x_1075:
        /* <DEDUP_REMOVED lines=93> */
.L_x_1076:
        /* <DEDUP_REMOVED lines=18> */
[--C-:B0-----:R-:W-:Y:S02]  /*34b0*/  HADD2.F32 R66, -RZ, R16.reuse.H0_H0 ;  /* 0x20000010ff427230 */ /* 0x101fe40000004100 */
[----:B------:R-:W-:Y:S02]  /*34c0*/  HADD2.F32 R16, -RZ, R16.H1_H1 ;  /* 0x30000010ff107230 */ /* 0x000fe40000004100 */
[----:B------:R-:W-:-:S02]  /*34d0*/  HADD2.F32 R14, -RZ, R17.H0_H0 ;  /* 0x20000011ff0e7230 */ /* 0x000fc40000004100 */
[-C--:B------:R-:W-:Y:S01]  /*34e0*/  FFMA.FTZ R67, R40, R66.reuse, RZ ;  /* 0x0000004228437223 */ /* 0x080fe200000100ff */
[-C--:B------:R-:W-:Y:S01]  /*34f0*/  FFMA.FTZ R39, R39, R66.reuse, RZ ;  /* 0x0000004227277223 */ /* 0x080fe200000100ff */
[-C--:B------:R-:W-:Y:S01]  /*3500*/  FFMA.FTZ R69, R38, R66.reuse, RZ ;  /* 0x0000004226457223 */ /* 0x080fe200000100ff */
[----:B------:R-:W-:Y:S01]  /*3510*/  FFMA.FTZ R37, R37, R66, RZ ;  /* 0x0000004225257223 */ /* 0x000fe200000100ff */
[-C--:B------:R-:W-:Y:S01]  /*3520*/  FFMA.FTZ R67, R50, R16.reuse, R67 ;  /* 0x0000001032437223 */ /* 0x080fe20000010043 */
[----:B------:R-:W-:Y:S02]  /*3530*/  HADD2.F32 R50, -RZ, R59.H0_H0 ;  /* 0x2000003bff327230 */ /* 0x000fe40000004100 */
[----:B------:R-:W-:Y:S01]  /*3540*/  FFMA.FTZ R39, R52, R16, R39 ;  /* 0x0000001034277223 */ /* 0x000fe20000010027 */
[----:B------:R-:W-:Y:S02]  /*3550*/  HADD2.F32 R66, -RZ, R61.H0_H0 ;  /* 0x2000003dff427230 */ /* 0x000fe40000004100 */
        /* <DEDUP_REMOVED lines=10> */
[----:B------:R-:W-:Y:S02]  /*3600*/  HADD2.F32 R49, -RZ, R46.H0_H0 ;  /* 0x2000002eff317230 */ /* 0x000fe40000004100 */
[----:B------:R-:W-:Y:S01]  /*3610*/  FFMA.FTZ R14, R60, R14, R37 ;  /* 0x0000000e3c0e7223 */ /* 0x000fe20000010025 */
[----:B-1----:R-:W-:Y:S02]  /*3620*/  HADD2.F32 R37, -RZ, R18.H0_H0 ;  /* 0x20000012ff257230 */ /* 0x002fe40000004100 */
[-C--:B------:R-:W-:Y:S01]  /*3630*/  FFMA.FTZ R16, R39, R17.reuse, R16 ;  /* 0x0000001127107223 */ /* 0x080fe20000010010 */
[----:B------:R-:W-:Y:S02]  /*3640*/  HADD2.F32 R39, -RZ, R36.H0_H0 ;  /* 0x20000024ff277230 */ /* 0x000fe40000004100 */
[-C--:B------:R-:W-:Y:S01]  /*3650*/  FFMA.FTZ R38, R47, R17.reuse, R38 ;  /* 0x000000112f267223 */ /* 0x080fe20000010026 */
[-C--:B------:R-:W-:Y:S01]  /*3660*/  FFMA.FTZ R40, R49, R17.reuse, R40 ;  /* 0x0000001131287223 */ /* 0x080fe20000010028 */
[----:B------:R-:W-:Y:S01]  /*3670*/  FFMA.FTZ R36, R45, R17, R14 ;  /* 0x000000112d247223 */ /* 0x000fe2000001000e */
[----:B------:R-:W-:-:S02]  /*3680*/  HADD2.F32 R18, -RZ, R18.H1_H1 ;  /* 0x30000012ff127230 */ /* 0x000fc40000004100 */
[-C--:B------:R-:W-:Y:S01]  /*3690*/  FFMA.FTZ R17, R39, R37.reuse, R16 ;  /* 0x0000002527117223 */ /* 0x080fe20000010010 */
        /* <DEDUP_REMOVED lines=13> */
[----:B------:R-:W-:Y:S01]  /*3770*/  FFMA.FTZ R37, R34, R18, R37 ;  /* 0x0000001222257223 */ /* 0x000fe20000010025 */
[-C--:B------:R-:W-:Y:S01]  /*3780*/  FFMA.FTZ R16, R16, R14.reuse, R17 ;  /* 0x0000000e10107223 */ /* 0x080fe20000010011 */
[----:B------:R-:W-:Y:S02]  /*3790*/  HADD2.F32 R19, -RZ, R19.H1_H1 ;  /* 0x30000013ff137230 */ /* 0x000fe40000004100 */
[-C--:B------:R-:W-:Y:S01]  /*37a0*/  FFMA.FTZ R18, R20, R14.reuse, R33 ;  /* 0x0000000e14127223 */ /* 0x080fe20000010021 */
[----:B------:R-:W-:Y:S01]  /*37b0*/  FFMA.FTZ R20, R22, R14, R35 ;  /* 0x0000000e16147223 */ /* 0x000fe20000010023 */
[----:B------:R-:W-:-:S02]  /*37c0*/  HADD2.F32 R22, -RZ, R65.H0_H0 ;  /* 0x20000041ff167230 */ /* 0x000fc40000004100 */
[----:B------:R-:W-:Y:S02]  /*37d0*/  HADD2.F32 R17, -RZ, R44.H0_H0 ;  /* 0x2000002cff117230 */ /* 0x000fe40000004100 */
        /* <DEDUP_REMOVED lines=18> */
.L_x_1073:
[----:B0-----:R-:W0:Y:S02]  /*3900*/  LDC R59, c[0x0][0x23c] ;  /* 0x00008f00ff3b7b82 */ /* 0x001e240000000800 */
[----:B0-----:R-:W-:-:S05]  /*3910*/  IMAD.WIDE R26, R59, 0x8, R26 ;  /* 0x000000083b1a7825 */ /* 0x001fca00078e021a */
[----:B------:R0:W5:Y:S01]  /*3920*/  LDG.E.128.CONSTANT R16, desc[UR6][R26.64] ;  /* 0x000000061a107981 */ /* 0x000162000c1e9d00 */
[----:B------:R-:W-:Y:S01]  /*3930*/  IMAD.WIDE R24, R59, 0x8, R24 ;  /* 0x000000083b187825 */ /* 0x000fe200078e0218 */
[----:B------:R-:W-:Y:S06]  /*3940*/  @!P1 BRA `(.L_x_1077) ;  /* 0x0000001c00489947 */ /* 0x000fec0003800000 */
[----:B-----5:R-:W2:Y:S01]  /*3950*/  LDG.E.128.CONSTANT R20, desc[UR6][R24.64] ;  /* 0x0000000618147981 */ /* 0x020ea2000c1e9d00 */
[----:B------:R-:W-:Y:S02]  /*3960*/  LOP3.LUT R14, R16, 0xff, RZ, 0xc0, !PT ;  /* 0x000000ff100e7812 */ /* 0x000fe400078ec0ff */
        /* <DEDUP_REMOVED lines=116> */
[--C-:B0-----:R-:W-:Y:S02]  /*40b0*/  HADD2.F32 R67, -RZ, R16.reuse.H0_H0 ;  /* 0x20000010ff437230 */ /* 0x101fe40000004100 */
[----:B------:R-:W-:-:S03]  /*40c0*/  HADD2.F32 R16, -RZ, R16.H1_H1 ;  /* 0x30000010ff107230 */ /* 0x000fc60000004100 */
[----:B------:R-:W-:Y:S01]  /*40d0*/  FFMA.FTZ R66, R66, R67, RZ ;  /* 0x0000004342427223 */ /* 0x000fe200000100ff */
[C---:B------:R-:W-:Y:S01]  /*40e0*/  FFMA.FTZ R71, R67.reuse, R72, RZ ;  /* 0x0000004843477223 */ /* 0x040fe200000100ff */
[C---:B------:R-:W-:Y:S01]  /*40f0*/  FFMA.FTZ R72, R67.reuse, R68, RZ ;  /* 0x0000004443487223 */ /* 0x040fe200000100ff */
[----:B------:R-:W-:Y:S01]  /*4100*/  FFMA.FTZ R70, R67, R70, RZ ;  /* 0x0000004643467223 */ /* 0x000fe200000100ff */
[----:B------:R-:W-:Y:S01]  /*4110*/  FFMA.FTZ R67, R69, R16, R66 ;  /* 0x0000001045437223 */ /* 0x000fe20000010042 */
[----:B------:R-:W-:Y:S02]  /*4120*/  HADD2.F32 R69, -RZ, R47.H0_H0 ;  /* 0x2000002fff457230 */ /* 0x000fe40000004100 */
[----:B------:R-:W-:Y:S01]  /*4130*/  FFMA.FTZ R66, R16, R73, R72 ;  /* 0x0000004910427223 */ /* 0x000fe20000010048 */
[----:B------:R-:W-:Y:S02]  /*4140*/  HADD2.F32 R73, -RZ, R60.H0_H0 ;  /* 0x2000003cff497230 */ /* 0x000fe40000004100 */
[----:B------:R-:W-:-:S02]  /*4150*/  HADD2.F32 R72, -RZ, R40.H0_H0 ;  /* 0x20000028ff487230 */ /* 0x000fc40000004100 */
[C---:B------:R-:W-:Y:S01]  /*4160*/  FFMA.FTZ R68, R16.reuse, R69, R71 ;  /* 0x0000004510447223 */ /* 0x040fe20000010047 */
[----:B------:R-:W-:Y:S01]  /*4170*/  FFMA.FTZ R16, R16, R75, R70 ;  /* 0x0000004b10107223 */ /* 0x000fe20000010046 */
[----:B------:R-:W-:Y:S02]  /*4180*/  HADD2.F32 R70, -RZ, R44.H0_H0 ;  /* 0x2000002cff467230 */ /* 0x000fe40000004100 */
[--C-:B------:R-:W-:Y:S02]  /*4190*/  HADD2.F32 R69, -RZ, R17.reuse.H0_H0 ;  /* 0x20000011ff457230 */ /* 0x100fe40000004100 */
[----:B------:R-:W-:Y:S02]  /*41a0*/  HADD2.F32 R71, -RZ, R46.H0_H0 ;  /* 0x2000002eff477230 */ /* 0x000fe40000004100 */
[----:B------:R-:W-:Y:S02]  /*41b0*/  HADD2.F32 R17, -RZ, R17.H1_H1 ;  /* 0x30000011ff117230 */ /* 0x000fe40000004100 */
[----:B------:R-:W-:Y:S01]  /*41c0*/  FFMA.FTZ R67, R70, R69, R67 ;  /* 0x0000004546437223 */ /* 0x000fe20000010043 */
[----:B------:R-:W-:-:S02]  /*41d0*/  HADD2.F32 R70, -RZ, R43.H0_H0 ;  /* 0x2000002bff467230 */ /* 0x000fc40000004100 */
[C---:B------:R-:W-:Y:S01]  /*41e0*/  FFMA.FTZ R68, R69.reuse, R71, R68 ;  /* 0x0000004745447223 */ /* 0x040fe20000010044 */
[----:B------:R-:W-:Y:S02]  /*41f0*/  HADD2.F32 R71, -RZ, R48.H0_H0 ;  /* 0x20000030ff477230 */ /* 0x000fe40000004100 */
[C---:B------:R-:W-:Y:S01]  /*4200*/  FFMA.FTZ R73, R69.reuse, R73, R16 ;  /* 0x0000004945497223 */ /* 0x040fe20000010010 */
[----:B------:R-:W-:Y:S01]  /*4210*/  FFMA.FTZ R16, R70, R17, R67 ;  /* 0x0000001146107223 */ /* 0x000fe20000010043 */
[----:B------:R-:W-:Y:S02]  /*4220*/  HADD2.F32 R70, -RZ, R41.H0_H0 ;  /* 0x20000029ff467230 */ /* 0x000fe40000004100 */
[----:B------:R-:W-:Y:S01]  /*4230*/  FFMA.FTZ R71, R69, R71, R66 ;  /* 0x0000004745477223 */ /* 0x000fe20000010042 */
[----:B------:R-:W-:Y:S02]  /*4240*/  HADD2.F32 R66, -RZ, R42.H0_H0 ;  /* 0x2000002aff427230 */ /* 0x000fe40000004100 */
[----:B------:R-:W-:Y:S01]  /*4250*/  FFMA.FTZ R72, R17, R72, R73 ;  /* 0x0000004811487223 */ /* 0x000fe20000010049 */
[----:B------:R-:W-:-:S02]  /*4260*/  HADD2.F32 R67, -RZ, R53.H0_H0 ;  /* 0x20000035ff437230 */ /* 0x000fc40000004100 */
[C---:B------:R-:W-:Y:S01]  /*4270*/  FFMA.FTZ R70, R17.reuse, R70, R71 ;  /* 0x0000004611467223 */ /* 0x040fe20000010047 */
[----:B-1----:R-:W-:Y:S02]  /*4280*/  HADD2.F32 R69, -RZ, R18.H0_H0 ;  /* 0x20000012ff457230 */ /* 0x002fe40000004100 */
        /* <DEDUP_REMOVED lines=8> */
[----:B------:R-:W-:Y:S02]  /*4310*/  HADD2.F32 R18, -RZ, R18.H1_H1 ;  /* 0x30000012ff127230 */ /* 0x000fe40000004100 */
        /* <DEDUP_REMOVED lines=20> */
[----:B------:R-:W-:Y:S02]  /*4460*/  HADD2.F32 R66, -RZ, R33.H0_H0 ;  /* 0x20000021ff427230 */ /* 0x000fe40000004100 */
[----:B------:R-:W-:Y:S01]  /*4470*/  FFMA.FTZ R18, R17, R19, R18 ;  /* 0x0000001311127223 */ /* 0x000fe20000010012 */
[----:B------:R-:W-:Y:S02]  /*4480*/  HADD2.F32 R70, -RZ, R14.H0_H0 ;  /* 0x2000000eff467230 */ /* 0x000fe40000004100 */
[C---:B------:R-:W-:Y:S01]  /*4490*/  FFMA.FTZ R17, R19.reuse, R16, R68 ;  /* 0x0000001013117223 */ /* 0x040fe20000010044 */
        /* <DEDUP_REMOVED lines=14> */
.L_x_1078:
        /* <DEDUP_REMOVED lines=21> */
[----:B------:R-:W-:Y:S02]  /*46d0*/  HADD2.F32 R70, -RZ, R61.H0_H0 ;  /* 0x2000003dff467230 */ /* 0x000fe40000004100 */
[----:B------:R-:W-:Y:S01]  /*46e0*/  FFMA.FTZ R68, R68, R16, R73 ;  /* 0x0000001044447223 */ /* 0x000fe20000010049 */
[----:B------:R-:W-:-:S02]  /*46f0*/  HADD2.F32 R71, -RZ, R46.H0_H0 ;  /* 0x2000002eff477230 */ /* 0x000fc40000004100 */
[-C--:B------:R-:W-:Y:S01]  /*4700*/  FFMA.FTZ R66, R66, R16.reuse, R75 ;  /* 0x0000001042427223 */ /* 0x080fe2000001004b */
[----:B------:R-:W-:Y:S02]  /*4710*/  HADD2.F32 R73, -RZ, R60.H0_H0 ;  /* 0x2000003cff497230 */ /* 0x000fe40000004100 */
[----:B------:R-:W-:Y:S01]  /*4720*/  FFMA.FTZ R16, R70, R16, R69 ;  /* 0x0000001046107223 */ /* 0x000fe20000010045 */
[----:B------:R-:W-:Y:S02]  /*4730*/  HADD2.F32 R70, -RZ, R44.H0_H0 ;  /* 0x2000002cff467230 */ /* 0x000fe40000004100 */
[--C-:B------:R-:W-:Y:S02]  /*4740*/  HADD2.F32 R69, -RZ, R17.reuse.H0_H0 ;  /* 0x20000011ff457230 */ /* 0x100fe40000004100 */
[----:B------:R-:W-:-:S03]  /*4750*/  HADD2.F32 R17, -RZ, R17.H1_H1 ;  /* 0x30000011ff117230 */ /* 0x000fc60000004100 */
[-C--:B------:R-:W-:Y:S01]  /*4760*/  FFMA.FTZ R70, R70, R69.reuse, R67 ;  /* 0x0000004546467223 */ /* 0x080fe20000010043 */
[-C--:B------:R-:W-:Y:S01]  /*4770*/  FFMA.FTZ R68, R71, R69.reuse, R68 ;  /* 0x0000004547447223 */ /* 0x080fe20000010044 */
        /* <DEDUP_REMOVED lines=8> */
[----:B------:R-:W-:Y:S02]  /*4800*/  HADD2.F32 R71, -RZ, R40.H0_H0 ;  /* 0x20000028ff477230 */ /* 0x000fe40000004100 */
[-C--:B------:R-:W-:Y:S01]  /*4810*/  FFMA.FTZ R66, R69, R17.reuse, R66 ;  /* 0x0000001145427223 */ /* 0x080fe20000010042 */
[----:B------:R-:W-:Y:S02]  /*4820*/  HADD2.F32 R69, -RZ, R52.H0_H0 ;  /* 0x20000034ff457230 */ /* 0x000fe40000004100 */
[-C--:B------:R-:W-:Y:S01]  /*4830*/  FFMA.FTZ R68, R67, R17.reuse, R68 ;  /* 0x0000001143447223 */ /* 0x080fe20000010044 */
[----:B-1----:R-:W-:Y:S02]  /*4840*/  HADD2.F32 R67, -RZ, R18.H0_H0 ;  /* 0x20000012ff437230 */ /* 0x002fe40000004100 */
[----:B------:R-:W-:Y:S01]  /*4850*/  FFMA.FTZ R72, R71, R17, R72 ;  /* 0x0000001147487223 */ /* 0x000fe20000010048 */
[----:B------:R-:W-:-:S02]  /*4860*/  HADD2.F32 R17, -RZ, R53.H0_H0 ;  /* 0x20000035ff117230 */ /* 0x000fc40000004100 */
[----:B------:R-:W-:Y:S02]  /*4870*/  HADD2.F32 R71, -RZ, R51.H0_H0 ;  /* 0x20000033ff477230 */ /* 0x000fe40000004100 */
[-C--:B------:R-:W-:Y:S01]  /*4880*/  FFMA.FTZ R68, R69, R67.reuse, R68 ;  /* 0x0000004345447223 */ /* 0x080fe20000010044 */
[-C--:B------:R-:W-:Y:S01]  /*4890*/  FFMA.FTZ R72, R73, R67.reuse, R72 ;  /* 0x0000004349487223 */ /* 0x080fe20000010048 */
[-C--:B------:R-:W-:Y:S01]  /*48a0*/  FFMA.FTZ R16, R17, R67.reuse, R16 ;  /* 0x0000004311107223 */ /* 0x080fe20000010010 */
[----:B------:R-:W-:Y:S02]  /*48b0*/  HADD2.F32 R69, -RZ, R62.H0_H0 ;  /* 0x2000003eff457230 */ /* 0x000fe40000004100 */
[----:B------:R-:W-:Y:S01]  /*48c0*/  FFMA.FTZ R66, R71, R67, R66 ;  /* 0x0000004347427223 */ /* 0x000fe20000010042 */
[----:B------:R-:W-:Y:S02]  /*48d0*/  HADD2.F32 R17, -RZ, R18.H1_H1 ;  /* 0x30000012ff117230 */ /* 0x000fe40000004100 */
        /* <DEDUP_REMOVED lines=37> */
.L_x_1079:
        /* <DEDUP_REMOVED lines=93> */
.L_x_1080:
        /* <DEDUP_REMOVED lines=20> */
[----:B0-----:R-:W-:-:S02]  /*5240*/  HADD2.F32 R67, -RZ, R16.H0_H0 ;  /* 0x20000010ff437230 */ /* 0x001fc40000004100 */
[----:B------:R-:W-:Y:S02]  /*5250*/  HADD2.F32 R66, -RZ, R16.H1_H1 ;  /* 0x30000010ff427230 */ /* 0x000fe40000004100 */
[----:B------:R-:W-:Y:S02]  /*5260*/  HADD2.F32 R16, -RZ, R17.H0_H0 ;  /* 0x20000011ff107230 */ /* 0x000fe40000004100 */
[-C--:B------:R-:W-:Y:S01]  /*5270*/  FFMA.FTZ R39, R39, R67.reuse, RZ ;  /* 0x0000004327277223 */ /* 0x080fe200000100ff */
[-C--:B------:R-:W-:Y:S01]  /*5280*/  FFMA.FTZ R45, R38, R67.reuse, RZ ;  /* 0x00000043262d7223 */ /* 0x080fe200000100ff */
[-C--:B------:R-:W-:Y:S01]  /*5290*/  FFMA.FTZ R37, R37, R67.reuse, RZ ;  /* 0x0000004325257223 */ /* 0x080fe200000100ff */
[----:B------:R-:W-:Y:S01]  /*52a0*/  FFMA.FTZ R67, R36, R67, RZ ;  /* 0x0000004324437223 */ /* 0x000fe200000100ff */
        /* <DEDUP_REMOVED lines=15> */
[-C--:B------:R-:W-:Y:S01]  /*53a0*/  FFMA.FTZ R36, R43, R17.reuse, R36 ;  /* 0x000000112b247223 */ /* 0x080fe20000010024 */
[-C--:B------:R-:W-:Y:S01]  /*53b0*/  FFMA.FTZ R38, R37, R17.reuse, R38 ;  /* 0x0000001125267223 */ /* 0x080fe20000010026 */
[----:B-1----:R-:W-:Y:S02]  /*53c0*/  HADD2.F32 R37, -RZ, R18.H0_H0 ;  /* 0x20000012ff257230 */ /* 0x002fe40000004100 */
        /* <DEDUP_REMOVED lines=19> */
[----:B------:R-:W-:Y:S02]  /*5500*/  HADD2.F32 R19, -RZ, R19.H1_H1 ;  /* 0x30000013ff137230 */ /* 0x000fe40000004100 */
[----:B------:R-:W-:Y:S01]  /*5510*/  FFMA.FTZ R20, R36, R16, R39 ;  /* 0x0000001024147223 */ /* 0x000fe20000010027 */
        /* <DEDUP_REMOVED lines=21> */
.L_x_1077:
        /* <DEDUP_REMOVED lines=199> */
.L_x_1082:
        /* <DEDUP_REMOVED lines=91> */
.L_x_1083:
        /* <DEDUP_REMOVED lines=93> */
.L_x_1084:
        /* <DEDUP_REMOVED lines=87> */
.L_x_1081:
        /* <DEDUP_REMOVED lines=199> */
.L_x_1086:
        /* <DEDUP_REMOVED lines=91> */
.L_x_1087:
        /* <DEDUP_REMOVED lines=93> */
.L_x_1088:
        /* <DEDUP_REMOVED lines=87> */
.L_x_1085:
[----:B------:R-:W1:Y:S01]  /*9130*/  S2UR UR5, SR_CTAID.Z ;  /* 0x00000000000579c3 */ /* 0x000e620000002700 */
[----:B------:R-:W-:Y:S01]  /*9140*/  IADD3 R56, R56, 0x20, RZ ;  /* 0x0000002038387810 */ /* 0x000fe20007ffe0ff */
[C---:B0-----:R-:W-:Y:S01]  /*9150*/  IMAD.WIDE R26, R59.reuse, 0x8, R26 ;  /* 0x000000083b1a7825 */ /* 0x041fe200078e021a */
[----:B------:R-:W-:Y:S02]  /*9160*/  UIADD3 UR4, UR4, 0x40, URZ ;  /* 0x0000004004047890 */ /* 0x000fe4000fffe03f */
[----:B------:R-:W-:Y:S01]  /*9170*/  ISETP.GE.AND P0, PT, R56, UR8, PT ;  /* 0x0000000838007c0c */ /* 0x000fe2000bf06270 */
[----:B------:R-:W-:Y:S01]  /*9180*/  IMAD.WIDE R24, R59, 0x8, R24 ;  /* 0x000000083b187825 */ /* 0x000fe200078e0218 */
[----:B------:R-:W-:Y:S01]  /*9190*/  MOV R62, R26 ;  /* 0x0000001a003e7202 */ /* 0x000fe20000000f00 */
[----:B-1----:R-:W-:-:S04]  /*91a0*/  ULEA UR5, UR5, 0x20, 0x5 ;  /* 0x0000002005057891 */ /* 0x002fc8000f8e283f */
[----:B------:R-:W-:-:S04]  /*91b0*/  UISETP.LT.AND UP0, UPT, UR5, UR9, UPT ;  /* 0x000000090500728c */ /* 0x000fc8000bf01270 */
[----:B------:R-:W-:-:S06]  /*91c0*/  USEL UR5, UR5, UR9, UP0 ;  /* 0x0000000905057287 */ /* 0x000fcc0008000000 */
[----:B------:R-:W-:-:S13]  /*91d0*/  ISETP.LT.AND P2, PT, R56, UR5, PT ;  /* 0x0000000538007c0c */ /* 0x000fda000bf41270 */
[----:B------:R-:W-:Y:S05]  /*91e0*/  @!P0 BRA P2, `(.L_x_1089) ;  /* 0xffffff8800708947 */ /* 0x000fea000103ffff */
.L_x_1072:
        /* <DEDUP_REMOVED lines=10> */
.L_x_1099:
[----:B------:R-:W-:-:S05]  /*9290*/  MOV R63, R27 ;  /* 0x0000001b003f7202 */ /* 0x000fca0000000f00 */
[----:B-----5:R1:W5:Y:S01]  /*92a0*/  LDG.E.128.CONSTANT R16, desc[UR6][R62.64] ;  /* 0x000000063e107981 */ /* 0x020362000c1e9d00 */
[----:B0-----:R-:W-:Y:S01]  /*92b0*/  MOV R59, R60 ;  /* 0x0000003c003b7202 */ /* 0x001fe20000000f00 */
[----:B------:R-:W-:Y:S06]  /*92c0*/  @!P1 BRA `(.L_x_1091) ;  /* 0x0000001400189947 */ /* 0x000fec0003800000 */
[----:B------:R-:W-:-:S04]  /*92d0*/  IMAD.WIDE R24, R59, 0x4, R62 ;  /* 0x000000043b187825 */ /* 0x000fc800078e023e */
[----:B------:R-:W-:Y:S02]  /*92e0*/  IMAD.WIDE R20, R59, 0x4, R24 ;  /* 0x000000043b147825 */ /* 0x000fe400078e0218 */
[----:B------:R-:W2:Y:S04]  /*92f0*/  LDG.E.128.CONSTANT R24, desc[UR6][R24.64] ;  /* 0x0000000618187981 */ /* 0x000ea8000c1e9d00 */
[----:B------:R-:W3:Y:S01]  /*9300*/  LDG.E.128.CONSTANT R20, desc[UR6][R20.64] ;  /* 0x0000000614147981 */ /* 0x000ee2000c1e9d00 */
[----:B-----5:R-:W-:Y:S02]  /*9310*/  SHF.R.U32.HI R42, RZ, 0xc, R18 ;  /* 0x0000000cff2a7819 */ /* 0x020fe40000011612 */
[----:B------:R-:W-:Y:S02]  /*9320*/  PRMT R30, R13, 0x9910, RZ ;  /* 0x000099100d1e7816 */ /* 0x000fe400000000ff */
[----:B------:R-:W-:-:S02]  /*9330*/  SHF.R.U32.HI R38, RZ, 0xc, R16 ;  /* 0x0000000cff267819 */ /* 0x000fc40000011610 */
[----:B------:R-:W-:Y:S02]  /*9340*/  SHF.R.U32.HI R43, RZ, 0xc, R19 ;  /* 0x0000000cff2b7819 */ /* 0x000fe40000011613 */
[----:B------:R-:W-:Y:S02]  /*9350*/  LOP3.LUT R42, R42, 0xf000f, RZ, 0xc0, !PT ;  /* 0x000f000f2a2a7812 */ /* 0x000fe400078ec0ff */
[----:B------:R-:W-:Y:S02]  /*9360*/  ISETP.NE.AND P2, PT, R30, RZ, PT ;  /* 0x000000ff1e00720c */ /* 0x000fe40003f45270 */
[----:B------:R-:W-:Y:S02]  /*9370*/  LOP3.LUT R43, R43, 0xf000f, RZ, 0xc0, !PT ;  /* 0x000f000f2b2b7812 */ /* 0x000fe400078ec0ff */
[----:B------:R-:W-:Y:S02]  /*9380*/  SHF.R.U32.HI R40, RZ, 0xc, R17 ;  /* 0x0000000cff287819 */ /* 0x000fe40000011611 */
        /* <DEDUP_REMOVED lines=23> */
[--C-:B------:R-:W-:Y:S02]  /*9500*/  SHF.R.U32.HI R44, RZ, 0x8, R23.reuse ;  /* 0x00000008ff2c7819 */ /* 0x100fe40000011617 */
[----:B------:R-:W-:Y:S02]  /*9510*/  SHF.R.U32.HI R47, RZ, 0xa, R23 ;  /* 0x0000000aff2f7819 */ /* 0x000fe40000011617 */
[----:B------:R-:W-:-:S02]  /*9520*/  LOP3.LUT R35, R23, 0x3f003f, RZ, 0xc0, !PT ;  /* 0x003f003f17237812 */ /* 0x000fc400078ec0ff */
[----:B------:R-:W-:Y:S02]  /*9530*/  SHF.R.U32.HI R36, RZ, 0x6, R23 ;  /* 0x00000006ff247819 */ /* 0x000fe40000011617 */
[----:B------:R-:W-:Y:S02]  /*9540*/  LOP3.LUT R20, R38, 0xf000f, RZ, 0xc0, !PT ;  /* 0x000f000f26147812 */ /* 0x000fe400078ec0ff */
[----:B------:R-:W-:Y:S02]  /*9550*/  LOP3.LUT R23, R42, 0x300030, R21, 0xf8, !PT ;  /* 0x003000302a177812 */ /* 0x000fe400078ef815 */
[----:B--2---:R-:W-:Y:S02]  /*9560*/  SHF.R.U32.HI R50, RZ, 0xc, R24 ;  /* 0x0000000cff327819 */ /* 0x004fe40000011618 */
[----:B------:R-:W-:Y:S02]  /*9570*/  SHF.R.U32.HI R52, RZ, 0xc, R26 ;  /* 0x0000000cff347819 */ /* 0x000fe4000001161a */
[----:B------:R-:W-:-:S02]  /*9580*/  LOP3.LUT R38, R26, 0x3f003f, RZ, 0xc0, !PT ;  /* 0x003f003f1a267812 */ /* 0x000fc400078ec0ff */
[----:B------:R-:W-:Y:S02]  /*9590*/  SHF.R.U32.HI R42, RZ, 0x6, R26 ;  /* 0x00000006ff2a7819 */ /* 0x000fe4000001161a */
[----:B------:R-:W-:Y:S02]  /*95a0*/  SHF.R.U32.HI R26, RZ, 0xc, R27 ;  /* 0x0000000cff1a7819 */ /* 0x000fe4000001161b */
[----:B------:R-:W-:Y:S02]  /*95b0*/  LOP3.LUT R20, R20, 0x300030, R39, 0xf8, !PT ;  /* 0x0030003014147812 */ /* 0x000fe400078ef827 */
[----:B------:R-:W-:Y:S02]  /*95c0*/  LOP3.LUT R21, R43, 0x300030, R44, 0xf8, !PT ;  /* 0x003000302b157812 */ /* 0x000fe400078ef82c */
[----:B------:R-:W-:Y:S02]  /*95d0*/  LOP3.LUT R43, R24, 0x3f003f, RZ, 0xc0, !PT ;  /* 0x003f003f182b7812 */ /* 0x000fe400078ec0ff */
[----:B------:R-:W-:-:S02]  /*95e0*/  SHF.R.U32.HI R44, RZ, 0x6, R24 ;  /* 0x00000006ff2c7819 */ /* 0x000fc40000011618 */
[----:B------:R-:W-:Y:S02]  /*95f0*/  LOP3.LUT R39, R27, 0x3f003f, RZ, 0xc0, !PT ;  /* 0x003f003f1b277812 */ /* 0x000fe400078ec0ff */
[----:B------:R-:W-:Y:S02]  /*9600*/  SHF.R.U32.HI R45, RZ, 0x6, R27 ;  /* 0x00000006ff2d7819 */ /* 0x000fe4000001161b */
[----:B------:R-:W-:Y:S02]  /*9610*/  SHF.R.U32.HI R46, RZ, 0xa, R22 ;  /* 0x0000000aff2e7819 */ /* 0x000fe40000011616 */
[----:B------:R-:W-:Y:S02]  /*9620*/  LOP3.LUT R24, R50, 0xf000f, RZ, 0xc0, !PT ;  /* 0x000f000f32187812 */ /* 0x000fe400078ec0ff */
[----:B------:R-:W-:Y:S02]  /*9630*/  LOP3.LUT R27, R52, 0xf000f, RZ, 0xc0, !PT ;  /* 0x000f000f341b7812 */ /* 0x000fe400078ec0ff */
[----:B------:R-:W-:-:S02]  /*9640*/  LOP3.LUT R50, R26, 0xf000f, RZ, 0xc0, !PT ;  /* 0x000f000f1a327812 */ /* 0x000fc400078ec0ff */
[----:B------:R-:W-:Y:S02]  /*9650*/  LOP3.LUT R31, R22, 0x3f003f, RZ, 0xc0, !PT ;  /* 0x003f003f161f7812 */ /* 0x000fe400078ec0ff */
[----:B------:R-:W-:Y:S02]  /*9660*/  SHF.R.U32.HI R34, RZ, 0x6, R22 ;  /* 0x00000006ff227819 */ /* 0x000fe40000011616 */
[----:B------:R-:W-:Y:S02]  /*9670*/  LOP3.LUT R22, R40, 0xf000f, RZ, 0xc0, !PT ;  /* 0x000f000f28167812 */ /* 0x000fe400078ec0ff */
[----:B------:R-:W-:Y:S02]  /*9680*/  LOP3.LUT R26, R27, 0x300030, R46, 0xf8, !PT ;  /* 0x003000301b1a7812 */ /* 0x000fe400078ef82e */
[----:B------:R-:W-:Y:S02]  /*9690*/  LOP3.LUT R27, R50, 0x300030, R47, 0xf8, !PT ;  /* 0x00300030321b7812 */ /* 0x000fe400078ef82f */
[----:B------:R-:W-:-:S02]  /*96a0*/  SHF.R.U32.HI R51, RZ, 0xc, R25 ;  /* 0x0000000cff337819 */ /* 0x000fc40000011619 */
[----:B------:R-:W-:Y:S02]  /*96b0*/  LOP3.LUT R47, R16, 0x64006400, RZ, 0xfc, !PT ;  /* 0x64006400102f7812 */ /* 0x000fe400078efcff */
[----:B------:R-:W-:Y:S02]  /*96c0*/  LOP3.LUT R16, R19, 0x3f003f, RZ, 0xc0, !PT ;  /* 0x003f003f13107812 */ /* 0x000fe400078ec0ff */
[----:B------:R-:W-:Y:S02]  /*96d0*/  LOP3.LUT R22, R22, 0x300030, R41, 0xf8, !PT ;  /* 0x0030003016167812 */ /* 0x000fe400078ef829 */
        /* <DEDUP_REMOVED lines=8> */
[----:B------:R-:W-:Y:S01]  /*9760*/  LOP3.LUT R19, R17, 0x64006400, RZ, 0xfc, !PT ;  /* 0x6400640011137812 */ /* 0x000fe200078efcff */
[----:B------:R-:W-:Y:S01]  /*9770*/  HADD2 R17, R47, -1056, -1056 ;  /* 0xe420e4202f117430 */ /* 0x000fe20000000000 */
[----:B------:R-:W-:Y:S01]  /*9780*/  LOP3.LUT R25, R25, 0x300030, R48, 0xf8, !PT ;  /* 0x0030003019197812 */ /* 0x000fe200078ef830 */
        /* <DEDUP_REMOVED lines=108> */
.L_x_1092:
        /* <DEDUP_REMOVED lines=49> */
.L_x_1093:
        /* <DEDUP_REMOVED lines=48> */
.L_x_1094:
        /* <DEDUP_REMOVED lines=45> */
.L_x_1091:
        /* <DEDUP_REMOVED lines=12> */
[--C-:B--2---:R-:W-:Y:S02]  /*a7f0*/  SHF.R.U32.HI R38, RZ, 0xc, R16.reuse ;  /* 0x0000000cff267819 */ /* 0x104fe40000011610 */
        /* <DEDUP_REMOVED lines=9> */
[--C-:B----4-:R-:W-:Y:S02]  /*a890*/  SHF.R.U32.HI R41, RZ, 0x8, R21.reuse ;  /* 0x00000008ff297819 */ /* 0x110fe40000011615 */
        /* <DEDUP_REMOVED lines=14> */
[----:B------:R-:W-:Y:S02]  /*a980*/  SHF.R.U32.HI R44, RZ, 0x8, R23 ;  /* 0x00000008ff2c7819 */ /* 0x000fe40000011617 */
[----:B------:R-:W-:Y:S02]  /*a990*/  LOP3.LUT R43, R43, 0xf000f, RZ, 0xc0, !PT ;  /* 0x000f000f2b2b7812 */ /* 0x000fe400078ec0ff */
[----:B------:R-:W-:-:S02]  /*a9a0*/  LOP3.LUT R20, R20, 0x300030, R39, 0xf8, !PT ;  /* 0x0030003014147812 */ /* 0x000fc400078ef827 */
[----:B------:R-:W-:Y:S02]  /*a9b0*/  LOP3.LUT R22, R22, 0x300030, R41, 0xf8, !PT ;  /* 0x0030003016167812 */ /* 0x000fe400078ef829 */
[--C-:B------:R-:W-:Y:S02]  /*a9c0*/  SHF.R.U32.HI R47, RZ, 0xa, R23.reuse ;  /* 0x0000000aff2f7819 */ /* 0x100fe40000011617 */
[----:B------:R-:W-:Y:S02]  /*a9d0*/  LOP3.LUT R31, R23, 0x3f003f, RZ, 0xc0, !PT ;  /* 0x003f003f171f7812 */ /* 0x000fe400078ec0ff */
[----:B------:R-:W-:Y:S02]  /*a9e0*/  SHF.R.U32.HI R32, RZ, 0x6, R23 ;  /* 0x00000006ff207819 */ /* 0x000fe40000011617 */
[----:B---3--:R-:W-:Y:S02]  /*a9f0*/  SHF.R.U32.HI R50, RZ, 0xc, R24 ;  /* 0x0000000cff327819 */ /* 0x008fe40000011618 */
[----:B------:R-:W-:-:S02]  /*aa00*/  SHF.R.U32.HI R52, RZ, 0xc, R26 ;  /* 0x0000000cff347819 */ /* 0x000fc4000001161a */
[----:B------:R-:W-:Y:S02]  /*aa10*/  LOP3.LUT R41, R26, 0x3f003f, RZ, 0xc0, !PT ;  /* 0x003f003f1a297812 */ /* 0x000fe400078ec0ff */
[----:B------:R-:W-:Y:S02]  /*aa20*/  SHF.R.U32.HI R39, RZ, 0x6, R26 ;  /* 0x00000006ff277819 */ /* 0x000fe4000001161a */
[----:B------:R-:W-:Y:S02]  /*aa30*/  LOP3.LUT R23, R42, 0x300030, R21, 0xf8, !PT ;  /* 0x003000302a177812 */ /* 0x000fe400078ef815 */
[----:B------:R-:W-:Y:S02]  /*aa40*/  SHF.R.U32.HI R26, RZ, 0xc, R27 ;  /* 0x0000000cff1a7819 */ /* 0x000fe4000001161b */
[----:B------:R-:W-:Y:S02]  /*aa50*/  LOP3.LUT R21, R43, 0x300030, R44, 0xf8, !PT ;  /* 0x003000302b157812 */ /* 0x000fe400078ef82c */
[----:B------:R-:W-:-:S02]  /*aa60*/  LOP3.LUT R44, R24, 0x3f003f, RZ, 0xc0, !PT ;  /* 0x003f003f182c7812 */ /* 0x000fc400078ec0ff */
[----:B------:R-:W-:Y:S02]  /*aa70*/  SHF.R.U32.HI R45, RZ, 0x6, R24 ;  /* 0x00000006ff2d7819 */ /* 0x000fe40000011618 */
[----:B------:R-:W-:Y:S02]  /*aa80*/  LOP3.LUT R38, R27, 0x3f003f, RZ, 0xc0, !PT ;  /* 0x003f003f1b267812 */ /* 0x000fe400078ec0ff */
[----:B------:R-:W-:Y:S02]  /*aa90*/  SHF.R.U32.HI R40, RZ, 0x6, R27 ;  /* 0x00000006ff287819 */ /* 0x000fe4000001161b */
[----:B------:R-:W-:Y:S02]  /*aaa0*/  SHF.R.U32.HI R51, RZ, 0xc, R25 ;  /* 0x0000000cff337819 */ /* 0x000fe40000011619 */
[----:B------:R-:W-:Y:S02]  /*aab0*/  LOP3.LUT R24, R50, 0xf000f, RZ, 0xc0, !PT ;  /* 0x000f000f32187812 */ /* 0x000fe400078ec0ff */
[----:B------:R-:W-:-:S02]  /*aac0*/  LOP3.LUT R27, R52, 0xf000f, RZ, 0xc0, !PT ;  /* 0x000f000f341b7812 */ /* 0x000fc400078ec0ff */
[----:B------:R-:W-:Y:S02]  /*aad0*/  LOP3.LUT R15, R17, 0x3f003f, RZ, 0xc0, !PT ;  /* 0x003f003f110f7812 */ /* 0x000fe400078ec0ff */
[----:B------:R-:W-:Y:S02]  /*aae0*/  LOP3.LUT R50, R26, 0xf000f, RZ, 0xc0, !PT ;  /* 0x000f000f1a327812 */ /* 0x000fe400078ec0ff */
[----:B------:R-:W-:Y:S02]  /*aaf0*/  SHF.R.U32.HI R17, RZ, 0x6, R17 ;  /* 0x00000006ff117819 */ /* 0x000fe40000011611 */
[----:B------:R-:W-:Y:S02]  /*ab00*/  LOP3.LUT R42, R25, 0x3f003f, RZ, 0xc0, !PT ;  /* 0x003f003f192a7812 */ /* 0x000fe400078ec0ff */
[----:B------:R-:W-:Y:S02]  /*ab10*/  SHF.R.U32.HI R43, RZ, 0x6, R25 ;  /* 0x00000006ff2b7819 */ /* 0x000fe40000011619 */
[----:B------:R-:W-:-:S02]  /*ab20*/  LOP3.LUT R25, R51, 0xf000f, RZ, 0xc0, !PT ;  /* 0x000f000f33197812 */ /* 0x000fc400078ec0ff */
[----:B------:R-:W-:Y:S02]  /*ab30*/  LOP3.LUT R26, R27, 0x300030, R46, 0xf8, !PT ;  /* 0x003000301b1a7812 */ /* 0x000fe400078ef82e */
[----:B------:R-:W-:Y:S02]  /*ab40*/  LOP3.LUT R27, R50, 0x300030, R47, 0xf8, !PT ;  /* 0x00300030321b7812 */ /* 0x000fe400078ef82f */
[----:B------:R-:W-:Y:S02]  /*ab50*/  LOP3.LUT R36, R36, 0x3f003f, RZ, 0xc0, !PT ;  /* 0x003f003f24247812 */ /* 0x000fe400078ec0ff */
[----:B------:R-:W-:Y:S02]  /*ab60*/  LOP3.LUT R17, R17, 0x3f003f, RZ, 0xc0, !PT ;  /* 0x003f003f11117812 */ /* 0x000fe400078ec0ff */
[----:B------:R-:W-:Y:S02]  /*ab70*/  LOP3.LUT R50, R34, 0x64006400, RZ, 0xfc, !PT ;  /* 0x6400640022327812 */ /* 0x000fe400078efcff */
[----:B------:R-:W-:-:S02]  /*ab80*/  LOP3.LUT R47, R37, 0x64006400, RZ, 0xfc, !PT ;  /* 0x64006400252f7812 */ /* 0x000fc400078efcff */
[----:B------:R-:W-:Y:S02]  /*ab90*/  LOP3.LUT R24, R24, 0x300030, R49, 0xf8, !PT ;  /* 0x0030003018187812 */ /* 0x000fe400078ef831 */
[----:B------:R-:W-:Y:S02]  /*aba0*/  LOP3.LUT R25, R25, 0x300030, R48, 0xf8, !PT ;  /* 0x0030003019197812 */ /* 0x000fe400078ef830 */
        /* <DEDUP_REMOVED lines=117> */
.L_x_1096:
        /* <DEDUP_REMOVED lines=49> */
.L_x_1097:
        /* <DEDUP_REMOVED lines=48> */
.L_x_1098:
        /* <DEDUP_REMOVED lines=45> */
.L_x_1095:
[----:B------:R-:W-:Y:S01]  /*bbe0*/  IADD3 R56, R56, 0x20, RZ ;  /* 0x0000002038387810 */ /* 0x000fe20007ffe0ff */
[----:B-1----:R-:W-:Y:S01]  /*bbf0*/  IMAD.WIDE.U32 R62, R59, 0x18, R62 ;  /* 0x000000183b3e7825 */ /* 0x002fe200078e003e */
[----:B------:R-:W-:Y:S02]  /*bc00*/  UIADD3 UR4, UR4, 0x40, URZ ;  /* 0x0000004004047890 */ /* 0x000fe4000fffe03f */
[C---:B------:R-:W-:Y:S01]  /*bc10*/  ISETP.GE.AND P2, PT, R56.reuse, UR5, PT ;  /* 0x0000000538007c0c */ /* 0x040fe2000bf46270 */
[----:B------:R-:W-:Y:S01]  /*bc20*/  IMAD R27, R61, 0x18, RZ ;  /* 0x000000183d1b7824 */ /* 0x000fe200078e02ff */
[----:B------:R-:W-:-:S04]  /*bc30*/  ISETP.LT.AND P3, PT, R56, R57, PT ;  /* 0x000000393800720c */ /* 0x000fc80003f61270 */
[----:B------:R-:W-:-:S09]  /*bc40*/  IADD3 R27, R63, R27, RZ ;  /* 0x0000001b3f1b7210 */ /* 0x000fd20007ffe0ff */
[----:B------:R-:W-:Y:S05]  /*bc50*/  @!P2 BRA P3, `(.L_x_1099) ;  /* 0xffffffd4008ca947 */ /* 0x000fea000183ffff */
.L_x_1090:
        /* <DEDUP_REMOVED lines=9> */
[----:B--2---:R-:W-:Y:S01]  /*bcf0*/  IMAD.WIDE R12, R9, 0x2, R12 ;  /* 0x00000002090c7825 */ /* 0x004fe200078e020c */
        /* <DEDUP_REMOVED lines=8> */
.L_x_1103:
[----:B------:R-:W0:Y:S02]  /*bd80*/  LDS R10, [R9] ;  /* 0x00000000090a7984 */ /* 0x000e240000000800 */
[----:B0-----:R-:W-:-:S06]  /*bd90*/  HADD2 R11, R10, R0 ;  /* 0x000000000a0b7230 */ /* 0x001fcc0000000000 */
[----:B------:R-:W0:Y:S02]  /*bda0*/  ATOMS.CAST.SPIN R11, [R9], R10, R11 ;  /* 0x0000000a090b738d */ /* 0x000e24000180000b */
[----:B0-----:R-:W-:-:S13]  /*bdb0*/  ISETP.EQ.U32.AND P0, PT, R11, 0x1, PT ;  /* 0x000000010b00780c */ /* 0x001fda0003f02070 */
[----:B------:R-:W-:Y:S05]  /*bdc0*/  @!P0 BRA `(.L_x_1103) ;  /* 0xfffffffc00ec8947 */ /* 0x000fea000383ffff */
[----:B------:R-:W-:Y:S05]  /*bdd0*/  BRA `(.L_x_1101) ;  /* 0x00000000000c7947 */ /* 0x000fea0003800000 */
.L_x_1102:
[----:B------:R-:W2:Y:S02]  /*bde0*/  LD.E R0, desc[UR6][R12.64] ;  /* 0x000000060c007980 */ /* 0x000ea4000c101900 */
[----:B--2---:R-:W-:-:S05]  /*bdf0*/  IADD3 R9, R9, R0, RZ ;  /* 0x0000000009097210 */ /* 0x004fca0007ffe0ff */
[----:B------:R0:W-:Y:S02]  /*be00*/  ST.E desc[UR6][R12.64], R9 ;  /* 0x000000090c007985 */ /* 0x0001e4000c101906 */
.L_x_1101:
[----:B------:R-:W-:Y:S05]  /*be10*/  BSYNC B0 ;  /* 0x0000000000007941 */ /* 0x000fea0003800000 */
.L_x_1100:
[----:B------:R1:W-:Y:S01]  /*be20*/  ATOM.E.ADD.F16x2.RN.STRONG.GPU P0, RZ, desc[UR6][R12.64+0x4], R2 ;  /* 0x000004020cff79a2 */ /* 0x0003e2000810e1c6 */
[----:B------:R-:W-:Y:S04]  /*be30*/  BSSY B0, `(.L_x_1104) ;  /* 0x000000f000007945 */ /* 0x000fe80003800000 */
[----:B-1----:R-:W-:Y:S05]  /*be40*/  @P0 BRA `(.L_x_1105) ;  /* 0x0000000000340947 */ /* 0x002fea0003800000 */
[----:B------:R-:W1:Y:S02]  /*be50*/  QSPC.E.S P0, RZ, [R12+0x4] ;  /* 0x000004000cff73aa */ /* 0x000e640000000500 */
[----:B-1----:R-:W-:Y:S05]  /*be60*/  @!P0 BRA `(.L_x_1106) ;  /* 0x0000000000208947 */ /* 0x002fea0003800000 */
[----:B------:R-:W-:-:S04]  /*be70*/  MOV R10, R12 ;  /* 0x0000000c000a7202 */ /* 0x000fc80000000f00 */
[----:B------:R-:W-:-:S07]  /*be80*/  MOV R0, R10 ;  /* 0x0000000a00007202 */ /* 0x000fce0000000f00 */
.L_x_1107:
[----:B------:R-:W1:Y:S02]  /*be90*/  LDS R10, [R0+0x4] ;  /* 0x00000400000a7984 */ /* 0x000e640000000800 */
[----:B-1----:R-:W-:-:S10]  /*bea0*/  HFMA2.MMA R11, R10, 1, 1, R2 ;  /* 0x3c003c000a0b7835 */ /* 0x002fd40000000002 */
[----:B------:R-:W1:Y:S02]  /*beb0*/  ATOMS.CAST.SPIN R11, [R0+0x4], R10, R11 ;  /* 0x0000040a000b738d */ /* 0x000e64000180000b */
[----:B-1----:R-:W-:-:S13]  /*bec0*/  ISETP.EQ.U32.AND P0, PT, R11, 0x1, PT ;  /* 0x000000010b00780c */ /* 0x002fda0003f02070 */
[----:B------:R-:W-:Y:S05]  /*bed0*/  @!P0 BRA `(.L_x_1107) ;  /* 0xfffffffc00ec8947 */ /* 0x000fea000383ffff */
[----:B------:R-:W-:Y:S05]  /*bee0*/  BRA `(.L_x_1105) ;  /* 0x00000000000c7947 */ /* 0x000fea0003800000 */
.L_x_1106:
[----:B------:R-:W0:Y:S02]  /*bef0*/  LD.E R0, desc[UR6][R12.64+0x4] ;  /* 0x000004060c007980 */ /* 0x000e24000c101900 */
[----:B0-----:R-:W-:-:S05]  /*bf00*/  IADD3 R9, R2, R0, RZ ;  /* 0x0000000002097210 */ /* 0x001fca0007ffe0ff */
[----:B------:R1:W-:Y:S02]  /*bf10*/  ST.E desc[UR6][R12.64+0x4], R9 ;  /* 0x000004090c007985 */ /* 0x0003e4000c101906 */
.L_x_1105:
[----:B------:R-:W-:Y:S05]  /*bf20*/  BSYNC B0 ;  /* 0x0000000000007941 */ /* 0x000fea0003800000 */
.L_x_1104:
        /* <DEDUP_REMOVED lines=8> */
[----:B------:R-:W-:Y:S02]  /*bfb0*/  MOV R10, R12 ;  /* 0x0000000c000a7202 */ /* 0x000fe40000000f00 */
[----:B------:R-:W-:Y:S02]  /*bfc0*/  MOV R9, R3 ;  /* 0x0000000300097202 */ /* 0x000fe40000000f00 */
[----:B------:R-:W-:-:S07]  /*bfd0*/  MOV R10, R10 ;  /* 0x0000000a000a7202 */ /* 0x000fce0000000f00 */
.L_x_1111:
[----:B------:R-:W0:Y:S02]  /*bfe0*/  LDS R2, [R10] ;  /* 0x000000000a027984 */ /* 0x000e240000000800 */
[----:B0-----:R-:W-:-:S06]  /*bff0*/  HADD2 R3, R2, R9 ;  /* 0x0000000902037230 */ /* 0x001fcc0000000000 */
[----:B------:R-:W0:Y:S02]  /*c000*/  ATOMS.CAST.SPIN R3, [R10], R2, R3 ;  /* 0x000000020a03738d */ /* 0x000e240001800003 */
[----:B0-----:R-:W-:-:S13]  /*c010*/  ISETP.EQ.U32.AND P0, PT, R3, 0x1, PT ;  /* 0x000000010300780c */ /* 0x001fda0003f02070 */
[----:B------:R-:W-:Y:S05]  /*c020*/  @!P0 BRA `(.L_x_1111) ;  /* 0xfffffffc00ec8947 */ /* 0x000fea000383ffff */
[----:B------:R-:W-:Y:S05]  /*c030*/  BRA `(.L_x_1109) ;  /* 0x00000000000c7947 */ /* 0x000fea0003800000 */
.L_x_1110:
[----:B------:R-:W2:Y:S02]  /*c040*/  LD.E R0, desc[UR6][R12.64] ;  /* 0x000000060c007980 */ /* 0x000ea4000c101900 */
[----:B--2---:R-:W-:-:S05]  /*c050*/  IADD3 R3, R3, R0, RZ ;  /* 0x0000000003037210 */ /* 0x004fca0007ffe0ff */
[----:B------:R0:W-:Y:S02]  /*c060*/  ST.E desc[UR6][R12.64], R3 ;  /* 0x000000030c007985 */ /* 0x0001e4000c101906 */
.L_x_1109:
[----:B------:R-:W-:Y:S05]  /*c070*/  BSYNC B0 ;  /* 0x0000000000007941 */ /* 0x000fea0003800000 */
.L_x_1108:
[----:B------:R1:W-:Y:S01]  /*c080*/  ATOM.E.ADD.F16x2.RN.STRONG.GPU P0, RZ, desc[UR6][R12.64+0x4], R4 ;  /* 0x000004040cff79a2 */ /* 0x0003e2000810e1c6 */
[----:B------:R-:W-:Y:S04]  /*c090*/  BSSY B0, `(.L_x_1112) ;  /* 0x000000f000007945 */ /* 0x000fe80003800000 */
[----:B-1----:R-:W-:Y:S05]  /*c0a0*/  @P0 BRA `(.L_x_1113) ;  /* 0x0000000000340947 */ /* 0x002fea0003800000 */
[----:B------:R-:W1:Y:S02]  /*c0b0*/  QSPC.E.S P0, RZ, [R12+0x4] ;  /* 0x000004000cff73aa */ /* 0x000e640000000500 */
[----:B-1----:R-:W-:Y:S05]  /*c0c0*/  @!P0 BRA `(.L_x_1114) ;  /* 0x0000000000208947 */ /* 0x002fea0003800000 */
[----:B------:R-:W-:-:S04]  /*c0d0*/  MOV R2, R12 ;  /* 0x0000000c00027202 */ /* 0x000fc80000000f00 */
[----:B------:R-:W-:-:S07]  /*c0e0*/  MOV R0, R2 ;  /* 0x0000000200007202 */ /* 0x000fce0000000f00 */
.L_x_1115:
[----:B------:R-:W0:Y:S02]  /*c0f0*/  LDS R2, [R0+0x4] ;  /* 0x0000040000027984 */ /* 0x000e240000000800 */
[----:B0-----:R-:W-:-:S10]  /*c100*/  HFMA2.MMA R3, R2, 1, 1, R4 ;  /* 0x3c003c0002037835 */ /* 0x001fd40000000004 */
[----:B------:R-:W0:Y:S02]  /*c110*/  ATOMS.CAST.SPIN R3, [R0+0x4], R2, R3 ;  /* 0x000004020003738d */ /* 0x000e240001800003 */
[----:B0-----:R-:W-:-:S13]  /*c120*/  ISETP.EQ.U32.AND P0, PT, R3, 0x1, PT ;  /* 0x000000010300780c */ /* 0x001fda0003f02070 */
[----:B------:R-:W-:Y:S05]  /*c130*/  @!P0 BRA `(.L_x_1115) ;  /* 0xfffffffc00ec8947 */ /* 0x000fea000383ffff */
[----:B------:R-:W-:Y:S05]  /*c140*/  BRA `(.L_x_1113) ;  /* 0x00000000000c7947 */ /* 0x000fea0003800000 */
.L_x_1114:
[----:B------:R-:W0:Y:S02]  /*c150*/  LD.E R0, desc[UR6][R12.64+0x4] ;  /* 0x000004060c007980 */ /* 0x000e24000c101900 */
[----:B0-----:R-:W-:-:S05]  /*c160*/  IADD3 R3, R4, R0, RZ ;  /* 0x0000000004037210 */ /* 0x001fca0007ffe0ff */
[----:B------:R1:W-:Y:S02]  /*c170*/  ST.E desc[UR6][R12.64+0x4], R3 ;  /* 0x000004030c007985 */ /* 0x0003e4000c101906 */
.L_x_1113:
[----:B------:R-:W-:Y:S05]  /*c180*/  BSYNC B0 ;  /* 0x0000000000007941 */ /* 0x000fea0003800000 */
.L_x_1112:
        /* <DEDUP_REMOVED lines=10> */
.L_x_1119:
[----:B------:R-:W0:Y:S02]  /*c230*/  LDS R2, [R0] ;  /* 0x0000000000027984 */ /* 0x000e240000000800 */
[----:B0-----:R-:W-:-:S06]  /*c240*/  HADD2 R3, R2, R5 ;  /* 0x0000000502037230 */ /* 0x001fcc0000000000 */
[----:B------:R-:W0:Y:S02]  /*c250*/  ATOMS.CAST.SPIN R3, [R0], R2, R3 ;  /* 0x000000020003738d */ /* 0x000e240001800003 */
[----:B0-----:R-:W-:-:S13]  /*c260*/  ISETP.EQ.U32.AND P0, PT, R3, 0x1, PT ;  /* 0x000000010300780c */ /* 0x001fda0003f02070 */
[----:B------:R-:W-:Y:S05]  /*c270*/  @!P0 BRA `(.L_x_1119) ;  /* 0xfffffffc00ec8947 */ /* 0x000fea000383ffff */
[----:B------:R-:W-:Y:S05]  /*c280*/  BRA `(.L_x_1117) ;  /* 0x00000000000c7947 */ /* 0x000fea0003800000 */
.L_x_1118:
[----:B------:R-:W2:Y:S02]  /*c290*/  LD.E R0, desc[UR6][R12.64] ;  /* 0x000000060c007980 */ /* 0x000ea4000c101900 */
[----:B--2---:R-:W-:-:S05]  /*c2a0*/  IADD3 R3, R5, R0, RZ ;  /* 0x0000000005037210 */ /* 0x004fca0007ffe0ff */
[----:B------:R0:W-:Y:S02]  /*c2b0*/  ST.E desc[UR6][R12.64], R3 ;  /* 0x000000030c007985 */ /* 0x0001e4000c101906 */
.L_x_1117:
[----:B------:R-:W-:Y:S05]  /*c2c0*/  BSYNC B0 ;  /* 0x0000000000007941 */ /* 0x000fea0003800000 */
.L_x_1116:
[----:B------:R1:W-:Y:S01]  /*c2d0*/  ATOM.E.ADD.F16x2.RN.STRONG.GPU P0, RZ, desc[UR6][R12.64+0x4], R6 ;  /* 0x000004060cff79a2 */ /* 0x0003e2000810e1c6 */
[----:B------:R-:W-:Y:S04]  /*c2e0*/  BSSY B0, `(.L_x_1120) ;  /* 0x000000f000007945 */ /* 0x000fe80003800000 */
[----:B-1----:R-:W-:Y:S05]  /*c2f0*/  @P0 BRA `(.L_x_1121) ;  /* 0x0000000000340947 */ /* 0x002fea0003800000 */
[----:B------:R-:W1:Y:S02]  /*c300*/  QSPC.E.S P0, RZ, [R12+0x4] ;  /* 0x000004000cff73aa */ /* 0x000e640000000500 */
[----:B-1----:R-:W-:Y:S05]  /*c310*/  @!P0 BRA `(.L_x_1122) ;  /* 0x0000000000208947 */ /* 0x002fea0003800000 */
[----:B------:R-:W-:-:S04]  /*c320*/  MOV R2, R12 ;  /* 0x0000000c00027202 */ /* 0x000fc80000000f00 */
[----:B------:R-:W-:-:S07]  /*c330*/  MOV R0, R2 ;  /* 0x0000000200007202 */ /* 0x000fce0000000f00 */
.L_x_1123:
[----:B------:R-:W0:Y:S02]  /*c340*/  LDS R2, [R0+0x4] ;  /* 0x0000040000027984 */ /* 0x000e240000000800 */
[----:B0-----:R-:W-:-:S10]  /*c350*/  HFMA2.MMA R3, R2, 1, 1, R6 ;  /* 0x3c003c0002037835 */ /* 0x001fd40000000006 */
[----:B------:R-:W0:Y:S02]  /*c360*/  ATOMS.CAST.SPIN R3, [R0+0x4], R2, R3 ;  /* 0x000004020003738d */ /* 0x000e240001800003 */
[----:B0-----:R-:W-:-:S13]  /*c370*/  ISETP.EQ.U32.AND P0, PT, R3, 0x1, PT ;  /* 0x000000010300780c */ /* 0x001fda0003f02070 */
[----:B------:R-:W-:Y:S05]  /*c380*/  @!P0 BRA `(.L_x_1123) ;  /* 0xfffffffc00ec8947 */ /* 0x000fea000383ffff */
[----:B------:R-:W-:Y:S05]  /*c390*/  BRA `(.L_x_1121) ;  /* 0x00000000000c7947 */ /* 0x000fea0003800000 */
.L_x_1122:
[----:B------:R-:W0:Y:S02]  /*c3a0*/  LD.E R0, desc[UR6][R12.64+0x4] ;  /* 0x000004060c007980 */ /* 0x000e24000c101900 */
[----:B0-----:R-:W-:-:S05]  /*c3b0*/  IADD3 R3, R6, R0, RZ ;  /* 0x0000000006037210 */ /* 0x001fca0007ffe0ff */
[----:B------:R1:W-:Y:S02]  /*c3c0*/  ST.E desc[UR6][R12.64+0x4], R3 ;  /* 0x000004030c007985 */ /* 0x0003e4000c101906 */
.L_x_1121:
[----:B------:R-:W-:Y:S05]  /*c3d0*/  BSYNC B0 ;  /* 0x0000000000007941 */ /* 0x000fea0003800000 */
.L_x_1120:
        /* <DEDUP_REMOVED lines=10> */
.L_x_1127:
[----:B------:R-:W0:Y:S02]  /*c480*/  LDS R2, [R0] ;  /* 0x0000000000027984 */ /* 0x000e240000000800 */
[----:B0-----:R-:W-:-:S06]  /*c490*/  HADD2 R3, R2, R7 ;  /* 0x0000000702037230 */ /* 0x001fcc0000000000 */
[----:B------:R-:W0:Y:S02]  /*c4a0*/  ATOMS.CAST.SPIN R3, [R0], R2, R3 ;  /* 0x000000020003738d */ /* 0x000e240001800003 */
[----:B0-----:R-:W-:-:S13]  /*c4b0*/  ISETP.EQ.U32.AND P0, PT, R3, 0x1, PT ;  /* 0x000000010300780c */ /* 0x001fda0003f02070 */
[----:B------:R-:W-:Y:S05]  /*c4c0*/  @!P0 BRA `(.L_x_1127) ;  /* 0xfffffffc00ec8947 */ /* 0x000fea000383ffff */
[----:B------:R-:W-:Y:S05]  /*c4d0*/  BRA `(.L_x_1125) ;  /* 0x00000000000c7947 */ /* 0x000fea0003800000 */
.L_x_1126:
[----:B------:R-:W2:Y:S02]  /*c4e0*/  LD.E R0, desc[UR6][R12.64] ;  /* 0x000000060c007980 */ /* 0x000ea4000c101900 */
[----:B--2---:R-:W-:-:S05]  /*c4f0*/  IADD3 R3, R7, R0, RZ ;  /* 0x0000000007037210 */ /* 0x004fca0007ffe0ff */
[----:B------:R0:W-:Y:S02]  /*c500*/  ST.E desc[UR6][R12.64], R3 ;  /* 0x000000030c007985 */ /* 0x0001e4000c101906 */
.L_x_1125:
[----:B------:R-:W-:Y:S05]  /*c510*/  BSYNC B0 ;  /* 0x0000000000007941 */ /* 0x000fea0003800000 */
.L_x_1124:
[----:B------:R1:W-:Y:S02]  /*c520*/  ATOM.E.ADD.F16x2.RN.STRONG.GPU P0, RZ, desc[UR6][R12.64+0x4], R8 ;  /* 0x000004080cff79a2 */ /* 0x0003e4000810e1c6 */
[----:B-1----:R-:W-:Y:S05]  /*c530*/  @P0 EXIT ;  /* 0x000000000000094d */ /* 0x002fea0003800000 */
[----:B------:R-:W1:Y:S02]  /*c540*/  QSPC.E.S P0, RZ, [R12+0x4] ;  /* 0x000004000cff73aa */ /* 0x000e640000000500 */
[----:B-1----:R-:W-:Y:S05]  /*c550*/  @!P0 BRA `(.L_x_1128) ;  /* 0x0000000000208947 */ /* 0x002fea0003800000 */
[----:B------:R-:W-:-:S04]  /*c560*/  MOV R2, R12 ;  /* 0x0000000c00027202 */ /* 0x000fc80000000f00 */
[----:B------:R-:W-:-:S07]  /*c570*/  MOV R0, R2 ;  /* 0x0000000200007202 */ /* 0x000fce0000000f00 */
.L_x_1129:
[----:B------:R-:W0:Y:S02]  /*c580*/  LDS R2, [R0+0x4] ;  /* 0x0000040000027984 */ /* 0x000e240000000800 */
[----:B0-----:R-:W-:-:S10]  /*c590*/  HFMA2.MMA R3, R2, 1, 1, R8 ;  /* 0x3c003c0002037835 */ /* 0x001fd40000000008 */
[----:B------:R-:W0:Y:S02]  /*c5a0*/  ATOMS.CAST.SPIN R3, [R0+0x4], R2, R3 ;  /* 0x000004020003738d */ /* 0x000e240001800003 */
[----:B0-----:R-:W-:-:S13]  /*c5b0*/  ISETP.EQ.U32.AND P0, PT, R3, 0x1, PT ;  /* 0x000000010300780c */ /* 0x001fda0003f02070 */
[----:B------:R-:W-:Y:S05]  /*c5c0*/  @!P0 BRA `(.L_x_1129) ;  /* 0xfffffffc00ec8947 */ /* 0x000fea000383ffff */
[----:B------:R-:W-:Y:S05]  /*c5d0*/  EXIT ;  /* 0x000000000000794d */ /* 0x000fea0003800000 */
.L_x_1128:
[----:B------:R-:W0:Y:S02]  /*c5e0*/  LD.E R0, desc[UR6][R12.64+0x4] ;  /* 0x000004060c007980 */ /* 0x000e24000c101900 */
[----:B0-----:R-:W-:-:S05]  /*c5f0*/  IADD3 R3, R8, R0, RZ ;  /* 0x0000000008037210 */ /* 0x001fca0007ffe0ff */
[----:B------:R-:W-:Y:S01]  /*c600*/  ST.E desc[UR6][R12.64+0x4], R3 ;  /* 0x000004030c007985 */ /* 0x000fe2000c101906 */
[----:B------:R-:W-:Y:S05]  /*c610*/  EXIT ;  /* 0x000000000000794d */ /* 0x000fea0003800000 */
.L_x_1130:
        /* <DEDUP_REMOVED lines=14> */
.L_x_5196:


//--------------------- .text._Z23gemm_half_q_half_kernelILi4ELi40ELb1ELb0ELi32EEvPK6__halfPKjS4_S2_PS0_iiiiPKtS7_iiiiiibS2_i --------------------------
	.section	.text._Z23gemm_half_q_half_kernelILi4ELi40ELb1ELb0ELi32EEvPK6__halfPKjS4_S2_PS0_iiiiPKtS7_iiiiiibS2_i,"ax",@progbits
	.align	128
        .global         _Z23gemm_half_q_half_kernelILi4ELi40ELb1ELb0ELi32EEvPK6__halfPKjS4_S2_PS0_iiiiPKtS7_iiiiiibS2_i
        .type           _Z23gemm_half_q_half_kernelILi4ELi40ELb1ELb0ELi32EEvPK6__halfPKjS4_S2_PS0_iiiiPKtS7_iiiiiibS2_i,@function
        .size           _Z23gemm_half_q_half_kernelILi4ELi40ELb1ELb0ELi32EEvPK6__halfPKjS4_S2_PS0_iiiiPKtS7_iiiiiibS2_i,(.L_x_5197 - _Z23gemm_half_q_half_kernelILi4ELi40ELb1ELb0ELi32EEvPK6__halfPKjS4_S2_PS0_iiiiPKtS7_iiiiiibS2_i)
        .other          _Z23gemm_half_q_half_kernelILi4ELi40ELb1ELb0ELi32EEvPK6__halfPKjS4_S2_PS0_iiiiPKtS7_iiiiiibS2_i,@"STO_CUDA_ENTRY STV_DEFAULT"
_Z23gemm_half_q_half_kernelILi4ELi40ELb1ELb0ELi32EEvPK6__halfPKjS4_S2_PS0_iiiiPKtS7_iiiiiibS2_i:
.text._Z23gemm_half_q_half_kernelILi4ELi40ELb1ELb0ELi32EEvPK6__halfPKjS4_S2_PS0_iiiiPKtS7_iiiiiibS2_i:
        /* <DEDUP_REMOVED lines=48> */
.L_x_1131:
        /* <DEDUP_REMOVED lines=25> */
.L_x_1136:
[----:B0-----:R-:W-:-:S04]  /*0490*/  LEA R5, R0, R8, 0x2 ;  /* 0x0000000800057211 */ /* 0x001fc800078e10ff */
[C---:B------:R-:W-:Y:S01]  /*04a0*/  IADD3 R9, R5.reuse, 0x1, RZ ;  /* 0x0000000105097810 */ /* 0x040fe20007ffe0ff */
        /* <DEDUP_REMOVED lines=16> */
[----:B------:R-:W-:Y:S02]  /*05b0*/  LEA R12, P2, R17, UR4, 0x1 ;  /* 0x00000004110c7c11 */ /* 0x000fe4000f8408ff */
[----:B------:R-:W-:Y:S02]  /*05c0*/  LEA.HI.X.SX32 R18, R13, RZ, 0x1, P5 ;  /* 0x000000ff0d127211 */ /* 0x000fe400028f0eff */
        /* <DEDUP_REMOVED lines=17> */
.L_x_1135:
        /* <DEDUP_REMOVED lines=24> */
.L_x_1137:
        /* <DEDUP_REMOVED lines=14> */
.L_x_1134:
        /* <DEDUP_REMOVED lines=10> */
.L_x_1139:
        /* <DEDUP_REMOVED lines=37> */
.L_x_1138:
        /* <DEDUP_REMOVED lines=24> */
.L_x_1140:
        /* <DEDUP_REMOVED lines=13> */
.L_x_1133:
[----:B------:R-:W-:Y:S05]  /*0e80*/  BSYNC B0 ;  /* 0x0000000000007941 */ /* 0x000fea0003800000 */
.L_x_1132:
        /* <DEDUP_REMOVED lines=17> */
.L_x_1143:
[----:B---3--:R-:W-:Y:S02]  /*0fa0*/  LEA R2, R0, R7, 0x2 ;  /* 0x0000000700027211 */ /* 0x008fe400078e10ff */
[----:B------:R-:W-:Y:S02]  /*0fb0*/  IADD3 R7, R7, 0x4, RZ ;  /* 0x0000000407077810 */ /* 0x000fe40007ffe0ff */
[C---:B-12---:R-:W-:Y:S01]  /*0fc0*/  IADD3 R4, R2.reuse, 0x1, RZ ;  /* 0x0000000102047810 */ /* 0x046fe20007ffe0ff */
        /* <DEDUP_REMOVED lines=16> */
.L_x_1142:
[----:B---3--:R-:W-:-:S04]  /*10d0*/  IADD3 R2, R61, -R7, RZ ;  /* 0x800000073d027210 */ /* 0x008fc80007ffe0ff */
        /* <DEDUP_REMOVED lines=13> */
.L_x_1144:
[----:B------:R-:W-:-:S13]  /*11b0*/  ISETP.LT.OR P0, PT, R7, R61, P0 ;  /* 0x0000003d0700720c */ /* 0x000fda0000701670 */
[----:B-123--:R-:W1:Y:S01]  /*11c0*/  @P0 LDC.64 R2, c[0x0][0x230] ;  /* 0x00008c00ff020b82 */ /* 0x00ee620000000a00 */
[----:B------:R-:W-:-:S05]  /*11d0*/  @P0 LEA R0, R0, R7, 0x2 ;  /* 0x0000000700000211 */ /* 0x000fca00078e10ff */
[----:B0-----:R-:W-:-:S04]  /*11e0*/  @P0 IMAD R5, R0, R53, R6 ;  /* 0x0000003500050224 */ /* 0x001fc800078e0206 */
[----:B-1----:R-:W-:-:S05]  /*11f0*/  @P0 IMAD.WIDE R2, R5, 0x2, R2 ;  /* 0x0000000205020825 */ /* 0x002fca00078e0202 */
[----:B------:R3:W-:Y:S02]  /*1200*/  @P0 STG.E.64 desc[UR6][R2.64], RZ ;  /* 0x000000ff02000986 */ /* 0x0007e4000c101b06 */
.L_x_1141:
[----:B0-----:R-:W0:Y:S08]  /*1210*/  LDC R10, c[0x0][0x25c] ;  /* 0x00009700ff0a7b82 */ /* 0x001e300000000800 */
[----:B------:R-:W-:Y:S01]  /*1220*/  BAR.SYNC.DEFER_BLOCKING 0x0 ;  /* 0x0000000000007b1d */ /* 0x000fe20000010000 */
[----:B------:R-:W-:-:S05]  /*1230*/  ISETP.GE.AND P0, PT, R59, R60, PT ;  /* 0x0000003c3b00720c */ /* 0x000fca0003f06270 */
[----:B------:R-:W-:Y:S02]  /*1240*/  ULDC UR5, c[0x0][0x258] ;  /* 0x0000960000057ab9 */ /* 0x000fe40000000800 */
[----:B------:R-:W4:Y:S01]  /*1250*/  LDC R12, c[0x0][0x264] ;  /* 0x00009900ff0c7b82 */ /* 0x000f220000000800 */
[----:B------:R-:W-:Y:S01]  /*1260*/  ULDC UR8, c[0x0][0x260] ;  /* 0x0000980000087ab9 */ /* 0x000fe20000000800 */
[----:B------:R-:W-:Y:S01]  /*1270*/  ULDC UR9, c[0x0][0x268] ;  /* 0x00009a0000097ab9 */ /* 0x000fe20000000800 */
[C---:B------:R-:W-:Y:S02]  /*1280*/  VIMNMX R5, R59.reuse, UR5, PT ;  /* 0x000000053b057c48 */ /* 0x040fe4000bfe0100 */
[C---:B------:R-:W-:Y:S02]  /*1290*/  ISETP.GT.AND P5, PT, R59.reuse, UR5, PT ;  /* 0x000000053b007c0c */ /* 0x040fe4000bfa4270 */
[C---:B------:R-:W-:Y:S02]  /*12a0*/  ISETP.GT.AND P4, PT, R59.reuse, UR8, PT ;  /* 0x000000083b007c0c */ /* 0x040fe4000bf84270 */
[----:B------:R-:W-:-:S02]  /*12b0*/  ISETP.GT.AND P3, PT, R59, UR9, PT ;  /* 0x000000093b007c0c */ /* 0x000fc4000bf64270 */
[----:B------:R-:W-:Y:S02]  /*12c0*/  SHF.R.S32.HI R14, RZ, 0x1f, R5 ;  /* 0x0000001fff0e7819 */ /* 0x000fe40000011405 */
[----:B0-----:R-:W-:Y:S01]  /*12d0*/  ISETP.GT.AND P2, PT, R59, R10, PT ;  /* 0x0000000a3b00720c */ /* 0x001fe20003f44270 */
[----:B------:R-:W-:-:S12]  /*12e0*/  @P0 BRA `(.L_x_1145) ;  /* 0x0000000000d40947 */ /* 0x000fd80003800000 */
[----:B------:R-:W0:Y:S01]  /*12f0*/  LDC.64 R8, c[0x0][0x248] ;  /* 0x00009200ff087b82 */ /* 0x000e220000000a00 */
[----:B-123--:R-:W-:-:S05]  /*1300*/  SHF.L.U32 R3, R54, 0x6, RZ ;  /* 0x0000000636037819 */ /* 0x00efca00000006ff */
[----:B0-----:R-:W-:-:S05]  /*1310*/  IMAD.WIDE R2, R3, 0x2, R8 ;  /* 0x0000000203027825 */ /* 0x001fca00078e0208 */
[----:B------:R0:W5:Y:S01]  /*1320*/  LDG.E.U16.CONSTANT R7, desc[UR6][R2.64] ;  /* 0x0000000602077981 */ /* 0x000162000c1e9500 */
[----:B------:R-:W-:Y:S01]  /*1330*/  SHF.R.S32.HI R11, RZ, 0x1f, R6 ;  /* 0x0000001fff0b7819 */ /* 0x000fe20000011406 */
[----:B------:R-:W-:Y:S01]  /*1340*/  UMOV UR4, URZ ;  /* 0x0000003f00047c82 */ /* 0x000fe20008000000 */
[----:B------:R-:W-:Y:S02]  /*1350*/  SHF.L.U32 R0, R6, 0x2, RZ ;  /* 0x0000000206007819 */ /* 0x000fe400000006ff */
[----:B------:R-:W-:Y:S02]  /*1360*/  LEA.HI R4, R11, R6, RZ, 0x3 ;  /* 0x000000060b047211 */ /* 0x000fe400078f18ff */
[----:B------:R-:W-:Y:S02]  /*1370*/  MOV R15, R59 ;  /* 0x0000003b000f7202 */ /* 0x000fe40000000f00 */
[----:B------:R-:W-:Y:S02]  /*1380*/  LOP3.LUT R11, R0, 0x10, RZ, 0xc0, !PT ;  /* 0x00000010000b7812 */ /* 0x000fe400078ec0ff */
[----:B0-----:R-:W-:-:S07]  /*1390*/  SHF.R.S32.HI R13, RZ, 0x3, R4 ;  /* 0x00000003ff0d7819 */ /* 0x001fce0000011404 */
.L_x_1146:
[----:B------:R-:W0:Y:S01]  /*13a0*/  LDC.64 R2, c[0x0][0x220] ;  /* 0x00008800ff027b82 */ /* 0x000e220000000a00 */
[----:B-----5:R-:W-:-:S05]  /*13b0*/  IADD3 R0, R7, UR4, RZ ;  /* 0x0000000407007c10 */ /* 0x020fca000fffe0ff */
[----:B------:R-:W-:-:S05]  /*13c0*/  IMAD R4, R0, R53, RZ ;  /* 0x0000003500047224 */ /* 0x000fca00078e02ff */
[----:B------:R-:W-:-:S04]  /*13d0*/  SHF.R.S32.HI R17, RZ, 0x1f, R4 ;  /* 0x0000001fff117819 */ /* 0x000fc80000011404 */
[----:B------:R-:W-:-:S04]  /*13e0*/  LEA.HI R4, R17, R4, RZ, 0x3 ;  /* 0x0000000411047211 */ /* 0x000fc800078f18ff */
[----:B------:R-:W-:-:S05]  /*13f0*/  LEA.HI.SX32 R17, R4, R13, 0x1d ;  /* 0x0000000d04117211 */ /* 0x000fca00078feaff */
[----:B0-----:R-:W-:Y:S02]  /*1400*/  IMAD.WIDE R2, R17, 0x4, R2 ;  /* 0x0000000411027825 */ /* 0x001fe400078e0202 */
[----:B------:R-:W0:Y:S04]  /*1410*/  LDC.64 R16, c[0x0][0x228] ;  /* 0x00008a00ff107b82 */ /* 0x000e280000000a00 */
[----:B------:R-:W2:Y:S01]  /*1420*/  LDG.E.CONSTANT R2, desc[UR6][R2.64] ;  /* 0x0000000602027981 */ /* 0x000ea2000c1e9900 */
[----:B------:R-:W-:-:S05]  /*1430*/  LEA R19, R15, 0x1, 0x1 ;  /* 0x000000010f137811 */ /* 0x000fca00078e08ff */
[----:B------:R-:W-:-:S05]  /*1440*/  IMAD.WIDE R18, R19, 0x2, R8 ;  /* 0x0000000213127825 */ /* 0x000fca00078e0208 */
[----:B------:R-:W3:Y:S01]  /*1450*/  LDG.E.U16.CONSTANT R22, desc[UR6][R18.64] ;  /* 0x0000000612167981 */ /* 0x000ee2000c1e9500 */
[----:B0-----:R-:W-:-:S06]  /*1460*/  IMAD.WIDE R16, R0, 0x2, R16 ;  /* 0x0000000200107825 */ /* 0x001fcc00078e0210 */
[----:B------:R0:W4:Y:S01]  /*1470*/  LDG.E.U16.CONSTANT R16, desc[UR6][R16.64] ;  /* 0x0000000610107981 */ /* 0x000122000c1e9500 */
        /* <DEDUP_REMOVED lines=20> */
[----:B0-----:R-:W0:Y:S01]  /*15c0*/  I2F.F16 R17, R20 ;  /* 0x0000001400117306 */ /* 0x001e220000200c00 */
[----:B----4-:R-:W-:-:S07]  /*15d0*/  HMUL2 R4, R3.H0_H0, R16.H0_H0 ;  /* 0x2000001003047232 */ /* 0x010fce0000000800 */
[----:B------:R-:W1:Y:S01]  /*15e0*/  I2F.F16 R19, R18 ;  /* 0x0000001200137306 */ /* 0x000e620000200c00 */
[----:B0-----:R-:W-:-:S07]  /*15f0*/  HMUL2 R3, R17.H0_H0, R16.H0_H0 ;  /* 0x2000001011037232 */ /* 0x001fce0000000800 */
[----:B------:R-:W0:Y:S01]  /*1600*/  I2F.F16 R21, R21 ;  /* 0x0000001500157306 */ /* 0x000e220000200c00 */
[-C--:B-1----:R-:W-:Y:S02]  /*1610*/  HMUL2 R2, R19.H0_H0, R16.reuse.H0_H0 ;  /* 0x2000001013027232 */ /* 0x082fe40000000800 */
[----:B0-----:R-:W-:Y:S01]  /*1620*/  HMUL2 R0, R21.H0_H0, R16.H0_H0 ;  /* 0x2000001015007232 */ /* 0x001fe20000000800 */
[----:B------:R-:W-:Y:S06]  /*1630*/  @!P6 BRA `(.L_x_1146) ;  /* 0xfffffffc0058e947 */ /* 0x000fec000383ffff */
.L_x_1145:
[----:B------:R-:W-:Y:S01]  /*1640*/  LEA.HI R7, R14, R5, RZ, 0x5 ;  /* 0x000000050e077211 */ /* 0x000fe200078f28ff */
[----:B------:R-:W-:Y:S01]  /*1650*/  HFMA2.MMA R5, -RZ, RZ, 0, 0 ;  /* 0x00000000ff057435 */ /* 0x000fe200000001ff */
[----:B----4-:R-:W-:Y:S01]  /*1660*/  ISETP.GT.AND P6, PT, R59, R12, PT ;  /* 0x0000000c3b00720c */ /* 0x010fe20003fc4270 */
[----:B------:R-:W-:Y:S01]  /*1670*/  HFMA2.MMA R14, -RZ, RZ, 0, 0 ;  /* 0x00000000ff0e7435 */ /* 0x000fe200000001ff */
[----:B------:R-:W-:Y:S02]  /*1680*/  SHF.R.S32.HI R16, RZ, 0x5, R7 ;  /* 0x00000005ff107819 */ /* 0x000fe40000011407 */
[----:B------:R-:W-:Y:S02]  /*1690*/  MOV R9, RZ ;  /* 0x000000ff00097202 */ /* 0x000fe40000000f00 */
[----:B------:R-:W-:Y:S01]  /*16a0*/  MOV R7, RZ ;  /* 0x000000ff00077202 */ /* 0x000fe20000000f00 */
[----:B------:R-:W-:Y:S06]  /*16b0*/  @!P5 BRA `(.L_x_1147) ;  /* 0x00000000001cd947 */ /* 0x000fec0003800000 */
[----:B------:R-:W0:Y:S02]  /*16c0*/  LDC R8, c[0x0][0x25c] ;  /* 0x00009700ff087b82 */ /* 0x000e240000000800 */
[----:B0-----:R-:W-:-:S04]  /*16d0*/  VIMNMX R7, R59, R8, PT ;  /* 0x000000083b077248 */ /* 0x001fc80003fe0100 */
[----:B------:R-:W-:-:S04]  /*16e0*/  IADD3 R7, R7, -UR5, RZ ;  /* 0x8000000507077c10 */ /* 0x000fc8000fffe0ff */
[----:B------:R-:W-:-:S04]  /*16f0*/  SHF.R.S32.HI R8, RZ, 0x1f, R7 ;  /* 0x0000001fff087819 */ /* 0x000fc80000011407 */
[----:B------:R-:W-:-:S04]  /*1700*/  LEA.HI R8, R8, R7, RZ, 0x5 ;  /* 0x0000000708087211 */ /* 0x000fc800078f28ff */
[----:B------:R-:W-:-:S05]  /*1710*/  SHF.R.S32.HI R8, RZ, 0x5, R8 ;  /* 0x00000005ff087819 */ /* 0x000fca0000011408 */
[----:B------:R-:W-:-:S07]  /*1720*/  IMAD R7, R8, 0x6, RZ ;  /* 0x0000000608077824 */ /* 0x000fce00078e02ff */
.L_x_1147:
        /* <DEDUP_REMOVED lines=8> */
.L_x_1148:
        /* <DEDUP_REMOVED lines=8> */
.L_x_1149:
        /* <DEDUP_REMOVED lines=8> */
.L_x_1150:
        /* <DEDUP_REMOVED lines=9> */
.L_x_1151:
[----:B------:R-:W-:Y:S01]  /*1940*/  LEA R7, R16, R7, 0x3 ;  /* 0x0000000710077211 */ /* 0x000fe200078e18ff */
[----:B------:R-:W0:Y:S01]  /*1950*/  S2UR UR5, SR_CgaCtaId ;  /* 0x00000000000579c3 */ /* 0x000e220000008800 */
[----:B------:R-:W-:Y:S01]  /*1960*/  ISETP.GE.OR P0, PT, R59, R10, P0 ;  /* 0x0000000a3b00720c */ /* 0x000fe20000706670 */
        /* <DEDUP_REMOVED lines=18> */
[----:B------:R-:W-:Y:S01]  /*1a90*/  PRMT R5, RZ, 0x5410, RZ ;  /* 0x00005410ff057816 */ /* 0x000fe200000000ff */
[----:B------:R-:W-:Y:S06]  /*1aa0*/  @P0 BRA `(.L_x_1152) ;  /* 0x00000028009c0947 */ /* 0x000fec0003800000 */
[----:B------:R-:W0:Y:S01]  /*1ab0*/  LDC R53, c[0x0][0x23c] ;  /* 0x00008f00ff357b82 */ /* 0x000e220000000800 */
[----:B------:R-:W-:Y:S01]  /*1ac0*/  PRMT R52, R52, 0x5410, RZ ;  /* 0x0000541034347816 */ /* 0x000fe200000000ff */
[----:B------:R-:W-:Y:S01]  /*1ad0*/  ULDC UR5, c[0x0][0x25c] ;  /* 0x0000970000057ab9 */ /* 0x000fe20000000800 */
[----:B------:R-:W-:-:S05]  /*1ae0*/  ULDC UR8, c[0x0][0x240] ;  /* 0x0000900000087ab9 */ /* 0x000fca0000000800 */
.L_x_1161:
[----:B-----5:R4:W5:Y:S01]  /*1af0*/  LDG.E.128.CONSTANT R8, desc[UR6][R64.64] ;  /* 0x0000000640087981 */ /* 0x020962000c1e9d00 */
[----:B------:R-:W-:Y:S05]  /*1b00*/  @!P1 BRA `(.L_x_1153) ;  /* 0x0000001400309947 */ /* 0x000fea0003800000 */
[----:B0-----:R-:W-:-:S04]  /*1b10*/  IMAD.WIDE R16, R53, 0x4, R64 ;  /* 0x0000000435107825 */ /* 0x001fc800078e0240 */
[----:B------:R-:W-:Y:S02]  /*1b20*/  IMAD.WIDE R12, R53, 0x4, R16 ;  /* 0x00000004350c7825 */ /* 0x000fe400078e0210 */
[----:B------:R-:W2:Y:S04]  /*1b30*/  LDG.E.128.CONSTANT R16, desc[UR6][R16.64] ;  /* 0x0000000610107981 */ /* 0x000ea8000c1e9d00 */
[----:B------:R-:W3:Y:S01]  /*1b40*/  LDG.E.128.CONSTANT R12, desc[UR6][R12.64] ;  /* 0x000000060c0c7981 */ /* 0x000ee2000c1e9d00 */
[----:B-----5:R-:W-:Y:S02]  /*1b50*/  SHF.R.U32.HI R28, RZ, 0xc, R8 ;  /* 0x0000000cff1c7819 */ /* 0x020fe40000011608 */
[----:B------:R-:W-:Y:S02]  /*1b60*/  SHF.R.U32.HI R29, RZ, 0xc, R9 ;  /* 0x0000000cff1d7819 */ /* 0x000fe40000011609 */
[----:B------:R-:W-:-:S02]  /*1b70*/  LOP3.LUT R21, R9, 0x3f003f, RZ, 0xc0, !PT ;  /* 0x003f003f09157812 */ /* 0x000fc400078ec0ff */
[----:B------:R-:W-:Y:S02]  /*1b80*/  SHF.R.U32.HI R23, RZ, 0x6, R9 ;  /* 0x00000006ff177819 */ /* 0x000fe40000011609 */
[--C-:B------:R-:W-:Y:S02]  /*1b90*/  SHF.R.U32.HI R9, RZ, 0xc, R10.reuse ;  /* 0x0000000cff097819 */ /* 0x100fe4000001160a */
[----:B------:R-:W-:Y:S02]  /*1ba0*/  LOP3.LUT R24, R10, 0x3f003f, RZ, 0xc0, !PT ;  /* 0x003f003f0a187812 */ /* 0x000fe400078ec0ff */
[----:B------:R-:W-:Y:S02]  /*1bb0*/  SHF.R.U32.HI R25, RZ, 0x6, R10 ;  /* 0x00000006ff197819 */ /* 0x000fe4000001160a */
[----:B------:R-:W-:Y:S02]  /*1bc0*/  SHF.R.U32.HI R10, RZ, 0xc, R11 ;  /* 0x0000000cff0a7819 */ /* 0x000fe4000001160b */
[----:B------:R-:W-:-:S02]  /*1bd0*/  LOP3.LUT R28, R28, 0xf000f, RZ, 0xc0, !PT ;  /* 0x000f000f1c1c7812 */ /* 0x000fc400078ec0ff */
[----:B------:R-:W-:Y:S02]  /*1be0*/  LOP3.LUT R26, R11, 0x3f003f, RZ, 0xc0, !PT ;  /* 0x003f003f0b1a7812 */ /* 0x000fe400078ec0ff */
[----:B------:R-:W-:Y:S02]  /*1bf0*/  SHF.R.U32.HI R27, RZ, 0x6, R11 ;  /* 0x00000006ff1b7819 */ /* 0x000fe4000001160b */
[----:B------:R-:W-:Y:S02]  /*1c00*/  LOP3.LUT R29, R29, 0xf000f, RZ, 0xc0, !PT ;  /* 0x000f000f1d1d7812 */ /* 0x000fe400078ec0ff */
[----:B------:R-:W-:Y:S02]  /*1c10*/  LOP3.LUT R11, R10, 0xf000f, RZ, 0xc0, !PT ;  /* 0x000f000f0a0b7812 */ /* 0x000fe400078ec0ff */
[----:B------:R-:W-:Y:S02]  /*1c20*/  LOP3.LUT R20, R8, 0x3f003f, RZ, 0xc0, !PT ;  /* 0x003f003f08147812 */ /* 0x000fe400078ec0ff */
[----:B------:R-:W-:-:S02]  /*1c30*/  PRMT R6, R55, 0x9910, RZ ;  /* 0x0000991037067816 */ /* 0x000fc400000000ff */
[----:B------:R-:W-:Y:S02]  /*1c40*/  LOP3.LUT R9, R9, 0xf000f, RZ, 0xc0, !PT ;  /* 0x000f000f09097812 */ /* 0x000fe400078ec0ff */
[----:B------:R-:W-:Y:S02]  /*1c50*/  LOP3.LUT R20, R20, 0x64006400, RZ, 0xfc, !PT ;  /* 0x6400640014147812 */ /* 0x000fe400078efcff */
[----:B------:R-:W-:Y:S02]  /*1c60*/  LOP3.LUT R21, R21, 0x64006400, RZ, 0xfc, !PT ;  /* 0x6400640015157812 */ /* 0x000fe400078efcff */
[----:B------:R-:W-:Y:S02]  /*1c70*/  SHF.R.U32.HI R22, RZ, 0x6, R8 ;  /* 0x00000006ff167819 */ /* 0x000fe40000011608 */
[----:B------:R-:W-:Y:S02]  /*1c80*/  ISETP.NE.AND P0, PT, R6, RZ, PT ;  /* 0x000000ff0600720c */ /* 0x000fe40003f05270 */
[----:B------:R-:W-:Y:S01]  /*1c90*/  LOP3.LUT R23, R23, 0x3f003f, RZ, 0xc0, !PT ;  /* 0x003f003f17177812 */ /* 0x000fe200078ec0ff */
[----:B------:R-:W-:Y:S01]  /*1ca0*/  HADD2 R45, R20, -1056, -1056 ;  /* 0xe420e420142d7430 */ /* 0x000fe20000000000 */
[----:B------:R-:W-:-:S02]  /*1cb0*/  LOP3.LUT R27, R27, 0x3f003f, RZ, 0xc0, !PT ;  /* 0x003f003f1b1b7812 */ /* 0x000fc400078ec0ff */
[----:B------:R-:W-:Y:S02]  /*1cc0*/  LOP3.LUT R22, R22, 0x3f003f, RZ, 0xc0, !PT ;  /* 0x003f003f16167812 */ /* 0x000fe400078ec0ff */
[----:B------:R-:W-:Y:S02]  /*1cd0*/  LOP3.LUT R26, R26, 0x64006400, RZ, 0xfc, !PT ;  /* 0x640064001a1a7812 */ /* 0x000fe400078efcff */
[----:B------:R-:W-:Y:S02]  /*1ce0*/  LOP3.LUT R44, R22, 0x64006400, RZ, 0xfc, !PT ;  /* 0x64006400162c7812 */ /* 0x000fe400078efcff */
[----:B------:R-:W-:Y:S01]  /*1cf0*/  ISETP.GE.AND P2, PT, R61, 0x2, PT ;  /* 0x000000023d00780c */ /* 0x000fe20003f46270 */
[----:B------:R-:W-:Y:S02]  /*1d00*/  HADD2 R26, R26, -1056, -1056 ;  /* 0xe420e4201a1a7430 */ /* 0x000fe40000000000 */
[----:B------:R-:W-:Y:S01]  /*1d10*/  HADD2 R44, R44, -1056, -1056 ;  /* 0xe420e4202c2c7430 */ /* 0x000fe20000000000 */
[----:B---3--:R-:W-:-:S02]  /*1d20*/  SHF.R.U32.HI R39, RZ, 0x8, R12 ;  /* 0x00000008ff277819 */ /* 0x008fc4000001160c */
[----:B------:R-:W-:Y:S02]  /*1d30*/  SHF.R.U32.HI R30, RZ, 0x8, R13 ;  /* 0x00000008ff1e7819 */ /* 0x000fe4000001160d */
[----:B------:R-:W-:Y:S02]  /*1d40*/  SHF.R.U32.HI R34, RZ, 0x8, R15 ;  /* 0x00000008ff227819 */ /* 0x000fe4000001160f */
[----:B------:R-:W-:Y:S02]  /*1d50*/  LOP3.LUT R39, R28, 0x300030, R39, 0xf8, !PT ;  /* 0x003000301c277812 */ /* 0x000fe400078ef827 */
[----:B--2---:R-:W-:Y:S02]  /*1d60*/  SHF.R.U32.HI R28, RZ, 0xc, R16 ;  /* 0x0000000cff1c7819 */ /* 0x004fe40000011610 */
[----:B------:R-:W-:Y:S02]  /*1d70*/  SHF.R.U32.HI R32, RZ, 0x8, R14 ;  /* 0x00000008ff207819 */ /* 0x000fe4000001160e */
[----:B------:R-:W-:-:S02]  /*1d80*/  LOP3.LUT R30, R29, 0x300030, R30, 0xf8, !PT ;  /* 0x003000301d1e7812 */ /* 0x000fc400078ef81e */
[----:B------:R-:W-:Y:S02]  /*1d90*/  LOP3.LUT R34, R11, 0x300030, R34, 0xf8, !PT ;  /* 0x003000300b227812 */ /* 0x000fe400078ef822 */
[----:B------:R-:W-:Y:S02]  /*1da0*/  LOP3.LUT R43, R16, 0x3f003f, RZ, 0xc0, !PT ;  /* 0x003f003f102b7812 */ /* 0x000fe400078ec0ff */
[----:B------:R-:W-:Y:S02]  /*1db0*/  SHF.R.U32.HI R42, RZ, 0x6, R16 ;  /* 0x00000006ff2a7819 */ /* 0x000fe40000011610 */
[--C-:B------:R-:W-:Y:S02]  /*1dc0*/  SHF.R.U32.HI R29, RZ, 0xc, R17.reuse ;  /* 0x0000000cff1d7819 */ /* 0x100fe40000011611 */
[----:B------:R-:W-:Y:S02]  /*1dd0*/  LOP3.LUT R11, R17, 0x3f003f, RZ, 0xc0, !PT ;  /* 0x003f003f110b7812 */ /* 0x000fe400078ec0ff */
[----:B------:R-:W-:-:S02]  /*1de0*/  SHF.R.U32.HI R16, RZ, 0x6, R17 ;  /* 0x00000006ff107819 */ /* 0x000fc40000011611 */
[----:B------:R-:W-:Y:S02]  /*1df0*/  SHF.R.U32.HI R17, RZ, 0xc, R18 ;  /* 0x0000000cff117819 */ /* 0x000fe40000011612 */
[----:B------:R-:W-:Y:S02]  /*1e00*/  SHF.R.U32.HI R31, RZ, 0xc, R19 ;  /* 0x0000000cff1f7819 */ /* 0x000fe40000011613 */
[----:B------:R-:W-:Y:S02]  /*1e10*/  SHF.R.U32.HI R35, RZ, 0xa, R12 ;  /* 0x0000000aff237819 */ /* 0x000fe4000001160c */
[----:B------:R-:W-:Y:S02]  /*1e20*/  LOP3.LUT R28, R28, 0xf000f, RZ, 0xc0, !PT ;  /* 0x000f000f1c1c7812 */ /* 0x000fe400078ec0ff */
[----:B------:R-:W-:Y:S02]  /*1e30*/  LOP3.LUT R32, R9, 0x300030, R32, 0xf8, !PT ;  /* 0x0030003009207812 */ /* 0x000fe400078ef820 */
[----:B------:R-:W-:-:S02]  /*1e40*/  LOP3.LUT R41, R12, 0x3f003f, RZ, 0xc0, !PT ;  /* 0x003f003f0c297812 */ /* 0x000fc400078ec0ff */
[----:B------:R-:W-:Y:S02]  /*1e50*/  SHF.R.U32.HI R36, RZ, 0xa, R13 ;  /* 0x0000000aff247819 */ /* 0x000fe4000001160d */
[----:B------:R-:W-:Y:S02]  /*1e60*/  LOP3.LUT R8, R13, 0x3f003f, RZ, 0xc0, !PT ;  /* 0x003f003f0d087812 */ /* 0x000fe400078ec0ff */
[----:B------:R-:W-:Y:S02]  /*1e70*/  SHF.R.U32.HI R37, RZ, 0xa, R14 ;  /* 0x0000000aff257819 */ /* 0x000fe4000001160e */
[----:B------:R-:W-:Y:S02]  /*1e80*/  LOP3.LUT R7, R14, 0x3f003f, RZ, 0xc0, !PT ;  /* 0x003f003f0e077812 */ /* 0x000fe400078ec0ff */
[----:B------:R-:W-:Y:S02]  /*1e90*/  SHF.R.U32.HI R38, RZ, 0xa, R15 ;  /* 0x0000000aff267819 */ /* 0x000fe4000001160f */
[----:B------:R-:W-:-:S02]  /*1ea0*/  LOP3.LUT R6, R15, 0x3f003f, RZ, 0xc0, !PT ;  /* 0x003f003f0f067812 */ /* 0x000fc400078ec0ff */
[----:B------:R-:W-:Y:S02]  /*1eb0*/  LOP3.LUT R10, R18, 0x3f003f, RZ, 0xc0, !PT ;  /* 0x003f003f120a7812 */ /* 0x000fe400078ec0ff */
[----:B------:R-:W-:Y:S02]  /*1ec0*/  LOP3.LUT R9, R19, 0x3f003f, RZ, 0xc0, !PT ;  /* 0x003f003f13097812 */ /* 0x000fe400078ec0ff */
[----:B------:R-:W-:Y:S02]  /*1ed0*/  SHF.R.U32.HI R12, RZ, 0x6, R12 ;  /* 0x00000006ff0c7819 */ /* 0x000fe4000001160c */
[----:B------:R-:W-:Y:S02]  /*1ee0*/  SHF.R.U32.HI R13, RZ, 0x6, R13 ;  /* 0x00000006ff0d7819 */ /* 0x000fe4000001160d */
[----:B------:R-:W-:Y:S02]  /*1ef0*/  SHF.R.U32.HI R14, RZ, 0x6, R14 ;  /* 0x00000006ff0e7819 */ /* 0x000fe4000001160e */
[----:B------:R-:W-:-:S02]  /*1f00*/  SHF.R.U32.HI R15, RZ, 0x6, R15 ;  /* 0x00000006ff0f7819 */ /* 0x000fc4000001160f */
[----:B------:R-:W-:Y:S02]  /*1f10*/  SHF.R.U32.HI R18, RZ, 0x6, R18 ;  /* 0x00000006ff127819 */ /* 0x000fe40000011612 */
[----:B------:R-:W-:Y:S02]  /*1f20*/  SHF.R.U32.HI R19, RZ, 0x6, R19 ;  /* 0x00000006ff137819 */ /* 0x000fe40000011613 */
[----:B------:R-:W-:Y:S02]  /*1f30*/  LOP3.LUT R29, R29, 0xf000f, RZ, 0xc0, !PT ;  /* 0x000f000f1d1d7812 */ /* 0x000fe400078ec0ff */
[----:B------:R-:W-:Y:S02]  /*1f40*/  LOP3.LUT R40, R17, 0xf000f, RZ, 0xc0, !PT ;  /* 0x000f000f11287812 */ /* 0x000fe400078ec0ff */
[----:B------:R-:W-:Y:S02]  /*1f50*/  LOP3.LUT R31, R31, 0xf000f, RZ, 0xc0, !PT ;  /* 0x000f000f1f1f7812 */ /* 0x000fe400078ec0ff */
[----:B------:R-:W-:Y:S01]  /*1f60*/  LOP3.LUT R35, R28, 0x300030, R35, 0xf8, !PT ;  /* 0x003000301c237812 */ /* 0x000fe200078ef823 */
[----:B------:R-:W-:Y:S01]  /*1f70*/  HADD2 R28, R21, -1056, -1056 ;  /* 0xe420e420151c7430 */ /* 0x000fe20000000000 */
[----:B------:R-:W-:-:S02]  /*1f80*/  LOP3.LUT R17, R24, 0x64006400, RZ, 0xfc, !PT ;  /* 0x6400640018117812 */ /* 0x000fc400078efcff */
[----:B------:R-:W-:Y:S02]  /*1f90*/  LOP3.LUT R24, R25, 0x3f003f, RZ, 0xc0, !PT ;  /* 0x003f003f19187812 */ /* 0x000fe400078ec0ff */
[----:B------:R-:W-:Y:S02]  /*1fa0*/  LOP3.LUT R21, R10, 0x64006400, RZ, 0xfc, !PT ;  /* 0x640064000a157812 */ /* 0x000fe400078efcff */
[----:B------:R-:W-:Y:S02]  /*1fb0*/  LOP3.LUT R20, R9, 0x64006400, RZ, 0xfc, !PT ;  /* 0x6400640009147812 */ /* 0x000fe400078efcff */
        /* <DEDUP_REMOVED lines=66> */
[----:B-1----:R-:W-:Y:S02]  /*23e0*/  PRMT R4, R4, 0x5410, R3 ;  /* 0x0000541004047816 */ /* 0x002fe40000000003 */
[----:B------:R-:W-:Y:S01]  /*23f0*/  PRMT R2, R2, 0x5410, R0 ;  /* 0x0000541002027816 */ /* 0x000fe20000000000 */
        /* <DEDUP_REMOVED lines=41> */
.L_x_1154:
[----:B------:R-:W-:Y:S05]  /*2690*/  @!P2 BRA `(.L_x_1153) ;  /* 0x00000008004ca947 */ /* 0x000fea0003800000 */
[----:B------:R-:W-:Y:S02]  /*26a0*/  PRMT R8, R56, 0x9910, RZ ;  /* 0x0000991038087816 */ /* 0x000fe400000000ff */
[----:B------:R-:W-:Y:S02]  /*26b0*/  ISETP.GE.AND P2, PT, R61, 0x3, PT ;  /* 0x000000033d00780c */ /* 0x000fe40003f46270 */
[----:B------:R-:W-:-:S13]  /*26c0*/  ISETP.NE.AND P0, PT, R8, RZ, PT ;  /* 0x000000ff0800720c */ /* 0x000fda0003f05270 */
[----:B------:R-:W-:Y:S05]  /*26d0*/  @!P0 BRA `(.L_x_1155) ;  /* 0x0000000000b08947 */ /* 0x000fea0003800000 */
[----:B------:R-:W0:Y:S01]  /*26e0*/  LDS.128 R8, [UR4+0x40] ;  /* 0x00004004ff087984 */ /* 0x000e220008000c00 */
        /* <DEDUP_REMOVED lines=43> */
.L_x_1155:
[----:B------:R-:W-:Y:S05]  /*29a0*/  @!P2 BRA `(.L_x_1153) ;  /* 0x000000040088a947 */ /* 0x000fea0003800000 */
[----:B------:R-:W-:Y:S02]  /*29b0*/  PRMT R8, R57, 0x9910, RZ ;  /* 0x0000991039087816 */ /* 0x000fe400000000ff */
[----:B------:R-:W-:Y:S02]  /*29c0*/  PRMT R9, R58, 0x9910, RZ ;  /* 0x000099103a097816 */ /* 0x000fe400000000ff */
[----:B------:R-:W-:Y:S02]  /*29d0*/  ISETP.NE.AND P2, PT, R8, RZ, PT ;  /* 0x000000ff0800720c */ /* 0x000fe40003f45270 */
[----:B------:R-:W-:-:S04]  /*29e0*/  ISETP.NE.AND P0, PT, R9, RZ, PT ;  /* 0x000000ff0900720c */ /* 0x000fc80003f05270 */
[----:B------:R-:W-:-:S07]  /*29f0*/  ISETP.LT.OR P0, PT, R62, 0x4, !P0 ;  /* 0x000000043e00780c */ /* 0x000fce0004701670 */
[----:B------:R-:W-:Y:S06]  /*2a00*/  @!P2 BRA `(.L_x_1156) ;  /* 0x0000000000b0a947 */ /* 0x000fec0003800000 */
        /* <DEDUP_REMOVED lines=44> */
.L_x_1156:
[----:B------:R-:W-:Y:S05]  /*2cd0*/  @P0 BRA `(.L_x_1153) ;  /* 0x0000000000bc0947 */ /* 0x000fea0003800000 */
[----:B------:R-:W0:Y:S01]  /*2ce0*/  LDS.128 R8, [UR4+0xc0] ;  /* 0x0000c004ff087984 */ /* 0x000e220008000c00 */
[----:B------:R-:W-:Y:S02]  /*2cf0*/  MOV R67, R27 ;  /* 0x0000001b00437202 */ /* 0x000fe40000000f00 */
[----:B------:R-:W-:Y:S01]  /*2d00*/  MOV R63, R28 ;  /* 0x0000001c003f7202 */ /* 0x000fe20000000f00 */
[----:B------:R-:W2:Y:S01]  /*2d10*/  LDS.128 R12, [UR4+0xd0] ;  /* 0x0000d004ff0c7984 */ /* 0x000ea20008000c00 */
[----:B------:R-:W-:Y:S02]  /*2d20*/  MOV R69, R26 ;  /* 0x0000001a00457202 */ /* 0x000fe40000000f00 */
[----:B-1----:R-:W-:Y:S02]  /*2d30*/  PRMT R4, R4, 0x5410, R3 ;  /* 0x0000541004047816 */ /* 0x002fe40000000003 */
[----:B------:R-:W-:Y:S01]  /*2d40*/  PRMT R2, R2, 0x5410, R0 ;  /* 0x0000541002027816 */ /* 0x000fe20000000000 */
[-C--:B0-----:R-:W-:Y:S01]  /*2d50*/  HFMA2.MMA R28, R45, R8.reuse, RZ ;  /* 0x000000082d1c7235 */ /* 0x081fe200000000ff */
        /* <DEDUP_REMOVED lines=25> */
[----:B------:R-:W-:-:S06]  /*2ef0*/  HFMA2.MMA R26, R18, R12, R26 ;  /* 0x0000000c121a7235 */ /* 0x000fcc000000001a */
        /* <DEDUP_REMOVED lines=13> */
.L_x_1153:
[----:B------:R-:W-:Y:S05]  /*2fd0*/  @!P1 BRA `(.L_x_1157) ;  /* 0x0000001400309947 */ /* 0x000fea0003800000 */
[----:B0-----:R-:W-:-:S05]  /*2fe0*/  IMAD.WIDE R20, R53, 0xc, R64 ;  /* 0x0000000c35147825 */ /* 0x001fca00078e0240 */
[----:B-----5:R-:W2:Y:S01]  /*2ff0*/  LDG.E.128.CONSTANT R8, desc[UR6][R20.64] ;  /* 0x0000000614087981 */ /* 0x020ea2000c1e9d00 */
[----:B------:R-:W-:-:S04]  /*3000*/  IMAD.WIDE R16, R53, 0x4, R20 ;  /* 0x0000000435107825 */ /* 0x000fc800078e0214 */
        /* <DEDUP_REMOVED lines=183> */
.L_x_1158:
        /* <DEDUP_REMOVED lines=49> */
.L_x_1159:
        /* <DEDUP_REMOVED lines=51> */
.L_x_1160:
[----:B------:R-:W-:Y:S05]  /*41c0*/  @P0 BRA `(.L_x_1157) ;  /* 0x0000000000b40947 */ /* 0x000fea0003800000 */
[----:B------:R-:W0:Y:S01]  /*41d0*/  LDS.128 R16, [UR4+0xe0] ;  /* 0x0000e004ff107984 */ /* 0x000e220008000c00 */
[----:B------:R-:W-:Y:S02]  /*41e0*/  MOV R63, R9 ;  /* 0x00000009003f7202 */ /* 0x000fe40000000f00 */
[----:B-1----:R-:W-:Y:S01]  /*41f0*/  PRMT R4, R4, 0x5410, R3 ;  /* 0x0000541004047816 */ /* 0x002fe20000000003 */
        /* <DEDUP_REMOVED lines=42> */
.L_x_1157:
[----:B------:R-:W-:Y:S01]  /*44a0*/  LEA R6, R54, 0x20, 0x5 ;  /* 0x0000002036067811 */ /* 0x000fe200078e28ff */
[----:B------:R-:W-:Y:S01]  /*44b0*/  UIADD3 UR4, UR4, 0x40, URZ ;  /* 0x0000004004047890 */ /* 0x000fe2000fffe03f */
[----:B------:R-:W-:Y:S01]  /*44c0*/  IADD3 R59, R59, 0x20, RZ ;  /* 0x000000203b3b7810 */ /* 0x000fe20007ffe0ff */
[----:B0---4-:R-:W-:Y:S01]  /*44d0*/  IMAD.WIDE R64, R53, 0x18, R64 ;  /* 0x0000001835407825 */ /* 0x011fe200078e0240 */
[----:B------:R-:W-:Y:S02]  /*44e0*/  VIMNMX R6, R6, UR8, PT ;  /* 0x0000000806067c48 */ /* 0x000fe4000bfe0100 */
[C---:B------:R-:W-:Y:S02]  /*44f0*/  ISETP.GE.AND P0, PT, R59.reuse, UR5, PT ;  /* 0x000000053b007c0c */ /* 0x040fe4000bf06270 */
[----:B------:R-:W-:-:S13]  /*4500*/  ISETP.LT.AND P2, PT, R59, R6, PT ;  /* 0x000000063b00720c */ /* 0x000fda0003f41270 */
[----:B------:R-:W-:Y:S05]  /*4510*/  @!P0 BRA P2, `(.L_x_1161) ;  /* 0xffffffd400748947 */ /* 0x000fea000103ffff */
.L_x_1152:
[----:B------:R-:W-:Y:S01]  /*4520*/  ISETP.GE.AND P0, PT, R59, R60, PT ;  /* 0x0000003c3b00720c */ /* 0x000fe20003f06270 */
[----:B------:R-:W-:-:S03]  /*4530*/  ULDC UR5, c[0x0][0x264] ;  /* 0x0000990000057ab9 */ /* 0x000fc60000000800 */
[----:B------:R-:W-:-:S13]  /*4540*/  ISETP.GE.OR P0, PT, R59, UR5, P0 ;  /* 0x000000053b007c0c */ /* 0x000fda0008706670 */
[----:B------:R-:W-:Y:S05]  /*4550*/  @P0 BRA `(.L_x_1162) ;  /* 0x0000006400e00947 */ /* 0x000fea0003800000 */
[----:B------:R-:W-:Y:S01]  /*4560*/  PRMT R6, R58, 0x9910, RZ ;  /* 0x000099103a067816 */ /* 0x000fe200000000ff */
[----:B------:R-:W-:Y:S01]  /*4570*/  HADD2.F32 R7, -RZ, R3.H0_H0 ;  /* 0x20000003ff077230 */ /* 0x000fe20000004100 */
[----:B------:R-:W-:Y:S01]  /*4580*/  ULDC UR5, c[0x0][0x264] ;  /* 0x0000990000057ab9 */ /* 0x000fe20000000800 */
[----:B------:R-:W-:Y:S01]  /*4590*/  HADD2.F32 R13, -RZ, R2.H0_H0 ;  /* 0x20000002ff0d7230 */ /* 0x000fe20000004100 */
[----:B------:R-:W-:Y:S01]  /*45a0*/  ISETP.NE.AND P0, PT, R6, RZ, PT ;  /* 0x000000ff0600720c */ /* 0x000fe20003f05270 */
[----:B------:R-:W-:Y:S02]  /*45b0*/  HADD2.F32 R6, -RZ, R4.H0_H0 ;  /* 0x20000004ff067230 */ /* 0x000fe40000004100 */
[----:B------:R-:W-:Y:S01]  /*45c0*/  HADD2.F32 R14, -RZ, R0.H0_H0 ;  /* 0x20000000ff0e7230 */ /* 0x000fe20000004100 */
[----:B------:R-:W-:-:S13]  /*45d0*/  ISETP.LT.OR P0, PT, R62, 0x4, !P0 ;  /* 0x000000043e00780c */ /* 0x000fda0004701670 */
.L_x_1179:
[----:B------:R-:W-:Y:S05]  /*45e0*/  @!P1 BRA `(.L_x_1163) ;  /* 0x0000006400a09947 */ /* 0x000fea0003800000 */
[----:B-----5:R-:W4:Y:S01]  /*45f0*/  LDG.E.128.CONSTANT R8, desc[UR6][R64.64] ;  /* 0x0000000640087981 */ /* 0x020f22000c1e9d00 */
[----:B---3--:R-:W-:Y:S02]  /*4600*/  PRMT R2, R55, 0x9910, RZ ;  /* 0x0000991037027816 */ /* 0x008fe400000000ff */
[----:B------:R-:W-:Y:S02]  /*4610*/  MOV R12, 0x2c00 ;  /* 0x00002c00000c7802 */ /* 0x000fe40000000f00 */
[----:B------:R-:W-:Y:S02]  /*4620*/  ISETP.NE.AND P2, PT, R2, RZ, PT ;  /* 0x000000ff0200720c */ /* 0x000fe40003f45270 */
[----:B------:R-:W-:Y:S02]  /*4630*/  ISETP.GE.AND P3, PT, R61, 0x2, PT ;  /* 0x000000023d00780c */ /* 0x000fe40003f66270 */
[C---:B----4-:R-:W-:Y:S02]  /*4640*/  LOP3.LUT R0, R8.reuse, 0xf000f, RZ, 0xc0, !PT ;  /* 0x000f000f08007812 */ /* 0x050fe400078ec0ff */
[----:B------:R-:W-:-:S02]  /*4650*/  LOP3.LUT R2, R8, 0xf000f0, RZ, 0xc0, !PT ;  /* 0x00f000f008027812 */ /* 0x000fc400078ec0ff */
[C---:B------:R-:W-:Y:S02]  /*4660*/  LOP3.LUT R16, R10.reuse, 0xf000f, RZ, 0xc0, !PT ;  /* 0x000f000f0a107812 */ /* 0x040fe400078ec0ff */
[----:B------:R-:W-:Y:S02]  /*4670*/  SHF.R.U32.HI R8, RZ, 0x8, R8 ;  /* 0x00000008ff087819 */ /* 0x000fe40000011608 */
[----:B------:R-:W-:Y:S02]  /*4680*/  LOP3.LUT R17, R10, 0xf000f0, RZ, 0xc0, !PT ;  /* 0x00f000f00a117812 */ /* 0x000fe400078ec0ff */
[----:B------:R-:W-:Y:S02]  /*4690*/  SHF.R.U32.HI R18, RZ, 0x8, R10 ;  /* 0x00000008ff127819 */ /* 0x000fe4000001160a */
[C---:B-12---:R-:W-:Y:S02]  /*46a0*/  LOP3.LUT R4, R9.reuse, 0xf000f, RZ, 0xc0, !PT ;  /* 0x000f000f09047812 */ /* 0x046fe400078ec0ff */
[----:B------:R-:W-:-:S02]  /*46b0*/  LOP3.LUT R15, R9, 0xf000f0, RZ, 0xc0, !PT ;  /* 0x00f000f0090f7812 */ /* 0x000fc400078ec0ff */
[----:B------:R-:W-:Y:S02]  /*46c0*/  SHF.R.U32.HI R24, RZ, 0x8, R11 ;  /* 0x00000008ff187819 */ /* 0x000fe4000001160b */
[----:B------:R-:W-:Y:S02]  /*46d0*/  SHF.R.U32.HI R9, RZ, 0x8, R9 ;  /* 0x00000008ff097819 */ /* 0x000fe40000011609 */
        /* <DEDUP_REMOVED lines=15> */
[----:B------:R-:W-:Y:S01]  /*47d0*/  HFMA2 R20, R21, R12.H0_H0, -72, -72 ;  /* 0xd480d48015147431 */ /* 0x000fe2000004000c */
[----:B------:R-:W-:Y:S02]  /*47e0*/  LOP3.LUT R15, R15, 0x64006400, RZ, 0xfc, !PT ;  /* 0x640064000f0f7812 */ /* 0x000fe400078efcff */
[----:B------:R-:W-:Y:S01]  /*47f0*/  LOP3.LUT R23, R23, 0x64006400, RZ, 0xfc, !PT ;  /* 0x6400640017177812 */ /* 0x000fe200078efcff */
[----:B------:R-:W-:Y:S01]  /*4800*/  HADD2 R21, R22, -1032, -1032 ;  /* 0xe408e40816157430 */ /* 0x000fe20000000000 */
        /* <DEDUP_REMOVED lines=45> */
[----:B------:R-:W-:Y:S02]  /*4ae0*/  HADD2.F32 R11, -RZ, R11.H1_H1 ;  /* 0x3000000bff0b7230 */ /* 0x000fe40000004100 */
[----:B------:R-:W-:Y:S01]  /*4af0*/  FFMA.FTZ R3, R32, R3, R34 ;  /* 0x0000000320037223 */ /* 0x000fe20000010022 */
[----:B------:R-:W-:Y:S02]  /*4b00*/  HADD2.F32 R2, -RZ, R18.H0_H0 ;  /* 0x20000012ff027230 */ /* 0x000fe40000004100 */
[----:B------:R-:W-:Y:S01]  /*4b10*/  FFMA.FTZ R31, R0, R10, R31 ;  /* 0x0000000a001f7223 */ /* 0x000fe2000001001f */
[----:B------:R-:W-:-:S02]  /*4b20*/  HADD2.F32 R32, -RZ, R20.H0_H0 ;  /* 0x20000014ff207230 */ /* 0x000fc40000004100 */
[----:B------:R-:W-:Y:S02]  /*4b30*/  HADD2.F32 R0, -RZ, R16.H1_H1 ;  /* 0x30000010ff007230 */ /* 0x000fe40000004100 */
[C---:B------:R-:W-:Y:S01]  /*4b40*/  FFMA.FTZ R4, R10.reuse, R2, R33 ;  /* 0x000000020a047223 */ /* 0x040fe20000010021 */
[----:B------:R-:W-:Y:S02]  /*4b50*/  HADD2.F32 R34, -RZ, R22.H0_H0 ;  /* 0x20000016ff227230 */ /* 0x000fe40000004100 */
[----:B------:R-:W-:Y:S01]  /*4b60*/  FFMA.FTZ R3, R10, R32, R3 ;  /* 0x000000200a037223 */ /* 0x000fe20000010003 */
        /* <DEDUP_REMOVED lines=14> */
[----:B------:R-:W-:Y:S02]  /*4c50*/  HADD2.F32 R35, -RZ, R29.H0_H0 ;  /* 0x2000001dff237230 */ /* 0x000fe40000004100 */
[C---:B------:R-:W-:Y:S01]  /*4c60*/  FFMA.FTZ R4, R3.reuse, R8, R4 ;  /* 0x0000000803047223 */ /* 0x040fe20000010004 */
[----:B------:R-:W-:Y:S02]  /*4c70*/  HADD2.F32 R10, -RZ, R25.H1_H1 ;  /* 0x30000019ff0a7230 */ /* 0x000fe40000004100 */
[C---:B------:R-:W-:Y:S01]  /*4c80*/  FFMA.FTZ R32, R3.reuse, R33, R32 ;  /* 0x0000002103207223 */ /* 0x040fe20000010020 */
[----:B------:R-:W-:Y:S02]  /*4c90*/  HADD2.F32 R2, -RZ, R23.H1_H1 ;  /* 0x30000017ff027230 */ /* 0x000fe40000004100 */
[----:B------:R-:W-:Y:S01]  /*4ca0*/  FFMA.FTZ R35, R3, R35, R34 ;  /* 0x0000002303237223 */ /* 0x000fe20000010022 */
[----:B------:R-:W-:Y:S02]  /*4cb0*/  HADD2.F32 R8, -RZ, R27.H1_H1 ;  /* 0x3000001bff087230 */ /* 0x000fe40000004100 */
[----:B------:R-:W-:Y:S01]  /*4cc0*/  FFMA.FTZ R3, R11, R10, R4 ;  /* 0x0000000a0b037223 */ /* 0x000fe20000010004 */
[----:B------:R-:W-:-:S02]  /*4cd0*/  HADD2.F32 R0, -RZ, R9.H0_H0 ;  /* 0x20000009ff007230 */ /* 0x000fc40000004100 */
[----:B------:R-:W-:Y:S01]  /*4ce0*/  FFMA.FTZ R31, R2, R11, R31 ;  /* 0x0000000b021f7223 */ /* 0x000fe2000001001f */
[----:B------:R-:W-:Y:S02]  /*4cf0*/  HADD2.F32 R4, -RZ, R26.H0_H0 ;  /* 0x2000001aff047230 */ /* 0x000fe40000004100 */
[----:B------:R-:W-:Y:S01]  /*4d00*/  FFMA.FTZ R33, R11, R8, R32 ;  /* 0x000000080b217223 */ /* 0x000fe20000010020 */
[----:B------:R-:W-:Y:S02]  /*4d10*/  HADD2.F32 R2, -RZ, R24.H0_H0 ;  /* 0x20000018ff027230 */ /* 0x000fe40000004100 */
[----:B------:R-:W-:Y:S02]  /*4d20*/  HADD2.F32 R34, -RZ, R29.H1_H1 ;  /* 0x3000001dff227230 */ /* 0x000fe40000004100 */
        /* <DEDUP_REMOVED lines=28> */
.L_x_1164:
        /* <DEDUP_REMOVED lines=22> */
[----:B------:R-:W-:Y:S02]  /*5050*/  HADD2.F32 R34, -RZ, R21.H1_H1 ;  /* 0x30000015ff227230 */ /* 0x000fe40000004100 */
[-C--:B------:R-:W-:Y:S01]  /*5060*/  FFMA.FTZ R3, R3, R31.reuse, RZ ;  /* 0x0000001f03037223 */ /* 0x080fe200000100ff */
[----:B------:R-:W-:Y:S01]  /*5070*/  FFMA.FTZ R31, R4, R31, RZ ;  /* 0x0000001f041f7223 */ /* 0x000fe200000100ff */
[----:B------:R-:W-:Y:S02]  /*5080*/  HADD2.F32 R4, -RZ, R19.H1_H1 ;  /* 0x30000013ff047230 */ /* 0x000fe40000004100 */
[----:B------:R-:W-:Y:S01]  /*5090*/  FFMA.FTZ R2, R36, R32, R35 ;  /* 0x0000002024027223 */ /* 0x000fe20000010023 */
[----:B------:R-:W-:-:S02]  /*50a0*/  HADD2.F32 R35, -RZ, R18.H0_H0 ;  /* 0x20000012ff237230 */ /* 0x000fc40000004100 */
[----:B------:R-:W-:Y:S02]  /*50b0*/  HADD2.F32 R36, -RZ, R29.H0_H0 ;  /* 0x2000001dff247230 */ /* 0x000fe40000004100 */
[-C--:B------:R-:W-:Y:S01]  /*50c0*/  FFMA.FTZ R4, R4, R32.reuse, R3 ;  /* 0x0000002004047223 */ /* 0x080fe20000010003 */
[-C--:B------:R-:W-:Y:S01]  /*50d0*/  FFMA.FTZ R3, R33, R11.reuse, R0 ;  /* 0x0000000b21037223 */ /* 0x080fe20000010000 */
[----:B------:R-:W-:Y:S01]  /*50e0*/  FFMA.FTZ R32, R34, R32, R31 ;  /* 0x0000002022207223 */ /* 0x000fe2000001001f */
[----:B------:R-:W-:Y:S02]  /*50f0*/  HADD2.F32 R0, -RZ, R16.H1_H1 ;  /* 0x30000010ff007230 */ /* 0x000fe40000004100 */
[-C--:B------:R-:W-:Y:S01]  /*5100*/  FFMA.FTZ R31, R35, R11.reuse, R2 ;  /* 0x0000000b231f7223 */ /* 0x080fe20000010002 */
        /* <DEDUP_REMOVED lines=23> */
[----:B------:R-:W-:Y:S02]  /*5280*/  HADD2.F32 R0, -RZ, R9.H0_H0 ;  /* 0x20000009ff007230 */ /* 0x000fe40000004100 */
[-C--:B------:R-:W-:Y:S01]  /*5290*/  FFMA.FTZ R31, R32, R8.reuse, R31 ;  /* 0x00000008201f7223 */ /* 0x080fe2000001001f */
[----:B------:R-:W-:Y:S02]  /*52a0*/  HADD2.F32 R2, -RZ, R24.H0_H0 ;  /* 0x20000018ff027230 */ /* 0x000fe40000004100 */
[----:B------:R-:W-:Y:S01]  /*52b0*/  FFMA.FTZ R33, R10, R8, R33 ;  /* 0x000000080a217223 */ /* 0x000fe20000010021 */
[----:B------:R-:W-:-:S02]  /*52c0*/  HADD2.F32 R4, -RZ, R26.H0_H0 ;  /* 0x2000001aff047230 */ /* 0x000fc40000004100 */
[----:B------:R-:W-:Y:S02]  /*52d0*/  HADD2.F32 R34, -RZ, R29.H1_H1 ;  /* 0x3000001dff227230 */ /* 0x000fe40000004100 */
[-C--:B------:R-:W-:Y:S01]  /*52e0*/  FFMA.FTZ R2, R2, R0.reuse, R3 ;  /* 0x0000000002027223 */ /* 0x080fe20000010003 */
        /* <DEDUP_REMOVED lines=27> */
.L_x_1166:
        /* <DEDUP_REMOVED lines=90> */
.L_x_1167:
        /* <DEDUP_REMOVED lines=14> */
[----:B------:R-:W-:Y:S01]  /*5b20*/  FFMA.FTZ R33, R2, R31, RZ ;  /* 0x0000001f02217223 */ /* 0x000fe200000100ff */
[----:B------:R-:W-:-:S02]  /*5b30*/  FFMA.FTZ R0, R30, R32, R17 ;  /* 0x000000201e007223 */ /* 0x000fc40000010011 */
[-C--:B------:R-:W-:Y:S01]  /*5b40*/  FFMA.FTZ R3, R3, R31.reuse, RZ ;  /* 0x0000001f03037223 */ /* 0x080fe200000100ff */
[----:B------:R-:W-:Y:S01]  /*5b50*/  FFMA.FTZ R31, R4, R31, RZ ;  /* 0x0000001f041f7223 */ /* 0x000fe200000100ff */
        /* <DEDUP_REMOVED lines=19> */
[----:B------:R-:W-:Y:S02]  /*5c90*/  HADD2.F32 R4, -RZ, R23.H0_H0 ;  /* 0x20000017ff047230 */ /* 0x000fe40000004100 */
[----:B------:R-:W-:Y:S01]  /*5ca0*/  FFMA.FTZ R19, R20, R10, R19 ;  /* 0x0000000a14137223 */ /* 0x000fe20000010013 */
[----:B-1----:R-:W-:-:S02]  /*5cb0*/  HADD2.F32 R0, -RZ, R8.H0_H0 ;  /* 0x20000008ff007230 */ /* 0x002fc40000004100 */
[----:B------:R-:W-:Y:S01]  /*5cc0*/  FFMA.FTZ R11, R22, R10, R11 ;  /* 0x0000000a160b7223 */ /* 0x000fe2000001000b */
[----:B------:R-:W-:Y:S02]  /*5cd0*/  HADD2.F32 R10, -RZ, R25.H0_H0 ;  /* 0x20000019ff0a7230 */ /* 0x000fe40000004100 */
[----:B------:R-:W-:Y:S02]  /*5ce0*/  HADD2.F32 R8, -RZ, R8.H1_H1 ;  /* 0x30000008ff087230 */ /* 0x000fe40000004100 */
[-C--:B------:R-:W-:Y:S01]  /*5cf0*/  FFMA.FTZ R3, R4, R0.reuse, R3 ;  /* 0x0000000004037223 */ /* 0x080fe20000010003 */
[----:B------:R-:W-:Y:S02]  /*5d00*/  HADD2.F32 R18, -RZ, R27.H0_H0 ;  /* 0x2000001bff127230 */ /* 0x000fe40000004100 */
        /* <DEDUP_REMOVED lines=42> */
.L_x_1165:
        /* <DEDUP_REMOVED lines=17> */
[C---:B------:R-:W-:Y:S01]  /*60c0*/  LOP3.LUT R10, R19.reuse, 0xf000f, RZ, 0xc0, !PT ;  /* 0x000f000f130a7812 */ /* 0x040fe200078ec0ff */
        /* <DEDUP_REMOVED lines=46> */
[--C-:B0-----:R-:W-:Y:S02]  /*63b0*/  HADD2.F32 R3, -RZ, R10.reuse.H0_H0 ;  /* 0x2000000aff037230 */ /* 0x101fe40000004100 */
[----:B------:R-:W-:Y:S02]  /*63c0*/  HADD2.F32 R35, -RZ, R10.H1_H1 ;  /* 0x3000000aff237230 */ /* 0x000fe40000004100 */
[----:B------:R-:W-:Y:S02]  /*63d0*/  HADD2.F32 R10, -RZ, R11.H0_H0 ;  /* 0x2000000bff0a7230 */ /* 0x000fe40000004100 */
[----:B------:R-:W-:Y:S01]  /*63e0*/  FFMA.FTZ R37, R0, R3, RZ ;  /* 0x0000000300257223 */ /* 0x000fe200000100ff */
[----:B------:R-:W-:Y:S02]  /*63f0*/  HADD2.F32 R0, -RZ, R28.H0_H0 ;  /* 0x2000001cff007230 */ /* 0x000fe40000004100 */
[----:B------:R-:W-:Y:S01]  /*6400*/  FFMA.FTZ R41, R3, R4, RZ ;  /* 0x0000000403297223 */ /* 0x000fe200000100ff */
[----:B------:R-:W-:-:S02]  /*6410*/  HADD2.F32 R4, -RZ, R29.H1_H1 ;  /* 0x3000001dff047230 */ /* 0x000fc40000004100 */
[----:B------:R-:W-:Y:S01]  /*6420*/  FFMA.FTZ R37, R34, R35, R37 ;  /* 0x0000002322257223 */ /* 0x000fe20000010025 */
[----:B------:R-:W-:Y:S02]  /*6430*/  HADD2.F32 R34, -RZ, R32.H1_H1 ;  /* 0x30000020ff227230 */ /* 0x000fe40000004100 */
[C---:B------:R-:W-:Y:S01]  /*6440*/  FFMA.FTZ R36, R3.reuse, R36, RZ ;  /* 0x0000002403247223 */ /* 0x040fe200000100ff */
[----:B------:R-:W-:Y:S01]  /*6450*/  FFMA.FTZ R39, R3, R2, RZ ;  /* 0x0000000203277223 */ /* 0x000fe200000100ff */
        /* <DEDUP_REMOVED lines=25> */
[----:B------:R-:W-:Y:S02]  /*65f0*/  HADD2.F32 R39, -RZ, R24.H0_H0 ;  /* 0x20000018ff277230 */ /* 0x000fe40000004100 */
[C---:B------:R-:W-:Y:S01]  /*6600*/  FFMA.FTZ R4, R3.reuse, R8, R4 ;  /* 0x0000000803047223 */ /* 0x040fe20000010004 */
[----:B------:R-:W-:Y:S02]  /*6610*/  HADD2.F32 R10, -RZ, R22.H1_H1 ;  /* 0x30000016ff0a7230 */ /* 0x000fe40000004100 */
[----:B------:R-:W-:Y:S01]  /*6620*/  FFMA.FTZ R34, R3, R35, R34 ;  /* 0x0000002303227223 */ /* 0x000fe20000010022 */
[----:B------:R-:W-:-:S02]  /*6630*/  HADD2.F32 R2, -RZ, R23.H1_H1 ;  /* 0x30000017ff027230 */ /* 0x000fc40000004100 */
[----:B------:R-:W-:Y:S01]  /*6640*/  FFMA.FTZ R39, R3, R39, R36 ;  /* 0x0000002703277223 */ /* 0x000fe20000010024 */
[----:B------:R-:W-:Y:S02]  /*6650*/  HADD2.F32 R8, -RZ, R25.H1_H1 ;  /* 0x30000019ff087230 */ /* 0x000fe40000004100 */
[C---:B------:R-:W-:Y:S01]  /*6660*/  FFMA.FTZ R3, R11.reuse, R10, R4 ;  /* 0x0000000a0b037223 */ /* 0x040fe20000010004 */
[----:B------:R-:W-:Y:S02]  /*6670*/  HADD2.F32 R0, -RZ, R9.H0_H0 ;  /* 0x20000009ff007230 */ /* 0x000fe40000004100 */
[----:B------:R-:W-:Y:S01]  /*6680*/  FFMA.FTZ R37, R2, R11, R37 ;  /* 0x0000000b02257223 */ /* 0x000fe20000010025 */
[----:B------:R-:W-:Y:S02]  /*6690*/  HADD2.F32 R4, -RZ, R20.H0_H0 ;  /* 0x20000014ff047230 */ /* 0x000fe40000004100 */
[----:B------:R-:W-:Y:S01]  /*66a0*/  FFMA.FTZ R35, R11, R8, R34 ;  /* 0x000000080b237223 */ /* 0x000fe20000010022 */
[----:B------:R-:W-:-:S02]  /*66b0*/  HADD2.F32 R2, -RZ, R21.H0_H0 ;  /* 0x20000015ff027230 */ /* 0x000fc40000004100 */
[----:B------:R-:W-:Y:S02]  /*66c0*/  HADD2.F32 R36, -RZ, R24.H1_H1 ;  /* 0x30000018ff247230 */ /* 0x000fe40000004100 */
        /* <DEDUP_REMOVED lines=28> */
.L_x_1168:
        /* <DEDUP_REMOVED lines=91> */
.L_x_1170:
        /* <DEDUP_REMOVED lines=90> */
.L_x_1171:
        /* <DEDUP_REMOVED lines=21> */
[----:B------:R-:W-:Y:S02]  /*7530*/  HADD2.F32 R29, -RZ, R28.H0_H0 ;  /* 0x2000001cff1d7230 */ /* 0x000fe40000004100 */
[----:B------:R-:W-:Y:S02]  /*7540*/  HADD2.F32 R31, -RZ, R30.H0_H0 ;  /* 0x2000001eff1f7230 */ /* 0x000fe40000004100 */
        /* <DEDUP_REMOVED lines=28> */
[----:B------:R-:W-:Y:S02]  /*7710*/  HADD2.F32 R2, -RZ, R9.H0_H0 ;  /* 0x20000009ff027230 */ /* 0x000fe40000004100 */
[-C--:B------:R-:W-:Y:S01]  /*7720*/  FFMA.FTZ R3, R4, R8.reuse, R3 ;  /* 0x0000000804037223 */ /* 0x080fe20000010003 */
[----:B------:R-:W-:Y:S02]  /*7730*/  HADD2.F32 R10, -RZ, R25.H1_H1 ;  /* 0x30000019ff0a7230 */ /* 0x000fe40000004100 */
[-C--:B------:R-:W-:Y:S01]  /*7740*/  FFMA.FTZ R29, R22, R8.reuse, R29 ;  /* 0x00000008161d7223 */ /* 0x080fe2000001001d */
[----:B------:R-:W-:Y:S02]  /*7750*/  HADD2.F32 R0, -RZ, R21.H0_H0 ;  /* 0x20000015ff007230 */ /* 0x000fe40000004100 */
[----:B------:R-:W-:Y:S02]  /*7760*/  HADD2.F32 R24, -RZ, R24.H1_H1 ;  /* 0x30000018ff187230 */ /* 0x000fe40000004100 */
[----:B------:R-:W-:Y:S01]  /*7770*/  FFMA.FTZ R31, R10, R8, R31 ;  /* 0x000000080a1f7223 */ /* 0x000fe2000001001f */
[----:B------:R-:W-:-:S02]  /*7780*/  HADD2.F32 R4, -RZ, R20.H0_H0 ;  /* 0x20000014ff047230 */ /* 0x000fc40000004100 */
        /* <DEDUP_REMOVED lines=28> */
.L_x_1169:
        /* <DEDUP_REMOVED lines=141> */
.L_x_1172:
        /* <DEDUP_REMOVED lines=91> */
.L_x_1174:
        /* <DEDUP_REMOVED lines=90> */
.L_x_1175:
        /* <DEDUP_REMOVED lines=87> */
.L_x_1173:
[----:B------:R-:W-:-:S06]  /*92e0*/  IMAD.WIDE R8, R15, 0x4, R16 ;  /* 0x000000040f087825 */ /* 0x000fcc00078e0210 */
[----:B------:R-:W2:Y:S02]  /*92f0*/  LDG.E.128.CONSTANT R8, desc[UR6][R8.64] ;  /* 0x0000000608087981 */ /* 0x000ea4000c1e9d00 */
[C---:B--2---:R-:W-:Y:S02]  /*9300*/  LOP3.LUT R0, R8.reuse, 0xf000f, RZ, 0xc0, !PT ;  /* 0x000f000f08007812 */ /* 0x044fe400078ec0ff */
[----:B------:R-:W-:Y:S02]  /*9310*/  LOP3.LUT R2, R8, 0xf000f0, RZ, 0xc0, !PT ;  /* 0x00f000f008027812 */ /* 0x000fe400078ec0ff */
[----:B------:R-:W-:Y:S02]  /*9320*/  SHF.R.U32.HI R3, RZ, 0x8, R8 ;  /* 0x00000008ff037819 */ /* 0x000fe40000011608 */
[----:B------:R-:W-:Y:S02]  /*9330*/  LOP3.LUT R16, R9, 0xf000f0, RZ, 0xc0, !PT ;  /* 0x00f000f009107812 */ /* 0x000fe400078ec0ff */
        /* <DEDUP_REMOVED lines=8> */
[----:B------:R-:W-:Y:S02]  /*93c0*/  LOP3.LUT R9, R16, 0x64006400, RZ, 0xfc, !PT ;  /* 0x6400640010097812 */ /* 0x000fe400078efcff */
        /* <DEDUP_REMOVED lines=44> */
[----:B------:R-:W-:Y:S02]  /*9690*/  HADD2.F32 R4, -RZ, R25.H0_H0 ;  /* 0x20000019ff047230 */ /* 0x000fe40000004100 */
[----:B------:R-:W-:Y:S02]  /*96a0*/  HADD2.F32 R2, -RZ, R24.H0_H0 ;  /* 0x20000018ff027230 */ /* 0x000fe40000004100 */
[----:B------:R-:W-:Y:S02]  /*96b0*/  HADD2.F32 R34, -RZ, R23.H1_H1 ;  /* 0x30000017ff227230 */ /* 0x000fe40000004100 */
[----:B0-----:R-:W-:-:S02]  /*96c0*/  HADD2.F32 R3, -RZ, R10.H0_H0 ;  /* 0x2000000aff037230 */ /* 0x001fc40000004100 */
[----:B------:R-:W-:Y:S02]  /*96d0*/  HADD2.F32 R31, -RZ, R10.H1_H1 ;  /* 0x3000000aff1f7230 */ /* 0x000fe40000004100 */
[----:B------:R-:W-:Y:S02]  /*96e0*/  HADD2.F32 R10, -RZ, R29.H1_H1 ;  /* 0x3000001dff0a7230 */ /* 0x000fe40000004100 */
[----:B------:R-:W-:Y:S01]  /*96f0*/  FFMA.FTZ R33, R0, R3, RZ ;  /* 0x0000000300217223 */ /* 0x000fe200000100ff */
[C---:B------:R-:W-:Y:S01]  /*9700*/  FFMA.FTZ R32, R3.reuse, R32, RZ ;  /* 0x0000002003207223 */ /* 0x040fe200000100ff */
[C---:B------:R-:W-:Y:S01]  /*9710*/  FFMA.FTZ R37, R3.reuse, R4, RZ ;  /* 0x0000000403257223 */ /* 0x040fe200000100ff */
[----:B------:R-:W-:Y:S01]  /*9720*/  FFMA.FTZ R35, R3, R2, RZ ;  /* 0x0000000203237223 */ /* 0x000fe200000100ff */
[----:B------:R-:W-:Y:S02]  /*9730*/  HADD2.F32 R4, -RZ, R25.H1_H1 ;  /* 0x30000019ff047230 */ /* 0x000fe40000004100 */
[----:B------:R-:W-:Y:S01]  /*9740*/  FFMA.FTZ R10, R10, R31, R33 ;  /* 0x0000001f0a0a7223 */ /* 0x000fe20000010021 */
[----:B------:R-:W-:-:S02]  /*9750*/  HADD2.F32 R30, -RZ, R11.H0_H0 ;  /* 0x2000000bff1e7230 */ /* 0x000fc40000004100 */
[C---:B------:R-:W-:Y:S01]  /*9760*/  FFMA.FTZ R33, R31.reuse, R34, R32 ;  /* 0x000000221f217223 */ /* 0x040fe20000010020 */
[----:B------:R-:W-:Y:S02]  /*9770*/  HADD2.F32 R2, -RZ, R24.H1_H1 ;  /* 0x30000018ff027230 */ /* 0x000fe40000004100 */
[C---:B------:R-:W-:Y:S01]  /*9780*/  FFMA.FTZ R37, R31.reuse, R4, R37 ;  /* 0x000000041f257223 */ /* 0x040fe20000010025 */
[----:B------:R-:W-:Y:S02]  /*9790*/  HADD2.F32 R0, -RZ, R16.H0_H0 ;  /* 0x20000010ff007230 */ /* 0x000fe40000004100 */
[----:B------:R-:W-:Y:S02]  /*97a0*/  HADD2.F32 R3, -RZ, R15.H0_H0 ;  /* 0x2000000fff037230 */ /* 0x000fe40000004100 */
[----:B------:R-:W-:Y:S01]  /*97b0*/  FFMA.FTZ R35, R31, R2, R35 ;  /* 0x000000021f237223 */ /* 0x000fe20000010023 */
[----:B------:R-:W-:Y:S02]  /*97c0*/  HADD2.F32 R11, -RZ, R11.H1_H1 ;  /* 0x3000000bff0b7230 */ /* 0x000fe40000004100 */
[----:B------:R-:W-:Y:S01]  /*97d0*/  FFMA.FTZ R4, R30, R0, R33 ;  /* 0x000000001e047223 */ /* 0x000fe20000010021 */
[----:B------:R-:W-:-:S02]  /*97e0*/  HADD2.F32 R2, -RZ, R17.H0_H0 ;  /* 0x20000011ff027230 */ /* 0x000fc40000004100 */
[----:B------:R-:W-:Y:S01]  /*97f0*/  FFMA.FTZ R3, R3, R30, R10 ;  /* 0x0000001e03037223 */ /* 0x000fe2000001000a */
[----:B------:R-:W-:Y:S02]  /*9800*/  HADD2.F32 R0, -RZ, R15.H1_H1 ;  /* 0x3000000fff007230 */ /* 0x000fe40000004100 */
        /* <DEDUP_REMOVED lines=58> */
.L_x_1176:
        /* <DEDUP_REMOVED lines=35> */
[----:B------:R-:W-:Y:S01]  /*9de0*/  FFMA.FTZ R31, R0, R10, R31 ;  /* 0x0000000a001f7223 */ /* 0x000fe2000001001f */
[----:B------:R-:W-:Y:S01]  /*9df0*/  FFMA.FTZ R3, R4, R32, R3 ;  /* 0x0000002004037223 */ /* 0x000fe20000010003 */
[----:B------:R-:W-:-:S02]  /*9e00*/  HADD2.F32 R2, -RZ, R16.H1_H1 ;  /* 0x30000010ff027230 */ /* 0x000fc40000004100 */
[----:B------:R-:W-:Y:S01]  /*9e10*/  FFMA.FTZ R11, R30, R32, R11 ;  /* 0x000000201e0b7223 */ /* 0x000fe2000001000b */
[----:B------:R-:W-:Y:S02]  /*9e20*/  HADD2.F32 R4, -RZ, R17.H1_H1 ;  /* 0x30000011ff047230 */ /* 0x000fe40000004100 */
        /* <DEDUP_REMOVED lines=36> */
[-C--:B------:R-:W-:Y:S02]  /*a070*/  FFMA.FTZ R4, R31, R9.reuse, R4 ;  /* 0x000000091f047223 */ /* 0x080fe40000010004 */
        /* <DEDUP_REMOVED lines=14> */
.L_x_1177:
        /* <DEDUP_REMOVED lines=90> */
.L_x_1178:
        /* <DEDUP_REMOVED lines=33> */
[----:B-1----:R-:W-:Y:S02]  /*a910*/  HADD2.F32 R0, -RZ, R8.H0_H0 ;  /* 0x20000008ff007230 */ /* 0x002fe40000004100 */
[----:B------:R-:W-:Y:S01]  /*a920*/  FFMA.FTZ R11, R24, R32, R11 ;  /* 0x00000020180b7223 */ /* 0x000fe2000001000b */
[----:B------:R-:W-:-:S02]  /*a930*/  HADD2.F32 R16, -RZ, R16.H1_H1 ;  /* 0x30000010ff107230 */ /* 0x000fc40000004100 */
[----:B------:R-:W-:Y:S02]  /*a940*/  HADD2.F32 R2, -RZ, R17.H1_H1 ;  /* 0x30000011ff027230 */ /* 0x000fe40000004100 */
[----:B------:R-:W-:Y:S01]  /*a950*/  FFMA.FTZ R23, R4, R0, R23 ;  /* 0x0000000004177223 */ /* 0x000fe20000010017 */
[----:B------:R-:W-:Y:S02]  /*a960*/  HADD2.F32 R18, -RZ, R18.H1_H1 ;  /* 0x30000012ff127230 */ /* 0x000fe40000004100 */
[-C--:B------:R-:W-:Y:S01]  /*a970*/  FFMA.FTZ R29, R16, R10.reuse, R29 ;  /* 0x0000000a101d7223 */ /* 0x080fe2000001001d */
        /* <DEDUP_REMOVED lines=8> */
[----:B------:R-:W-:Y:S02]  /*aa00*/  HADD2.F32 R18, -RZ, R12.H0_H0 ;  /* 0x2000000cff127230 */ /* 0x000fe40000004100 */
[----:B------:R-:W-:Y:S02]  /*aa10*/  HADD2.F32 R28, -RZ, R28.H1_H1 ;  /* 0x3000001cff1c7230 */ /* 0x000fe40000004100 */
[----:B------:R-:W-:Y:S01]  /*aa20*/  FFMA.FTZ R29, R10, R8, R29 ;  /* 0x000000080a1d7223 */ /* 0x000fe2000001001d */
        /* <DEDUP_REMOVED lines=22> */
[----:B------:R-:W-:Y:S01]  /*ab90*/  FFMA.FTZ R8, R21, R9, R8 ;  /* 0x0000000915087223 */ /* 0x000fe20000010008 */
        /* <DEDUP_REMOVED lines=13> */
.L_x_1163:
[----:B------:R-:W0:Y:S01]  /*ac70*/  LDC R53, c[0x0][0x23c] ;  /* 0x00008f00ff357b82 */ /* 0x000e220000000800 */
[----:B------:R-:W-:Y:S01]  /*ac80*/  IADD3 R59, R59, 0x20, RZ ;  /* 0x000000203b3b7810 */ /* 0x000fe20007ffe0ff */
[----:B------:R-:W-:-:S03]  /*ac90*/  UIADD3 UR4, UR4, 0x40, URZ ;  /* 0x0000004004047890 */ /* 0x000fc6000fffe03f */
[C---:B------:R-:W-:Y:S02]  /*aca0*/  ISETP.GE.AND P2, PT, R59.reuse, UR5, PT ;  /* 0x000000053b007c0c */ /* 0x040fe4000bf46270 */
[----:B------:R-:W-:Y:S01]  /*acb0*/  ISETP.LT.AND P3, PT, R59, R60, PT ;  /* 0x0000003c3b00720c */ /* 0x000fe20003f61270 */
[----:B0-----:R-:W-:-:S12]  /*acc0*/  IMAD.WIDE R64, R53, 0x10, R64 ;  /* 0x0000001035407825 */ /* 0x001fd800078e0240 */
[----:B------:R-:W-:Y:S05]  /*acd0*/  @!P2 BRA P3, `(.L_x_1179) ;  /* 0xffffff980040a947 */ /* 0x000fea000183ffff */
.L_x_1162:
[----:B------:R-:W-:Y:S05]  /*ace0*/  @!P1 EXIT ;  /* 0x000000000000994d */ /* 0x000fea0003800000 */
[----:B------:R-:W0:Y:S01]  /*acf0*/  S2R R0, SR_CTAID.X ;  /* 0x0000000000007919 */ /* 0x000e220000002500 */
[----:B------:R-:W4:Y:S01]  /*ad00*/  S2UR UR4, SR_CTAID.Y ;  /* 0x00000000000479c3 */ /* 0x000f220000002600 */
[----:B-123--:R-:W0:Y:S07]  /*ad10*/  S2R R3, SR_TID.X ;  /* 0x0000000000037919 */ /* 0x00ee2e0000002100 */
[----:B------:R-:W1:Y:S01]  /*ad20*/  LDC.64 R6, c[0x0][0x230] ;  /* 0x00008c00ff067b82 */ /* 0x000e620000000a00 */
[----:B----4-:R-:W-:Y:S01]  /*ad30*/  USHF.L.U32 UR4, UR4, 0x2, URZ ;  /* 0x0000000204047899 */ /* 0x010fe2000800063f */
[----:B0-----:R-:W-:-:S04]  /*ad40*/  LEA R0, R0, R3, 0x5 ;  /* 0x0000000300007211 */ /* 0x001fc800078e28ff */
[----:B------:R-:W-:-:S05]  /*ad50*/  SHF.L.U32 R0, R0, 0x2, RZ ;  /* 0x0000000200007819 */ /* 0x000fca00000006ff */
[----:B------:R-:W-:-:S04]  /*ad60*/  IMAD R3, R53, UR4, R0 ;  /* 0x0000000435037c24 */ /* 0x000fc8000f8e0200 */
[----:B-1----:R-:W-:-:S05]  /*ad70*/  IMAD.WIDE R6, R3, 0x2, R6 ;  /* 0x0000000203067825 */ /* 0x002fca00078e0206 */
[----:B------:R0:W-:Y:S01]  /*ad80*/  ATOM.E.ADD.F16x2.RN.STRONG.GPU P0, RZ, desc[UR6][R6.64], R5 ;  /* 0x0000000506ff79a2 */ /* 0x0001e2000810e1c6 */
[----:B------:R-:W-:Y:S04]  /*ad90*/  BSSY B0, `(.L_x_1180) ;  /* 0x000000f000007945 */ /* 0x000fe80003800000 */
[----:B0-----:R-:W-:Y:S05]  /*ada0*/  @P0 BRA `(.L_x_1181) ;  /* 0x0000000000340947 */ /* 0x001fea0003800000 */
[----:B------:R-:W0:Y:S02]  /*adb0*/  QSPC.E.S P0, RZ, [R6] ;  /* 0x0000000006ff73aa */ /* 0x000e240000000500 */
[----:B0-----:R-:W-:Y:S05]  /*adc0*/  @!P0 BRA `(.L_x_1182) ;  /* 0x0000000000208947 */ /* 0x001fea0003800000 */
[----:B------:R-:W-:-:S04]  /*add0*/  MOV R2, R6 ;  /* 0x0000000600027202 */ /* 0x000fc80000000f00 */
[----:B------:R-:W-:-:S07]  /*ade0*/  MOV R0, R2 ;  /* 0x0000000200007202 */ /* 0x000fce0000000f00 */
.L_x_1183:
[----:B------:R-:W0:Y:S02]  /*adf0*/  LDS R2, [R0] ;  /* 0x0000000000027984 */ /* 0x000e240000000800 */
[----:B0-----:R-:W-:-:S10]  /*ae00*/  HFMA2.MMA R3, R2, 1, 1, R5 ;  /* 0x3c003c0002037835 */ /* 0x001fd40000000005 */
[----:B------:R-:W0:Y:S02]  /*ae10*/  ATOMS.CAST.SPIN R3, [R0], R2, R3 ;  /* 0x000000020003738d */ /* 0x000e240001800003 */
[----:B0-----:R-:W-:-:S13]  /*ae20*/  ISETP.EQ.U32.AND P0, PT, R3, 0x1, PT ;  /* 0x000000010300780c */ /* 0x001fda0003f02070 */
[----:B------:R-:W-:Y:S05]  /*ae30*/  @!P0 BRA `(.L_x_1183) ;  /* 0xfffffffc00ec8947 */ /* 0x000fea000383ffff */
[----:B------:R-:W-:Y:S05]  /*ae40*/  BRA `(.L_x_1181) ;  /* 0x00000000000c7947 */ /* 0x000fea0003800000 */
.L_x_1182:
[----:B------:R-:W2:Y:S02]  /*ae50*/  LD.E R0, desc[UR6][R6.64] ;  /* 0x0000000606007980 */ /* 0x000ea4000c101900 */
[----:B--2---:R-:W-:-:S05]  /*ae60*/  IADD3 R3, R5, R0, RZ ;  /* 0x0000000005037210 */ /* 0x004fca0007ffe0ff */
[----:B------:R0:W-:Y:S02]  /*ae70*/  ST.E desc[UR6][R6.64], R3 ;  /* 0x0000000306007985 */ /* 0x0001e4000c101906 */
.L_x_1181:
[----:B------:R-:W-:Y:S05]  /*ae80*/  BSYNC B0 ;  /* 0x0000000000007941 */ /* 0x000fea0003800000 */
.L_x_1180:
[----:B------:R1:W-:Y:S01]  /*ae90*/  ATOM.E.ADD.F16x2.RN.STRONG.GPU P0, RZ, desc[UR6][R6.64+0x4], R46 ;  /* 0x0000042e06ff79a2 */ /* 0x0003e2000810e1c6 */
[----:B------:R-:W-:Y:S04]  /*aea0*/  BSSY B0, `(.L_x_1184) ;  /* 0x000000f000007945 */ /* 0x000fe80003800000 */
[----:B-1----:R-:W-:Y:S05]  /*aeb0*/  @P0 BRA `(.L_x_1185) ;  /* 0x0000000000340947 */ /* 0x002fea0003800000 */
[----:B------:R-:W1:Y:S02]  /*aec0*/  QSPC.E.S P0, RZ, [R6+0x4] ;  /* 0x0000040006ff73aa */ /* 0x000e640000000500 */
[----:B-1----:R-:W-:Y:S05]  /*aed0*/  @!P0 BRA `(.L_x_1186) ;  /* 0x0000000000208947 */ /* 0x002fea0003800000 */
[----:B------:R-:W-:-:S04]  /*aee0*/  MOV R2, R6 ;  /* 0x0000000600027202 */ /* 0x000fc80000000f00 */
[----:B------:R-:W-:-:S07]  /*aef0*/  MOV R0, R2 ;  /* 0x0000000200007202 */ /* 0x000fce0000000f00 */
.L_x_1187:
[----:B------:R-:W0:Y:S02]  /*af00*/  LDS R2, [R0+0x4] ;  /* 0x0000040000027984 */ /* 0x000e240000000800 */
[----:B0-----:R-:W-:-:S06]  /*af10*/  HADD2 R3, R2, R46 ;  /* 0x0000002e02037230 */ /* 0x001fcc0000000000 */
[----:B------:R-:W0:Y:S02]  /*af20*/  ATOMS.CAST.SPIN R3, [R0+0x4], R2, R3 ;  /* 0x000004020003738d */ /* 0x000e240001800003 */
[----:B0-----:R-:W-:-:S13]  /*af30*/  ISETP.EQ.U32.AND P0, PT, R3, 0x1, PT ;  /* 0x000000010300780c */ /* 0x001fda0003f02070 */
[----:B------:R-:W-:Y:S05]  /*af40*/  @!P0 BRA `(.L_x_1187) ;  /* 0xfffffffc00ec8947 */ /* 0x000fea000383ffff */
[----:B------:R-:W-:Y:S05]  /*af50*/  BRA `(.L_x_1185) ;  /* 0x00000000000c7947 */ /* 0x000fea0003800000 */
.L_x_1186:
[----:B------:R-:W0:Y:S02]  /*af60*/  LD.E R0, desc[UR6][R6.64+0x4] ;  /* 0x0000040606007980 */ /* 0x000e24000c101900 */
[----:B0-----:R-:W-:-:S05]  /*af70*/  IADD3 R3, R46, R0, RZ ;  /* 0x000000002e037210 */ /* 0x001fca0007ffe0ff */
[----:B------:R1:W-:Y:S02]  /*af80*/  ST.E desc[UR6][R6.64+0x4], R3 ;  /* 0x0000040306007985 */ /* 0x0003e4000c101906 */
.L_x_1185:
[----:B------:R-:W-:Y:S05]  /*af90*/  BSYNC B0 ;  /* 0x0000000000007941 */ /* 0x000fea0003800000 */
.L_x_1184:
        /* <DEDUP_REMOVED lines=10> */
.L_x_1191:
[----:B------:R-:W0:Y:S02]  /*b040*/  LDS R2, [R0] ;  /* 0x0000000000027984 */ /* 0x000e240000000800 */
[----:B0-----:R-:W-:-:S10]  /*b050*/  HFMA2.MMA R3, R2, 1, 1, R47 ;  /* 0x3c003c0002037835 */ /* 0x001fd4000000002f */
[----:B------:R-:W0:Y:S02]  /*b060*/  ATOMS.CAST.SPIN R3, [R0], R2, R3 ;  /* 0x000000020003738d */ /* 0x000e240001800003 */
[----:B0-----:R-:W-:-:S13]  /*b070*/  ISETP.EQ.U32.AND P0, PT, R3, 0x1, PT ;  /* 0x000000010300780c */ /* 0x001fda0003f02070 */
[----:B------:R-:W-:Y:S05]  /*b080*/  @!P0 BRA `(.L_x_1191) ;  /* 0xfffffffc00ec8947 */ /* 0x000fea000383ffff */
[----:B------:R-:W-:Y:S05]  /*b090*/  BRA `(.L_x_1189) ;  /* 0x00000000000c7947 */ /* 0x000fea0003800000 */
.L_x_1190:
[----:B------:R-:W2:Y:S02]  /*b0a0*/  LD.E R0, desc[UR6][R6.64] ;  /* 0x0000000606007980 */ /* 0x000ea4000c101900 */
[----:B--2---:R-:W-:-:S05]  /*b0b0*/  IADD3 R3, R47, R0, RZ ;  /* 0x000000002f037210 */ /* 0x004fca0007ffe0ff */
[----:B------:R0:W-:Y:S02]  /*b0c0*/  ST.E desc[UR6][R6.64], R3 ;  /* 0x0000000306007985 */ /* 0x0001e4000c101906 */
.L_x_1189:
[----:B------:R-:W-:Y:S05]  /*b0d0*/  BSYNC B0 ;  /* 0x0000000000007941 */ /* 0x000fea0003800000 */
.L_x_1188:
[----:B------:R1:W-:Y:S01]  /*b0e0*/  ATOM.E.ADD.F16x2.RN.STRONG.GPU P0, RZ, desc[UR6][R6.64+0x4], R48 ;  /* 0x0000043006ff79a2 */ /* 0x0003e2000810e1c6 */
[----:B------:R-:W-:Y:S04]  /*b0f0*/  BSSY B0, `(.L_x_1192) ;  /* 0x000000f000007945 */ /* 0x000fe80003800000 */
[----:B-1----:R-:W-:Y:S05]  /*b100*/  @P0 BRA `(.L_x_1193) ;  /* 0x0000000000340947 */ /* 0x002fea0003800000 */
[----:B------:R-:W1:Y:S02]  /*b110*/  QSPC.E.S P0, RZ, [R6+0x4] ;  /* 0x0000040006ff73aa */ /* 0x000e640000000500 */
[----:B-1----:R-:W-:Y:S05]  /*b120*/  @!P0 BRA `(.L_x_1194) ;  /* 0x0000000000208947 */ /* 0x002fea0003800000 */
[----:B------:R-:W-:-:S04]  /*b130*/  MOV R2, R6 ;  /* 0x0000000600027202 */ /* 0x000fc80000000f00 */
[----:B------:R-:W-:-:S07]  /*b140*/  MOV R0, R2 ;  /* 0x0000000200007202 */ /* 0x000fce0000000f00 */
.L_x_1195:
[----:B------:R-:W0:Y:S02]  /*b150*/  LDS R2, [R0+0x4] ;  /* 0x0000040000027984 */ /* 0x000e240000000800 */
[----:B0-----:R-:W-:-:S06]  /*b160*/  HADD2 R3, R2, R48 ;  /* 0x0000003002037230 */ /* 0x001fcc0000000000 */
[----:B------:R-:W0:Y:S02]  /*b170*/  ATOMS.CAST.SPIN R3, [R0+0x4], R2, R3 ;  /* 0x000004020003738d */ /* 0x000e240001800003 */
[----:B0-----:R-:W-:-:S13]  /*b180*/  ISETP.EQ.U32.AND P0, PT, R3, 0x1, PT ;  /* 0x000000010300780c */ /* 0x001fda0003f02070 */
[----:B------:R-:W-:Y:S05]  /*b190*/  @!P0 BRA `(.L_x_1195) ;  /* 0xfffffffc00ec8947 */ /* 0x000fea000383ffff */
[----:B------:R-:W-:Y:S05]  /*b1a0*/  BRA `(.L_x_1193) ;  /* 0x00000000000c7947 */ /* 0x000fea0003800000 */
.L_x_1194:
[----:B------:R-:W0:Y:S02]  /*b1b0*/  LD.E R0, desc[UR6][R6.64+0x4] ;  /* 0x0000040606007980 */ /* 0x000e24000c101900 */
[----:B0-----:R-:W-:-:S05]  /*b1c0*/  IADD3 R3, R48, R0, RZ ;  /* 0x0000000030037210 */ /* 0x001fca0007ffe0ff */
[----:B------:R1:W-:Y:S02]  /*b1d0*/  ST.E desc[UR6][R6.64+0x4], R3 ;  /* 0x0000040306007985 */ /* 0x0003e4000c101906 */
.L_x_1193:
[----:B------:R-:W-:Y:S05]  /*b1e0*/  BSYNC B0 ;  /* 0x0000000000007941 */ /* 0x000fea0003800000 */
.L_x_1192:
        /* <DEDUP_REMOVED lines=10> */
.L_x_1199:
[----:B------:R-:W0:Y:S02]  /*b290*/  LDS R2, [R0] ;  /* 0x0000000000027984 */ /* 0x000e240000000800 */
[----:B0-----:R-:W-:-:S10]  /*b2a0*/  HFMA2.MMA R3, R2, 1, 1, R49 ;  /* 0x3c003c0002037835 */ /* 0x001fd40000000031 */
[----:B------:R-:W0:Y:S02]  /*b2b0*/  ATOMS.CAST.SPIN R3, [R0], R2, R3 ;  /* 0x000000020003738d */ /* 0x000e240001800003 */
[----:B0-----:R-:W-:-:S13]  /*b2c0*/  ISETP.EQ.U32.AND P0, PT, R3, 0x1, PT ;  /* 0x000000010300780c */ /* 0x001fda0003f02070 */
[----:B------:R-:W-:Y:S05]  /*b2d0*/  @!P0 BRA `(.L_x_1199) ;  /* 0xfffffffc00ec8947 */ /* 0x000fea000383ffff */
[----:B------:R-:W-:Y:S05]  /*b2e0*/  BRA `(.L_x_1197) ;  /* 0x00000000000c7947 */ /* 0x000fea0003800000 */
.L_x_1198:
[----:B------:R-:W2:Y:S02]  /*b2f0*/  LD.E R0, desc[UR6][R6.64] ;  /* 0x0000000606007980 */ /* 0x000ea4000c101900 */
[----:B--2---:R-:W-:-:S05]  /*b300*/  IADD3 R3, R49, R0, RZ ;  /* 0x0000000031037210 */ /* 0x004fca0007ffe0ff */
[----:B------:R0:W-:Y:S02]  /*b310*/  ST.E desc[UR6][R6.64], R3 ;  /* 0x0000000306007985 */ /* 0x0001e4000c101906 */
.L_x_1197:
[----:B------:R-:W-:Y:S05]  /*b320*/  BSYNC B0 ;  /* 0x0000000000007941 */ /* 0x000fea0003800000 */
.L_x_1196:
[----:B------:R1:W-:Y:S01]  /*b330*/  ATOM.E.ADD.F16x2.RN.STRONG.GPU P0, RZ, desc[UR6][R6.64+0x4], R50 ;  /* 0x0000043206ff79a2 */ /* 0x0003e2000810e1c6 */
[----:B------:R-:W-:Y:S04]  /*b340*/  BSSY B0, `(.L_x_1200) ;  /* 0x000000f000007945 */ /* 0x000fe80003800000 */
[----:B-1----:R-:W-:Y:S05]  /*b350*/  @P0 BRA `(.L_x_1201) ;  /* 0x0000000000340947 */ /* 0x002fea0003800000 */
[----:B------:R-:W1:Y:S02]  /*b360*/  QSPC.E.S P0, RZ, [R6+0x4] ;  /* 0x0000040006ff73aa */ /* 0x000e640000000500 */
[----:B-1----:R-:W-:Y:S05]  /*b370*/  @!P0 BRA `(.L_x_1202) ;  /* 0x0000000000208947 */ /* 0x002fea0003800000 */
[----:B------:R-:W-:-:S04]  /*b380*/  MOV R2, R6 ;  /* 0x0000000600027202 */ /* 0x000fc80000000f00 */
[----:B------:R-:W-:-:S07]  /*b390*/  MOV R0, R2 ;  /* 0x0000000200007202 */ /* 0x000fce0000000f00 */
.L_x_1203:
[----:B------:R-:W0:Y:S02]  /*b3a0*/  LDS R2, [R0+0x4] ;  /* 0x0000040000027984 */ /* 0x000e240000000800 */
[----:B0-----:R-:W-:-:S06]  /*b3b0*/  HADD2 R3, R2, R50 ;  /* 0x0000003202037230 */ /* 0x001fcc0000000000 */
[----:B------:R-:W0:Y:S02]  /*b3c0*/  ATOMS.CAST.SPIN R3, [R0+0x4], R2, R3 ;  /* 0x000004020003738d */ /* 0x000e240001800003 */
[----:B0-----:R-:W-:-:S13]  /*b3d0*/  ISETP.EQ.U32.AND P0, PT, R3, 0x1, PT ;  /* 0x000000010300780c */ /* 0x001fda0003f02070 */
[----:B------:R-:W-:Y:S05]  /*b3e0*/  @!P0 BRA `(.L_x_1203) ;  /* 0xfffffffc00ec8947 */ /* 0x000fea000383ffff */
[----:B------:R-:W-:Y:S05]  /*b3f0*/  BRA `(.L_x_1201) ;  /* 0x00000000000c7947 */ /* 0x000fea0003800000 */
.L_x_1202:
[----:B------:R-:W0:Y:S02]  /*b400*/  LD.E R0, desc[UR6][R6.64+0x4] ;  /* 0x0000040606007980 */ /* 0x000e24000c101900 */
[----:B0-----:R-:W-:-:S05]  /*b410*/  IADD3 R3, R50, R0, RZ ;  /* 0x0000000032037210 */ /* 0x001fca0007ffe0ff */
[----:B------:R1:W-:Y:S02]  /*b420*/  ST.E desc[UR6][R6.64+0x4], R3 ;  /* 0x0000040306007985 */ /* 0x0003e4000c101906 */
.L_x_1201:
[----:B------:R-:W-:Y:S05]  /*b430*/  BSYNC B0 ;  /* 0x0000000000007941 */ /* 0x000fea0003800000 */
.L_x_1200:
        /* <DEDUP_REMOVED lines=10> */
.L_x_1207:
[----:B------:R-:W0:Y:S02]  /*b4e0*/  LDS R2, [R0] ;  /* 0x0000000000027984 */ /* 0x000e240000000800 */
[----:B0-----:R-:W-:-:S10]  /*b4f0*/  HFMA2.MMA R3, R2, 1, 1, R51 ;  /* 0x3c003c0002037835 */ /* 0x001fd40000000033 */
[----:B------:R-:W0:Y:S02]  /*b500*/  ATOMS.CAST.SPIN R3, [R0], R2, R3 ;  /* 0x000000020003738d */ /* 0x000e240001800003 */
[----:B0-----:R-:W-:-:S13]  /*b510*/  ISETP.EQ.U32.AND P0, PT, R3, 0x1, PT ;  /* 0x000000010300780c */ /* 0x001fda0003f02070 */
[----:B------:R-:W-:Y:S05]  /*b520*/  @!P0 BRA `(.L_x_1207) ;  /* 0xfffffffc00ec8947 */ /* 0x000fea000383ffff */
[----:B------:R-:W-:Y:S05]  /*b530*/  BRA `(.L_x_1205) ;  /* 0x00000000000c7947 */ /* 0x000fea0003800000 */
.L_x_1206:
[----:B------:R-:W2:Y:S02]  /*b540*/  LD.E R0, desc[UR6][R6.64] ;  /* 0x0000000606007980 */ /* 0x000ea4000c101900 */
[----:B--2---:R-:W-:-:S05]  /*b550*/  IADD3 R3, R51, R0, RZ ;  /* 0x0000000033037210 */ /* 0x004fca0007ffe0ff */
[----:B------:R0:W-:Y:S02]  /*b560*/  ST.E desc[UR6][R6.64], R3 ;  /* 0x0000000306007985 */ /* 0x0001e4000c101906 */
.L_x_1205:
[----:B------:R-:W-:Y:S05]  /*b570*/  BSYNC B0 ;  /* 0x0000000000007941 */ /* 0x000fea0003800000 */
.L_x_1204:
[----:B------:R1:W-:Y:S02]  /*b580*/  ATOM.E.ADD.F16x2.RN.STRONG.GPU P0, RZ, desc[UR6][R6.64+0x4], R52 ;  /* 0x0000043406ff79a2 */ /* 0x0003e4000810e1c6 */
[----:B-1----:R-:W-:Y:S05]  /*b590*/  @P0 EXIT ;  /* 0x000000000000094d */ /* 0x002fea0003800000 */
[----:B------:R-:W1:Y:S02]  /*b5a0*/  QSPC.E.S P0, RZ, [R6+0x4] ;  /* 0x0000040006ff73aa */ /* 0x000e640000000500 */
[----:B-1----:R-:W-:Y:S05]  /*b5b0*/  @!P0 BRA `(.L_x_1208) ;  /* 0x0000000000208947 */ /* 0x002fea0003800000 */
[----:B------:R-:W-:-:S04]  /*b5c0*/  MOV R2, R6 ;  /* 0x0000000600027202 */ /* 0x000fc80000000f00 */
[----:B------:R-:W-:-:S07]  /*b5d0*/  MOV R0, R2 ;  /* 0x0000000200007202 */ /* 0x000fce0000000f00 */
.L_x_1209:
[----:B------:R-:W0:Y:S02]  /*b5e0*/  LDS R2, [R0+0x4] ;  /* 0x0000040000027984 */ /* 0x000e240000000800 */
[----:B0-----:R-:W-:-:S06]  /*b5f0*/  HADD2 R3, R2, R52 ;  /* 0x0000003402037230 */ /* 0x001fcc0000000000 */
[----:B------:R-:W0:Y:S02]  /*b600*/  ATOMS.CAST.SPIN R3, [R0+0x4], R2, R3 ;  /* 0x000004020003738d */ /* 0x000e240001800003 */
[----:B0-----:R-:W-:-:S13]  /*b610*/  ISETP.EQ.U32.AND P0, PT, R3, 0x1, PT ;  /* 0x000000010300780c */ /* 0x001fda0003f02070 */
[----:B------:R-:W-:Y:S05]  /*b620*/  @!P0 BRA `(.L_x_1209) ;  /* 0xfffffffc00ec8947 */ /* 0x000fea000383ffff */
[----:B------:R-:W-:Y:S05]  /*b630*/  EXIT ;  /* 0x000000000000794d */ /* 0x000fea0003800000 */
.L_x_1208:
[----:B------:R-:W0:Y:S02]  /*b640*/  LD.E R0, desc[UR6][R6.64+0x4] ;  /* 0x0000040606007980 */ /* 0x000e24000c101900 */
[----:B0-----:R-:W-:-:S05]  /*b650*/  IADD3 R3, R52, R0, RZ ;  /* 0x0000000034037210 */ /* 0x001fca0007ffe0ff */
[----:B------:R-:W-:Y:S01]  /*b660*/  ST.E desc[UR6][R6.64+0x4], R3 ;  /* 0x0000040306007985 */ /* 0x000fe2000c101906 */
[----:B------:R-:W-:Y:S05]  /*b670*/  EXIT ;  /* 0x000000000000794d */ /* 0x000fea0003800000 */
.L_x_1210:
        /* <DEDUP_REMOVED lines=16> */
.L_x_5197:


//--------------------- .text._Z23gemm_half_q_half_kernelILi4ELi10ELb1ELb0ELi32EEvPK6__halfPKjS4_S2_PS0_iiiiPKtS7_iiiiiibS2_i --------------------------
	.section	.text._Z23gemm_half_q_half_kernelILi4ELi10ELb1ELb0ELi32EEvPK6__halfPKjS4_S2_PS0_iiiiPKtS7_iiiiiibS2_i,"ax",@progbits
	.align	128
        .global         _Z23gemm_half_q_half_kernelILi4ELi10ELb1ELb0ELi32EEvPK6__halfPKjS4_S2_PS0_iiiiPKtS7_iiiiiibS2_i
        .type           _Z23gemm_half_q_half_kernelILi4ELi10ELb1ELb0ELi32EEvPK6__halfPKjS4_S2_PS0_iiiiPKtS7_iiiiiibS2_i,@function
        .size           _Z23gemm_half_q_half_kernelILi4ELi10ELb1ELb0ELi32EEvPK6__halfPKjS4_S2_PS0_iiiiPKtS7_iiiiiibS2_i,(.L_x_5198 - _Z23gemm_half_q_half_kernelILi4ELi10ELb1ELb0ELi32EEvPK6__halfPKjS4_S2_PS0_iiiiPKtS7_iiiiiibS2_i)
        .other          _Z23gemm_half_q_half_kernelILi4ELi10ELb1ELb0ELi32EEvPK6__halfPKjS4_S2_PS0_iiiiPKtS7_iiiiiibS2_i,@"STO_CUDA_ENTRY STV_DEFAULT"
_Z23gemm_half_q_half_kernelILi4ELi10ELb1ELb0ELi32EEvPK6__halfPKjS4_S2_PS0_iiiiPKtS7_iiiiiibS2_i:
.text._Z23gemm_half_q_half_kernelILi4ELi10ELb1ELb0ELi32EEvPK6__halfPKjS4_S2_PS0_iiiiPKtS7_iiiiiibS2_i:
        /* <DEDUP_REMOVED lines=48> */
.L_x_1211:
        /* <DEDUP_REMOVED lines=25> */
.L_x_1216:
        /* <DEDUP_REMOVED lines=37> */
.L_x_1215:
        /* <DEDUP_REMOVED lines=24> */
.L_x_1217:
        /* <DEDUP_REMOVED lines=14> */
.L_x_1214:
        /* <DEDUP_REMOVED lines=10> */
.L_x_1219:
        /* <DEDUP_REMOVED lines=37> */
.L_x_1218:
        /* <DEDUP_REMOVED lines=24> */
.L_x_1220:
        /* <DEDUP_REMOVED lines=13> */
.L_x_1213:
[----:B------:R-:W-:Y:S05]  /*0e80*/  BSYNC B0 ;  /* 0x0000000000007941 */ /* 0x000fea0003800000 */
.L_x_1212:
        /* <DEDUP_REMOVED lines=17> */
.L_x_1223:
[----:B------:R-:W-:Y:S02]  /*0fa0*/  LEA R4, R2, R3, 0x2 ;  /* 0x0000000302047211 */ /* 0x000fe400078e10ff */
[----:B------:R-:W-:Y:S02]  /*0fb0*/  IADD3 R3, R3, 0x4, RZ ;  /* 0x0000000403037810 */ /* 0x000fe40007ffe0ff */
[C---:B-1----:R-:W-:Y:S01]  /*0fc0*/  IADD3 R6, R4.reuse, 0x1, RZ ;  /* 0x0000000104067810 */ /* 0x042fe20007ffe0ff */
        /* <DEDUP_REMOVED lines=16> */
.L_x_1222:
[----:B------:R-:W-:-:S04]  /*10d0*/  IADD3 R4, R58, -R3, RZ ;  /* 0x800000033a047210 */ /* 0x000fc80007ffe0ff */
[----:B------:R-:W-:-:S13]  /*10e0*/  ISETP.GT.AND P2, PT, R4, 0x1, PT ;  /* 0x000000010400780c */ /* 0x000fda0003f44270 */
[----:B------:R-:W-:Y:S05]  /*10f0*/  @!P2 BRA `(.L_x_1224) ;  /* 0x00000000002ca947 */ /* 0x000fea0003800000 */
[----:B-1----:R-:W1:Y:S01]  /*1100*/  LDC.64 R8, c[0x0][0x230] ;  /* 0x00008c00ff087b82 */ /* 0x002e620000000a00 */
[----:B------:R-:W-:Y:S02]  /*1110*/  LEA R4, R2, R3, 0x2 ;  /* 0x0000000302047211 */ /* 0x000fe400078e10ff */
[----:B------:R-:W-:Y:S02]  /*1120*/  PLOP3.LUT P0, PT, PT, PT, PT, 0x8, 0x0 ;  /* 0x000000000000781c */ /* 0x000fe40003f0e170 */
[C---:B------:R-:W-:Y:S01]  /*1130*/  IADD3 R6, R4.reuse, 0x1, RZ ;  /* 0x0000000104067810 */ /* 0x040fe20007ffe0ff */
[----:B------:R-:W-:Y:S01]  /*1140*/  IMAD R7, R4, R60, R5 ;  /* 0x0000003c04077224 */ /* 0x000fe200078e0205 */
[----:B------:R-:W-:-:S03]  /*1150*/  IADD3 R3, R3, 0x2, RZ ;  /* 0x0000000203037810 */ /* 0x000fc60007ffe0ff */
[----:B------:R-:W-:Y:S02]  /*1160*/  IMAD R11, R6, R60, R5 ;  /* 0x0000003c060b7224 */ /* 0x000fe400078e0205 */
[----:B-1----:R-:W-:-:S04]  /*1170*/  IMAD.WIDE R6, R7, 0x2, R8 ;  /* 0x0000000207067825 */ /* 0x002fc800078e0208 */
[----:B------:R-:W-:Y:S01]  /*1180*/  IMAD.WIDE R8, R11, 0x2, R8 ;  /* 0x000000020b087825 */ /* 0x000fe200078e0208 */
[----:B------:R2:W-:Y:S04]  /*1190*/  STG.E.64 desc[UR6][R6.64], RZ ;  /* 0x000000ff06007986 */ /* 0x0005e8000c101b06 */
[----:B------:R2:W-:Y:S02]  /*11a0*/  STG.E.64 desc[UR6][R8.64], RZ ;  /* 0x000000ff08007986 */ /* 0x0005e4000c101b06 */
.L_x_1224:
[----:B------:R-:W-:-:S13]  /*11b0*/  ISETP.LT.OR P0, PT, R3, R58, P0 ;  /* 0x0000003a0300720c */ /* 0x000fda0000701670 */
[----:B-12---:R-:W1:Y:S01]  /*11c0*/  @P0 LDC.64 R6, c[0x0][0x230] ;  /* 0x00008c00ff060b82 */ /* 0x006e620000000a00 */
[----:B------:R-:W-:-:S05]  /*11d0*/  @P0 LEA R2, R2, R3, 0x2 ;  /* 0x0000000302020211 */ /* 0x000fca00078e10ff */
[----:B------:R-:W-:-:S04]  /*11e0*/  @P0 IMAD R3, R2, R60, R5 ;  /* 0x0000003c02030224 */ /* 0x000fc800078e0205 */
[----:B-1----:R-:W-:-:S05]  /*11f0*/  @P0 IMAD.WIDE R2, R3, 0x2, R6 ;  /* 0x0000000203020825 */ /* 0x002fca00078e0206 */
[----:B------:R1:W-:Y:S02]  /*1200*/  @P0 STG.E.64 desc[UR6][R2.64], RZ ;  /* 0x000000ff02000986 */ /* 0x0003e4000c101b06 */
.L_x_1221:
[----:B------:R-:W2:Y:S08]  /*1210*/  LDC R15, c[0x0][0x25c] ;  /* 0x00009700ff0f7b82 */ /* 0x000eb00000000800 */
[----:B------:R-:W-:Y:S01]  /*1220*/  BAR.SYNC.DEFER_BLOCKING 0x0 ;  /* 0x0000000000007b1d */ /* 0x000fe20000010000 */
[----:B------:R-:W-:-:S07]  /*1230*/  ISETP.GE.AND P0, PT, R56, R57, PT ;  /* 0x000000393800720c */ /* 0x000fce0003f06270 */
[----:B------:R-:W3:Y:S06]  /*1240*/  LDC R11, c[0x0][0x264] ;  /* 0x00009900ff0b7b82 */ /* 0x000eec0000000800 */
[----:B------:R-:W-:Y:S05]  /*1250*/  @P0 BRA `(.L_x_1225) ;  /* 0x0000000000d40947 */ /* 0x000fea0003800000 */
[----:B------:R-:W4:Y:S01]  /*1260*/  LDC.64 R6, c[0x0][0x248] ;  /* 0x00009200ff067b82 */ /* 0x000f220000000a00 */
[----:B-1----:R-:W-:-:S07]  /*1270*/  SHF.L.U32 R3, R0, 0x6, RZ ;  /* 0x0000000600037819 */ /* 0x002fce00000006ff */
[----:B------:R-:W1:Y:S01]  /*1280*/  LDC.64 R8, c[0x0][0x220] ;  /* 0x00008800ff087b82 */ /* 0x000e620000000a00 */
[----:B----4-:R-:W-:-:S05]  /*1290*/  IMAD.WIDE R2, R3, 0x2, R6 ;  /* 0x0000000203027825 */ /* 0x010fca00078e0206 */
[----:B0-----:R0:W5:Y:S01]  /*12a0*/  LDG.E.U16.CONSTANT R10, desc[UR6][R2.64] ;  /* 0x00000006020a7981 */ /* 0x001162000c1e9500 */
[----:B------:R-:W-:Y:S01]  /*12b0*/  SHF.R.S32.HI R4, RZ, 0x1f, R5 ;  /* 0x0000001fff047819 */ /* 0x000fe20000011405 */
[----:B------:R-:W-:Y:S01]  /*12c0*/  UMOV UR4, URZ ;  /* 0x0000003f00047c82 */ /* 0x000fe20008000000 */
[----:B------:R-:W-:Y:S02]  /*12d0*/  SHF.L.U32 R0, R5, 0x2, RZ ;  /* 0x0000000205007819 */ /* 0x000fe400000006ff */
[----:B------:R-:W-:Y:S02]  /*12e0*/  LEA.HI R4, R4, R5, RZ, 0x3 ;  /* 0x0000000504047211 */ /* 0x000fe400078f18ff */
[----:B------:R-:W-:Y:S02]  /*12f0*/  MOV R22, R56 ;  /* 0x0000003800167202 */ /* 0x000fe40000000f00 */
[----:B------:R-:W-:Y:S02]  /*1300*/  LOP3.LUT R14, R0, 0x10, RZ, 0xc0, !PT ;  /* 0x00000010000e7812 */ /* 0x000fe400078ec0ff */
[----:B01----:R-:W-:-:S07]  /*1310*/  SHF.R.S32.HI R20, RZ, 0x3, R4 ;  /* 0x00000003ff147819 */ /* 0x003fce0000011404 */
.L_x_1226:
[----:B-----5:R-:W-:Y:S01]  /*1320*/  IADD3 R21, R10, UR4, RZ ;  /* 0x000000040a157c10 */ /* 0x020fe2000fffe0ff */
[----:B------:R-:W0:Y:S04]  /*1330*/  LDC.64 R16, c[0x0][0x228] ;  /* 0x00008a00ff107b82 */ /* 0x000e280000000a00 */
[----:B------:R-:W-:-:S05]  /*1340*/  IMAD R0, R21, R60, RZ ;  /* 0x0000003c15007224 */ /* 0x000fca00078e02ff */
[----:B------:R-:W-:-:S04]  /*1350*/  SHF.R.S32.HI R3, RZ, 0x1f, R0 ;  /* 0x0000001fff037819 */ /* 0x000fc80000011400 */
[----:B------:R-:W-:-:S04]  /*1360*/  LEA.HI R3, R3, R0, RZ, 0x3 ;  /* 0x0000000003037211 */ /* 0x000fc800078f18ff */
[----:B------:R-:W-:-:S05]  /*1370*/  LEA.HI.SX32 R3, R3, R20, 0x1d ;  /* 0x0000001403037211 */ /* 0x000fca00078feaff */
[----:B------:R-:W-:-:S06]  /*1380*/  IMAD.WIDE R2, R3, 0x4, R8 ;  /* 0x0000000403027825 */ /* 0x000fcc00078e0208 */
[----:B------:R-:W4:Y:S01]  /*1390*/  LDG.E.CONSTANT R3, desc[UR6][R2.64] ;  /* 0x0000000602037981 */ /* 0x000f22000c1e9900 */
[----:B------:R-:W-:-:S05]  /*13a0*/  LEA R19, R22, 0x1, 0x1 ;  /* 0x0000000116137811 */ /* 0x000fca00078e08ff */
[----:B------:R-:W-:-:S05]  /*13b0*/  IMAD.WIDE R18, R19, 0x2, R6 ;  /* 0x0000000213127825 */ /* 0x000fca00078e0206 */
[----:B------:R-:W2:Y:S01]  /*13c0*/  LDG.E.U16.CONSTANT R23, desc[UR6][R18.64] ;  /* 0x0000000612177981 */ /* 0x000ea2000c1e9500 */
[----:B0-----:R-:W-:-:S06]  /*13d0*/  IMAD.WIDE R16, R21, 0x2, R16 ;  /* 0x0000000215107825 */ /* 0x001fcc00078e0210 */
[----:B------:R0:W3:Y:S01]  /*13e0*/  LDG.E.U16.CONSTANT R16, desc[UR6][R16.64] ;  /* 0x0000000610107981 */ /* 0x0000e2000c1e9500 */
[----:B------:R-:W-:Y:S01]  /*13f0*/  UIADD3 UR4, UR4, 0x1, URZ ;  /* 0x0000000104047890 */ /* 0x000fe2000fffe03f */
[----:B----4-:R-:W-:-:S04]  /*1400*/  SHF.R.U32.HI R0, RZ, R14, R3 ;  /* 0x0000000eff007219 */ /* 0x010fc80000011603 */
[--C-:B------:R-:W-:Y:S02]  /*1410*/  SHF.R.U32.HI R21, RZ, 0x4, R0.reuse ;  /* 0x00000004ff157819 */ /* 0x100fe40000011600 */
[--C-:B------:R-:W-:Y:S02]  /*1420*/  SHF.R.U32.HI R2, RZ, 0x8, R0.reuse ;  /* 0x00000008ff027819 */ /* 0x100fe40000011600 */
[----:B------:R-:W-:Y:S02]  /*1430*/  LOP3.LUT R4, R0, 0xf, RZ, 0xc0, !PT ;  /* 0x0000000f00047812 */ /* 0x000fe400078ec0ff */
        /* <DEDUP_REMOVED lines=9> */
[----:B0-----:R-:W-:Y:S01]  /*14d0*/  IMAD R17, R2, R2, RZ ;  /* 0x0000000202117224 */ /* 0x001fe200078e02ff */
[----:B--2---:R-:W-:Y:S01]  /*14e0*/  IADD3 R22, R23, R22, RZ ;  /* 0x0000001617167210 */ /* 0x004fe20007ffe0ff */
[----:B------:R-:W-:-:S02]  /*14f0*/  IMAD R4, R4, R4, RZ ;  /* 0x0000000404047224 */ /* 0x000fc400078e02ff */
[----:B------:R-:W-:Y:S01]  /*1500*/  IMAD R18, R0, R0, RZ ;  /* 0x0000000000127224 */ /* 0x000fe200078e02ff */
[----:B------:R-:W-:Y:S01]  /*1510*/  I2F.F16 R21, R21 ;  /* 0x0000001500157306 */ /* 0x000fe20000200c00 */
[----:B------:R-:W-:-:S07]  /*1520*/  ISETP.GE.AND P2, PT, R22, R57, PT ;  /* 0x000000391600720c */ /* 0x000fce0003f46270 */
[----:B------:R-:W3:Y:S08]  /*1530*/  I2F.F16 R3, R4 ;  /* 0x0000000400037306 */ /* 0x000ef00000200c00 */
[----:B------:R-:W0:Y:S01]  /*1540*/  I2F.F16 R17, R17 ;  /* 0x0000001100117306 */ /* 0x000e220000200c00 */
[----:B---3--:R-:W-:-:S07]  /*1550*/  HMUL2 R4, R3.H0_H0, R16.H0_H0 ;  /* 0x2000001003047232 */ /* 0x008fce0000000800 */
[----:B------:R-:W1:Y:S01]  /*1560*/  I2F.F16 R19, R18 ;  /* 0x0000001200137306 */ /* 0x000e620000200c00 */
[-C--:B------:R-:W-:Y:S02]  /*1570*/  HMUL2 R3, R21.H0_H0, R16.reuse.H0_H0 ;  /* 0x2000001015037232 */ /* 0x080fe40000000800 */
[-C--:B0-----:R-:W-:Y:S02]  /*1580*/  HMUL2 R2, R17.H0_H0, R16.reuse.H0_H0 ;  /* 0x2000001011027232 */ /* 0x081fe40000000800 */
[----:B-1----:R-:W-:Y:S01]  /*1590*/  HMUL2 R0, R19.H0_H0, R16.H0_H0 ;  /* 0x2000001013007232 */ /* 0x002fe20000000800 */
[----:B------:R-:W-:Y:S06]  /*15a0*/  @!P2 BRA `(.L_x_1226) ;  /* 0xfffffffc005ca947 */ /* 0x000fec000383ffff */
.L_x_1225:
        /* <DEDUP_REMOVED lines=8> */
[----:B0-----:R-:W-:Y:S02]  /*1630*/  LEA.HI R10, R7, R6, RZ, 0x5 ;  /* 0x00000006070a7211 */ /* 0x001fe400078f28ff */
[----:B------:R-:W-:Y:S02]  /*1640*/  CS2R R6, SRZ ;  /* 0x0000000000067805 */ /* 0x000fe4000001ff00 */
[C---:B--2---:R-:W-:Y:S02]  /*1650*/  ISETP.GT.AND P3, PT, R56.reuse, R15, PT ;  /* 0x0000000f3800720c */ /* 0x044fe40003f64270 */
[----:B---3--:R-:W-:Y:S01]  /*1660*/  ISETP.GT.AND P5, PT, R56, R11, PT ;  /* 0x0000000b3800720c */ /* 0x008fe20003fa4270 */
[----:B------:R-:W-:-:S12]  /*1670*/  @!P2 BRA `(.L_x_1227) ;  /* 0x00000000001ca947 */ /* 0x000fd80003800000 */
[----:B------:R-:W0:Y:S02]  /*1680*/  LDC R7, c[0x0][0x25c] ;  /* 0x00009700ff077b82 */ /* 0x000e240000000800 */
[----:B0-----:R-:W-:-:S04]  /*1690*/  VIMNMX R7, R56, R7, PT ;  /* 0x0000000738077248 */ /* 0x001fc80003fe0100 */
[----:B------:R-:W-:-:S04]  /*16a0*/  IADD3 R7, R7, -UR4, RZ ;  /* 0x8000000407077c10 */ /* 0x000fc8000fffe0ff */
[----:B------:R-:W-:-:S04]  /*16b0*/  SHF.R.S32.HI R8, RZ, 0x1f, R7 ;  /* 0x0000001fff087819 */ /* 0x000fc80000011407 */
[----:B------:R-:W-:-:S04]  /*16c0*/  LEA.HI R8, R8, R7, RZ, 0x5 ;  /* 0x0000000708087211 */ /* 0x000fc800078f28ff */
[----:B------:R-:W-:-:S05]  /*16d0*/  SHF.R.S32.HI R8, RZ, 0x5, R8 ;  /* 0x00000005ff087819 */ /* 0x000fca0000011408 */
[----:B------:R-:W-:-:S07]  /*16e0*/  IMAD R7, R8, 0x6, RZ ;  /* 0x0000000608077824 */ /* 0x000fce00078e02ff */
.L_x_1227:
        /* <DEDUP_REMOVED lines=8> */
.L_x_1228:
[----:B------:R-:W-:Y:S01]  /*1770*/  HFMA2.MMA R17, -RZ, RZ, 0, 0 ;  /* 0x00000000ff117435 */ /* 0x000fe200000001ff */
[----:B------:R-:W-:Y:S02]  /*1780*/  CS2R R8, SRZ ;  /* 0x0000000000087805 */ /* 0x000fe4000001ff00 */
[----:B------:R-:W-:Y:S01]  /*1790*/  SHF.R.S32.HI R14, RZ, 0x5, R10 ;  /* 0x00000005ff0e7819 */ /* 0x000fe2000001140a */
[----:B------:R-:W-:Y:S07]  /*17a0*/  @!P4 BRA `(.L_x_1229) ;  /* 0x00000000001cc947 */ /* 0x000fee0003800000 */
[----:B------:R-:W0:Y:S02]  /*17b0*/  LDC R9, c[0x0][0x264] ;  /* 0x00009900ff097b82 */ /* 0x000e240000000800 */
[----:B0-----:R-:W-:-:S04]  /*17c0*/  VIMNMX R9, R56, R9, PT ;  /* 0x0000000938097248 */ /* 0x001fc80003fe0100 */
[----:B------:R-:W-:-:S04]  /*17d0*/  IADD3 R9, R9, -UR5, RZ ;  /* 0x8000000509097c10 */ /* 0x000fc8000fffe0ff */
[----:B------:R-:W-:-:S04]  /*17e0*/  SHF.R.S32.HI R10, RZ, 0x1f, R9 ;  /* 0x0000001fff0a7819 */ /* 0x000fc80000011409 */
[----:B------:R-:W-:-:S04]  /*17f0*/  LEA.HI R10, R10, R9, RZ, 0x5 ;  /* 0x000000090a0a7211 */ /* 0x000fc800078f28ff */
[----:B------:R-:W-:-:S04]  /*1800*/  SHF.R.S32.HI R10, RZ, 0x5, R10 ;  /* 0x00000005ff0a7819 */ /* 0x000fc8000001140a */
[----:B------:R-:W-:-:S07]  /*1810*/  SHF.L.U32 R9, R10, 0x2, RZ ;  /* 0x000000020a097819 */ /* 0x000fce00000006ff */
.L_x_1229:
        /* <DEDUP_REMOVED lines=8> */
.L_x_1230:
        /* <DEDUP_REMOVED lines=8> */
.L_x_1231:
[----:B------:R-:W-:Y:S01]  /*1920*/  LEA R7, R14, R7, 0x3 ;  /* 0x000000070e077211 */ /* 0x000fe200078e18ff */
[----:B------:R-:W0:Y:S01]  /*1930*/  S2UR UR5, SR_CgaCtaId ;  /* 0x00000000000579c3 */ /* 0x000e220000008800 */
[----:B------:R-:W-:Y:S01]  /*1940*/  ISETP.GE.OR P0, PT, R56, R11, P0 ;  /* 0x0000000b3800720c */ /* 0x000fe20000706670 */
[----:B------:R-:W-:Y:S01]  /*1950*/  ULDC.64 UR8, c[0x0][0x218] ;  /* 0x0000860000087ab9 */ /* 0x000fe20000000a00 */
[----:B------:R-:W-:Y:S01]  /*1960*/  IADD3 R6, R9, R7, R6 ;  /* 0x0000000709067210 */ /* 0x000fe20007ffe006 */
[----:B------:R-:W-:Y:S01]  /*1970*/  UMOV UR4, 0x400 ;  /* 0x0000040000047882 */ /* 0x000fe20000000000 */
[----:B------:R-:W-:Y:S02]  /*1980*/  SHF.R.S32.HI R7, RZ, 0x1f, R5 ;  /* 0x0000001fff077819 */ /* 0x000fe40000011405 */
[----:B------:R-:W-:Y:S02]  /*1990*/  IADD3 R17, R17, R6, R8 ;  /* 0x0000000611117210 */ /* 0x000fe40007ffe008 */
[----:B------:R-:W-:-:S02]  /*19a0*/  PRMT R52, RZ, 0x5410, RZ ;  /* 0x00005410ff347816 */ /* 0x000fc400000000ff */
[----:B------:R-:W-:Y:S01]  /*19b0*/  PRMT R51, RZ, 0x5410, RZ ;  /* 0x00005410ff337816 */ /* 0x000fe200000000ff */
[----:B------:R-:W-:Y:S01]  /*19c0*/  IMAD R6, R17, R60, RZ ;  /* 0x0000003c11067224 */ /* 0x000fe200078e02ff */
[----:B------:R-:W-:Y:S02]  /*19d0*/  PRMT R50, RZ, 0x5410, RZ ;  /* 0x00005410ff327816 */ /* 0x000fe400000000ff */
        /* <DEDUP_REMOVED lines=11> */
[----:B------:R-:W-:Y:S01]  /*1a90*/  HADD2.F32 R14, -RZ, R4.H0_H0 ;  /* 0x20000004ff0e7230 */ /* 0x000fe20000004100 */
[----:B------:R-:W-:Y:S01]  /*1aa0*/  PRMT R52, RZ, 0x7610, R52 ;  /* 0x00007610ff347816 */ /* 0x000fe20000000034 */
[----:B------:R-:W-:Y:S01]  /*1ab0*/  HADD2.F32 R15, -RZ, R3.H0_H0 ;  /* 0x20000003ff0f7230 */ /* 0x000fe20000004100 */
[----:B------:R-:W-:Y:S01]  /*1ac0*/  ULDC UR8, c[0x0][0x264] ;  /* 0x0000990000087ab9 */ /* 0x000fe20000000800 */
[----:B------:R-:W-:Y:S01]  /*1ad0*/  HADD2.F32 R16, -RZ, R2.H0_H0 ;  /* 0x20000002ff107230 */ /* 0x000fe20000004100 */
[----:B------:R-:W-:Y:S01]  /*1ae0*/  ULDC UR9, c[0x0][0x240] ;  /* 0x0000900000097ab9 */ /* 0x000fe20000000800 */
[----:B------:R-:W-:-:S07]  /*1af0*/  HADD2.F32 R17, -RZ, R0.H0_H0 ;  /* 0x20000000ff117230 */ /* 0x000fce0000004100 */
.L_x_1249:
[----:B------:R-:W-:Y:S01]  /*1b00*/  MOV R63, R61 ;  /* 0x0000003d003f7202 */ /* 0x000fe20000000f00 */
[----:B------:R-:W-:Y:S06]  /*1b10*/  @!P1 BRA `(.L_x_1233) ;  /* 0x0000006400d49947 */ /* 0x000fec0003800000 */
[----:B------:R-:W2:Y:S01]  /*1b20*/  LDG.E.128.CONSTANT R8, desc[UR6][R62.64] ;  /* 0x000000063e087981 */ /* 0x000ea2000c1e9d00 */
[----:B------:R-:W-:Y:S01]  /*1b30*/  HFMA2.MMA R6, -RZ, RZ, 0, 0.0625 ;  /* 0x00002c00ff067435 */ /* 0x000fe200000001ff */
[----:B------:R-:W-:Y:S02]  /*1b40*/  PRMT R7, R55, 0x9910, RZ ;  /* 0x0000991037077816 */ /* 0x000fe400000000ff */
[----:B------:R-:W-:Y:S02]  /*1b50*/  ISETP.GE.AND P3, PT, R58, 0x2, PT ;  /* 0x000000023a00780c */ /* 0x000fe40003f66270 */
[----:B------:R-:W-:-:S05]  /*1b60*/  ISETP.NE.AND P2, PT, R7, RZ, PT ;  /* 0x000000ff0700720c */ /* 0x000fca0003f45270 */
[----:B------:R-:W-:Y:S02]  /*1b70*/  PRMT R0, R0, 0x5410, R6 ;  /* 0x0000541000007816 */ /* 0x000fe40000000006 */
[----:B--2---:R-:W-:Y:S02]  /*1b80*/  LOP3.LUT R21, R10, 0xf000f, RZ, 0xc0, !PT ;  /* 0x000f000f0a157812 */ /* 0x004fe400078ec0ff */
[C---:B------:R-:W-:Y:S02]  /*1b90*/  LOP3.LUT R6, R8.reuse, 0xf000f, RZ, 0xc0, !PT ;  /* 0x000f000f08067812 */ /* 0x040fe400078ec0ff */
[----:B------:R-:W-:Y:S02]  /*1ba0*/  LOP3.LUT R7, R8, 0xf000f0, RZ, 0xc0, !PT ;  /* 0x00f000f008077812 */ /* 0x000fe400078ec0ff */
[----:B------:R-:W-:Y:S02]  /*1bb0*/  SHF.R.U32.HI R20, RZ, 0x8, R9 ;  /* 0x00000008ff147819 */ /* 0x000fe40000011609 */
[----:B-----5:R-:W-:-:S02]  /*1bc0*/  SHF.R.U32.HI R23, RZ, 0x8, R10 ;  /* 0x00000008ff177819 */ /* 0x020fc4000001160a */
        /* <DEDUP_REMOVED lines=22> */
[-C--:B------:R-:W-:Y:S01]  /*1d30*/  HFMA2 R26, R27, R0.reuse.H1_H1, -72, -72 ;  /* 0xd480d4801b1a7431 */ /* 0x080fe20000060000 */
[----:B------:R-:W-:Y:S01]  /*1d40*/  LOP3.LUT R11, R8, 0x64006400, RZ, 0xfc, !PT ;  /* 0x64006400080b7812 */ /* 0x000fe200078efcff */
[----:B------:R-:W-:Y:S01]  /*1d50*/  HADD2 R27, R28, -1032, -1032 ;  /* 0xe408e4081c1b7430 */ /* 0x000fe20000000000 */
[----:B------:R-:W-:Y:S01]  /*1d60*/  LOP3.LUT R20, R22, 0x64006400, RZ, 0xfc, !PT ;  /* 0x6400640016147812 */ /* 0x000fe200078efcff */
[-C--:B------:R-:W-:Y:S01]  /*1d70*/  HFMA2 R34, R35, R0.reuse.H1_H1, -72, -72 ;  /* 0xd480d48023227431 */ /* 0x080fe20000060000 */
[----:B------:R-:W-:Y:S01]  /*1d80*/  LOP3.LUT R6, R6, 0x64006400, RZ, 0xfc, !PT ;  /* 0x6400640006067812 */ /* 0x000fe200078efcff */
[-C--:B------:R-:W-:Y:S01]  /*1d90*/  HFMA2 R28, R29, R0.reuse.H1_H1, -72, -72 ;  /* 0xd480d4801d1c7431 */ /* 0x080fe20000060000 */
[----:B------:R-:W-:Y:S01]  /*1da0*/  LOP3.LUT R7, R7, 0x64006400, RZ, 0xfc, !PT ;  /* 0x6400640007077812 */ /* 0x000fe200078efcff */
[-C--:B------:R-:W-:Y:S01]  /*1db0*/  HFMA2 R32, R33, R0.reuse.H1_H1, -72, -72 ;  /* 0xd480d48021207431 */ /* 0x080fe20000060000 */
[----:B------:R-:W-:Y:S01]  /*1dc0*/  LOP3.LUT R18, R18, 0x64006400, RZ, 0xfc, !PT ;  /* 0x6400640012127812 */ /* 0x000fe200078efcff */
[----:B------:R-:W-:Y:S01]  /*1dd0*/  HADD2 R35, R20, -1032, -1032 ;  /* 0xe408e40814237430 */ /* 0x000fe20000000000 */
        /* <DEDUP_REMOVED lines=9> */
[----:B------:R-:W-:-:S02]  /*1e70*/  HFMA2 R24, R19, R0.H1_H1, -72, -72 ;  /* 0xd480d48013187431 */ /* 0x000fc40000060000 */
[----:B------:R-:W-:Y:S02]  /*1e80*/  HADD2 R29, R9, -1032, -1032 ;  /* 0xe408e408091d7430 */ /* 0x000fe40000000000 */
[----:B------:R-:W-:Y:S02]  /*1e90*/  HADD2 R31, R10, -1032, -1032 ;  /* 0xe408e4080a1f7430 */ /* 0x000fe40000000000 */
[----:B------:R-:W-:Y:S02]  /*1ea0*/  HADD2 R33, R8, -1032, -1032 ;  /* 0xe408e40808217430 */ /* 0x000fe40000000000 */
[----:B------:R-:W-:Y:S01]  /*1eb0*/  HFMA2 R20, R37, R0.H1_H1, -72, -72 ;  /* 0xd480d48025147431 */ /* 0x000fe20000060000 */
[----:B------:R-:W-:Y:S06]  /*1ec0*/  @!P2 BRA `(.L_x_1234) ;  /* 0x000000040058a947 */ /* 0x000fec0003800000 */
[----:B------:R-:W0:Y:S01]  /*1ed0*/  LDS.64 R8, [UR4] ;  /* 0x00000004ff087984 */ /* 0x000e220008000a00 */
[----:B------:R-:W-:Y:S02]  /*1ee0*/  HADD2.F32 R38, -RZ, R23.H0_H0 ;  /* 0x20000017ff267230 */ /* 0x000fe40000004100 */
[----:B------:R-:W-:Y:S01]  /*1ef0*/  HADD2.F32 R6, -RZ, R21.H0_H0 ;  /* 0x20000015ff067230 */ /* 0x000fe20000004100 */
[----:B------:R-:W2:Y:S01]  /*1f00*/  LDS.64 R18, [UR4+0x8] ;  /* 0x00000804ff127984 */ /* 0x000ea20008000a00 */
[----:B------:R-:W-:Y:S02]  /*1f10*/  HADD2.F32 R10, -RZ, R27.H0_H0 ;  /* 0x2000001bff0a7230 */ /* 0x000fe40000004100 */
[----:B------:R-:W-:Y:S02]  /*1f20*/  HADD2.F32 R40, -RZ, R23.H1_H1 ;  /* 0x30000017ff287230 */ /* 0x000fe40000004100 */
[----:B------:R-:W-:Y:S02]  /*1f30*/  HADD2.F32 R36, -RZ, R21.H1_H1 ;  /* 0x30000015ff247230 */ /* 0x000fe40000004100 */
[----:B0-----:R-:W-:-:S02]  /*1f40*/  HADD2.F32 R7, -RZ, R8.H0_H0 ;  /* 0x20000008ff077230 */ /* 0x001fc40000004100 */
[----:B------:R-:W-:Y:S02]  /*1f50*/  HADD2.F32 R37, -RZ, R8.H1_H1 ;  /* 0x30000008ff257230 */ /* 0x000fe40000004100 */
[----:B------:R-:W-:Y:S02]  /*1f60*/  HADD2.F32 R8, -RZ, R25.H0_H0 ;  /* 0x20000019ff087230 */ /* 0x000fe40000004100 */
[C---:B------:R-:W-:Y:S01]  /*1f70*/  FFMA.FTZ R38, R7.reuse, R38, RZ ;  /* 0x0000002607267223 */ /* 0x040fe200000100ff */
[----:B------:R-:W-:Y:S01]  /*1f80*/  FFMA.FTZ R39, R6, R7, RZ ;  /* 0x0000000706277223 */ /* 0x000fe200000100ff */
[C---:B------:R-:W-:Y:S01]  /*1f90*/  FFMA.FTZ R43, R7.reuse, R10, RZ ;  /* 0x0000000a072b7223 */ /* 0x040fe200000100ff */
[----:B------:R-:W-:Y:S02]  /*1fa0*/  HADD2.F32 R11, -RZ, R9.H0_H0 ;  /* 0x20000009ff0b7230 */ /* 0x000fe40000004100 */
[----:B------:R-:W-:Y:S01]  /*1fb0*/  FFMA.FTZ R41, R7, R8, RZ ;  /* 0x0000000807297223 */ /* 0x000fe200000100ff */
[----:B------:R-:W-:-:S02]  /*1fc0*/  HADD2.F32 R8, -RZ, R25.H1_H1 ;  /* 0x30000019ff087230 */ /* 0x000fc40000004100 */
[C---:B------:R-:W-:Y:S01]  /*1fd0*/  FFMA.FTZ R38, R37.reuse, R40, R38 ;  /* 0x0000002825267223 */ /* 0x040fe20000010026 */
[----:B------:R-:W-:Y:S02]  /*1fe0*/  HADD2.F32 R10, -RZ, R27.H1_H1 ;  /* 0x3000001bff0a7230 */ /* 0x000fe40000004100 */
[----:B------:R-:W-:Y:S01]  /*1ff0*/  FFMA.FTZ R36, R36, R37, R39 ;  /* 0x0000002524247223 */ /* 0x000fe20000010027 */
[----:B------:R-:W-:Y:S02]  /*2000*/  HADD2.F32 R6, -RZ, R24.H0_H0 ;  /* 0x20000018ff067230 */ /* 0x000fe40000004100 */
[C---:B------:R-:W-:Y:S01]  /*2010*/  FFMA.FTZ R8, R37.reuse, R8, R41 ;  /* 0x0000000825087223 */ /* 0x040fe20000010029 */
[----:B------:R-:W-:Y:S02]  /*2020*/  HADD2.F32 R7, -RZ, R22.H0_H0 ;  /* 0x20000016ff077230 */ /* 0x000fe40000004100 */
[----:B------:R-:W-:Y:S01]  /*2030*/  FFMA.FTZ R40, R37, R10, R43 ;  /* 0x0000000a25287223 */ /* 0x000fe2000001002b */
        /* <DEDUP_REMOVED lines=15> */
[----:B--2---:R-:W-:Y:S02]  /*2130*/  HADD2.F32 R10, -RZ, R18.H0_H0 ;  /* 0x20000012ff0a7230 */ /* 0x004fe40000004100 */
[----:B------:R-:W-:Y:S01]  /*2140*/  FFMA.FTZ R41, R9, R6, R41 ;  /* 0x0000000609297223 */ /* 0x000fe20000010029 */
[----:B------:R-:W-:-:S02]  /*2150*/  HADD2.F32 R9, -RZ, R31.H0_H0 ;  /* 0x2000001fff097230 */ /* 0x000fc40000004100 */
[----:B------:R-:W-:Y:S02]  /*2160*/  HADD2.F32 R18, -RZ, R18.H1_H1 ;  /* 0x30000012ff127230 */ /* 0x000fe40000004100 */
        /* <DEDUP_REMOVED lines=44> */
.L_x_1234:
        /* <DEDUP_REMOVED lines=8> */
[----:B------:R-:W2:Y:S01]  /*24b0*/  LDS.64 R10, [UR4+0x48] ;  /* 0x00004804ff0a7984 */ /* 0x000ea20008000a00 */
[----:B------:R-:W-:Y:S02]  /*24c0*/  HADD2.F32 R9, -RZ, R27.H0_H0 ;  /* 0x2000001bff097230 */ /* 0x000fe40000004100 */
[----:B------:R-:W-:Y:S02]  /*24d0*/  HADD2.F32 R41, -RZ, R23.H1_H1 ;  /* 0x30000017ff297230 */ /* 0x000fe40000004100 */
[----:B------:R-:W-:Y:S02]  /*24e0*/  HADD2.F32 R43, -RZ, R27.H1_H1 ;  /* 0x3000001bff2b7230 */ /* 0x000fe40000004100 */
[----:B------:R-:W-:-:S02]  /*24f0*/  HADD2.F32 R40, -RZ, R33.H0_H0 ;  /* 0x20000021ff287230 */ /* 0x000fc40000004100 */
        /* <DEDUP_REMOVED lines=15> */
[-C--:B------:R-:W-:Y:S01]  /*25f0*/  FFMA.FTZ R8, R39, R37.reuse, R8 ;  /* 0x0000002527087223 */ /* 0x080fe20000010008 */
[----:B------:R-:W-:Y:S01]  /*2600*/  FFMA.FTZ R36, R43, R37, R36 ;  /* 0x000000252b247223 */ /* 0x000fe20000010024 */
[----:B------:R-:W-:-:S02]  /*2610*/  HADD2.F32 R37, -RZ, R26.H0_H0 ;  /* 0x2000001aff257230 */ /* 0x000fc40000004100 */
[-C--:B------:R-:W-:Y:S01]  /*2620*/  FFMA.FTZ R7, R7, R19.reuse, R6 ;  /* 0x0000001307077223 */ /* 0x080fe20000010006 */
        /* <DEDUP_REMOVED lines=8> */
[-C--:B------:R-:W-:Y:S01]  /*26b0*/  FFMA.FTZ R9, R8, R18.reuse, R9 ;  /* 0x0000001208097223 */ /* 0x080fe20000010009 */
[----:B--2---:R-:W-:Y:S02]  /*26c0*/  HADD2.F32 R8, -RZ, R10.H0_H0 ;  /* 0x2000000aff087230 */ /* 0x004fe40000004100 */
[----:B------:R-:W-:Y:S01]  /*26d0*/  FFMA.FTZ R7, R6, R18, R7 ;  /* 0x0000001206077223 */ /* 0x000fe20000010007 */
[----:B------:R-:W-:Y:S02]  /*26e0*/  HADD2.F32 R38, -RZ, R26.H1_H1 ;  /* 0x3000001aff267230 */ /* 0x000fe40000004100 */
[----:B------:R-:W-:Y:S02]  /*26f0*/  HADD2.F32 R6, -RZ, R28.H1_H1 ;  /* 0x3000001cff067230 */ /* 0x000fe40000004100 */
[----:B------:R-:W-:Y:S01]  /*2700*/  FFMA.FTZ R7, R36, R8, R7 ;  /* 0x0000000824077223 */ /* 0x000fe20000010007 */
[----:B------:R-:W-:Y:S02]  /*2710*/  HADD2.F32 R36, -RZ, R31.H0_H0 ;  /* 0x2000001fff247230 */ /* 0x000fe40000004100 */
[----:B------:R-:W-:Y:S01]  /*2720*/  FFMA.FTZ R37, R38, R18, R37 ;  /* 0x0000001226257223 */ /* 0x000fe20000010025 */
[----:B------:R-:W-:-:S02]  /*2730*/  HADD2.F32 R10, -RZ, R10.H1_H1 ;  /* 0x3000000aff0a7230 */ /* 0x000fc40000004100 */
[----:B------:R-:W-:Y:S01]  /*2740*/  FFMA.FTZ R19, R6, R18, R19 ;  /* 0x0000001206137223 */ /* 0x000fe20000010013 */
[----:B------:R-:W-:Y:S02]  /*2750*/  HADD2.F32 R18, -RZ, R29.H1_H1 ;  /* 0x3000001dff127230 */ /* 0x000fe40000004100 */
[-C--:B------:R-:W-:Y:S01]  /*2760*/  FFMA.FTZ R9, R36, R8.reuse, R9 ;  /* 0x0000000824097223 */ /* 0x080fe20000010009 */
[----:B------:R-:W-:Y:S02]  /*2770*/  HADD2.F32 R38, -RZ, R31.H1_H1 ;  /* 0x3000001fff267230 */ /* 0x000fe40000004100 */
[-C--:B------:R-:W-:Y:S01]  /*2780*/  FFMA.FTZ R37, R40, R8.reuse, R37 ;  /* 0x0000000828257223 */ /* 0x080fe20000010025 */
[----:B------:R-:W-:Y:S01]  /*2790*/  FFMA.FTZ R19, R42, R8, R19 ;  /* 0x000000082a137223 */ /* 0x000fe20000010013 */
[-C--:B------:R-:W-:Y:S01]  /*27a0*/  FFMA.FTZ R7, R18, R10.reuse, R7 ;  /* 0x0000000a12077223 */ /* 0x080fe20000010007 */
[----:B------:R-:W-:Y:S02]  /*27b0*/  HADD2.F32 R36, -RZ, R33.H1_H1 ;  /* 0x30000021ff247230 */ /* 0x000fe40000004100 */
[----:B------:R-:W-:Y:S01]  /*27c0*/  FFMA.FTZ R9, R38, R10, R9 ;  /* 0x0000000a26097223 */ /* 0x000fe20000010009 */
[----:B------:R-:W-:-:S02]  /*27d0*/  HADD2.F32 R40, -RZ, R35.H1_H1 ;  /* 0x30000023ff287230 */ /* 0x000fc40000004100 */
        /* <DEDUP_REMOVED lines=32> */
.L_x_1236:
        /* <DEDUP_REMOVED lines=93> */
.L_x_1237:
[----:B------:R-:W-:Y:S05]  /*2fb0*/  @P0 BRA `(.L_x_1235) ;  /* 0x0000000400580947 */ /* 0x000fea0003800000 */
[----:B------:R-:W0:Y:S01]  /*2fc0*/  LDS.64 R6, [UR4+0xc0] ;  /* 0x0000c004ff067984 */ /* 0x000e220008000a00 */
[----:B------:R-:W-:Y:S02]  /*2fd0*/  HADD2.F32 R10, -RZ, R25.H0_H0 ;  /* 0x20000019ff0a7230 */ /* 0x000fe40000004100 */
[----:B------:R-:W-:Y:S01]  /*2fe0*/  HADD2.F32 R11, -RZ, R27.H0_H0 ;  /* 0x2000001bff0b7230 */ /* 0x000fe20000004100 */
[----:B------:R-:W2:Y:S01]  /*2ff0*/  LDS.64 R8, [UR4+0xc8] ;  /* 0x0000c804ff087984 */ /* 0x000ea20008000a00 */
[----:B------:R-:W-:Y:S02]  /*3000*/  HADD2.F32 R25, -RZ, R25.H1_H1 ;  /* 0x30000019ff197230 */ /* 0x000fe40000004100 */
[----:B------:R-:W-:Y:S02]  /*3010*/  HADD2.F32 R27, -RZ, R27.H1_H1 ;  /* 0x3000001bff1b7230 */ /* 0x000fe40000004100 */
[--C-:B0-----:R-:W-:Y:S02]  /*3020*/  HADD2.F32 R36, -RZ, R6.reuse.H0_H0 ;  /* 0x20000006ff247230 */ /* 0x101fe40000004100 */
[----:B------:R-:W-:-:S02]  /*3030*/  HADD2.F32 R37, -RZ, R6.H1_H1 ;  /* 0x30000006ff257230 */ /* 0x000fc40000004100 */
[----:B------:R-:W-:Y:S02]  /*3040*/  HADD2.F32 R6, -RZ, R21.H0_H0 ;  /* 0x20000015ff067230 */ /* 0x000fe40000004100 */
[-C--:B------:R-:W-:Y:S01]  /*3050*/  FFMA.FTZ R10, R10, R36.reuse, RZ ;  /* 0x000000240a0a7223 */ /* 0x080fe200000100ff */
[--C-:B------:R-:W-:Y:S02]  /*3060*/  HADD2.F32 R19, -RZ, R7.reuse.H0_H0 ;  /* 0x20000007ff137230 */ /* 0x100fe40000004100 */
[----:B------:R-:W-:Y:S02]  /*3070*/  HADD2.F32 R18, -RZ, R7.H1_H1 ;  /* 0x30000007ff127230 */ /* 0x000fe40000004100 */
[----:B------:R-:W-:Y:S01]  /*3080*/  FFMA.FTZ R6, R6, R36, RZ ;  /* 0x0000002406067223 */ /* 0x000fe200000100ff */
[----:B------:R-:W-:Y:S02]  /*3090*/  HADD2.F32 R7, -RZ, R23.H0_H0 ;  /* 0x20000017ff077230 */ /* 0x000fe40000004100 */
[----:B------:R-:W-:Y:S01]  /*30a0*/  FFMA.FTZ R10, R25, R37, R10 ;  /* 0x00000025190a7223 */ /* 0x000fe2000001000a */
[----:B------:R-:W-:-:S02]  /*30b0*/  HADD2.F32 R21, -RZ, R21.H1_H1 ;  /* 0x30000015ff157230 */ /* 0x000fc40000004100 */
[----:B------:R-:W-:Y:S02]  /*30c0*/  HADD2.F32 R23, -RZ, R23.H1_H1 ;  /* 0x30000017ff177230 */ /* 0x000fe40000004100 */
[-C--:B------:R-:W-:Y:S01]  /*30d0*/  FFMA.FTZ R38, R7, R36.reuse, RZ ;  /* 0x0000002407267223 */ /* 0x080fe200000100ff */
[----:B------:R-:W-:Y:S02]  /*30e0*/  HADD2.F32 R7, -RZ, R22.H0_H0 ;  /* 0x20000016ff077230 */ /* 0x000fe40000004100 */
[-C--:B------:R-:W-:Y:S01]  /*30f0*/  FFMA.FTZ R6, R21, R37.reuse, R6 ;  /* 0x0000002515067223 */ /* 0x080fe20000010006 */
[----:B------:R-:W-:Y:S01]  /*3100*/  FFMA.FTZ R36, R11, R36, RZ ;  /* 0x000000240b247223 */ /* 0x000fe200000100ff */
[----:B------:R-:W-:Y:S02]  /*3110*/  HADD2.F32 R21, -RZ, R26.H0_H0 ;  /* 0x2000001aff157230 */ /* 0x000fe40000004100 */
[----:B------:R-:W-:Y:S01]  /*3120*/  FFMA.FTZ R38, R23, R37, R38 ;  /* 0x0000002517267223 */ /* 0x000fe20000010026 */
[----:B------:R-:W-:-:S02]  /*3130*/  HADD2.F32 R22, -RZ, R22.H1_H1 ;  /* 0x30000016ff167230 */ /* 0x000fc40000004100 */
[----:B------:R-:W-:Y:S01]  /*3140*/  FFMA.FTZ R7, R7, R19, R6 ;  /* 0x0000001307077223 */ /* 0x000fe20000010006 */
[----:B------:R-:W-:Y:S02]  /*3150*/  HADD2.F32 R11, -RZ, R24.H0_H0 ;  /* 0x20000018ff0b7230 */ /* 0x000fe40000004100 */
[----:B------:R-:W-:Y:S01]  /*3160*/  FFMA.FTZ R36, R27, R37, R36 ;  /* 0x000000251b247223 */ /* 0x000fe20000010024 */
[----:B------:R-:W-:Y:S02]  /*3170*/  HADD2.F32 R23, -RZ, R28.H0_H0 ;  /* 0x2000001cff177230 */ /* 0x000fe40000004100 */
[-C--:B------:R-:W-:Y:S01]  /*3180*/  FFMA.FTZ R21, R21, R19.reuse, R10 ;  /* 0x0000001315157223 */ /* 0x080fe2000001000a */
[----:B------:R-:W-:Y:S01]  /*3190*/  FFMA.FTZ R7, R22, R18, R7 ;  /* 0x0000001216077223 */ /* 0x000fe20000010007 */
[----:B------:R-:W-:Y:S02]  /*31a0*/  HADD2.F32 R26, -RZ, R26.H1_H1 ;  /* 0x3000001aff1a7230 */ /* 0x000fe40000004100 */
[----:B------:R-:W-:Y:S01]  /*31b0*/  FFMA.FTZ R11, R11, R19, R38 ;  /* 0x000000130b0b7223 */ /* 0x000fe20000010026 */
[----:B------:R-:W-:-:S02]  /*31c0*/  HADD2.F32 R22, -RZ, R29.H0_H0 ;  /* 0x2000001dff167230 */ /* 0x000fc40000004100 */
[----:B------:R-:W-:Y:S01]  /*31d0*/  FFMA.FTZ R19, R23, R19, R36 ;  /* 0x0000001317137223 */ /* 0x000fe20000010024 */
[----:B--2---:R-:W-:Y:S02]  /*31e0*/  HADD2.F32 R10, -RZ, R8.H0_H0 ;  /* 0x20000008ff0a7230 */ /* 0x004fe40000004100 */
[----:B------:R-:W-:Y:S01]  /*31f0*/  FFMA.FTZ R21, R26, R18, R21 ;  /* 0x000000121a157223 */ /* 0x000fe20000010015 */
[----:B------:R-:W-:Y:S02]  /*3200*/  HADD2.F32 R28, -RZ, R28.H1_H1 ;  /* 0x3000001cff1c7230 */ /* 0x000fe40000004100 */
[----:B------:R-:W-:Y:S02]  /*3210*/  HADD2.F32 R24, -RZ, R24.H1_H1 ;  /* 0x30000018ff187230 */ /* 0x000fe40000004100 */
[----:B------:R-:W-:Y:S01]  /*3220*/  FFMA.FTZ R7, R22, R10, R7 ;  /* 0x0000000a16077223 */ /* 0x000fe20000010007 */
[----:B------:R-:W-:Y:S02]  /*3230*/  HADD2.F32 R22, -RZ, R31.H0_H0 ;  /* 0x2000001fff167230 */ /* 0x000fe40000004100 */
[----:B------:R-:W-:Y:S01]  /*3240*/  FFMA.FTZ R19, R28, R18, R19 ;  /* 0x000000121c137223 */ /* 0x000fe20000010013 */
[----:B------:R-:W-:-:S02]  /*3250*/  HADD2.F32 R26, -RZ, R33.H0_H0 ;  /* 0x20000021ff1a7230 */ /* 0x000fc40000004100 */
[----:B------:R-:W-:Y:S01]  /*3260*/  FFMA.FTZ R11, R24, R18, R11 ;  /* 0x00000012180b7223 */ /* 0x000fe2000001000b */
[----:B------:R-:W-:Y:S02]  /*3270*/  HADD2.F32 R28, -RZ, R35.H0_H0 ;  /* 0x20000023ff1c7230 */ /* 0x000fe40000004100 */
        /* <DEDUP_REMOVED lines=42> */
.L_x_1235:
        /* <DEDUP_REMOVED lines=38> */
[----:B------:R-:W-:Y:S01]  /*3780*/  HFMA2 R31, R31, R0.H1_H1, -72, -72 ;  /* 0xd480d4801f1f7431 */ /* 0x000fe20000060000 */
[----:B------:R-:W-:-:S02]  /*3790*/  LOP3.LUT R10, R10, 0x64006400, RZ, 0xfc, !PT ;  /* 0x640064000a0a7812 */ /* 0x000fc400078efcff */
[----:B------:R-:W-:Y:S01]  /*37a0*/  LOP3.LUT R35, R22, 0x64006400, RZ, 0xfc, !PT ;  /* 0x6400640016237812 */ /* 0x000fe200078efcff */
[-C--:B------:R-:W-:Y:S01]  /*37b0*/  HFMA2 R33, R33, R0.reuse.H1_H1, -72, -72 ;  /* 0xd480d48021217431 */ /* 0x080fe20000060000 */
        /* <DEDUP_REMOVED lines=8> */
[----:B------:R-:W-:-:S02]  /*3840*/  HFMA2 R35, R35, R0.H1_H1, -72, -72 ;  /* 0xd480d48023237431 */ /* 0x000fc40000060000 */
[----:B------:R-:W-:Y:S02]  /*3850*/  HADD2 R36, R11, -1032, -1032 ;  /* 0xe408e4080b247430 */ /* 0x000fe40000000000 */
[-C--:B------:R-:W-:Y:S02]  /*3860*/  HFMA2 R37, R37, R0.reuse.H1_H1, -72, -72 ;  /* 0xd480d48025257431 */ /* 0x080fe40000060000 */
[----:B------:R-:W-:Y:S02]  /*3870*/  HADD2 R38, R38, -1032, -1032 ;  /* 0xe408e40826267430 */ /* 0x000fe40000000000 */
[----:B------:R-:W-:Y:S01]  /*3880*/  HFMA2 R22, R39, R0.H1_H1, -72, -72 ;  /* 0xd480d48027167431 */ /* 0x000fe20000060000 */
[----:B------:R-:W-:Y:S06]  /*3890*/  @!P2 BRA `(.L_x_1238) ;  /* 0x000000040058a947 */ /* 0x000fec0003800000 */
[----:B------:R-:W0:Y:S01]  /*38a0*/  LDS.64 R8, [UR4+0x10] ;  /* 0x00001004ff087984 */ /* 0x000e220008000a00 */
        /* <DEDUP_REMOVED lines=8> */
[--C-:B------:R-:W-:Y:S02]  /*3930*/  HADD2.F32 R8, -RZ, R28.reuse.H0_H0 ;  /* 0x2000001cff087230 */ /* 0x100fe40000004100 */
        /* <DEDUP_REMOVED lines=76> */
.L_x_1238:
        /* <DEDUP_REMOVED lines=91> */
.L_x_1240:
        /* <DEDUP_REMOVED lines=93> */
.L_x_1241:
[----:B------:R-:W-:Y:S05]  /*4980*/  @P0 BRA `(.L_x_1239) ;  /* 0x0000000400580947 */ /* 0x000fea0003800000 */
[----:B------:R-:W0:Y:S01]  /*4990*/  LDS.64 R6, [UR4+0xd0] ;  /* 0x0000d004ff067984 */ /* 0x000e220008000a00 */
[----:B------:R-:W-:Y:S02]  /*49a0*/  HADD2.F32 R41, -RZ, R24.H1_H1 ;  /* 0x30000018ff297230 */ /* 0x000fe40000004100 */
        /* <DEDUP_REMOVED lines=10> */
[----:B------:R-:W-:Y:S02]  /*4a50*/  HADD2.F32 R20, -RZ, R7.H1_H1 ;  /* 0x30000007ff147230 */ /* 0x000fe40000004100 */
[----:B------:R-:W-:Y:S01]  /*4a60*/  FFMA.FTZ R6, R6, R40, RZ ;  /* 0x0000002806067223 */ /* 0x000fe200000100ff */
[----:B------:R-:W-:-:S02]  /*4a70*/  HADD2.F32 R7, -RZ, R26.H0_H0 ;  /* 0x2000001aff077230 */ /* 0x000fc40000004100 */
[----:B------:R-:W-:Y:S02]  /*4a80*/  HADD2.F32 R26, -RZ, R38.H0_H0 ;  /* 0x20000026ff1a7230 */ /* 0x000fe40000004100 */
        /* <DEDUP_REMOVED lines=23> */
[--C-:B--2---:R-:W-:Y:S02]  /*4c00*/  HADD2.F32 R10, -RZ, R8.reuse.H0_H0 ;  /* 0x20000008ff0a7230 */ /* 0x104fe40000004100 */
[----:B------:R-:W-:Y:S02]  /*4c10*/  HADD2.F32 R8, -RZ, R8.H1_H1 ;  /* 0x30000008ff087230 */ /* 0x000fe40000004100 */
[----:B------:R-:W-:Y:S01]  /*4c20*/  FFMA.FTZ R21, R6, R20, R21 ;  /* 0x0000001406157223 */ /* 0x000fe20000010015 */
[----:B------:R-:W-:-:S02]  /*4c30*/  HADD2.F32 R20, -RZ, R34.H0_H0 ;  /* 0x20000022ff147230 */ /* 0x000fc40000004100 */
        /* <DEDUP_REMOVED lines=28> */
[----:B------:R-:W-:Y:S01]  /*4e00*/  FFMA.FTZ R10, R35, R9, R10 ;  /* 0x00000009230a7223 */ /* 0x000fe2000001000a */
[----:B------:R-:W-:Y:S01]  /*4e10*/  FMUL.FTZ R7, R14, R7 ;  /* 0x000000070e077220 */ /* 0x000fe20000410000 */
[-C--:B------:R-:W-:Y:S01]  /*4e20*/  FFMA.FTZ R11, R11, R9.reuse, R20 ;  /* 0x000000090b0b7223 */ /* 0x080fe20000010014 */
[----:B------:R-:W-:Y:S01]  /*4e30*/  FFMA.FTZ R6, R25, R9, R6 ;  /* 0x0000000919067223 */ /* 0x000fe20000010006 */
[----:B------:R-:W-:-:S02]  /*4e40*/  FMUL.FTZ R10, R15, R10 ;  /* 0x0000000a0f0a7220 */ /* 0x000fc40000410000 */
[----:B------:R-:W-:Y:S01]  /*4e50*/  FMUL.FTZ R11, R16, R11 ;  /* 0x0000000b100b7220 */ /* 0x000fe20000410000 */
[----:B------:R-:W-:Y:S01]  /*4e60*/  F2FP.F16.F32.PACK_AB R7, RZ, R7 ;  /* 0x00000007ff07723e */ /* 0x000fe200000000ff */
[----:B------:R-:W-:Y:S01]  /*4e70*/  FMUL.FTZ R6, R17, R6 ;  /* 0x0000000611067220 */ /* 0x000fe20000410000 */
[----:B------:R-:W-:Y:S02]  /*4e80*/  F2FP.F16.F32.PACK_AB R10, RZ, R10 ;  /* 0x0000000aff0a723e */ /* 0x000fe400000000ff */
[----:B------:R-:W-:Y:S02]  /*4e90*/  F2FP.F16.F32.PACK_AB R11, RZ, R11 ;  /* 0x0000000bff0b723e */ /* 0x000fe400000000ff */
[----:B------:R-:W-:Y:S02]  /*4ea0*/  F2FP.F16.F32.PACK_AB R6, RZ, R6 ;  /* 0x00000006ff06723e */ /* 0x000fe400000000ff */
[----:B------:R-:W-:Y:S02]  /*4eb0*/  PRMT R7, R7, 0x5410, R10 ;  /* 0x0000541007077816 */ /* 0x000fe4000000000a */
[----:B------:R-:W-:-:S04]  /*4ec0*/  PRMT R11, R11, 0x5410, R6 ;  /* 0x000054100b0b7816 */ /* 0x000fc80000000006 */
[----:B------:R-:W-:Y:S01]  /*4ed0*/  HFMA2.MMA R46, R7, 1, 1, R46 ;  /* 0x3c003c00072e7835 */ /* 0x000fe2000000002e */
[----:B------:R-:W-:-:S10]  /*4ee0*/  HADD2 R5, R11, R5 ;  /* 0x000000050b057230 */ /* 0x000fd40000000000 */
.L_x_1239:
        /* <DEDUP_REMOVED lines=141> */
.L_x_1242:
        /* <DEDUP_REMOVED lines=91> */
.L_x_1244:
        /* <DEDUP_REMOVED lines=93> */
.L_x_1245:
        /* <DEDUP_REMOVED lines=87> */
.L_x_1243:
[----:B------:R-:W-:-:S06]  /*68b0*/  IMAD.WIDE R8, R23, 0x4, R18 ;  /* 0x0000000417087825 */ /* 0x000fcc00078e0212 */
[----:B------:R-:W2:Y:S02]  /*68c0*/  LDG.E.128.CONSTANT R8, desc[UR6][R8.64] ;  /* 0x0000000608087981 */ /* 0x000ea4000c1e9d00 */
[----:B--2---:R-:W-:Y:S02]  /*68d0*/  LOP3.LUT R20, R9, 0xf000f0, RZ, 0xc0, !PT ;  /* 0x00f000f009147812 */ /* 0x004fe400078ec0ff */
[----:B------:R-:W-:Y:S02]  /*68e0*/  SHF.R.U32.HI R30, RZ, 0x8, R10 ;  /* 0x00000008ff1e7819 */ /* 0x000fe4000001160a */
[----:B------:R-:W-:Y:S02]  /*68f0*/  SHF.R.U32.HI R33, RZ, 0x8, R11 ;  /* 0x00000008ff217819 */ /* 0x000fe4000001160b */
[C---:B------:R-:W-:Y:S02]  /*6900*/  LOP3.LUT R6, R8.reuse, 0xf000f, RZ, 0xc0, !PT ;  /* 0x000f000f08067812 */ /* 0x040fe400078ec0ff */
[----:B------:R-:W-:-:S02]  /*6910*/  LOP3.LUT R7, R8, 0xf000f0, RZ, 0xc0, !PT ;  /* 0x00f000f008077812 */ /* 0x000fc400078ec0ff */
[----:B------:R-:W-:Y:S02]  /*6920*/  SHF.R.U32.HI R18, RZ, 0x8, R8 ;  /* 0x00000008ff127819 */ /* 0x000fe40000011608 */
[----:B------:R-:W-:Y:S02]  /*6930*/  LOP3.LUT R25, R20, 0x64006400, RZ, 0xfc, !PT ;  /* 0x6400640014197812 */ /* 0x000fe400078efcff */
[----:B------:R-:W-:Y:S02]  /*6940*/  SHF.R.U32.HI R27, RZ, 0x8, R9 ;  /* 0x00000008ff1b7819 */ /* 0x000fe40000011609 */
[----:B------:R-:W-:Y:S01]  /*6950*/  LOP3.LUT R8, R11, 0xf000f0, RZ, 0xc0, !PT ;  /* 0x00f000f00b087812 */ /* 0x000fe200078ec0ff */
[----:B------:R-:W-:Y:S01]  /*6960*/  HFMA2 R25, R25, R0.H1_H1, -72, -72 ;  /* 0xd480d48019197431 */ /* 0x000fe20000060000 */
[----:B------:R-:W-:Y:S02]  /*6970*/  LOP3.LUT R20, R30, 0xf000f0, RZ, 0xc0, !PT ;  /* 0x00f000f01e147812 */ /* 0x000fe400078ec0ff */
[----:B------:R-:W-:-:S02]  /*6980*/  LOP3.LUT R22, R33, 0xf000f0, RZ, 0xc0, !PT ;  /* 0x00f000f021167812 */ /* 0x000fc400078ec0ff */
[C---:B------:R-:W-:Y:S02]  /*6990*/  LOP3.LUT R29, R10.reuse, 0xf000f, RZ, 0xc0, !PT ;  /* 0x000f000f0a1d7812 */ /* 0x040fe400078ec0ff */
[----:B------:R-:W-:Y:S02]  /*69a0*/  LOP3.LUT R21, R10, 0xf000f0, RZ, 0xc0, !PT ;  /* 0x00f000f00a157812 */ /* 0x000fe400078ec0ff */
[----:B------:R-:W-:Y:S02]  /*69b0*/  LOP3.LUT R7, R7, 0x64006400, RZ, 0xfc, !PT ;  /* 0x6400640007077812 */ /* 0x000fe400078efcff */
[----:B------:R-:W-:Y:S02]  /*69c0*/  LOP3.LUT R23, R8, 0x64006400, RZ, 0xfc, !PT ;  /* 0x6400640008177812 */ /* 0x000fe400078efcff */
[----:B------:R-:W-:Y:S01]  /*69d0*/  LOP3.LUT R10, R27, 0xf000f0, RZ, 0xc0, !PT ;  /* 0x00f000f01b0a7812 */ /* 0x000fe200078ec0ff */
[-C--:B------:R-:W-:Y:S01]  /*69e0*/  HFMA2 R26, R7, R0.reuse.H1_H1, -72, -72 ;  /* 0xd480d480071a7431 */ /* 0x080fe20000060000 */
[----:B------:R-:W-:Y:S01]  /*69f0*/  LOP3.LUT R31, R20, 0x64006400, RZ, 0xfc, !PT ;  /* 0x64006400141f7812 */ /* 0x000fe200078efcff */
[----:B------:R-:W-:Y:S01]  /*6a00*/  HFMA2 R23, R23, R0.H1_H1, -72, -72 ;  /* 0xd480d48017177431 */ /* 0x000fe20000060000 */
[----:B------:R-:W-:-:S02]  /*6a10*/  LOP3.LUT R35, R22, 0x64006400, RZ, 0xfc, !PT ;  /* 0x6400640016237812 */ /* 0x000fc400078efcff */
[C---:B------:R-:W-:Y:S01]  /*6a20*/  LOP3.LUT R8, R18.reuse, 0xf000f0, RZ, 0xc0, !PT ;  /* 0x00f000f012087812 */ /* 0x040fe200078ec0ff */
[-C--:B------:R-:W-:Y:S01]  /*6a30*/  HFMA2 R20, R31, R0.reuse.H1_H1, -72, -72 ;  /* 0xd480d4801f147431 */ /* 0x080fe20000060000 */
[----:B------:R-:W-:Y:S01]  /*6a40*/  LOP3.LUT R27, R27, 0xf000f, RZ, 0xc0, !PT ;  /* 0x000f000f1b1b7812 */ /* 0x000fe200078ec0ff */
[----:B------:R-:W-:Y:S01]  /*6a50*/  HFMA2 R28, R35, R0.H1_H1, -72, -72 ;  /* 0xd480d480231c7431 */ /* 0x000fe20000060000 */
        /* <DEDUP_REMOVED lines=14> */
[----:B------:R-:W-:Y:S01]  /*6b40*/  HFMA2 R21, R21, R0.H1_H1, -72, -72 ;  /* 0xd480d48015157431 */ /* 0x000fe20000060000 */
        /* <DEDUP_REMOVED lines=99> */
.L_x_1246:
        /* <DEDUP_REMOVED lines=91> */
.L_x_1247:
        /* <DEDUP_REMOVED lines=93> */
.L_x_1248:
[----:B------:R-:W-:Y:S05]  /*7d00*/  @P0 BRA `(.L_x_1233) ;  /* 0x0000000400580947 */ /* 0x000fea0003800000 */
[----:B------:R-:W0:Y:S01]  /*7d10*/  LDS.64 R6, [UR4+0xf0] ;  /* 0x0000f004ff067984 */ /* 0x000e220008000a00 */
[--C-:B------:R-:W-:Y:S02]  /*7d20*/  HADD2.F32 R10, -RZ, R31.reuse.H0_H0 ;  /* 0x2000001fff0a7230 */ /* 0x100fe40000004100 */
        /* <DEDUP_REMOVED lines=11> */
[----:B------:R-:W-:Y:S02]  /*7de0*/  HADD2.F32 R29, -RZ, R29.H1_H1 ;  /* 0x3000001dff1d7230 */ /* 0x000fe40000004100 */
[----:B------:R-:W-:Y:S01]  /*7df0*/  FFMA.FTZ R10, R31, R37, R10 ;  /* 0x000000251f0a7223 */ /* 0x000fe2000001000a */
[----:B------:R-:W-:-:S02]  /*7e00*/  HADD2.F32 R7, -RZ, R30.H0_H0 ;  /* 0x2000001eff077230 */ /* 0x000fc40000004100 */
[----:B------:R-:W-:Y:S02]  /*7e10*/  HADD2.F32 R31, -RZ, R23.H0_H0 ;  /* 0x20000017ff1f7230 */ /* 0x000fe40000004100 */
[-C--:B------:R-:W-:Y:S01]  /*7e20*/  FFMA.FTZ R6, R29, R37.reuse, R6 ;  /* 0x000000251d067223 */ /* 0x080fe20000010006 */
[----:B------:R-:W-:Y:S02]  /*7e30*/  HADD2.F32 R29, -RZ, R32.H1_H1 ;  /* 0x30000020ff1d7230 */ /* 0x000fe40000004100 */
[-C--:B------:R-:W-:Y:S01]  /*7e40*/  FFMA.FTZ R30, R7, R36.reuse, RZ ;  /* 0x00000024071e7223 */ /* 0x080fe200000100ff */
[----:B------:R-:W-:Y:S01]  /*7e50*/  FFMA.FTZ R36, R11, R36, RZ ;  /* 0x000000240b247223 */ /* 0x000fe200000100ff */
[--C-:B------:R-:W-:Y:S02]  /*7e60*/  HADD2.F32 R7, -RZ, R26.reuse.H0_H0 ;  /* 0x2000001aff077230 */ /* 0x100fe40000004100 */
[----:B------:R-:W-:Y:S02]  /*7e70*/  HADD2.F32 R26, -RZ, R26.H1_H1 ;  /* 0x3000001aff1a7230 */ /* 0x000fe40000004100 */
[----:B------:R-:W-:Y:S01]  /*7e80*/  FFMA.FTZ R36, R29, R37, R36 ;  /* 0x000000251d247223 */ /* 0x000fe20000010024 */
[----:B------:R-:W-:-:S02]  /*7e90*/  HADD2.F32 R29, -RZ, R24.H0_H0 ;  /* 0x20000018ff1d7230 */ /* 0x000fc40000004100 */
[----:B------:R-:W-:Y:S01]  /*7ea0*/  FFMA.FTZ R7, R7, R19, R6 ;  /* 0x0000001307077223 */ /* 0x000fe20000010006 */
[----:B------:R-:W-:Y:S02]  /*7eb0*/  HADD2.F32 R24, -RZ, R24.H1_H1 ;  /* 0x30000018ff187230 */ /* 0x000fe40000004100 */
[----:B------:R-:W-:Y:S01]  /*7ec0*/  FFMA.FTZ R30, R39, R37, R30 ;  /* 0x00000025271e7223 */ /* 0x000fe2000001001e */
[----:B------:R-:W-:Y:S02]  /*7ed0*/  HADD2.F32 R11, -RZ, R25.H0_H0 ;  /* 0x20000019ff0b7230 */ /* 0x000fe40000004100 */
[----:B------:R-:W-:Y:S01]  /*7ee0*/  FFMA.FTZ R29, R29, R19, R10 ;  /* 0x000000131d1d7223 */ /* 0x000fe2000001000a */
[-C--:B------:R-:W-:Y:S01]  /*7ef0*/  FFMA.FTZ R7, R26, R18.reuse, R7 ;  /* 0x000000121a077223 */ /* 0x080fe20000010007 */
[----:B--2---:R-:W-:Y:S02]  /*7f00*/  HADD2.F32 R10, -RZ, R8.H0_H0 ;  /* 0x20000008ff0a7230 */ /* 0x004fe40000004100 */
[----:B------:R-:W-:Y:S01]  /*7f10*/  FFMA.FTZ R29, R24, R18, R29 ;  /* 0x00000012181d7223 */ /* 0x000fe2000001001d */
[----:B------:R-:W-:-:S02]  /*7f20*/  HADD2.F32 R24, -RZ, R33.H0_H0 ;  /* 0x20000021ff187230 */ /* 0x000fc40000004100 */
[-C--:B------:R-:W-:Y:S01]  /*7f30*/  FFMA.FTZ R11, R11, R19.reuse, R30 ;  /* 0x000000130b0b7223 */ /* 0x080fe2000001001e */
        /* <DEDUP_REMOVED lines=51> */
.L_x_1233:
[----:B------:R-:W0:Y:S01]  /*8270*/  S2UR UR5, SR_CTAID.Z ;  /* 0x00000000000579c3 */ /* 0x000e220000002700 */
[----:B------:R-:W-:Y:S01]  /*8280*/  IADD3 R56, R56, 0x20, RZ ;  /* 0x0000002038387810 */ /* 0x000fe20007ffe0ff */
[----:B------:R-:W-:-:S03]  /*8290*/  UIADD3 UR4, UR4, 0x40, URZ ;  /* 0x0000004004047890 */ /* 0x000fc6000fffe03f */
[----:B------:R-:W-:-:S03]  /*82a0*/  ISETP.GE.AND P0, PT, R56, UR8, PT ;  /* 0x0000000838007c0c */ /* 0x000fc6000bf06270 */
[----:B------:R-:W2:Y:S01]  /*82b0*/  LDC R60, c[0x0][0x23c] ;  /* 0x00008f00ff3c7b82 */ /* 0x000ea20000000800 */
[----:B0-----:R-:W-:-:S04]  /*82c0*/  ULEA UR5, UR5, 0x20, 0x5 ;  /* 0x0000002005057891 */ /* 0x001fc8000f8e283f */
[----:B------:R-:W-:-:S04]  /*82d0*/  UISETP.LT.AND UP0, UPT, UR5, UR9, UPT ;  /* 0x000000090500728c */ /* 0x000fc8000bf01270 */
[----:B------:R-:W-:Y:S01]  /*82e0*/  USEL UR5, UR5, UR9, UP0 ;  /* 0x0000000905057287 */ /* 0x000fe20008000000 */
[----:B--2---:R-:W-:-:S05]  /*82f0*/  IMAD.WIDE R62, R60, 0x10, R62 ;  /* 0x000000103c3e7825 */ /* 0x004fca00078e023e */
[----:B------:R-:W-:Y:S02]  /*8300*/  ISETP.LT.AND P2, PT, R56, UR5, PT ;  /* 0x0000000538007c0c */ /* 0x000fe4000bf41270 */
[----:B------:R-:W-:-:S11]  /*8310*/  MOV R61, R63 ;  /* 0x0000003f003d7202 */ /* 0x000fd60000000f00 */
[----:B------:R-:W-:Y:S05]  /*8320*/  @!P0 BRA P2, `(.L_x_1249) ;  /* 0xffffff9400f48947 */ /* 0x000fea000103ffff */
.L_x_1232:
        /* <DEDUP_REMOVED lines=11> */
.L_x_1255:
[----:B------:R-:W-:Y:S05]  /*83e0*/  @!P1 BRA `(.L_x_1251) ;  /* 0x0000001000a09947 */ /* 0x000fea0003800000 */
[----:B------:R-:W-:-:S05]  /*83f0*/  MOV R63, R61 ;  /* 0x0000003d003f7202 */ /* 0x000fca0000000f00 */
[----:B------:R-:W2:Y:S01]  /*8400*/  LDG.E.128.CONSTANT R8, desc[UR6][R62.64] ;  /* 0x000000063e087981 */ /* 0x000ea2000c1e9d00 */
[----:B------:R-:W-:Y:S01]  /*8410*/  PRMT R6, R55, 0x9910, RZ ;  /* 0x0000991037067816 */ /* 0x000fe200000000ff */
[----:B------:R-:W-:Y:S01]  /*8420*/  HFMA2.MMA R13, -RZ, RZ, 0, 0.25 ;  /* 0x00003400ff0d7435 */ /* 0x000fe200000001ff */
[----:B------:R-:W-:Y:S01]  /*8430*/  MOV R29, 0x2c00 ;  /* 0x00002c00001d7802 */ /* 0x000fe20000000f00 */
[----:B------:R-:W-:Y:S01]  /*8440*/  HFMA2.MMA R37, -RZ, RZ, 0, 0.015625 ;  /* 0x00002400ff257435 */ /* 0x000fe200000001ff */
[----:B------:R-:W-:Y:S02]  /*8450*/  ISETP.NE.AND P2, PT, R6, RZ, PT ;  /* 0x000000ff0600720c */ /* 0x000fe40003f45270 */
[----:B------:R-:W-:Y:S02]  /*8460*/  ISETP.GE.AND P3, PT, R58, 0x2, PT ;  /* 0x000000023a00780c */ /* 0x000fe40003f66270 */
[----:B--2---:R-:W-:Y:S02]  /*8470*/  LOP3.LUT R7, R9, 0xc000c, RZ, 0xc0, !PT ;  /* 0x000c000c09077812 */ /* 0x004fe400078ec0ff */
[----:B------:R-:W-:-:S02]  /*8480*/  SHF.R.U32.HI R17, RZ, 0x8, R9 ;  /* 0x00000008ff117819 */ /* 0x000fc40000011609 */
[C---:B------:R-:W-:Y:S02]  /*8490*/  LOP3.LUT R15, R9.reuse, 0x300030, RZ, 0xc0, !PT ;  /* 0x00300030090f7812 */ /* 0x040fe400078ec0ff */
[C---:B------:R-:W-:Y:S02]  /*84a0*/  LOP3.LUT R30, R9.reuse, 0xc000c0, RZ, 0xc0, !PT ;  /* 0x00c000c0091e7812 */ /* 0x040fe400078ec0ff */
[----:B------:R-:W-:Y:S02]  /*84b0*/  LOP3.LUT R19, R9, 0x30003, RZ, 0xc0, !PT ;  /* 0x0003000309137812 */ /* 0x000fe400078ec0ff */
[----:B------:R-:W-:Y:S02]  /*84c0*/  LOP3.LUT R9, R10, 0xc000c, RZ, 0xc0, !PT ;  /* 0x000c000c0a097812 */ /* 0x000fe400078ec0ff */
[----:B------:R-:W-:Y:S02]  /*84d0*/  SHF.R.U32.HI R16, RZ, 0x8, R8 ;  /* 0x00000008ff107819 */ /* 0x000fe40000011608 */
[----:B------:R-:W-:-:S02]  /*84e0*/  SHF.R.U32.HI R18, RZ, 0x8, R10 ;  /* 0x00000008ff127819 */ /* 0x000fc4000001160a */
[----:B------:R-:W-:Y:S02]  /*84f0*/  SHF.R.U32.HI R20, RZ, 0x8, R11 ;  /* 0x00000008ff147819 */ /* 0x000fe4000001160b */
[C---:B------:R-:W-:Y:S02]  /*8500*/  LOP3.LUT R6, R8.reuse, 0xc000c, RZ, 0xc0, !PT ;  /* 0x000c000c08067812 */ /* 0x040fe400078ec0ff */
[C---:B------:R-:W-:Y:S02]  /*8510*/  LOP3.LUT R14, R8.reuse, 0x300030, RZ, 0xc0, !PT ;  /* 0x00300030080e7812 */ /* 0x040fe400078ec0ff */
[C---:B------:R-:W-:Y:S02]  /*8520*/  LOP3.LUT R31, R8.reuse, 0xc000c0, RZ, 0xc0, !PT ;  /* 0x00c000c0081f7812 */ /* 0x040fe400078ec0ff */
[----:B------:R-:W-:Y:S02]  /*8530*/  LOP3.LUT R21, R8, 0x30003, RZ, 0xc0, !PT ;  /* 0x0003000308157812 */ /* 0x000fe400078ec0ff */
[----:B------:R-:W-:-:S02]  /*8540*/  LOP3.LUT R25, R10, 0x300030, RZ, 0xc0, !PT ;  /* 0x003000300a197812 */ /* 0x000fc400078ec0ff */
[C---:B------:R-:W-:Y:S02]  /*8550*/  LOP3.LUT R32, R10.reuse, 0xc000c0, RZ, 0xc0, !PT ;  /* 0x00c000c00a207812 */ /* 0x040fe400078ec0ff */
[----:B------:R-:W-:Y:S02]  /*8560*/  LOP3.LUT R22, R10, 0x30003, RZ, 0xc0, !PT ;  /* 0x000300030a167812 */ /* 0x000fe400078ec0ff */
[----:B------:R-:W-:Y:S02]  /*8570*/  LOP3.LUT R24, R9, 0x64006400, RZ, 0xfc, !PT ;  /* 0x6400640009187812 */ /* 0x000fe400078efcff */
[C---:B------:R-:W-:Y:S02]  /*8580*/  LOP3.LUT R10, R11.reuse, 0xc000c, RZ, 0xc0, !PT ;  /* 0x000c000c0b0a7812 */ /* 0x040fe400078ec0ff */
[C---:B------:R-:W-:Y:S02]  /*8590*/  LOP3.LUT R27, R11.reuse, 0x300030, RZ, 0xc0, !PT ;  /* 0x003000300b1b7812 */ /* 0x040fe400078ec0ff */
[----:B------:R-:W-:-:S02]  /*85a0*/  LOP3.LUT R33, R11, 0xc000c0, RZ, 0xc0, !PT ;  /* 0x00c000c00b217812 */ /* 0x000fc400078ec0ff */
[----:B-----5:R-:W-:Y:S02]  /*85b0*/  LOP3.LUT R23, R11, 0x30003, RZ, 0xc0, !PT ;  /* 0x000300030b177812 */ /* 0x020fe400078ec0ff */
        /* <DEDUP_REMOVED lines=82> */
[----:B-1----:R-:W-:Y:S01]  /*8ae0*/  PRMT R2, R2, 0x5410, R0 ;  /* 0x0000541002027816 */ /* 0x002fe20000000000 */
        /* <DEDUP_REMOVED lines=41> */
.L_x_1252:
[----:B------:R-:W-:Y:S05]  /*8d80*/  @!P3 BRA `(.L_x_1251) ;  /* 0x000000080038b947 */ /* 0x000fea0003800000 */
[----:B------:R-:W-:Y:S02]  /*8d90*/  PRMT R16, R54, 0x9910, RZ ;  /* 0x0000991036107816 */ /* 0x000fe400000000ff */
[----:B------:R-:W-:Y:S02]  /*8da0*/  ISETP.GE.AND P3, PT, R58, 0x3, PT ;  /* 0x000000033a00780c */ /* 0x000fe40003f66270 */
[----:B------:R-:W-:-:S13]  /*8db0*/  ISETP.NE.AND P2, PT, R16, RZ, PT ;  /* 0x000000ff1000720c */ /* 0x000fda0003f45270 */
[----:B------:R-:W-:Y:S05]  /*8dc0*/  @!P2 BRA `(.L_x_1253) ;  /* 0x0000000000b0a947 */ /* 0x000fea0003800000 */
[----:B------:R-:W0:Y:S01]  /*8dd0*/  LDS.128 R16, [UR4+0x40] ;  /* 0x00004004ff107984 */ /* 0x000e220008000c00 */
        /* <DEDUP_REMOVED lines=43> */
.L_x_1253:
[----:B------:R-:W-:Y:S05]  /*9090*/  @!P3 BRA `(.L_x_1251) ;  /* 0x000000040074b947 */ /* 0x000fea0003800000 */
[----:B------:R-:W-:-:S04]  /*90a0*/  PRMT R16, R53, 0x9910, RZ ;  /* 0x0000991035107816 */ /* 0x000fc800000000ff */
        /* <DEDUP_REMOVED lines=46> */
.L_x_1254:
[----:B------:R-:W-:Y:S05]  /*9390*/  @P0 BRA `(.L_x_1251) ;  /* 0x0000000000b40947 */ /* 0x000fea0003800000 */
[----:B------:R-:W0:Y:S01]  /*93a0*/  LDS.128 R16, [UR4+0xc0] ;  /* 0x0000c004ff107984 */ /* 0x000e220008000c00 */
[----:B------:R-:W-:Y:S02]  /*93b0*/  MOV R63, R6 ;  /* 0x00000006003f7202 */ /* 0x000fe40000000f00 */
[----:B------:R-:W-:Y:S01]  /*93c0*/  PRMT R4, R4, 0x5410, R3 ;  /* 0x0000541004047816 */ /* 0x000fe20000000003 */
[----:B------:R-:W2:Y:S01]  /*93d0*/  LDS.128 R20, [UR4+0xd0] ;  /* 0x0000d004ff147984 */ /* 0x000ea20008000c00 */
[----:B-1----:R-:W-:Y:S01]  /*93e0*/  PRMT R2, R2, 0x5410, R0 ;  /* 0x0000541002027816 */ /* 0x002fe20000000000 */
        /* <DEDUP_REMOVED lines=40> */
.L_x_1251:
[----:B------:R-:W-:Y:S01]  /*9670*/  IADD3 R56, R56, 0x10, RZ ;  /* 0x0000001038387810 */ /* 0x000fe20007ffe0ff */
[----:B------:R-:W-:Y:S01]  /*9680*/  UIADD3 UR4, UR4, 0x20, URZ ;  /* 0x0000002004047890 */ /* 0x000fe2000fffe03f */
[----:B------:R-:W-:Y:S02]  /*9690*/  IADD3 R62, P3, R62, R59, RZ ;  /* 0x0000003b3e3e7210 */ /* 0x000fe40007f7e0ff */
[C---:B------:R-:W-:Y:S02]  /*96a0*/  ISETP.GE.AND P2, PT, R56.reuse, UR5, PT ;  /* 0x0000000538007c0c */ /* 0x040fe4000bf46270 */
[----:B------:R-:W-:Y:S02]  /*96b0*/  ISETP.LT.AND P4, PT, R56, R57, PT ;  /* 0x000000393800720c */ /* 0x000fe40003f81270 */
[----:B------:R-:W-:-:S11]  /*96c0*/  IADD3.X R61, R61, R60, RZ, P3, !PT ;  /* 0x0000003c3d3d7210 */ /* 0x000fd60001ffe4ff */
[----:B------:R-:W-:Y:S05]  /*96d0*/  @!P2 BRA P4, `(.L_x_1255) ;  /* 0xffffffec0040a947 */ /* 0x000fea000203ffff */
.L_x_1250:
[----:B------:R-:W-:Y:S05]  /*96e0*/  @!P1 EXIT ;  /* 0x000000000000994d */ /* 0x000fea0003800000 */
[----:B------:R-:W0:Y:S01]  /*96f0*/  S2R R4, SR_CTAID.X ;  /* 0x0000000000047919 */ /* 0x000e220000002500 */
[----:B------:R-:W2:Y:S01]  /*9700*/  S2UR UR4, SR_CTAID.Y ;  /* 0x00000000000479c3 */ /* 0x000ea20000002600 */
[----:B------:R-:W0:Y:S07]  /*9710*/  S2R R7, SR_TID.X ;  /* 0x0000000000077919 */ /* 0x000e2e0000002100 */
[----:B------:R-:W3:Y:S08]  /*9720*/  LDC R0, c[0x0][0x23c] ;  /* 0x00008f00ff007b82 */ /* 0x000ef00000000800 */
[----:B-1----:R-:W1:Y:S01]  /*9730*/  LDC.64 R2, c[0x0][0x230] ;  /* 0x00008c00ff027b82 */ /* 0x002e620000000a00 */
[----:B--2---:R-:W-:Y:S01]  /*9740*/  USHF.L.U32 UR4, UR4, 0x2, URZ ;  /* 0x0000000204047899 */ /* 0x004fe2000800063f */
[----:B0-----:R-:W-:-:S04]  /*9750*/  LEA R4, R4, R7, 0x5 ;  /* 0x0000000704047211 */ /* 0x001fc800078e28ff */
[----:B------:R-:W-:-:S05]  /*9760*/  SHF.L.U32 R7, R4, 0x2, RZ ;  /* 0x0000000204077819 */ /* 0x000fca00000006ff */
[----:B---3--:R-:W-:-:S04]  /*9770*/  IMAD R7, R0, UR4, R7 ;  /* 0x0000000400077c24 */ /* 0x008fc8000f8e0207 */
        /* <DEDUP_REMOVED lines=8> */
.L_x_1259:
[----:B------:R-:W0:Y:S02]  /*9800*/  LDS R8, [R6] ;  /* 0x0000000006087984 */ /* 0x000e240000000800 */
[----:B0-----:R-:W-:-:S06]  /*9810*/  HADD2 R9, R8, R52 ;  /* 0x0000003408097230 */ /* 0x001fcc0000000000 */
[----:B------:R-:W0:Y:S02]  /*9820*/  ATOMS.CAST.SPIN R9, [R6], R8, R9 ;  /* 0x000000080609738d */ /* 0x000e240001800009 */
[----:B0-----:R-:W-:-:S13]  /*9830*/  ISETP.EQ.U32.AND P0, PT, R9, 0x1, PT ;  /* 0x000000010900780c */ /* 0x001fda0003f02070 */
[----:B------:R-:W-:Y:S05]  /*9840*/  @!P0 BRA `(.L_x_1259) ;  /* 0xfffffffc00ec8947 */ /* 0x000fea000383ffff */
[----:B------:R-:W-:Y:S05]  /*9850*/  BRA `(.L_x_1257) ;  /* 0x00000000000c7947 */ /* 0x000fea0003800000 */
.L_x_1258:
[----:B------:R-:W2:Y:S02]  /*9860*/  LD.E R4, desc[UR6][R2.64] ;  /* 0x0000000602047980 */ /* 0x000ea4000c101900 */
[----:B--2---:R-:W-:-:S05]  /*9870*/  IADD3 R7, R52, R4, RZ ;  /* 0x0000000434077210 */ /* 0x004fca0007ffe0ff */
[----:B------:R0:W-:Y:S02]  /*9880*/  ST.E desc[UR6][R2.64], R7 ;  /* 0x0000000702007985 */ /* 0x0001e4000c101906 */
.L_x_1257:
[----:B------:R-:W-:Y:S05]  /*9890*/  BSYNC B0 ;  /* 0x0000000000007941 */ /* 0x000fea0003800000 */
.L_x_1256:
[----:B------:R1:W-:Y:S01]  /*98a0*/  ATOM.E.ADD.F16x2.RN.STRONG.GPU P0, RZ, desc[UR6][R2.64+0x4], R51 ;  /* 0x0000043302ff79a2 */ /* 0x0003e2000810e1c6 */
[----:B------:R-:W-:Y:S04]  /*98b0*/  BSSY B0, `(.L_x_1260) ;  /* 0x000000f000007945 */ /* 0x000fe80003800000 */
[----:B-1----:R-:W-:Y:S05]  /*98c0*/  @P0 BRA `(.L_x_1261) ;  /* 0x0000000000340947 */ /* 0x002fea0003800000 */
[----:B------:R-:W1:Y:S02]  /*98d0*/  QSPC.E.S P0, RZ, [R2+0x4] ;  /* 0x0000040002ff73aa */ /* 0x000e640000000500 */
[----:B-1----:R-:W-:Y:S05]  /*98e0*/  @!P0 BRA `(.L_x_1262) ;  /* 0x0000000000208947 */ /* 0x002fea0003800000 */
[----:B------:R-:W-:-:S04]  /*98f0*/  MOV R6, R2 ;  /* 0x0000000200067202 */ /* 0x000fc80000000f00 */
[----:B------:R-:W-:-:S07]  /*9900*/  MOV R6, R6 ;  /* 0x0000000600067202 */ /* 0x000fce0000000f00 */
.L_x_1263:
[----:B------:R-:W1:Y:S02]  /*9910*/  LDS R8, [R6+0x4] ;  /* 0x0000040006087984 */ /* 0x000e640000000800 */
[----:B-1----:R-:W-:-:S10]  /*9920*/  HFMA2.MMA R9, R8, 1, 1, R51 ;  /* 0x3c003c0008097835 */ /* 0x002fd40000000033 */
[----:B------:R-:W1:Y:S02]  /*9930*/  ATOMS.CAST.SPIN R9, [R6+0x4], R8, R9 ;  /* 0x000004080609738d */ /* 0x000e640001800009 */
[----:B-1----:R-:W-:-:S13]  /*9940*/  ISETP.EQ.U32.AND P0, PT, R9, 0x1, PT ;  /* 0x000000010900780c */ /* 0x002fda0003f02070 */
[----:B------:R-:W-:Y:S05]  /*9950*/  @!P0 BRA `(.L_x_1263) ;  /* 0xfffffffc00ec8947 */ /* 0x000fea000383ffff */
[----:B------:R-:W-:Y:S05]  /*9960*/  BRA `(.L_x_1261) ;  /* 0x00000000000c7947 */ /* 0x000fea0003800000 */
.L_x_1262:
[----:B------:R-:W0:Y:S02]  /*9970*/  LD.E R4, desc[UR6][R2.64+0x4] ;  /* 0x0000040602047980 */ /* 0x000e24000c101900 */
[----:B0-----:R-:W-:-:S05]  /*9980*/  IADD3 R7, R51, R4, RZ ;  /* 0x0000000433077210 */ /* 0x001fca0007ffe0ff */
[----:B------:R1:W-:Y:S02]  /*9990*/  ST.E desc[UR6][R2.64+0x4], R7 ;  /* 0x0000040702007985 */ /* 0x0003e4000c101906 */
.L_x_1261:
[----:B------:R-:W-:Y:S05]  /*99a0*/  BSYNC B0 ;  /* 0x0000000000007941 */ /* 0x000fea0003800000 */
.L_x_1260:
        /* <DEDUP_REMOVED lines=10> */
.L_x_1267:
[----:B------:R-:W0:Y:S02]  /*9a50*/  LDS R8, [R6] ;  /* 0x0000000006087984 */ /* 0x000e240000000800 */
[----:B0-----:R-:W-:-:S06]  /*9a60*/  HADD2 R9, R8, R50 ;  /* 0x0000003208097230 */ /* 0x001fcc0000000000 */
[----:B------:R-:W0:Y:S02]  /*9a70*/  ATOMS.CAST.SPIN R9, [R6], R8, R9 ;  /* 0x000000080609738d */ /* 0x000e240001800009 */
[----:B0-----:R-:W-:-:S13]  /*9a80*/  ISETP.EQ.U32.AND P0, PT, R9, 0x1, PT ;  /* 0x000000010900780c */ /* 0x001fda0003f02070 */
[----:B------:R-:W-:Y:S05]  /*9a90*/  @!P0 BRA `(.L_x_1267) ;  /* 0xfffffffc00ec8947 */ /* 0x000fea000383ffff */
[----:B------:R-:W-:Y:S05]  /*9aa0*/  BRA `(.L_x_1265) ;  /* 0x00000000000c7947 */ /* 0x000fea0003800000 */
.L_x_1266:
[----:B------:R-:W2:Y:S02]  /*9ab0*/  LD.E R4, desc[UR6][R2.64] ;  /* 0x0000000602047980 */ /* 0x000ea4000c101900 */
[----:B--2---:R-:W-:-:S05]  /*9ac0*/  IADD3 R7, R50, R4, RZ ;  /* 0x0000000432077210 */ /* 0x004fca0007ffe0ff */
[----:B------:R0:W-:Y:S02]  /*9ad0*/  ST.E desc[UR6][R2.64], R7 ;  /* 0x0000000702007985 */ /* 0x0001e4000c101906 */
.L_x_1265:
[----:B------:R-:W-:Y:S05]  /*9ae0*/  BSYNC B0 ;  /* 0x0000000000007941 */ /* 0x000fea0003800000 */
.L_x_1264:
[----:B------:R1:W-:Y:S01]  /*9af0*/  ATOM.E.ADD.F16x2.RN.STRONG.GPU P0, RZ, desc[UR6][R2.64+0x4], R49 ;  /* 0x0000043102ff79a2 */ /* 0x0003e2000810e1c6 */
[----:B------:R-:W-:Y:S04]  /*9b00*/  BSSY B0, `(.L_x_1268) ;  /* 0x000000f000007945 */ /* 0x000fe80003800000 */
[----:B-1----:R-:W-:Y:S05]  /*9b10*/  @P0 BRA `(.L_x_1269) ;  /* 0x0000000000340947 */ /* 0x002fea0003800000 */
[----:B------:R-:W1:Y:S02]  /*9b20*/  QSPC.E.S P0, RZ, [R2+0x4] ;  /* 0x0000040002ff73aa */ /* 0x000e640000000500 */
[----:B-1----:R-:W-:Y:S05]  /*9b30*/  @!P0 BRA `(.L_x_1270) ;  /* 0x0000000000208947 */ /* 0x002fea0003800000 */
[----:B------:R-:W-:-:S04]  /*9b40*/  MOV R6, R2 ;  /* 0x0000000200067202 */ /* 0x000fc80000000f00 */
[----:B------:R-:W-:-:S07]  /*9b50*/  MOV R6, R6 ;  /* 0x0000000600067202 */ /* 0x000fce0000000f00 */
.L_x_1271:
[----:B------:R-:W1:Y:S02]  /*9b60*/  LDS R8, [R6+0x4] ;  /* 0x0000040006087984 */ /* 0x000e640000000800 */
[----:B-1----:R-:W-:-:S10]  /*9b70*/  HFMA2.MMA R9, R8, 1, 1, R49 ;  /* 0x3c003c0008097835 */ /* 0x002fd40000000031 */
[----:B------:R-:W1:Y:S02]  /*9b80*/  ATOMS.CAST.SPIN R9, [R6+0x4], R8, R9 ;  /* 0x000004080609738d */ /* 0x000e640001800009 */
[----:B-1----:R-:W-:-:S13]  /*9b90*/  ISETP.EQ.U32.AND P0, PT, R9, 0x1, PT ;  /* 0x000000010900780c */ /* 0x002fda0003f02070 */
[----:B------:R-:W-:Y:S05]  /*9ba0*/  @!P0 BRA `(.L_x_1271) ;  /* 0xfffffffc00ec8947 */ /* 0x000fea000383ffff */
[----:B------:R-:W-:Y:S05]  /*9bb0*/  BRA `(.L_x_1269) ;  /* 0x00000000000c7947 */ /* 0x000fea0003800000 */
.L_x_1270:
[----:B------:R-:W0:Y:S02]  /*9bc0*/  LD.E R4, desc[UR6][R2.64+0x4] ;  /* 0x0000040602047980 */ /* 0x000e24000c101900 */
[----:B0-----:R-:W-:-:S05]  /*9bd0*/  IADD3 R7, R49, R4, RZ ;  /* 0x0000000431077210 */ /* 0x001fca0007ffe0ff */
[----:B------:R1:W-:Y:S02]  /*9be0*/  ST.E desc[UR6][R2.64+0x4], R7 ;  /* 0x0000040702007985 */ /* 0x0003e4000c101906 */
.L_x_1269:
[----:B------:R-:W-:Y:S05]  /*9bf0*/  BSYNC B0 ;  /* 0x0000000000007941 */ /* 0x000fea0003800000 */
.L_x_1268:
        /* <DEDUP_REMOVED lines=10> */
.L_x_1275:
[----:B------:R-:W0:Y:S02]  /*9ca0*/  LDS R8, [R6] ;  /* 0x0000000006087984 */ /* 0x000e240000000800 */
[----:B0-----:R-:W-:-:S06]  /*9cb0*/  HADD2 R9, R8, R48 ;  /* 0x0000003008097230 */ /* 0x001fcc0000000000 */
[----:B------:R-:W0:Y:S02]  /*9cc0*/  ATOMS.CAST.SPIN R9, [R6], R8, R9 ;  /* 0x000000080609738d */ /* 0x000e240001800009 */
[----:B0-----:R-:W-:-:S13]  /*9cd0*/  ISETP.EQ.U32.AND P0, PT, R9, 0x1, PT ;  /* 0x000000010900780c */ /* 0x001fda0003f02070 */
[----:B------:R-:W-:Y:S05]  /*9ce0*/  @!P0 BRA `(.L_x_1275) ;  /* 0xfffffffc00ec8947 */ /* 0x000fea000383ffff */
[----:B------:R-:W-:Y:S05]  /*9cf0*/  BRA `(.L_x_1273) ;  /* 0x00000000000c7947 */ /* 0x000fea0003800000 */
.L_x_1274:
[----:B------:R-:W2:Y:S02]  /*9d00*/  LD.E R4, desc[UR6][R2.64] ;  /* 0x0000000602047980 */ /* 0x000ea4000c101900 */
[----:B--2---:R-:W-:-:S05]  /*9d10*/  IADD3 R7, R48, R4, RZ ;  /* 0x0000000430077210 */ /* 0x004fca0007ffe0ff */
[----:B------:R0:W-:Y:S02]  /*9d20*/  ST.E desc[UR6][R2.64], R7 ;  /* 0x0000000702007985 */ /* 0x0001e4000c101906 */
.L_x_1273:
[----:B------:R-:W-:Y:S05]  /*9d30*/  BSYNC B0 ;  /* 0x0000000000007941 */ /* 0x000fea0003800000 */
.L_x_1272:
[----:B------:R1:W-:Y:S01]  /*9d40*/  ATOM.E.ADD.F16x2.RN.STRONG.GPU P0, RZ, desc[UR6][R2.64+0x4], R47 ;  /* 0x0000042f02ff79a2 */ /* 0x0003e2000810e1c6 */
[----:B------:R-:W-:Y:S04]  /*9d50*/  BSSY B0, `(.L_x_1276) ;  /* 0x000000f000007945 */ /* 0x000fe80003800000 */
[----:B-1----:R-:W-:Y:S05]  /*9d60*/  @P0 BRA `(.L_x_1277) ;  /* 0x0000000000340947 */ /* 0x002fea0003800000 */
[----:B------:R-:W1:Y:S02]  /*9d70*/  QSPC.E.S P0, RZ, [R2+0x4] ;  /* 0x0000040002ff73aa */ /* 0x000e640000000500 */
[----:B-1----:R-:W-:Y:S05]  /*9d80*/  @!P0 BRA `(.L_x_1278) ;  /* 0x0000000000208947 */ /* 0x002fea0003800000 */
[----:B------:R-:W-:-:S04]  /*9d90*/  MOV R6, R2 ;  /* 0x0000000200067202 */ /* 0x000fc80000000f00 */
[----:B------:R-:W-:-:S07]  /*9da0*/  MOV R6, R6 ;  /* 0x0000000600067202 */ /* 0x000fce0000000f00 */
.L_x_1279:
[----:B------:R-:W1:Y:S02]  /*9db0*/  LDS R8, [R6+0x4] ;  /* 0x0000040006087984 */ /* 0x000e640000000800 */
[----:B-1----:R-:W-:-:S10]  /*9dc0*/  HFMA2.MMA R9, R8, 1, 1, R47 ;  /* 0x3c003c0008097835 */ /* 0x002fd4000000002f */
[----:B------:R-:W1:Y:S02]  /*9dd0*/  ATOMS.CAST.SPIN R9, [R6+0x4], R8, R9 ;  /* 0x000004080609738d */ /* 0x000e640001800009 */
[----:B-1----:R-:W-:-:S13]  /*9de0*/  ISETP.EQ.U32.AND P0, PT, R9, 0x1, PT ;  /* 0x000000010900780c */ /* 0x002fda0003f02070 */
[----:B------:R-:W-:Y:S05]  /*9df0*/  @!P0 BRA `(.L_x_1279) ;  /* 0xfffffffc00ec8947 */ /* 0x000fea000383ffff */
[----:B------:R-:W-:Y:S05]  /*9e00*/  BRA `(.L_x_1277) ;  /* 0x00000000000c7947 */ /* 0x000fea0003800000 */
.L_x_1278:
[----:B------:R-:W0:Y:S02]  /*9e10*/  LD.E R4, desc[UR6][R2.64+0x4] ;  /* 0x0000040602047980 */ /* 0x000e24000c101900 */
[----:B0-----:R-:W-:-:S05]  /*9e20*/  IADD3 R7, R47, R4, RZ ;  /* 0x000000042f077210 */ /* 0x001fca0007ffe0ff */
[----:B------:R1:W-:Y:S02]  /*9e30*/  ST.E desc[UR6][R2.64+0x4], R7 ;  /* 0x0000040702007985 */ /* 0x0003e4000c101906 */
.L_x_1277:
[----:B------:R-:W-:Y:S05]  /*9e40*/  BSYNC B0 ;  /* 0x0000000000007941 */ /* 0x000fea0003800000 */
.L_x_1276:
        /* <DEDUP_REMOVED lines=10> */
.L_x_1283:
[----:B------:R-:W0:Y:S02]  /*9ef0*/  LDS R8, [R6] ;  /* 0x0000000006087984 */ /* 0x000e240000000800 */
[----:B0-----:R-:W-:-:S06]  /*9f00*/  HADD2 R9, R8, R46 ;  /* 0x0000002e08097230 */ /* 0x001fcc0000000000 */
[----:B------:R-:W0:Y:S02]  /*9f10*/  ATOMS.CAST.SPIN R9, [R6], R8, R9 ;  /* 0x000000080609738d */ /* 0x000e240001800009 */
[----:B0-----:R-:W-:-:S13]  /*9f20*/  ISETP.EQ.U32.AND P0, PT, R9, 0x1, PT ;  /* 0x000000010900780c */ /* 0x001fda0003f02070 */
[----:B------:R-:W-:Y:S05]  /*9f30*/  @!P0 BRA `(.L_x_1283) ;  /* 0xfffffffc00ec8947 */ /* 0x000fea000383ffff */
[----:B------:R-:W-:Y:S05]  /*9f40*/  BRA `(.L_x_1281) ;  /* 0x00000000000c7947 */ /* 0x000fea0003800000 */
.L_x_1282:
[----:B------:R-:W2:Y:S02]  /*9f50*/  LD.E R0, desc[UR6][R2.64] ;  /* 0x0000000602007980 */ /* 0x000ea4000c101900 */
[----:B--2---:R-:W-:-:S05]  /*9f60*/  IADD3 R7, R46, R0, RZ ;  /* 0x000000002e077210 */ /* 0x004fca0007ffe0ff */
[----:B------:R0:W-:Y:S02]  /*9f70*/  ST.E desc[UR6][R2.64], R7 ;  /* 0x0000000702007985 */ /* 0x0001e4000c101906 */
.L_x_1281:
[----:B------:R-:W-:Y:S05]  /*9f80*/  BSYNC B0 ;  /* 0x0000000000007941 */ /* 0x000fea0003800000 */
.L_x_1280:
[----:B------:R1:W-:Y:S02]  /*9f90*/  ATOM.E.ADD.F16x2.RN.STRONG.GPU P0, RZ, desc[UR6][R2.64+0x4], R5 ;  /* 0x0000040502ff79a2 */ /* 0x0003e4000810e1c6 */
[----:B-1----:R-:W-:Y:S05]  /*9fa0*/  @P0 EXIT ;  /* 0x000000000000094d */ /* 0x002fea0003800000 */
[----:B------:R-:W1:Y:S02]  /*9fb0*/  QSPC.E.S P0, RZ, [R2+0x4] ;  /* 0x0000040002ff73aa */ /* 0x000e640000000500 */
[----:B-1----:R-:W-:Y:S05]  /*9fc0*/  @!P0 BRA `(.L_x_1284) ;  /* 0x0000000000208947 */ /* 0x002fea0003800000 */
[----:B0-----:R-:W-:Y:S02]  /*9fd0*/  MOV R2, R2 ;  /* 0x0000000200027202 */ /* 0x001fe40000000f00 */
[----:B------:R-:W-:-:S07]  /*9fe0*/  MOV R3, R5 ;  /* 0x0000000500037202 */ /* 0x000fce0000000f00 */
.L_x_1285:
[----:B------:R-:W0:Y:S02]  /*9ff0*/  LDS R4, [R2+0x4] ;  /* 0x0000040002047984 */ /* 0x000e240000000800 */
[----:B0-----:R-:W-:-:S10]  /*a000*/  HFMA2.MMA R5, R4, 1, 1, R3 ;  /* 0x3c003c0004057835 */ /* 0x001fd40000000003 */
[----:B------:R-:W0:Y:S02]  /*a010*/  ATOMS.CAST.SPIN R5, [R2+0x4], R4, R5 ;  /* 0x000004040205738d */ /* 0x000e240001800005 */
[----:B0-----:R-:W-:-:S13]  /*a020*/  ISETP.EQ.U32.AND P0, PT, R5, 0x1, PT ;  /* 0x000000010500780c */ /* 0x001fda0003f02070 */
[----:B------:R-:W-:Y:S05]  /*a030*/  @!P0 BRA `(.L_x_1285) ;  /* 0xfffffffc00ec8947 */ /* 0x000fea000383ffff */
[----:B------:R-:W-:Y:S05]  /*a040*/  EXIT ;  /* 0x000000000000794d */ /* 0x000fea0003800000 */
.L_x_1284:
[----:B------:R-:W2:Y:S02]  /*a050*/  LD.E R0, desc[UR6][R2.64+0x4] ;  /* 0x0000040602007980 */ /* 0x000ea4000c101900 */
[----:B--2---:R-:W-:-:S05]  /*a060*/  IADD3 R5, R5, R0, RZ ;  /* 0x0000000005057210 */ /* 0x004fca0007ffe0ff */
[----:B------:R-:W-:Y:S01]  /*a070*/  ST.E desc[UR6][R2.64+0x4], R5 ;  /* 0x0000040502007985 */ /* 0x000fe2000c101906 */
[----:B------:R-:W-:Y:S05]  /*a080*/  EXIT ;  /* 0x000000000000794d */ /* 0x000fea0003800000 */
.L_x_1286:
        /* <DEDUP_REMOVED lines=15> */
.L_x_5198:


//--------------------- .text._Z23gemm_half_q_half_kernelILi4ELi172ELb1ELb0ELi32EEvPK6__halfPKjS4_S2_PS0_iiiiPKtS7_iiiiiibS2_i --------------------------
	.section	.text._Z23gemm_half_q_half_kernelILi4ELi172ELb1ELb0ELi32EEvPK6__halfPKjS4_S2_PS0_iiiiPKtS7_iiiiiibS2_i,"ax",@progbits
	.align	128
        .global         _Z23gemm_half_q_half_kernelILi4ELi172ELb1ELb0ELi32EEvPK6__halfPKjS4_S2_PS0_iiiiPKtS7_iiiiiibS2_i
        .type           _Z23gemm_half_q_half_kernelILi4ELi172ELb1ELb0ELi32EEvPK6__halfPKjS4_S2_PS0_iiiiPKtS7_iiiiiibS2_i,@function
        .size           _Z23gemm_half_q_half_kernelILi4ELi172ELb1ELb0ELi32EEvPK6__halfPKjS4_S2_PS0_iiiiPKtS7_iiiiiibS2_i,(.L_x_5199 - _Z23gemm_half_q_half_kernelILi4ELi172ELb1ELb0ELi32EEvPK6__halfPKjS4_S2_PS0_iiiiPKtS7_iiiiiibS2_i)
        .other          _Z23gemm_half_q_half_kernelILi4ELi172ELb1ELb0ELi32EEvPK6__halfPKjS4_S2_PS0_iiiiPKtS7_iiiiiibS2_i,@"STO_CUDA_ENTRY STV_DEFAULT"
_Z23gemm_half_q_half_kernelILi4ELi172ELb1ELb0ELi32EEvPK6__halfPKjS4_S2_PS0_iiiiPKtS7_iiiiiibS2_i:
.text._Z23gemm_half_q_half_kernelILi4ELi172ELb1ELb0ELi32EEvPK6__halfPKjS4_S2_PS0_iiiiPKtS7_iiiiiibS2_i:
        /* <DEDUP_REMOVED lines=49> */
.L_x_1287:
        /* <DEDUP_REMOVED lines=25> */
.L_x_1292:
        /* <DEDUP_REMOVED lines=37> */
.L_x_1291:
        /* <DEDUP_REMOVED lines=24> */
.L_x_1293:
        /* <DEDUP_REMOVED lines=14> */
.L_x_1290:
        /* <DEDUP_REMOVED lines=10> */
.L_x_1295:
        /* <DEDUP_REMOVED lines=37> */
.L_x_1294:
        /* <DEDUP_REMOVED lines=24> */
.L_x_1296:
        /* <DEDUP_REMOVED lines=13> */
.L_x_1289:
[----:B------:R-:W-:Y:S05]  /*0e90*/  BSYNC B0 ;  /* 0x0000000000007941 */ /* 0x000fea0003800000 */
.L_x_1288:
        /* <DEDUP_REMOVED lines=17> */
.L_x_1299:
[----:B------:R-:W-:Y:S02]  /*0fb0*/  LEA R4, R2, R3, 0x2 ;  /* 0x0000000302047211 */ /* 0x000fe400078e10ff */
[----:B------:R-:W-:Y:S02]  /*0fc0*/  IADD3 R3, R3, 0x4, RZ ;  /* 0x0000000403037810 */ /* 0x000fe40007ffe0ff */
[C---:B--2---:R-:W-:Y:S01]  /*0fd0*/  IADD3 R6, R4.reuse, 0x1, RZ ;  /* 0x0000000104067810 */ /* 0x044fe20007ffe0ff */
        /* <DEDUP_REMOVED lines=16> */
.L_x_1298:
[----:B------:R-:W-:-:S04]  /*10e0*/  IADD3 R4, R95, -R3, RZ ;  /* 0x800000035f047210 */ /* 0x000fc80007ffe0ff */
[----:B------:R-:W-:-:S13]  /*10f0*/  ISETP.GT.AND P2, PT, R4, 0x1, PT ;  /* 0x000000010400780c */ /* 0x000fda0003f44270 */
[----:B------:R-:W-:Y:S05]  /*1100*/  @!P2 BRA `(.L_x_1300) ;  /* 0x00000000002ca947 */ /* 0x000fea0003800000 */
[----:B0-2---:R-:W0:Y:S01]  /*1110*/  LDC.64 R10, c[0x0][0x230] ;  /* 0x00008c00ff0a7b82 */ /* 0x005e220000000a00 */
        /* <DEDUP_REMOVED lines=10> */
.L_x_1300:
[----:B------:R-:W-:-:S13]  /*11c0*/  ISETP.LT.OR P0, PT, R3, R95, P0 ;  /* 0x0000005f0300720c */ /* 0x000fda0000701670 */
[----:B012---:R-:W0:Y:S01]  /*11d0*/  @P0 LDC.64 R6, c[0x0][0x230] ;  /* 0x00008c00ff060b82 */ /* 0x007e220000000a00 */
[----:B------:R-:W-:-:S05]  /*11e0*/  @P0 LEA R2, R2, R3, 0x2 ;  /* 0x0000000302020211 */ /* 0x000fca00078e10ff */
[----:B------:R-:W-:-:S04]  /*11f0*/  @P0 IMAD R3, R2, R89, R0 ;  /* 0x0000005902030224 */ /* 0x000fc800078e0200 */
[----:B0-----:R-:W-:-:S05]  /*1200*/  @P0 IMAD.WIDE R2, R3, 0x2, R6 ;  /* 0x0000000203020825 */ /* 0x001fca00078e0206 */
[----:B------:R1:W-:Y:S02]  /*1210*/  @P0 STG.E.64 desc[UR6][R2.64], RZ ;  /* 0x000000ff02000986 */ /* 0x0003e4000c101b06 */
.L_x_1297:
[----:B------:R-:W2:Y:S08]  /*1220*/  LDC R21, c[0x0][0x25c] ;  /* 0x00009700ff157b82 */ /* 0x000eb00000000800 */
[----:B------:R-:W-:Y:S01]  /*1230*/  BAR.SYNC.DEFER_BLOCKING 0x0 ;  /* 0x0000000000007b1d */ /* 0x000fe20000010000 */
[----:B------:R-:W-:-:S05]  /*1240*/  ISETP.GE.AND P0, PT, R93, R94, PT ;  /* 0x0000005e5d00720c */ /* 0x000fca0003f06270 */
[----:B------:R-:W-:Y:S02]  /*1250*/  ULDC UR8, c[0x0][0x258] ;  /* 0x0000960000087ab9 */ /* 0x000fe40000000800 */
[----:B------:R-:W3:Y:S01]  /*1260*/  LDC R22, c[0x0][0x264] ;  /* 0x00009900ff167b82 */ /* 0x000ee20000000800 */
[----:B------:R-:W-:Y:S01]  /*1270*/  ULDC UR5, c[0x0][0x260] ;  /* 0x0000980000057ab9 */ /* 0x000fe20000000800 */
[----:B------:R-:W-:Y:S01]  /*1280*/  ULDC UR9, c[0x0][0x268] ;  /* 0x00009a0000097ab9 */ /* 0x000fe20000000800 */
[C---:B------:R-:W-:Y:S02]  /*1290*/  ISETP.GT.AND P5, PT, R93.reuse, UR8, PT ;  /* 0x000000085d007c0c */ /* 0x040fe4000bfa4270 */
[C---:B------:R-:W-:Y:S02]  /*12a0*/  ISETP.GT.AND P4, PT, R93.reuse, UR5, PT ;  /* 0x000000055d007c0c */ /* 0x040fe4000bf84270 */
[C---:B------:R-:W-:Y:S02]  /*12b0*/  ISETP.GT.AND P3, PT, R93.reuse, UR9, PT ;  /* 0x000000095d007c0c */ /* 0x040fe4000bf64270 */
[----:B------:R-:W-:-:S02]  /*12c0*/  VIMNMX R20, R93, UR8, PT ;  /* 0x000000085d147c48 */ /* 0x000fc4000bfe0100 */
[----:B--2---:R-:W-:Y:S01]  /*12d0*/  ISETP.GT.AND P2, PT, R93, R21, PT ;  /* 0x000000155d00720c */ /* 0x004fe20003f44270 */
[----:B------:R-:W-:-:S12]  /*12e0*/  @P0 BRA `(.L_x_1301) ;  /* 0x0000000000d40947 */ /* 0x000fd80003800000 */
[----:B0-----:R-:W0:Y:S01]  /*12f0*/  LDC.64 R12, c[0x0][0x248] ;  /* 0x00009200ff0c7b82 */ /* 0x001e220000000a00 */
[----:B-1----:R-:W-:-:S05]  /*1300*/  SHF.L.U32 R3, R9, 0x6, RZ ;  /* 0x0000000609037819 */ /* 0x002fca00000006ff */
        /* <DEDUP_REMOVED lines=9> */
.L_x_1302:
[----:B------:R-:W0:Y:S01]  /*13a0*/  LDC.64 R2, c[0x0][0x220] ;  /* 0x00008800ff027b82 */ /* 0x000e220000000a00 */
[----:B-----5:R-:W-:-:S05]  /*13b0*/  IADD3 R16, R4, UR4, RZ ;  /* 0x0000000404107c10 */ /* 0x020fca000fffe0ff */
[----:B------:R-:W-:-:S05]  /*13c0*/  IMAD R6, R16, R89, RZ ;  /* 0x0000005910067224 */ /* 0x000fca00078e02ff */
[----:B------:R-:W-:-:S04]  /*13d0*/  SHF.R.S32.HI R7, RZ, 0x1f, R6 ;  /* 0x0000001fff077819 */ /* 0x000fc80000011406 */
[----:B------:R-:W-:-:S04]  /*13e0*/  LEA.HI R6, R7, R6, RZ, 0x3 ;  /* 0x0000000607067211 */ /* 0x000fc800078f18ff */
[----:B------:R-:W-:-:S05]  /*13f0*/  LEA.HI.SX32 R7, R6, R15, 0x1d ;  /* 0x0000000f06077211 */ /* 0x000fca00078feaff */
[----:B0-----:R-:W-:Y:S01]  /*1400*/  IMAD.WIDE R2, R7, 0x4, R2 ;  /* 0x0000000407027825 */ /* 0x001fe200078e0202 */
[----:B------:R-:W-:Y:S01]  /*1410*/  LEA R11, R17, 0x1, 0x1 ;  /* 0x00000001110b7811 */ /* 0x000fe200078e08ff */
[----:B------:R-:W0:Y:S04]  /*1420*/  LDC.64 R6, c[0x0][0x228] ;  /* 0x00008a00ff067b82 */ /* 0x000e280000000a00 */
[----:B------:R-:W2:Y:S01]  /*1430*/  LDG.E.CONSTANT R3, desc[UR6][R2.64] ;  /* 0x0000000602037981 */ /* 0x000ea2000c1e9900 */
[----:B------:R-:W-:-:S06]  /*1440*/  IMAD.WIDE R10, R11, 0x2, R12 ;  /* 0x000000020b0a7825 */ /* 0x000fcc00078e020c */
[----:B------:R-:W4:Y:S01]  /*1450*/  LDG.E.U16.CONSTANT R10, desc[UR6][R10.64] ;  /* 0x000000060a0a7981 */ /* 0x000f22000c1e9500 */
[----:B0-----:R-:W-:-:S06]  /*1460*/  IMAD.WIDE R6, R16, 0x2, R6 ;  /* 0x0000000210067825 */ /* 0x001fcc00078e0206 */
[----:B------:R-:W3:Y:S01]  /*1470*/  LDG.E.U16.CONSTANT R6, desc[UR6][R6.64] ;  /* 0x0000000606067981 */ /* 0x000ee2000c1e9500 */
        /* <DEDUP_REMOVED lines=15> */
[----:B----4-:R-:W-:Y:S01]  /*1570*/  IADD3 R17, R10, R17, RZ ;  /* 0x000000110a117210 */ /* 0x010fe20007ffe0ff */
[----:B------:R-:W-:Y:S01]  /*1580*/  IMAD R2, R2, R2, RZ ;  /* 0x0000000202027224 */ /* 0x000fe200078e02ff */
[----:B------:R-:W3:Y:S01]  /*1590*/  I2F.F16 R3, R18 ;  /* 0x0000001200037306 */ /* 0x000ee20000200c00 */
[----:B------:R-:W-:Y:S01]  /*15a0*/  IMAD R16, R16, R16, RZ ;  /* 0x0000001010107224 */ /* 0x000fe200078e02ff */
[----:B------:R-:W-:-:S06]  /*15b0*/  ISETP.GE.AND P6, PT, R17, R94, PT ;  /* 0x0000005e1100720c */ /* 0x000fcc0003fc6270 */
[----:B------:R-:W0:Y:S01]  /*15c0*/  I2F.F16 R43, R19 ;  /* 0x00000013002b7306 */ /* 0x000e220000200c00 */
[----:B---3--:R-:W-:-:S07]  /*15d0*/  HMUL2 R44, R3.H0_H0, R6.H0_H0 ;  /* 0x20000006032c7232 */ /* 0x008fce0000000800 */
[----:B------:R-:W1:Y:S01]  /*15e0*/  I2F.F16 R7, R2 ;  /* 0x0000000200077306 */ /* 0x000e620000200c00 */
[----:B0-----:R-:W-:-:S07]  /*15f0*/  HMUL2 R43, R43.H0_H0, R6.H0_H0 ;  /* 0x200000062b2b7232 */ /* 0x001fce0000000800 */
[----:B------:R-:W0:Y:S01]  /*1600*/  I2F.F16 R41, R16 ;  /* 0x0000001000297306 */ /* 0x000e220000200c00 */
[-C--:B-1----:R-:W-:Y:S02]  /*1610*/  HMUL2 R42, R7.H0_H0, R6.reuse.H0_H0 ;  /* 0x20000006072a7232 */ /* 0x082fe40000000800 */
[----:B0-----:R-:W-:Y:S01]  /*1620*/  HMUL2 R41, R41.H0_H0, R6.H0_H0 ;  /* 0x2000000629297232 */ /* 0x001fe20000000800 */
[----:B------:R-:W-:Y:S06]  /*1630*/  @!P6 BRA `(.L_x_1302) ;  /* 0xfffffffc0058e947 */ /* 0x000fec000383ffff */
.L_x_1301:
[----:B-1----:R-:W-:Y:S02]  /*1640*/  SHF.R.S32.HI R3, RZ, 0x1f, R20 ;  /* 0x0000001fff037819 */ /* 0x002fe40000011414 */
[----:B---3--:R-:W-:Y:S02]  /*1650*/  ISETP.GT.AND P6, PT, R93, R22, PT ;  /* 0x000000165d00720c */ /* 0x008fe40003fc4270 */
[----:B------:R-:W-:Y:S02]  /*1660*/  LEA.HI R20, R3, R20, RZ, 0x5 ;  /* 0x0000001403147211 */ /* 0x000fe400078f28ff */
[----:B------:R-:W-:Y:S01]  /*1670*/  CS2R R2, SRZ ;  /* 0x0000000000027805 */ /* 0x000fe2000001ff00 */
[----:B------:R-:W-:Y:S08]  /*1680*/  @!P5 BRA `(.L_x_1303) ;  /* 0x00000000001cd947 */ /* 0x000ff00003800000 */
[----:B------:R-:W1:Y:S02]  /*1690*/  LDC R4, c[0x0][0x25c] ;  /* 0x00009700ff047b82 */ /* 0x000e640000000800 */
[----:B-1----:R-:W-:-:S04]  /*16a0*/  VIMNMX R3, R93, R4, PT ;  /* 0x000000045d037248 */ /* 0x002fc80003fe0100 */
[----:B------:R-:W-:-:S04]  /*16b0*/  IADD3 R3, R3, -UR8, RZ ;  /* 0x8000000803037c10 */ /* 0x000fc8000fffe0ff */
[----:B------:R-:W-:-:S04]  /*16c0*/  SHF.R.S32.HI R4, RZ, 0x1f, R3 ;  /* 0x0000001fff047819 */ /* 0x000fc80000011403 */
[----:B------:R-:W-:-:S04]  /*16d0*/  LEA.HI R4, R4, R3, RZ, 0x5 ;  /* 0x0000000304047211 */ /* 0x000fc800078f28ff */
[----:B------:R-:W-:-:S05]  /*16e0*/  SHF.R.S32.HI R4, RZ, 0x5, R4 ;  /* 0x00000005ff047819 */ /* 0x000fca0000011404 */
[----:B------:R-:W-:-:S07]  /*16f0*/  IMAD R3, R4, 0x6, RZ ;  /* 0x0000000604037824 */ /* 0x000fce00078e02ff */
.L_x_1303:
[----:B------:R-:W-:Y:S05]  /*1700*/  @!P2 BRA `(.L_x_1304) ;  /* 0x00000000001ca947 */ /* 0x000fea0003800000 */
[----:B------:R-:W1:Y:S02]  /*1710*/  LDC R2, c[0x0][0x260] ;  /* 0x00009800ff027b82 */ /* 0x000e640000000800 */
[----:B-1----:R-:W-:-:S04]  /*1720*/  VIMNMX R2, R93, R2, PT ;  /* 0x000000025d027248 */ /* 0x002fc80003fe0100 */
[----:B------:R-:W-:-:S04]  /*1730*/  IADD3 R2, R2, -R21, RZ ;  /* 0x8000001502027210 */ /* 0x000fc80007ffe0ff */
[----:B0-----:R-:W-:-:S04]  /*1740*/  SHF.R.S32.HI R7, RZ, 0x1f, R2 ;  /* 0x0000001fff077819 */ /* 0x001fc80000011402 */
[----:B------:R-:W-:-:S04]  /*1750*/  LEA.HI R7, R7, R2, RZ, 0x5 ;  /* 0x0000000207077211 */ /* 0x000fc800078f28ff */
[----:B------:R-:W-:-:S04]  /*1760*/  SHF.R.S32.HI R7, RZ, 0x5, R7 ;  /* 0x00000005ff077819 */ /* 0x000fc80000011407 */
[----:B------:R-:W-:-:S07]  /*1770*/  LEA R2, R7, R7, 0x2 ;  /* 0x0000000707027211 */ /* 0x000fce00078e10ff */
.L_x_1304:
[----:B------:R-:W-:Y:S01]  /*1780*/  HFMA2.MMA R4, -RZ, RZ, 0, 0 ;  /* 0x00000000ff047435 */ /* 0x000fe200000001ff */
[----:B------:R-:W-:Y:S02]  /*1790*/  SHF.R.S32.HI R20, RZ, 0x5, R20 ;  /* 0x00000005ff147819 */ /* 0x000fe40000011414 */
[----:B0-----:R-:W-:Y:S01]  /*17a0*/  MOV R7, RZ ;  /* 0x000000ff00077202 */ /* 0x001fe20000000f00 */
        /* <DEDUP_REMOVED lines=8> */
.L_x_1305:
        /* <DEDUP_REMOVED lines=8> */
.L_x_1306:
        /* <DEDUP_REMOVED lines=9> */
.L_x_1307:
        /* <DEDUP_REMOVED lines=9> */
[----:B-----5:R-:W-:Y:S01]  /*19d0*/  PRMT R26, RZ, 0x5410, RZ ;  /* 0x00005410ff1a7816 */ /* 0x020fe200000000ff */
        /* <DEDUP_REMOVED lines=23> */
[----:B------:R-:W-:Y:S01]  /*1b50*/  ULDC UR8, c[0x0][0x240] ;  /* 0x0000900000087ab9 */ /* 0x000fe20000000800 */
[----:B------:R-:W-:-:S02]  /*1b60*/  ULDC UR5, c[0x0][0x258] ;  /* 0x0000960000057ab9 */ /* 0x000fc40000000800 */
[----:B------:R-:W-:-:S09]  /*1b70*/  LEA.HI.X R15, R0, UR11, R89, 0x2, P0 ;  /* 0x0000000b000f7c11 */ /* 0x000fd200080f1459 */
.L_x_1325:
[----:B-----5:R-:W-:Y:S05]  /*1b80*/  @!P1 BRA `(.L_x_1309) ;  /* 0x0000001c004c9947 */ /* 0x020fea0003800000 */
[----:B------:R-:W2:Y:S04]  /*1b90*/  LDG.E.128.CONSTANT R16, desc[UR6][R6.64] ;  /* 0x0000000606107981 */ /* 0x000ea8000c1e9d00 */
[----:B------:R-:W3:Y:S01]  /*1ba0*/  LDG.E.128.CONSTANT R28, desc[UR6][R14.64] ;  /* 0x000000060e1c7981 */ /* 0x000ee2000c1e9d00 */
[----:B------:R-:W-:Y:S02]  /*1bb0*/  ISETP.GE.AND P2, PT, R95, 0x2, PT ;  /* 0x000000025f00780c */ /* 0x000fe40003f46270 */
[----:B--2---:R-:W-:Y:S02]  /*1bc0*/  LOP3.LUT R0, R16, 0xff, RZ, 0xc0, !PT ;  /* 0x000000ff10007812 */ /* 0x004fe400078ec0ff */
[----:B------:R-:W-:Y:S02]  /*1bd0*/  LOP3.LUT R2, R17, 0xff, RZ, 0xc0, !PT ;  /* 0x000000ff11027812 */ /* 0x000fe400078ec0ff */
[----:B------:R-:W-:-:S02]  /*1be0*/  IADD3 R0, R0, -0x80, RZ ;  /* 0xffffff8000007810 */ /* 0x000fc40007ffe0ff */
[----:B------:R-:W-:Y:S02]  /*1bf0*/  IADD3 R48, R2, -0x80, RZ ;  /* 0xffffff8002307810 */ /* 0x000fe40007ffe0ff */
[----:B------:R0:W1:Y:S01]  /*1c00*/  I2F.F16 R45, R0 ;  /* 0x00000000002d7306 */ /* 0x0000620000200c00 */
[----:B------:R-:W-:Y:S02]  /*1c10*/  LOP3.LUT R2, R18, 0xff, RZ, 0xc0, !PT ;  /* 0x000000ff12027812 */ /* 0x000fe400078ec0ff */
[----:B---3--:R-:W-:Y:S02]  /*1c20*/  LOP3.LUT R3, R31, 0xff, RZ, 0xc0, !PT ;  /* 0x000000ff1f037812 */ /* 0x008fe400078ec0ff */
[----:B------:R-:W-:Y:S02]  /*1c30*/  IADD3 R46, R2, -0x80, RZ ;  /* 0xffffff80022e7810 */ /* 0x000fe40007ffe0ff */
[----:B------:R-:W-:Y:S01]  /*1c40*/  LOP3.LUT R2, R19, 0xff, RZ, 0xc0, !PT ;  /* 0x000000ff13027812 */ /* 0x000fe200078ec0ff */
[----:B------:R-:W2:Y:S01]  /*1c50*/  I2F.F16 R48, R48 ;  /* 0x0000003000307306 */ /* 0x000ea20000200c00 */
[----:B0-----:R-:W-:-:S02]  /*1c60*/  LOP3.LUT R0, R29, 0xff, RZ, 0xc0, !PT ;  /* 0x000000ff1d007812 */ /* 0x001fc400078ec0ff */
[----:B------:R-:W-:Y:S02]  /*1c70*/  IADD3 R39, R2, -0x80, RZ ;  /* 0xffffff8002277810 */ /* 0x000fe40007ffe0ff */
[----:B------:R-:W-:Y:S02]  /*1c80*/  IADD3 R49, R0, -0x80, RZ ;  /* 0xffffff8000317810 */ /* 0x000fe40007ffe0ff */
[----:B------:R-:W-:Y:S01]  /*1c90*/  LOP3.LUT R0, R30, 0xff, RZ, 0xc0, !PT ;  /* 0x000000ff1e007812 */ /* 0x000fe200078ec0ff */
[----:B------:R-:W0:Y:S01]  /*1ca0*/  I2F.F16 R46, R46 ;  /* 0x0000002e002e7306 */ /* 0x000e220000200c00 */
[----:B------:R-:W-:Y:S02]  /*1cb0*/  LOP3.LUT R2, R28, 0xff, RZ, 0xc0, !PT ;  /* 0x000000ff1c027812 */ /* 0x000fe400078ec0ff */
[----:B------:R-:W-:Y:S02]  /*1cc0*/  IADD3 R50, R0, -0x80, RZ ;  /* 0xffffff8000327810 */ /* 0x000fe40007ffe0ff */
[----:B------:R-:W-:-:S02]  /*1cd0*/  SHF.R.U32.HI R0, RZ, 0x8, R16 ;  /* 0x00000008ff007819 */ /* 0x000fc40000011610 */
[----:B------:R-:W-:Y:S01]  /*1ce0*/  IADD3 R3, R3, -0x80, RZ ;  /* 0xffffff8003037810 */ /* 0x000fe20007ffe0ff */
[----:B------:R-:W3:Y:S01]  /*1cf0*/  I2F.F16 R39, R39 ;  /* 0x0000002700277306 */ /* 0x000ee20000200c00 */
[----:B------:R-:W-:Y:S02]  /*1d00*/  LOP3.LUT R0, R0, 0xff, RZ, 0xc0, !PT ;  /* 0x000000ff00007812 */ /* 0x000fe400078ec0ff */
[----:B------:R-:W-:Y:S02]  /*1d10*/  IADD3 R2, R2, -0x80, RZ ;  /* 0xffffff8002027810 */ /* 0x000fe40007ffe0ff */
[----:B------:R-:W-:Y:S02]  /*1d20*/  IADD3 R0, R0, -0x80, RZ ;  /* 0xffffff8000007810 */ /* 0x000fe40007ffe0ff */
[----:B------:R-:W-:Y:S01]  /*1d30*/  LEA.HI R20, R16, 0xffffff80, RZ, 0x8 ;  /* 0xffffff8010147811 */ /* 0x000fe200078f40ff */
[----:B------:R4:W0:Y:S01]  /*1d40*/  I2F.F16 R51, R3 ;  /* 0x0000000300337306 */ /* 0x0008220000200c00 */
[----:B------:R-:W-:-:S02]  /*1d50*/  LEA.HI R35, R28, 0xffffff80, RZ, 0x8 ;  /* 0xffffff801c237811 */ /* 0x000fc400078f40ff */
[----:B------:R-:W-:Y:S02]  /*1d60*/  SHF.R.U32.HI R16, RZ, 0x10, R16 ;  /* 0x00000010ff107819 */ /* 0x000fe40000011610 */
[----:B------:R-:W-:Y:S02]  /*1d70*/  LEA.HI R36, R29, 0xffffff80, RZ, 0x8 ;  /* 0xffffff801d247811 */ /* 0x000fe400078f40ff */
[----:B------:R-:W-:Y:S01]  /*1d80*/  LOP3.LUT R16, R16, 0xff, RZ, 0xc0, !PT ;  /* 0x000000ff10107812 */ /* 0x000fe200078ec0ff */
[----:B------:R5:W0:Y:S01]  /*1d90*/  I2F.F16 R52, R0 ;  /* 0x0000000000347306 */ /* 0x000a220000200c00 */
[----:B----4-:R-:W-:Y:S02]  /*1da0*/  SHF.R.U32.HI R3, RZ, 0x8, R18 ;  /* 0x00000008ff037819 */ /* 0x010fe40000011612 */
[----:B------:R-:W-:Y:S02]  /*1db0*/  IADD3 R16, R16, -0x80, RZ ;  /* 0xffffff8010107810 */ /* 0x000fe40007ffe0ff */
[----:B------:R-:W-:-:S02]  /*1dc0*/  LOP3.LUT R3, R3, 0xff, RZ, 0xc0, !PT ;  /* 0x000000ff03037812 */ /* 0x000fc400078ec0ff */
[----:B------:R-:W-:Y:S01]  /*1dd0*/  LEA.HI R32, R17, 0xffffff80, RZ, 0x8 ;  /* 0xffffff8011207811 */ /* 0x000fe200078f40ff */
[----:B------:R4:W0:Y:S01]  /*1de0*/  I2F.F16 R47, R2 ;  /* 0x00000002002f7306 */ /* 0x0008220000200c00 */
[----:B-----5:R-:W-:Y:S02]  /*1df0*/  SHF.R.U32.HI R0, RZ, 0x8, R19 ;  /* 0x00000008ff007819 */ /* 0x020fe40000011613 */
[----:B------:R-:W-:Y:S02]  /*1e00*/  IADD3 R3, R3, -0x80, RZ ;  /* 0xffffff8003037810 */ /* 0x000fe40007ffe0ff */
[----:B------:R-:W-:Y:S02]  /*1e10*/  LOP3.LUT R0, R0, 0xff, RZ, 0xc0, !PT ;  /* 0x000000ff00007812 */ /* 0x000fe400078ec0ff */
[----:B------:R-:W-:Y:S01]  /*1e20*/  LEA.HI R33, R18, 0xffffff80, RZ, 0x8 ;  /* 0xffffff8012217811 */ /* 0x000fe200078f40ff */
[----:B------:R5:W0:Y:S01]  /*1e30*/  I2F.F16 R56, R3 ;  /* 0x0000000300387306 */ /* 0x000a220000200c00 */
[----:B----4-:R-:W-:-:S02]  /*1e40*/  SHF.R.U32.HI R2, RZ, 0x8, R17 ;  /* 0x00000008ff027819 */ /* 0x010fc40000011611 */
[----:B------:R-:W-:Y:S02]  /*1e50*/  IADD3 R58, R0, -0x80, RZ ;  /* 0xffffff80003a7810 */ /* 0x000fe40007ffe0ff */
[----:B------:R-:W-:Y:S02]  /*1e60*/  LOP3.LUT R2, R2, 0xff, RZ, 0xc0, !PT ;  /* 0x000000ff02027812 */ /* 0x000fe400078ec0ff */
[--C-:B------:R-:W-:Y:S01]  /*1e70*/  SHF.R.U32.HI R0, RZ, 0x8, R28.reuse ;  /* 0x00000008ff007819 */ /* 0x100fe2000001161c */
[----:B------:R-:W4:Y:S01]  /*1e80*/  I2F.F16 R53, R16 ;  /* 0x0000001000357306 */ /* 0x000f220000200c00 */
[----:B------:R-:W-:Y:S02]  /*1e90*/  IADD3 R2, R2, -0x80, RZ ;  /* 0xffffff8002027810 */ /* 0x000fe40007ffe0ff */
[----:B------:R-:W-:Y:S02]  /*1ea0*/  SHF.R.U32.HI R28, RZ, 0x10, R28 ;  /* 0x00000010ff1c7819 */ /* 0x000fe4000001161c */
[----:B-----5:R-:W-:-:S02]  /*1eb0*/  SHF.R.U32.HI R3, RZ, 0x8, R29 ;  /* 0x00000008ff037819 */ /* 0x020fc4000001161d */
[----:B------:R-:W-:Y:S01]  /*1ec0*/  SHF.R.U32.HI R29, RZ, 0x10, R29 ;  /* 0x00000010ff1d7819 */ /* 0x000fe2000001161d */
[----:B------:R5:W0:Y:S01]  /*1ed0*/  I2F.F16 R54, R2 ;  /* 0x0000000200367306 */ /* 0x000a220000200c00 */
[----:B------:R-:W-:Y:S02]  /*1ee0*/  LOP3.LUT R3, R3, 0xff, RZ, 0xc0, !PT ;  /* 0x000000ff03037812 */ /* 0x000fe400078ec0ff */
[----:B------:R-:W-:Y:S02]  /*1ef0*/  LOP3.LUT R0, R0, 0xff, RZ, 0xc0, !PT ;  /* 0x000000ff00007812 */ /* 0x000fe400078ec0ff */
[----:B------:R-:W-:Y:S02]  /*1f00*/  IADD3 R3, R3, -0x80, RZ ;  /* 0xffffff8003037810 */ /* 0x000fe40007ffe0ff */
[----:B------:R-:W-:Y:S01]  /*1f10*/  LOP3.LUT R4, R29, 0xff, RZ, 0xc0, !PT ;  /* 0x000000ff1d047812 */ /* 0x000fe200078ec0ff */
[----:B------:R-:W0:Y:S01]  /*1f20*/  I2F.F16 R20, R20 ;  /* 0x0000001400147306 */ /* 0x000e220000200c00 */
[----:B-----5:R-:W-:-:S02]  /*1f30*/  LOP3.LUT R2, R28, 0xff, RZ, 0xc0, !PT ;  /* 0x000000ff1c027812 */ /* 0x020fc400078ec0ff */
[----:B------:R-:W-:Y:S02]  /*1f40*/  LEA.HI R34, R19, 0xffffff80, RZ, 0x8 ;  /* 0xffffff8013227811 */ /* 0x000fe400078f40ff */
[----:B------:R-:W-:Y:S02]  /*1f50*/  IADD3 R2, R2, -0x80, RZ ;  /* 0xffffff8002027810 */ /* 0x000fe40007ffe0ff */
[----:B------:R-:W-:Y:S01]  /*1f60*/  LEA.HI R37, R30, 0xffffff80, RZ, 0x8 ;  /* 0xffffff801e257811 */ /* 0x000fe200078f40ff */
[----:B------:R5:W0:Y:S01]  /*1f70*/  I2F.F16 R29, R3 ;  /* 0x00000003001d7306 */ /* 0x000a220000200c00 */
[----:B------:R-:W-:Y:S02]  /*1f80*/  LEA.HI R38, R31, 0xffffff80, RZ, 0x8 ;  /* 0xffffff801f267811 */ /* 0x000fe400078f40ff */
[----:B------:R-:W-:Y:S02]  /*1f90*/  IADD3 R0, R0, -0x80, RZ ;  /* 0xffffff8000007810 */ /* 0x000fe40007ffe0ff */
[----:B------:R-:W-:-:S02]  /*1fa0*/  SHF.R.U32.HI R16, RZ, 0x8, R30 ;  /* 0x00000008ff107819 */ /* 0x000fc4000001161e */
[----:B------:R-:W-:Y:S01]  /*1fb0*/  SHF.R.U32.HI R17, RZ, 0x10, R17 ;  /* 0x00000010ff117819 */ /* 0x000fe20000011611 */
[----:B------:R1:W0:Y:S01]  /*1fc0*/  I2F.F16 R60, R2 ;  /* 0x00000002003c7306 */ /* 0x0002220000200c00 */
[----:B-----5:R-:W-:Y:S02]  /*1fd0*/  PRMT R3, R91, 0x9910, RZ ;  /* 0x000099105b037816 */ /* 0x020fe400000000ff */
[----:B------:R-:W-:Y:S02]  /*1fe0*/  SHF.R.U32.HI R18, RZ, 0x10, R18 ;  /* 0x00000010ff127819 */ /* 0x000fe40000011612 */
[----:B------:R-:W-:Y:S02]  /*1ff0*/  SHF.R.U32.HI R19, RZ, 0x10, R19 ;  /* 0x00000010ff137819 */ /* 0x000fe40000011613 */
[----:B------:R-:W-:Y:S01]  /*2000*/  SHF.R.U32.HI R30, RZ, 0x10, R30 ;  /* 0x00000010ff1e7819 */ /* 0x000fe2000001161e */
[----:B------:R5:W0:Y:S01]  /*2010*/  I2F.F16 R28, R0 ;  /* 0x00000000001c7306 */ /* 0x000a220000200c00 */
[----:B-1----:R-:W-:-:S02]  /*2020*/  SHF.R.U32.HI R2, RZ, 0x8, R31 ;  /* 0x00000008ff027819 */ /* 0x002fc4000001161f */
[----:B------:R-:W-:Y:S02]  /*2030*/  SHF.R.U32.HI R31, RZ, 0x10, R31 ;  /* 0x00000010ff1f7819 */ /* 0x000fe4000001161f */
[----:B------:R-:W-:Y:S02]  /*2040*/  ISETP.NE.AND P0, PT, R3, RZ, PT ;  /* 0x000000ff0300720c */ /* 0x000fe40003f05270 */
[----:B------:R-:W-:Y:S01]  /*2050*/  LOP3.LUT R17, R17, 0xff, RZ, 0xc0, !PT ;  /* 0x000000ff11117812 */ /* 0x000fe200078ec0ff */
[----:B------:R-:W1:Y:S01]  /*2060*/  I2F.F16 R32, R32 ;  /* 0x0000002000207306 */ /* 0x000e620000200c00 */
[----:B------:R-:W-:Y:S02]  /*2070*/  LOP3.LUT R18, R18, 0xff, RZ, 0xc0, !PT ;  /* 0x000000ff12127812 */ /* 0x000fe400078ec0ff */
[----:B------:R-:W-:Y:S02]  /*2080*/  LOP3.LUT R19, R19, 0xff, RZ, 0xc0, !PT ;  /* 0x000000ff13137812 */ /* 0x000fe400078ec0ff */
[----:B------:R-:W-:-:S02]  /*2090*/  LOP3.LUT R16, R16, 0xff, RZ, 0xc0, !PT ;  /* 0x000000ff10107812 */ /* 0x000fc400078ec0ff */
[----:B-----5:R-:W-:Y:S01]  /*20a0*/  LOP3.LUT R0, R30, 0xff, RZ, 0xc0, !PT ;  /* 0x000000ff1e007812 */ /* 0x020fe200078ec0ff */
[----:B------:R-:W0:Y:S01]  /*20b0*/  I2F.F16 R33, R33 ;  /* 0x0000002100217306 */ /* 0x000e220000200c00 */
        /* <DEDUP_REMOVED lines=113> */
.L_x_1310:
        /* <DEDUP_REMOVED lines=29> */
[----:B------:R-:W-:Y:S01]  /*29a0*/  FFMA.FTZ R65, R0, R64, R65 ;  /* 0x0000004000417223 */ /* 0x000fe20000010041 */
[----:B------:R-:W-:Y:S01]  /*29b0*/  FFMA.FTZ R3, R4, R18, R3 ;  /* 0x0000001204037223 */ /* 0x000fe20000010003 */
[----:B------:R-:W-:Y:S02]  /*29c0*/  HADD2.F32 R4, -RZ, R57.H0_H0 ;  /* 0x20000039ff047230 */ /* 0x000fe40000004100 */
[-C--:B------:R-:W-:Y:S01]  /*29d0*/  FFMA.FTZ R67, R2, R64.reuse, R67 ;  /* 0x0000004002437223 */ /* 0x080fe20000010043 */
[----:B------:R-:W-:Y:S02]  /*29e0*/  HADD2.F32 R18, -RZ, R59.H0_H0 ;  /* 0x2000003bff127230 */ /* 0x000fe40000004100 */
        /* <DEDUP_REMOVED lines=10> */
[----:B-1----:R-:W-:-:S02]  /*2a90*/  HADD2.F32 R0, -RZ, R16.H0_H0 ;  /* 0x20000010ff007230 */ /* 0x002fc40000004100 */
        /* <DEDUP_REMOVED lines=29> */
[----:B------:R-:W-:Y:S02]  /*2c70*/  HADD2.F32 R67, -RZ, R37.H0_H0 ;  /* 0x20000025ff437230 */ /* 0x000fe40000004100 */
[-C--:B------:R-:W-:Y:S01]  /*2c80*/  FFMA.FTZ R3, R3, R17.reuse, R0 ;  /* 0x0000001103037223 */ /* 0x080fe20000010000 */
[-C--:B------:R-:W-:Y:S01]  /*2c90*/  FFMA.FTZ R2, R69, R17.reuse, R2 ;  /* 0x0000001145027223 */ /* 0x080fe20000010002 */
[-C--:B------:R-:W-:Y:S01]  /*2ca0*/  FFMA.FTZ R4, R65, R17.reuse, R4 ;  /* 0x0000001141047223 */ /* 0x080fe20000010004 */
[----:B------:R-:W-:Y:S01]  /*2cb0*/  FFMA.FTZ R19, R67, R17, R16 ;  /* 0x0000001143137223 */ /* 0x000fe20000010010 */
[----:B------:R-:W-:Y:S02]  /*2cc0*/  FMUL.FTZ R3, R10, R3 ;  /* 0x000000030a037220 */ /* 0x000fe40000410000 */
[----:B------:R-:W-:Y:S01]  /*2cd0*/  FMUL.FTZ R4, R11, R4 ;  /* 0x000000040b047220 */ /* 0x000fe20000410000 */
[----:B------:R-:W-:Y:S01]  /*2ce0*/  FMUL.FTZ R2, R13, R2 ;  /* 0x000000020d027220 */ /* 0x000fe20000410000 */
        /* <DEDUP_REMOVED lines=9> */
.L_x_1311:
        /* <DEDUP_REMOVED lines=93> */
.L_x_1312:
        /* <DEDUP_REMOVED lines=22> */
[----:B------:R-:W-:Y:S02]  /*34b0*/  HADD2.F32 R65, -RZ, R3.H1_H1 ;  /* 0x30000003ff417230 */ /* 0x000fe40000004100 */
[----:B------:R-:W-:Y:S02]  /*34c0*/  HADD2.F32 R2, -RZ, R48.H0_H0 ;  /* 0x20000030ff027230 */ /* 0x000fe40000004100 */
[----:B------:R-:W-:Y:S01]  /*34d0*/  FFMA.FTZ R39, R52, R18, R39 ;  /* 0x0000001234277223 */ /* 0x000fe20000010027 */
[----:B------:R-:W-:Y:S02]  /*34e0*/  HADD2.F32 R3, -RZ, R46.H0_H0 ;  /* 0x2000002eff037230 */ /* 0x000fe40000004100 */
[----:B------:R-:W-:Y:S02]  /*34f0*/  HADD2.F32 R0, -RZ, R53.H0_H0 ;  /* 0x20000035ff007230 */ /* 0x000fe40000004100 */
[----:B------:R-:W-:Y:S01]  /*3500*/  FFMA.FTZ R45, R2, R19, RZ ;  /* 0x00000013022d7223 */ /* 0x000fe200000100ff */
[----:B------:R-:W-:-:S02]  /*3510*/  HADD2.F32 R2, -RZ, R55.H0_H0 ;  /* 0x20000037ff027230 */ /* 0x000fc40000004100 */
[-C--:B------:R-:W-:Y:S01]  /*3520*/  FFMA.FTZ R3, R3, R19.reuse, RZ ;  /* 0x0000001303037223 */ /* 0x080fe200000100ff */
[----:B------:R-:W-:Y:S01]  /*3530*/  FFMA.FTZ R19, R4, R19, RZ ;  /* 0x0000001304137223 */ /* 0x000fe200000100ff */
[----:B------:R-:W-:Y:S02]  /*3540*/  HADD2.F32 R4, -RZ, R57.H0_H0 ;  /* 0x20000039ff047230 */ /* 0x000fe40000004100 */
[-C--:B------:R-:W-:Y:S01]  /*3550*/  FFMA.FTZ R45, R54, R18.reuse, R45 ;  /* 0x00000012362d7223 */ /* 0x080fe2000001002d */
[-C--:B------:R-:W-:Y:S01]  /*3560*/  FFMA.FTZ R3, R56, R18.reuse, R3 ;  /* 0x0000001238037223 */ /* 0x080fe20000010003 */
[----:B------:R-:W-:Y:S01]  /*3570*/  FFMA.FTZ R19, R58, R18, R19 ;  /* 0x000000123a137223 */ /* 0x000fe20000010013 */
[----:B------:R-:W-:Y:S02]  /*3580*/  HADD2.F32 R18, -RZ, R59.H0_H0 ;  /* 0x2000003bff127230 */ /* 0x000fe40000004100 */
[-C--:B------:R-:W-:Y:S01]  /*3590*/  FFMA.FTZ R0, R0, R64.reuse, R39 ;  /* 0x0000004000007223 */ /* 0x080fe20000010027 */
[-C--:B------:R-:W-:Y:S01]  /*35a0*/  FFMA.FTZ R4, R4, R64.reuse, R3 ;  /* 0x0000004004047223 */ /* 0x080fe20000010003 */
        /* <DEDUP_REMOVED lines=23> */
[----:B------:R-:W-:Y:S01]  /*3720*/  FFMA.FTZ R3, R51, R3, R64 ;  /* 0x0000000333037223 */ /* 0x000fe20000010040 */
[-C--:B------:R-:W-:Y:S01]  /*3730*/  FFMA.FTZ R17, R60, R2.reuse, R17 ;  /* 0x000000023c117223 */ /* 0x080fe20000010011 */
[----:B------:R-:W-:Y:S02]  /*3740*/  FFMA.FTZ R19, R0, R2, R19 ;  /* 0x0000000200137223 */ /* 0x000fe40000010013 */
[-C--:B------:R-:W-:Y:S01]  /*3750*/  FFMA.FTZ R3, R18, R16.reuse, R3 ;  /* 0x0000001012037223 */ /* 0x080fe20000010003 */
[----:B------:R-:W-:Y:S01]  /*3760*/  FFMA.FTZ R29, R30, R16, R29 ;  /* 0x000000101e1d7223 */ /* 0x000fe2000001001d */
[----:B------:R-:W-:-:S02]  /*3770*/  HADD2.F32 R18, -RZ, R63.H0_H0 ;  /* 0x2000003fff127230 */ /* 0x000fc40000004100 */
        /* <DEDUP_REMOVED lines=20> */
.L_x_1309:
        /* <DEDUP_REMOVED lines=152> */
[--C-:B0-----:R-:W-:Y:S02]  /*4240*/  HADD2.F32 R2, -RZ, R16.reuse.H0_H0 ;  /* 0x20000010ff027230 */ /* 0x101fe40000004100 */
        /* <DEDUP_REMOVED lines=47> */
.L_x_1314:
        /* <DEDUP_REMOVED lines=91> */
.L_x_1315:
        /* <DEDUP_REMOVED lines=93> */
.L_x_1316:
        /* <DEDUP_REMOVED lines=35> */
[----:B------:R-:W-:Y:S02]  /*52f0*/  HADD2.F32 R18, -RZ, R55.H0_H0 ;  /* 0x20000037ff127230 */ /* 0x000fe40000004100 */
[-C--:B------:R-:W-:Y:S01]  /*5300*/  FFMA.FTZ R4, R4, R64.reuse, R3 ;  /* 0x0000004004047223 */ /* 0x080fe20000010003 */
[----:B------:R-:W-:Y:S02]  /*5310*/  HADD2.F32 R3, -RZ, R32.H0_H0 ;  /* 0x20000020ff037230 */ /* 0x000fe40000004100 */
[-C--:B------:R-:W-:Y:S01]  /*5320*/  FFMA.FTZ R0, R0, R64.reuse, R35 ;  /* 0x0000004000007223 */ /* 0x080fe20000010023 */
[----:B------:R-:W-:Y:S01]  /*5330*/  FFMA.FTZ R2, R2, R64, R39 ;  /* 0x0000004002027223 */ /* 0x000fe20000010027 */
[----:B------:R-:W-:-:S02]  /*5340*/  HADD2.F32 R35, -RZ, R20.H0_H0 ;  /* 0x20000014ff237230 */ /* 0x000fc40000004100 */
[----:B------:R-:W-:Y:S01]  /*5350*/  FFMA.FTZ R64, R18, R64, R19 ;  /* 0x0000004012407223 */ /* 0x000fe20000010013 */
[----:B------:R-:W-:Y:S02]  /*5360*/  HADD2.F32 R19, -RZ, R56.H0_H0 ;  /* 0x20000038ff137230 */ /* 0x000fe40000004100 */
[-C--:B------:R-:W-:Y:S01]  /*5370*/  FFMA.FTZ R18, R3, R65.reuse, R2 ;  /* 0x0000004103127223 */ /* 0x080fe20000010002 */
[----:B-1----:R-:W-:Y:S02]  /*5380*/  HADD2.F32 R3, -RZ, R16.H0_H0 ;  /* 0x20000010ff037230 */ /* 0x002fe40000004100 */
[-C--:B------:R-:W-:Y:S01]  /*5390*/  FFMA.FTZ R0, R35, R65.reuse, R0 ;  /* 0x0000004123007223 */ /* 0x080fe20000010000 */
[----:B------:R-:W-:Y:S01]  /*53a0*/  FFMA.FTZ R20, R33, R65, R4 ;  /* 0x0000004121147223 */ /* 0x000fe20000010004 */
[--C-:B------:R-:W-:Y:S02]  /*53b0*/  HADD2.F32 R2, -RZ, R17.reuse.H0_H0 ;  /* 0x20000011ff027230 */ /* 0x100fe40000004100 */
[----:B------:R-:W-:-:S02]  /*53c0*/  HADD2.F32 R4, -RZ, R17.H1_H1 ;  /* 0x30000011ff047230 */ /* 0x000fc40000004100 */
[-C--:B------:R-:W-:Y:S01]  /*53d0*/  FFMA.FTZ R17, R19, R3.reuse, R0 ;  /* 0x0000000313117223 */ /* 0x080fe20000010000 */
[----:B------:R-:W-:Y:S02]  /*53e0*/  HADD2.F32 R19, -RZ, R57.H0_H0 ;  /* 0x20000039ff137230 */ /* 0x000fe40000004100 */
        /* <DEDUP_REMOVED lines=13> */
[----:B------:R-:W-:Y:S01]  /*54c0*/  FFMA.FTZ R3, R18, R16, R3 ;  /* 0x0000001012037223 */ /* 0x000fe20000010003 */
[----:B------:R-:W-:-:S02]  /*54d0*/  HADD2.F32 R16, -RZ, R63.H0_H0 ;  /* 0x2000003fff107230 */ /* 0x000fc40000004100 */
[-C--:B------:R-:W-:Y:S01]  /*54e0*/  FFMA.FTZ R17, R60, R2.reuse, R17 ;  /* 0x000000023c117223 */ /* 0x080fe20000010011 */
        /* <DEDUP_REMOVED lines=20> */
.L_x_1313:
        /* <DEDUP_REMOVED lines=199> */
.L_x_1318:
        /* <DEDUP_REMOVED lines=91> */
.L_x_1319:
        /* <DEDUP_REMOVED lines=93> */
.L_x_1320:
        /* <DEDUP_REMOVED lines=87> */
.L_x_1317:
        /* <DEDUP_REMOVED lines=199> */
.L_x_1322:
        /* <DEDUP_REMOVED lines=91> */
.L_x_1323:
        /* <DEDUP_REMOVED lines=93> */
.L_x_1324:
        /* <DEDUP_REMOVED lines=87> */
.L_x_1321:
        /* <DEDUP_REMOVED lines=9> */
.L_x_1308:
        /* <DEDUP_REMOVED lines=10> */
.L_x_1335:
        /* <DEDUP_REMOVED lines=10> */
[----:B------:R-:W-:Y:S02]  /*92c0*/  ISETP.NE.AND P2, PT, R4, RZ, PT ;  /* 0x000000ff0400720c */ /* 0x000fe40003f45270 */
[--C-:B------:R-:W-:Y:S02]  /*92d0*/  SHF.R.U32.HI R32, RZ, 0xc, R13.reuse ;  /* 0x0000000cff207819 */ /* 0x100fe4000001160d */
[----:B------:R-:W-:Y:S02]  /*92e0*/  LOP3.LUT R11, R13, 0x3f003f, RZ, 0xc0, !PT ;  /* 0x003f003f0d0b7812 */ /* 0x000fe400078ec0ff */
[----:B------:R-:W-:Y:S02]  /*92f0*/  SHF.R.U32.HI R20, RZ, 0x6, R13 ;  /* 0x00000006ff147819 */ /* 0x000fe4000001160d */
[----:B------:R-:W-:Y:S02]  /*9300*/  LOP3.LUT R3, R3, 0xf000f, RZ, 0xc0, !PT ;  /* 0x000f000f03037812 */ /* 0x000fe400078ec0ff */
[----:B------:R-:W-:-:S02]  /*9310*/  SHF.R.U32.HI R37, RZ, 0xc, R15 ;  /* 0x0000000cff257819 */ /* 0x000fc4000001160f */
[----:B------:R-:W-:Y:S02]  /*9320*/  LOP3.LUT R51, R15, 0x3f003f, RZ, 0xc0, !PT ;  /* 0x003f003f0f337812 */ /* 0x000fe400078ec0ff */
[----:B------:R-:W-:Y:S02]  /*9330*/  SHF.R.U32.HI R52, RZ, 0x6, R15 ;  /* 0x00000006ff347819 */ /* 0x000fe4000001160f */
[----:B------:R-:W-:Y:S02]  /*9340*/  SHF.R.U32.HI R45, RZ, 0x6, R14 ;  /* 0x00000006ff2d7819 */ /* 0x000fe4000001160e */
        /* <DEDUP_REMOVED lines=13> */
[----:B------:R-:W-:Y:S01]  /*9420*/  ISETP.GE.AND P3, PT, R95, 0x2, PT ;  /* 0x000000025f00780c */ /* 0x000fe20003f66270 */
[----:B------:R-:W-:Y:S02]  /*9430*/  HADD2 R2, R2, -1056, -1056 ;  /* 0xe420e42002027430 */ /* 0x000fe40000000000 */
[----:B------:R-:W-:Y:S01]  /*9440*/  HADD2 R20, R20, -1056, -1056 ;  /* 0xe420e42014147430 */ /* 0x000fe20000000000 */
[----:B---3--:R-:W-:-:S02]  /*9450*/  SHF.R.U32.HI R4, RZ, 0x8, R16 ;  /* 0x00000008ff047819 */ /* 0x008fc40000011610 */
        /* <DEDUP_REMOVED lines=8> */
[----:B------:R-:W-:Y:S02]  /*94e0*/  LOP3.LUT R18, R36, 0xf000f, RZ, 0xc0, !PT ;  /* 0x000f000f24127812 */ /* 0x000fe400078ec0ff */
[----:B------:R-:W-:Y:S02]  /*94f0*/  LOP3.LUT R15, R3, 0x300030, R4, 0xf8, !PT ;  /* 0x00300030030f7812 */ /* 0x000fe400078ef804 */
[----:B--2---:R-:W-:Y:S02]  /*9500*/  SHF.R.U32.HI R3, RZ, 0xc, R28 ;  /* 0x0000000cff037819 */ /* 0x004fe4000001161c */
[----:B------:R-:W-:-:S02]  /*9510*/  SHF.R.U32.HI R50, RZ, 0x8, R19 ;  /* 0x00000008ff327819 */ /* 0x000fc40000011613 */
[----:B------:R-:W-:Y:S02]  /*9520*/  LOP3.LUT R48, R18, 0x300030, R17, 0xf8, !PT ;  /* 0x0030003012307812 */ /* 0x000fe400078ef811 */
[----:B------:R-:W-:Y:S02]  /*9530*/  SHF.R.U32.HI R17, RZ, 0xc, R30 ;  /* 0x0000000cff117819 */ /* 0x000fe4000001161e */
[----:B------:R-:W-:Y:S02]  /*9540*/  SHF.R.U32.HI R10, RZ, 0xa, R16 ;  /* 0x0000000aff0a7819 */ /* 0x000fe40000011610 */
[--C-:B------:R-:W-:Y:S02]  /*9550*/  SHF.R.U32.HI R57, RZ, 0xa, R19.reuse ;  /* 0x0000000aff397819 */ /* 0x100fe40000011613 */
[----:B------:R-:W-:Y:S02]  /*9560*/  LOP3.LUT R54, R19, 0x3f003f, RZ, 0xc0, !PT ;  /* 0x003f003f13367812 */ /* 0x000fe400078ec0ff */
[----:B------:R-:W-:-:S02]  /*9570*/  SHF.R.U32.HI R55, RZ, 0x6, R19 ;  /* 0x00000006ff377819 */ /* 0x000fc40000011613 */
[----:B------:R-:W-:Y:S02]  /*9580*/  LOP3.LUT R3, R3, 0xf000f, RZ, 0xc0, !PT ;  /* 0x000f000f03037812 */ /* 0x000fe400078ec0ff */
[----:B------:R-:W-:Y:S02]  /*9590*/  LOP3.LUT R36, R32, 0x300030, R13, 0xf8, !PT ;  /* 0x0030003020247812 */ /* 0x000fe400078ef80d */
[----:B------:R-:W-:Y:S02]  /*95a0*/  SHF.R.U32.HI R4, RZ, 0xc, R29 ;  /* 0x0000000cff047819 */ /* 0x000fe4000001161d */
[----:B------:R-:W-:Y:S02]  /*95b0*/  SHF.R.U32.HI R19, RZ, 0xc, R31 ;  /* 0x0000000cff137819 */ /* 0x000fe4000001161f */
[----:B------:R-:W-:Y:S02]  /*95c0*/  LOP3.LUT R53, R31, 0x3f003f, RZ, 0xc0, !PT ;  /* 0x003f003f1f357812 */ /* 0x000fe400078ec0ff */
[----:B------:R-:W-:-:S02]  /*95d0*/  LOP3.LUT R56, R37, 0x300030, R50, 0xf8, !PT ;  /* 0x0030003025387812 */ /* 0x000fc400078ef832 */
[----:B------:R-:W-:Y:S02]  /*95e0*/  LOP3.LUT R13, R28, 0x3f003f, RZ, 0xc0, !PT ;  /* 0x003f003f1c0d7812 */ /* 0x000fe400078ec0ff */
[----:B------:R-:W-:Y:S02]  /*95f0*/  SHF.R.U32.HI R31, RZ, 0x6, R31 ;  /* 0x00000006ff1f7819 */ /* 0x000fe4000001161f */
[----:B------:R-:W-:Y:S02]  /*9600*/  SHF.R.U32.HI R28, RZ, 0x6, R28 ;  /* 0x00000006ff1c7819 */ /* 0x000fe4000001161c */
[----:B------:R-:W-:Y:S02]  /*9610*/  LOP3.LUT R50, R17, 0xf000f, RZ, 0xc0, !PT ;  /* 0x000f000f11327812 */ /* 0x000fe400078ec0ff */
[----:B------:R-:W-:Y:S02]  /*9620*/  LOP3.LUT R14, R16, 0x3f003f, RZ, 0xc0, !PT ;  /* 0x003f003f100e7812 */ /* 0x000fe400078ec0ff */
[----:B------:R-:W-:-:S02]  /*9630*/  LOP3.LUT R18, R29, 0x3f003f, RZ, 0xc0, !PT ;  /* 0x003f003f1d127812 */ /* 0x000fc400078ec0ff */
[----:B------:R-:W-:Y:S02]  /*9640*/  LOP3.LUT R32, R30, 0x3f003f, RZ, 0xc0, !PT ;  /* 0x003f003f1e207812 */ /* 0x000fe400078ec0ff */
[----:B------:R-:W-:Y:S02]  /*9650*/  LOP3.LUT R17, R3, 0x300030, R10, 0xf8, !PT ;  /* 0x0030003003117812 */ /* 0x000fe400078ef80a */
        /* <DEDUP_REMOVED lines=119> */
.L_x_1328:
        /* <DEDUP_REMOVED lines=49> */
.L_x_1329:
        /* <DEDUP_REMOVED lines=48> */
.L_x_1330:
        /* <DEDUP_REMOVED lines=45> */
.L_x_1327:
        /* <DEDUP_REMOVED lines=17> */
[--C-:B------:R-:W-:Y:S02]  /*a7c0*/  SHF.R.U32.HI R14, RZ, 0xc, R15.reuse ;  /* 0x0000000cff0e7819 */ /* 0x100fe4000001160f */
[----:B----4-:R-:W-:Y:S02]  /*a7d0*/  SHF.R.U32.HI R2, RZ, 0x8, R16 ;  /* 0x00000008ff027819 */ /* 0x010fe40000011610 */
[----:B------:R-:W-:Y:S02]  /*a7e0*/  LOP3.LUT R3, R10, 0xf000f, RZ, 0xc0, !PT ;  /* 0x000f000f0a037812 */ /* 0x000fe400078ec0ff */
[----:B------:R-:W-:Y:S02]  /*a7f0*/  LOP3.LUT R49, R15, 0x3f003f, RZ, 0xc0, !PT ;  /* 0x003f003f0f317812 */ /* 0x000fe400078ec0ff */
[----:B------:R-:W-:-:S02]  /*a800*/  SHF.R.U32.HI R50, RZ, 0x6, R15 ;  /* 0x00000006ff327819 */ /* 0x000fc4000001160f */
[----:B------:R-:W-:Y:S02]  /*a810*/  SHF.R.U32.HI R15, RZ, 0x8, R17 ;  /* 0x00000008ff0f7819 */ /* 0x000fe40000011611 */
[----:B------:R-:W-:Y:S02]  /*a820*/  LOP3.LUT R10, R33, 0xf000f, RZ, 0xc0, !PT ;  /* 0x000f000f210a7812 */ /* 0x000fe400078ec0ff */
[----:B------:R-:W-:Y:S02]  /*a830*/  LOP3.LUT R52, R14, 0xf000f, RZ, 0xc0, !PT ;  /* 0x000f000f0e347812 */ /* 0x000fe400078ec0ff */
[----:B------:R-:W-:Y:S02]  /*a840*/  LOP3.LUT R14, R3, 0x300030, R2, 0xf8, !PT ;  /* 0x00300030030e7812 */ /* 0x000fe400078ef802 */
[----:B------:R-:W-:Y:S02]  /*a850*/  LOP3.LUT R4, R12, 0x3f003f, RZ, 0xc0, !PT ;  /* 0x003f003f0c047812 */ /* 0x000fe400078ec0ff */
[----:B------:R-:W-:-:S02]  /*a860*/  SHF.R.U32.HI R47, RZ, 0x8, R18 ;  /* 0x00000008ff2f7819 */ /* 0x000fc40000011612 */
[--C-:B------:R-:W-:Y:S02]  /*a870*/  SHF.R.U32.HI R48, RZ, 0xa, R18.reuse ;  /* 0x0000000aff307819 */ /* 0x100fe40000011612 */
[----:B------:R-:W-:Y:S02]  /*a880*/  LOP3.LUT R45, R18, 0x3f003f, RZ, 0xc0, !PT ;  /* 0x003f003f122d7812 */ /* 0x000fe400078ec0ff */
[----:B------:R-:W-:Y:S02]  /*a890*/  SHF.R.U32.HI R46, RZ, 0x6, R18 ;  /* 0x00000006ff2e7819 */ /* 0x000fe40000011612 */
[----:B------:R-:W-:Y:S02]  /*a8a0*/  SHF.R.U32.HI R51, RZ, 0x8, R19 ;  /* 0x00000008ff337819 */ /* 0x000fe40000011613 */
[----:B------:R-:W-:Y:S02]  /*a8b0*/  LOP3.LUT R38, R38, 0xf000f, RZ, 0xc0, !PT ;  /* 0x000f000f26267812 */ /* 0x000fe400078ec0ff */
[----:B---3--:R-:W-:-:S02]  /*a8c0*/  SHF.R.U32.HI R2, RZ, 0xc, R28 ;  /* 0x0000000cff027819 */ /* 0x008fc4000001161c */
[----:B------:R-:W-:Y:S02]  /*a8d0*/  SHF.R.U32.HI R12, RZ, 0x6, R12 ;  /* 0x00000006ff0c7819 */ /* 0x000fe4000001160c */
[--C-:B------:R-:W-:Y:S02]  /*a8e0*/  SHF.R.U32.HI R57, RZ, 0xa, R19.reuse ;  /* 0x0000000aff397819 */ /* 0x100fe40000011613 */
[----:B------:R-:W-:Y:S02]  /*a8f0*/  LOP3.LUT R54, R19, 0x3f003f, RZ, 0xc0, !PT ;  /* 0x003f003f13367812 */ /* 0x000fe400078ec0ff */
[----:B------:R-:W-:Y:S02]  /*a900*/  SHF.R.U32.HI R55, RZ, 0x6, R19 ;  /* 0x00000006ff377819 */ /* 0x000fe40000011613 */
[----:B------:R-:W-:Y:S02]  /*a910*/  LOP3.LUT R18, R10, 0x300030, R15, 0xf8, !PT ;  /* 0x003000300a127812 */ /* 0x000fe400078ef80f */
[----:B------:R-:W-:-:S02]  /*a920*/  SHF.R.U32.HI R15, RZ, 0xc, R29 ;  /* 0x0000000cff0f7819 */ /* 0x000fc4000001161d */
[----:B------:R-:W-:Y:S02]  /*a930*/  SHF.R.U32.HI R19, RZ, 0xc, R30 ;  /* 0x0000000cff137819 */ /* 0x000fe4000001161e */
[----:B------:R-:W-:Y:S02]  /*a940*/  SHF.R.U32.HI R53, RZ, 0xc, R31 ;  /* 0x0000000cff357819 */ /* 0x000fe4000001161f */
[----:B------:R-:W-:Y:S02]  /*a950*/  SHF.R.U32.HI R32, RZ, 0x6, R13 ;  /* 0x00000006ff207819 */ /* 0x000fe4000001160d */
[----:B------:R-:W-:Y:S02]  /*a960*/  LOP3.LUT R20, R13, 0x3f003f, RZ, 0xc0, !PT ;  /* 0x003f003f0d147812 */ /* 0x000fe400078ec0ff */
[----:B------:R-:W-:Y:S02]  /*a970*/  SHF.R.U32.HI R11, RZ, 0xa, R16 ;  /* 0x0000000aff0b7819 */ /* 0x000fe40000011610 */
[----:B------:R-:W-:-:S02]  /*a980*/  LOP3.LUT R47, R38, 0x300030, R47, 0xf8, !PT ;  /* 0x00300030262f7812 */ /* 0x000fc400078ef82f */
[----:B------:R-:W-:Y:S02]  /*a990*/  LOP3.LUT R56, R52, 0x300030, R51, 0xf8, !PT ;  /* 0x0030003034387812 */ /* 0x000fe400078ef833 */
[----:B------:R-:W-:Y:S02]  /*a9a0*/  LOP3.LUT R2, R2, 0xf000f, RZ, 0xc0, !PT ;  /* 0x000f000f02027812 */ /* 0x000fe400078ec0ff */
[----:B------:R-:W-:Y:S02]  /*a9b0*/  LOP3.LUT R13, R16, 0x3f003f, RZ, 0xc0, !PT ;  /* 0x003f003f100d7812 */ /* 0x000fe400078ec0ff */
        /* <DEDUP_REMOVED lines=19> */
[----:B------:R-:W-:Y:S02]  /*aaf0*/  LOP3.LUT R15, R2, 0x300030, R11, 0xf8, !PT ;  /* 0x00300030020f7812 */ /* 0x000fe400078ef80b */
        /* <DEDUP_REMOVED lines=120> */
.L_x_1332:
        /* <DEDUP_REMOVED lines=49> */
.L_x_1333:
        /* <DEDUP_REMOVED lines=48> */
.L_x_1334:
        /* <DEDUP_REMOVED lines=46> */
.L_x_1331:
        /* <DEDUP_REMOVED lines=8> */
.L_x_1326:
        /* <DEDUP_REMOVED lines=8> */
[----:B------:R-:W-:Y:S01]  /*bc70*/  HADD2.F32 R11, -RZ, R44.H0_H0 ;  /* 0x2000002cff0b7230 */ /* 0x000fe20000004100 */
[----:B------:R-:W-:Y:S01]  /*bc80*/  ULDC UR5, c[0x0][0x264] ;  /* 0x0000990000057ab9 */ /* 0x000fe20000000800 */
[----:B-----5:R-:W-:Y:S01]  /*bc90*/  HADD2.F32 R12, -RZ, R43.H0_H0 ;  /* 0x2000002bff0c7230 */ /* 0x020fe20000004100 */
[----:B------:R-:W-:Y:S01]  /*bca0*/  ISETP.NE.AND P0, PT, R0, RZ, PT ;  /* 0x000000ff0000720c */ /* 0x000fe20003f05270 */
[----:B------:R-:W-:Y:S02]  /*bcb0*/  HADD2.F32 R13, -RZ, R42.H0_H0 ;  /* 0x2000002aff0d7230 */ /* 0x000fe40000004100 */
[----:B------:R-:W-:Y:S01]  /*bcc0*/  HADD2.F32 R14, -RZ, R41.H0_H0 ;  /* 0x20000029ff0e7230 */ /* 0x000fe20000004100 */
[----:B------:R-:W-:-:S13]  /*bcd0*/  ISETP.LT.OR P0, PT, R5, 0x4, !P0 ;  /* 0x000000040500780c */ /* 0x000fda0004701670 */
.L_x_1353:
        /* <DEDUP_REMOVED lines=11> */
[C---:B------:R-:W-:Y:S02]  /*bd90*/  LOP3.LUT R0, R16.reuse, 0xf000f, RZ, 0xc0, !PT ;  /* 0x000f000f10007812 */ /* 0x040fe400078ec0ff */
[----:B------:R-:W-:Y:S02]  /*bda0*/  LOP3.LUT R2, R16, 0xf000f0, RZ, 0xc0, !PT ;  /* 0x00f000f010027812 */ /* 0x000fe400078ec0ff */
        /* <DEDUP_REMOVED lines=46> */
[----:B------:R-:W0:Y:S01]  /*c090*/  LDS.64 R46, [UR4] ;  /* 0x00000004ff2e7984 */ /* 0x000e220008000a00 */
        /* <DEDUP_REMOVED lines=24> */
[----:B------:R-:W-:-:S02]  /*c220*/  HADD2.F32 R47, -RZ, R47.H1_H1 ;  /* 0x3000002fff2f7230 */ /* 0x000fc40000004100 */
[C---:B------:R-:W-:Y:S01]  /*c230*/  FFMA.FTZ R4, R48.reuse, R2, R49 ;  /* 0x0000000230047223 */ /* 0x040fe20000010031 */
[----:B------:R-:W-:Y:S02]  /*c240*/  HADD2.F32 R0, -RZ, R15.H1_H1 ;  /* 0x3000000fff007230 */ /* 0x000fe40000004100 */
[----:B------:R-:W-:Y:S01]  /*c250*/  FFMA.FTZ R45, R48, R46, R45 ;  /* 0x0000002e302d7223 */ /* 0x000fe2000001002d */
[----:B------:R-:W-:Y:S02]  /*c260*/  HADD2.F32 R2, -RZ, R20.H1_H1 ;  /* 0x30000014ff027230 */ /* 0x000fe40000004100 */
[----:B------:R-:W-:Y:S02]  /*c270*/  HADD2.F32 R50, -RZ, R31.H0_H0 ;  /* 0x2000001fff327230 */ /* 0x000fe40000004100 */
[----:B------:R-:W-:Y:S01]  /*c280*/  FFMA.FTZ R0, R0, R47, R3 ;  /* 0x0000002f00007223 */ /* 0x000fe20000010003 */
[----:B------:R-:W-:Y:S02]  /*c290*/  HADD2.F32 R46, -RZ, R29.H1_H1 ;  /* 0x3000001dff2e7230 */ /* 0x000fe40000004100 */
[----:B------:R-:W-:Y:S01]  /*c2a0*/  FFMA.FTZ R49, R47, R2, R4 ;  /* 0x000000022f317223 */ /* 0x000fe20000010004 */
[----:B------:R-:W-:-:S02]  /*c2b0*/  HADD2.F32 R3, -RZ, R32.H0_H0 ;  /* 0x20000020ff037230 */ /* 0x000fc40000004100 */
[----:B------:R-:W-:Y:S01]  /*c2c0*/  FFMA.FTZ R53, R48, R50, R53 ;  /* 0x0000003230357223 */ /* 0x000fe20000010035 */
[--C-:B-1----:R-:W-:Y:S02]  /*c2d0*/  HADD2.F32 R2, -RZ, R16.reuse.H0_H0 ;  /* 0x20000010ff027230 */ /* 0x102fe40000004100 */
[----:B------:R-:W-:Y:S01]  /*c2e0*/  FFMA.FTZ R51, R47, R46, R45 ;  /* 0x0000002e2f337223 */ /* 0x000fe2000001002d */
[----:B------:R-:W-:Y:S02]  /*c2f0*/  HADD2.F32 R48, -RZ, R31.H1_H1 ;  /* 0x3000001fff307230 */ /* 0x000fe40000004100 */
[----:B------:R-:W-:Y:S02]  /*c300*/  HADD2.F32 R45, -RZ, R16.H1_H1 ;  /* 0x30000010ff2d7230 */ /* 0x000fe40000004100 */
[----:B------:R-:W-:Y:S01]  /*c310*/  FFMA.FTZ R3, R3, R2, R0 ;  /* 0x0000000203037223 */ /* 0x000fe20000010000 */
[----:B------:R-:W-:Y:S02]  /*c320*/  HADD2.F32 R16, -RZ, R34.H0_H0 ;  /* 0x20000022ff107230 */ /* 0x000fe40000004100 */
[----:B------:R-:W-:Y:S01]  /*c330*/  FFMA.FTZ R53, R47, R48, R53 ;  /* 0x000000302f357223 */ /* 0x000fe20000010035 */
[----:B------:R-:W-:-:S02]  /*c340*/  HADD2.F32 R50, -RZ, R38.H0_H0 ;  /* 0x20000026ff327230 */ /* 0x000fc40000004100 */
[----:B------:R-:W-:Y:S02]  /*c350*/  HADD2.F32 R0, -RZ, R32.H1_H1 ;  /* 0x30000020ff007230 */ /* 0x000fe40000004100 */
[C---:B------:R-:W-:Y:S01]  /*c360*/  FFMA.FTZ R16, R2.reuse, R16, R49 ;  /* 0x0000001002107223 */ /* 0x040fe20000010031 */
[----:B------:R-:W-:Y:S02]  /*c370*/  HADD2.F32 R46, -RZ, R34.H1_H1 ;  /* 0x30000022ff2e7230 */ /* 0x000fe40000004100 */
[----:B------:R-:W-:Y:S01]  /*c380*/  FFMA.FTZ R53, R2, R50, R53 ;  /* 0x0000003202357223 */ /* 0x000fe20000010035 */
[--C-:B------:R-:W-:Y:S02]  /*c390*/  HADD2.F32 R48, -RZ, R36.reuse.H0_H0 ;  /* 0x20000024ff307230 */ /* 0x100fe40000004100 */
[----:B------:R-:W-:Y:S01]  /*c3a0*/  FFMA.FTZ R0, R0, R45, R3 ;  /* 0x0000002d00007223 */ /* 0x000fe20000010003 */
[----:B------:R-:W-:Y:S02]  /*c3b0*/  HADD2.F32 R4, -RZ, R17.H0_H0 ;  /* 0x20000011ff047230 */ /* 0x000fe40000004100 */
[----:B------:R-:W-:Y:S01]  /*c3c0*/  FFMA.FTZ R47, R45, R46, R16 ;  /* 0x0000002e2d2f7223 */ /* 0x000fe20000010010 */
[----:B------:R-:W-:-:S02]  /*c3d0*/  HADD2.F32 R16, -RZ, R36.H1_H1 ;  /* 0x30000024ff107230 */ /* 0x000fc40000004100 */
[----:B------:R-:W-:Y:S01]  /*c3e0*/  FFMA.FTZ R48, R2, R48, R51 ;  /* 0x0000003002307223 */ /* 0x000fe20000010033 */
[----:B------:R-:W-:Y:S02]  /*c3f0*/  HADD2.F32 R50, -RZ, R38.H1_H1 ;  /* 0x30000026ff327230 */ /* 0x000fe40000004100 */
        /* <DEDUP_REMOVED lines=31> */
.L_x_1338:
        /* <DEDUP_REMOVED lines=91> */
.L_x_1340:
        /* <DEDUP_REMOVED lines=90> */
.L_x_1341:
        /* <DEDUP_REMOVED lines=87> */
.L_x_1339:
[----:B------:R-:W0:Y:S02]  /*d6b0*/  LDC R15, c[0x0][0x23c] ;  /* 0x00008f00ff0f7b82 */ /* 0x000e240000000800 */
[----:B0-----:R-:W-:-:S05]  /*d6c0*/  IMAD.WIDE R16, R15, 0x4, R6 ;  /* 0x000000040f107825 */ /* 0x001fca00078e0206 */
[----:B------:R-:W2:Y:S02]  /*d6d0*/  LDG.E.128.CONSTANT R28, desc[UR6][R16.64] ;  /* 0x00000006101c7981 */ /* 0x000ea4000c1e9d00 */
[C---:B--2---:R-:W-:Y:S02]  /*d6e0*/  LOP3.LUT R20, R30.reuse, 0xf000f, RZ, 0xc0, !PT ;  /* 0x000f000f1e147812 */ /* 0x044fe400078ec0ff */
[----:B------:R-:W-:Y:S02]  /*d6f0*/  LOP3.LUT R32, R30, 0xf000f0, RZ, 0xc0, !PT ;  /* 0x00f000f01e207812 */ /* 0x000fe400078ec0ff */
[----:B------:R-:W-:Y:S02]  /*d700*/  SHF.R.U32.HI R30, RZ, 0x8, R30 ;  /* 0x00000008ff1e7819 */ /* 0x000fe4000001161e */
[C---:B------:R-:W-:Y:S02]  /*d710*/  LOP3.LUT R0, R28.reuse, 0xf000f, RZ, 0xc0, !PT ;  /* 0x000f000f1c007812 */ /* 0x040fe400078ec0ff */
[----:B------:R-:W-:-:S02]  /*d720*/  LOP3.LUT R2, R28, 0xf000f0, RZ, 0xc0, !PT ;  /* 0x00f000f01c027812 */ /* 0x000fc400078ec0ff */
[C---:B------:R-:W-:Y:S02]  /*d730*/  LOP3.LUT R4, R29.reuse, 0xf000f, RZ, 0xc0, !PT ;  /* 0x000f000f1d047812 */ /* 0x040fe400078ec0ff */
[----:B------:R-:W-:Y:S02]  /*d740*/  LOP3.LUT R18, R29, 0xf000f0, RZ, 0xc0, !PT ;  /* 0x00f000f01d127812 */ /* 0x000fe400078ec0ff */
[----:B------:R-:W-:Y:S02]  /*d750*/  SHF.R.U32.HI R28, RZ, 0x8, R28 ;  /* 0x00000008ff1c7819 */ /* 0x000fe4000001161c */
[----:B------:R-:W-:Y:S02]  /*d760*/  SHF.R.U32.HI R29, RZ, 0x8, R29 ;  /* 0x00000008ff1d7819 */ /* 0x000fe4000001161d */
[C---:B------:R-:W-:Y:S02]  /*d770*/  LOP3.LUT R33, R31.reuse, 0xf000f, RZ, 0xc0, !PT ;  /* 0x000f000f1f217812 */ /* 0x040fe400078ec0ff */
[----:B------:R-:W-:-:S02]  /*d780*/  LOP3.LUT R34, R31, 0xf000f0, RZ, 0xc0, !PT ;  /* 0x00f000f01f227812 */ /* 0x000fc400078ec0ff */
[----:B------:R-:W-:Y:S02]  /*d790*/  SHF.R.U32.HI R35, RZ, 0x8, R31 ;  /* 0x00000008ff237819 */ /* 0x000fe4000001161f */
[----:B------:R-:W-:Y:S02]  /*d7a0*/  LOP3.LUT R31, R20, 0x64006400, RZ, 0xfc, !PT ;  /* 0x64006400141f7812 */ /* 0x000fe400078efcff */
[C---:B------:R-:W-:Y:S02]  /*d7b0*/  LOP3.LUT R20, R30.reuse, 0xf000f, RZ, 0xc0, !PT ;  /* 0x000f000f1e147812 */ /* 0x040fe400078ec0ff */
        /* <DEDUP_REMOVED lines=13> */
[----:B------:R-:W-:Y:S01]  /*d890*/  HADD2 R46, R47, -1032, -1032 ;  /* 0xe408e4082f2e7430 */ /* 0x000fe20000000000 */
        /* <DEDUP_REMOVED lines=18> */
[----:B------:R-:W-:-:S02]  /*d9c0*/  HADD2 R35, R3, -1032, -1032 ;  /* 0xe408e40803237430 */ /* 0x000fc40000000000 */
        /* <DEDUP_REMOVED lines=42> */
[----:B-1----:R-:W-:Y:S02]  /*dc70*/  HADD2.F32 R2, -RZ, R18.H0_H0 ;  /* 0x20000012ff027230 */ /* 0x002fe40000004100 */
[----:B------:R-:W-:Y:S01]  /*dc80*/  FFMA.FTZ R55, R53, R48, R55 ;  /* 0x0000003035377223 */ /* 0x000fe20000010037 */
[----:B------:R-:W-:Y:S02]  /*dc90*/  HADD2.F32 R50, -RZ, R34.H1_H1 ;  /* 0x30000022ff327230 */ /* 0x000fe40000004100 */
[----:B------:R-:W-:Y:S02]  /*dca0*/  HADD2.F32 R49, -RZ, R18.H1_H1 ;  /* 0x30000012ff317230 */ /* 0x000fe40000004100 */
[----:B------:R-:W-:Y:S01]  /*dcb0*/  FFMA.FTZ R3, R3, R2, R0 ;  /* 0x0000000203037223 */ /* 0x000fe20000010000 */
[----:B------:R-:W-:-:S02]  /*dcc0*/  HADD2.F32 R18, -RZ, R37.H0_H0 ;  /* 0x20000025ff127230 */ /* 0x000fc40000004100 */
[----:B------:R-:W-:Y:S01]  /*dcd0*/  FFMA.FTZ R57, R53, R50, R57 ;  /* 0x0000003235397223 */ /* 0x000fe20000010039 */
[----:B------:R-:W-:Y:S02]  /*dce0*/  HADD2.F32 R52, -RZ, R46.H0_H0 ;  /* 0x2000002eff347230 */ /* 0x000fe40000004100 */
[----:B------:R-:W-:Y:S02]  /*dcf0*/  HADD2.F32 R0, -RZ, R35.H1_H1 ;  /* 0x30000023ff007230 */ /* 0x000fe40000004100 */
[C---:B------:R-:W-:Y:S01]  /*dd00*/  FFMA.FTZ R18, R2.reuse, R18, R51 ;  /* 0x0000001202127223 */ /* 0x040fe20000010033 */
[----:B------:R-:W-:Y:S02]  /*dd10*/  HADD2.F32 R48, -RZ, R37.H1_H1 ;  /* 0x30000025ff307230 */ /* 0x000fe40000004100 */
[----:B------:R-:W-:Y:S01]  /*dd20*/  FFMA.FTZ R57, R2, R52, R57 ;  /* 0x0000003402397223 */ /* 0x000fe20000010039 */
[----:B------:R-:W-:Y:S02]  /*dd30*/  HADD2.F32 R50, -RZ, R39.H0_H0 ;  /* 0x20000027ff327230 */ /* 0x000fe40000004100 */
[----:B------:R-:W-:Y:S01]  /*dd40*/  FFMA.FTZ R0, R0, R49, R3 ;  /* 0x0000003100007223 */ /* 0x000fe20000010003 */
[----:B------:R-:W-:-:S02]  /*dd50*/  HADD2.F32 R4, -RZ, R19.H0_H0 ;  /* 0x20000013ff047230 */ /* 0x000fc40000004100 */
[C---:B------:R-:W-:Y:S01]  /*dd60*/  FFMA.FTZ R51, R49.reuse, R48, R18 ;  /* 0x0000003031337223 */ /* 0x040fe20000010012 */
[----:B------:R-:W-:Y:S02]  /*dd70*/  HADD2.F32 R18, -RZ, R39.H1_H1 ;  /* 0x30000027ff127230 */ /* 0x000fe40000004100 */
[----:B------:R-:W-:Y:S01]  /*dd80*/  FFMA.FTZ R50, R2, R50, R55 ;  /* 0x0000003202327223 */ /* 0x000fe20000010037 */
[----:B------:R-:W-:Y:S02]  /*dd90*/  HADD2.F32 R52, -RZ, R46.H1_H1 ;  /* 0x3000002eff347230 */ /* 0x000fe40000004100 */
        /* <DEDUP_REMOVED lines=10> */
[----:B------:R-:W-:Y:S02]  /*de40*/  HADD2.F32 R0, -RZ, R36.H1_H1 ;  /* 0x30000024ff007230 */ /* 0x000fe40000004100 */
[----:B------:R-:W-:Y:S02]  /*de50*/  HADD2.F32 R2, -RZ, R38.H1_H1 ;  /* 0x30000026ff027230 */ /* 0x000fe40000004100 */
[----:B------:R-:W-:Y:S01]  /*de60*/  FFMA.FTZ R49, R4, R49, R57 ;  /* 0x0000003104317223 */ /* 0x000fe20000010039 */
[----:B------:R-:W-:-:S02]  /*de70*/  HADD2.F32 R48, -RZ, R45.H1_H1 ;  /* 0x3000002dff307230 */ /* 0x000fc40000004100 */
[----:B------:R-:W-:Y:S01]  /*de80*/  FFMA.FTZ R0, R0, R19, R3 ;  /* 0x0000001300007223 */ /* 0x000fe20000010003 */
[----:B------:R-:W-:Y:S02]  /*de90*/  HADD2.F32 R50, -RZ, R47.H1_H1 ;  /* 0x3000002fff327230 */ /* 0x000fe40000004100 */
        /* <DEDUP_REMOVED lines=15> */
.L_x_1342:
[----:B------:R-:W-:Y:S05]  /*df90*/  @!P3 BRA `(.L_x_1343) ;  /* 0x00000010002cb947 */ /* 0x000fea0003800000 */
[----:B------:R-:W-:Y:S02]  /*dfa0*/  PRMT R0, R90, 0x9910, RZ ;  /* 0x000099105a007816 */ /* 0x000fe400000000ff */
[----:B------:R-:W-:Y:S02]  /*dfb0*/  ISETP.GE.AND P5, PT, R95, 0x3, PT ;  /* 0x000000035f00780c */ /* 0x000fe40003fa6270 */
[----:B------:R-:W-:-:S13]  /*dfc0*/  ISETP.NE.AND P4, PT, R0, RZ, PT ;  /* 0x000000ff0000720c */ /* 0x000fda0003f85270 */
[----:B------:R-:W-:Y:S05]  /*dfd0*/  @!P4 BRA `(.L_x_1344) ;  /* 0x000000040058c947 */ /* 0x000fea0003800000 */
[----:B------:R-:W0:Y:S01]  /*dfe0*/  LDS.64 R2, [UR4+0x50] ;  /* 0x00005004ff027984 */ /* 0x000e220008000a00 */
[--C-:B------:R-:W-:Y:S02]  /*dff0*/  HADD2.F32 R0, -RZ, R29.reuse.H0_H0 ;  /* 0x2000001dff007230 */ /* 0x100fe40000004100 */
[----:B------:R-:W-:Y:S01]  /*e000*/  HADD2.F32 R54, -RZ, R29.H1_H1 ;  /* 0x3000001dff367230 */ /* 0x000fe20000004100 */
        /* <DEDUP_REMOVED lines=12> */
[----:B------:R-:W-:Y:S02]  /*e0d0*/  HADD2.F32 R54, -RZ, R33.H1_H1 ;  /* 0x30000021ff367230 */ /* 0x000fe40000004100 */
        /* <DEDUP_REMOVED lines=34> */
[----:B------:R-:W-:Y:S01]  /*e300*/  FFMA.FTZ R53, R50, R18, R53 ;  /* 0x0000001232357223 */ /* 0x000fe20000010035 */
        /* <DEDUP_REMOVED lines=35> */
.L_x_1344:
[----:B------:R-:W-:Y:S05]  /*e540*/  @!P5 BRA `(.L_x_1343) ;  /* 0x0000000800c0d947 */ /* 0x000fea0003800000 */
[----:B------:R-:W-:-:S04]  /*e550*/  PRMT R0, R92, 0x9910, RZ ;  /* 0x000099105c007816 */ /* 0x000fc800000000ff */
        /* <DEDUP_REMOVED lines=88> */
.L_x_1345:
        /* <DEDUP_REMOVED lines=37> */
[----:B-1----:R-:W-:Y:S02]  /*ed30*/  HADD2.F32 R3, -RZ, R18.H0_H0 ;  /* 0x20000012ff037230 */ /* 0x002fe40000004100 */
[----:B------:R-:W-:Y:S01]  /*ed40*/  FFMA.FTZ R28, R31, R51, R4 ;  /* 0x000000331f1c7223 */ /* 0x000fe20000010004 */
[--C-:B------:R-:W-:Y:S02]  /*ed50*/  HADD2.F32 R2, -RZ, R19.reuse.H0_H0 ;  /* 0x20000013ff027230 */ /* 0x100fe40000004100 */
[----:B------:R-:W-:Y:S02]  /*ed60*/  HADD2.F32 R4, -RZ, R19.H1_H1 ;  /* 0x30000013ff047230 */ /* 0x000fe40000004100 */
[----:B------:R-:W-:Y:S01]  /*ed70*/  FFMA.FTZ R19, R29, R3, R0 ;  /* 0x000000031d137223 */ /* 0x000fe20000010000 */
[----:B------:R-:W-:-:S02]  /*ed80*/  HADD2.F32 R33, -RZ, R34.H1_H1 ;  /* 0x30000022ff217230 */ /* 0x000fc40000004100 */
[----:B------:R-:W-:Y:S02]  /*ed90*/  HADD2.F32 R29, -RZ, R37.H0_H0 ;  /* 0x20000025ff1d7230 */ /* 0x000fe40000004100 */
[----:B------:R-:W-:Y:S02]  /*eda0*/  HADD2.F32 R18, -RZ, R18.H1_H1 ;  /* 0x30000012ff127230 */ /* 0x000fe40000004100 */
[----:B------:R-:W-:Y:S01]  /*edb0*/  FFMA.FTZ R50, R33, R51, R50 ;  /* 0x0000003321327223 */ /* 0x000fe20000010032 */
[----:B------:R-:W-:Y:S02]  /*edc0*/  HADD2.F32 R0, -RZ, R35.H1_H1 ;  /* 0x30000023ff007230 */ /* 0x000fe40000004100 */
        /* <DEDUP_REMOVED lines=40> */
.L_x_1343:
[----:B------:R-:W-:-:S05]  /*f050*/  IMAD.WIDE R16, R15, 0x4, R16 ;  /* 0x000000040f107825 */ /* 0x000fca00078e0210 */
        /* <DEDUP_REMOVED lines=140> */
.L_x_1346:
        /* <DEDUP_REMOVED lines=91> */
.L_x_1348:
        /* <DEDUP_REMOVED lines=90> */
.L_x_1349:
        /* <DEDUP_REMOVED lines=87> */
.L_x_1347:
[----:B------:R-:W-:-:S06]  /*109e0*/  IMAD.WIDE R16, R15, 0x4, R16 ;  /* 0x000000040f107825 */ /* 0x000fcc00078e0210 */
[----:B------:R-:W2:Y:S02]  /*109f0*/  LDG.E.128.CONSTANT R16, desc[UR6][R16.64] ;  /* 0x0000000610107981 */ /* 0x000ea4000c1e9d00 */
[----:B--2---:R-:W-:Y:S02]  /*10a00*/  LOP3.LUT R4, R17, 0xf000f0, RZ, 0xc0, !PT ;  /* 0x00f000f011047812 */ /* 0x004fe400078ec0ff */
[----:B------:R-:W-:Y:S02]  /*10a10*/  SHF.R.U32.HI R3, RZ, 0x8, R16 ;  /* 0x00000008ff037819 */ /* 0x000fe40000011610 */
[C---:B------:R-:W-:Y:S02]  /*10a20*/  LOP3.LUT R0, R16.reuse, 0xf000f, RZ, 0xc0, !PT ;  /* 0x000f000f10007812 */ /* 0x040fe400078ec0ff */
[----:B------:R-:W-:Y:S02]  /*10a30*/  LOP3.LUT R2, R16, 0xf000f0, RZ, 0xc0, !PT ;  /* 0x00f000f010027812 */ /* 0x000fe400078ec0ff */
[----:B------:R-:W-:-:S02]  /*10a40*/  LOP3.LUT R33, R18, 0xf000f, RZ, 0xc0, !PT ;  /* 0x000f000f12217812 */ /* 0x000fc400078ec0ff */
[----:B------:R-:W-:Y:S02]  /*10a50*/  LOP3.LUT R15, R18, 0xf000f0, RZ, 0xc0, !PT ;  /* 0x00f000f0120f7812 */ /* 0x000fe400078ec0ff */
[----:B------:R-:W-:Y:S02]  /*10a60*/  SHF.R.U32.HI R34, RZ, 0x8, R18 ;  /* 0x00000008ff227819 */ /* 0x000fe40000011612 */
[----:B------:R-:W-:Y:S02]  /*10a70*/  SHF.R.U32.HI R36, RZ, 0x8, R19 ;  /* 0x00000008ff247819 */ /* 0x000fe40000011613 */
        /* <DEDUP_REMOVED lines=8> */
[----:B------:R-:W-:Y:S02]  /*10b00*/  SHF.R.U32.HI R32, RZ, 0x8, R17 ;  /* 0x00000008ff207819 */ /* 0x000fe40000011611 */
        /* <DEDUP_REMOVED lines=70> */
[----:B------:R-:W-:-:S02]  /*10f70*/  HADD2.F32 R3, -RZ, R35.H0_H0 ;  /* 0x20000023ff037230 */ /* 0x000fc40000004100 */
[C---:B------:R-:W-:Y:S01]  /*10f80*/  FFMA.FTZ R45, R47.reuse, R2, R4 ;  /* 0x000000022f2d7223 */ /* 0x040fe20000010004 */
[----:B-1----:R-:W-:Y:S02]  /*10f90*/  HADD2.F32 R2, -RZ, R16.H0_H0 ;  /* 0x20000010ff027230 */ /* 0x002fe40000004100 */
        /* <DEDUP_REMOVED lines=11> */
[----:B------:R-:W-:Y:S02]  /*11050*/  HADD2.F32 R48, -RZ, R37.H0_H0 ;  /* 0x20000025ff307230 */ /* 0x000fe40000004100 */
        /* <DEDUP_REMOVED lines=37> */
.L_x_1350:
        /* <DEDUP_REMOVED lines=16> */
[--C-:B------:R-:W-:Y:S02]  /*113b0*/  HADD2.F32 R47, -RZ, R3.reuse.H0_H0 ;  /* 0x20000003ff2f7230 */ /* 0x100fe40000004100 */
[-C--:B------:R-:W-:Y:S01]  /*113c0*/  FFMA.FTZ R0, R0, R39.reuse, RZ ;  /* 0x0000002700007223 */ /* 0x080fe200000100ff */
[----:B------:R-:W-:Y:S02]  /*113d0*/  HADD2.F32 R46, -RZ, R3.H1_H1 ;  /* 0x30000003ff2e7230 */ /* 0x000fe40000004100 */
[----:B------:R-:W-:Y:S01]  /*113e0*/  FFMA.FTZ R4, R4, R39, RZ ;  /* 0x0000002704047223 */ /* 0x000fe200000100ff */
[----:B------:R-:W-:-:S02]  /*113f0*/  HADD2.F32 R2, -RZ, R31.H0_H0 ;  /* 0x2000001fff027230 */ /* 0x000fc40000004100 */
[-C--:B------:R-:W-:Y:S01]  /*11400*/  FFMA.FTZ R0, R49, R45.reuse, R0 ;  /* 0x0000002d31007223 */ /* 0x080fe20000010000 */
[--C-:B------:R-:W-:Y:S02]  /*11410*/  HADD2.F32 R3, -RZ, R32.reuse.H0_H0 ;  /* 0x20000020ff037230 */ /* 0x100fe40000004100 */
[----:B------:R-:W-:Y:S01]  /*11420*/  FFMA.FTZ R4, R53, R45, R4 ;  /* 0x0000002d35047223 */ /* 0x000fe20000010004 */
[----:B------:R-:W-:Y:S02]  /*11430*/  HADD2.F32 R49, -RZ, R32.H1_H1 ;  /* 0x30000020ff317230 */ /* 0x000fe40000004100 */
        /* <DEDUP_REMOVED lines=18> */
[----:B-1----:R-:W-:Y:S02]  /*11560*/  HADD2.F32 R0, -RZ, R16.H0_H0 ;  /* 0x20000010ff007230 */ /* 0x002fe40000004100 */
        /* <DEDUP_REMOVED lines=13> */
[----:B------:R-:W-:Y:S02]  /*11640*/  HADD2.F32 R2, -RZ, R17.H0_H0 ;  /* 0x20000011ff027230 */ /* 0x000fe40000004100 */
[-C--:B------:R-:W-:Y:S01]  /*11650*/  FFMA.FTZ R39, R48, R16.reuse, R39 ;  /* 0x0000001030277223 */ /* 0x080fe20000010027 */
[----:B------:R-:W-:Y:S02]  /*11660*/  HADD2.F32 R0, -RZ, R28.H0_H0 ;  /* 0x2000001cff007230 */ /* 0x000fe40000004100 */
        /* <DEDUP_REMOVED lines=31> */
.L_x_1351:
        /* <DEDUP_REMOVED lines=90> */
.L_x_1352:
        /* <DEDUP_REMOVED lines=10> */
[----:B------:R-:W-:Y:S02]  /*11ea0*/  HADD2.F32 R46, -RZ, R3.H1_H1 ;  /* 0x30000003ff2e7230 */ /* 0x000fe40000004100 */
[----:B------:R-:W-:Y:S01]  /*11eb0*/  FFMA.FTZ R4, R4, R39, RZ ;  /* 0x0000002704047223 */ /* 0x000fe200000100ff */
[--C-:B------:R-:W-:Y:S02]  /*11ec0*/  HADD2.F32 R2, -RZ, R31.reuse.H0_H0 ;  /* 0x2000001fff027230 */ /* 0x100fe40000004100 */
[----:B------:R-:W-:Y:S01]  /*11ed0*/  FFMA.FTZ R0, R33, R45, R0 ;  /* 0x0000002d21007223 */ /* 0x000fe20000010000 */
[--C-:B------:R-:W-:Y:S02]  /*11ee0*/  HADD2.F32 R3, -RZ, R32.reuse.H0_H0 ;  /* 0x20000020ff037230 */ /* 0x100fe40000004100 */
[----:B------:R-:W-:Y:S02]  /*11ef0*/  HADD2.F32 R31, -RZ, R31.H1_H1 ;  /* 0x3000001fff1f7230 */ /* 0x000fe40000004100 */
[----:B------:R-:W-:Y:S01]  /*11f00*/  FFMA.FTZ R2, R2, R39, RZ ;  /* 0x0000002702027223 */ /* 0x000fe200000100ff */
[----:B------:R-:W-:-:S02]  /*11f10*/  HADD2.F32 R33, -RZ, R32.H1_H1 ;  /* 0x30000020ff217230 */ /* 0x000fc40000004100 */
        /* <DEDUP_REMOVED lines=69> */
.L_x_1337:
[----:B------:R-:W0:Y:S01]  /*12370*/  LDC R89, c[0x0][0x23c] ;  /* 0x00008f00ff597b82 */ /* 0x000e220000000800 */
[----:B------:R-:W-:Y:S01]  /*12380*/  IADD3 R93, R93, 0x20, RZ ;  /* 0x000000205d5d7810 */ /* 0x000fe20007ffe0ff */
[----:B------:R-:W-:-:S03]  /*12390*/  UIADD3 UR4, UR4, 0x40, URZ ;  /* 0x0000004004047890 */ /* 0x000fc6000fffe03f */
[C---:B------:R-:W-:Y:S02]  /*123a0*/  ISETP.GE.AND P2, PT, R93.reuse, UR5, PT ;  /* 0x000000055d007c0c */ /* 0x040fe4000bf46270 */
[----:B------:R-:W-:Y:S01]  /*123b0*/  ISETP.LT.AND P3, PT, R93, R94, PT ;  /* 0x0000005e5d00720c */ /* 0x000fe20003f61270 */
[----:B0-----:R-:W-:-:S12]  /*123c0*/  IMAD.WIDE R6, R89, 0x10, R6 ;  /* 0x0000001059067825 */ /* 0x001fd800078e0206 */
[----:B------:R-:W-:Y:S05]  /*123d0*/  @!P2 BRA P3, `(.L_x_1353) ;  /* 0xffffff980040a947 */ /* 0x000fea000183ffff */
.L_x_1336:
        /* <DEDUP_REMOVED lines=8> */
.L_x_1359:
[----:B------:R-:W0:Y:S01]  /*12460*/  LDC R89, c[0x0][0x23c] ;  /* 0x00008f00ff597b82 */ /* 0x000e220000000800 */
[----:B-----5:R1:W5:Y:S01]  /*12470*/  LDG.E.128.CONSTANT R12, desc[UR6][R6.64] ;  /* 0x00000006060c7981 */ /* 0x020362000c1e9d00 */
[----:B0-----:R-:W-:-:S05]  /*12480*/  IMAD.WIDE R2, R89, 0x4, R6 ;  /* 0x0000000459027825 */ /* 0x001fca00078e0206 */
[----:B------:R1:W5:Y:S01]  /*12490*/  LDG.E.128.CONSTANT R8, desc[UR6][R2.64] ;  /* 0x0000000602087981 */ /* 0x000362000c1e9d00 */
[----:B------:R-:W-:Y:S01]  /*124a0*/  IMAD.WIDE R96, R89, 0x4, R2 ;  /* 0x0000000459607825 */ /* 0x000fe200078e0202 */
[----:B------:R-:W-:Y:S06]  /*124b0*/  @!P1 BRA `(.L_x_1355) ;  /* 0x0000002000a89947 */ /* 0x000fec0003800000 */
[----:B-1----:R-:W2:Y:S01]  /*124c0*/  LDG.E.128.CONSTANT R4, desc[UR6][R96.64] ;  /* 0x0000000660047981 */ /* 0x002ea2000c1e9d00 */
[----:B-----5:R-:W-:Y:S02]  /*124d0*/  SHF.R.U32.HI R19, RZ, 0xf, R14 ;  /* 0x0000000fff137819 */ /* 0x020fe4000001160e */
[----:B------:R-:W-:Y:S02]  /*124e0*/  SHF.R.U32.HI R28, RZ, 0xf, R15 ;  /* 0x0000000fff1c7819 */ /* 0x000fe4000001160f */
[----:B------:R-:W-:Y:S02]  /*124f0*/  SHF.R.U32.HI R20, RZ, 0xe, R10 ;  /* 0x0000000eff147819 */ /* 0x000fe4000001160a */
[--C-:B------:R-:W-:Y:S02]  /*12500*/  SHF.R.U32.HI R29, RZ, 0xe, R11.reuse ;  /* 0x0000000eff1d7819 */ /* 0x100fe4000001160b */
[----:B------:R-:W-:Y:S02]  /*12510*/  LOP3.LUT R62, R11, 0x380038, RZ, 0xc0, !PT ;  /* 0x003800380b3e7812 */ /* 0x000fe400078ec0ff */
[----:B------:R-:W-:-:S02]  /*12520*/  SHF.R.U32.HI R49, RZ, 0x6, R11 ;  /* 0x00000006ff317819 */ /* 0x000fc4000001160b */
[----:B------:R-:W-:Y:S02]  /*12530*/  LOP3.LUT R58, R11, 0x70007, RZ, 0xc0, !PT ;  /* 0x000700070b3a7812 */ /* 0x000fe400078ec0ff */
[----:B------:R-:W-:Y:S02]  /*12540*/  LOP3.LUT R19, R19, 0x10001, RZ, 0xc0, !PT ;  /* 0x0001000113137812 */ /* 0x000fe400078ec0ff */
[----:B------:R-:W-:Y:S02]  /*12550*/  PRMT R11, R91, 0x9910, RZ ;  /* 0x000099105b0b7816 */ /* 0x000fe400000000ff */
[----:B------:R-:W-:Y:S02]  /*12560*/  LOP3.LUT R28, R28, 0x10001, RZ, 0xc0, !PT ;  /* 0x000100011c1c7812 */ /* 0x000fe400078ec0ff */
[----:B------:R-:W-:Y:S02]  /*12570*/  SHF.R.U32.HI R0, RZ, 0xf, R12 ;  /* 0x0000000fff007819 */ /* 0x000fe4000001160c */
[----:B------:R-:W-:-:S02]  /*12580*/  LOP3.LUT R61, R15, 0x380038, RZ, 0xc0, !PT ;  /* 0x003800380f3d7812 */ /* 0x000fc400078ec0ff */
[----:B------:R-:W-:Y:S02]  /*12590*/  SHF.R.U32.HI R35, RZ, 0x6, R15 ;  /* 0x00000006ff237819 */ /* 0x000fe4000001160f */
[----:B------:R-:W-:Y:S02]  /*125a0*/  LOP3.LUT R46, R15, 0x70007, RZ, 0xc0, !PT ;  /* 0x000700070f2e7812 */ /* 0x000fe400078ec0ff */
[----:B------:R-:W-:Y:S02]  /*125b0*/  SHF.R.U32.HI R38, RZ, 0x6, R8 ;  /* 0x00000006ff267819 */ /* 0x000fe40000011608 */
[C---:B------:R-:W-:Y:S02]  /*125c0*/  LOP3.LUT R15, R10.reuse, 0x380038, RZ, 0xc0, !PT ;  /* 0x003800380a0f7812 */ /* 0x040fe400078ec0ff */
[----:B------:R-:W-:Y:S02]  /*125d0*/  SHF.R.U32.HI R37, RZ, 0x6, R10 ;  /* 0x00000006ff257819 */ /* 0x000fe4000001160a */
[----:B------:R-:W-:Y:S01]  /*125e0*/  LOP3.LUT R54, R10, 0x70007, RZ, 0xc0, !PT ;  /* 0x000700070a367812 */ /* 0x000fe200078ec0ff */
[----:B------:R-:W-:Y:S01]  /*125f0*/  HFMA2.MMA R10, -RZ, RZ, 0, 0.015625 ;  /* 0x00002400ff0a7435 */ /* 0x000fe200000001ff */
[----:B------:R-:W-:-:S02]  /*12600*/  LOP3.LUT R20, R19, 0x20002, R20, 0xf8, !PT ;  /* 0x0002000213147812 */ /* 0x000fc400078ef814 */
[----:B------:R-:W-:Y:S02]  /*12610*/  LOP3.LUT R19, R28, 0x20002, R29, 0xf8, !PT ;  /* 0x000200021c137812 */ /* 0x000fe400078ef81d */
[----:B------:R-:W-:Y:S02]  /*12620*/  ISETP.NE.AND P2, PT, R11, RZ, PT ;  /* 0x000000ff0b00720c */ /* 0x000fe40003f45270 */
[----:B------:R-:W-:Y:S02]  /*12630*/  LOP3.LUT R2, R12, 0x380038, RZ, 0xc0, !PT ;  /* 0x003800380c027812 */ /* 0x000fe400078ec0ff */
[C---:B------:R-:W-:Y:S02]  /*12640*/  LOP3.LUT R18, R14.reuse, 0x380038, RZ, 0xc0, !PT ;  /* 0x003800380e127812 */ /* 0x040fe400078ec0ff */
        /* <DEDUP_REMOVED lines=10> */
[C---:B------:R-:W-:Y:S02]  /*126f0*/  LOP3.LUT R12, R8.reuse, 0x380038, RZ, 0xc0, !PT ;  /* 0x00380038080c7812 */ /* 0x040fe400078ec0ff */
[----:B------:R-:W-:Y:S02]  /*12700*/  LOP3.LUT R53, R8, 0x70007, RZ, 0xc0, !PT ;  /* 0x0007000708357812 */ /* 0x000fe400078ec0ff */
[----:B------:R-:W-:Y:S02]  /*12710*/  SHF.R.U32.HI R8, RZ, 0xe, R9 ;  /* 0x0000000eff087819 */ /* 0x000fe40000011609 */
[----:B------:R-:W-:-:S02]  /*12720*/  LOP3.LUT R13, R9, 0x380038, RZ, 0xc0, !PT ;  /* 0x00380038090d7812 */ /* 0x000fc400078ec0ff */
[----:B------:R-:W-:Y:S02]  /*12730*/  SHF.R.U32.HI R36, RZ, 0x6, R9 ;  /* 0x00000006ff247819 */ /* 0x000fe40000011609 */
[----:B------:R-:W-:Y:S02]  /*12740*/  LOP3.LUT R52, R9, 0x70007, RZ, 0xc0, !PT ;  /* 0x0007000709347812 */ /* 0x000fe400078ec0ff */
[----:B------:R-:W-:Y:S02]  /*12750*/  MOV R9, 0x3000 ;  /* 0x0000300000097802 */ /* 0x000fe40000000f00 */
[----:B------:R-:W-:Y:S02]  /*12760*/  LOP3.LUT R2, R2, 0x64006400, RZ, 0xfc, !PT ;  /* 0x6400640002027812 */ /* 0x000fe400078efcff */
[----:B------:R-:W-:Y:S02]  /*12770*/  LOP3.LUT R3, R3, 0x20002, R14, 0xf8, !PT ;  /* 0x0002000203037812 */ /* 0x000fe400078ef80e */
[----:B------:R-:W-:Y:S01]  /*12780*/  LOP3.LUT R17, R17, 0x10001, RZ, 0xc0, !PT ;  /* 0x0001000111117812 */ /* 0x000fe200078ec0ff */
[----:B------:R-:W-:Y:S01]  /*12790*/  HFMA2 R87, R2, R9.H0_H0, -132, -132 ;  /* 0xd820d82002577431 */ /* 0x000fe20000040009 */
[----:B------:R-:W-:-:S02]  /*127a0*/  LOP3.LUT R76, R62, 0x64006400, RZ, 0xfc, !PT ;  /* 0x640064003e4c7812 */ /* 0x000fc400078efcff */
[----:B------:R-:W-:Y:S02]  /*127b0*/  PRMT R0, R10, 0x7610, R0 ;  /* 0x000076100a007816 */ /* 0x000fe40000000000 */
[----:B------:R-:W-:Y:S02]  /*127c0*/  LOP3.LUT R10, R17, 0x20002, R8, 0xf8, !PT ;  /* 0x00020002110a7812 */ /* 0x000fe400078ef808 */
        /* <DEDUP_REMOVED lines=9> */
[C---:B------:R-:W-:Y:S01]  /*12860*/  LOP3.LUT R61, R49.reuse, 0x380038, RZ, 0xc0, !PT ;  /* 0x00380038313d7812 */ /* 0x040fe200078ec0ff */
[-C--:B------:R-:W-:Y:S01]  /*12870*/  HFMA2 R78, R78, R9.reuse.H0_H0, -132, -132 ;  /* 0xd820d8204e4e7431 */ /* 0x080fe20000040009 */
        /* <DEDUP_REMOVED lines=28> */
[----:B------:R-:W-:Y:S02]  /*12a40*/  SHF.R.U32.HI R30, RZ, 0xd, R4 ;  /* 0x0000000dff1e7819 */ /* 0x000fe40000011604 */
[----:B------:R-:W-:Y:S02]  /*12a50*/  LOP3.LUT R20, R5, 0x64006400, RZ, 0xfc, !PT ;  /* 0x6400640005147812 */ /* 0x000fe400078efcff */
[----:B------:R-:W-:Y:S02]  /*12a60*/  SHF.R.U32.HI R55, RZ, 0x6, R7 ;  /* 0x00000006ff377819 */ /* 0x000fe40000011607 */
[----:B------:R-:W-:Y:S01]  /*12a70*/  LOP3.LUT R5, R48, 0x380038, RZ, 0xc0, !PT ;  /* 0x0038003830057812 */ /* 0x000fe200078ec0ff */
[----:B------:R-:W-:Y:S01]  /*12a80*/  HFMA2 R20, R20, R9.H0_H0, -132, -132 ;  /* 0xd820d82014147431 */ /* 0x000fe20000040009 */
[----:B------:R-:W-:-:S02]  /*12a90*/  LOP3.LUT R63, R7, 0x380038, RZ, 0xc0, !PT ;  /* 0x00380038073f7812 */ /* 0x000fc400078ec0ff */
[----:B------:R-:W-:Y:S02]  /*12aa0*/  LOP3.LUT R30, R3, 0x40004, R30, 0xf8, !PT ;  /* 0x00040004031e7812 */ /* 0x000fe400078ef81e */
[----:B------:R-:W-:Y:S02]  /*12ab0*/  LOP3.LUT R66, R11, 0x64006400, RZ, 0xfc, !PT ;  /* 0x640064000b427812 */ /* 0x000fe400078efcff */
[----:B------:R-:W-:Y:S02]  /*12ac0*/  LOP3.LUT R3, R33, 0x380038, RZ, 0xc0, !PT ;  /* 0x0038003821037812 */ /* 0x000fe400078ec0ff */
[----:B------:R-:W-:Y:S01]  /*12ad0*/  LOP3.LUT R11, R55, 0x380038, RZ, 0xc0, !PT ;  /* 0x00380038370b7812 */ /* 0x000fe200078ec0ff */
[----:B------:R-:W-:Y:S01]  /*12ae0*/  HFMA2 R15, R66, R9.H0_H0, -132, -132 ;  /* 0xd820d820420f7431 */ /* 0x000fe20000040009 */
[----:B------:R-:W-:Y:S02]  /*12af0*/  LOP3.LUT R2, R5, 0x64006400, RZ, 0xfc, !PT ;  /* 0x6400640005027812 */ /* 0x000fe400078efcff */
[----:B------:R-:W-:-:S02]  /*12b00*/  SHF.R.U32.HI R47, RZ, 0x6, R4 ;  /* 0x00000006ff2f7819 */ /* 0x000fc40000011604 */
[C---:B------:R-:W-:Y:S02]  /*12b10*/  LOP3.LUT R17, R6.reuse, 0x380038, RZ, 0xc0, !PT ;  /* 0x0038003806117812 */ /* 0x040fe400078ec0ff */
[----:B------:R-:W-:Y:S02]  /*12b20*/  SHF.R.U32.HI R51, RZ, 0x6, R6 ;  /* 0x00000006ff337819 */ /* 0x000fe40000011606 */
        /* <DEDUP_REMOVED lines=10> */
[----:B------:R-:W-:Y:S01]  /*12bd0*/  HFMA2 R85, R4, R9.H0_H0, -132, -132 ;  /* 0xd820d82004557431 */ /* 0x000fe20000040009 */
[----:B------:R-:W-:Y:S02]  /*12be0*/  SHF.R.U32.HI R28, RZ, 0xd, R7 ;  /* 0x0000000dff1c7819 */ /* 0x000fe40000011607 */
[----:B------:R-:W-:Y:S02]  /*12bf0*/  LOP3.LUT R70, R7, 0x70007, RZ, 0xc0, !PT ;  /* 0x0007000707467812 */ /* 0x000fe400078ec0ff */
[----:B------:R-:W-:-:S02]  /*12c00*/  LOP3.LUT R6, R6, 0x64006400, RZ, 0xfc, !PT ;  /* 0x6400640006067812 */ /* 0x000fc400078efcff */
[----:B------:R-:W-:Y:S02]  /*12c10*/  LOP3.LUT R8, R8, 0x64006400, RZ, 0xfc, !PT ;  /* 0x6400640008087812 */ /* 0x000fe400078efcff */
[----:B------:R-:W-:Y:S01]  /*12c20*/  LOP3.LUT R2, R33, 0x1c001c0, RZ, 0xc0, !PT ;  /* 0x01c001c021027812 */ /* 0x000fe200078ec0ff */
[-C--:B------:R-:W-:Y:S01]  /*12c30*/  HFMA2 R77, R6, R9.reuse.H0_H0, -132, -132 ;  /* 0xd820d820064d7431 */ /* 0x080fe20000040009 */
[----:B------:R-:W-:Y:S01]  /*12c40*/  LOP3.LUT R7, R36, 0x380038, RZ, 0xc0, !PT ;  /* 0x0038003824077812 */ /* 0x000fe200078ec0ff */
[----:B------:R-:W-:Y:S01]  /*12c50*/  HFMA2 R16, R8, R9.H0_H0, -132, -132 ;  /* 0xd820d82008107431 */ /* 0x000fe20000040009 */
[----:B------:R-:W-:Y:S02]  /*12c60*/  LOP3.LUT R31, R10, 0x40004, R31, 0xf8, !PT ;  /* 0x000400040a1f7812 */ /* 0x000fe400078ef81f */
[----:B------:R-:W-:Y:S02]  /*12c70*/  LOP3.LUT R12, R3, 0x64006400, RZ, 0xfc, !PT ;  /* 0x64006400030c7812 */ /* 0x000fe400078efcff */
[----:B------:R-:W-:-:S02]  /*12c80*/  LOP3.LUT R10, R13, 0x64006400, RZ, 0xfc, !PT ;  /* 0x640064000d0a7812 */ /* 0x000fc400078efcff */
[----:B------:R-:W-:Y:S01]  /*12c90*/  LOP3.LUT R4, R38, 0x1c001c0, RZ, 0xc0, !PT ;  /* 0x01c001c026047812 */ /* 0x000fe200078ec0ff */
[-C--:B------:R-:W-:Y:S01]  /*12ca0*/  HFMA2 R12, R12, R9.reuse.H0_H0, -132, -132 ;  /* 0xd820d8200c0c7431 */ /* 0x080fe20000040009 */
[----:B------:R-:W-:Y:S01]  /*12cb0*/  LOP3.LUT R3, R2, 0x64006400, RZ, 0xfc, !PT ;  /* 0x6400640002037812 */ /* 0x000fe200078efcff */
[----:B------:R-:W-:Y:S01]  /*12cc0*/  HFMA2 R61, R10, R9.H0_H0, -132, -132 ;  /* 0xd820d8200a3d7431 */ /* 0x000fe20000040009 */
[----:B------:R-:W-:Y:S02]  /*12cd0*/  LOP3.LUT R14, R7, 0x64006400, RZ, 0xfc, !PT ;  /* 0x64006400070e7812 */ /* 0x000fe400078efcff */
[----:B------:R-:W-:Y:S02]  /*12ce0*/  LOP3.LUT R2, R47, 0x1c001c0, RZ, 0xc0, !PT ;  /* 0x01c001c02f027812 */ /* 0x000fe400078ec0ff */
[----:B------:R-:W-:Y:S02]  /*12cf0*/  LOP3.LUT R7, R51, 0x380038, RZ, 0xc0, !PT ;  /* 0x0038003833077812 */ /* 0x000fe400078ec0ff */
[----:B------:R-:W-:-:S02]  /*12d00*/  LOP3.LUT R6, R32, 0x1c001c0, RZ, 0xc0, !PT ;  /* 0x01c001c020067812 */ /* 0x000fc400078ec0ff */
[----:B------:R-:W-:Y:S02]  /*12d10*/  LOP3.LUT R8, R34, 0x1c001c0, RZ, 0xc0, !PT ;  /* 0x01c001c022087812 */ /* 0x000fe400078ec0ff */
[----:B------:R-:W-:Y:S02]  /*12d20*/  LOP3.LUT R28, R19, 0x40004, R28, 0xf8, !PT ;  /* 0x00040004131c7812 */ /* 0x000fe400078ef81c */
        /* <DEDUP_REMOVED lines=175> */
.L_x_1356:
        /* <DEDUP_REMOVED lines=83> */
.L_x_1357:
        /* <DEDUP_REMOVED lines=82> */
.L_x_1358:
        /* <DEDUP_REMOVED lines=79> */
.L_x_1355:
[----:B------:R-:W-:Y:S01]  /*14760*/  IADD3 R93, R93, 0x20, RZ ;  /* 0x000000205d5d7810 */ /* 0x000fe20007ffe0ff */
[----:B------:R-:W-:Y:S01]  /*14770*/  UIADD3 UR4, UR4, 0x40, URZ ;  /* 0x0000004004047890 */ /* 0x000fe2000fffe03f */
[----:B-1----:R-:W-:Y:S02]  /*14780*/  IMAD.WIDE R6, R89, 0x4, R96 ;  /* 0x0000000459067825 */ /* 0x002fe400078e0260 */
[C---:B------:R-:W-:Y:S02]  /*14790*/  ISETP.GE.AND P2, PT, R93.reuse, UR5, PT ;  /* 0x000000055d007c0c */ /* 0x040fe4000bf46270 */
[----:B------:R-:W-:-:S13]  /*147a0*/  ISETP.LT.AND P3, PT, R93, R94, PT ;  /* 0x0000005e5d00720c */ /* 0x000fda0003f61270 */
[----:B------:R-:W-:Y:S05]  /*147b0*/  @!P2 BRA P3, `(.L_x_1359) ;  /* 0xffffffdc0028a947 */ /* 0x000fea000183ffff */
.L_x_1354:
        /* <DEDUP_REMOVED lines=17> */
.L_x_1363:
[----:B------:R-:W0:Y:S02]  /*148d0*/  LDS R2, [R0] ;  /* 0x0000000000027984 */ /* 0x000e240000000800 */
[----:B0-----:R-:W-:-:S06]  /*148e0*/  HADD2 R3, R2, R40 ;  /* 0x0000002802037230 */ /* 0x001fcc0000000000 */
[----:B------:R-:W0:Y:S02]  /*148f0*/  ATOMS.CAST.SPIN R3, [R0], R2, R3 ;  /* 0x000000020003738d */ /* 0x000e240001800003 */
[----:B0-----:R-:W-:-:S13]  /*14900*/  ISETP.EQ.U32.AND P0, PT, R3, 0x1, PT ;  /* 0x000000010300780c */ /* 0x001fda0003f02070 */
[----:B------:R-:W-:Y:S05]  /*14910*/  @!P0 BRA `(.L_x_1363) ;  /* 0xfffffffc00ec8947 */ /* 0x000fea000383ffff */
[----:B------:R-:W-:Y:S05]  /*14920*/  BRA `(.L_x_1361) ;  /* 0x00000000000c7947 */ /* 0x000fea0003800000 */
.L_x_1362:
[----:B------:R-:W2:Y:S02]  /*14930*/  LD.E R0, desc[UR6][R4.64] ;  /* 0x0000000604007980 */ /* 0x000ea4000c101900 */
[----:B--2---:R-:W-:-:S05]  /*14940*/  IADD3 R3, R40, R0, RZ ;  /* 0x0000000028037210 */ /* 0x004fca0007ffe0ff */
[----:B------:R0:W-:Y:S02]  /*14950*/  ST.E desc[UR6][R4.64], R3 ;  /* 0x0000000304007985 */ /* 0x0001e4000c101906 */
.L_x_1361:
[----:B------:R-:W-:Y:S05]  /*14960*/  BSYNC B0 ;  /* 0x0000000000007941 */ /* 0x000fea0003800000 */
.L_x_1360:
[----:B------:R1:W-:Y:S01]  /*14970*/  ATOM.E.ADD.F16x2.RN.STRONG.GPU P0, RZ, desc[UR6][R4.64+0x4], R27 ;  /* 0x0000041b04ff79a2 */ /* 0x0003e2000810e1c6 */
[----:B------:R-:W-:Y:S04]  /*14980*/  BSSY B0, `(.L_x_1364) ;  /* 0x000000f000007945 */ /* 0x000fe80003800000 */
[----:B-1----:R-:W-:Y:S05]  /*14990*/  @P0 BRA `(.L_x_1365) ;  /* 0x0000000000340947 */ /* 0x002fea0003800000 */
[----:B------:R-:W1:Y:S02]  /*149a0*/  QSPC.E.S P0, RZ, [R4+0x4] ;  /* 0x0000040004ff73aa */ /* 0x000e640000000500 */
[----:B-1----:R-:W-:Y:S05]  /*149b0*/  @!P0 BRA `(.L_x_1366) ;  /* 0x0000000000208947 */ /* 0x002fea0003800000 */
[----:B------:R-:W-:-:S04]  /*149c0*/  MOV R2, R4 ;  /* 0x0000000400027202 */ /* 0x000fc80000000f00 */
[----:B------:R-:W-:-:S07]  /*149d0*/  MOV R0, R2 ;  /* 0x0000000200007202 */ /* 0x000fce0000000f00 */
.L_x_1367:
[----:B------:R-:W0:Y:S02]  /*149e0*/  LDS R2, [R0+0x4] ;  /* 0x0000040000027984 */ /* 0x000e240000000800 */
[----:B0-----:R-:W-:-:S10]  /*149f0*/  HFMA2.MMA R3, R2, 1, 1, R27 ;  /* 0x3c003c0002037835 */ /* 0x001fd4000000001b */
[----:B------:R-:W0:Y:S02]  /*14a00*/  ATOMS.CAST.SPIN R3, [R0+0x4], R2, R3 ;  /* 0x000004020003738d */ /* 0x000e240001800003 */
[----:B0-----:R-:W-:-:S13]  /*14a10*/  ISETP.EQ.U32.AND P0, PT, R3, 0x1, PT ;  /* 0x000000010300780c */ /* 0x001fda0003f02070 */
[----:B------:R-:W-:Y:S05]  /*14a20*/  @!P0 BRA `(.L_x_1367) ;  /* 0xfffffffc00ec8947 */ /* 0x000fea000383ffff */
[----:B------:R-:W-:Y:S05]  /*14a30*/  BRA `(.L_x_1365) ;  /* 0x00000000000c7947 */ /* 0x000fea0003800000 */
.L_x_1366:
[----:B------:R-:W0:Y:S02]  /*14a40*/  LD.E R0, desc[UR6][R4.64+0x4] ;  /* 0x0000040604007980 */ /* 0x000e24000c101900 */
[----:B0-----:R-:W-:-:S05]  /*14a50*/  IADD3 R3, R27, R0, RZ ;  /* 0x000000001b037210 */ /* 0x001fca0007ffe0ff */
[----:B------:R1:W-:Y:S02]  /*14a60*/  ST.E desc[UR6][R4.64+0x4], R3 ;  /* 0x0000040304007985 */ /* 0x0003e4000c101906 */
.L_x_1365:
[----:B------:R-:W-:Y:S05]  /*14a70*/  BSYNC B0 ;  /* 0x0000000000007941 */ /* 0x000fea0003800000 */
.L_x_1364:
        /* <DEDUP_REMOVED lines=10> */
.L_x_1371:
[----:B------:R-:W0:Y:S02]  /*14b20*/  LDS R2, [R0] ;  /* 0x0000000000027984 */ /* 0x000e240000000800 */
[----:B0-----:R-:W-:-:S06]  /*14b30*/  HADD2 R3, R2, R26 ;  /* 0x0000001a02037230 */ /* 0x001fcc0000000000 */
[----:B------:R-:W0:Y:S02]  /*14b40*/  ATOMS.CAST.SPIN R3, [R0], R2, R3 ;  /* 0x000000020003738d */ /* 0x000e240001800003 */
[----:B0-----:R-:W-:-:S13]  /*14b50*/  ISETP.EQ.U32.AND P0, PT, R3, 0x1, PT ;  /* 0x000000010300780c */ /* 0x001fda0003f02070 */
[----:B------:R-:W-:Y:S05]  /*14b60*/  @!P0 BRA `(.L_x_1371) ;  /* 0xfffffffc00ec8947 */ /* 0x000fea000383ffff */
[----:B------:R-:W-:Y:S05]  /*14b70*/  BRA `(.L_x_1369) ;  /* 0x00000000000c7947 */ /* 0x000fea0003800000 */
.L_x_1370:
[----:B------:R-:W2:Y:S02]  /*14b80*/  LD.E R0, desc[UR6][R4.64] ;  /* 0x0000000604007980 */ /* 0x000ea4000c101900 */
[----:B--2---:R-:W-:-:S05]  /*14b90*/  IADD3 R3, R26, R0, RZ ;  /* 0x000000001a037210 */ /* 0x004fca0007ffe0ff */
[----:B------:R0:W-:Y:S02]  /*14ba0*/  ST.E desc[UR6][R4.64], R3 ;  /* 0x0000000304007985 */ /* 0x0001e4000c101906 */
.L_x_1369:
[----:B------:R-:W-:Y:S05]  /*14bb0*/  BSYNC B0 ;  /* 0x0000000000007941 */ /* 0x000fea0003800000 */
.L_x_1368:
[----:B------:R1:W-:Y:S01]  /*14bc0*/  ATOM.E.ADD.F16x2.RN.STRONG.GPU P0, RZ, desc[UR6][R4.64+0x4], R25 ;  /* 0x0000041904ff79a2 */ /* 0x0003e2000810e1c6 */
[----:B------:R-:W-:Y:S04]  /*14bd0*/  BSSY B0, `(.L_x_1372) ;  /* 0x000000f000007945 */ /* 0x000fe80003800000 */
[----:B-1----:R-:W-:Y:S05]  /*14be0*/  @P0 BRA `(.L_x_1373) ;  /* 0x0000000000340947 */ /* 0x002fea0003800000 */
[----:B------:R-:W1:Y:S02]  /*14bf0*/  QSPC.E.S P0, RZ, [R4+0x4] ;  /* 0x0000040004ff73aa */ /* 0x000e640000000500 */
[----:B-1----:R-:W-:Y:S05]  /*14c00*/  @!P0 BRA `(.L_x_1374) ;  /* 0x0000000000208947 */ /* 0x002fea0003800000 */
[----:B------:R-:W-:-:S04]  /*14c10*/  MOV R2, R4 ;  /* 0x0000000400027202 */ /* 0x000fc80000000f00 */
[----:B------:R-:W-:-:S07]  /*14c20*/  MOV R0, R2 ;  /* 0x0000000200007202 */ /* 0x000fce0000000f00 */
.L_x_1375:
[----:B------:R-:W0:Y:S02]  /*14c30*/  LDS R2, [R0+0x4] ;  /* 0x0000040000027984 */ /* 0x000e240000000800 */
[----:B0-----:R-:W-:-:S10]  /*14c40*/  HFMA2.MMA R3, R2, 1, 1, R25 ;  /* 0x3c003c0002037835 */ /* 0x001fd40000000019 */
[----:B------:R-:W0:Y:S02]  /*14c50*/  ATOMS.CAST.SPIN R3, [R0+0x4], R2, R3 ;  /* 0x000004020003738d */ /* 0x000e240001800003 */
[----:B0-----:R-:W-:-:S13]  /*14c60*/  ISETP.EQ.U32.AND P0, PT, R3, 0x1, PT ;  /* 0x000000010300780c */ /* 0x001fda0003f02070 */
[----:B------:R-:W-:Y:S05]  /*14c70*/  @!P0 BRA `(.L_x_1375) ;  /* 0xfffffffc00ec8947 */ /* 0x000fea000383ffff */
[----:B------:R-:W-:Y:S05]  /*14c80*/  BRA `(.L_x_1373) ;  /* 0x00000000000c7947 */ /* 0x000fea0003800000 */
.L_x_1374:
[----:B------:R-:W0:Y:S02]  /*14c90*/  LD.E R0, desc[UR6][R4.64+0x4] ;  /* 0x0000040604007980 */ /* 0x000e24000c101900 */
[----:B0-----:R-:W-:-:S05]  /*14ca0*/  IADD3 R3, R25, R0, RZ ;  /* 0x0000000019037210 */ /* 0x001fca0007ffe0ff */
[----:B------:R1:W-:Y:S02]  /*14cb0*/  ST.E desc[UR6][R4.64+0x4], R3 ;  /* 0x0000040304007985 */ /* 0x0003e4000c101906 */
.L_x_1373:
[----:B------:R-:W-:Y:S05]  /*14cc0*/  BSYNC B0 ;  /* 0x0000000000007941 */ /* 0x000fea0003800000 */
.L_x_1372:
        /* <DEDUP_REMOVED lines=10> */
.L_x_1379:
[----:B------:R-:W0:Y:S02]  /*14d70*/  LDS R2, [R0] ;  /* 0x0000000000027984 */ /* 0x000e240000000800 */
[----:B0-----:R-:W-:-:S06]  /*14d80*/  HADD2 R3, R2, R24 ;  /* 0x0000001802037230 */ /* 0x001fcc0000000000 */
[----:B------:R-:W0:Y:S02]  /*14d90*/  ATOMS.CAST.SPIN R3, [R0], R2, R3 ;  /* 0x000000020003738d */ /* 0x000e240001800003 */
[----:B0-----:R-:W-:-:S13]  /*14da0*/  ISETP.EQ.U32.AND P0, PT, R3, 0x1, PT ;  /* 0x000000010300780c */ /* 0x001fda0003f02070 */
[----:B------:R-:W-:Y:S05]  /*14db0*/  @!P0 BRA `(.L_x_1379) ;  /* 0xfffffffc00ec8947 */ /* 0x000fea000383ffff */
[----:B------:R-:W-:Y:S05]  /*14dc0*/  BRA `(.L_x_1377) ;  /* 0x00000000000c7947 */ /* 0x000fea0003800000 */
.L_x_1378:
[----:B------:R-:W2:Y:S02]  /*14dd0*/  LD.E R0, desc[UR6][R4.64] ;  /* 0x0000000604007980 */ /* 0x000ea4000c101900 */
[----:B--2---:R-:W-:-:S05]  /*14de0*/  IADD3 R3, R24, R0, RZ ;  /* 0x0000000018037210 */ /* 0x004fca0007ffe0ff */
[----:B------:R0:W-:Y:S02]  /*14df0*/  ST.E desc[UR6][R4.64], R3 ;  /* 0x0000000304007985 */ /* 0x0001e4000c101906 */
.L_x_1377:
[----:B------:R-:W-:Y:S05]  /*14e00*/  BSYNC B0 ;  /* 0x0000000000007941 */ /* 0x000fea0003800000 */
.L_x_1376:
[----:B------:R1:W-:Y:S01]  /*14e10*/  ATOM.E.ADD.F16x2.RN.STRONG.GPU P0, RZ, desc[UR6][R4.64+0x4], R23 ;  /* 0x0000041704ff79a2 */ /* 0x0003e2000810e1c6 */
[----:B------:R-:W-:Y:S04]  /*14e20*/  BSSY B0, `(.L_x_1380) ;  /* 0x000000f000007945 */ /* 0x000fe80003800000 */
[----:B-1----:R-:W-:Y:S05]  /*14e30*/  @P0 BRA `(.L_x_1381) ;  /* 0x0000000000340947 */ /* 0x002fea0003800000 */
[----:B------:R-:W1:Y:S02]  /*14e40*/  QSPC.E.S P0, RZ, [R4+0x4] ;  /* 0x0000040004ff73aa */ /* 0x000e640000000500 */
[----:B-1----:R-:W-:Y:S05]  /*14e50*/  @!P0 BRA `(.L_x_1382) ;  /* 0x0000000000208947 */ /* 0x002fea0003800000 */
[----:B------:R-:W-:-:S04]  /*14e60*/  MOV R2, R4 ;  /* 0x0000000400027202 */ /* 0x000fc80000000f00 */
[----:B------:R-:W-:-:S07]  /*14e70*/  MOV R0, R2 ;  /* 0x0000000200007202 */ /* 0x000fce0000000f00 */
.L_x_1383:
[----:B------:R-:W0:Y:S02]  /*14e80*/  LDS R2, [R0+0x4] ;  /* 0x0000040000027984 */ /* 0x000e240000000800 */
[----:B0-----:R-:W-:-:S10]  /*14e90*/  HFMA2.MMA R3, R2, 1, 1, R23 ;  /* 0x3c003c0002037835 */ /* 0x001fd40000000017 */
[----:B------:R-:W0:Y:S02]  /*14ea0*/  ATOMS.CAST.SPIN R3, [R0+0x4], R2, R3 ;  /* 0x000004020003738d */ /* 0x000e240001800003 */
[----:B0-----:R-:W-:-:S13]  /*14eb0*/  ISETP.EQ.U32.AND P0, PT, R3, 0x1, PT ;  /* 0x000000010300780c */ /* 0x001fda0003f02070 */
[----:B------:R-:W-:Y:S05]  /*14ec0*/  @!P0 BRA `(.L_x_1383) ;  /* 0xfffffffc00ec8947 */ /* 0x000fea000383ffff */
[----:B------:R-:W-:Y:S05]  /*14ed0*/  BRA `(.L_x_1381) ;  /* 0x00000000000c7947 */ /* 0x000fea0003800000 */
.L_x_1382:
[----:B------:R-:W0:Y:S02]  /*14ee0*/  LD.E R0, desc[UR6][R4.64+0x4] ;  /* 0x0000040604007980 */ /* 0x000e24000c101900 */
[----:B0-----:R-:W-:-:S05]  /*14ef0*/  IADD3 R3, R23, R0, RZ ;  /* 0x0000000017037210 */ /* 0x001fca0007ffe0ff */
[----:B------:R1:W-:Y:S02]  /*14f00*/  ST.E desc[UR6][R4.64+0x4], R3 ;  /* 0x0000040304007985 */ /* 0x0003e4000c101906 */
.L_x_1381:
[----:B------:R-:W-:Y:S05]  /*14f10*/  BSYNC B0 ;  /* 0x0000000000007941 */ /* 0x000fea0003800000 */
.L_x_1380:
        /* <DEDUP_REMOVED lines=10> */
.L_x_1387:
[----:B------:R-:W0:Y:S02]  /*14fc0*/  LDS R2, [R0] ;  /* 0x0000000000027984 */ /* 0x000e240000000800 */
[----:B0-----:R-:W-:-:S06]  /*14fd0*/  HADD2 R3, R2, R22 ;  /* 0x0000001602037230 */ /* 0x001fcc0000000000 */
[----:B------:R-:W0:Y:S02]  /*14fe0*/  ATOMS.CAST.SPIN R3, [R0], R2, R3 ;  /* 0x000000020003738d */ /* 0x000e240001800003 */
[----:B0-----:R-:W-:-:S13]  /*14ff0*/  ISETP.EQ.U32.AND P0, PT, R3, 0x1, PT ;  /* 0x000000010300780c */ /* 0x001fda0003f02070 */
[----:B------:R-:W-:Y:S05]  /*15000*/  @!P0 BRA `(.L_x_1387) ;  /* 0xfffffffc00ec8947 */ /* 0x000fea000383ffff */
[----:B------:R-:W-:Y:S05]  /*15010*/  BRA `(.L_x_1385) ;  /* 0x00000000000c7947 */ /* 0x000fea0003800000 */
.L_x_1386:
[----:B------:R-:W2:Y:S02]  /*15020*/  LD.E R0, desc[UR6][R4.64] ;  /* 0x0000000604007980 */ /* 0x000ea4000c101900 */
[----:B--2---:R-:W-:-:S05]  /*15030*/  IADD3 R3, R22, R0, RZ ;  /* 0x0000000016037210 */ /* 0x004fca0007ffe0ff */
[----:B------:R0:W-:Y:S02]  /*15040*/  ST.E desc[UR6][R4.64], R3 ;  /* 0x0000000304007985 */ /* 0x0001e4000c101906 */
.L_x_1385:
[----:B------:R-:W-:Y:S05]  /*15050*/  BSYNC B0 ;  /* 0x0000000000007941 */ /* 0x000fea0003800000 */
.L_x_1384:
[----:B------:R1:W-:Y:S02]  /*15060*/  ATOM.E.ADD.F16x2.RN.STRONG.GPU P0, RZ, desc[UR6][R4.64+0x4], R21 ;  /* 0x0000041504ff79a2 */ /* 0x0003e4000810e1c6 */
[----:B-1----:R-:W-:Y:S05]  /*15070*/  @P0 EXIT ;  /* 0x000000000000094d */ /* 0x002fea0003800000 */
[----:B------:R-:W1:Y:S02]  /*15080*/  QSPC.E.S P0, RZ, [R4+0x4] ;  /* 0x0000040004ff73aa */ /* 0x000e640000000500 */
[----:B-1----:R-:W-:Y:S05]  /*15090*/  @!P0 BRA `(.L_x_1388) ;  /* 0x0000000000208947 */ /* 0x002fea0003800000 */
[----:B------:R-:W-:-:S04]  /*150a0*/  MOV R2, R4 ;  /* 0x0000000400027202 */ /* 0x000fc80000000f00 */
[----:B------:R-:W-:-:S07]  /*150b0*/  MOV R0, R2 ;  /* 0x0000000200007202 */ /* 0x000fce0000000f00 */
.L_x_1389:
[----:B------:R-:W0:Y:S02]  /*150c0*/  LDS R2, [R0+0x4] ;  /* 0x0000040000027984 */ /* 0x000e240000000800 */
[----:B0-----:R-:W-:-:S10]  /*150d0*/  HFMA2.MMA R3, R2, 1, 1, R21 ;  /* 0x3c003c0002037835 */ /* 0x001fd40000000015 */
[----:B------:R-:W0:Y:S02]  /*150e0*/  ATOMS.CAST.SPIN R3, [R0+0x4], R2, R3 ;  /* 0x000004020003738d */ /* 0x000e240001800003 */
[----:B0-----:R-:W-:-:S13]  /*150f0*/  ISETP.EQ.U32.AND P0, PT, R3, 0x1, PT ;  /* 0x000000010300780c */ /* 0x001fda0003f02070 */
[----:B------:R-:W-:Y:S05]  /*15100*/  @!P0 BRA `(.L_x_1389) ;  /* 0xfffffffc00ec8947 */ /* 0x000fea000383ffff */
[----:B------:R-:W-:Y:S05]  /*15110*/  EXIT ;  /* 0x000000000000794d */ /* 0x000fea0003800000 */
.L_x_1388:
[----:B------:R-:W0:Y:S02]  /*15120*/  LD.E R0, desc[UR6][R4.64+0x4] ;  /* 0x0000040604007980 */ /* 0x000e24000c101900 */
[----:B0-----:R-:W-:-:S05]  /*15130*/  IADD3 R3, R21, R0, RZ ;  /* 0x0000000015037210 */ /* 0x001fca0007ffe0ff */
[----:B------:R-:W-:Y:S01]  /*15140*/  ST.E desc[UR6][R4.64+0x4], R3 ;  /* 0x0000040304007985 */ /* 0x000fe2000c101906 */
[----:B------:R-:W-:Y:S05]  /*15150*/  EXIT ;  /* 0x000000000000794d */ /* 0x000fea0003800000 */
.L_x_1390:
        /* <DEDUP_REMOVED lines=10> */
.L_x_5199:


//--------------------- .text._Z23gemm_half_q_half_kernelILi4ELi176ELb1ELb0ELi32EEvPK6__halfPKjS4_S2_PS0_iiiiPKtS7_iiiiiibS2_i --------------------------
	.section	.text._Z23gemm_half_q_half_kernelILi4ELi176ELb1ELb0ELi32EEvPK6__halfPKjS4_S2_PS0_iiiiPKtS7_iiiiiibS2_i,"ax",@progbits
	.align	128
        .global         _Z23gemm_half_q_half_kernelILi4ELi176ELb1ELb0ELi32EEvPK6__halfPKjS4_S2_PS0_iiiiPKtS7_iiiiiibS2_i
        .type           _Z23gemm_half_q_half_kernelILi4ELi176ELb1ELb0ELi32EEvPK6__halfPKjS4_S2_PS0_iiiiPKtS7_iiiiiibS2_i,@function
        .size           _Z23gemm_half_q_half_kernelILi4ELi176ELb1ELb0ELi32EEvPK6__halfPKjS4_S2_PS0_iiiiPKtS7_iiiiiibS2_i,(.L_x_5200 - _Z23gemm_half_q_half_kernelILi4ELi176ELb1ELb0ELi32EEvPK6__halfPKjS4_S2_PS0_iiiiPKtS7_iiiiiibS2_i)
        .other          _Z23gemm_half_q_half_kernelILi4ELi176ELb1ELb0ELi32EEvPK6__halfPKjS4_S2_PS0_iiiiPKtS7_iiiiiibS2_i,@"STO_CUDA_ENTRY STV_DEFAULT"
_Z23gemm_half_q_half_kernelILi4ELi176ELb1ELb0ELi32EEvPK6__halfPKjS4_S2_PS0_iiiiPKtS7_iiiiiibS2_i:
.text._Z23gemm_half_q_half_kernelILi4ELi176ELb1ELb0ELi32EEvPK6__halfPKjS4_S2_PS0_iiiiPKtS7_iiiiiibS2_i:
        /* <DEDUP_REMOVED lines=10> */
[----:B------:R-:W3:Y:S01]  /*00a0*/  S2R R5, SR_CTAID.Z ;  /* 0x0000000000057919 */ /* 0x000ee20000002700 */
[--C-:B0-----:R-:W-:Y:S01]  /*00b0*/  IMAD R6, R2, -0x4, R7.reuse ;  /* 0xfffffffc02067824 */ /* 0x101fe200078e0207 */
[----:B------:R-:W-:-:S04]  /*00c0*/  PRMT R7, RZ, 0x7610, R7 ;  /* 0x00007610ff077816 */ /* 0x000fc80000000007 */
        /* <DEDUP_REMOVED lines=36> */
.L_x_1391:
        /* <DEDUP_REMOVED lines=25> */
.L_x_1396:
        /* <DEDUP_REMOVED lines=37> */
.L_x_1395:
        /* <DEDUP_REMOVED lines=24> */
.L_x_1397:
        /* <DEDUP_REMOVED lines=14> */
.L_x_1394:
        /* <DEDUP_REMOVED lines=10> */
.L_x_1399:
        /* <DEDUP_REMOVED lines=37> */
.L_x_1398:
        /* <DEDUP_REMOVED lines=24> */
.L_x_1400:
        /* <DEDUP_REMOVED lines=13> */
.L_x_1393:
[----:B------:R-:W-:Y:S05]  /*0e90*/  BSYNC B0 ;  /* 0x0000000000007941 */ /* 0x000fea0003800000 */
.L_x_1392:
        /* <DEDUP_REMOVED lines=17> */
.L_x_1403:
        /* <DEDUP_REMOVED lines=19> */
.L_x_1402:
        /* <DEDUP_REMOVED lines=14> */
.L_x_1404:
[----:B------:R-:W-:-:S13]  /*11c0*/  ISETP.LT.OR P0, PT, R3, R95, P0 ;  /* 0x0000005f0300720c */ /* 0x000fda0000701670 */
[----:B012---:R-:W0:Y:S01]  /*11d0*/  @P0 LDC.64 R8, c[0x0][0x230] ;  /* 0x00008c00ff080b82 */ /* 0x007e220000000a00 */
[----:B------:R-:W-:-:S05]  /*11e0*/  @P0 LEA R2, R2, R3, 0x2 ;  /* 0x0000000302020211 */ /* 0x000fca00078e10ff */
[----:B------:R-:W-:-:S04]  /*11f0*/  @P0 IMAD R3, R2, R89, R0 ;  /* 0x0000005902030224 */ /* 0x000fc800078e0200 */
[----:B0-----:R-:W-:-:S05]  /*1200*/  @P0 IMAD.WIDE R2, R3, 0x2, R8 ;  /* 0x0000000203020825 */ /* 0x001fca00078e0208 */
[----:B------:R1:W-:Y:S02]  /*1210*/  @P0 STG.E.64 desc[UR6][R2.64], RZ ;  /* 0x000000ff02000986 */ /* 0x0003e4000c101b06 */
.L_x_1401:
        /* <DEDUP_REMOVED lines=24> */
.L_x_1406:
        /* <DEDUP_REMOVED lines=30> */
[----:B------:R-:W-:-:S02]  /*1580*/  IMAD R2, R2, R2, RZ ;  /* 0x0000000202027224 */ /* 0x000fc400078e02ff */
[----:B------:R-:W-:Y:S01]  /*1590*/  IMAD R16, R16, R16, RZ ;  /* 0x0000001010107224 */ /* 0x000fe200078e02ff */
[----:B------:R-:W3:Y:S01]  /*15a0*/  I2F.F16 R45, R18 ;  /* 0x00000012002d7306 */ /* 0x000ee20000200c00 */
[----:B------:R-:W-:-:S07]  /*15b0*/  ISETP.GE.AND P6, PT, R17, R94, PT ;  /* 0x0000005e1100720c */ /* 0x000fce0003fc6270 */
        /* <DEDUP_REMOVED lines=8> */
.L_x_1405:
        /* <DEDUP_REMOVED lines=12> */
.L_x_1407:
        /* <DEDUP_REMOVED lines=8> */
.L_x_1408:
        /* <DEDUP_REMOVED lines=11> */
.L_x_1409:
        /* <DEDUP_REMOVED lines=8> */
.L_x_1410:
        /* <DEDUP_REMOVED lines=9> */
.L_x_1411:
        /* <DEDUP_REMOVED lines=12> */
[----:B-----5:R-:W-:Y:S02]  /*1a00*/  PRMT R26, RZ, 0x5410, RZ ;  /* 0x00005410ff1a7816 */ /* 0x020fe400000000ff */
        /* <DEDUP_REMOVED lines=23> */
.L_x_1429:
        /* <DEDUP_REMOVED lines=197> */
.L_x_1414:
        /* <DEDUP_REMOVED lines=91> */
.L_x_1415:
        /* <DEDUP_REMOVED lines=93> */
.L_x_1416:
        /* <DEDUP_REMOVED lines=42> */
[-C--:B------:R-:W-:Y:S01]  /*35f0*/  FFMA.FTZ R30, R3, R65.reuse, R4 ;  /* 0x00000041031e7223 */ /* 0x080fe20000010004 */
[----:B-1----:R-:W-:Y:S02]  /*3600*/  HADD2.F32 R3, -RZ, R12.H0_H0 ;  /* 0x2000000cff037230 */ /* 0x002fe40000004100 */
[----:B------:R-:W-:Y:S01]  /*3610*/  FFMA.FTZ R64, R14, R64, R15 ;  /* 0x000000400e407223 */ /* 0x000fe2000001000f */
[----:B------:R-:W-:Y:S02]  /*3620*/  HADD2.F32 R15, -RZ, R49.H0_H0 ;  /* 0x20000031ff0f7230 */ /* 0x000fe40000004100 */
[-C--:B------:R-:W-:Y:S01]  /*3630*/  FFMA.FTZ R0, R39, R65.reuse, R0 ;  /* 0x0000004127007223 */ /* 0x080fe20000010000 */
[-C--:B------:R-:W-:Y:S01]  /*3640*/  FFMA.FTZ R14, R31, R65.reuse, R2 ;  /* 0x000000411f0e7223 */ /* 0x080fe20000010002 */
[--C-:B------:R-:W-:Y:S02]  /*3650*/  HADD2.F32 R2, -RZ, R13.reuse.H0_H0 ;  /* 0x2000000dff027230 */ /* 0x100fe40000004100 */
[----:B------:R-:W-:Y:S01]  /*3660*/  FFMA.FTZ R64, R33, R65, R64 ;  /* 0x0000004121407223 */ /* 0x000fe20000010040 */
[----:B------:R-:W-:-:S02]  /*3670*/  HADD2.F32 R4, -RZ, R13.H1_H1 ;  /* 0x3000000dff047230 */ /* 0x000fc40000004100 */
[-C--:B------:R-:W-:Y:S01]  /*3680*/  FFMA.FTZ R13, R47, R3.reuse, R0 ;  /* 0x000000032f0d7223 */ /* 0x080fe20000010000 */
[----:B------:R-:W-:Y:S02]  /*3690*/  HADD2.F32 R12, -RZ, R12.H1_H1 ;  /* 0x3000000cff0c7230 */ /* 0x000fe40000004100 */
[-C--:B------:R-:W-:Y:S01]  /*36a0*/  FFMA.FTZ R15, R15, R3.reuse, R14 ;  /* 0x000000030f0f7223 */ /* 0x080fe2000001000e */
[----:B------:R-:W-:Y:S02]  /*36b0*/  HADD2.F32 R31, -RZ, R50.H0_H0 ;  /* 0x20000032ff1f7230 */ /* 0x000fe40000004100 */
[----:B------:R-:W-:Y:S02]  /*36c0*/  HADD2.F32 R0, -RZ, R17.H0_H0 ;  /* 0x20000011ff007230 */ /* 0x000fe40000004100 */
[-C--:B------:R-:W-:Y:S01]  /*36d0*/  FFMA.FTZ R13, R16, R12.reuse, R13 ;  /* 0x0000000c100d7223 */ /* 0x080fe2000001000d */
[----:B------:R-:W-:Y:S02]  /*36e0*/  HADD2.F32 R14, -RZ, R19.H0_H0 ;  /* 0x20000013ff0e7230 */ /* 0x000fe40000004100 */
[-C--:B------:R-:W-:Y:S01]  /*36f0*/  FFMA.FTZ R17, R31, R3.reuse, R30 ;  /* 0x000000031f117223 */ /* 0x080fe2000001001e */
[----:B------:R-:W-:Y:S01]  /*3700*/  FFMA.FTZ R3, R51, R3, R64 ;  /* 0x0000000333037223 */ /* 0x000fe20000010040 */
[----:B------:R-:W-:Y:S01]  /*3710*/  FFMA.FTZ R15, R0, R12, R15 ;  /* 0x0000000c000f7223 */ /* 0x000fe2000001000f */
[----:B------:R-:W-:-:S02]  /*3720*/  HADD2.F32 R0, -RZ, R61.H0_H0 ;  /* 0x2000003dff007230 */ /* 0x000fc40000004100 */
[-C--:B------:R-:W-:Y:S01]  /*3730*/  FFMA.FTZ R17, R18, R12.reuse, R17 ;  /* 0x0000000c12117223 */ /* 0x080fe20000010011 */
[----:B------:R-:W-:Y:S01]  /*3740*/  FFMA.FTZ R3, R14, R12, R3 ;  /* 0x0000000c0e037223 */ /* 0x000fe20000010003 */
[----:B------:R-:W-:Y:S02]  /*3750*/  HADD2.F32 R12, -RZ, R63.H0_H0 ;  /* 0x2000003fff0c7230 */ /* 0x000fe40000004100 */
[-C--:B------:R-:W-:Y:S01]  /*3760*/  FFMA.FTZ R13, R60, R2.reuse, R13 ;  /* 0x000000023c0d7223 */ /* 0x080fe2000001000d */
        /* <DEDUP_REMOVED lines=21> */
.L_x_1413:
        /* <DEDUP_REMOVED lines=200> */
.L_x_1418:
        /* <DEDUP_REMOVED lines=91> */
.L_x_1419:
        /* <DEDUP_REMOVED lines=93> */
.L_x_1420:
        /* <DEDUP_REMOVED lines=32> */
[-C--:B------:R-:W-:Y:S01]  /*52c0*/  FFMA.FTZ R47, R50, R14.reuse, R47 ;  /* 0x0000000e322f7223 */ /* 0x080fe2000001002f */
[----:B------:R-:W-:Y:S02]  /*52d0*/  HADD2.F32 R2, -RZ, R51.H0_H0 ;  /* 0x20000033ff027230 */ /* 0x000fe40000004100 */
        /* <DEDUP_REMOVED lines=10> */
[----:B-1----:R-:W-:Y:S02]  /*5380*/  HADD2.F32 R3, -RZ, R12.H0_H0 ;  /* 0x2000000cff037230 */ /* 0x002fe40000004100 */
[-C--:B------:R-:W-:Y:S01]  /*5390*/  FFMA.FTZ R0, R39, R65.reuse, R0 ;  /* 0x0000004127007223 */ /* 0x080fe20000010000 */
[-C--:B------:R-:W-:Y:S01]  /*53a0*/  FFMA.FTZ R14, R31, R65.reuse, R2 ;  /* 0x000000411f0e7223 */ /* 0x080fe20000010002 */
[--C-:B------:R-:W-:Y:S02]  /*53b0*/  HADD2.F32 R2, -RZ, R13.reuse.H0_H0 ;  /* 0x2000000dff027230 */ /* 0x100fe40000004100 */
[----:B------:R-:W-:Y:S01]  /*53c0*/  FFMA.FTZ R64, R33, R65, R64 ;  /* 0x0000004121407223 */ /* 0x000fe20000010040 */
[----:B------:R-:W-:-:S02]  /*53d0*/  HADD2.F32 R4, -RZ, R13.H1_H1 ;  /* 0x3000000dff047230 */ /* 0x000fc40000004100 */
[-C--:B------:R-:W-:Y:S01]  /*53e0*/  FFMA.FTZ R13, R15, R3.reuse, R0 ;  /* 0x000000030f0d7223 */ /* 0x080fe20000010000 */
[----:B------:R-:W-:Y:S02]  /*53f0*/  HADD2.F32 R15, -RZ, R57.H0_H0 ;  /* 0x20000039ff0f7230 */ /* 0x000fe40000004100 */
[----:B------:R-:W-:Y:S02]  /*5400*/  HADD2.F32 R12, -RZ, R12.H1_H1 ;  /* 0x3000000cff0c7230 */ /* 0x000fe40000004100 */
        /* <DEDUP_REMOVED lines=34> */
.L_x_1417:
        /* <DEDUP_REMOVED lines=199> */
.L_x_1422:
        /* <DEDUP_REMOVED lines=91> */
.L_x_1423:
        /* <DEDUP_REMOVED lines=93> */
.L_x_1424:
        /* <DEDUP_REMOVED lines=87> */
.L_x_1421:
        /* <DEDUP_REMOVED lines=199> */
.L_x_1426:
        /* <DEDUP_REMOVED lines=91> */
.L_x_1427:
        /* <DEDUP_REMOVED lines=93> */
.L_x_1428:
        /* <DEDUP_REMOVED lines=87> */
.L_x_1425:
        /* <DEDUP_REMOVED lines=9> */
.L_x_1412:
        /* <DEDUP_REMOVED lines=10> */
.L_x_1439:
[----:B------:R-:W-:Y:S02]  /*9220*/  MOV R2, R28 ;  /* 0x0000001c00027202 */ /* 0x000fe40000000f00 */
        /* <DEDUP_REMOVED lines=12> */
[----:B------:R-:W-:Y:S02]  /*92f0*/  SHF.R.U32.HI R20, RZ, 0xc, R8 ;  /* 0x0000000cff147819 */ /* 0x000fe40000011608 */
[----:B------:R-:W-:Y:S02]  /*9300*/  SHF.R.U32.HI R36, RZ, 0xc, R10 ;  /* 0x0000000cff247819 */ /* 0x000fe4000001160a */
[--C-:B------:R-:W-:Y:S02]  /*9310*/  SHF.R.U32.HI R38, RZ, 0xc, R11.reuse ;  /* 0x0000000cff267819 */ /* 0x100fe4000001160b */
[----:B------:R-:W-:Y:S02]  /*9320*/  LOP3.LUT R51, R11, 0x3f003f, RZ, 0xc0, !PT ;  /* 0x003f003f0b337812 */ /* 0x000fe400078ec0ff */
[----:B------:R-:W-:-:S02]  /*9330*/  SHF.R.U32.HI R52, RZ, 0x6, R11 ;  /* 0x00000006ff347819 */ /* 0x000fc4000001160b */
[----:B------:R-:W-:Y:S02]  /*9340*/  LOP3.LUT R34, R10, 0x3f003f, RZ, 0xc0, !PT ;  /* 0x003f003f0a227812 */ /* 0x000fe400078ec0ff */
[----:B------:R-:W-:Y:S02]  /*9350*/  SHF.R.U32.HI R37, RZ, 0x6, R10 ;  /* 0x00000006ff257819 */ /* 0x000fe4000001160a */
[----:B------:R-:W-:Y:S02]  /*9360*/  ISETP.NE.AND P2, PT, R9, RZ, PT ;  /* 0x000000ff0900720c */ /* 0x000fe40003f45270 */
[----:B------:R-:W-:Y:S02]  /*9370*/  LOP3.LUT R20, R20, 0xf000f, RZ, 0xc0, !PT ;  /* 0x000f000f14147812 */ /* 0x000fe400078ec0ff */
[----:B------:R-:W-:Y:S02]  /*9380*/  LOP3.LUT R31, R31, 0xf000f, RZ, 0xc0, !PT ;  /* 0x000f000f1f1f7812 */ /* 0x000fe400078ec0ff */
[----:B------:R-:W-:-:S02]  /*9390*/  LOP3.LUT R38, R38, 0xf000f, RZ, 0xc0, !PT ;  /* 0x000f000f26267812 */ /* 0x000fc400078ec0ff */
[----:B------:R-:W-:Y:S02]  /*93a0*/  LOP3.LUT R4, R8, 0x3f003f, RZ, 0xc0, !PT ;  /* 0x003f003f08047812 */ /* 0x000fe400078ec0ff */
[----:B------:R-:W-:Y:S02]  /*93b0*/  SHF.R.U32.HI R8, RZ, 0x6, R8 ;  /* 0x00000006ff087819 */ /* 0x000fe40000011608 */
[----:B------:R-:W-:Y:S02]  /*93c0*/  LOP3.LUT R30, R30, 0x3f003f, RZ, 0xc0, !PT ;  /* 0x003f003f1e1e7812 */ /* 0x000fe400078ec0ff */
[----:B------:R-:W-:Y:S02]  /*93d0*/  LOP3.LUT R8, R8, 0x3f003f, RZ, 0xc0, !PT ;  /* 0x003f003f08087812 */ /* 0x000fe400078ec0ff */
[----:B------:R-:W-:Y:S02]  /*93e0*/  LOP3.LUT R37, R37, 0x3f003f, RZ, 0xc0, !PT ;  /* 0x003f003f25257812 */ /* 0x000fe400078ec0ff */
[----:B------:R-:W-:-:S02]  /*93f0*/  LOP3.LUT R8, R8, 0x64006400, RZ, 0xfc, !PT ;  /* 0x6400640008087812 */ /* 0x000fc400078efcff */
        /* <DEDUP_REMOVED lines=10> */
[----:B------:R-:W-:Y:S02]  /*94a0*/  LOP3.LUT R14, R36, 0xf000f, RZ, 0xc0, !PT ;  /* 0x000f000f240e7812 */ /* 0x000fe400078ec0ff */
[----:B------:R-:W-:Y:S02]  /*94b0*/  SHF.R.U32.HI R39, RZ, 0x8, R15 ;  /* 0x00000008ff277819 */ /* 0x000fe4000001160f */
[--C-:B------:R-:W-:Y:S02]  /*94c0*/  SHF.R.U32.HI R33, RZ, 0xa, R13.reuse ;  /* 0x0000000aff217819 */ /* 0x100fe4000001160d */
[----:B------:R-:W-:Y:S02]  /*94d0*/  LOP3.LUT R32, R13, 0x3f003f, RZ, 0xc0, !PT ;  /* 0x003f003f0d207812 */ /* 0x000fe400078ec0ff */
[----:B------:R-:W-:Y:S02]  /*94e0*/  SHF.R.U32.HI R35, RZ, 0x6, R13 ;  /* 0x00000006ff237819 */ /* 0x000fe4000001160d */
[----:B------:R-:W-:-:S02]  /*94f0*/  LOP3.LUT R13, R20, 0x300030, R9, 0xf8, !PT ;  /* 0x00300030140d7812 */ /* 0x000fc400078ef809 */
[----:B------:R-:W-:Y:S02]  /*9500*/  LOP3.LUT R36, R31, 0x300030, R10, 0xf8, !PT ;  /* 0x003000301f247812 */ /* 0x000fe400078ef80a */
[----:B------:R-:W-:Y:S02]  /*9510*/  LOP3.LUT R49, R14, 0x300030, R11, 0xf8, !PT ;  /* 0x003000300e317812 */ /* 0x000fe400078ef80b */
[--C-:B------:R-:W-:Y:S02]  /*9520*/  SHF.R.U32.HI R58, RZ, 0xa, R15.reuse ;  /* 0x0000000aff3a7819 */ /* 0x100fe4000001160f */
[----:B------:R-:W-:Y:S02]  /*9530*/  LOP3.LUT R55, R15, 0x3f003f, RZ, 0xc0, !PT ;  /* 0x003f003f0f377812 */ /* 0x000fe400078ec0ff */
[----:B------:R-:W-:Y:S02]  /*9540*/  SHF.R.U32.HI R56, RZ, 0x6, R15 ;  /* 0x00000006ff387819 */ /* 0x000fe4000001160f */
[----:B--2---:R-:W-:-:S02]  /*9550*/  SHF.R.U32.HI R11, RZ, 0xc, R16 ;  /* 0x0000000cff0b7819 */ /* 0x004fc40000011610 */
[----:B------:R-:W-:Y:S02]  /*9560*/  LOP3.LUT R9, R16, 0x3f003f, RZ, 0xc0, !PT ;  /* 0x003f003f10097812 */ /* 0x000fe400078ec0ff */
[----:B------:R-:W-:Y:S02]  /*9570*/  SHF.R.U32.HI R10, RZ, 0x6, R16 ;  /* 0x00000006ff0a7819 */ /* 0x000fe40000011610 */
[----:B------:R-:W-:Y:S02]  /*9580*/  LOP3.LUT R57, R38, 0x300030, R39, 0xf8, !PT ;  /* 0x0030003026397812 */ /* 0x000fe400078ef827 */
[--C-:B------:R-:W-:Y:S02]  /*9590*/  SHF.R.U32.HI R16, RZ, 0xc, R17.reuse ;  /* 0x0000000cff107819 */ /* 0x100fe40000011611 */
[----:B------:R-:W-:Y:S02]  /*95a0*/  LOP3.LUT R15, R17, 0x3f003f, RZ, 0xc0, !PT ;  /* 0x003f003f110f7812 */ /* 0x000fe400078ec0ff */
[----:B------:R-:W-:-:S02]  /*95b0*/  SHF.R.U32.HI R31, RZ, 0x6, R17 ;  /* 0x00000006ff1f7819 */ /* 0x000fc40000011611 */
[--C-:B------:R-:W-:Y:S02]  /*95c0*/  SHF.R.U32.HI R17, RZ, 0xc, R18.reuse ;  /* 0x0000000cff117819 */ /* 0x100fe40000011612 */
[----:B------:R-:W-:Y:S02]  /*95d0*/  LOP3.LUT R38, R18, 0x3f003f, RZ, 0xc0, !PT ;  /* 0x003f003f12267812 */ /* 0x000fe400078ec0ff */
[----:B------:R-:W-:Y:S02]  /*95e0*/  SHF.R.U32.HI R39, RZ, 0x6, R18 ;  /* 0x00000006ff277819 */ /* 0x000fe40000011612 */
        /* <DEDUP_REMOVED lines=13> */
[----:B------:R-:W-:Y:S02]  /*96c0*/  LOP3.LUT R14, R14, 0x300030, R21, 0xf8, !PT ;  /* 0x003000300e0e7812 */ /* 0x000fe400078ef815 */
[----:B------:R-:W-:-:S02]  /*96d0*/  LOP3.LUT R11, R16, 0x300030, R33, 0xf8, !PT ;  /* 0x00300030100b7812 */ /* 0x000fc400078ef821 */
        /* <DEDUP_REMOVED lines=113> */
.L_x_1432:
        /* <DEDUP_REMOVED lines=49> */
.L_x_1433:
        /* <DEDUP_REMOVED lines=48> */
.L_x_1434:
        /* <DEDUP_REMOVED lines=45> */
.L_x_1431:
        /* <DEDUP_REMOVED lines=18> */
[----:B----4-:R-:W-:Y:S02]  /*a7f0*/  SHF.R.U32.HI R36, RZ, 0x8, R14 ;  /* 0x00000008ff247819 */ /* 0x010fe4000001160e */
[----:B------:R-:W-:Y:S02]  /*a800*/  LOP3.LUT R39, R35, 0xf000f, RZ, 0xc0, !PT ;  /* 0x000f000f23277812 */ /* 0x000fe400078ec0ff */
[----:B------:R-:W-:Y:S02]  /*a810*/  SHF.R.U32.HI R9, RZ, 0x8, R12 ;  /* 0x00000008ff097819 */ /* 0x000fe4000001160c */
[----:B------:R-:W-:-:S02]  /*a820*/  LOP3.LUT R28, R28, 0xf000f, RZ, 0xc0, !PT ;  /* 0x000f000f1c1c7812 */ /* 0x000fc400078ec0ff */
[--C-:B------:R-:W-:Y:S02]  /*a830*/  SHF.R.U32.HI R48, RZ, 0xa, R14.reuse ;  /* 0x0000000aff307819 */ /* 0x100fe4000001160e */
[----:B------:R-:W-:Y:S02]  /*a840*/  LOP3.LUT R47, R14, 0x3f003f, RZ, 0xc0, !PT ;  /* 0x003f003f0e2f7812 */ /* 0x000fe400078ec0ff */
[----:B------:R-:W-:Y:S02]  /*a850*/  SHF.R.U32.HI R49, RZ, 0x6, R14 ;  /* 0x00000006ff317819 */ /* 0x000fe4000001160e */
[----:B------:R-:W-:Y:S02]  /*a860*/  LOP3.LUT R34, R10, 0x3f003f, RZ, 0xc0, !PT ;  /* 0x003f003f0a227812 */ /* 0x000fe400078ec0ff */
[----:B------:R-:W-:Y:S02]  /*a870*/  SHF.R.U32.HI R37, RZ, 0x6, R10 ;  /* 0x00000006ff257819 */ /* 0x000fe4000001160a */
[----:B------:R-:W-:-:S02]  /*a880*/  SHF.R.U32.HI R14, RZ, 0x8, R15 ;  /* 0x00000008ff0e7819 */ /* 0x000fc4000001160f */
[--C-:B------:R-:W-:Y:S02]  /*a890*/  SHF.R.U32.HI R59, RZ, 0xa, R15.reuse ;  /* 0x0000000aff3b7819 */ /* 0x100fe4000001160f */
[----:B------:R-:W-:Y:S02]  /*a8a0*/  LOP3.LUT R56, R15, 0x3f003f, RZ, 0xc0, !PT ;  /* 0x003f003f0f387812 */ /* 0x000fe400078ec0ff */
[----:B------:R-:W-:Y:S02]  /*a8b0*/  SHF.R.U32.HI R57, RZ, 0x6, R15 ;  /* 0x00000006ff397819 */ /* 0x000fe4000001160f */
[----:B------:R-:W-:Y:S02]  /*a8c0*/  LOP3.LUT R55, R38, 0xf000f, RZ, 0xc0, !PT ;  /* 0x000f000f26377812 */ /* 0x000fe400078ec0ff */
[--C-:B------:R-:W-:Y:S02]  /*a8d0*/  SHF.R.U32.HI R10, RZ, 0x8, R13.reuse ;  /* 0x00000008ff0a7819 */ /* 0x100fe4000001160d */
[----:B------:R-:W-:-:S02]  /*a8e0*/  SHF.R.U32.HI R33, RZ, 0xa, R13 ;  /* 0x0000000aff217819 */ /* 0x000fc4000001160d */
[----:B------:R-:W-:Y:S02]  /*a8f0*/  LOP3.LUT R31, R13, 0x3f003f, RZ, 0xc0, !PT ;  /* 0x003f003f0d1f7812 */ /* 0x000fe400078ec0ff */
[----:B------:R-:W-:Y:S02]  /*a900*/  SHF.R.U32.HI R32, RZ, 0x6, R13 ;  /* 0x00000006ff207819 */ /* 0x000fe4000001160d */
[----:B------:R-:W-:Y:S02]  /*a910*/  LOP3.LUT R15, R30, 0xf000f, RZ, 0xc0, !PT ;  /* 0x000f000f1e0f7812 */ /* 0x000fe400078ec0ff */
[----:B------:R-:W-:Y:S02]  /*a920*/  LOP3.LUT R53, R39, 0x300030, R36, 0xf8, !PT ;  /* 0x0030003027357812 */ /* 0x000fe400078ef824 */
[----:B------:R-:W-:Y:S02]  /*a930*/  LOP3.LUT R4, R8, 0x3f003f, RZ, 0xc0, !PT ;  /* 0x003f003f08047812 */ /* 0x000fe400078ec0ff */
[----:B------:R-:W-:-:S02]  /*a940*/  LOP3.LUT R13, R28, 0x300030, R9, 0xf8, !PT ;  /* 0x003000301c0d7812 */ /* 0x000fc400078ef809 */
[----:B---3--:R-:W-:Y:S02]  /*a950*/  SHF.R.U32.HI R36, RZ, 0xc, R18 ;  /* 0x0000000cff247819 */ /* 0x008fe40000011612 */
[----:B------:R-:W-:Y:S02]  /*a960*/  SHF.R.U32.HI R8, RZ, 0x6, R8 ;  /* 0x00000006ff087819 */ /* 0x000fe40000011608 */
[----:B------:R-:W-:Y:S02]  /*a970*/  SHF.R.U32.HI R28, RZ, 0xc, R17 ;  /* 0x0000000cff1c7819 */ /* 0x000fe40000011611 */
[----:B------:R-:W-:Y:S02]  /*a980*/  SHF.R.U32.HI R51, RZ, 0x6, R11 ;  /* 0x00000006ff337819 */ /* 0x000fe4000001160b */
[----:B------:R-:W-:Y:S02]  /*a990*/  LOP3.LUT R58, R55, 0x300030, R14, 0xf8, !PT ;  /* 0x00300030373a7812 */ /* 0x000fe400078ef80e */
[----:B------:R-:W-:-:S02]  /*a9a0*/  LOP3.LUT R30, R18, 0x3f003f, RZ, 0xc0, !PT ;  /* 0x003f003f121e7812 */ /* 0x000fc400078ec0ff */
[----:B------:R-:W-:Y:S02]  /*a9b0*/  SHF.R.U32.HI R38, RZ, 0x6, R18 ;  /* 0x00000006ff267819 */ /* 0x000fe40000011612 */
[----:B------:R-:W-:Y:S02]  /*a9c0*/  LOP3.LUT R35, R15, 0x300030, R10, 0xf8, !PT ;  /* 0x003000300f237812 */ /* 0x000fe400078ef80a */
[--C-:B------:R-:W-:Y:S02]  /*a9d0*/  SHF.R.U32.HI R18, RZ, 0xc, R19.reuse ;  /* 0x0000000cff127819 */ /* 0x100fe40000011613 */
[----:B------:R-:W-:Y:S02]  /*a9e0*/  LOP3.LUT R52, R19, 0x3f003f, RZ, 0xc0, !PT ;  /* 0x003f003f13347812 */ /* 0x000fe400078ec0ff */
[----:B------:R-:W-:Y:S02]  /*a9f0*/  SHF.R.U32.HI R55, RZ, 0x6, R19 ;  /* 0x00000006ff377819 */ /* 0x000fe40000011613 */
[----:B------:R-:W-:-:S02]  /*aa00*/  SHF.R.U32.HI R10, RZ, 0xc, R16 ;  /* 0x0000000cff0a7819 */ /* 0x000fc40000011610 */
[----:B------:R-:W-:Y:S02]  /*aa10*/  LOP3.LUT R14, R17, 0x3f003f, RZ, 0xc0, !PT ;  /* 0x003f003f110e7812 */ /* 0x000fe400078ec0ff */
[----:B------:R-:W-:Y:S02]  /*aa20*/  LOP3.LUT R19, R36, 0xf000f, RZ, 0xc0, !PT ;  /* 0x000f000f24137812 */ /* 0x000fe400078ec0ff */
[----:B------:R-:W-:Y:S02]  /*aa30*/  LOP3.LUT R9, R16, 0x3f003f, RZ, 0xc0, !PT ;  /* 0x003f003f10097812 */ /* 0x000fe400078ec0ff */
[----:B------:R-:W-:Y:S02]  /*aa40*/  SHF.R.U32.HI R17, RZ, 0x6, R17 ;  /* 0x00000006ff117819 */ /* 0x000fe40000011611 */
[----:B------:R-:W-:Y:S02]  /*aa50*/  LOP3.LUT R28, R28, 0xf000f, RZ, 0xc0, !PT ;  /* 0x000f000f1c1c7812 */ /* 0x000fe400078ec0ff */
[----:B------:R-:W-:-:S02]  /*aa60*/  LOP3.LUT R8, R8, 0x3f003f, RZ, 0xc0, !PT ;  /* 0x003f003f08087812 */ /* 0x000fc400078ec0ff */
[----:B------:R-:W-:Y:S02]  /*aa70*/  LOP3.LUT R50, R11, 0x3f003f, RZ, 0xc0, !PT ;  /* 0x003f003f0b327812 */ /* 0x000fe400078ec0ff */
[----:B------:R-:W-:Y:S02]  /*aa80*/  LOP3.LUT R51, R51, 0x3f003f, RZ, 0xc0, !PT ;  /* 0x003f003f33337812 */ /* 0x000fe400078ec0ff */
[--C-:B------:R-:W-:Y:S02]  /*aa90*/  SHF.R.U32.HI R20, RZ, 0xa, R12.reuse ;  /* 0x0000000aff147819 */ /* 0x100fe4000001160c */
[----:B------:R-:W-:Y:S02]  /*aaa0*/  LOP3.LUT R11, R12, 0x3f003f, RZ, 0xc0, !PT ;  /* 0x003f003f0c0b7812 */ /* 0x000fe400078ec0ff */
[----:B------:R-:W-:Y:S02]  /*aab0*/  SHF.R.U32.HI R12, RZ, 0x6, R12 ;  /* 0x00000006ff0c7819 */ /* 0x000fe4000001160c */
[----:B------:R-:W-:-:S02]  /*aac0*/  SHF.R.U32.HI R16, RZ, 0x6, R16 ;  /* 0x00000006ff107819 */ /* 0x000fc40000011610 */
        /* <DEDUP_REMOVED lines=125> */
.L_x_1436:
        /* <DEDUP_REMOVED lines=49> */
.L_x_1437:
        /* <DEDUP_REMOVED lines=48> */
.L_x_1438:
        /* <DEDUP_REMOVED lines=46> */
.L_x_1435:
[----:B------:R-:W-:Y:S01]  /*bb90*/  IADD3 R93, R93, 0x20, RZ ;  /* 0x000000205d5d7810 */ /* 0x000fe20007ffe0ff */
[----:B-1----:R-:W-:Y:S01]  /*bba0*/  IMAD.WIDE.U32 R2, R89, 0x18, R2 ;  /* 0x0000001859027825 */ /* 0x002fe200078e0002 */
[----:B------:R-:W-:Y:S02]  /*bbb0*/  UIADD3 UR4, UR4, 0x40, URZ ;  /* 0x0000004004047890 */ /* 0x000fe4000fffe03f */
[C---:B------:R-:W-:Y:S01]  /*bbc0*/  ISETP.GE.AND P2, PT, R93.reuse, UR5, PT ;  /* 0x000000055d007c0c */ /* 0x040fe2000bf46270 */
[----:B------:R-:W-:Y:S01]  /*bbd0*/  IMAD R29, R46, 0x18, RZ ;  /* 0x000000182e1d7824 */ /* 0x000fe200078e02ff */
[----:B------:R-:W-:Y:S02]  /*bbe0*/  ISETP.LT.AND P3, PT, R93, R94, PT ;  /* 0x0000005e5d00720c */ /* 0x000fe40003f61270 */
[----:B------:R-:W-:Y:S02]  /*bbf0*/  MOV R28, R2 ;  /* 0x00000002001c7202 */ /* 0x000fe40000000f00 */
[----:B------:R-:W-:-:S09]  /*bc00*/  IADD3 R29, R3, R29, RZ ;  /* 0x0000001d031d7210 */ /* 0x000fd20007ffe0ff */
[----:B------:R-:W-:Y:S05]  /*bc10*/  @!P2 BRA P3, `(.L_x_1439) ;  /* 0xffffffd40080a947 */ /* 0x000fea000183ffff */
.L_x_1430:
        /* <DEDUP_REMOVED lines=11> */
.L_x_1445:
[----:B0-----:R-:W0:Y:S02]  /*bcd0*/  LDC R89, c[0x0][0x23c] ;  /* 0x00008f00ff597b82 */ /* 0x001e240000000800 */
[C---:B0-----:R-:W-:Y:S02]  /*bce0*/  IMAD.WIDE R16, R89.reuse, 0x4, R28 ;  /* 0x0000000459107825 */ /* 0x041fe400078e021c */
[----:B-----5:R-:W5:Y:S02]  /*bcf0*/  LDG.E.128.CONSTANT R28, desc[UR6][R28.64] ;  /* 0x000000061c1c7981 */ /* 0x020f64000c1e9d00 */
[C---:B------:R-:W-:Y:S02]  /*bd00*/  IMAD.WIDE R12, R89.reuse, 0x4, R16 ;  /* 0x00000004590c7825 */ /* 0x040fe400078e0210 */
[----:B------:R-:W5:Y:S02]  /*bd10*/  LDG.E.128.CONSTANT R16, desc[UR6][R16.64] ;  /* 0x0000000610107981 */ /* 0x000f64000c1e9d00 */
[----:B------:R-:W-:-:S02]  /*bd20*/  IMAD.WIDE R2, R89, 0x4, R12 ;  /* 0x0000000459027825 */ /* 0x000fc400078e020c */
[----:B------:R-:W5:Y:S04]  /*bd30*/  LDG.E.128.CONSTANT R12, desc[UR6][R12.64] ;  /* 0x000000060c0c7981 */ /* 0x000f68000c1e9d00 */
[----:B------:R0:W5:Y:S01]  /*bd40*/  LDG.E.128.CONSTANT R8, desc[UR6][R2.64] ;  /* 0x0000000602087981 */ /* 0x000162000c1e9d00 */
[----:B------:R-:W-:Y:S01]  /*bd50*/  IMAD.WIDE R96, R89, 0x4, R2 ;  /* 0x0000000459607825 */ /* 0x000fe200078e0202 */
[----:B------:R-:W-:Y:S06]  /*bd60*/  @!P1 BRA `(.L_x_1441) ;  /* 0x0000002400049947 */ /* 0x000fec0003800000 */
[----:B------:R-:W2:Y:S01]  /*bd70*/  LDG.E.128.CONSTANT R4, desc[UR6][R96.64] ;  /* 0x0000000660047981 */ /* 0x000ea2000c1e9d00 */
[--C-:B-----5:R-:W-:Y:S02]  /*bd80*/  SHF.R.U32.HI R35, RZ, 0xf, R28.reuse ;  /* 0x0000000fff237819 */ /* 0x120fe4000001161c */
[----:B------:R-:W-:Y:S02]  /*bd90*/  SHF.R.U32.HI R74, RZ, 0xf, R29 ;  /* 0x0000000fff4a7819 */ /* 0x000fe4000001161d */
[C---:B------:R-:W-:Y:S02]  /*bda0*/  LOP3.LUT R62, R28.reuse, 0x3e003e0, RZ, 0xc0, !PT ;  /* 0x03e003e01c3e7812 */ /* 0x040fe400078ec0ff */
[----:B------:R-:W-:Y:S02]  /*bdb0*/  LOP3.LUT R54, R28, 0x1f001f, RZ, 0xc0, !PT ;  /* 0x001f001f1c367812 */ /* 0x000fe400078ec0ff */
[----:B------:R-:W-:Y:S02]  /*bdc0*/  SHF.R.U32.HI R53, RZ, 0xa, R28 ;  /* 0x0000000aff357819 */ /* 0x000fe4000001161c */
[----:B------:R-:W-:-:S02]  /*bdd0*/  SHF.R.U32.HI R76, RZ, 0xf, R30 ;  /* 0x0000000fff4c7819 */ /* 0x000fc4000001161e */
[----:B------:R-:W-:Y:S02]  /*bde0*/  SHF.R.U32.HI R28, RZ, 0xe, R16 ;  /* 0x0000000eff1c7819 */ /* 0x000fe40000011610 */
[----:B------:R-:W-:Y:S02]  /*bdf0*/  LOP3.LUT R35, R35, 0x10001, RZ, 0xc0, !PT ;  /* 0x0001000123237812 */ /* 0x000fe400078ec0ff */
[--C-:B------:R-:W-:Y:S02]  /*be00*/  SHF.R.U32.HI R79, RZ, 0xf, R31.reuse ;  /* 0x0000000fff4f7819 */ /* 0x100fe4000001161f */
[C---:B------:R-:W-:Y:S02]  /*be10*/  LOP3.LUT R21, R31.reuse, 0x3e003e0, RZ, 0xc0, !PT ;  /* 0x03e003e01f157812 */ /* 0x040fe400078ec0ff */
[----:B0-----:R-:W-:Y:S02]  /*be20*/  LOP3.LUT R3, R31, 0x1f001f, RZ, 0xc0, !PT ;  /* 0x001f001f1f037812 */ /* 0x001fe400078ec0ff */
        /* <DEDUP_REMOVED lines=8> */
[----:B------:R-:W-:Y:S02]  /*beb0*/  SHF.R.U32.HI R29, RZ, 0xd, R12 ;  /* 0x0000000dff1d7819 */ /* 0x000fe4000001160c */
[----:B------:R-:W-:Y:S02]  /*bec0*/  LOP3.LUT R28, R35, 0x20002, R28, 0xf8, !PT ;  /* 0x00020002231c7812 */ /* 0x000fe400078ef81c */
[----:B------:R-:W-:Y:S02]  /*bed0*/  SHF.R.U32.HI R80, RZ, 0xe, R19 ;  /* 0x0000000eff507819 */ /* 0x000fe40000011613 */
[----:B------:R-:W-:Y:S02]  /*bee0*/  SHF.R.U32.HI R75, RZ, 0xd, R13 ;  /* 0x0000000dff4b7819 */ /* 0x000fe4000001160d */
[----:B------:R-:W-:-:S02]  /*bef0*/  LOP3.LUT R79, R79, 0x10001, RZ, 0xc0, !PT ;  /* 0x000100014f4f7812 */ /* 0x000fc400078ec0ff */
[----:B------:R-:W-:Y:S02]  /*bf00*/  LOP3.LUT R74, R74, 0x20002, R31, 0xf8, !PT ;  /* 0x000200024a4a7812 */ /* 0x000fe400078ef81f */
        /* <DEDUP_REMOVED lines=11> */
[----:B------:R-:W-:Y:S02]  /*bfc0*/  SHF.R.U32.HI R30, RZ, 0xc, R8 ;  /* 0x0000000cff1e7819 */ /* 0x000fe40000011608 */
[----:B------:R-:W-:Y:S02]  /*bfd0*/  LOP3.LUT R29, R28, 0x40004, R29, 0xf8, !PT ;  /* 0x000400041c1d7812 */ /* 0x000fe400078ef81d */
[C---:B------:R-:W-:Y:S02]  /*bfe0*/  LOP3.LUT R63, R16.reuse, 0x3e003e0, RZ, 0xc0, !PT ;  /* 0x03e003e0103f7812 */ /* 0x040fe400078ec0ff */
[----:B------:R-:W-:Y:S02]  /*bff0*/  LOP3.LUT R65, R16, 0x1f001f, RZ, 0xc0, !PT ;  /* 0x001f001f10417812 */ /* 0x000fe400078ec0ff */
[----:B------:R-:W-:Y:S02]  /*c000*/  SHF.R.U32.HI R66, RZ, 0xa, R16 ;  /* 0x0000000aff427819 */ /* 0x000fe40000011610 */
[----:B------:R-:W-:-:S02]  /*c010*/  LOP3.LUT R19, R12, 0x3e003e0, RZ, 0xc0, !PT ;  /* 0x03e003e00c137812 */ /* 0x000fc400078ec0ff */
[----:B------:R-:W-:Y:S02]  /*c020*/  LOP3.LUT R70, R12, 0x1f001f, RZ, 0xc0, !PT ;  /* 0x001f001f0c467812 */ /* 0x000fe400078ec0ff */
[----:B------:R-:W-:Y:S02]  /*c030*/  SHF.R.U32.HI R69, RZ, 0xa, R12 ;  /* 0x0000000aff457819 */ /* 0x000fe4000001160c */
[C---:B------:R-:W-:Y:S02]  /*c040*/  LOP3.LUT R73, R8.reuse, 0x3e003e0, RZ, 0xc0, !PT ;  /* 0x03e003e008497812 */ /* 0x040fe400078ec0ff */
[----:B------:R-:W-:Y:S02]  /*c050*/  LOP3.LUT R71, R8, 0x1f001f, RZ, 0xc0, !PT ;  /* 0x001f001f08477812 */ /* 0x000fe400078ec0ff */
[----:B------:R-:W-:Y:S02]  /*c060*/  SHF.R.U32.HI R72, RZ, 0xa, R8 ;  /* 0x0000000aff487819 */ /* 0x000fe40000011608 */
[----:B------:R-:W-:-:S02]  /*c070*/  PRMT R35, R91, 0x9910, RZ ;  /* 0x000099105b237816 */ /* 0x000fc400000000ff */
[C---:B------:R-:W-:Y:S02]  /*c080*/  LOP3.LUT R16, R18.reuse, 0x3e003e0, RZ, 0xc0, !PT ;  /* 0x03e003e012107812 */ /* 0x040fe400078ec0ff */
[----:B------:R-:W-:Y:S02]  /*c090*/  LOP3.LUT R38, R18, 0x1f001f, RZ, 0xc0, !PT ;  /* 0x001f001f12267812 */ /* 0x000fe400078ec0ff */
[----:B------:R-:W-:Y:S02]  /*c0a0*/  SHF.R.U32.HI R46, RZ, 0xa, R18 ;  /* 0x0000000aff2e7819 */ /* 0x000fe40000011612 */
[C---:B------:R-:W-:Y:S02]  /*c0b0*/  LOP3.LUT R12, R14.reuse, 0x3e003e0, RZ, 0xc0, !PT ;  /* 0x03e003e00e0c7812 */ /* 0x040fe400078ec0ff */
[----:B------:R-:W-:Y:S02]  /*c0c0*/  LOP3.LUT R50, R14, 0x1f001f, RZ, 0xc0, !PT ;  /* 0x001f001f0e327812 */ /* 0x000fe400078ec0ff */
[----:B------:R-:W-:-:S02]  /*c0d0*/  SHF.R.U32.HI R49, RZ, 0xa, R14 ;  /* 0x0000000aff317819 */ /* 0x000fc4000001160e */
[----:B------:R-:W-:Y:S02]  /*c0e0*/  SHF.R.U32.HI R81, RZ, 0xd, R15 ;  /* 0x0000000dff517819 */ /* 0x000fe4000001160f */
[--C-:B------:R-:W-:Y:S02]  /*c0f0*/  SHF.R.U32.HI R8, RZ, 0xc, R9.reuse ;  /* 0x0000000cff087819 */ /* 0x100fe40000011609 */
[C---:B------:R-:W-:Y:S02]  /*c100*/  LOP3.LUT R64, R9.reuse, 0x3e003e0, RZ, 0xc0, !PT ;  /* 0x03e003e009407812 */ /* 0x040fe400078ec0ff */
[----:B------:R-:W-:Y:S02]  /*c110*/  LOP3.LUT R67, R9, 0x1f001f, RZ, 0xc0, !PT ;  /* 0x001f001f09437812 */ /* 0x000fe400078ec0ff */
[----:B------:R-:W-:Y:S02]  /*c120*/  SHF.R.U32.HI R68, RZ, 0xa, R9 ;  /* 0x0000000aff447819 */ /* 0x000fe40000011609 */
[----:B------:R-:W-:-:S02]  /*c130*/  MOV R82, 0x2800 ;  /* 0x0000280000527802 */ /* 0x000fc40000000f00 */
[----:B------:R-:W-:Y:S02]  /*c140*/  LOP3.LUT R80, R79, 0x20002, R80, 0xf8, !PT ;  /* 0x000200024f507812 */ /* 0x000fe400078ef850 */
[----:B------:R-:W-:Y:S02]  /*c150*/  LOP3.LUT R75, R74, 0x40004, R75, 0xf8, !PT ;  /* 0x000400044a4b7812 */ /* 0x000fe400078ef84b */
[C---:B------:R-:W-:Y:S02]  /*c160*/  LOP3.LUT R18, R13.reuse, 0x3e003e0, RZ, 0xc0, !PT ;  /* 0x03e003e00d127812 */ /* 0x040fe400078ec0ff */
[----:B------:R-:W-:Y:S02]  /*c170*/  LOP3.LUT R56, R13, 0x1f001f, RZ, 0xc0, !PT ;  /* 0x001f001f0d387812 */ /* 0x000fe400078ec0ff */
[----:B------:R-:W-:Y:S02]  /*c180*/  SHF.R.U32.HI R57, RZ, 0xa, R13 ;  /* 0x0000000aff397819 */ /* 0x000fe4000001160d */
[----:B------:R-:W-:-:S02]  /*c190*/  SHF.R.U32.HI R9, RZ, 0xc, R10 ;  /* 0x0000000cff097819 */ /* 0x000fc4000001160a */
[C---:B------:R-:W-:Y:S02]  /*c1a0*/  LOP3.LUT R14, R10.reuse, 0x3e003e0, RZ, 0xc0, !PT ;  /* 0x03e003e00a0e7812 */ /* 0x040fe400078ec0ff */
[----:B------:R-:W-:Y:S02]  /*c1b0*/  LOP3.LUT R78, R77, 0x40004, R78, 0xf8, !PT ;  /* 0x000400044d4e7812 */ /* 0x000fe400078ef84e */
[C---:B------:R-:W-:Y:S02]  /*c1c0*/  LOP3.LUT R13, R15.reuse, 0x3e003e0, RZ, 0xc0, !PT ;  /* 0x03e003e00f0d7812 */ /* 0x040fe400078ec0ff */
[----:B------:R-:W-:Y:S02]  /*c1d0*/  LOP3.LUT R47, R15, 0x1f001f, RZ, 0xc0, !PT ;  /* 0x001f001f0f2f7812 */ /* 0x000fe400078ec0ff */
[----:B------:R-:W-:Y:S02]  /*c1e0*/  SHF.R.U32.HI R36, RZ, 0xa, R15 ;  /* 0x0000000aff247819 */ /* 0x000fe4000001160f */
[----:B------:R-:W-:-:S02]  /*c1f0*/  LOP3.LUT R58, R10, 0x1f001f, RZ, 0xc0, !PT ;  /* 0x001f001f0a3a7812 */ /* 0x000fc400078ec0ff */
[----:B------:R-:W-:Y:S02]  /*c200*/  SHF.R.U32.HI R59, RZ, 0xa, R10 ;  /* 0x0000000aff3b7819 */ /* 0x000fe4000001160a */
[----:B------:R-:W-:Y:S02]  /*c210*/  LOP3.LUT R30, R29, 0x80008, R30, 0xf8, !PT ;  /* 0x000800081d1e7812 */ /* 0x000fe400078ef81e */
[--C-:B------:R-:W-:Y:S02]  /*c220*/  SHF.R.U32.HI R10, RZ, 0xc, R11.reuse ;  /* 0x0000000cff0a7819 */ /* 0x100fe4000001160b */
[C---:B------:R-:W-:Y:S02]  /*c230*/  LOP3.LUT R15, R11.reuse, 0x3e003e0, RZ, 0xc0, !PT ;  /* 0x03e003e00b0f7812 */ /* 0x040fe400078ec0ff */
[----:B------:R-:W-:Y:S02]  /*c240*/  LOP3.LUT R52, R11, 0x1f001f, RZ, 0xc0, !PT ;  /* 0x001f001f0b347812 */ /* 0x000fe400078ec0ff */
[----:B------:R-:W-:-:S02]  /*c250*/  SHF.R.U32.HI R55, RZ, 0xa, R11 ;  /* 0x0000000aff377819 */ /* 0x000fc4000001160b */
[----:B------:R-:W-:Y:S02]  /*c260*/  ISETP.NE.AND P2, PT, R35, RZ, PT ;  /* 0x000000ff2300720c */ /* 0x000fe40003f45270 */
[----:B------:R-:W-:Y:S02]  /*c270*/  PRMT R11, R82, 0x7610, R11 ;  /* 0x00007610520b7816 */ /* 0x000fe4000000000b */
[----:B------:R-:W-:Y:S02]  /*c280*/  LOP3.LUT R35, R80, 0x40004, R81, 0xf8, !PT ;  /* 0x0004000450237812 */ /* 0x000fe400078ef851 */
[----:B------:R-:W-:Y:S02]  /*c290*/  LOP3.LUT R31, R75, 0x80008, R8, 0xf8, !PT ;  /* 0x000800084b1f7812 */ /* 0x000fe400078ef808 */
[----:B------:R-:W-:Y:S02]  /*c2a0*/  LOP3.LUT R81, R78, 0x80008, R9, 0xf8, !PT ;  /* 0x000800084e517812 */ /* 0x000fe400078ef809 */
        /* <DEDUP_REMOVED lines=68> */
[----:B------:R-:W-:Y:S01]  /*c6f0*/  HADD2 R80, R80, -1040, -1040 ;  /* 0xe410e41050507430 */ /* 0x000fe20000000000 */
[----:B--2---:R-:W-:Y:S02]  /*c700*/  SHF.R.U32.HI R29, RZ, 0xb, R4 ;  /* 0x0000000bff1d7819 */ /* 0x004fe40000011604 */
[----:B------:R-:W-:Y:S02]  /*c710*/  SHF.R.U32.HI R28, RZ, 0xb, R5 ;  /* 0x0000000bff1c7819 */ /* 0x000fe40000011605 */
[----:B------:R-:W-:-:S02]  /*c720*/  SHF.R.U32.HI R74, RZ, 0xb, R6 ;  /* 0x0000000bff4a7819 */ /* 0x000fc40000011606 */
[----:B------:R-:W-:Y:S02]  /*c730*/  LOP3.LUT R79, R6, 0x3e003e0, RZ, 0xc0, !PT ;  /* 0x03e003e0064f7812 */ /* 0x000fe400078ec0ff */
[----:B------:R-:W-:Y:S02]  /*c740*/  LOP3.LUT R29, R30, 0x100010, R29, 0xf8, !PT ;  /* 0x001000101e1d7812 */ /* 0x000fe400078ef81d */
[----:B------:R-:W-:Y:S02]  /*c750*/  LOP3.LUT R77, R5, 0x3e003e0, RZ, 0xc0, !PT ;  /* 0x03e003e0054d7812 */ /* 0x000fe400078ec0ff */
[----:B------:R-:W-:Y:S02]  /*c760*/  LOP3.LUT R30, R31, 0x100010, R28, 0xf8, !PT ;  /* 0x001000101f1e7812 */ /* 0x000fe400078ef81c */
[----:B------:R-:W-:Y:S02]  /*c770*/  LOP3.LUT R28, R81, 0x100010, R74, 0xf8, !PT ;  /* 0x00100010511c7812 */ /* 0x000fe400078ef84a */
[----:B------:R-:W-:Y:S01]  /*c780*/  LOP3.LUT R88, R79, 0x64006400, RZ, 0xfc, !PT ;  /* 0x640064004f587812 */ /* 0x000fe200078efcff */
[----:B------:R-:W-:Y:S01]  /*c790*/  HFMA2 R79, R82, R11.H0_H0, -48, -48 ;  /* 0xd200d200524f7431 */ /* 0x000fe2000004000b */
[----:B------:R-:W-:-:S02]  /*c7a0*/  LOP3.LUT R75, R4, 0x3e003e0, RZ, 0xc0, !PT ;  /* 0x03e003e0044b7812 */ /* 0x000fc400078ec0ff */
[----:B------:R-:W-:Y:S02]  /*c7b0*/  LOP3.LUT R8, R4, 0x1f001f, RZ, 0xc0, !PT ;  /* 0x001f001f04087812 */ /* 0x000fe400078ec0ff */
[----:B------:R-:W-:Y:S02]  /*c7c0*/  SHF.R.U32.HI R9, RZ, 0xa, R4 ;  /* 0x0000000aff097819 */ /* 0x000fe40000011604 */
[----:B------:R-:W-:Y:S02]  /*c7d0*/  LOP3.LUT R74, R63, 0x64006400, RZ, 0xfc, !PT ;  /* 0x640064003f4a7812 */ /* 0x000fe400078efcff */
[----:B------:R-:W-:Y:S02]  /*c7e0*/  LOP3.LUT R4, R5, 0x1f001f, RZ, 0xc0, !PT ;  /* 0x001f001f05047812 */ /* 0x000fe400078ec0ff */
[----:B------:R-:W-:Y:S01]  /*c7f0*/  LOP3.LUT R10, R6, 0x1f001f, RZ, 0xc0, !PT ;  /* 0x001f001f060a7812 */ /* 0x000fe200078ec0ff */
[----:B------:R-:W-:Y:S01]  /*c800*/  HFMA2 R63, R74, R11.H0_H0, -48, -48 ;  /* 0xd200d2004a3f7431 */ /* 0x000fe2000004000b */
[----:B------:R-:W-:-:S02]  /*c810*/  SHF.R.U32.HI R76, RZ, 0xb, R7 ;  /* 0x0000000bff4c7819 */ /* 0x000fc40000011607 */
[C---:B------:R-:W-:Y:S02]  /*c820*/  LOP3.LUT R83, R7.reuse, 0x3e003e0, RZ, 0xc0, !PT ;  /* 0x03e003e007537812 */ /* 0x040fe400078ec0ff */
[----:B------:R-:W-:Y:S02]  /*c830*/  LOP3.LUT R35, R7, 0x1f001f, RZ, 0xc0, !PT ;  /* 0x001f001f07237812 */ /* 0x000fe400078ec0ff */
[----:B------:R-:W-:Y:S02]  /*c840*/  LOP3.LUT R82, R39, 0x1f001f, RZ, 0xc0, !PT ;  /* 0x001f001f27527812 */ /* 0x000fe400078ec0ff */
[----:B------:R-:W-:Y:S02]  /*c850*/  SHF.R.U32.HI R5, RZ, 0xa, R5 ;  /* 0x0000000aff057819 */ /* 0x000fe40000011605 */
[----:B------:R-:W-:Y:S02]  /*c860*/  SHF.R.U32.HI R6, RZ, 0xa, R6 ;  /* 0x0000000aff067819 */ /* 0x000fe40000011606 */
[----:B------:R-:W-:-:S02]  /*c870*/  SHF.R.U32.HI R7, RZ, 0xa, R7 ;  /* 0x0000000aff077819 */ /* 0x000fc40000011607 */
[----:B------:R-:W-:Y:S01]  /*c880*/  LOP3.LUT R12, R77, 0x64006400, RZ, 0xfc, !PT ;  /* 0x640064004d0c7812 */ /* 0x000fe200078efcff */
[----:B------:R-:W-:Y:S01]  /*c890*/  HADD2 R77, R48, -1040, -1040 ;  /* 0xe410e410304d7430 */ /* 0x000fe20000000000 */
[----:B------:R-:W-:Y:S02]  /*c8a0*/  LOP3.LUT R39, R72, 0x64006400, RZ, 0xfc, !PT ;  /* 0x6400640048277812 */ /* 0x000fe400078efcff */
        /* <DEDUP_REMOVED lines=57> */
[----:B------:R-:W-:Y:S02]  /*cc40*/  HFMA2 R11, R106, R11.H0_H0, -48, -48 ;  /* 0xd200d2006a0b7431 */ /* 0x000fe4000004000b */
        /* <DEDUP_REMOVED lines=95> */
.L_x_1442:
        /* <DEDUP_REMOVED lines=83> */
.L_x_1443:
        /* <DEDUP_REMOVED lines=82> */
.L_x_1444:
        /* <DEDUP_REMOVED lines=79> */
.L_x_1441:
        /* <DEDUP_REMOVED lines=8> */
.L_x_1440:
[----:B------:R-:W-:Y:S05]  /*e200*/  @!P1 EXIT ;  /* 0x000000000000994d */ /* 0x000fea0003800000 */
[----:B------:R-:W1:Y:S01]  /*e210*/  S2R R0, SR_CTAID.X ;  /* 0x0000000000007919 */ /* 0x000e620000002500 */
[----:B------:R-:W2:Y:S01]  /*e220*/  S2UR UR4, SR_CTAID.Y ;  /* 0x00000000000479c3 */ /* 0x000ea20000002600 */
[----:B0-----:R-:W1:Y:S07]  /*e230*/  S2R R3, SR_TID.X ;  /* 0x0000000000037919 */ /* 0x001e6e0000002100 */
[----:B------:R-:W0:Y:S01]  /*e240*/  LDC.64 R4, c[0x0][0x230] ;  /* 0x00008c00ff047b82 */ /* 0x000e220000000a00 */
[----:B--2---:R-:W-:Y:S01]  /*e250*/  USHF.L.U32 UR4, UR4, 0x2, URZ ;  /* 0x0000000204047899 */ /* 0x004fe2000800063f */
[----:B-1----:R-:W-:-:S04]  /*e260*/  LEA R0, R0, R3, 0x5 ;  /* 0x0000000300007211 */ /* 0x002fc800078e28ff */
[----:B------:R-:W-:-:S05]  /*e270*/  SHF.L.U32 R0, R0, 0x2, RZ ;  /* 0x0000000200007819 */ /* 0x000fca00000006ff */
[----:B------:R-:W-:-:S04]  /*e280*/  IMAD R3, R89, UR4, R0 ;  /* 0x0000000459037c24 */ /* 0x000fc8000f8e0200 */
        /* <DEDUP_REMOVED lines=8> */
.L_x_1449:
[----:B------:R-:W0:Y:S02]  /*e310*/  LDS R2, [R0] ;  /* 0x0000000000027984 */ /* 0x000e240000000800 */
[----:B0-----:R-:W-:-:S06]  /*e320*/  HADD2 R3, R2, R41 ;  /* 0x0000002902037230 */ /* 0x001fcc0000000000 */
[----:B------:R-:W0:Y:S02]  /*e330*/  ATOMS.CAST.SPIN R3, [R0], R2, R3 ;  /* 0x000000020003738d */ /* 0x000e240001800003 */
[----:B0-----:R-:W-:-:S13]  /*e340*/  ISETP.EQ.U32.AND P0, PT, R3, 0x1, PT ;  /* 0x000000010300780c */ /* 0x001fda0003f02070 */
[----:B------:R-:W-:Y:S05]  /*e350*/  @!P0 BRA `(.L_x_1449) ;  /* 0xfffffffc00ec8947 */ /* 0x000fea000383ffff */
[----:B------:R-:W-:Y:S05]  /*e360*/  BRA `(.L_x_1447) ;  /* 0x00000000000c7947 */ /* 0x000fea0003800000 */
.L_x_1448:
[----:B------:R-:W2:Y:S02]  /*e370*/  LD.E R0, desc[UR6][R4.64] ;  /* 0x0000000604007980 */ /* 0x000ea4000c101900 */
[----:B--2---:R-:W-:-:S05]  /*e380*/  IADD3 R3, R41, R0, RZ ;  /* 0x0000000029037210 */ /* 0x004fca0007ffe0ff */
[----:B------:R0:W-:Y:S02]  /*e390*/  ST.E desc[UR6][R4.64], R3 ;  /* 0x0000000304007985 */ /* 0x0001e4000c101906 */
.L_x_1447:
[----:B------:R-:W-:Y:S05]  /*e3a0*/  BSYNC B0 ;  /* 0x0000000000007941 */ /* 0x000fea0003800000 */
.L_x_1446:
[----:B------:R1:W-:Y:S01]  /*e3b0*/  ATOM.E.ADD.F16x2.RN.STRONG.GPU P0, RZ, desc[UR6][R4.64+0x4], R40 ;  /* 0x0000042804ff79a2 */ /* 0x0003e2000810e1c6 */
[----:B------:R-:W-:Y:S04]  /*e3c0*/  BSSY B0, `(.L_x_1450) ;  /* 0x000000f000007945 */ /* 0x000fe80003800000 */
[----:B-1----:R-:W-:Y:S05]  /*e3d0*/  @P0 BRA `(.L_x_1451) ;  /* 0x0000000000340947 */ /* 0x002fea0003800000 */
[----:B------:R-:W1:Y:S02]  /*e3e0*/  QSPC.E.S P0, RZ, [R4+0x4] ;  /* 0x0000040004ff73aa */ /* 0x000e640000000500 */
[----:B-1----:R-:W-:Y:S05]  /*e3f0*/  @!P0 BRA `(.L_x_1452) ;  /* 0x0000000000208947 */ /* 0x002fea0003800000 */
[----:B------:R-:W-:-:S04]  /*e400*/  MOV R2, R4 ;  /* 0x0000000400027202 */ /* 0x000fc80000000f00 */
[----:B------:R-:W-:-:S07]  /*e410*/  MOV R0, R2 ;  /* 0x0000000200007202 */ /* 0x000fce0000000f00 */
.L_x_1453:
[----:B------:R-:W0:Y:S02]  /*e420*/  LDS R2, [R0+0x4] ;  /* 0x0000040000027984 */ /* 0x000e240000000800 */
[----:B0-----:R-:W-:-:S10]  /*e430*/  HFMA2.MMA R3, R2, 1, 1, R40 ;  /* 0x3c003c0002037835 */ /* 0x001fd40000000028 */
[----:B------:R-:W0:Y:S02]  /*e440*/  ATOMS.CAST.SPIN R3, [R0+0x4], R2, R3 ;  /* 0x000004020003738d */ /* 0x000e240001800003 */
[----:B0-----:R-:W-:-:S13]  /*e450*/  ISETP.EQ.U32.AND P0, PT, R3, 0x1, PT ;  /* 0x000000010300780c */ /* 0x001fda0003f02070 */
[----:B------:R-:W-:Y:S05]  /*e460*/  @!P0 BRA `(.L_x_1453) ;  /* 0xfffffffc00ec8947 */ /* 0x000fea000383ffff */
[----:B------:R-:W-:Y:S05]  /*e470*/  BRA `(.L_x_1451) ;  /* 0x00000000000c7947 */ /* 0x000fea0003800000 */
.L_x_1452:
[----:B------:R-:W0:Y:S02]  /*e480*/  LD.E R0, desc[UR6][R4.64+0x4] ;  /* 0x0000040604007980 */ /* 0x000e24000c101900 */
[----:B0-----:R-:W-:-:S05]  /*e490*/  IADD3 R3, R40, R0, RZ ;  /* 0x0000000028037210 */ /* 0x001fca0007ffe0ff */
[----:B------:R1:W-:Y:S02]  /*e4a0*/  ST.E desc[UR6][R4.64+0x4], R3 ;  /* 0x0000040304007985 */ /* 0x0003e4000c101906 */
.L_x_1451:
[----:B------:R-:W-:Y:S05]  /*e4b0*/  BSYNC B0 ;  /* 0x0000000000007941 */ /* 0x000fea0003800000 */
.L_x_1450:
        /* <DEDUP_REMOVED lines=10> */
.L_x_1457:
[----:B------:R-:W0:Y:S02]  /*e560*/  LDS R2, [R0] ;  /* 0x0000000000027984 */ /* 0x000e240000000800 */
[----:B0-----:R-:W-:-:S06]  /*e570*/  HADD2 R3, R2, R27 ;  /* 0x0000001b02037230 */ /* 0x001fcc0000000000 */
[----:B------:R-:W0:Y:S02]  /*e580*/  ATOMS.CAST.SPIN R3, [R0], R2, R3 ;  /* 0x000000020003738d */ /* 0x000e240001800003 */
[----:B0-----:R-:W-:-:S13]  /*e590*/  ISETP.EQ.U32.AND P0, PT, R3, 0x1, PT ;  /* 0x000000010300780c */ /* 0x001fda0003f02070 */
[----:B------:R-:W-:Y:S05]  /*e5a0*/  @!P0 BRA `(.L_x_1457) ;  /* 0xfffffffc00ec8947 */ /* 0x000fea000383ffff */
[----:B------:R-:W-:Y:S05]  /*e5b0*/  BRA `(.L_x_1455) ;  /* 0x00000000000c7947 */ /* 0x000fea0003800000 */
.L_x_1456:
[----:B------:R-:W2:Y:S02]  /*e5c0*/  LD.E R0, desc[UR6][R4.64] ;  /* 0x0000000604007980 */ /* 0x000ea4000c101900 */
[----:B--2---:R-:W-:-:S05]  /*e5d0*/  IADD3 R3, R27, R0, RZ ;  /* 0x000000001b037210 */ /* 0x004fca0007ffe0ff */
[----:B------:R0:W-:Y:S02]  /*e5e0*/  ST.E desc[UR6][R4.64], R3 ;  /* 0x0000000304007985 */ /* 0x0001e4000c101906 */
.L_x_1455:
[----:B------:R-:W-:Y:S05]  /*e5f0*/  BSYNC B0 ;  /* 0x0000000000007941 */ /* 0x000fea0003800000 */
.L_x_1454:
[----:B------:R1:W-:Y:S01]  /*e600*/  ATOM.E.ADD.F16x2.RN.STRONG.GPU P0, RZ, desc[UR6][R4.64+0x4], R26 ;  /* 0x0000041a04ff79a2 */ /* 0x0003e2000810e1c6 */
[----:B------:R-:W-:Y:S04]  /*e610*/  BSSY B0, `(.L_x_1458) ;  /* 0x000000f000007945 */ /* 0x000fe80003800000 */
[----:B-1----:R-:W-:Y:S05]  /*e620*/  @P0 BRA `(.L_x_1459) ;  /* 0x0000000000340947 */ /* 0x002fea0003800000 */
[----:B------:R-:W1:Y:S02]  /*e630*/  QSPC.E.S P0, RZ, [R4+0x4] ;  /* 0x0000040004ff73aa */ /* 0x000e640000000500 */
[----:B-1----:R-:W-:Y:S05]  /*e640*/  @!P0 BRA `(.L_x_1460) ;  /* 0x0000000000208947 */ /* 0x002fea0003800000 */
[----:B------:R-:W-:-:S04]  /*e650*/  MOV R2, R4 ;  /* 0x0000000400027202 */ /* 0x000fc80000000f00 */
[----:B------:R-:W-:-:S07]  /*e660*/  MOV R0, R2 ;  /* 0x0000000200007202 */ /* 0x000fce0000000f00 */
.L_x_1461:
[----:B------:R-:W0:Y:S02]  /*e670*/  LDS R2, [R0+0x4] ;  /* 0x0000040000027984 */ /* 0x000e240000000800 */
[----:B0-----:R-:W-:-:S10]  /*e680*/  HFMA2.MMA R3, R2, 1, 1, R26 ;  /* 0x3c003c0002037835 */ /* 0x001fd4000000001a */
[----:B------:R-:W0:Y:S02]  /*e690*/  ATOMS.CAST.SPIN R3, [R0+0x4], R2, R3 ;  /* 0x000004020003738d */ /* 0x000e240001800003 */
[----:B0-----:R-:W-:-:S13]  /*e6a0*/  ISETP.EQ.U32.AND P0, PT, R3, 0x1, PT ;  /* 0x000000010300780c */ /* 0x001fda0003f02070 */
[----:B------:R-:W-:Y:S05]  /*e6b0*/  @!P0 BRA `(.L_x_1461) ;  /* 0xfffffffc00ec8947 */ /* 0x000fea000383ffff */
[----:B------:R-:W-:Y:S05]  /*e6c0*/  BRA `(.L_x_1459) ;  /* 0x00000000000c7947 */ /* 0x000fea0003800000 */
.L_x_1460:
[----:B------:R-:W0:Y:S02]  /*e6d0*/  LD.E R0, desc[UR6][R4.64+0x4] ;  /* 0x0000040604007980 */ /* 0x000e24000c101900 */
[----:B0-----:R-:W-:-:S05]  /*e6e0*/  IADD3 R3, R26, R0, RZ ;  /* 0x000000001a037210 */ /* 0x001fca0007ffe0ff */
[----:B------:R1:W-:Y:S02]  /*e6f0*/  ST.E desc[UR6][R4.64+0x4], R3 ;  /* 0x0000040304007985 */ /* 0x0003e4000c101906 */
.L_x_1459:
[----:B------:R-:W-:Y:S05]  /*e700*/  BSYNC B0 ;  /* 0x0000000000007941 */ /* 0x000fea0003800000 */
.L_x_1458:
        /* <DEDUP_REMOVED lines=10> */
.L_x_1465:
[----:B------:R-:W0:Y:S02]  /*e7b0*/  LDS R2, [R0] ;  /* 0x0000000000027984 */ /* 0x000e240000000800 */
[----:B0-----:R-:W-:-:S06]  /*e7c0*/  HADD2 R3, R2, R25 ;  /* 0x0000001902037230 */ /* 0x001fcc0000000000 */
[----:B------:R-:W0:Y:S02]  /*e7d0*/  ATOMS.CAST.SPIN R3, [R0], R2, R3 ;  /* 0x000000020003738d */ /* 0x000e240001800003 */
[----:B0-----:R-:W-:-:S13]  /*e7e0*/  ISETP.EQ.U32.AND P0, PT, R3, 0x1, PT ;  /* 0x000000010300780c */ /* 0x001fda0003f02070 */
[----:B------:R-:W-:Y:S05]  /*e7f0*/  @!P0 BRA `(.L_x_1465) ;  /* 0xfffffffc00ec8947 */ /* 0x000fea000383ffff */
[----:B------:R-:W-:Y:S05]  /*e800*/  BRA `(.L_x_1463) ;  /* 0x00000000000c7947 */ /* 0x000fea0003800000 */
.L_x_1464:
[----:B------:R-:W2:Y:S02]  /*e810*/  LD.E R0, desc[UR6][R4.64] ;  /* 0x0000000604007980 */ /* 0x000ea4000c101900 */
[----:B--2---:R-:W-:-:S05]  /*e820*/  IADD3 R3, R25, R0, RZ ;  /* 0x0000000019037210 */ /* 0x004fca0007ffe0ff */
[----:B------:R0:W-:Y:S02]  /*e830*/  ST.E desc[UR6][R4.64], R3 ;  /* 0x0000000304007985 */ /* 0x0001e4000c101906 */
.L_x_1463:
[----:B------:R-:W-:Y:S05]  /*e840*/  BSYNC B0 ;  /* 0x0000000000007941 */ /* 0x000fea0003800000 */
.L_x_1462:
[----:B------:R1:W-:Y:S01]  /*e850*/  ATOM.E.ADD.F16x2.RN.STRONG.GPU P0, RZ, desc[UR6][R4.64+0x4], R24 ;  /* 0x0000041804ff79a2 */ /* 0x0003e2000810e1c6 */
[----:B------:R-:W-:Y:S04]  /*e860*/  BSSY B0, `(.L_x_1466) ;  /* 0x000000f000007945 */ /* 0x000fe80003800000 */
[----:B-1----:R-:W-:Y:S05]  /*e870*/  @P0 BRA `(.L_x_1467) ;  /* 0x0000000000340947 */ /* 0x002fea0003800000 */
[----:B------:R-:W1:Y:S02]  /*e880*/  QSPC.E.S P0, RZ, [R4+0x4] ;  /* 0x0000040004ff73aa */ /* 0x000e640000000500 */
[----:B-1----:R-:W-:Y:S05]  /*e890*/  @!P0 BRA `(.L_x_1468) ;  /* 0x0000000000208947 */ /* 0x002fea0003800000 */
[----:B------:R-:W-:-:S04]  /*e8a0*/  MOV R2, R4 ;  /* 0x0000000400027202 */ /* 0x000fc80000000f00 */
[----:B------:R-:W-:-:S07]  /*e8b0*/  MOV R0, R2 ;  /* 0x0000000200007202 */ /* 0x000fce0000000f00 */
.L_x_1469:
[----:B------:R-:W0:Y:S02]  /*e8c0*/  LDS R2, [R0+0x4] ;  /* 0x0000040000027984 */ /* 0x000e240000000800 */
[----:B0-----:R-:W-:-:S10]  /*e8d0*/  HFMA2.MMA R3, R2, 1, 1, R24 ;  /* 0x3c003c0002037835 */ /* 0x001fd40000000018 */
[----:B------:R-:W0:Y:S02]  /*e8e0*/  ATOMS.CAST.SPIN R3, [R0+0x4], R2, R3 ;  /* 0x000004020003738d */ /* 0x000e240001800003 */
[----:B0-----:R-:W-:-:S13]  /*e8f0*/  ISETP.EQ.U32.AND P0, PT, R3, 0x1, PT ;  /* 0x000000010300780c */ /* 0x001fda0003f02070 */
[----:B------:R-:W-:Y:S05]  /*e900*/  @!P0 BRA `(.L_x_1469) ;  /* 0xfffffffc00ec8947 */ /* 0x000fea000383ffff */
[----:B------:R-:W-:Y:S05]  /*e910*/  BRA `(.L_x_1467) ;  /* 0x00000000000c7947 */ /* 0x000fea0003800000 */
.L_x_1468:
[----:B------:R-:W0:Y:S02]  /*e920*/  LD.E R0, desc[UR6][R4.64+0x4] ;  /* 0x0000040604007980 */ /* 0x000e24000c101900 */
[----:B0-----:R-:W-:-:S05]  /*e930*/  IADD3 R3, R24, R0, RZ ;  /* 0x0000000018037210 */ /* 0x001fca0007ffe0ff */
[----:B------:R1:W-:Y:S02]  /*e940*/  ST.E desc[UR6][R4.64+0x4], R3 ;  /* 0x0000040304007985 */ /* 0x0003e4000c101906 */
.L_x_1467:
[----:B------:R-:W-:Y:S05]  /*e950*/  BSYNC B0 ;  /* 0x0000000000007941 */ /* 0x000fea0003800000 */
.L_x_1466:
        /* <DEDUP_REMOVED lines=10> */
.L_x_1473:
[----:B------:R-:W0:Y:S02]  /*ea00*/  LDS R2, [R0] ;  /* 0x0000000000027984 */ /* 0x000e240000000800 */
[----:B0-----:R-:W-:-:S06]  /*ea10*/  HADD2 R3, R2, R23 ;  /* 0x0000001702037230 */ /* 0x001fcc0000000000 */
[----:B------:R-:W0:Y:S02]  /*ea20*/  ATOMS.CAST.SPIN R3, [R0], R2, R3 ;  /* 0x000000020003738d */ /* 0x000e240001800003 */
[----:B0-----:R-:W-:-:S13]  /*ea30*/  ISETP.EQ.U32.AND P0, PT, R3, 0x1, PT ;  /* 0x000000010300780c */ /* 0x001fda0003f02070 */
[----:B------:R-:W-:Y:S05]  /*ea40*/  @!P0 BRA `(.L_x_1473) ;  /* 0xfffffffc00ec8947 */ /* 0x000fea000383ffff */
[----:B------:R-:W-:Y:S05]  /*ea50*/  BRA `(.L_x_1471) ;  /* 0x00000000000c7947 */ /* 0x000fea0003800000 */
.L_x_1472:
[----:B------:R-:W2:Y:S02]  /*ea60*/  LD.E R0, desc[UR6][R4.64] ;  /* 0x0000000604007980 */ /* 0x000ea4000c101900 */
[----:B--2---:R-:W-:-:S05]  /*ea70*/  IADD3 R3, R23, R0, RZ ;  /* 0x0000000017037210 */ /* 0x004fca0007ffe0ff */
[----:B------:R0:W-:Y:S02]  /*ea80*/  ST.E desc[UR6][R4.64], R3 ;  /* 0x0000000304007985 */ /* 0x0001e4000c101906 */
.L_x_1471:
[----:B------:R-:W-:Y:S05]  /*ea90*/  BSYNC B0 ;  /* 0x0000000000007941 */ /* 0x000fea0003800000 */
.L_x_1470:
[----:B------:R1:W-:Y:S02]  /*eaa0*/  ATOM.E.ADD.F16x2.RN.STRONG.GPU P0, RZ, desc[UR6][R4.64+0x4], R22 ;  /* 0x0000041604ff79a2 */ /* 0x0003e4000810e1c6 */
[----:B-1----:R-:W-:Y:S05]  /*eab0*/  @P0 EXIT ;  /* 0x000000000000094d */ /* 0x002fea0003800000 */
[----:B------:R-:W1:Y:S02]  /*eac0*/  QSPC.E.S P0, RZ, [R4+0x4] ;  /* 0x0000040004ff73aa */ /* 0x000e640000000500 */
[----:B-1----:R-:W-:Y:S05]  /*ead0*/  @!P0 BRA `(.L_x_1474) ;  /* 0x0000000000208947 */ /* 0x002fea0003800000 */
[----:B------:R-:W-:-:S04]  /*eae0*/  MOV R2, R4 ;  /* 0x0000000400027202 */ /* 0x000fc80000000f00 */
[----:B------:R-:W-:-:S07]  /*eaf0*/  MOV R0, R2 ;  /* 0x0000000200007202 */ /* 0x000fce0000000f00 */
.L_x_1475:
[----:B------:R-:W0:Y:S02]  /*eb00*/  LDS R2, [R0+0x4] ;  /* 0x0000040000027984 */ /* 0x000e240000000800 */
[----:B0-----:R-:W-:-:S10]  /*eb10*/  HFMA2.MMA R3, R2, 1, 1, R22 ;  /* 0x3c003c0002037835 */ /* 0x001fd40000000016 */
[----:B------:R-:W0:Y:S02]  /*eb20*/  ATOMS.CAST.SPIN R3, [R0+0x4], R2, R3 ;  /* 0x000004020003738d */ /* 0x000e240001800003 */
[----:B0-----:R-:W-:-:S13]  /*eb30*/  ISETP.EQ.U32.AND P0, PT, R3, 0x1, PT ;  /* 0x000000010300780c */ /* 0x001fda0003f02070 */
[----:B------:R-:W-:Y:S05]  /*eb40*/  @!P0 BRA `(.L_x_1475) ;  /* 0xfffffffc00ec8947 */ /* 0x000fea000383ffff */
[----:B------:R-:W-:Y:S05]  /*eb50*/  EXIT ;  /* 0x000000000000794d */ /* 0x000fea0003800000 */
.L_x_1474:
[----:B------:R-:W0:Y:S02]  /*eb60*/  LD.E R0, desc[UR6][R4.64+0x4] ;  /* 0x0000040604007980 */ /* 0x000e24000c101900 */
[----:B0-----:R-:W-:-:S05]  /*eb70*/  IADD3 R3, R22, R0, RZ ;  /* 0x0000000016037210 */ /* 0x001fca0007ffe0ff */
[----:B------:R-:W-:Y:S01]  /*eb80*/  ST.E desc[UR6][R4.64+0x4], R3 ;  /* 0x0000040304007985 */ /* 0x000fe2000c101906 */
[----:B------:R-:W-:Y:S05]  /*eb90*/  EXIT ;  /* 0x000000000000794d */ /* 0x000fea0003800000 */
.L_x_1476:
        /* <DEDUP_REMOVED lines=14> */
.L_x_5200:


//--------------------- .text._Z23gemm_half_q_half_kernelILi4ELi152ELb1ELb0ELi32EEvPK6__halfPKjS4_S2_PS0_iiiiPKtS7_iiiiiibS2_i --------------------------
	.section	.text._Z23gemm_half_q_half_kernelILi4ELi152ELb1ELb0ELi32EEvPK6__halfPKjS4_S2_PS0_iiiiPKtS7_iiiiiibS2_i,"ax",@progbits
	.align	128
        .global         _Z23gemm_half_q_half_kernelILi4ELi152ELb1ELb0ELi32EEvPK6__halfPKjS4_S2_PS0_iiiiPKtS7_iiiiiibS2_i
        .type           _Z23gemm_half_q_half_kernelILi4ELi152ELb1ELb0ELi32EEvPK6__halfPKjS4_S2_PS0_iiiiPKtS7_iiiiiibS2_i,@function
        .size           _Z23gemm_half_q_half_kernelILi4ELi152ELb1ELb0ELi32EEvPK6__halfPKjS4_S2_PS0_iiiiPKtS7_iiiiiibS2_i,(.L_x_5201 - _Z23gemm_half_q_half_kernelILi4ELi152ELb1ELb0ELi32EEvPK6__halfPKjS4_S2_PS0_iiiiPKtS7_iiiiiibS2_i)
        .other          _Z23gemm_half_q_half_kernelILi4ELi152ELb1ELb0ELi32EEvPK6__halfPKjS4_S2_PS0_iiiiPKtS7_iiiiiibS2_i,@"STO_CUDA_ENTRY STV_DEFAULT"
_Z23gemm_half_q_half_kernelILi4ELi152ELb1ELb0ELi32EEvPK6__halfPKjS4_S2_PS0_iiiiPKtS7_iiiiiibS2_i:
.text._Z23gemm_half_q_half_kernelILi4ELi152ELb1ELb0ELi32EEvPK6__halfPKjS4_S2_PS0_iiiiPKtS7_iiiiiibS2_i:
        /* <DEDUP_REMOVED lines=49> */
.L_x_1477:
        /* <DEDUP_REMOVED lines=25> */
.L_x_1482:
        /* <DEDUP_REMOVED lines=17> */
[----:B------:R-:W-:Y:S01]  /*05b0*/  LEA R12, P3, R15, UR4, 0x1 ;  /* 0x000000040f0c7c11 */ /* 0x000fe2000f8608ff */
[----:B------:R-:W2:Y:S01]  /*05c0*/  LDG.E.U16.CONSTANT R8, desc[UR6][R8.64] ;  /* 0x0000000608087981 */ /* 0x000ea2000c1e9500 */
        /* <DEDUP_REMOVED lines=18> */
.L_x_1481:
        /* <DEDUP_REMOVED lines=24> */
.L_x_1483:
        /* <DEDUP_REMOVED lines=14> */
.L_x_1480:
        /* <DEDUP_REMOVED lines=10> */
.L_x_1485:
        /* <DEDUP_REMOVED lines=10> */
[----:B------:R-:W-:Y:S02]  /*0a90*/  IADD3 R17, P3, R22, R5, RZ ;  /* 0x0000000516117210 */ /* 0x000fe40007f7e0ff */
[----:B------:R-:W-:Y:S02]  /*0aa0*/  LEA R8, P2, R10, UR4, 0x1 ;  /* 0x000000040a087c11 */ /* 0x000fe4000f8408ff */
[C---:B------:R-:W-:Y:S02]  /*0ab0*/  IADD3 R15, P4, R22.reuse, R11, RZ ;  /* 0x0000000b160f7210 */ /* 0x040fe40007f9e0ff */
[----:B------:R-:W-:Y:S02]  /*0ac0*/  IADD3 R7, P5, R22, R13, RZ ;  /* 0x0000000d16077210 */ /* 0x000fe40007fbe0ff */
[----:B------:R-:W-:Y:S02]  /*0ad0*/  LEA.HI.X.SX32 R20, R5, R24, 0x1, P3 ;  /* 0x0000001805147211 */ /* 0x000fe400018f0eff */
[----:B------:R-:W-:-:S02]  /*0ae0*/  LEA.HI.X R9, R10, UR5, R9, 0x1, P2 ;  /* 0x000000050a097c11 */ /* 0x000fc400090f0c09 */
[-C--:B------:R-:W-:Y:S02]  /*0af0*/  LEA.HI.X.SX32 R18, R11, R24.reuse, 0x1, P4 ;  /* 0x000000180b127211 */ /* 0x080fe400020f0eff */
[----:B------:R-:W-:Y:S01]  /*0b00*/  LEA R12, P3, R15, UR4, 0x1 ;  /* 0x000000040f0c7c11 */ /* 0x000fe2000f8608ff */
[----:B------:R-:W2:Y:S01]  /*0b10*/  LDG.E.U16.CONSTANT R8, desc[UR6][R8.64] ;  /* 0x0000000608087981 */ /* 0x000ea2000c1e9500 */
        /* <DEDUP_REMOVED lines=18> */
.L_x_1484:
        /* <DEDUP_REMOVED lines=24> */
.L_x_1486:
        /* <DEDUP_REMOVED lines=13> */
.L_x_1479:
[----:B------:R-:W-:Y:S05]  /*0e90*/  BSYNC B0 ;  /* 0x0000000000007941 */ /* 0x000fea0003800000 */
.L_x_1478:
        /* <DEDUP_REMOVED lines=17> */
.L_x_1489:
        /* <DEDUP_REMOVED lines=19> */
.L_x_1488:
[----:B--2---:R-:W-:-:S04]  /*10e0*/  IADD3 R4, R97, -R3, RZ ;  /* 0x8000000361047210 */ /* 0x004fc80007ffe0ff */
        /* <DEDUP_REMOVED lines=13> */
.L_x_1490:
[----:B------:R-:W-:-:S13]  /*11c0*/  ISETP.LT.OR P0, PT, R3, R97, P0 ;  /* 0x000000610300720c */ /* 0x000fda0000701670 */
[----:B01----:R-:W0:Y:S01]  /*11d0*/  @P0 LDC.64 R4, c[0x0][0x230] ;  /* 0x00008c00ff040b82 */ /* 0x003e220000000a00 */
[----:B------:R-:W-:-:S05]  /*11e0*/  @P0 LEA R2, R2, R3, 0x2 ;  /* 0x0000000302020211 */ /* 0x000fca00078e10ff */
[----:B------:R-:W-:-:S04]  /*11f0*/  @P0 IMAD R3, R2, R89, R0 ;  /* 0x0000005902030224 */ /* 0x000fc800078e0200 */
[----:B0-----:R-:W-:-:S05]  /*1200*/  @P0 IMAD.WIDE R2, R3, 0x2, R4 ;  /* 0x0000000203020825 */ /* 0x001fca00078e0204 */
[----:B------:R1:W-:Y:S02]  /*1210*/  @P0 STG.E.64 desc[UR6][R2.64], RZ ;  /* 0x000000ff02000986 */ /* 0x0003e4000c101b06 */
.L_x_1487:
        /* <DEDUP_REMOVED lines=24> */
.L_x_1492:
        /* <DEDUP_REMOVED lines=42> */
.L_x_1491:
        /* <DEDUP_REMOVED lines=12> */
.L_x_1493:
        /* <DEDUP_REMOVED lines=8> */
.L_x_1494:
[----:B0-----:R-:W-:Y:S02]  /*1780*/  CS2R R4, SRZ ;  /* 0x0000000000047805 */ /* 0x001fe4000001ff00 */
[----:B------:R-:W-:Y:S01]  /*1790*/  SHF.R.S32.HI R8, RZ, 0x5, R17 ;  /* 0x00000005ff087819 */ /* 0x000fe20000011411 */
        /* <DEDUP_REMOVED lines=8> */
.L_x_1495:
        /* <DEDUP_REMOVED lines=8> */
.L_x_1496:
        /* <DEDUP_REMOVED lines=9> */
.L_x_1497:
        /* <DEDUP_REMOVED lines=19> */
[----:B-----5:R-:W-:Y:S02]  /*1a60*/  PRMT R24, RZ, 0x5410, RZ ;  /* 0x00005410ff187816 */ /* 0x020fe400000000ff */
        /* <DEDUP_REMOVED lines=16> */
.L_x_1515:
        /* <DEDUP_REMOVED lines=147> */
[----:B-1----:R-:W-:Y:S02]  /*24a0*/  HADD2.F32 R2, -RZ, R12.H0_H0 ;  /* 0x2000000cff027230 */ /* 0x002fe40000004100 */
        /* <DEDUP_REMOVED lines=49> */
.L_x_1500:
        /* <DEDUP_REMOVED lines=91> */
.L_x_1501:
        /* <DEDUP_REMOVED lines=93> */
.L_x_1502:
        /* <DEDUP_REMOVED lines=32> */
[----:B------:R-:W-:Y:S01]  /*3540*/  FFMA.FTZ R15, R36, R14, R15 ;  /* 0x0000000e240f7223 */ /* 0x000fe2000001000f */
[----:B------:R-:W-:Y:S01]  /*3550*/  FFMA.FTZ R0, R0, R62, R35 ;  /* 0x0000003e00007223 */ /* 0x000fe20000010023 */
[----:B------:R-:W-:Y:S01]  /*3560*/  FFMA.FTZ R3, R4, R14, R3 ;  /* 0x0000000e04037223 */ /* 0x000fe20000010003 */
[----:B------:R-:W-:Y:S02]  /*3570*/  HADD2.F32 R14, -RZ, R54.H0_H0 ;  /* 0x20000036ff0e7230 */ /* 0x000fe40000004100 */
[----:B------:R-:W-:Y:S01]  /*3580*/  FFMA.FTZ R2, R2, R62, R37 ;  /* 0x0000003e02027223 */ /* 0x000fe20000010025 */
        /* <DEDUP_REMOVED lines=50> */
.L_x_1499:
        /* <DEDUP_REMOVED lines=150> */
[----:B0-----:R-:W-:Y:S02]  /*4210*/  HADD2.F32 R2, -RZ, R12.H0_H0 ;  /* 0x2000000cff027230 */ /* 0x001fe40000004100 */
        /* <DEDUP_REMOVED lines=49> */
.L_x_1504:
        /* <DEDUP_REMOVED lines=91> */
.L_x_1505:
        /* <DEDUP_REMOVED lines=93> */
.L_x_1506:
        /* <DEDUP_REMOVED lines=36> */
[-C--:B------:R-:W-:Y:S02]  /*52f0*/  FFMA.FTZ R2, R2, R62.reuse, R35 ;  /* 0x0000003e02027223 */ /* 0x080fe40000010023 */
        /* <DEDUP_REMOVED lines=27> */
[----:B------:R-:W-:Y:S02]  /*54b0*/  HADD2.F32 R13, -RZ, R13.H1_H1 ;  /* 0x3000000dff0d7230 */ /* 0x000fe40000004100 */
[----:B------:R-:W-:Y:S01]  /*54c0*/  FFMA.FTZ R3, R16, R12, R3 ;  /* 0x0000000c10037223 */ /* 0x000fe20000010003 */
        /* <DEDUP_REMOVED lines=21> */
.L_x_1503:
        /* <DEDUP_REMOVED lines=199> */
.L_x_1508:
        /* <DEDUP_REMOVED lines=91> */
.L_x_1509:
        /* <DEDUP_REMOVED lines=93> */
.L_x_1510:
        /* <DEDUP_REMOVED lines=87> */
.L_x_1507:
        /* <DEDUP_REMOVED lines=199> */
.L_x_1512:
        /* <DEDUP_REMOVED lines=91> */
.L_x_1513:
        /* <DEDUP_REMOVED lines=93> */
.L_x_1514:
        /* <DEDUP_REMOVED lines=87> */
.L_x_1511:
        /* <DEDUP_REMOVED lines=9> */
.L_x_1498:
        /* <DEDUP_REMOVED lines=8> */
.L_x_1521:
        /* <DEDUP_REMOVED lines=23> */
[----:B------:R-:W-:Y:S02]  /*9360*/  SHF.R.U32.HI R31, RZ, 0xe, R17 ;  /* 0x0000000eff1f7819 */ /* 0x000fe40000011611 */
[----:B------:R-:W-:Y:S02]  /*9370*/  LOP3.LUT R74, R74, 0x10001, RZ, 0xc0, !PT ;  /* 0x000100014a4a7812 */ /* 0x000fe400078ec0ff */
[----:B------:R-:W-:Y:S02]  /*9380*/  SHF.R.U32.HI R77, RZ, 0xe, R18 ;  /* 0x0000000eff4d7819 */ /* 0x000fe40000011612 */
[----:B------:R-:W-:Y:S02]  /*9390*/  LOP3.LUT R76, R76, 0x10001, RZ, 0xc0, !PT ;  /* 0x000100014c4c7812 */ /* 0x000fe400078ec0ff */
[C---:B------:R-:W-:Y:S02]  /*93a0*/  LOP3.LUT R60, R29.reuse, 0x3e003e0, RZ, 0xc0, !PT ;  /* 0x03e003e01d3c7812 */ /* 0x040fe400078ec0ff */
[----:B------:R-:W-:-:S02]  /*93b0*/  LOP3.LUT R35, R29, 0x1f001f, RZ, 0xc0, !PT ;  /* 0x001f001f1d237812 */ /* 0x000fc400078ec0ff */
[----:B------:R-:W-:Y:S02]  /*93c0*/  SHF.R.U32.HI R37, RZ, 0xa, R29 ;  /* 0x0000000aff257819 */ /* 0x000fe4000001161d */
[----:B------:R-:W-:Y:S02]  /*93d0*/  SHF.R.U32.HI R29, RZ, 0xd, R12 ;  /* 0x0000000dff1d7819 */ /* 0x000fe4000001160c */
[----:B------:R-:W-:Y:S02]  /*93e0*/  LOP3.LUT R28, R47, 0x20002, R28, 0xf8, !PT ;  /* 0x000200022f1c7812 */ /* 0x000fe400078ef81c */
[----:B------:R-:W-:Y:S02]  /*93f0*/  SHF.R.U32.HI R80, RZ, 0xe, R19 ;  /* 0x0000000eff507819 */ /* 0x000fe40000011613 */
[----:B------:R-:W-:Y:S02]  /*9400*/  SHF.R.U32.HI R75, RZ, 0xd, R13 ;  /* 0x0000000dff4b7819 */ /* 0x000fe4000001160d */
[----:B------:R-:W-:-:S02]  /*9410*/  LOP3.LUT R79, R79, 0x10001, RZ, 0xc0, !PT ;  /* 0x000100014f4f7812 */ /* 0x000fc400078ec0ff */
[----:B------:R-:W-:Y:S02]  /*9420*/  LOP3.LUT R74, R74, 0x20002, R31, 0xf8, !PT ;  /* 0x000200024a4a7812 */ /* 0x000fe400078ef81f */
[----:B------:R-:W-:Y:S02]  /*9430*/  SHF.R.U32.HI R78, RZ, 0xd, R14 ;  /* 0x0000000dff4e7819 */ /* 0x000fe4000001160e */
[----:B------:R-:W-:Y:S02]  /*9440*/  LOP3.LUT R77, R76, 0x20002, R77, 0xf8, !PT ;  /* 0x000200024c4d7812 */ /* 0x000fe400078ef84d */
[C---:B------:R-:W-:Y:S02]  /*9450*/  LOP3.LUT R20, R30.reuse, 0x3e003e0, RZ, 0xc0, !PT ;  /* 0x03e003e01e147812 */ /* 0x040fe400078ec0ff */
[----:B------:R-:W-:Y:S02]  /*9460*/  LOP3.LUT R3, R30, 0x1f001f, RZ, 0xc0, !PT ;  /* 0x001f001f1e037812 */ /* 0x000fe400078ec0ff */
[----:B------:R-:W-:-:S02]  /*9470*/  SHF.R.U32.HI R32, RZ, 0xa, R30 ;  /* 0x0000000aff207819 */ /* 0x000fc4000001161e */
[--C-:B------:R-:W-:Y:S02]  /*9480*/  SHF.R.U32.HI R30, RZ, 0xc, R8.reuse ;  /* 0x0000000cff1e7819 */ /* 0x100fe40000011608 */
[C---:B------:R-:W-:Y:S02]  /*9490*/  LOP3.LUT R73, R8.reuse, 0x3e003e0, RZ, 0xc0, !PT ;  /* 0x03e003e008497812 */ /* 0x040fe400078ec0ff */
[----:B------:R-:W-:Y:S02]  /*94a0*/  LOP3.LUT R71, R8, 0x1f001f, RZ, 0xc0, !PT ;  /* 0x001f001f08477812 */ /* 0x000fe400078ec0ff */
[----:B------:R-:W-:Y:S02]  /*94b0*/  SHF.R.U32.HI R72, RZ, 0xa, R8 ;  /* 0x0000000aff487819 */ /* 0x000fe40000011608 */
[----:B------:R-:W-:Y:S02]  /*94c0*/  PRMT R47, R93, 0x9910, RZ ;  /* 0x000099105d2f7816 */ /* 0x000fe400000000ff */
[----:B------:R-:W-:-:S02]  /*94d0*/  LOP3.LUT R29, R28, 0x40004, R29, 0xf8, !PT ;  /* 0x000400041c1d7812 */ /* 0x000fc400078ef81d */
[----:B------:R-:W-:Y:S02]  /*94e0*/  SHF.R.U32.HI R81, RZ, 0xd, R15 ;  /* 0x0000000dff517819 */ /* 0x000fe4000001160f */
[--C-:B------:R-:W-:Y:S02]  /*94f0*/  SHF.R.U32.HI R8, RZ, 0xc, R9.reuse ;  /* 0x0000000cff087819 */ /* 0x100fe40000011609 */
[C---:B------:R-:W-:Y:S02]  /*9500*/  LOP3.LUT R64, R9.reuse, 0x3e003e0, RZ, 0xc0, !PT ;  /* 0x03e003e009407812 */ /* 0x040fe400078ec0ff */
[----:B------:R-:W-:Y:S02]  /*9510*/  LOP3.LUT R69, R9, 0x1f001f, RZ, 0xc0, !PT ;  /* 0x001f001f09457812 */ /* 0x000fe400078ec0ff */
[----:B------:R-:W-:Y:S02]  /*9520*/  SHF.R.U32.HI R70, RZ, 0xa, R9 ;  /* 0x0000000aff467819 */ /* 0x000fe40000011609 */
[----:B------:R-:W-:-:S02]  /*9530*/  LOP3.LUT R80, R79, 0x20002, R80, 0xf8, !PT ;  /* 0x000200024f507812 */ /* 0x000fc400078ef850 */
[----:B------:R-:W-:Y:S02]  /*9540*/  LOP3.LUT R75, R74, 0x40004, R75, 0xf8, !PT ;  /* 0x000400044a4b7812 */ /* 0x000fe400078ef84b */
[----:B------:R-:W-:Y:S02]  /*9550*/  SHF.R.U32.HI R9, RZ, 0xc, R10 ;  /* 0x0000000cff097819 */ /* 0x000fe4000001160a */
[----:B------:R-:W-:Y:S02]  /*9560*/  LOP3.LUT R78, R77, 0x40004, R78, 0xf8, !PT ;  /* 0x000400044d4e7812 */ /* 0x000fe400078ef84e */
[----:B------:R-:W-:Y:S02]  /*9570*/  ISETP.NE.AND P2, PT, R47, RZ, PT ;  /* 0x000000ff2f00720c */ /* 0x000fe40003f45270 */
[----:B------:R-:W-:Y:S02]  /*9580*/  LOP3.LUT R29, R29, 0x80008, R30, 0xf8, !PT ;  /* 0x000800081d1d7812 */ /* 0x000fe400078ef81e */
[----:B------:R-:W-:-:S02]  /*9590*/  LOP3.LUT R63, R16, 0x3e003e0, RZ, 0xc0, !PT ;  /* 0x03e003e0103f7812 */ /* 0x000fc400078ec0ff */
[----:B------:R-:W-:Y:S02]  /*95a0*/  LOP3.LUT R56, R16, 0x1f001f, RZ, 0xc0, !PT ;  /* 0x001f001f10387812 */ /* 0x000fe400078ec0ff */
[----:B------:R-:W-:Y:S02]  /*95b0*/  SHF.R.U32.HI R58, RZ, 0xa, R16 ;  /* 0x0000000aff3a7819 */ /* 0x000fe40000011610 */
[C---:B------:R-:W-:Y:S02]  /*95c0*/  LOP3.LUT R62, R17.reuse, 0x3e003e0, RZ, 0xc0, !PT ;  /* 0x03e003e0113e7812 */ /* 0x040fe400078ec0ff */
[----:B------:R-:W-:Y:S02]  /*95d0*/  LOP3.LUT R50, R17, 0x1f001f, RZ, 0xc0, !PT ;  /* 0x001f001f11327812 */ /* 0x000fe400078ec0ff */
[----:B------:R-:W-:Y:S02]  /*95e0*/  SHF.R.U32.HI R54, RZ, 0xa, R17 ;  /* 0x0000000aff367819 */ /* 0x000fe40000011611 */
[----:B------:R-:W-:-:S02]  /*95f0*/  LOP3.LUT R47, R80, 0x40004, R81, 0xf8, !PT ;  /* 0x00040004502f7812 */ /* 0x000fc400078ef851 */
        /* <DEDUP_REMOVED lines=10> */
[----:B------:R-:W-:Y:S02]  /*96a0*/  SHF.R.U32.HI R68, RZ, 0xa, R12 ;  /* 0x0000000aff447819 */ /* 0x000fe4000001160c */
[----:B------:R-:W-:-:S02]  /*96b0*/  LOP3.LUT R18, R13, 0x3e003e0, RZ, 0xc0, !PT ;  /* 0x03e003e00d127812 */ /* 0x000fc400078ec0ff */
[----:B------:R-:W-:Y:S02]  /*96c0*/  MOV R82, 0x2800 ;  /* 0x0000280000527802 */ /* 0x000fe40000000f00 */
[----:B------:R-:W-:Y:S02]  /*96d0*/  LOP3.LUT R57, R13, 0x1f001f, RZ, 0xc0, !PT ;  /* 0x001f001f0d397812 */ /* 0x000fe400078ec0ff */
[----:B------:R-:W-:Y:S02]  /*96e0*/  SHF.R.U32.HI R59, RZ, 0xa, R13 ;  /* 0x0000000aff3b7819 */ /* 0x000fe4000001160d */
[C---:B------:R-:W-:Y:S02]  /*96f0*/  LOP3.LUT R12, R14.reuse, 0x3e003e0, RZ, 0xc0, !PT ;  /* 0x03e003e00e0c7812 */ /* 0x040fe400078ec0ff */
[----:B------:R-:W-:Y:S02]  /*9700*/  LOP3.LUT R53, R14, 0x1f001f, RZ, 0xc0, !PT ;  /* 0x001f001f0e357812 */ /* 0x000fe400078ec0ff */
[----:B------:R-:W-:-:S02]  /*9710*/  SHF.R.U32.HI R55, RZ, 0xa, R14 ;  /* 0x0000000aff377819 */ /* 0x000fc4000001160e */
[C---:B------:R-:W-:Y:S02]  /*9720*/  LOP3.LUT R13, R15.reuse, 0x3e003e0, RZ, 0xc0, !PT ;  /* 0x03e003e00f0d7812 */ /* 0x040fe400078ec0ff */
[----:B------:R-:W-:Y:S02]  /*9730*/  LOP3.LUT R39, R15, 0x1f001f, RZ, 0xc0, !PT ;  /* 0x001f001f0f277812 */ /* 0x000fe400078ec0ff */
[----:B------:R-:W-:Y:S02]  /*9740*/  SHF.R.U32.HI R46, RZ, 0xa, R15 ;  /* 0x0000000aff2e7819 */ /* 0x000fe4000001160f */
[C---:B------:R-:W-:Y:S02]  /*9750*/  LOP3.LUT R14, R10.reuse, 0x3e003e0, RZ, 0xc0, !PT ;  /* 0x03e003e00a0e7812 */ /* 0x040fe400078ec0ff */
[----:B------:R-:W-:Y:S02]  /*9760*/  LOP3.LUT R65, R10, 0x1f001f, RZ, 0xc0, !PT ;  /* 0x001f001f0a417812 */ /* 0x000fe400078ec0ff */
[----:B------:R-:W-:-:S02]  /*9770*/  SHF.R.U32.HI R66, RZ, 0xa, R10 ;  /* 0x0000000aff427819 */ /* 0x000fc4000001160a */
[--C-:B------:R-:W-:Y:S02]  /*9780*/  SHF.R.U32.HI R10, RZ, 0xc, R11.reuse ;  /* 0x0000000cff0a7819 */ /* 0x100fe4000001160b */
[C---:B------:R-:W-:Y:S02]  /*9790*/  LOP3.LUT R15, R11.reuse, 0x3e003e0, RZ, 0xc0, !PT ;  /* 0x03e003e00b0f7812 */ /* 0x040fe400078ec0ff */
[----:B------:R-:W-:Y:S02]  /*97a0*/  LOP3.LUT R48, R11, 0x1f001f, RZ, 0xc0, !PT ;  /* 0x001f001f0b307812 */ /* 0x000fe400078ec0ff */
[--C-:B------:R-:W-:Y:S02]  /*97b0*/  SHF.R.U32.HI R49, RZ, 0xa, R11.reuse ;  /* 0x0000000aff317819 */ /* 0x100fe4000001160b */
[----:B------:R-:W-:Y:S02]  /*97c0*/  PRMT R11, R82, 0x7610, R11 ;  /* 0x00007610520b7816 */ /* 0x000fe4000000000b */
[----:B------:R-:W-:-:S02]  /*97d0*/  LOP3.LUT R18, R18, 0x64006400, RZ, 0xfc, !PT ;  /* 0x6400640012127812 */ /* 0x000fc400078efcff */
[----:B------:R-:W-:Y:S02]  /*97e0*/  LOP3.LUT R86, R12, 0x64006400, RZ, 0xfc, !PT ;  /* 0x640064000c567812 */ /* 0x000fe400078efcff */
[----:B------:R-:W-:Y:S02]  /*97f0*/  LOP3.LUT R85, R47, 0x80008, R10, 0xf8, !PT ;  /* 0x000800082f557812 */ /* 0x000fe400078ef80a */
        /* <DEDUP_REMOVED lines=22> */
[----:B------:R-:W-:Y:S01]  /*9960*/  LOP3.LUT R104, R21, 0x64006400, RZ, 0xfc, !PT ;  /* 0x6400640015687812 */ /* 0x000fe200078efcff */
[----:B------:R-:W-:Y:S01]  /*9970*/  HFMA2 R21, R80, R11.H0_H0, -48, -48 ;  /* 0xd200d20050157431 */ /* 0x000fe2000004000b */
[----:B------:R-:W-:Y:S01]  /*9980*/  LOP3.LUT R46, R46, 0x1f001f, RZ, 0xc0, !PT ;  /* 0x001f001f2e2e7812 */ /* 0x000fe200078ec0ff */
[----:B------:R-:W-:Y:S01]  /*9990*/  HADD2 R70, R70, -1040, -1040 ;  /* 0xe410e41046467430 */ /* 0x000fe20000000000 */
        /* <DEDUP_REMOVED lines=34> */
[----:B------:R-:W-:-:S03]  /*9bc0*/  ISETP.GE.AND P3, PT, R97, 0x2, PT ;  /* 0x000000026100780c */ /* 0x000fc60003f66270 */
[----:B------:R-:W-:Y:S01]  /*9bd0*/  HADD2 R46, R46, -1040, -1040 ;  /* 0xe410e4102e2e7430 */ /* 0x000fe20000000000 */
[----:B--2---:R-:W-:Y:S02]  /*9be0*/  SHF.R.U32.HI R28, RZ, 0xb, R4 ;  /* 0x0000000bff1c7819 */ /* 0x004fe40000011604 */
[----:B------:R-:W-:Y:S02]  /*9bf0*/  SHF.R.U32.HI R30, RZ, 0xb, R5 ;  /* 0x0000000bff1e7819 */ /* 0x000fe40000011605 */
[----:B------:R-:W-:Y:S02]  /*9c00*/  SHF.R.U32.HI R74, RZ, 0xb, R6 ;  /* 0x0000000bff4a7819 */ /* 0x000fe40000011606 */
[----:B------:R-:W-:Y:S02]  /*9c10*/  LOP3.LUT R28, R29, 0x100010, R28, 0xf8, !PT ;  /* 0x001000101d1c7812 */ /* 0x000fe400078ef81c */
[----:B------:R-:W-:Y:S02]  /*9c20*/  LOP3.LUT R29, R31, 0x100010, R30, 0xf8, !PT ;  /* 0x001000101f1d7812 */ /* 0x000fe400078ef81e */
[----:B------:R-:W-:-:S02]  /*9c30*/  LOP3.LUT R30, R81, 0x100010, R74, 0xf8, !PT ;  /* 0x00100010511e7812 */ /* 0x000fc400078ef84a */
[----:B------:R-:W-:Y:S01]  /*9c40*/  LOP3.LUT R74, R61, 0x64006400, RZ, 0xfc, !PT ;  /* 0x640064003d4a7812 */ /* 0x000fe200078efcff */
[-C--:B------:R-:W-:Y:S01]  /*9c50*/  HFMA2 R61, R82, R11.reuse.H0_H0, -48, -48 ;  /* 0xd200d200523d7431 */ /* 0x080fe2000004000b */
[C---:B------:R-:W-:Y:S02]  /*9c60*/  LOP3.LUT R75, R4.reuse, 0x3e003e0, RZ, 0xc0, !PT ;  /* 0x03e003e0044b7812 */ /* 0x040fe400078ec0ff */
[----:B------:R-:W-:Y:S01]  /*9c70*/  LOP3.LUT R8, R4, 0x1f001f, RZ, 0xc0, !PT ;  /* 0x001f001f04087812 */ /* 0x000fe200078ec0ff */
[----:B------:R-:W-:Y:S01]  /*9c80*/  HFMA2 R87, R74, R11.H0_H0, -48, -48 ;  /* 0xd200d2004a577431 */ /* 0x000fe2000004000b */
[C---:B------:R-:W-:Y:S02]  /*9c90*/  LOP3.LUT R77, R5.reuse, 0x3e003e0, RZ, 0xc0, !PT ;  /* 0x03e003e0054d7812 */ /* 0x040fe400078ec0ff */
[----:B------:R-:W-:Y:S02]  /*9ca0*/  LOP3.LUT R9, R5, 0x1f001f, RZ, 0xc0, !PT ;  /* 0x001f001f05097812 */ /* 0x000fe400078ec0ff */
[----:B------:R-:W-:-:S02]  /*9cb0*/  LOP3.LUT R79, R6, 0x3e003e0, RZ, 0xc0, !PT ;  /* 0x03e003e0064f7812 */ /* 0x000fc400078ec0ff */
[----:B------:R-:W-:Y:S02]  /*9cc0*/  LOP3.LUT R10, R6, 0x1f001f, RZ, 0xc0, !PT ;  /* 0x001f001f060a7812 */ /* 0x000fe400078ec0ff */
[----:B------:R-:W-:Y:S02]  /*9cd0*/  SHF.R.U32.HI R76, RZ, 0xb, R7 ;  /* 0x0000000bff4c7819 */ /* 0x000fe40000011607 */
[C---:B------:R-:W-:Y:S02]  /*9ce0*/  LOP3.LUT R83, R7.reuse, 0x3e003e0, RZ, 0xc0, !PT ;  /* 0x03e003e007537812 */ /* 0x040fe400078ec0ff */
[----:B------:R-:W-:Y:S02]  /*9cf0*/  LOP3.LUT R47, R7, 0x1f001f, RZ, 0xc0, !PT ;  /* 0x001f001f072f7812 */ /* 0x000fe400078ec0ff */
[----:B------:R-:W-:Y:S02]  /*9d00*/  SHF.R.U32.HI R4, RZ, 0xa, R4 ;  /* 0x0000000aff047819 */ /* 0x000fe40000011604 */
[----:B------:R-:W-:-:S02]  /*9d10*/  SHF.R.U32.HI R5, RZ, 0xa, R5 ;  /* 0x0000000aff057819 */ /* 0x000fc40000011605 */
[----:B------:R-:W-:Y:S02]  /*9d20*/  SHF.R.U32.HI R6, RZ, 0xa, R6 ;  /* 0x0000000aff067819 */ /* 0x000fe40000011606 */
[----:B------:R-:W-:Y:S02]  /*9d30*/  SHF.R.U32.HI R7, RZ, 0xa, R7 ;  /* 0x0000000aff077819 */ /* 0x000fe40000011607 */
[----:B------:R-:W-:Y:S02]  /*9d40*/  LOP3.LUT R74, R36, 0x1f001f, RZ, 0xc0, !PT ;  /* 0x001f001f244a7812 */ /* 0x000fe400078ec0ff */
[----:B------:R-:W-:Y:S02]  /*9d50*/  LOP3.LUT R81, R2, 0x1f001f, RZ, 0xc0, !PT ;  /* 0x001f001f02517812 */ /* 0x000fe400078ec0ff */
[----:B------:R-:W-:Y:S02]  /*9d60*/  LOP3.LUT R14, R75, 0x64006400, RZ, 0xfc, !PT ;  /* 0x640064004b0e7812 */ /* 0x000fe400078efcff */
        /* <DEDUP_REMOVED lines=8> */
[----:B------:R-:W-:Y:S01]  /*9df0*/  LOP3.LUT R31, R85, 0x100010, R76, 0xf8, !PT ;  /* 0x00100010551f7812 */ /* 0x000fe200078ef84c */
[----:B------:R-:W-:Y:S01]  /*9e00*/  HADD2 R85, R56, -1040, -1040 ;  /* 0xe410e41038557430 */ /* 0x000fe20000000000 */
        /* <DEDUP_REMOVED lines=149> */
.L_x_1518:
        /* <DEDUP_REMOVED lines=83> */
.L_x_1519:
        /* <DEDUP_REMOVED lines=82> */
.L_x_1520:
        /* <DEDUP_REMOVED lines=79> */
.L_x_1517:
[----:B------:R-:W-:Y:S01]  /*b6a0*/  IADD3 R95, R95, 0x20, RZ ;  /* 0x000000205f5f7810 */ /* 0x000fe20007ffe0ff */
[----:B------:R-:W-:Y:S01]  /*b6b0*/  UIADD3 UR4, UR4, 0x40, URZ ;  /* 0x0000004004047890 */ /* 0x000fe2000fffe03f */
[----:B-1----:R-:W-:Y:S02]  /*b6c0*/  IMAD.WIDE R6, R89, 0x4, R100 ;  /* 0x0000000459067825 */ /* 0x002fe400078e0264 */
[C---:B------:R-:W-:Y:S02]  /*b6d0*/  ISETP.GE.AND P2, PT, R95.reuse, UR5, PT ;  /* 0x000000055f007c0c */ /* 0x040fe4000bf46270 */
[----:B------:R-:W-:-:S13]  /*b6e0*/  ISETP.LT.AND P3, PT, R95, R96, PT ;  /* 0x000000605f00720c */ /* 0x000fda0003f61270 */
[----:B------:R-:W-:Y:S05]  /*b6f0*/  @!P2 BRA P3, `(.L_x_1521) ;  /* 0xffffffd800bca947 */ /* 0x000fea000183ffff */
.L_x_1516:
        /* <DEDUP_REMOVED lines=15> */
.L_x_1539:
[----:B------:R-:W-:Y:S05]  /*b7f0*/  @!P1 BRA `(.L_x_1523) ;  /* 0x0000006400a09947 */ /* 0x000fea0003800000 */
        /* <DEDUP_REMOVED lines=94> */
[--C-:B-1----:R-:W-:Y:S02]  /*bde0*/  HADD2.F32 R2, -RZ, R8.reuse.H0_H0 ;  /* 0x20000008ff027230 */ /* 0x102fe40000004100 */
        /* <DEDUP_REMOVED lines=49> */
.L_x_1524:
        /* <DEDUP_REMOVED lines=91> */
.L_x_1526:
        /* <DEDUP_REMOVED lines=90> */
.L_x_1527:
        /* <DEDUP_REMOVED lines=21> */
[----:B------:R-:W-:Y:S02]  /*cda0*/  HADD2.F32 R2, -RZ, R13.H0_H0 ;  /* 0x2000000dff027230 */ /* 0x000fe40000004100 */
[----:B------:R-:W-:Y:S01]  /*cdb0*/  FFMA.FTZ R0, R0, R34, R11 ;  /* 0x0000002200007223 */ /* 0x000fe2000001000b */
        /* <DEDUP_REMOVED lines=15> */
[----:B------:R-:W-:Y:S01]  /*ceb0*/  FFMA.FTZ R12, R15, R35, R4 ;  /* 0x000000230f0c7223 */ /* 0x000fe20000010004 */
[----:B------:R-:W-:Y:S02]  /*cec0*/  HADD2.F32 R13, -RZ, R28.H0_H0 ;  /* 0x2000001cff0d7230 */ /* 0x000fe40000004100 */
[----:B------:R-:W-:-:S02]  /*ced0*/  HADD2.F32 R17, -RZ, R17.H1_H1 ;  /* 0x30000011ff117230 */ /* 0x000fc40000004100 */
[--C-:B------:R-:W-:Y:S02]  /*cee0*/  HADD2.F32 R2, -RZ, R9.reuse.H0_H0 ;  /* 0x20000009ff027230 */ /* 0x100fe40000004100 */
[-C--:B------:R-:W-:Y:S01]  /*cef0*/  FFMA.FTZ R13, R13, R3.reuse, R12 ;  /* 0x000000030d0d7223 */ /* 0x080fe2000001000c */
[----:B------:R-:W-:Y:S02]  /*cf00*/  HADD2.F32 R4, -RZ, R9.H1_H1 ;  /* 0x30000009ff047230 */ /* 0x000fe40000004100 */
[----:B------:R-:W-:Y:S01]  /*cf10*/  FFMA.FTZ R9, R11, R3, R0 ;  /* 0x000000030b097223 */ /* 0x000fe20000010000 */
[----:B------:R-:W-:Y:S02]  /*cf20*/  HADD2.F32 R11, -RZ, R20.H0_H0 ;  /* 0x20000014ff0b7230 */ /* 0x000fe40000004100 */
[----:B------:R-:W-:Y:S01]  /*cf30*/  FFMA.FTZ R34, R17, R35, R34 ;  /* 0x0000002311227223 */ /* 0x000fe20000010022 */
[----:B------:R-:W-:Y:S02]  /*cf40*/  HADD2.F32 R8, -RZ, R8.H1_H1 ;  /* 0x30000008ff087230 */ /* 0x000fe40000004100 */
[----:B------:R-:W-:-:S02]  /*cf50*/  HADD2.F32 R28, -RZ, R28.H1_H1 ;  /* 0x3000001cff1c7230 */ /* 0x000fc40000004100 */
[-C--:B------:R-:W-:Y:S01]  /*cf60*/  FFMA.FTZ R11, R11, R3.reuse, R10 ;  /* 0x000000030b0b7223 */ /* 0x080fe2000001000a */
[----:B------:R-:W-:Y:S02]  /*cf70*/  HADD2.F32 R15, -RZ, R30.H0_H0 ;  /* 0x2000001eff0f7230 */ /* 0x000fe40000004100 */
[----:B------:R-:W-:Y:S02]  /*cf80*/  HADD2.F32 R18, -RZ, R18.H1_H1 ;  /* 0x30000012ff127230 */ /* 0x000fe40000004100 */
        /* <DEDUP_REMOVED lines=35> */
.L_x_1525:
        /* <DEDUP_REMOVED lines=142> */
.L_x_1528:
        /* <DEDUP_REMOVED lines=91> */
.L_x_1530:
        /* <DEDUP_REMOVED lines=90> */
.L_x_1531:
        /* <DEDUP_REMOVED lines=87> */
.L_x_1529:
        /* <DEDUP_REMOVED lines=141> */
.L_x_1532:
        /* <DEDUP_REMOVED lines=91> */
.L_x_1534:
        /* <DEDUP_REMOVED lines=90> */
.L_x_1535:
        /* <DEDUP_REMOVED lines=87> */
.L_x_1533:
        /* <DEDUP_REMOVED lines=141> */
.L_x_1536:
        /* <DEDUP_REMOVED lines=91> */
.L_x_1537:
        /* <DEDUP_REMOVED lines=90> */
.L_x_1538:
        /* <DEDUP_REMOVED lines=22> */
[--C-:B------:R-:W-:Y:S02]  /*11a70*/  HADD2.F32 R2, -RZ, R11.reuse.H0_H0 ;  /* 0x2000000bff027230 */ /* 0x100fe40000004100 */
[-C--:B------:R-:W-:Y:S01]  /*11a80*/  FFMA.FTZ R17, R36, R32.reuse, R17 ;  /* 0x0000002024117223 */ /* 0x080fe20000010011 */
[----:B------:R-:W-:Y:S01]  /*11a90*/  FFMA.FTZ R19, R38, R32, R19 ;  /* 0x0000002026137223 */ /* 0x000fe20000010013 */
[----:B------:R-:W-:Y:S01]  /*11aa0*/  FFMA.FTZ R4, R4, R34, R3 ;  /* 0x0000002204047223 */ /* 0x000fe20000010003 */
[----:B------:R-:W-:-:S02]  /*11ab0*/  HADD2.F32 R11, -RZ, R11.H1_H1 ;  /* 0x3000000bff0b7230 */ /* 0x000fc40000004100 */
[-C--:B------:R-:W-:Y:S01]  /*11ac0*/  FFMA.FTZ R0, R0, R34.reuse, R17 ;  /* 0x0000002200007223 */ /* 0x080fe20000010011 */
[----:B------:R-:W-:Y:S02]  /*11ad0*/  HADD2.F32 R3, -RZ, R12.H1_H1 ;  /* 0x3000000cff037230 */ /* 0x000fe40000004100 */
[----:B------:R-:W-:Y:S01]  /*11ae0*/  FFMA.FTZ R2, R2, R34, R19 ;  /* 0x0000002202027223 */ /* 0x000fe20000010013 */
[----:B------:R-:W-:Y:S02]  /*11af0*/  HADD2.F32 R17, -RZ, R10.H1_H1 ;  /* 0x3000000aff117230 */ /* 0x000fe40000004100 */
[----:B------:R-:W-:Y:S01]  /*11b00*/  FFMA.FTZ R31, R20, R32, R31 ;  /* 0x00000020141f7223 */ /* 0x000fe2000001001f */
[----:B------:R-:W-:Y:S02]  /*11b10*/  HADD2.F32 R18, -RZ, R13.H0_H0 ;  /* 0x2000000dff127230 */ /* 0x000fe40000004100 */
[-C--:B------:R-:W-:Y:S01]  /*11b20*/  FFMA.FTZ R10, R11, R33.reuse, R2 ;  /* 0x000000210b0a7223 */ /* 0x080fe20000010002 */
[----:B------:R-:W-:Y:S01]  /*11b30*/  FFMA.FTZ R12, R3, R33, R4 ;  /* 0x00000021030c7223 */ /* 0x000fe20000010004 */
[----:B------:R-:W-:-:S02]  /*11b40*/  HADD2.F32 R11, -RZ, R21.H0_H0 ;  /* 0x20000015ff0b7230 */ /* 0x000fc40000004100 */
[----:B------:R-:W-:Y:S01]  /*11b50*/  FFMA.FTZ R0, R17, R33, R0 ;  /* 0x0000002111007223 */ /* 0x000fe20000010000 */
[----:B-1----:R-:W-:Y:S02]  /*11b60*/  HADD2.F32 R3, -RZ, R8.H0_H0 ;  /* 0x20000008ff037230 */ /* 0x002fe40000004100 */
[----:B------:R-:W-:Y:S01]  /*11b70*/  FFMA.FTZ R34, R18, R34, R31 ;  /* 0x0000002212227223 */ /* 0x000fe2000001001f */
[----:B------:R-:W-:Y:S02]  /*11b80*/  HADD2.F32 R13, -RZ, R13.H1_H1 ;  /* 0x3000000dff0d7230 */ /* 0x000fe40000004100 */
[--C-:B------:R-:W-:Y:S02]  /*11b90*/  HADD2.F32 R2, -RZ, R9.reuse.H0_H0 ;  /* 0x20000009ff027230 */ /* 0x100fe40000004100 */
[----:B------:R-:W-:Y:S02]  /*11ba0*/  HADD2.F32 R4, -RZ, R9.H1_H1 ;  /* 0x30000009ff047230 */ /* 0x000fe40000004100 */
[----:B------:R-:W-:Y:S01]  /*11bb0*/  FFMA.FTZ R9, R11, R3, R0 ;  /* 0x000000030b097223 */ /* 0x000fe20000010000 */
[----:B------:R-:W-:-:S02]  /*11bc0*/  HADD2.F32 R11, -RZ, R28.H0_H0 ;  /* 0x2000001cff0b7230 */ /* 0x000fc40000004100 */
[----:B------:R-:W-:Y:S01]  /*11bd0*/  FFMA.FTZ R34, R13, R33, R34 ;  /* 0x000000210d227223 */ /* 0x000fe20000010022 */
[----:B------:R-:W-:Y:S02]  /*11be0*/  HADD2.F32 R8, -RZ, R8.H1_H1 ;  /* 0x30000008ff087230 */ /* 0x000fe40000004100 */
[----:B------:R-:W-:Y:S02]  /*11bf0*/  HADD2.F32 R13, -RZ, R29.H0_H0 ;  /* 0x2000001dff0d7230 */ /* 0x000fe40000004100 */
[-C--:B------:R-:W-:Y:S01]  /*11c00*/  FFMA.FTZ R11, R11, R3.reuse, R10 ;  /* 0x000000030b0b7223 */ /* 0x080fe2000001000a */
[----:B------:R-:W-:Y:S02]  /*11c10*/  HADD2.F32 R0, -RZ, R21.H1_H1 ;  /* 0x30000015ff007230 */ /* 0x000fe40000004100 */
[----:B------:R-:W-:Y:S02]  /*11c20*/  HADD2.F32 R28, -RZ, R28.H1_H1 ;  /* 0x3000001cff1c7230 */ /* 0x000fe40000004100 */
[----:B------:R-:W-:Y:S01]  /*11c30*/  FFMA.FTZ R13, R13, R3, R12 ;  /* 0x000000030d0d7223 */ /* 0x000fe2000001000c */
[----:B------:R-:W-:-:S02]  /*11c40*/  HADD2.F32 R17, -RZ, R30.H0_H0 ;  /* 0x2000001eff117230 */ /* 0x000fc40000004100 */
        /* <DEDUP_REMOVED lines=35> */
.L_x_1523:
[----:B------:R-:W0:Y:S01]  /*11e80*/  LDC R89, c[0x0][0x23c] ;  /* 0x00008f00ff597b82 */ /* 0x000e220000000800 */
[----:B------:R-:W-:Y:S01]  /*11e90*/  IADD3 R95, R95, 0x20, RZ ;  /* 0x000000205f5f7810 */ /* 0x000fe20007ffe0ff */
[----:B------:R-:W-:-:S03]  /*11ea0*/  UIADD3 UR4, UR4, 0x40, URZ ;  /* 0x0000004004047890 */ /* 0x000fc6000fffe03f */
[C---:B------:R-:W-:Y:S02]  /*11eb0*/  ISETP.GE.AND P2, PT, R95.reuse, UR5, PT ;  /* 0x000000055f007c0c */ /* 0x040fe4000bf46270 */
[----:B------:R-:W-:Y:S01]  /*11ec0*/  ISETP.LT.AND P3, PT, R95, R96, PT ;  /* 0x000000605f00720c */ /* 0x000fe20003f61270 */
[----:B0-----:R-:W-:-:S12]  /*11ed0*/  IMAD.WIDE R6, R89, 0x10, R6 ;  /* 0x0000001059067825 */ /* 0x001fd800078e0206 */
[----:B------:R-:W-:Y:S05]  /*11ee0*/  @!P2 BRA P3, `(.L_x_1539) ;  /* 0xffffff980040a947 */ /* 0x000fea000183ffff */
.L_x_1522:
        /* <DEDUP_REMOVED lines=17> */
.L_x_1543:
[----:B------:R-:W0:Y:S02]  /*12000*/  LDS R2, [R0] ;  /* 0x0000000000027984 */ /* 0x000e240000000800 */
[----:B0-----:R-:W-:-:S10]  /*12010*/  HFMA2.MMA R3, R2, 1, 1, R41 ;  /* 0x3c003c0002037835 */ /* 0x001fd40000000029 */
[----:B------:R-:W0:Y:S02]  /*12020*/  ATOMS.CAST.SPIN R3, [R0], R2, R3 ;  /* 0x000000020003738d */ /* 0x000e240001800003 */
[----:B0-----:R-:W-:-:S13]  /*12030*/  ISETP.EQ.U32.AND P0, PT, R3, 0x1, PT ;  /* 0x000000010300780c */ /* 0x001fda0003f02070 */
[----:B------:R-:W-:Y:S05]  /*12040*/  @!P0 BRA `(.L_x_1543) ;  /* 0xfffffffc00ec8947 */ /* 0x000fea000383ffff */
[----:B------:R-:W-:Y:S05]  /*12050*/  BRA `(.L_x_1541) ;  /* 0x00000000000c7947 */ /* 0x000fea0003800000 */
.L_x_1542:
[----:B------:R-:W2:Y:S02]  /*12060*/  LD.E R0, desc[UR6][R4.64] ;  /* 0x0000000604007980 */ /* 0x000ea4000c101900 */
[----:B--2---:R-:W-:-:S05]  /*12070*/  IADD3 R3, R41, R0, RZ ;  /* 0x0000000029037210 */ /* 0x004fca0007ffe0ff */
[----:B------:R0:W-:Y:S02]  /*12080*/  ST.E desc[UR6][R4.64], R3 ;  /* 0x0000000304007985 */ /* 0x0001e4000c101906 */
.L_x_1541:
[----:B------:R-:W-:Y:S05]  /*12090*/  BSYNC B0 ;  /* 0x0000000000007941 */ /* 0x000fea0003800000 */
.L_x_1540:
[----:B------:R1:W-:Y:S01]  /*120a0*/  ATOM.E.ADD.F16x2.RN.STRONG.GPU P0, RZ, desc[UR6][R4.64+0x4], R40 ;  /* 0x0000042804ff79a2 */ /* 0x0003e2000810e1c6 */
[----:B------:R-:W-:Y:S04]  /*120b0*/  BSSY B0, `(.L_x_1544) ;  /* 0x000000f000007945 */ /* 0x000fe80003800000 */
[----:B-1----:R-:W-:Y:S05]  /*120c0*/  @P0 BRA `(.L_x_1545) ;  /* 0x0000000000340947 */ /* 0x002fea0003800000 */
[----:B------:R-:W1:Y:S02]  /*120d0*/  QSPC.E.S P0, RZ, [R4+0x4] ;  /* 0x0000040004ff73aa */ /* 0x000e640000000500 */
[----:B-1----:R-:W-:Y:S05]  /*120e0*/  @!P0 BRA `(.L_x_1546) ;  /* 0x0000000000208947 */ /* 0x002fea0003800000 */
[----:B------:R-:W-:-:S04]  /*120f0*/  MOV R2, R4 ;  /* 0x0000000400027202 */ /* 0x000fc80000000f00 */
[----:B------:R-:W-:-:S07]  /*12100*/  MOV R0, R2 ;  /* 0x0000000200007202 */ /* 0x000fce0000000f00 */
.L_x_1547:
[----:B------:R-:W0:Y:S02]  /*12110*/  LDS R2, [R0+0x4] ;  /* 0x0000040000027984 */ /* 0x000e240000000800 */
[----:B0-----:R-:W-:-:S06]  /*12120*/  HADD2 R3, R2, R40 ;  /* 0x0000002802037230 */ /* 0x001fcc0000000000 */
[----:B------:R-:W0:Y:S02]  /*12130*/  ATOMS.CAST.SPIN R3, [R0+0x4], R2, R3 ;  /* 0x000004020003738d */ /* 0x000e240001800003 */
[----:B0-----:R-:W-:-:S13]  /*12140*/  ISETP.EQ.U32.AND P0, PT, R3, 0x1, PT ;  /* 0x000000010300780c */ /* 0x001fda0003f02070 */
[----:B------:R-:W-:Y:S05]  /*12150*/  @!P0 BRA `(.L_x_1547) ;  /* 0xfffffffc00ec8947 */ /* 0x000fea000383ffff */
[----:B------:R-:W-:Y:S05]  /*12160*/  BRA `(.L_x_1545) ;  /* 0x00000000000c7947 */ /* 0x000fea0003800000 */
.L_x_1546:
[----:B------:R-:W0:Y:S02]  /*12170*/  LD.E R0, desc[UR6][R4.64+0x4] ;  /* 0x0000040604007980 */ /* 0x000e24000c101900 */
[----:B0-----:R-:W-:-:S05]  /*12180*/  IADD3 R3, R40, R0, RZ ;  /* 0x0000000028037210 */ /* 0x001fca0007ffe0ff */
[----:B------:R1:W-:Y:S02]  /*12190*/  ST.E desc[UR6][R4.64+0x4], R3 ;  /* 0x0000040304007985 */ /* 0x0003e4000c101906 */
.L_x_1545:
[----:B------:R-:W-:Y:S05]  /*121a0*/  BSYNC B0 ;  /* 0x0000000000007941 */ /* 0x000fea0003800000 */
.L_x_1544:
        /* <DEDUP_REMOVED lines=10> */
.L_x_1551:
[----:B------:R-:W0:Y:S02]  /*12250*/  LDS R2, [R0] ;  /* 0x0000000000027984 */ /* 0x000e240000000800 */
[----:B0-----:R-:W-:-:S10]  /*12260*/  HFMA2.MMA R3, R2, 1, 1, R27 ;  /* 0x3c003c0002037835 */ /* 0x001fd4000000001b */
[----:B------:R-:W0:Y:S02]  /*12270*/  ATOMS.CAST.SPIN R3, [R0], R2, R3 ;  /* 0x000000020003738d */ /* 0x000e240001800003 */
[----:B0-----:R-:W-:-:S13]  /*12280*/  ISETP.EQ.U32.AND P0, PT, R3, 0x1, PT ;  /* 0x000000010300780c */ /* 0x001fda0003f02070 */
[----:B------:R-:W-:Y:S05]  /*12290*/  @!P0 BRA `(.L_x_1551) ;  /* 0xfffffffc00ec8947 */ /* 0x000fea000383ffff */
[----:B------:R-:W-:Y:S05]  /*122a0*/  BRA `(.L_x_1549) ;  /* 0x00000000000c7947 */ /* 0x000fea0003800000 */
.L_x_1550:
[----:B------:R-:W2:Y:S02]  /*122b0*/  LD.E R0, desc[UR6][R4.64] ;  /* 0x0000000604007980 */ /* 0x000ea4000c101900 */
[----:B--2---:R-:W-:-:S05]  /*122c0*/  IADD3 R3, R27, R0, RZ ;  /* 0x000000001b037210 */ /* 0x004fca0007ffe0ff */
[----:B------:R0:W-:Y:S02]  /*122d0*/  ST.E desc[UR6][R4.64], R3 ;  /* 0x0000000304007985 */ /* 0x0001e4000c101906 */
.L_x_1549:
[----:B------:R-:W-:Y:S05]  /*122e0*/  BSYNC B0 ;  /* 0x0000000000007941 */ /* 0x000fea0003800000 */
.L_x_1548:
[----:B------:R1:W-:Y:S01]  /*122f0*/  ATOM.E.ADD.F16x2.RN.STRONG.GPU P0, RZ, desc[UR6][R4.64+0x4], R26 ;  /* 0x0000041a04ff79a2 */ /* 0x0003e2000810e1c6 */
[----:B------:R-:W-:Y:S04]  /*12300*/  BSSY B0, `(.L_x_1552) ;  /* 0x000000f000007945 */ /* 0x000fe80003800000 */
[----:B-1----:R-:W-:Y:S05]  /*12310*/  @P0 BRA `(.L_x_1553) ;  /* 0x0000000000340947 */ /* 0x002fea0003800000 */
[----:B------:R-:W1:Y:S02]  /*12320*/  QSPC.E.S P0, RZ, [R4+0x4] ;  /* 0x0000040004ff73aa */ /* 0x000e640000000500 */
[----:B-1----:R-:W-:Y:S05]  /*12330*/  @!P0 BRA `(.L_x_1554) ;  /* 0x0000000000208947 */ /* 0x002fea0003800000 */
[----:B------:R-:W-:-:S04]  /*12340*/  MOV R2, R4 ;  /* 0x0000000400027202 */ /* 0x000fc80000000f00 */
[----:B------:R-:W-:-:S07]  /*12350*/  MOV R0, R2 ;  /* 0x0000000200007202 */ /* 0x000fce0000000f00 */
.L_x_1555:
[----:B------:R-:W0:Y:S02]  /*12360*/  LDS R2, [R0+0x4] ;  /* 0x0000040000027984 */ /* 0x000e240000000800 */
[----:B0-----:R-:W-:-:S06]  /*12370*/  HADD2 R3, R2, R26 ;  /* 0x0000001a02037230 */ /* 0x001fcc0000000000 */
[----:B------:R-:W0:Y:S02]  /*12380*/  ATOMS.CAST.SPIN R3, [R0+0x4], R2, R3 ;  /* 0x000004020003738d */ /* 0x000e240001800003 */
[----:B0-----:R-:W-:-:S13]  /*12390*/  ISETP.EQ.U32.AND P0, PT, R3, 0x1, PT ;  /* 0x000000010300780c */ /* 0x001fda0003f02070 */
[----:B------:R-:W-:Y:S05]  /*123a0*/  @!P0 BRA `(.L_x_1555) ;  /* 0xfffffffc00ec8947 */ /* 0x000fea000383ffff */
[----:B------:R-:W-:Y:S05]  /*123b0*/  BRA `(.L_x_1553) ;  /* 0x00000000000c7947 */ /* 0x000fea0003800000 */
.L_x_1554:
[----:B------:R-:W0:Y:S02]  /*123c0*/  LD.E R0, desc[UR6][R4.64+0x4] ;  /* 0x0000040604007980 */ /* 0x000e24000c101900 */
[----:B0-----:R-:W-:-:S05]  /*123d0*/  IADD3 R3, R26, R0, RZ ;  /* 0x000000001a037210 */ /* 0x001fca0007ffe0ff */
[----:B------:R1:W-:Y:S02]  /*123e0*/  ST.E desc[UR6][R4.64+0x4], R3 ;  /* 0x0000040304007985 */ /* 0x0003e4000c101906 */
.L_x_1553:
[----:B------:R-:W-:Y:S05]  /*123f0*/  BSYNC B0 ;  /* 0x0000000000007941 */ /* 0x000fea0003800000 */
.L_x_1552:
        /* <DEDUP_REMOVED lines=10> */
.L_x_1559:
[----:B------:R-:W0:Y:S02]  /*124a0*/  LDS R2, [R0] ;  /* 0x0000000000027984 */ /* 0x000e240000000800 */
[----:B0-----:R-:W-:-:S10]  /*124b0*/  HFMA2.MMA R3, R2, 1, 1, R25 ;  /* 0x3c003c0002037835 */ /* 0x001fd40000000019 */
[----:B------:R-:W0:Y:S02]  /*124c0*/  ATOMS.CAST.SPIN R3, [R0], R2, R3 ;  /* 0x000000020003738d */ /* 0x000e240001800003 */
[----:B0-----:R-:W-:-:S13]  /*124d0*/  ISETP.EQ.U32.AND P0, PT, R3, 0x1, PT ;  /* 0x000000010300780c */ /* 0x001fda0003f02070 */
[----:B------:R-:W-:Y:S05]  /*124e0*/  @!P0 BRA `(.L_x_1559) ;  /* 0xfffffffc00ec8947 */ /* 0x000fea000383ffff */
[----:B------:R-:W-:Y:S05]  /*124f0*/  BRA `(.L_x_1557) ;  /* 0x00000000000c7947 */ /* 0x000fea0003800000 */
.L_x_1558:
[----:B------:R-:W2:Y:S02]  /*12500*/  LD.E R0, desc[UR6][R4.64] ;  /* 0x0000000604007980 */ /* 0x000ea4000c101900 */
[----:B--2---:R-:W-:-:S05]  /*12510*/  IADD3 R3, R25, R0, RZ ;  /* 0x0000000019037210 */ /* 0x004fca0007ffe0ff */
[----:B------:R0:W-:Y:S02]  /*12520*/  ST.E desc[UR6][R4.64], R3 ;  /* 0x0000000304007985 */ /* 0x0001e4000c101906 */
.L_x_1557:
[----:B------:R-:W-:Y:S05]  /*12530*/  BSYNC B0 ;  /* 0x0000000000007941 */ /* 0x000fea0003800000 */
.L_x_1556:
[----:B------:R1:W-:Y:S01]  /*12540*/  ATOM.E.ADD.F16x2.RN.STRONG.GPU P0, RZ, desc[UR6][R4.64+0x4], R24 ;  /* 0x0000041804ff79a2 */ /* 0x0003e2000810e1c6 */
[----:B------:R-:W-:Y:S04]  /*12550*/  BSSY B0, `(.L_x_1560) ;  /* 0x000000f000007945 */ /* 0x000fe80003800000 */
[----:B-1----:R-:W-:Y:S05]  /*12560*/  @P0 BRA `(.L_x_1561) ;  /* 0x0000000000340947 */ /* 0x002fea0003800000 */
[----:B------:R-:W1:Y:S02]  /*12570*/  QSPC.E.S P0, RZ, [R4+0x4] ;  /* 0x0000040004ff73aa */ /* 0x000e640000000500 */
[----:B-1----:R-:W-:Y:S05]  /*12580*/  @!P0 BRA `(.L_x_1562) ;  /* 0x0000000000208947 */ /* 0x002fea0003800000 */
[----:B------:R-:W-:-:S04]  /*12590*/  MOV R2, R4 ;  /* 0x0000000400027202 */ /* 0x000fc80000000f00 */
[----:B------:R-:W-:-:S07]  /*125a0*/  MOV R0, R2 ;  /* 0x0000000200007202 */ /* 0x000fce0000000f00 */
.L_x_1563:
[----:B------:R-:W0:Y:S02]  /*125b0*/  LDS R2, [R0+0x4] ;  /* 0x0000040000027984 */ /* 0x000e240000000800 */
[----:B0-----:R-:W-:-:S06]  /*125c0*/  HADD2 R3, R2, R24 ;  /* 0x0000001802037230 */ /* 0x001fcc0000000000 */
[----:B------:R-:W0:Y:S02]  /*125d0*/  ATOMS.CAST.SPIN R3, [R0+0x4], R2, R3 ;  /* 0x000004020003738d */ /* 0x000e240001800003 */
[----:B0-----:R-:W-:-:S13]  /*125e0*/  ISETP.EQ.U32.AND P0, PT, R3, 0x1, PT ;  /* 0x000000010300780c */ /* 0x001fda0003f02070 */
[----:B------:R-:W-:Y:S05]  /*125f0*/  @!P0 BRA `(.L_x_1563) ;  /* 0xfffffffc00ec8947 */ /* 0x000fea000383ffff */
[----:B------:R-:W-:Y:S05]  /*12600*/  BRA `(.L_x_1561) ;  /* 0x00000000000c7947 */ /* 0x000fea0003800000 */
.L_x_1562:
[----:B------:R-:W0:Y:S02]  /*12610*/  LD.E R0, desc[UR6][R4.64+0x4] ;  /* 0x0000040604007980 */ /* 0x000e24000c101900 */
[----:B0-----:R-:W-:-:S05]  /*12620*/  IADD3 R3, R24, R0, RZ ;  /* 0x0000000018037210 */ /* 0x001fca0007ffe0ff */
[----:B------:R1:W-:Y:S02]  /*12630*/  ST.E desc[UR6][R4.64+0x4], R3 ;  /* 0x0000040304007985 */ /* 0x0003e4000c101906 */
.L_x_1561:
[----:B------:R-:W-:Y:S05]  /*12640*/  BSYNC B0 ;  /* 0x0000000000007941 */ /* 0x000fea0003800000 */
.L_x_1560:
        /* <DEDUP_REMOVED lines=10> */
.L_x_1567:
[----:B------:R-:W0:Y:S02]  /*126f0*/  LDS R2, [R0] ;  /* 0x0000000000027984 */ /* 0x000e240000000800 */
[----:B0-----:R-:W-:-:S10]  /*12700*/  HFMA2.MMA R3, R2, 1, 1, R23 ;  /* 0x3c003c0002037835 */ /* 0x001fd40000000017 */
[----:B------:R-:W0:Y:S02]  /*12710*/  ATOMS.CAST.SPIN R3, [R0], R2, R3 ;  /* 0x000000020003738d */ /* 0x000e240001800003 */
[----:B0-----:R-:W-:-:S13]  /*12720*/  ISETP.EQ.U32.AND P0, PT, R3, 0x1, PT ;  /* 0x000000010300780c */ /* 0x001fda0003f02070 */
[----:B------:R-:W-:Y:S05]  /*12730*/  @!P0 BRA `(.L_x_1567) ;  /* 0xfffffffc00ec8947 */ /* 0x000fea000383ffff */
[----:B------:R-:W-:Y:S05]  /*12740*/  BRA `(.L_x_1565) ;  /* 0x00000000000c7947 */ /* 0x000fea0003800000 */
.L_x_1566:
[----:B------:R-:W2:Y:S02]  /*12750*/  LD.E R0, desc[UR6][R4.64] ;  /* 0x0000000604007980 */ /* 0x000ea4000c101900 */
[----:B--2---:R-:W-:-:S05]  /*12760*/  IADD3 R3, R23, R0, RZ ;  /* 0x0000000017037210 */ /* 0x004fca0007ffe0ff */
[----:B------:R0:W-:Y:S02]  /*12770*/  ST.E desc[UR6][R4.64], R3 ;  /* 0x0000000304007985 */ /* 0x0001e4000c101906 */
.L_x_1565:
[----:B------:R-:W-:Y:S05]  /*12780*/  BSYNC B0 ;  /* 0x0000000000007941 */ /* 0x000fea0003800000 */
.L_x_1564:
[----:B------:R1:W-:Y:S02]  /*12790*/  ATOM.E.ADD.F16x2.RN.STRONG.GPU P0, RZ, desc[UR6][R4.64+0x4], R22 ;  /* 0x0000041604ff79a2 */ /* 0x0003e4000810e1c6 */
[----:B-1----:R-:W-:Y:S05]  /*127a0*/  @P0 EXIT ;  /* 0x000000000000094d */ /* 0x002fea0003800000 */
[----:B------:R-:W1:Y:S02]  /*127b0*/  QSPC.E.S P0, RZ, [R4+0x4] ;  /* 0x0000040004ff73aa */ /* 0x000e640000000500 */
[----:B-1----:R-:W-:Y:S05]  /*127c0*/  @!P0 BRA `(.L_x_1568) ;  /* 0x0000000000208947 */ /* 0x002fea0003800000 */
[----:B------:R-:W-:-:S04]  /*127d0*/  MOV R2, R4 ;  /* 0x0000000400027202 */ /* 0x000fc80000000f00 */
[----:B------:R-:W-:-:S07]  /*127e0*/  MOV R0, R2 ;  /* 0x0000000200007202 */ /* 0x000fce0000000f00 */
.L_x_1569:
[----:B------:R-:W0:Y:S02]  /*127f0*/  LDS R2, [R0+0x4] ;  /* 0x0000040000027984 */ /* 0x000e240000000800 */
[----:B0-----:R-:W-:-:S06]  /*12800*/  HADD2 R3, R2, R22 ;  /* 0x0000001602037230 */ /* 0x001fcc0000000000 */
[----:B------:R-:W0:Y:S02]  /*12810*/  ATOMS.CAST.SPIN R3, [R0+0x4], R2, R3 ;  /* 0x000004020003738d */ /* 0x000e240001800003 */
[----:B0-----:R-:W-:-:S13]  /*12820*/  ISETP.EQ.U32.AND P0, PT, R3, 0x1, PT ;  /* 0x000000010300780c */ /* 0x001fda0003f02070 */
[----:B------:R-:W-:Y:S05]  /*12830*/  @!P0 BRA `(.L_x_1569) ;  /* 0xfffffffc00ec8947 */ /* 0x000fea000383ffff */
[----:B------:R-:W-:Y:S05]  /*12840*/  EXIT ;  /* 0x000000000000794d */ /* 0x000fea0003800000 */
.L_x_1568:
[----:B------:R-:W0:Y:S02]  /*12850*/  LD.E R0, desc[UR6][R4.64+0x4] ;  /* 0x0000040604007980 */ /* 0x000e24000c101900 */
[----:B0-----:R-:W-:-:S05]  /*12860*/  IADD3 R3, R22, R0, RZ ;  /* 0x0000000016037210 */ /* 0x001fca0007ffe0ff */
[----:B------:R-:W-:Y:S01]  /*12870*/  ST.E desc[UR6][R4.64+0x4], R3 ;  /* 0x0000040304007985 */ /* 0x000fe2000c101906 */
[----:B------:R-:W-:Y:S05]  /*12880*/  EXIT ;  /* 0x000000000000794d */ /* 0x000fea0003800000 */
.L_x_1570:
        /* <DEDUP_REMOVED lines=15> */
.L_x_5201:


//--------------------- .text._Z23gemm_half_q_half_kernelILi4ELi140ELb1ELb0ELi32EEvPK6__halfPKjS4_S2_PS0_iiiiPKtS7_iiiiiibS2_i --------------------------
	.section	.text._Z23gemm_half_q_half_kernelILi4ELi140ELb1ELb0ELi32EEvPK6__halfPKjS4_S2_PS0_iiiiPKtS7_iiiiiibS2_i,"ax",@progbits
	.align	128
        .global         _Z23gemm_half_q_half_kernelILi4ELi140ELb1ELb0ELi32EEvPK6__halfPKjS4_S2_PS0_iiiiPKtS7_iiiiiibS2_i
        .type           _Z23gemm_half_q_half_kernelILi4ELi140ELb1ELb0ELi32EEvPK6__halfPKjS4_S2_PS0_iiiiPKtS7_iiiiiibS2_i,@function
        .size           _Z23gemm_half_q_half_kernelILi4ELi140ELb1ELb0ELi32EEvPK6__halfPKjS4_S2_PS0_iiiiPKtS7_iiiiiibS2_i,(.L_x_5202 - _Z23gemm_half_q_half_kernelILi4ELi140ELb1ELb0ELi32EEvPK6__halfPKjS4_S2_PS0_iiiiPKtS7_iiiiiibS2_i)
        .other          _Z23gemm_half_q_half_kernelILi4ELi140ELb1ELb0ELi32EEvPK6__halfPKjS4_S2_PS0_iiiiPKtS7_iiiiiibS2_i,@"STO_CUDA_ENTRY STV_DEFAULT"
_Z23gemm_half_q_half_kernelILi4ELi140ELb1ELb0ELi32EEvPK6__halfPKjS4_S2_PS0_iiiiPKtS7_iiiiiibS2_i:
.text._Z23gemm_half_q_half_kernelILi4ELi140ELb1ELb0ELi32EEvPK6__halfPKjS4_S2_PS0_iiiiPKtS7_iiiiiibS2_i:
        /* <DEDUP_REMOVED lines=49> */
.L_x_1571:
        /* <DEDUP_REMOVED lines=25> */
.L_x_1576:
        /* <DEDUP_REMOVED lines=37> */
.L_x_1575:
        /* <DEDUP_REMOVED lines=24> */
.L_x_1577:
        /* <DEDUP_REMOVED lines=14> */
.L_x_1574:
        /* <DEDUP_REMOVED lines=10> */
.L_x_1579:
        /* <DEDUP_REMOVED lines=37> */
.L_x_1578:
        /* <DEDUP_REMOVED lines=24> */
.L_x_1580:
        /* <DEDUP_REMOVED lines=13> */
.L_x_1573:
[----:B------:R-:W-:Y:S05]  /*0e90*/  BSYNC B0 ;  /* 0x0000000000007941 */ /* 0x000fea0003800000 */
.L_x_1572:
        /* <DEDUP_REMOVED lines=17> */
.L_x_1583:
        /* <DEDUP_REMOVED lines=19> */
.L_x_1582:
        /* <DEDUP_REMOVED lines=14> */
.L_x_1584:
[----:B------:R-:W-:-:S13]  /*11c0*/  ISETP.LT.OR P0, PT, R3, R95, P0 ;  /* 0x0000005f0300720c */ /* 0x000fda0000701670 */
[----:B012---:R-:W0:Y:S01]  /*11d0*/  @P0 LDC.64 R6, c[0x0][0x230] ;  /* 0x00008c00ff060b82 */ /* 0x007e220000000a00 */
[----:B------:R-:W-:-:S05]  /*11e0*/  @P0 LEA R2, R2, R3, 0x2 ;  /* 0x0000000302020211 */ /* 0x000fca00078e10ff */
[----:B------:R-:W-:-:S04]  /*11f0*/  @P0 IMAD R3, R2, R89, R0 ;  /* 0x0000005902030224 */ /* 0x000fc800078e0200 */
[----:B0-----:R-:W-:-:S05]  /*1200*/  @P0 IMAD.WIDE R2, R3, 0x2, R6 ;  /* 0x0000000203020825 */ /* 0x001fca00078e0206 */
[----:B------:R1:W-:Y:S02]  /*1210*/  @P0 STG.E.64 desc[UR6][R2.64], RZ ;  /* 0x000000ff02000986 */ /* 0x0003e4000c101b06 */
.L_x_1581:
        /* <DEDUP_REMOVED lines=24> */
.L_x_1586:
        /* <DEDUP_REMOVED lines=42> */
.L_x_1585:
        /* <DEDUP_REMOVED lines=12> */
.L_x_1587:
        /* <DEDUP_REMOVED lines=8> */
.L_x_1588:
        /* <DEDUP_REMOVED lines=11> */
.L_x_1589:
        /* <DEDUP_REMOVED lines=8> */
.L_x_1590:
        /* <DEDUP_REMOVED lines=9> */
.L_x_1591:
        /* <DEDUP_REMOVED lines=36> */
.L_x_1609:
        /* <DEDUP_REMOVED lines=197> */
.L_x_1594:
        /* <DEDUP_REMOVED lines=91> */
.L_x_1595:
        /* <DEDUP_REMOVED lines=93> */
.L_x_1596:
        /* <DEDUP_REMOVED lines=87> */
.L_x_1593:
        /* <DEDUP_REMOVED lines=200> */
.L_x_1598:
        /* <DEDUP_REMOVED lines=91> */
.L_x_1599:
        /* <DEDUP_REMOVED lines=93> */
.L_x_1600:
        /* <DEDUP_REMOVED lines=87> */
.L_x_1597:
        /* <DEDUP_REMOVED lines=199> */
.L_x_1602:
        /* <DEDUP_REMOVED lines=91> */
.L_x_1603:
        /* <DEDUP_REMOVED lines=93> */
.L_x_1604:
        /* <DEDUP_REMOVED lines=87> */
.L_x_1601:
        /* <DEDUP_REMOVED lines=199> */
.L_x_1606:
        /* <DEDUP_REMOVED lines=91> */
.L_x_1607:
        /* <DEDUP_REMOVED lines=93> */
.L_x_1608:
        /* <DEDUP_REMOVED lines=87> */
.L_x_1605:
        /* <DEDUP_REMOVED lines=9> */
.L_x_1592:
        /* <DEDUP_REMOVED lines=12> */
.L_x_1627:
        /* <DEDUP_REMOVED lines=8> */
[----:B------:R-:W-:Y:S02]  /*92c0*/  LOP3.LUT R4, R17, 0xf000f0, RZ, 0xc0, !PT ;  /* 0x00f000f011047812 */ /* 0x000fe400078ec0ff */
[C---:B------:R-:W-:Y:S02]  /*92d0*/  LOP3.LUT R28, R18.reuse, 0xf000f, RZ, 0xc0, !PT ;  /* 0x000f000f121c7812 */ /* 0x040fe400078ec0ff */
[----:B------:R-:W-:Y:S02]  /*92e0*/  LOP3.LUT R29, R18, 0xf000f0, RZ, 0xc0, !PT ;  /* 0x00f000f0121d7812 */ /* 0x000fe400078ec0ff */
[----:B------:R-:W-:Y:S02]  /*92f0*/  SHF.R.U32.HI R16, RZ, 0x8, R16 ;  /* 0x00000008ff107819 */ /* 0x000fe40000011610 */
[----:B------:R-:W-:Y:S02]  /*9300*/  SHF.R.U32.HI R20, RZ, 0x8, R17 ;  /* 0x00000008ff147819 */ /* 0x000fe40000011611 */
[----:B------:R-:W-:-:S02]  /*9310*/  SHF.R.U32.HI R18, RZ, 0x8, R18 ;  /* 0x00000008ff127819 */ /* 0x000fc40000011612 */
[----:B------:R-:W-:Y:S02]  /*9320*/  SHF.R.U32.HI R32, RZ, 0x8, R19 ;  /* 0x00000008ff207819 */ /* 0x000fe40000011613 */
[----:B------:R-:W-:Y:S02]  /*9330*/  LOP3.LUT R3, R17, 0xf000f, RZ, 0xc0, !PT ;  /* 0x000f000f11037812 */ /* 0x000fe400078ec0ff */
        /* <DEDUP_REMOVED lines=129> */
.L_x_1612:
        /* <DEDUP_REMOVED lines=91> */
.L_x_1614:
        /* <DEDUP_REMOVED lines=90> */
.L_x_1615:
        /* <DEDUP_REMOVED lines=87> */
.L_x_1613:
        /* <DEDUP_REMOVED lines=46> */
[----:B------:R-:W-:Y:S01]  /*aef0*/  HFMA2 R45, R47, R10.H0_H0, -72, -72 ;  /* 0xd480d4802f2d7431 */ /* 0x000fe2000004000a */
[----:B------:R-:W-:Y:S01]  /*af00*/  LOP3.LUT R49, R36, 0x64006400, RZ, 0xfc, !PT ;  /* 0x6400640024317812 */ /* 0x000fe200078efcff */
[----:B------:R-:W-:-:S02]  /*af10*/  HADD2 R29, R0, -1032, -1032 ;  /* 0xe408e408001d7430 */ /* 0x000fc40000000000 */
[----:B------:R-:W-:Y:S02]  /*af20*/  HADD2 R28, R4, -1032, -1032 ;  /* 0xe408e408041c7430 */ /* 0x000fe40000000000 */
[----:B------:R-:W-:Y:S02]  /*af30*/  HADD2 R35, R2, -1032, -1032 ;  /* 0xe408e40802237430 */ /* 0x000fe40000000000 */
[-C--:B------:R-:W-:Y:S02]  /*af40*/  HFMA2 R36, R19, R10.reuse.H0_H0, -72, -72 ;  /* 0xd480d48013247431 */ /* 0x080fe4000004000a */
        /* <DEDUP_REMOVED lines=90> */
.L_x_1616:
        /* <DEDUP_REMOVED lines=91> */
.L_x_1618:
        /* <DEDUP_REMOVED lines=90> */
.L_x_1619:
        /* <DEDUP_REMOVED lines=87> */
.L_x_1617:
        /* <DEDUP_REMOVED lines=141> */
.L_x_1620:
        /* <DEDUP_REMOVED lines=91> */
.L_x_1622:
        /* <DEDUP_REMOVED lines=90> */
.L_x_1623:
        /* <DEDUP_REMOVED lines=87> */
.L_x_1621:
[----:B------:R-:W-:-:S06]  /*df40*/  IMAD.WIDE R16, R15, 0x4, R16 ;  /* 0x000000040f107825 */ /* 0x000fcc00078e0210 */
[----:B------:R-:W2:Y:S02]  /*df50*/  LDG.E.128.CONSTANT R16, desc[UR6][R16.64] ;  /* 0x0000000610107981 */ /* 0x000ea4000c1e9d00 */
[C---:B--2---:R-:W-:Y:S02]  /*df60*/  LOP3.LUT R0, R16.reuse, 0xf000f, RZ, 0xc0, !PT ;  /* 0x000f000f10007812 */ /* 0x044fe400078ec0ff */
[----:B------:R-:W-:Y:S02]  /*df70*/  LOP3.LUT R2, R16, 0xf000f0, RZ, 0xc0, !PT ;  /* 0x00f000f010027812 */ /* 0x000fe400078ec0ff */
[----:B------:R-:W-:Y:S02]  /*df80*/  SHF.R.U32.HI R3, RZ, 0x8, R16 ;  /* 0x00000008ff037819 */ /* 0x000fe40000011610 */
        /* <DEDUP_REMOVED lines=136> */
.L_x_1624:
        /* <DEDUP_REMOVED lines=91> */
.L_x_1625:
        /* <DEDUP_REMOVED lines=90> */
.L_x_1626:
        /* <DEDUP_REMOVED lines=87> */
.L_x_1611:
[----:B------:R-:W0:Y:S01]  /*f8d0*/  LDC R89, c[0x0][0x23c] ;  /* 0x00008f00ff597b82 */ /* 0x000e220000000800 */
[----:B------:R-:W-:Y:S01]  /*f8e0*/  IADD3 R93, R93, 0x20, RZ ;  /* 0x000000205d5d7810 */ /* 0x000fe20007ffe0ff */
[----:B------:R-:W-:-:S03]  /*f8f0*/  UIADD3 UR4, UR4, 0x40, URZ ;  /* 0x0000004004047890 */ /* 0x000fc6000fffe03f */
[C---:B------:R-:W-:Y:S02]  /*f900*/  ISETP.GE.AND P2, PT, R93.reuse, UR5, PT ;  /* 0x000000055d007c0c */ /* 0x040fe4000bf46270 */
[----:B------:R-:W-:Y:S01]  /*f910*/  ISETP.LT.AND P3, PT, R93, R94, PT ;  /* 0x0000005e5d00720c */ /* 0x000fe20003f61270 */
[----:B0-----:R-:W-:-:S12]  /*f920*/  IMAD.WIDE R6, R89, 0x10, R6 ;  /* 0x0000001059067825 */ /* 0x001fd800078e0206 */
[----:B------:R-:W-:Y:S05]  /*f930*/  @!P2 BRA P3, `(.L_x_1627) ;  /* 0xffffff980040a947 */ /* 0x000fea000183ffff */
.L_x_1610:
        /* <DEDUP_REMOVED lines=11> */
.L_x_1633:
        /* <DEDUP_REMOVED lines=316> */
.L_x_1630:
        /* <DEDUP_REMOVED lines=83> */
.L_x_1631:
        /* <DEDUP_REMOVED lines=82> */
.L_x_1632:
        /* <DEDUP_REMOVED lines=79> */
.L_x_1629:
[----:B------:R-:W-:Y:S01]  /*11cf0*/  IADD3 R93, R93, 0x20, RZ ;  /* 0x000000205d5d7810 */ /* 0x000fe20007ffe0ff */
[----:B------:R-:W-:Y:S01]  /*11d00*/  UIADD3 UR4, UR4, 0x40, URZ ;  /* 0x0000004004047890 */ /* 0x000fe2000fffe03f */
[----:B-1----:R-:W-:Y:S02]  /*11d10*/  IMAD.WIDE R6, R89, 0x4, R96 ;  /* 0x0000000459067825 */ /* 0x002fe400078e0260 */
[C---:B------:R-:W-:Y:S02]  /*11d20*/  ISETP.GE.AND P2, PT, R93.reuse, UR5, PT ;  /* 0x000000055d007c0c */ /* 0x040fe4000bf46270 */
[----:B------:R-:W-:-:S13]  /*11d30*/  ISETP.LT.AND P3, PT, R93, R94, PT ;  /* 0x0000005e5d00720c */ /* 0x000fda0003f61270 */
[----:B------:R-:W-:Y:S05]  /*11d40*/  @!P2 BRA P3, `(.L_x_1633) ;  /* 0xffffffdc0028a947 */ /* 0x000fea000183ffff */
.L_x_1628:
        /* <DEDUP_REMOVED lines=17> */
.L_x_1637:
[----:B------:R-:W0:Y:S02]  /*11e60*/  LDS R2, [R0] ;  /* 0x0000000000027984 */ /* 0x000e240000000800 */
[----:B0-----:R-:W-:-:S06]  /*11e70*/  HADD2 R3, R2, R40 ;  /* 0x0000002802037230 */ /* 0x001fcc0000000000 */
[----:B------:R-:W0:Y:S02]  /*11e80*/  ATOMS.CAST.SPIN R3, [R0], R2, R3 ;  /* 0x000000020003738d */ /* 0x000e240001800003 */
[----:B0-----:R-:W-:-:S13]  /*11e90*/  ISETP.EQ.U32.AND P0, PT, R3, 0x1, PT ;  /* 0x000000010300780c */ /* 0x001fda0003f02070 */
[----:B------:R-:W-:Y:S05]  /*11ea0*/  @!P0 BRA `(.L_x_1637) ;  /* 0xfffffffc00ec8947 */ /* 0x000fea000383ffff */
[----:B------:R-:W-:Y:S05]  /*11eb0*/  BRA `(.L_x_1635) ;  /* 0x00000000000c7947 */ /* 0x000fea0003800000 */
.L_x_1636:
[----:B------:R-:W2:Y:S02]  /*11ec0*/  LD.E R0, desc[UR6][R4.64] ;  /* 0x0000000604007980 */ /* 0x000ea4000c101900 */
[----:B--2---:R-:W-:-:S05]  /*11ed0*/  IADD3 R3, R40, R0, RZ ;  /* 0x0000000028037210 */ /* 0x004fca0007ffe0ff */
[----:B------:R0:W-:Y:S02]  /*11ee0*/  ST.E desc[UR6][R4.64], R3 ;  /* 0x0000000304007985 */ /* 0x0001e4000c101906 */
.L_x_1635:
[----:B------:R-:W-:Y:S05]  /*11ef0*/  BSYNC B0 ;  /* 0x0000000000007941 */ /* 0x000fea0003800000 */
.L_x_1634:
[----:B------:R1:W-:Y:S01]  /*11f00*/  ATOM.E.ADD.F16x2.RN.STRONG.GPU P0, RZ, desc[UR6][R4.64+0x4], R27 ;  /* 0x0000041b04ff79a2 */ /* 0x0003e2000810e1c6 */
[----:B------:R-:W-:Y:S04]  /*11f10*/  BSSY B0, `(.L_x_1638) ;  /* 0x000000f000007945 */ /* 0x000fe80003800000 */
[----:B-1----:R-:W-:Y:S05]  /*11f20*/  @P0 BRA `(.L_x_1639) ;  /* 0x0000000000340947 */ /* 0x002fea0003800000 */
[----:B------:R-:W1:Y:S02]  /*11f30*/  QSPC.E.S P0, RZ, [R4+0x4] ;  /* 0x0000040004ff73aa */ /* 0x000e640000000500 */
[----:B-1----:R-:W-:Y:S05]  /*11f40*/  @!P0 BRA `(.L_x_1640) ;  /* 0x0000000000208947 */ /* 0x002fea0003800000 */
[----:B------:R-:W-:-:S04]  /*11f50*/  MOV R2, R4 ;  /* 0x0000000400027202 */ /* 0x000fc80000000f00 */
[----:B------:R-:W-:-:S07]  /*11f60*/  MOV R0, R2 ;  /* 0x0000000200007202 */ /* 0x000fce0000000f00 */
.L_x_1641:
[----:B------:R-:W0:Y:S02]  /*11f70*/  LDS R2, [R0+0x4] ;  /* 0x0000040000027984 */ /* 0x000e240000000800 */
[----:B0-----:R-:W-:-:S10]  /*11f80*/  HFMA2.MMA R3, R2, 1, 1, R27 ;  /* 0x3c003c0002037835 */ /* 0x001fd4000000001b */
[----:B------:R-:W0:Y:S02]  /*11f90*/  ATOMS.CAST.SPIN R3, [R0+0x4], R2, R3 ;  /* 0x000004020003738d */ /* 0x000e240001800003 */
[----:B0-----:R-:W-:-:S13]  /*11fa0*/  ISETP.EQ.U32.AND P0, PT, R3, 0x1, PT ;  /* 0x000000010300780c */ /* 0x001fda0003f02070 */
[----:B------:R-:W-:Y:S05]  /*11fb0*/  @!P0 BRA `(.L_x_1641) ;  /* 0xfffffffc00ec8947 */ /* 0x000fea000383ffff */
[----:B------:R-:W-:Y:S05]  /*11fc0*/  BRA `(.L_x_1639) ;  /* 0x00000000000c7947 */ /* 0x000fea0003800000 */
.L_x_1640:
[----:B------:R-:W0:Y:S02]  /*11fd0*/  LD.E R0, desc[UR6][R4.64+0x4] ;  /* 0x0000040604007980 */ /* 0x000e24000c101900 */
[----:B0-----:R-:W-:-:S05]  /*11fe0*/  IADD3 R3, R27, R0, RZ ;  /* 0x000000001b037210 */ /* 0x001fca0007ffe0ff */
[----:B------:R1:W-:Y:S02]  /*11ff0*/  ST.E desc[UR6][R4.64+0x4], R3 ;  /* 0x0000040304007985 */ /* 0x0003e4000c101906 */
.L_x_1639:
[----:B------:R-:W-:Y:S05]  /*12000*/  BSYNC B0 ;  /* 0x0000000000007941 */ /* 0x000fea0003800000 */
.L_x_1638:
        /* <DEDUP_REMOVED lines=10> */
.L_x_1645:
[----:B------:R-:W0:Y:S02]  /*120b0*/  LDS R2, [R0] ;  /* 0x0000000000027984 */ /* 0x000e240000000800 */
[----:B0-----:R-:W-:-:S06]  /*120c0*/  HADD2 R3, R2, R26 ;  /* 0x0000001a02037230 */ /* 0x001fcc0000000000 */
[----:B------:R-:W0:Y:S02]  /*120d0*/  ATOMS.CAST.SPIN R3, [R0], R2, R3 ;  /* 0x000000020003738d */ /* 0x000e240001800003 */
[----:B0-----:R-:W-:-:S13]  /*120e0*/  ISETP.EQ.U32.AND P0, PT, R3, 0x1, PT ;  /* 0x000000010300780c */ /* 0x001fda0003f02070 */
[----:B------:R-:W-:Y:S05]  /*120f0*/  @!P0 BRA `(.L_x_1645) ;  /* 0xfffffffc00ec8947 */ /* 0x000fea000383ffff */
[----:B------:R-:W-:Y:S05]  /*12100*/  BRA `(.L_x_1643) ;  /* 0x00000000000c7947 */ /* 0x000fea0003800000 */
.L_x_1644:
[----:B------:R-:W2:Y:S02]  /*12110*/  LD.E R0, desc[UR6][R4.64] ;  /* 0x0000000604007980 */ /* 0x000ea4000c101900 */
[----:B--2---:R-:W-:-:S05]  /*12120*/  IADD3 R3, R26, R0, RZ ;  /* 0x000000001a037210 */ /* 0x004fca0007ffe0ff */
[----:B------:R0:W-:Y:S02]  /*12130*/  ST.E desc[UR6][R4.64], R3 ;  /* 0x0000000304007985 */ /* 0x0001e4000c101906 */
.L_x_1643:
[----:B------:R-:W-:Y:S05]  /*12140*/  BSYNC B0 ;  /* 0x0000000000007941 */ /* 0x000fea0003800000 */
.L_x_1642:
[----:B------:R1:W-:Y:S01]  /*12150*/  ATOM.E.ADD.F16x2.RN.STRONG.GPU P0, RZ, desc[UR6][R4.64+0x4], R25 ;  /* 0x0000041904ff79a2 */ /* 0x0003e2000810e1c6 */
[----:B------:R-:W-:Y:S04]  /*12160*/  BSSY B0, `(.L_x_1646) ;  /* 0x000000f000007945 */ /* 0x000fe80003800000 */
[----:B-1----:R-:W-:Y:S05]  /*12170*/  @P0 BRA `(.L_x_1647) ;  /* 0x0000000000340947 */ /* 0x002fea0003800000 */
[----:B------:R-:W1:Y:S02]  /*12180*/  QSPC.E.S P0, RZ, [R4+0x4] ;  /* 0x0000040004ff73aa */ /* 0x000e640000000500 */
[----:B-1----:R-:W-:Y:S05]  /*12190*/  @!P0 BRA `(.L_x_1648) ;  /* 0x0000000000208947 */ /* 0x002fea0003800000 */
[----:B------:R-:W-:-:S04]  /*121a0*/  MOV R2, R4 ;  /* 0x0000000400027202 */ /* 0x000fc80000000f00 */
[----:B------:R-:W-:-:S07]  /*121b0*/  MOV R0, R2 ;  /* 0x0000000200007202 */ /* 0x000fce0000000f00 */
.L_x_1649:
[----:B------:R-:W0:Y:S02]  /*121c0*/  LDS R2, [R0+0x4] ;  /* 0x0000040000027984 */ /* 0x000e240000000800 */
[----:B0-----:R-:W-:-:S10]  /*121d0*/  HFMA2.MMA R3, R2, 1, 1, R25 ;  /* 0x3c003c0002037835 */ /* 0x001fd40000000019 */
[----:B------:R-:W0:Y:S02]  /*121e0*/  ATOMS.CAST.SPIN R3, [R0+0x4], R2, R3 ;  /* 0x000004020003738d */ /* 0x000e240001800003 */
[----:B0-----:R-:W-:-:S13]  /*121f0*/  ISETP.EQ.U32.AND P0, PT, R3, 0x1, PT ;  /* 0x000000010300780c */ /* 0x001fda0003f02070 */
[----:B------:R-:W-:Y:S05]  /*12200*/  @!P0 BRA `(.L_x_1649) ;  /* 0xfffffffc00ec8947 */ /* 0x000fea000383ffff */
[----:B------:R-:W-:Y:S05]  /*12210*/  BRA `(.L_x_1647) ;  /* 0x00000000000c7947 */ /* 0x000fea0003800000 */
.L_x_1648:
[----:B------:R-:W0:Y:S02]  /*12220*/  LD.E R0, desc[UR6][R4.64+0x4] ;  /* 0x0000040604007980 */ /* 0x000e24000c101900 */
[----:B0-----:R-:W-:-:S05]  /*12230*/  IADD3 R3, R25, R0, RZ ;  /* 0x0000000019037210 */ /* 0x001fca0007ffe0ff */
[----:B------:R1:W-:Y:S02]  /*12240*/  ST.E desc[UR6][R4.64+0x4], R3 ;  /* 0x0000040304007985 */ /* 0x0003e4000c101906 */
.L_x_1647:
[----:B------:R-:W-:Y:S05]  /*12250*/  BSYNC B0 ;  /* 0x0000000000007941 */ /* 0x000fea0003800000 */
.L_x_1646:
        /* <DEDUP_REMOVED lines=10> */
.L_x_1653:
[----:B------:R-:W0:Y:S02]  /*12300*/  LDS R2, [R0] ;  /* 0x0000000000027984 */ /* 0x000e240000000800 */
[----:B0-----:R-:W-:-:S06]  /*12310*/  HADD2 R3, R2, R24 ;  /* 0x0000001802037230 */ /* 0x001fcc0000000000 */
[----:B------:R-:W0:Y:S02]  /*12320*/  ATOMS.CAST.SPIN R3, [R0], R2, R3 ;  /* 0x000000020003738d */ /* 0x000e240001800003 */
[----:B0-----:R-:W-:-:S13]  /*12330*/  ISETP.EQ.U32.AND P0, PT, R3, 0x1, PT ;  /* 0x000000010300780c */ /* 0x001fda0003f02070 */
[----:B------:R-:W-:Y:S05]  /*12340*/  @!P0 BRA `(.L_x_1653) ;  /* 0xfffffffc00ec8947 */ /* 0x000fea000383ffff */
[----:B------:R-:W-:Y:S05]  /*12350*/  BRA `(.L_x_1651) ;  /* 0x00000000000c7947 */ /* 0x000fea0003800000 */
.L_x_1652:
[----:B------:R-:W2:Y:S02]  /*12360*/  LD.E R0, desc[UR6][R4.64] ;  /* 0x0000000604007980 */ /* 0x000ea4000c101900 */
[----:B--2---:R-:W-:-:S05]  /*12370*/  IADD3 R3, R24, R0, RZ ;  /* 0x0000000018037210 */ /* 0x004fca0007ffe0ff */
[----:B------:R0:W-:Y:S02]  /*12380*/  ST.E desc[UR6][R4.64], R3 ;  /* 0x0000000304007985 */ /* 0x0001e4000c101906 */
.L_x_1651:
[----:B------:R-:W-:Y:S05]  /*12390*/  BSYNC B0 ;  /* 0x0000000000007941 */ /* 0x000fea0003800000 */
.L_x_1650:
[----:B------:R1:W-:Y:S01]  /*123a0*/  ATOM.E.ADD.F16x2.RN.STRONG.GPU P0, RZ, desc[UR6][R4.64+0x4], R23 ;  /* 0x0000041704ff79a2 */ /* 0x0003e2000810e1c6 */
[----:B------:R-:W-:Y:S04]  /*123b0*/  BSSY B0, `(.L_x_1654) ;  /* 0x000000f000007945 */ /* 0x000fe80003800000 */
[----:B-1----:R-:W-:Y:S05]  /*123c0*/  @P0 BRA `(.L_x_1655) ;  /* 0x0000000000340947 */ /* 0x002fea0003800000 */
[----:B------:R-:W1:Y:S02]  /*123d0*/  QSPC.E.S P0, RZ, [R4+0x4] ;  /* 0x0000040004ff73aa */ /* 0x000e640000000500 */
[----:B-1----:R-:W-:Y:S05]  /*123e0*/  @!P0 BRA `(.L_x_1656) ;  /* 0x0000000000208947 */ /* 0x002fea0003800000 */
[----:B------:R-:W-:-:S04]  /*123f0*/  MOV R2, R4 ;  /* 0x0000000400027202 */ /* 0x000fc80000000f00 */
[----:B------:R-:W-:-:S07]  /*12400*/  MOV R0, R2 ;  /* 0x0000000200007202 */ /* 0x000fce0000000f00 */
.L_x_1657:
[----:B------:R-:W0:Y:S02]  /*12410*/  LDS R2, [R0+0x4] ;  /* 0x0000040000027984 */ /* 0x000e240000000800 */
[----:B0-----:R-:W-:-:S10]  /*12420*/  HFMA2.MMA R3, R2, 1, 1, R23 ;  /* 0x3c003c0002037835 */ /* 0x001fd40000000017 */
[----:B------:R-:W0:Y:S02]  /*12430*/  ATOMS.CAST.SPIN R3, [R0+0x4], R2, R3 ;  /* 0x000004020003738d */ /* 0x000e240001800003 */
[----:B0-----:R-:W-:-:S13]  /*12440*/  ISETP.EQ.U32.AND P0, PT, R3, 0x1, PT ;  /* 0x000000010300780c */ /* 0x001fda0003f02070 */
[----:B------:R-:W-:Y:S05]  /*12450*/  @!P0 BRA `(.L_x_1657) ;  /* 0xfffffffc00ec8947 */ /* 0x000fea000383ffff */
[----:B------:R-:W-:Y:S05]  /*12460*/  BRA `(.L_x_1655) ;  /* 0x00000000000c7947 */ /* 0x000fea0003800000 */
.L_x_1656:
[----:B------:R-:W0:Y:S02]  /*12470*/  LD.E R0, desc[UR6][R4.64+0x4] ;  /* 0x0000040604007980 */ /* 0x000e24000c101900 */
[----:B0-----:R-:W-:-:S05]  /*12480*/  IADD3 R3, R23, R0, RZ ;  /* 0x0000000017037210 */ /* 0x001fca0007ffe0ff */
[----:B------:R1:W-:Y:S02]  /*12490*/  ST.E desc[UR6][R4.64+0x4], R3 ;  /* 0x0000040304007985 */ /* 0x0003e4000c101906 */
.L_x_1655:
[----:B------:R-:W-:Y:S05]  /*124a0*/  BSYNC B0 ;  /* 0x0000000000007941 */ /* 0x000fea0003800000 */
.L_x_1654:
        /* <DEDUP_REMOVED lines=10> */
.L_x_1661:
[----:B------:R-:W0:Y:S02]  /*12550*/  LDS R2, [R0] ;  /* 0x0000000000027984 */ /* 0x000e240000000800 */
[----:B0-----:R-:W-:-:S06]  /*12560*/  HADD2 R3, R2, R22 ;  /* 0x0000001602037230 */ /* 0x001fcc0000000000 */
[----:B------:R-:W0:Y:S02]  /*12570*/  ATOMS.CAST.SPIN R3, [R0], R2, R3 ;  /* 0x000000020003738d */ /* 0x000e240001800003 */
[----:B0-----:R-:W-:-:S13]  /*12580*/  ISETP.EQ.U32.AND P0, PT, R3, 0x1, PT ;  /* 0x000000010300780c */ /* 0x001fda0003f02070 */
[----:B------:R-:W-:Y:S05]  /*12590*/  @!P0 BRA `(.L_x_1661) ;  /* 0xfffffffc00ec8947 */ /* 0x000fea000383ffff */
[----:B------:R-:W-:Y:S05]  /*125a0*/  BRA `(.L_x_1659) ;  /* 0x00000000000c7947 */ /* 0x000fea0003800000 */
.L_x_1660:
[----:B------:R-:W2:Y:S02]  /*125b0*/  LD.E R0, desc[UR6][R4.64] ;  /* 0x0000000604007980 */ /* 0x000ea4000c101900 */
[----:B--2---:R-:W-:-:S05]  /*125c0*/  IADD3 R3, R22, R0, RZ ;  /* 0x0000000016037210 */ /* 0x004fca0007ffe0ff */
[----:B------:R0:W-:Y:S02]  /*125d0*/  ST.E desc[UR6][R4.64], R3 ;  /* 0x0000000304007985 */ /* 0x0001e4000c101906 */
.L_x_1659:
[----:B------:R-:W-:Y:S05]  /*125e0*/  BSYNC B0 ;  /* 0x0000000000007941 */ /* 0x000fea0003800000 */
.L_x_1658:
[----:B------:R1:W-:Y:S02]  /*125f0*/  ATOM.E.ADD.F16x2.RN.STRONG.GPU P0, RZ, desc[UR6][R4.64+0x4], R21 ;  /* 0x0000041504ff79a2 */ /* 0x0003e4000810e1c6 */
[----:B-1----:R-:W-:Y:S05]  /*12600*/  @P0 EXIT ;  /* 0x000000000000094d */ /* 0x002fea0003800000 */
[----:B------:R-:W1:Y:S02]  /*12610*/  QSPC.E.S P0, RZ, [R4+0x4] ;  /* 0x0000040004ff73aa */ /* 0x000e640000000500 */
[----:B-1----:R-:W-:Y:S05]  /*12620*/  @!P0 BRA `(.L_x_1662) ;  /* 0x0000000000208947 */ /* 0x002fea0003800000 */
[----:B------:R-:W-:-:S04]  /*12630*/  MOV R2, R4 ;  /* 0x0000000400027202 */ /* 0x000fc80000000f00 */
[----:B------:R-:W-:-:S07]  /*12640*/  MOV R0, R2 ;  /* 0x0000000200007202 */ /* 0x000fce0000000f00 */
.L_x_1663:
[----:B------:R-:W0:Y:S02]  /*12650*/  LDS R2, [R0+0x4] ;  /* 0x0000040000027984 */ /* 0x000e240000000800 */
[----:B0-----:R-:W-:-:S10]  /*12660*/  HFMA2.MMA R3, R2, 1, 1, R21 ;  /* 0x3c003c0002037835 */ /* 0x001fd40000000015 */
[----:B------:R-:W0:Y:S02]  /*12670*/  ATOMS.CAST.SPIN R3, [R0+0x4], R2, R3 ;  /* 0x000004020003738d */ /* 0x000e240001800003 */
[----:B0-----:R-:W-:-:S13]  /*12680*/  ISETP.EQ.U32.AND P0, PT, R3, 0x1, PT ;  /* 0x000000010300780c */ /* 0x001fda0003f02070 */
[----:B------:R-:W-:Y:S05]  /*12690*/  @!P0 BRA `(.L_x_1663) ;  /* 0xfffffffc00ec8947 */ /* 0x000fea000383ffff */
[----:B------:R-:W-:Y:S05]  /*126a0*/  EXIT ;  /* 0x000000000000794d */ /* 0x000fea0003800000 */
.L_x_1662:
[----:B------:R-:W0:Y:S02]  /*126b0*/  LD.E R0, desc[UR6][R4.64+0x4] ;  /* 0x0000040604007980 */ /* 0x000e24000c101900 */
[----:B0-----:R-:W-:-:S05]  /*126c0*/  IADD3 R3, R21, R0, RZ ;  /* 0x0000000015037210 */ /* 0x001fca0007ffe0ff */
[----:B------:R-:W-:Y:S01]  /*126d0*/  ST.E desc[UR6][R4.64+0x4], R3 ;  /* 0x0000040304007985 */ /* 0x000fe2000c101906 */
[----:B------:R-:W-:Y:S05]  /*126e0*/  EXIT ;  /* 0x000000000000794d */ /* 0x000fea0003800000 */
.L_x_1664:
        /* <DEDUP_REMOVED lines=9> */
.L_x_5202:


//--------------------- .text._Z23gemm_half_q_half_kernelILi4ELi20ELb1ELb0ELi32EEvPK6__halfPKjS4_S2_PS0_iiiiPKtS7_iiiiiibS2_i --------------------------
	.section	.text._Z23gemm_half_q_half_kernelILi4ELi20ELb1ELb0ELi32EEvPK6__halfPKjS4_S2_PS0_iiiiPKtS7_iiiiiibS2_i,"ax",@progbits
	.align	128
        .global         _Z23gemm_half_q_half_kernelILi4ELi20ELb1ELb0ELi32EEvPK6__halfPKjS4_S2_PS0_iiiiPKtS7_iiiiiibS2_i
        .type           _Z23gemm_half_q_half_kernelILi4ELi20ELb1ELb0ELi32EEvPK6__halfPKjS4_S2_PS0_iiiiPKtS7_iiiiiibS2_i,@function
        .size           _Z23gemm_half_q_half_kernelILi4ELi20ELb1ELb0ELi32EEvPK6__halfPKjS4_S2_PS0_iiiiPKtS7_iiiiiibS2_i,(.L_x_5203 - _Z23gemm_half_q_half_kernelILi4ELi20ELb1ELb0ELi32EEvPK6__halfPKjS4_S2_PS0_iiiiPKtS7_iiiiiibS2_i)
        .other          _Z23gemm_half_q_half_kernelILi4ELi20ELb1ELb0ELi32EEvPK6__halfPKjS4_S2_PS0_iiiiPKtS7_iiiiiibS2_i,@"STO_CUDA_ENTRY STV_DEFAULT"
_Z23gemm_half_q_half_kernelILi4ELi20ELb1ELb0ELi32EEvPK6__halfPKjS4_S2_PS0_iiiiPKtS7_iiiiiibS2_i:
.text._Z23gemm_half_q_half_kernelILi4ELi20ELb1ELb0ELi32EEvPK6__halfPKjS4_S2_PS0_iiiiPKtS7_iiiiiibS2_i:
[----:B------:R-:W-:Y:S01]  /*0000*/  LDC R1, c[0x0][0x28] ;  /* 0x00000a00ff017b82 */ /* 0x000fe20000000800 */
[----:B------:R-:W0:Y:S07]  /*0010*/  S2R R14, SR_CTAID.Y ;  /* 0x00000000000e7919 */ /* 0x000e2e0000002600 */
[----:B------:R-:W0:Y:S01]  /*0020*/  LDC R3, c[0x0][0x238] ;  /* 0x00008e00ff037b82 */ /* 0x000e220000000800 */
[----:B------:R-:W-:Y:S01]  /*0030*/  ULDC.64 UR8, c[0x0][0x208] ;  /* 0x0000820000087ab9 */ /* 0x000fe20000000a00 */
[----:B------:R-:W-:Y:S01]  /*0040*/  PRMT R97, RZ, 0x7610, R97 ;  /* 0x00007610ff617816 */ /* 0x000fe20000000061 */
[----:B------:R-:W1:Y:S01]  /*0050*/  S2R R96, SR_CTAID.Z ;  /* 0x0000000000607919 */ /* 0x000e620000002700 */
[----:B------:R-:W-:-:S02]  /*0060*/  PRMT R92, RZ, 0x7610, R92 ;  /* 0x00007610ff5c7816 */ /* 0x000fc4000000005c */
[----:B------:R-:W-:Y:S01]  /*0070*/  PRMT R91, RZ, 0x7610, R91 ;  /* 0x00007610ff5b7816 */ /* 0x000fe2000000005b */
[----:B------:R-:W2:Y:S01]  /*0080*/  S2R R11, SR_TID.X ;  /* 0x00000000000b7919 */ /* 0x000ea20000002100 */
[----:B------:R-:W3:Y:S01]  /*0090*/  S2UR UR4, SR_CTAID.X ;  /* 0x00000000000479c3 */ /* 0x000ee20000002500 */
[----:B------:R-:W-:Y:S02]  /*00a0*/  PRMT R90, RZ, 0x7610, R90 ;  /* 0x00007610ff5a7816 */ /* 0x000fe4000000005a */
[----:B------:R-:W-:-:S05]  /*00b0*/  PRMT R6, RZ, 0x7610, R6 ;  /* 0x00007610ff067816 */ /* 0x000fca0000000006 */
[----:B------:R-:W4:Y:S01]  /*00c0*/  LDC R19, c[0x0][0x240] ;  /* 0x00009000ff137b82 */ /* 0x000f220000000800 */
[----:B0-----:R-:W-:Y:S01]  /*00d0*/  IMAD R98, R14, -0x4, R3 ;  /* 0xfffffffc0e627824 */ /* 0x001fe200078e0203 */
[----:B---3--:R-:W-:Y:S01]  /*00e0*/  USHF.L.U32 UR4, UR4, 0x7, URZ ;  /* 0x0000000704047899 */ /* 0x008fe2000800063f */
[----:B-1----:R-:W-:-:S03]  /*00f0*/  SHF.L.U32 R93, R96, 0x5, RZ ;  /* 0x00000005605d7819 */ /* 0x002fc600000006ff */
        /* <DEDUP_REMOVED lines=32> */
.L_x_1665:
        /* <DEDUP_REMOVED lines=13> */
[----:B------:R-:W-:Y:S01]  /*03d0*/  UMOV UR5, 0x400 ;  /* 0x0000040000057882 */ /* 0x000fe20000000000 */
[----:B------:R-:W-:Y:S02]  /*03e0*/  ULDC.64 UR10, c[0x0][0x210] ;  /* 0x00008400000a7ab9 */ /* 0x000fe40000000a00 */
[----:B------:R-:W-:-:S05]  /*03f0*/  LEA.HI.X R5, R3, UR7, R2, 0x1, P0 ;  /* 0x0000000703057c11 */ /* 0x000fca00080f0c02 */
[----:B------:R-:W2:Y:S01]  /*0400*/  LDG.E.U16.CONSTANT R4, desc[UR8][R4.64] ;  /* 0x0000000804047981 */ /* 0x000ea2000c1e9500 */
[----:B------:R-:W0:Y:S01]  /*0410*/  S2UR UR6, SR_CgaCtaId ;  /* 0x00000000000679c3 */ /* 0x000e220000008800 */
[----:B------:R-:W-:Y:S01]  /*0420*/  IMAD R2, R14, R19, RZ ;  /* 0x000000130e027224 */ /* 0x000fe200078e02ff */
[----:B------:R-:W-:Y:S01]  /*0430*/  ISETP.GT.AND P2, PT, R95, 0x3, PT ;  /* 0x000000035f00780c */ /* 0x000fe20003f44270 */
[----:B------:R-:W-:-:S03]  /*0440*/  HFMA2.MMA R12, -RZ, RZ, 0, 0 ;  /* 0x00000000ff0c7435 */ /* 0x000fc600000001ff */
[----:B------:R-:W-:Y:S01]  /*0450*/  SHF.L.U32 R3, R2, 0x2, RZ ;  /* 0x0000000202037819 */ /* 0x000fe200000006ff */
[----:B0-----:R-:W-:-:S06]  /*0460*/  ULEA UR5, UR6, UR5, 0x18 ;  /* 0x0000000506057291 */ /* 0x001fcc000f8ec03f */
[----:B------:R-:W-:Y:S02]  /*0470*/  LEA R10, R11, UR5, 0x1 ;  /* 0x000000050b0a7c11 */ /* 0x000fe4000f8e08ff */
[----:B--2---:R-:W-:-:S04]  /*0480*/  IADD3 R6, P0, R4, R3, RZ ;  /* 0x0000000304067210 */ /* 0x004fc80007f1e0ff */
[----:B------:R-:W-:Y:S02]  /*0490*/  LEA.HI.X.SX32 R3, R3, RZ, 0x1, P0 ;  /* 0x000000ff03037211 */ /* 0x000fe400000f0eff */
[----:B------:R-:W-:-:S04]  /*04a0*/  LEA R2, P0, R6, UR10, 0x1 ;  /* 0x0000000a06027c11 */ /* 0x000fc8000f8008ff */
[----:B------:R-:W-:Y:S02]  /*04b0*/  LEA.HI.X R3, R6, UR11, R3, 0x1, P0 ;  /* 0x0000000b06037c11 */ /* 0x000fe400080f0c03 */
[----:B------:R-:W-:Y:S01]  /*04c0*/  PLOP3.LUT P0, PT, PT, PT, PT, 0x80, 0x0 ;  /* 0x000000000000781c */ /* 0x000fe20003f0f070 */
[----:B------:R-:W-:-:S12]  /*04d0*/  @!P2 BRA `(.L_x_1669) ;  /* 0x000000000048a947 */ /* 0x000fd80003800000 */
[----:B------:R-:W-:Y:S02]  /*04e0*/  PLOP3.LUT P0, PT, PT, PT, PT, 0x8, 0x0 ;  /* 0x000000000000781c */ /* 0x000fe40003f0e170 */
[----:B------:R-:W-:-:S11]  /*04f0*/  IADD3 R17, R95, -0x3, RZ ;  /* 0xfffffffd5f117810 */ /* 0x000fd60007ffe0ff */
.L_x_1670:
        /* <DEDUP_REMOVED lines=16> */
.L_x_1669:
        /* <DEDUP_REMOVED lines=16> */
.L_x_1668:
        /* <DEDUP_REMOVED lines=17> */
.L_x_1672:
        /* <DEDUP_REMOVED lines=16> */
.L_x_1671:
        /* <DEDUP_REMOVED lines=14> */
.L_x_1667:
[----:B------:R-:W-:Y:S05]  /*09f0*/  BSYNC B0 ;  /* 0x0000000000007941 */ /* 0x000fea0003800000 */
.L_x_1666:
[----:B------:R-:W-:Y:S02]  /*0a00*/  ULDC UR5, c[0x0][0x23c] ;  /* 0x00008f0000057ab9 */ /* 0x000fe40000000800 */
[----:B------:R-:W-:-:S04]  /*0a10*/  MOV R89, UR5 ;  /* 0x0000000500597c02 */ /* 0x000fc80008000f00 */
[----:B------:R-:W-:-:S13]  /*0a20*/  ISETP.GE.AND P0, PT, R0, R89, PT ;  /* 0x000000590000720c */ /* 0x000fda0003f06270 */
[----:B------:R-:W-:Y:S05]  /*0a30*/  @P0 EXIT ;  /* 0x000000000000094d */ /* 0x000fea0003800000 */
[----:B------:R-:W2:Y:S02]  /*0a40*/  LDC.U8 R2, c[0x0][0x270] ;  /* 0x00009c00ff027b82 */ /* 0x000ea40000000000 */
[----:B--2---:R-:W-:-:S04]  /*0a50*/  PRMT R2, R2, 0x8880, RZ ;  /* 0x0000888002027816 */ /* 0x004fc800000000ff */
[----:B------:R-:W-:-:S04]  /*0a60*/  ISETP.NE.AND P0, PT, R2, RZ, PT ;  /* 0x000000ff0200720c */ /* 0x000fc80003f05270 */
[----:B------:R-:W-:-:S04]  /*0a70*/  ISETP.NE.OR P0, PT, R96, RZ, !P0 ;  /* 0x000000ff6000720c */ /* 0x000fc80004705670 */
[----:B------:R-:W-:-:S13]  /*0a80*/  ISETP.LT.OR P0, PT, R98, 0x1, P0 ;  /* 0x000000016200780c */ /* 0x000fda0000701670 */
[----:B------:R-:W-:Y:S05]  /*0a90*/  @P0 BRA `(.L_x_1673) ;  /* 0x0000000000800947 */ /* 0x000fea0003800000 */
[----:B0-----:R-:W0:Y:S01]  /*0aa0*/  LDC.64 R2, c[0x0][0x230] ;  /* 0x00008c00ff027b82 */ /* 0x001e220000000a00 */
[----:B------:R-:W-:Y:S01]  /*0ab0*/  ISETP.GT.AND P2, PT, R95, 0x3, PT ;  /* 0x000000035f00780c */ /* 0x000fe20003f44270 */
[----:B------:R-:W-:Y:S01]  /*0ac0*/  IMAD R4, R14, R89, RZ ;  /* 0x000000590e047224 */ /* 0x000fe200078e02ff */
[----:B-1----:R-:W-:Y:S01]  /*0ad0*/  HFMA2.MMA R10, -RZ, RZ, 0, 0 ;  /* 0x00000000ff0a7435 */ /* 0x002fe200000001ff */
[----:B------:R-:W-:-:S03]  /*0ae0*/  PLOP3.LUT P0, PT, PT, PT, PT, 0x80, 0x0 ;  /* 0x000000000000781c */ /* 0x000fc60003f0f070 */
[----:B------:R-:W-:-:S04]  /*0af0*/  LEA R4, R4, UR4, 0x2 ;  /* 0x0000000404047c11 */ /* 0x000fc8000f8e10ff */
[----:B------:R-:W-:-:S05]  /*0b00*/  LEA R5, R11, R4, 0x2 ;  /* 0x000000040b057211 */ /* 0x000fca00078e10ff */
[----:B0-----:R-:W-:Y:S01]  /*0b10*/  IMAD.WIDE R2, R5, 0x2, R2 ;  /* 0x0000000205027825 */ /* 0x001fe200078e0202 */
[----:B------:R-:W-:Y:S06]  /*0b20*/  @!P2 BRA `(.L_x_1674) ;  /* 0x000000000034a947 */ /* 0x000fec0003800000 */
[----:B------:R-:W-:Y:S02]  /*0b30*/  PLOP3.LUT P0, PT, PT, PT, PT, 0x8, 0x0 ;  /* 0x000000000000781c */ /* 0x000fe40003f0e170 */
[----:B------:R-:W-:-:S11]  /*0b40*/  IADD3 R11, R95, -0x3, RZ ;  /* 0xfffffffd5f0b7810 */ /* 0x000fd60007ffe0ff */
.L_x_1675:
        /* <DEDUP_REMOVED lines=11> */
.L_x_1674:
        /* <DEDUP_REMOVED lines=10> */
.L_x_1673:
[----:B------:R-:W3:Y:S08]  /*0ca0*/  LDC R18, c[0x0][0x25c] ;  /* 0x00009700ff127b82 */ /* 0x000ef00000000800 */
[----:B------:R-:W-:Y:S01]  /*0cb0*/  BAR.SYNC.DEFER_BLOCKING 0x0 ;  /* 0x0000000000007b1d */ /* 0x000fe20000010000 */
[----:B------:R-:W-:-:S05]  /*0cc0*/  ISETP.GE.AND P0, PT, R93, R94, PT ;  /* 0x0000005e5d00720c */ /* 0x000fca0003f06270 */
[----:B------:R-:W-:Y:S02]  /*0cd0*/  ULDC UR5, c[0x0][0x258] ;  /* 0x0000960000057ab9 */ /* 0x000fe40000000800 */
[----:B------:R-:W4:Y:S01]  /*0ce0*/  LDC R19, c[0x0][0x264] ;  /* 0x00009900ff137b82 */ /* 0x000f220000000800 */
[----:B------:R-:W-:Y:S01]  /*0cf0*/  ULDC UR10, c[0x0][0x260] ;  /* 0x00009800000a7ab9 */ /* 0x000fe20000000800 */
[----:B------:R-:W-:Y:S01]  /*0d00*/  ULDC UR6, c[0x0][0x268] ;  /* 0x00009a0000067ab9 */ /* 0x000fe20000000800 */
[C---:B------:R-:W-:Y:S02]  /*0d10*/  ISETP.GT.AND P5, PT, R93.reuse, UR5, PT ;  /* 0x000000055d007c0c */ /* 0x040fe4000bfa4270 */
[C---:B------:R-:W-:Y:S02]  /*0d20*/  ISETP.GT.AND P4, PT, R93.reuse, UR10, PT ;  /* 0x0000000a5d007c0c */ /* 0x040fe4000bf84270 */
[C---:B------:R-:W-:Y:S02]  /*0d30*/  ISETP.GT.AND P3, PT, R93.reuse, UR6, PT ;  /* 0x000000065d007c0c */ /* 0x040fe4000bf64270 */
[----:B------:R-:W-:-:S02]  /*0d40*/  VIMNMX R17, R93, UR5, PT ;  /* 0x000000055d117c48 */ /* 0x000fc4000bfe0100 */
[----:B---3--:R-:W-:Y:S01]  /*0d50*/  ISETP.GT.AND P2, PT, R93, R18, PT ;  /* 0x000000125d00720c */ /* 0x008fe20003f44270 */
[----:B------:R-:W-:-:S12]  /*0d60*/  @P0 BRA `(.L_x_1676) ;  /* 0x0000000000d40947 */ /* 0x000fd80003800000 */
[----:B------:R-:W3:Y:S01]  /*0d70*/  LDC.64 R8, c[0x0][0x248] ;  /* 0x00009200ff087b82 */ /* 0x000ee20000000a00 */
[----:B0-2---:R-:W-:-:S05]  /*0d80*/  SHF.L.U32 R3, R96, 0x6, RZ ;  /* 0x0000000660037819 */ /* 0x005fca00000006ff */
[----:B---3--:R-:W-:-:S05]  /*0d90*/  IMAD.WIDE R2, R3, 0x2, R8 ;  /* 0x0000000203027825 */ /* 0x008fca00078e0208 */
[----:B-1----:R0:W5:Y:S01]  /*0da0*/  LDG.E.U16.CONSTANT R10, desc[UR8][R2.64] ;  /* 0x00000008020a7981 */ /* 0x002162000c1e9500 */
[----:B------:R-:W-:Y:S01]  /*0db0*/  SHF.R.S32.HI R5, RZ, 0x1f, R0 ;  /* 0x0000001fff057819 */ /* 0x000fe20000011400 */
[----:B------:R-:W-:Y:S01]  /*0dc0*/  UMOV UR4, URZ ;  /* 0x0000003f00047c82 */ /* 0x000fe20008000000 */
[----:B------:R-:W-:Y:S02]  /*0dd0*/  SHF.L.U32 R4, R0, 0x2, RZ ;  /* 0x0000000200047819 */ /* 0x000fe400000006ff */
[----:B------:R-:W-:Y:S02]  /*0de0*/  LEA.HI R5, R5, R0, RZ, 0x3 ;  /* 0x0000000005057211 */ /* 0x000fe400078f18ff */
[----:B------:R-:W-:Y:S02]  /*0df0*/  MOV R13, R93 ;  /* 0x0000005d000d7202 */ /* 0x000fe40000000f00 */
[----:B------:R-:W-:Y:S02]  /*0e00*/  LOP3.LUT R11, R4, 0x10, RZ, 0xc0, !PT ;  /* 0x00000010040b7812 */ /* 0x000fe400078ec0ff */
[----:B0-----:R-:W-:-:S07]  /*0e10*/  SHF.R.S32.HI R12, RZ, 0x3, R5 ;  /* 0x00000003ff0c7819 */ /* 0x001fce0000011405 */
.L_x_1677:
        /* <DEDUP_REMOVED lines=42> */
.L_x_1676:
[----:B--2---:R-:W-:Y:S02]  /*10c0*/  SHF.R.S32.HI R2, RZ, 0x1f, R17 ;  /* 0x0000001fff027819 */ /* 0x004fe40000011411 */
[----:B----4-:R-:W-:Y:S02]  /*10d0*/  ISETP.GT.AND P6, PT, R93, R19, PT ;  /* 0x000000135d00720c */ /* 0x010fe40003fc4270 */
[----:B------:R-:W-:Y:S02]  /*10e0*/  LEA.HI R17, R2, R17, RZ, 0x5 ;  /* 0x0000001102117211 */ /* 0x000fe400078f28ff */
[----:B0-----:R-:W-:Y:S01]  /*10f0*/  CS2R R2, SRZ ;  /* 0x0000000000027805 */ /* 0x001fe2000001ff00 */
[----:B------:R-:W-:Y:S08]  /*1100*/  @!P5 BRA `(.L_x_1678) ;  /* 0x00000000001cd947 */ /* 0x000ff00003800000 */
[----:B------:R-:W0:Y:S02]  /*1110*/  LDC R4, c[0x0][0x25c] ;  /* 0x00009700ff047b82 */ /* 0x000e240000000800 */
[----:B0-----:R-:W-:-:S04]  /*1120*/  VIMNMX R3, R93, R4, PT ;  /* 0x000000045d037248 */ /* 0x001fc80003fe0100 */
[----:B------:R-:W-:-:S04]  /*1130*/  IADD3 R3, R3, -UR5, RZ ;  /* 0x8000000503037c10 */ /* 0x000fc8000fffe0ff */
[----:B------:R-:W-:-:S04]  /*1140*/  SHF.R.S32.HI R4, RZ, 0x1f, R3 ;  /* 0x0000001fff047819 */ /* 0x000fc80000011403 */
[----:B------:R-:W-:-:S04]  /*1150*/  LEA.HI R4, R4, R3, RZ, 0x5 ;  /* 0x0000000304047211 */ /* 0x000fc800078f28ff */
[----:B------:R-:W-:-:S05]  /*1160*/  SHF.R.S32.HI R4, RZ, 0x5, R4 ;  /* 0x00000005ff047819 */ /* 0x000fca0000011404 */
[----:B------:R-:W-:-:S07]  /*1170*/  IMAD R3, R4, 0x6, RZ ;  /* 0x0000000604037824 */ /* 0x000fce00078e02ff */
.L_x_1678:
        /* <DEDUP_REMOVED lines=8> */
.L_x_1679:
[----:B------:R-:W-:Y:S02]  /*1200*/  CS2R R4, SRZ ;  /* 0x0000000000047805 */ /* 0x000fe4000001ff00 */
        /* <DEDUP_REMOVED lines=9> */
.L_x_1680:
[----:B------:R-:W-:Y:S05]  /*12a0*/  @!P6 BRA `(.L_x_1681) ;  /* 0x00000000001ce947 */ /* 0x000fea0003800000 */
[----:B------:R-:W0:Y:S02]  /*12b0*/  LDC R4, c[0x0][0x268] ;  /* 0x00009a00ff047b82 */ /* 0x000e240000000800 */
[----:B0-----:R-:W-:-:S04]  /*12c0*/  VIMNMX R4, R93, R4, PT ;  /* 0x000000045d047248 */ /* 0x001fc80003fe0100 */
[----:B------:R-:W-:-:S04]  /*12d0*/  IADD3 R4, R4, -R19, RZ ;  /* 0x8000001304047210 */ /* 0x000fc80007ffe0ff */
[----:B-1----:R-:W-:-:S04]  /*12e0*/  SHF.R.S32.HI R7, RZ, 0x1f, R4 ;  /* 0x0000001fff077819 */ /* 0x002fc80000011404 */
[----:B------:R-:W-:-:S04]  /*12f0*/  LEA.HI R7, R7, R4, RZ, 0x5 ;  /* 0x0000000407077211 */ /* 0x000fc800078f28ff */
[----:B------:R-:W-:-:S04]  /*1300*/  SHF.R.S32.HI R7, RZ, 0x5, R7 ;  /* 0x00000005ff077819 */ /* 0x000fc80000011407 */
[----:B------:R-:W-:-:S07]  /*1310*/  LEA R4, R7, R7, 0x1 ;  /* 0x0000000707047211 */ /* 0x000fce00078e08ff */
.L_x_1681:
[----:B-1----:R-:W-:Y:S01]  /*1320*/  HFMA2.MMA R7, -RZ, RZ, 0, 0 ;  /* 0x00000000ff077435 */ /* 0x002fe200000001ff */
        /* <DEDUP_REMOVED lines=8> */
.L_x_1682:
        /* <DEDUP_REMOVED lines=23> */
[----:B------:R-:W-:Y:S01]  /*1520*/  PRMT R40, RZ, 0x7610, R40 ;  /* 0x00007610ff287816 */ /* 0x000fe20000000028 */
[----:B------:R-:W-:Y:S01]  /*1530*/  ULDC UR5, c[0x0][0x260] ;  /* 0x0000980000057ab9 */ /* 0x000fe20000000800 */
[----:B------:R-:W-:-:S05]  /*1540*/  ULDC UR6, c[0x0][0x240] ;  /* 0x0000900000067ab9 */ /* 0x000fca0000000800 */
.L_x_1688:
[----:B0-----:R-:W0:Y:S02]  /*1550*/  LDC R89, c[0x0][0x23c] ;  /* 0x00008f00ff597b82 */ /* 0x001e240000000800 */
[C---:B0-----:R-:W-:Y:S02]  /*1560*/  IMAD.WIDE R16, R89.reuse, 0x4, R28 ;  /* 0x0000000459107825 */ /* 0x041fe400078e021c */
[----:B------:R-:W5:Y:S02]  /*1570*/  LDG.E.128.CONSTANT R28, desc[UR8][R28.64] ;  /* 0x000000081c1c7981 */ /* 0x000f64000c1e9d00 */
        /* <DEDUP_REMOVED lines=34> */
[----:B0-----:R-:W-:Y:S02]  /*17a0*/  LOP3.LUT R3, R19, 0x1f001f, RZ, 0xc0, !PT ;  /* 0x001f001f13037812 */ /* 0x001fe400078ec0ff */
[----:B------:R-:W-:Y:S02]  /*17b0*/  SHF.R.U32.HI R28, RZ, 0xa, R19 ;  /* 0x0000000aff1c7819 */ /* 0x000fe40000011613 */
[----:B------:R-:W-:Y:S02]  /*17c0*/  SHF.R.U32.HI R18, RZ, 0xd, R13 ;  /* 0x0000000dff127819 */ /* 0x000fe4000001160d */
[----:B------:R-:W-:-:S02]  /*17d0*/  LOP3.LUT R79, R79, 0x10001, RZ, 0xc0, !PT ;  /* 0x000100014f4f7812 */ /* 0x000fc400078ec0ff */
        /* <DEDUP_REMOVED lines=8> */
[C---:B------:R-:W-:Y:S02]  /*1860*/  LOP3.LUT R73, R8.reuse, 0x3e003e0, RZ, 0xc0, !PT ;  /* 0x03e003e008497812 */ /* 0x040fe400078ec0ff */
[----:B------:R-:W-:Y:S02]  /*1870*/  LOP3.LUT R71, R8, 0x1f001f, RZ, 0xc0, !PT ;  /* 0x001f001f08477812 */ /* 0x000fe400078ec0ff */
[----:B------:R-:W-:Y:S02]  /*1880*/  SHF.R.U32.HI R72, RZ, 0xa, R8 ;  /* 0x0000000aff487819 */ /* 0x000fe40000011608 */
[----:B------:R-:W-:-:S02]  /*1890*/  SHF.R.U32.HI R81, RZ, 0xd, R15 ;  /* 0x0000000dff517819 */ /* 0x000fc4000001160f */
[--C-:B------:R-:W-:Y:S02]  /*18a0*/  SHF.R.U32.HI R8, RZ, 0xc, R9.reuse ;  /* 0x0000000cff087819 */ /* 0x100fe40000011609 */
[C---:B------:R-:W-:Y:S02]  /*18b0*/  LOP3.LUT R64, R9.reuse, 0x3e003e0, RZ, 0xc0, !PT ;  /* 0x03e003e009407812 */ /* 0x040fe400078ec0ff */
[----:B------:R-:W-:Y:S02]  /*18c0*/  LOP3.LUT R69, R9, 0x1f001f, RZ, 0xc0, !PT ;  /* 0x001f001f09457812 */ /* 0x000fe400078ec0ff */
[----:B------:R-:W-:Y:S02]  /*18d0*/  SHF.R.U32.HI R70, RZ, 0xa, R9 ;  /* 0x0000000aff467819 */ /* 0x000fe40000011609 */
[----:B------:R-:W-:Y:S02]  /*18e0*/  PRMT R74, R92, 0x9910, RZ ;  /* 0x000099105c4a7816 */ /* 0x000fe400000000ff */
[----:B------:R-:W-:-:S02]  /*18f0*/  LOP3.LUT R80, R79, 0x20002, R80, 0xf8, !PT ;  /* 0x000200024f507812 */ /* 0x000fc400078ef850 */
[----:B------:R-:W-:Y:S02]  /*1900*/  LOP3.LUT R75, R75, 0x40004, R18, 0xf8, !PT ;  /* 0x000400044b4b7812 */ /* 0x000fe400078ef812 */
[----:B------:R-:W-:Y:S02]  /*1910*/  SHF.R.U32.HI R9, RZ, 0xc, R10 ;  /* 0x0000000cff097819 */ /* 0x000fe4000001160a */
[----:B------:R-:W-:Y:S02]  /*1920*/  LOP3.LUT R78, R78, 0x40004, R19, 0xf8, !PT ;  /* 0x000400044e4e7812 */ /* 0x000fe400078ef813 */
[----:B------:R-:W-:Y:S02]  /*1930*/  LOP3.LUT R17, R16, 0x80008, R17, 0xf8, !PT ;  /* 0x0008000810117812 */ /* 0x000fe400078ef811 */
[----:B------:R-:W-:Y:S02]  /*1940*/  ISETP.NE.AND P0, PT, R74, RZ, PT ;  /* 0x000000ff4a00720c */ /* 0x000fe40003f05270 */
[----:B------:R-:W-:-:S02]  /*1950*/  LOP3.LUT R47, R80, 0x40004, R81, 0xf8, !PT ;  /* 0x00040004502f7812 */ /* 0x000fc400078ef851 */
[----:B------:R-:W-:Y:S02]  /*1960*/  LOP3.LUT R19, R75, 0x80008, R8, 0xf8, !PT ;  /* 0x000800084b137812 */ /* 0x000fe400078ef808 */
[----:B------:R-:W-:Y:S02]  /*1970*/  LOP3.LUT R81, R78, 0x80008, R9, 0xf8, !PT ;  /* 0x000800084e517812 */ /* 0x000fe400078ef809 */
[C---:B------:R-:W-:Y:S02]  /*1980*/  LOP3.LUT R63, R12.reuse, 0x3e003e0, RZ, 0xc0, !PT ;  /* 0x03e003e00c3f7812 */ /* 0x040fe400078ec0ff */
[----:B------:R-:W-:Y:S02]  /*1990*/  LOP3.LUT R67, R12, 0x1f001f, RZ, 0xc0, !PT ;  /* 0x001f001f0c437812 */ /* 0x000fe400078ec0ff */
[----:B------:R-:W-:Y:S02]  /*19a0*/  SHF.R.U32.HI R68, RZ, 0xa, R12 ;  /* 0x0000000aff447819 */ /* 0x000fe4000001160c */
[----:B------:R-:W-:-:S02]  /*19b0*/  MOV R82, 0x2800 ;  /* 0x0000280000527802 */ /* 0x000fc40000000f00 */
[C---:B------:R-:W-:Y:S02]  /*19c0*/  LOP3.LUT R61, R13.reuse, 0x3e003e0, RZ, 0xc0, !PT ;  /* 0x03e003e00d3d7812 */ /* 0x040fe400078ec0ff */
        /* <DEDUP_REMOVED lines=17> */
[C---:B------:R-:W-:Y:S02]  /*1ae0*/  LOP3.LUT R20, R30.reuse, 0x3e003e0, RZ, 0xc0, !PT ;  /* 0x03e003e01e147812 */ /* 0x040fe400078ec0ff */
[----:B------:R-:W-:Y:S02]  /*1af0*/  LOP3.LUT R2, R30, 0x1f001f, RZ, 0xc0, !PT ;  /* 0x001f001f1e027812 */ /* 0x000fe400078ec0ff */
[----:B------:R-:W-:Y:S02]  /*1b00*/  LOP3.LUT R85, R47, 0x80008, R10, 0xf8, !PT ;  /* 0x000800082f557812 */ /* 0x000fe400078ef80a */
[----:B------:R-:W-:Y:S02]  /*1b10*/  LOP3.LUT R82, R61, 0x64006400, RZ, 0xfc, !PT ;  /* 0x640064003d527812 */ /* 0x000fe400078efcff */
[----:B------:R-:W-:Y:S02]  /*1b20*/  LOP3.LUT R51, R51, 0x1f001f, RZ, 0xc0, !PT ;  /* 0x001f001f33337812 */ /* 0x000fe400078ec0ff */
[----:B------:R-:W-:-:S02]  /*1b30*/  SHF.R.U32.HI R30, RZ, 0xa, R30 ;  /* 0x0000000aff1e7819 */ /* 0x000fc4000001161e */
[C---:B------:R-:W-:Y:S02]  /*1b40*/  LOP3.LUT R36, R31.reuse, 0x3e003e0, RZ, 0xc0, !PT ;  /* 0x03e003e01f247812 */ /* 0x040fe400078ec0ff */
[----:B------:R-:W-:Y:S02]  /*1b50*/  LOP3.LUT R0, R31, 0x1f001f, RZ, 0xc0, !PT ;  /* 0x001f001f1f007812 */ /* 0x000fe400078ec0ff */
[----:B------:R-:W-:Y:S02]  /*1b60*/  LOP3.LUT R78, R73, 0x64006400, RZ, 0xfc, !PT ;  /* 0x64006400494e7812 */ /* 0x000fe400078efcff */
[----:B------:R-:W-:Y:S02]  /*1b70*/  SHF.R.U32.HI R31, RZ, 0xa, R31 ;  /* 0x0000000aff1f7819 */ /* 0x000fe4000001161f */
        /* <DEDUP_REMOVED lines=32> */
[----:B------:R-:W-:Y:S01]  /*1d80*/  HFMA2 R36, R88, R11.H0_H0, -48, -48 ;  /* 0xd200d20058247431 */ /* 0x000fe2000004000b */
[----:B------:R-:W-:Y:S01]  /*1d90*/  LOP3.LUT R69, R69, 0x64006400, RZ, 0xfc, !PT ;  /* 0x6400640045457812 */ /* 0x000fe200078efcff */
[----:B------:R-:W-:Y:S01]  /*1da0*/  HADD2 R88, R52, -1040, -1040 ;  /* 0xe410e41034587430 */ /* 0x000fe20000000000 */
        /* <DEDUP_REMOVED lines=26> */
[----:B------:R-:W-:Y:S01]  /*1f50*/  ISETP.GE.AND P2, PT, R95, 0x2, PT ;  /* 0x000000025f00780c */ /* 0x000fe20003f46270 */
[----:B------:R-:W-:-:S02]  /*1f60*/  HADD2 R82, R82, -1040, -1040 ;  /* 0xe410e41052527430 */ /* 0x000fc40000000000 */
        /* <DEDUP_REMOVED lines=9> */
[C---:B------:R-:W-:Y:S01]  /*2000*/  LOP3.LUT R75, R4.reuse, 0x3e003e0, RZ, 0xc0, !PT ;  /* 0x03e003e0044b7812 */ /* 0x040fe200078ec0ff */
[-C--:B------:R-:W-:Y:S01]  /*2010*/  HFMA2 R78, R104, R11.reuse.H0_H0, -48, -48 ;  /* 0xd200d200684e7431 */ /* 0x080fe2000004000b */
        /* <DEDUP_REMOVED lines=21> */
[----:B------:R-:W-:Y:S01]  /*2170*/  LOP3.LUT R19, R85, 0x100010, R76, 0xf8, !PT ;  /* 0x0010001055137812 */ /* 0x000fe200078ef84c */
        /* <DEDUP_REMOVED lines=148> */
.L_x_1685:
        /* <DEDUP_REMOVED lines=83> */
.L_x_1686:
        /* <DEDUP_REMOVED lines=85> */
.L_x_1687:
        /* <DEDUP_REMOVED lines=79> */
.L_x_1684:
        /* <DEDUP_REMOVED lines=8> */
.L_x_1683:
        /* <DEDUP_REMOVED lines=8> */
.L_x_1694:
[----:B------:R-:W0:Y:S01]  /*3b30*/  LDC R89, c[0x0][0x23c] ;  /* 0x00008f00ff597b82 */ /* 0x000e220000000800 */
[----:B-----5:R1:W5:Y:S01]  /*3b40*/  LDG.E.128.CONSTANT R12, desc[UR8][R28.64] ;  /* 0x000000081c0c7981 */ /* 0x020362000c1e9d00 */
[----:B0-----:R-:W-:-:S05]  /*3b50*/  IMAD.WIDE R2, R89, 0x4, R28 ;  /* 0x0000000459027825 */ /* 0x001fca00078e021c */
[----:B------:R1:W5:Y:S01]  /*3b60*/  LDG.E.128.CONSTANT R8, desc[UR8][R2.64] ;  /* 0x0000000802087981 */ /* 0x000362000c1e9d00 */
[----:B------:R-:W-:Y:S01]  /*3b70*/  IMAD.WIDE R96, R89, 0x4, R2 ;  /* 0x0000000459607825 */ /* 0x000fe200078e0202 */
[----:B------:R-:W-:Y:S06]  /*3b80*/  @!P1 BRA `(.L_x_1690) ;  /* 0x0000002000a89947 */ /* 0x000fec0003800000 */
[----:B------:R-:W2:Y:S01]  /*3b90*/  LDG.E.128.CONSTANT R4, desc[UR8][R96.64] ;  /* 0x0000000860047981 */ /* 0x000ea2000c1e9d00 */
[--C-:B-1---5:R-:W-:Y:S02]  /*3ba0*/  SHF.R.U32.HI R28, RZ, 0xf, R14.reuse ;  /* 0x0000000fff1c7819 */ /* 0x122fe4000001160e */
        /* <DEDUP_REMOVED lines=21> */
[----:B------:R-:W-:Y:S02]  /*3d00*/  SHF.R.U32.HI R34, RZ, 0x6, R12 ;  /* 0x00000006ff227819 */ /* 0x000fe4000001160c */
[----:B------:R-:W-:Y:S02]  /*3d10*/  LOP3.LUT R18, R15, 0x380038, RZ, 0xc0, !PT ;  /* 0x003800380f127812 */ /* 0x000fe400078ec0ff */
[----:B------:R-:W-:-:S02]  /*3d20*/  SHF.R.U32.HI R35, RZ, 0x6, R15 ;  /* 0x00000006ff237819 */ /* 0x000fc4000001160f */
[----:B------:R-:W-:Y:S02]  /*3d30*/  LOP3.LUT R52, R15, 0x70007, RZ, 0xc0, !PT ;  /* 0x000700070f347812 */ /* 0x000fe400078ec0ff */
[----:B------:R-:W-:Y:S02]  /*3d40*/  PRMT R0, R10, 0x7610, R0 ;  /* 0x000076100a007816 */ /* 0x000fe40000000000 */
[C---:B------:R-:W-:Y:S02]  /*3d50*/  LOP3.LUT R15, R11.reuse, 0x380038, RZ, 0xc0, !PT ;  /* 0x003800380b0f7812 */ /* 0x040fe400078ec0ff */
[----:B------:R-:W-:Y:S02]  /*3d60*/  SHF.R.U32.HI R53, RZ, 0x6, R11 ;  /* 0x00000006ff357819 */ /* 0x000fe4000001160b */
[----:B------:R-:W-:Y:S02]  /*3d70*/  LOP3.LUT R70, R11, 0x70007, RZ, 0xc0, !PT ;  /* 0x000700070b467812 */ /* 0x000fe400078ec0ff */
[----:B------:R-:W-:-:S02]  /*3d80*/  LOP3.LUT R19, R8, 0x20002, R17, 0xf8, !PT ;  /* 0x0002000208137812 */ /* 0x000fc400078ef811 */
[----:B------:R-:W-:Y:S02]  /*3d90*/  LOP3.LUT R10, R28, 0x20002, R31, 0xf8, !PT ;  /* 0x000200021c0a7812 */ /* 0x000fe400078ef81f */
[----:B------:R-:W-:Y:S02]  /*3da0*/  LOP3.LUT R61, R30, 0x20002, R37, 0xf8, !PT ;  /* 0x000200021e3d7812 */ /* 0x000fe400078ef825 */
[----:B------:R-:W-:Y:S02]  /*3db0*/  LOP3.LUT R2, R12, 0x380038, RZ, 0xc0, !PT ;  /* 0x003800380c027812 */ /* 0x000fe400078ec0ff */
[----:B------:R-:W-:Y:S02]  /*3dc0*/  PRMT R8, R92, 0x9910, RZ ;  /* 0x000099105c087816 */ /* 0x000fe400000000ff */
[----:B------:R-:W-:Y:S02]  /*3dd0*/  LOP3.LUT R20, R20, 0x20002, R29, 0xf8, !PT ;  /* 0x0002000214147812 */ /* 0x000fe400078ef81d */
        /* <DEDUP_REMOVED lines=27> */
[----:B------:R-:W-:Y:S01]  /*3f90*/  HFMA2 R18, R18, R9.H0_H0, -132, -132 ;  /* 0xd820d82012127431 */ /* 0x000fe20000040009 */
        /* <DEDUP_REMOVED lines=9> */
[----:B------:R-:W-:Y:S02]  /*4030*/  ISETP.GE.AND P3, PT, R95, 0x2, PT ;  /* 0x000000025f00780c */ /* 0x000fe40003f66270 */
[----:B--2---:R-:W-:Y:S02]  /*4040*/  SHF.R.U32.HI R31, RZ, 0xd, R5 ;  /* 0x0000000dff1f7819 */ /* 0x004fe40000011605 */
[----:B------:R-:W-:-:S02]  /*4050*/  LOP3.LUT R11, R5, 0x380038, RZ, 0xc0, !PT ;  /* 0x00380038050b7812 */ /* 0x000fc400078ec0ff */
[----:B------:R-:W-:Y:S02]  /*4060*/  SHF.R.U32.HI R37, RZ, 0x6, R5 ;  /* 0x00000006ff257819 */ /* 0x000fe40000011605 */
[----:B------:R-:W-:Y:S02]  /*4070*/  LOP3.LUT R49, R5, 0x70007, RZ, 0xc0, !PT ;  /* 0x0007000705317812 */ /* 0x000fe400078ec0ff */
[----:B------:R-:W-:Y:S02]  /*4080*/  LOP3.LUT R5, R46, 0x380038, RZ, 0xc0, !PT ;  /* 0x003800382e057812 */ /* 0x000fe400078ec0ff */
[----:B------:R-:W-:Y:S02]  /*4090*/  LOP3.LUT R31, R20, 0x40004, R31, 0xf8, !PT ;  /* 0x00040004141f7812 */ /* 0x000fe400078ef81f */
[----:B------:R-:W-:Y:S02]  /*40a0*/  SHF.R.U32.HI R30, RZ, 0xd, R4 ;  /* 0x0000000dff1e7819 */ /* 0x000fe40000011604 */
[----:B------:R-:W-:-:S02]  /*40b0*/  LOP3.LUT R8, R4, 0x380038, RZ, 0xc0, !PT ;  /* 0x0038003804087812 */ /* 0x000fc400078ec0ff */
[----:B------:R-:W-:Y:S02]  /*40c0*/  SHF.R.U32.HI R36, RZ, 0x6, R4 ;  /* 0x00000006ff247819 */ /* 0x000fe40000011604 */
[----:B------:R-:W-:Y:S02]  /*40d0*/  LOP3.LUT R48, R4, 0x70007, RZ, 0xc0, !PT ;  /* 0x0007000704307812 */ /* 0x000fe400078ec0ff */
[----:B------:R-:W-:Y:S02]  /*40e0*/  LOP3.LUT R20, R5, 0x64006400, RZ, 0xfc, !PT ;  /* 0x6400640005147812 */ /* 0x000fe400078efcff */
[--C-:B------:R-:W-:Y:S02]  /*40f0*/  SHF.R.U32.HI R29, RZ, 0xd, R6.reuse ;  /* 0x0000000dff1d7819 */ /* 0x100fe40000011606 */
[----:B------:R-:W-:Y:S01]  /*4100*/  LOP3.LUT R17, R6, 0x380038, RZ, 0xc0, !PT ;  /* 0x0038003806117812 */ /* 0x000fe200078ec0ff */
[----:B------:R-:W-:Y:S01]  /*4110*/  HFMA2 R20, R20, R9.H0_H0, -132, -132 ;  /* 0xd820d82014147431 */ /* 0x000fe20000040009 */
        /* <DEDUP_REMOVED lines=9> */
[----:B------:R-:W-:Y:S02]  /*41b0*/  SHF.R.U32.HI R28, RZ, 0xd, R7 ;  /* 0x0000000dff1c7819 */ /* 0x000fe40000011607 */
        /* <DEDUP_REMOVED lines=12> */
[----:B------:R-:W-:Y:S02]  /*4280*/  LOP3.LUT R30, R19, 0x40004, R30, 0xf8, !PT ;  /* 0x00040004131e7812 */ /* 0x000fe400078ef81e */
[----:B------:R-:W-:Y:S02]  /*4290*/  LOP3.LUT R29, R10, 0x40004, R29, 0xf8, !PT ;  /* 0x000400040a1d7812 */ /* 0x000fe400078ef81d */
[----:B------:R-:W-:-:S02]  /*42a0*/  LOP3.LUT R28, R61, 0x40004, R28, 0xf8, !PT ;  /* 0x000400043d1c7812 */ /* 0x000fc400078ef81c */
        /* <DEDUP_REMOVED lines=32> */
[----:B------:R-:W-:Y:S01]  /*44b0*/  LOP3.LUT R2, R36, 0x1c001c0, RZ, 0xc0, !PT ;  /* 0x01c001c024027812 */ /* 0x000fe200078ec0ff */
[-C--:B------:R-:W-:Y:S01]  /*44c0*/  HFMA2 R10, R10, R9.reuse.H0_H0, -132, -132 ;  /* 0xd820d8200a0a7431 */ /* 0x080fe20000040009 */
[----:B------:R-:W-:Y:S01]  /*44d0*/  LOP3.LUT R8, R50, 0x1c001c0, RZ, 0xc0, !PT ;  /* 0x01c001c032087812 */ /* 0x000fe200078ec0ff */
[----:B------:R-:W-:Y:S01]  /*44e0*/  HFMA2 R67, R67, R0.H0_H0, -20, -20 ;  /* 0xcd00cd0043437431 */ /* 0x000fe20000040000 */
        /* <DEDUP_REMOVED lines=23> */
[----:B------:R-:W-:Y:S02]  /*4660*/  LOP3.LUT R51, R51, 0x64006400, RZ, 0xfc, !PT ;  /* 0x6400640033337812 */ /* 0x000fe400078efcff */
        /* <DEDUP_REMOVED lines=136> */
.L_x_1691:
        /* <DEDUP_REMOVED lines=83> */
.L_x_1692:
        /* <DEDUP_REMOVED lines=82> */
.L_x_1693:
        /* <DEDUP_REMOVED lines=79> */
.L_x_1690:
[----:B------:R-:W-:Y:S01]  /*5e30*/  IADD3 R93, R93, 0x20, RZ ;  /* 0x000000205d5d7810 */ /* 0x000fe20007ffe0ff */
[----:B------:R-:W-:Y:S01]  /*5e40*/  UIADD3 UR4, UR4, 0x40, URZ ;  /* 0x0000004004047890 */ /* 0x000fe2000fffe03f */
[----:B-1----:R-:W-:Y:S02]  /*5e50*/  IMAD.WIDE R28, R89, 0x4, R96 ;  /* 0x00000004591c7825 */ /* 0x002fe400078e0260 */
[C---:B------:R-:W-:Y:S02]  /*5e60*/  ISETP.GE.AND P2, PT, R93.reuse, UR5, PT ;  /* 0x000000055d007c0c */ /* 0x040fe4000bf46270 */
[----:B------:R-:W-:-:S13]  /*5e70*/  ISETP.LT.AND P3, PT, R93, R94, PT ;  /* 0x0000005e5d00720c */ /* 0x000fda0003f61270 */
[----:B------:R-:W-:Y:S05]  /*5e80*/  @!P2 BRA P3, `(.L_x_1694) ;  /* 0xffffffdc0028a947 */ /* 0x000fea000183ffff */
.L_x_1689:
        /* <DEDUP_REMOVED lines=17> */
.L_x_1698:
[----:B------:R-:W0:Y:S02]  /*5fa0*/  LDS R2, [R0] ;  /* 0x0000000000027984 */ /* 0x000e240000000800 */
[----:B0-----:R-:W-:-:S06]  /*5fb0*/  HADD2 R3, R2, R40 ;  /* 0x0000002802037230 */ /* 0x001fcc0000000000 */
[----:B------:R-:W0:Y:S02]  /*5fc0*/  ATOMS.CAST.SPIN R3, [R0], R2, R3 ;  /* 0x000000020003738d */ /* 0x000e240001800003 */
[----:B0-----:R-:W-:-:S13]  /*5fd0*/  ISETP.EQ.U32.AND P0, PT, R3, 0x1, PT ;  /* 0x000000010300780c */ /* 0x001fda0003f02070 */
[----:B------:R-:W-:Y:S05]  /*5fe0*/  @!P0 BRA `(.L_x_1698) ;  /* 0xfffffffc00ec8947 */ /* 0x000fea000383ffff */
[----:B------:R-:W-:Y:S05]  /*5ff0*/  BRA `(.L_x_1696) ;  /* 0x00000000000c7947 */ /* 0x000fea0003800000 */
.L_x_1697:
[----:B------:R-:W2:Y:S02]  /*6000*/  LD.E R0, desc[UR8][R4.64] ;  /* 0x0000000804007980 */ /* 0x000ea4000c101900 */
[----:B--2---:R-:W-:-:S05]  /*6010*/  IADD3 R3, R40, R0, RZ ;  /* 0x0000000028037210 */ /* 0x004fca0007ffe0ff */
[----:B------:R0:W-:Y:S02]  /*6020*/  ST.E desc[UR8][R4.64], R3 ;  /* 0x0000000304007985 */ /* 0x0001e4000c101908 */
.L_x_1696:
[----:B------:R-:W-:Y:S05]  /*6030*/  BSYNC B0 ;  /* 0x0000000000007941 */ /* 0x000fea0003800000 */
.L_x_1695:
[----:B------:R1:W-:Y:S01]  /*6040*/  ATOM.E.ADD.F16x2.RN.STRONG.GPU P0, RZ, desc[UR8][R4.64+0x4], R27 ;  /* 0x0000041b04ff79a2 */ /* 0x0003e2000810e1c8 */
[----:B------:R-:W-:Y:S04]  /*6050*/  BSSY B0, `(.L_x_1699) ;  /* 0x000000f000007945 */ /* 0x000fe80003800000 */
[----:B-1----:R-:W-:Y:S05]  /*6060*/  @P0 BRA `(.L_x_1700) ;  /* 0x0000000000340947 */ /* 0x002fea0003800000 */
[----:B------:R-:W1:Y:S02]  /*6070*/  QSPC.E.S P0, RZ, [R4+0x4] ;  /* 0x0000040004ff73aa */ /* 0x000e640000000500 */
[----:B-1----:R-:W-:Y:S05]  /*6080*/  @!P0 BRA `(.L_x_1701) ;  /* 0x0000000000208947 */ /* 0x002fea0003800000 */
[----:B------:R-:W-:-:S04]  /*6090*/  MOV R2, R4 ;  /* 0x0000000400027202 */ /* 0x000fc80000000f00 */
[----:B------:R-:W-:-:S07]  /*60a0*/  MOV R0, R2 ;  /* 0x0000000200007202 */ /* 0x000fce0000000f00 */
.L_x_1702:
[----:B------:R-:W0:Y:S02]  /*60b0*/  LDS R2, [R0+0x4] ;  /* 0x0000040000027984 */ /* 0x000e240000000800 */
[----:B0-----:R-:W-:-:S10]  /*60c0*/  HFMA2.MMA R3, R2, 1, 1, R27 ;  /* 0x3c003c0002037835 */ /* 0x001fd4000000001b */
[----:B------:R-:W0:Y:S02]  /*60d0*/  ATOMS.CAST.SPIN R3, [R0+0x4], R2, R3 ;  /* 0x000004020003738d */ /* 0x000e240001800003 */
[----:B0-----:R-:W-:-:S13]  /*60e0*/  ISETP.EQ.U32.AND P0, PT, R3, 0x1, PT ;  /* 0x000000010300780c */ /* 0x001fda0003f02070 */
[----:B------:R-:W-:Y:S05]  /*60f0*/  @!P0 BRA `(.L_x_1702) ;  /* 0xfffffffc00ec8947 */ /* 0x000fea000383ffff */
[----:B------:R-:W-:Y:S05]  /*6100*/  BRA `(.L_x_1700) ;  /* 0x00000000000c7947 */ /* 0x000fea0003800000 */
.L_x_1701:
[----:B------:R-:W0:Y:S02]  /*6110*/  LD.E R0, desc[UR8][R4.64+0x4] ;  /* 0x0000040804007980 */ /* 0x000e24000c101900 */
[----:B0-----:R-:W-:-:S05]  /*6120*/  IADD3 R3, R27, R0, RZ ;  /* 0x000000001b037210 */ /* 0x001fca0007ffe0ff */
[----:B------:R1:W-:Y:S02]  /*6130*/  ST.E desc[UR8][R4.64+0x4], R3 ;  /* 0x0000040304007985 */ /* 0x0003e4000c101908 */
.L_x_1700:
[----:B------:R-:W-:Y:S05]  /*6140*/  BSYNC B0 ;  /* 0x0000000000007941 */ /* 0x000fea0003800000 */
.L_x_1699:
        /* <DEDUP_REMOVED lines=10> */
.L_x_1706:
[----:B------:R-:W0:Y:S02]  /*61f0*/  LDS R2, [R0] ;  /* 0x0000000000027984 */ /* 0x000e240000000800 */
[----:B0-----:R-:W-:-:S06]  /*6200*/  HADD2 R3, R2, R26 ;  /* 0x0000001a02037230 */ /* 0x001fcc0000000000 */
[----:B------:R-:W0:Y:S02]  /*6210*/  ATOMS.CAST.SPIN R3, [R0], R2, R3 ;  /* 0x000000020003738d */ /* 0x000e240001800003 */
[----:B0-----:R-:W-:-:S13]  /*6220*/  ISETP.EQ.U32.AND P0, PT, R3, 0x1, PT ;  /* 0x000000010300780c */ /* 0x001fda0003f02070 */
[----:B------:R-:W-:Y:S05]  /*6230*/  @!P0 BRA `(.L_x_1706) ;  /* 0xfffffffc00ec8947 */ /* 0x000fea000383ffff */
[----:B------:R-:W-:Y:S05]  /*6240*/  BRA `(.L_x_1704) ;  /* 0x00000000000c7947 */ /* 0x000fea0003800000 */
.L_x_1705:
[----:B------:R-:W2:Y:S02]  /*6250*/  LD.E R0, desc[UR8][R4.64] ;  /* 0x0000000804007980 */ /* 0x000ea4000c101900 */
[----:B--2---:R-:W-:-:S05]  /*6260*/  IADD3 R3, R26, R0, RZ ;  /* 0x000000001a037210 */ /* 0x004fca0007ffe0ff */
[----:B------:R0:W-:Y:S02]  /*6270*/  ST.E desc[UR8][R4.64], R3 ;  /* 0x0000000304007985 */ /* 0x0001e4000c101908 */
.L_x_1704:
[----:B------:R-:W-:Y:S05]  /*6280*/  BSYNC B0 ;  /* 0x0000000000007941 */ /* 0x000fea0003800000 */
.L_x_1703:
[----:B------:R1:W-:Y:S01]  /*6290*/  ATOM.E.ADD.F16x2.RN.STRONG.GPU P0, RZ, desc[UR8][R4.64+0x4], R25 ;  /* 0x0000041904ff79a2 */ /* 0x0003e2000810e1c8 */
[----:B------:R-:W-:Y:S04]  /*62a0*/  BSSY B0, `(.L_x_1707) ;  /* 0x000000f000007945 */ /* 0x000fe80003800000 */
[----:B-1----:R-:W-:Y:S05]  /*62b0*/  @P0 BRA `(.L_x_1708) ;  /* 0x0000000000340947 */ /* 0x002fea0003800000 */
[----:B------:R-:W1:Y:S02]  /*62c0*/  QSPC.E.S P0, RZ, [R4+0x4] ;  /* 0x0000040004ff73aa */ /* 0x000e640000000500 */
[----:B-1----:R-:W-:Y:S05]  /*62d0*/  @!P0 BRA `(.L_x_1709) ;  /* 0x0000000000208947 */ /* 0x002fea0003800000 */
[----:B------:R-:W-:-:S04]  /*62e0*/  MOV R2, R4 ;  /* 0x0000000400027202 */ /* 0x000fc80000000f00 */
[----:B------:R-:W-:-:S07]  /*62f0*/  MOV R0, R2 ;  /* 0x0000000200007202 */ /* 0x000fce0000000f00 */
.L_x_1710:
[----:B------:R-:W0:Y:S02]  /*6300*/  LDS R2, [R0+0x4] ;  /* 0x0000040000027984 */ /* 0x000e240000000800 */
[----:B0-----:R-:W-:-:S10]  /*6310*/  HFMA2.MMA R3, R2, 1, 1, R25 ;  /* 0x3c003c0002037835 */ /* 0x001fd40000000019 */
[----:B------:R-:W0:Y:S02]  /*6320*/  ATOMS.CAST.SPIN R3, [R0+0x4], R2, R3 ;  /* 0x000004020003738d */ /* 0x000e240001800003 */
[----:B0-----:R-:W-:-:S13]  /*6330*/  ISETP.EQ.U32.AND P0, PT, R3, 0x1, PT ;  /* 0x000000010300780c */ /* 0x001fda0003f02070 */
[----:B------:R-:W-:Y:S05]  /*6340*/  @!P0 BRA `(.L_x_1710) ;  /* 0xfffffffc00ec8947 */ /* 0x000fea000383ffff */
[----:B------:R-:W-:Y:S05]  /*6350*/  BRA `(.L_x_1708) ;  /* 0x00000000000c7947 */ /* 0x000fea0003800000 */
.L_x_1709:
[----:B------:R-:W0:Y:S02]  /*6360*/  LD.E R0, desc[UR8][R4.64+0x4] ;  /* 0x0000040804007980 */ /* 0x000e24000c101900 */
[----:B0-----:R-:W-:-:S05]  /*6370*/  IADD3 R3, R25, R0, RZ ;  /* 0x0000000019037210 */ /* 0x001fca0007ffe0ff */
[----:B------:R1:W-:Y:S02]  /*6380*/  ST.E desc[UR8][R4.64+0x4], R3 ;  /* 0x0000040304007985 */ /* 0x0003e4000c101908 */
.L_x_1708:
[----:B------:R-:W-:Y:S05]  /*6390*/  BSYNC B0 ;  /* 0x0000000000007941 */ /* 0x000fea0003800000 */
.L_x_1707:
        /* <DEDUP_REMOVED lines=10> */
.L_x_1714:
[----:B------:R-:W0:Y:S02]  /*6440*/  LDS R2, [R0] ;  /* 0x0000000000027984 */ /* 0x000e240000000800 */
[----:B0-----:R-:W-:-:S06]  /*6450*/  HADD2 R3, R2, R24 ;  /* 0x0000001802037230 */ /* 0x001fcc0000000000 */
[----:B------:R-:W0:Y:S02]  /*6460*/  ATOMS.CAST.SPIN R3, [R0], R2, R3 ;  /* 0x000000020003738d */ /* 0x000e240001800003 */
[----:B0-----:R-:W-:-:S13]  /*6470*/  ISETP.EQ.U32.AND P0, PT, R3, 0x1, PT ;  /* 0x000000010300780c */ /* 0x001fda0003f02070 */
[----:B------:R-:W-:Y:S05]  /*6480*/  @!P0 BRA `(.L_x_1714) ;  /* 0xfffffffc00ec8947 */ /* 0x000fea000383ffff */
[----:B------:R-:W-:Y:S05]  /*6490*/  BRA `(.L_x_1712) ;  /* 0x00000000000c7947 */ /* 0x000fea0003800000 */
.L_x_1713:
[----:B------:R-:W2:Y:S02]  /*64a0*/  LD.E R0, desc[UR8][R4.64] ;  /* 0x0000000804007980 */ /* 0x000ea4000c101900 */
[----:B--2---:R-:W-:-:S05]  /*64b0*/  IADD3 R3, R24, R0, RZ ;  /* 0x0000000018037210 */ /* 0x004fca0007ffe0ff */
[----:B------:R0:W-:Y:S02]  /*64c0*/  ST.E desc[UR8][R4.64], R3 ;  /* 0x0000000304007985 */ /* 0x0001e4000c101908 */
.L_x_1712:
[----:B------:R-:W-:Y:S05]  /*64d0*/  BSYNC B0 ;  /* 0x0000000000007941 */ /* 0x000fea0003800000 */
.L_x_1711:
[----:B------:R1:W-:Y:S01]  /*64e0*/  ATOM.E.ADD.F16x2.RN.STRONG.GPU P0, RZ, desc[UR8][R4.64+0x4], R23 ;  /* 0x0000041704ff79a2 */ /* 0x0003e2000810e1c8 */
[----:B------:R-:W-:Y:S04]  /*64f0*/  BSSY B0, `(.L_x_1715) ;  /* 0x000000f000007945 */ /* 0x000fe80003800000 */
[----:B-1----:R-:W-:Y:S05]  /*6500*/  @P0 BRA `(.L_x_1716) ;  /* 0x0000000000340947 */ /* 0x002fea0003800000 */
[----:B------:R-:W1:Y:S02]  /*6510*/  QSPC.E.S P0, RZ, [R4+0x4] ;  /* 0x0000040004ff73aa */ /* 0x000e640000000500 */
[----:B-1----:R-:W-:Y:S05]  /*6520*/  @!P0 BRA `(.L_x_1717) ;  /* 0x0000000000208947 */ /* 0x002fea0003800000 */
[----:B------:R-:W-:-:S04]  /*6530*/  MOV R2, R4 ;  /* 0x0000000400027202 */ /* 0x000fc80000000f00 */
[----:B------:R-:W-:-:S07]  /*6540*/  MOV R0, R2 ;  /* 0x0000000200007202 */ /* 0x000fce0000000f00 */
.L_x_1718:
[----:B------:R-:W0:Y:S02]  /*6550*/  LDS R2, [R0+0x4] ;  /* 0x0000040000027984 */ /* 0x000e240000000800 */
[----:B0-----:R-:W-:-:S10]  /*6560*/  HFMA2.MMA R3, R2, 1, 1, R23 ;  /* 0x3c003c0002037835 */ /* 0x001fd40000000017 */
[----:B------:R-:W0:Y:S02]  /*6570*/  ATOMS.CAST.SPIN R3, [R0+0x4], R2, R3 ;  /* 0x000004020003738d */ /* 0x000e240001800003 */
[----:B0-----:R-:W-:-:S13]  /*6580*/  ISETP.EQ.U32.AND P0, PT, R3, 0x1, PT ;  /* 0x000000010300780c */ /* 0x001fda0003f02070 */
[----:B------:R-:W-:Y:S05]  /*6590*/  @!P0 BRA `(.L_x_1718) ;  /* 0xfffffffc00ec8947 */ /* 0x000fea000383ffff */
[----:B------:R-:W-:Y:S05]  /*65a0*/  BRA `(.L_x_1716) ;  /* 0x00000000000c7947 */ /* 0x000fea0003800000 */
.L_x_1717:
[----:B------:R-:W0:Y:S02]  /*65b0*/  LD.E R0, desc[UR8][R4.64+0x4] ;  /* 0x0000040804007980 */ /* 0x000e24000c101900 */
[----:B0-----:R-:W-:-:S05]  /*65c0*/  IADD3 R3, R23, R0, RZ ;  /* 0x0000000017037210 */ /* 0x001fca0007ffe0ff */
[----:B------:R1:W-:Y:S02]  /*65d0*/  ST.E desc[UR8][R4.64+0x4], R3 ;  /* 0x0000040304007985 */ /* 0x0003e4000c101908 */
.L_x_1716:
[----:B------:R-:W-:Y:S05]  /*65e0*/  BSYNC B0 ;  /* 0x0000000000007941 */ /* 0x000fea0003800000 */
.L_x_1715:
        /* <DEDUP_REMOVED lines=10> */
.L_x_1722:
[----:B------:R-:W0:Y:S02]  /*6690*/  LDS R2, [R0] ;  /* 0x0000000000027984 */ /* 0x000e240000000800 */
[----:B0-----:R-:W-:-:S06]  /*66a0*/  HADD2 R3, R2, R22 ;  /* 0x0000001602037230 */ /* 0x001fcc0000000000 */
[----:B------:R-:W0:Y:S02]  /*66b0*/  ATOMS.CAST.SPIN R3, [R0], R2, R3 ;  /* 0x000000020003738d */ /* 0x000e240001800003 */
[----:B0-----:R-:W-:-:S13]  /*66c0*/  ISETP.EQ.U32.AND P0, PT, R3, 0x1, PT ;  /* 0x000000010300780c */ /* 0x001fda0003f02070 */
[----:B------:R-:W-:Y:S05]  /*66d0*/  @!P0 BRA `(.L_x_1722) ;  /* 0xfffffffc00ec8947 */ /* 0x000fea000383ffff */
[----:B------:R-:W-:Y:S05]  /*66e0*/  BRA `(.L_x_1720) ;  /* 0x00000000000c7947 */ /* 0x000fea0003800000 */
.L_x_1721:
[----:B------:R-:W2:Y:S02]  /*66f0*/  LD.E R0, desc[UR8][R4.64] ;  /* 0x0000000804007980 */ /* 0x000ea4000c101900 */
[----:B--2---:R-:W-:-:S05]  /*6700*/  IADD3 R3, R22, R0, RZ ;  /* 0x0000000016037210 */ /* 0x004fca0007ffe0ff */
[----:B------:R0:W-:Y:S02]  /*6710*/  ST.E desc[UR8][R4.64], R3 ;  /* 0x0000000304007985 */ /* 0x0001e4000c101908 */
.L_x_1720:
[----:B------:R-:W-:Y:S05]  /*6720*/  BSYNC B0 ;  /* 0x0000000000007941 */ /* 0x000fea0003800000 */
.L_x_1719:
[----:B------:R1:W-:Y:S02]  /*6730*/  ATOM.E.ADD.F16x2.RN.STRONG.GPU P0, RZ, desc[UR8][R4.64+0x4], R21 ;  /* 0x0000041504ff79a2 */ /* 0x0003e4000810e1c8 */
[----:B-1----:R-:W-:Y:S05]  /*6740*/  @P0 EXIT ;  /* 0x000000000000094d */ /* 0x002fea0003800000 */
[----:B------:R-:W1:Y:S02]  /*6750*/  QSPC.E.S P0, RZ, [R4+0x4] ;  /* 0x0000040004ff73aa */ /* 0x000e640000000500 */
[----:B-1----:R-:W-:Y:S05]  /*6760*/  @!P0 BRA `(.L_x_1723) ;  /* 0x0000000000208947 */ /* 0x002fea0003800000 */
[----:B------:R-:W-:-:S04]  /*6770*/  MOV R2, R4 ;  /* 0x0000000400027202 */ /* 0x000fc80000000f00 */
[----:B------:R-:W-:-:S07]  /*6780*/  MOV R0, R2 ;  /* 0x0000000200007202 */ /* 0x000fce0000000f00 */
.L_x_1724:
[----:B------:R-:W0:Y:S02]  /*6790*/  LDS R2, [R0+0x4] ;  /* 0x0000040000027984 */ /* 0x000e240000000800 */
[----:B0-----:R-:W-:-:S10]  /*67a0*/  HFMA2.MMA R3, R2, 1, 1, R21 ;  /* 0x3c003c0002037835 */ /* 0x001fd40000000015 */
[----:B------:R-:W0:Y:S02]  /*67b0*/  ATOMS.CAST.SPIN R3, [R0+0x4], R2, R3 ;  /* 0x000004020003738d */ /* 0x000e240001800003 */
[----:B0-----:R-:W-:-:S13]  /*67c0*/  ISETP.EQ.U32.AND P0, PT, R3, 0x1, PT ;  /* 0x000000010300780c */ /* 0x001fda0003f02070 */
[----:B------:R-:W-:Y:S05]  /*67d0*/  @!P0 BRA `(.L_x_1724) ;  /* 0xfffffffc00ec8947 */ /* 0x000fea000383ffff */
[----:B------:R-:W-:Y:S05]  /*67e0*/  EXIT ;  /* 0x000000000000794d */ /* 0x000fea0003800000 */
.L_x_1723:
[----:B------:R-:W0:Y:S02]  /*67f0*/  LD.E R0, desc[UR8][R4.64+0x4] ;  /* 0x0000040804007980 */ /* 0x000e24000c101900 */
[----:B0-----:R-:W-:-:S05]  /*6800*/  IADD3 R3, R21, R0, RZ ;  /* 0x0000000015037210 */ /* 0x001fca0007ffe0ff */
[----:B------:R-:W-:Y:S01]  /*6810*/  ST.E desc[UR8][R4.64+0x4], R3 ;  /* 0x0000040304007985 */ /* 0x000fe2000c101908 */
[----:B------:R-:W-:Y:S05]  /*6820*/  EXIT ;  /* 0x000000000000794d */ /* 0x000fea0003800000 */
.L_x_1725:
        /* <DEDUP_REMOVED lines=13> */
.L_x_5203:


//--------------------- .text._Z23gemm_half_q_half_kernelILi4ELi38ELb1ELb0ELi32EEvPK6__halfPKjS4_S2_PS0_iiiiPKtS7_iiiiiibS2_i --------------------------
	.section	.text._Z23gemm_half_q_half_kernelILi4ELi38ELb1ELb0ELi32EEvPK6__halfPKjS4_S2_PS0_iiiiPKtS7_iiiiiibS2_i,"ax",@progbits
	.align	128
        .global         _Z23gemm_half_q_half_kernelILi4ELi38ELb1ELb0ELi32EEvPK6__halfPKjS4_S2_PS0_iiiiPKtS7_iiiiiibS2_i
        .type           _Z23gemm_half_q_half_kernelILi4ELi38ELb1ELb0ELi32EEvPK6__halfPKjS4_S2_PS0_iiiiPKtS7_iiiiiibS2_i,@function
        .size           _Z23gemm_half_q_half_kernelILi4ELi38ELb1ELb0ELi32EEvPK6__halfPKjS4_S2_PS0_iiiiPKtS7_iiiiiibS2_i,(.L_x_5204 - _Z23gemm_half_q_half_kernelILi4ELi38ELb1ELb0ELi32EEvPK6__halfPKjS4_S2_PS0_iiiiPKtS7_iiiiiibS2_i)
        .other          _Z23gemm_half_q_half_kernelILi4ELi38ELb1ELb0ELi32EEvPK6__halfPKjS4_S2_PS0_iiiiPKtS7_iiiiiibS2_i,@"STO_CUDA_ENTRY STV_DEFAULT"
_Z23gemm_half_q_half_kernelILi4ELi38ELb1ELb0ELi32EEvPK6__halfPKjS4_S2_PS0_iiiiPKtS7_iiiiiibS2_i:
.text._Z23gemm_half_q_half_kernelILi4ELi38ELb1ELb0ELi32EEvPK6__halfPKjS4_S2_PS0_iiiiPKtS7_iiiiiibS2_i:
        /* <DEDUP_REMOVED lines=48> */
.L_x_1726:
        /* <DEDUP_REMOVED lines=25> */
.L_x_1731:
        /* <DEDUP_REMOVED lines=37> */
.L_x_1730:
        /* <DEDUP_REMOVED lines=24> */
.L_x_1732:
        /* <DEDUP_REMOVED lines=14> */
.L_x_1729:
        /* <DEDUP_REMOVED lines=10> */
.L_x_1734:
        /* <DEDUP_REMOVED lines=37> */
.L_x_1733:
        /* <DEDUP_REMOVED lines=24> */
.L_x_1735:
        /* <DEDUP_REMOVED lines=13> */
.L_x_1728:
[----:B------:R-:W-:Y:S05]  /*0e80*/  BSYNC B0 ;  /* 0x0000000000007941 */ /* 0x000fea0003800000 */
.L_x_1727:
        /* <DEDUP_REMOVED lines=17> */
.L_x_1738:
        /* <DEDUP_REMOVED lines=19> */
.L_x_1737:
        /* <DEDUP_REMOVED lines=14> */
.L_x_1739:
[----:B------:R-:W-:-:S13]  /*11b0*/  ISETP.LT.OR P0, PT, R3, R97, P0 ;  /* 0x000000610300720c */ /* 0x000fda0000701670 */
[----:B01----:R-:W0:Y:S01]  /*11c0*/  @P0 LDC.64 R4, c[0x0][0x230] ;  /* 0x00008c00ff040b82 */ /* 0x003e220000000a00 */
[----:B------:R-:W-:-:S05]  /*11d0*/  @P0 LEA R2, R2, R3, 0x2 ;  /* 0x0000000302020211 */ /* 0x000fca00078e10ff */
[----:B------:R-:W-:-:S04]  /*11e0*/  @P0 IMAD R3, R2, R89, R0 ;  /* 0x0000005902030224 */ /* 0x000fc800078e0200 */
[----:B0-----:R-:W-:-:S05]  /*11f0*/  @P0 IMAD.WIDE R2, R3, 0x2, R4 ;  /* 0x0000000203020825 */ /* 0x001fca00078e0204 */
[----:B------:R1:W-:Y:S02]  /*1200*/  @P0 STG.E.64 desc[UR6][R2.64], RZ ;  /* 0x000000ff02000986 */ /* 0x0003e4000c101b06 */
.L_x_1736:
[----:B------:R-:W2:Y:S08]  /*1210*/  LDC R20, c[0x0][0x25c] ;  /* 0x00009700ff147b82 */ /* 0x000eb00000000800 */
[----:B------:R-:W-:Y:S01]  /*1220*/  BAR.SYNC.DEFER_BLOCKING 0x0 ;  /* 0x0000000000007b1d */ /* 0x000fe20000010000 */
[----:B------:R-:W-:-:S05]  /*1230*/  ISETP.GE.AND P0, PT, R95, R96, PT ;  /* 0x000000605f00720c */ /* 0x000fca0003f06270 */
[----:B------:R-:W-:Y:S02]  /*1240*/  ULDC UR5, c[0x0][0x258] ;  /* 0x0000960000057ab9 */ /* 0x000fe40000000800 */
[----:B------:R-:W3:Y:S01]  /*1250*/  LDC R19, c[0x0][0x264] ;  /* 0x00009900ff137b82 */ /* 0x000ee20000000800 */
[----:B------:R-:W-:Y:S01]  /*1260*/  ULDC UR8, c[0x0][0x260] ;  /* 0x0000980000087ab9 */ /* 0x000fe20000000800 */
[----:B------:R-:W-:Y:S01]  /*1270*/  ULDC UR9, c[0x0][0x268] ;  /* 0x00009a0000097ab9 */ /* 0x000fe20000000800 */
[C---:B------:R-:W-:Y:S02]  /*1280*/  VIMNMX R17, R95.reuse, UR5, PT ;  /* 0x000000055f117c48 */ /* 0x040fe4000bfe0100 */
[C---:B------:R-:W-:Y:S02]  /*1290*/  ISETP.GT.AND P5, PT, R95.reuse, UR5, PT ;  /* 0x000000055f007c0c */ /* 0x040fe4000bfa4270 */
[C---:B------:R-:W-:Y:S02]  /*12a0*/  ISETP.GT.AND P4, PT, R95.reuse, UR8, PT ;  /* 0x000000085f007c0c */ /* 0x040fe4000bf84270 */
[----:B------:R-:W-:-:S02]  /*12b0*/  ISETP.GT.AND P3, PT, R95, UR9, PT ;  /* 0x000000095f007c0c */ /* 0x000fc4000bf64270 */
[----:B------:R-:W-:Y:S02]  /*12c0*/  SHF.R.S32.HI R18, RZ, 0x1f, R17 ;  /* 0x0000001fff127819 */ /* 0x000fe40000011411 */
[----:B--2---:R-:W-:Y:S01]  /*12d0*/  ISETP.GT.AND P2, PT, R95, R20, PT ;  /* 0x000000145f00720c */ /* 0x004fe20003f44270 */
[----:B------:R-:W-:-:S12]  /*12e0*/  @P0 BRA `(.L_x_1740) ;  /* 0x0000000000d40947 */ /* 0x000fd80003800000 */
[----:B-1----:R-:W1:Y:S01]  /*12f0*/  LDC.64 R2, c[0x0][0x248] ;  /* 0x00009200ff027b82 */ /* 0x002e620000000a00 */
[----:B0-----:R-:W-:-:S05]  /*1300*/  SHF.L.U32 R5, R90, 0x6, RZ ;  /* 0x000000065a057819 */ /* 0x001fca00000006ff */
[----:B-1----:R-:W-:-:S05]  /*1310*/  IMAD.WIDE R4, R5, 0x2, R2 ;  /* 0x0000000205047825 */ /* 0x002fca00078e0202 */
        /* <DEDUP_REMOVED lines=8> */
.L_x_1741:
        /* <DEDUP_REMOVED lines=42> */
.L_x_1740:
[----:B------:R-:W-:Y:S02]  /*1640*/  LEA.HI R18, R18, R17, RZ, 0x5 ;  /* 0x0000001112127211 */ /* 0x000fe400078f28ff */
[----:B-1----:R-:W-:Y:S02]  /*1650*/  CS2R R2, SRZ ;  /* 0x0000000000027805 */ /* 0x002fe4000001ff00 */
[----:B---3--:R-:W-:Y:S02]  /*1660*/  ISETP.GT.AND P6, PT, R95, R19, PT ;  /* 0x000000135f00720c */ /* 0x008fe40003fc4270 */
[----:B------:R-:W-:Y:S02]  /*1670*/  CS2R R6, SRZ ;  /* 0x0000000000067805 */ /* 0x000fe4000001ff00 */
[----:B------:R-:W-:Y:S01]  /*1680*/  SHF.R.S32.HI R18, RZ, 0x5, R18 ;  /* 0x00000005ff127819 */ /* 0x000fe20000011412 */
        /* <DEDUP_REMOVED lines=8> */
.L_x_1742:
        /* <DEDUP_REMOVED lines=8> */
.L_x_1743:
[----:B------:R-:W-:Y:S05]  /*1790*/  @!P4 BRA `(.L_x_1744) ;  /* 0x00000000001cc947 */ /* 0x000fea0003800000 */
[----:B------:R-:W1:Y:S02]  /*17a0*/  LDC R4, c[0x0][0x264] ;  /* 0x00009900ff047b82 */ /* 0x000e640000000800 */
[----:B-1----:R-:W-:-:S04]  /*17b0*/  VIMNMX R4, R95, R4, PT ;  /* 0x000000045f047248 */ /* 0x002fc80003fe0100 */
[----:B------:R-:W-:-:S04]  /*17c0*/  IADD3 R4, R4, -UR8, RZ ;  /* 0x8000000804047c10 */ /* 0x000fc8000fffe0ff */
[----:B0-----:R-:W-:-:S04]  /*17d0*/  SHF.R.S32.HI R5, RZ, 0x1f, R4 ;  /* 0x0000001fff057819 */ /* 0x001fc80000011404 */
[----:B------:R-:W-:-:S04]  /*17e0*/  LEA.HI R5, R5, R4, RZ, 0x5 ;  /* 0x0000000405057211 */ /* 0x000fc800078f28ff */
[----:B------:R-:W-:-:S04]  /*17f0*/  SHF.R.S32.HI R5, RZ, 0x5, R5 ;  /* 0x00000005ff057819 */ /* 0x000fc80000011405 */
[----:B------:R-:W-:-:S07]  /*1800*/  SHF.L.U32 R7, R5, 0x2, RZ ;  /* 0x0000000205077819 */ /* 0x000fce00000006ff */
.L_x_1744:
        /* <DEDUP_REMOVED lines=8> */
.L_x_1745:
[----:B0-----:R-:W-:Y:S01]  /*1890*/  HFMA2.MMA R5, -RZ, RZ, 0, 0 ;  /* 0x00000000ff057435 */ /* 0x001fe200000001ff */
        /* <DEDUP_REMOVED lines=8> */
.L_x_1746:
        /* <DEDUP_REMOVED lines=14> */
[----:B-----5:R-:W-:Y:S02]  /*1a00*/  PRMT R24, RZ, 0x5410, RZ ;  /* 0x00005410ff187816 */ /* 0x020fe400000000ff */
        /* <DEDUP_REMOVED lines=9> */
[----:B------:R-:W-:Y:S01]  /*1aa0*/  PRMT R40, RZ, 0x7610, R40 ;  /* 0x00007610ff287816 */ /* 0x000fe20000000028 */
[----:B------:R-:W-:Y:S01]  /*1ab0*/  ULDC UR5, c[0x0][0x25c] ;  /* 0x0000970000057ab9 */ /* 0x000fe20000000800 */
[----:B------:R-:W-:-:S05]  /*1ac0*/  ULDC UR8, c[0x0][0x240] ;  /* 0x0000900000087ab9 */ /* 0x000fca0000000800 */
.L_x_1756:
[----:B-----5:R1:W5:Y:S01]  /*1ad0*/  LDG.E.128.CONSTANT R4, desc[UR6][R2.64] ;  /* 0x0000000602047981 */ /* 0x020362000c1e9d00 */
[----:B------:R-:W-:Y:S05]  /*1ae0*/  @!P1 BRA `(.L_x_1748) ;  /* 0x0000001400289947 */ /* 0x000fea0003800000 */
[----:B0-----:R-:W-:-:S04]  /*1af0*/  IMAD.WIDE R12, R89, 0x4, R2 ;  /* 0x00000004590c7825 */ /* 0x001fc800078e0202 */
        /* <DEDUP_REMOVED lines=18> */
[----:B------:R-:W-:Y:S02]  /*1c20*/  SHF.R.U32.HI R4, RZ, 0x6, R4 ;  /* 0x00000006ff047819 */ /* 0x000fe40000011604 */
        /* <DEDUP_REMOVED lines=8> */
[----:B---3--:R-:W-:Y:S02]  /*1cb0*/  SHF.R.U32.HI R5, RZ, 0x8, R8 ;  /* 0x00000008ff057819 */ /* 0x008fe40000011608 */
[----:B------:R-:W-:Y:S02]  /*1cc0*/  SHF.R.U32.HI R6, RZ, 0x8, R9 ;  /* 0x00000008ff067819 */ /* 0x000fe40000011609 */
[--C-:B------:R-:W-:Y:S02]  /*1cd0*/  SHF.R.U32.HI R48, RZ, 0x8, R11.reuse ;  /* 0x00000008ff307819 */ /* 0x100fe4000001160b */
[--C-:B------:R-:W-:Y:S02]  /*1ce0*/  SHF.R.U32.HI R53, RZ, 0xa, R11.reuse ;  /* 0x0000000aff357819 */ /* 0x100fe4000001160b */
[----:B------:R-:W-:Y:S02]  /*1cf0*/  LOP3.LUT R50, R11, 0x3f003f, RZ, 0xc0, !PT ;  /* 0x003f003f0b327812 */ /* 0x000fe400078ec0ff */
[----:B------:R-:W-:-:S02]  /*1d00*/  SHF.R.U32.HI R51, RZ, 0x6, R11 ;  /* 0x00000006ff337819 */ /* 0x000fc4000001160b */
[--C-:B------:R-:W-:Y:S02]  /*1d10*/  SHF.R.U32.HI R35, RZ, 0x8, R10.reuse ;  /* 0x00000008ff237819 */ /* 0x100fe4000001160a */
[--C-:B------:R-:W-:Y:S02]  /*1d20*/  SHF.R.U32.HI R45, RZ, 0xa, R10.reuse ;  /* 0x0000000aff2d7819 */ /* 0x100fe4000001160a */
[----:B------:R-:W-:Y:S02]  /*1d30*/  LOP3.LUT R37, R10, 0x3f003f, RZ, 0xc0, !PT ;  /* 0x003f003f0a257812 */ /* 0x000fe400078ec0ff */
[----:B------:R-:W-:Y:S02]  /*1d40*/  SHF.R.U32.HI R38, RZ, 0x6, R10 ;  /* 0x00000006ff267819 */ /* 0x000fe4000001160a */
[----:B------:R-:W-:Y:S02]  /*1d50*/  LOP3.LUT R11, R36, 0xf000f, RZ, 0xc0, !PT ;  /* 0x000f000f240b7812 */ /* 0x000fe400078ec0ff */
[----:B------:R-:W-:-:S02]  /*1d60*/  LOP3.LUT R10, R33, 0xf000f, RZ, 0xc0, !PT ;  /* 0x000f000f210a7812 */ /* 0x000fc400078ec0ff */
[--C-:B------:R-:W-:Y:S02]  /*1d70*/  SHF.R.U32.HI R30, RZ, 0xa, R9.reuse ;  /* 0x0000000aff1e7819 */ /* 0x100fe40000011609 */
[----:B------:R-:W-:Y:S02]  /*1d80*/  LOP3.LUT R29, R9, 0x3f003f, RZ, 0xc0, !PT ;  /* 0x003f003f091d7812 */ /* 0x000fe400078ec0ff */
[----:B------:R-:W-:Y:S02]  /*1d90*/  SHF.R.U32.HI R32, RZ, 0x6, R9 ;  /* 0x00000006ff207819 */ /* 0x000fe40000011609 */
[----:B------:R-:W-:Y:S02]  /*1da0*/  LOP3.LUT R9, R16, 0x300030, R5, 0xf8, !PT ;  /* 0x0030003010097812 */ /* 0x000fe400078ef805 */
[----:B------:R-:W-:Y:S02]  /*1db0*/  LOP3.LUT R33, R7, 0x300030, R6, 0xf8, !PT ;  /* 0x0030003007217812 */ /* 0x000fe400078ef806 */
[----:B------:R-:W-:-:S02]  /*1dc0*/  LOP3.LUT R52, R11, 0x300030, R48, 0xf8, !PT ;  /* 0x003000300b347812 */ /* 0x000fc400078ef830 */
[--C-:B--2---:R-:W-:Y:S02]  /*1dd0*/  SHF.R.U32.HI R7, RZ, 0xc, R12.reuse ;  /* 0x0000000cff077819 */ /* 0x104fe4000001160c */
        /* <DEDUP_REMOVED lines=12> */
[--C-:B------:R-:W-:Y:S02]  /*1ea0*/  SHF.R.U32.HI R17, RZ, 0xa, R8.reuse ;  /* 0x0000000aff117819 */ /* 0x100fe40000011608 */
[----:B------:R-:W-:Y:S02]  /*1eb0*/  LOP3.LUT R19, R8, 0x3f003f, RZ, 0xc0, !PT ;  /* 0x003f003f08137812 */ /* 0x000fe400078ec0ff */
[----:B------:R-:W-:Y:S02]  /*1ec0*/  LOP3.LUT R7, R12, 0xf000f, RZ, 0xc0, !PT ;  /* 0x000f000f0c077812 */ /* 0x000fe400078ec0ff */
[----:B------:R-:W-:Y:S02]  /*1ed0*/  SHF.R.U32.HI R8, RZ, 0x6, R8 ;  /* 0x00000006ff087819 */ /* 0x000fe40000011608 */
[----:B------:R-:W-:-:S02]  /*1ee0*/  SHF.R.U32.HI R15, RZ, 0x6, R15 ;  /* 0x00000006ff0f7819 */ /* 0x000fc4000001160f */
[----:B------:R-:W-:Y:S02]  /*1ef0*/  LOP3.LUT R12, R13, 0xf000f, RZ, 0xc0, !PT ;  /* 0x000f000f0d0c7812 */ /* 0x000fe400078ec0ff */
[----:B------:R-:W-:Y:S02]  /*1f00*/  LOP3.LUT R14, R14, 0xf000f, RZ, 0xc0, !PT ;  /* 0x000f000f0e0e7812 */ /* 0x000fe400078ec0ff */
[----:B------:R-:W-:Y:S02]  /*1f10*/  LOP3.LUT R48, R48, 0x64006400, RZ, 0xfc, !PT ;  /* 0x6400640030307812 */ /* 0x000fe400078efcff */
[----:B------:R-:W-:Y:S02]  /*1f20*/  LOP3.LUT R16, R20, 0x64006400, RZ, 0xfc, !PT ;  /* 0x6400640014107812 */ /* 0x000fe400078efcff */
[----:B------:R-:W-:Y:S02]  /*1f30*/  LOP3.LUT R51, R51, 0x3f003f, RZ, 0xc0, !PT ;  /* 0x003f003f33337812 */ /* 0x000fe400078ec0ff */
[----:B------:R-:W-:-:S02]  /*1f40*/  LOP3.LUT R10, R10, 0x300030, R17, 0xf8, !PT ;  /* 0x003000300a0a7812 */ /* 0x000fc400078ef811 */
[----:B------:R-:W-:Y:S02]  /*1f50*/  LOP3.LUT R7, R7, 0x300030, R30, 0xf8, !PT ;  /* 0x0030003007077812 */ /* 0x000fe400078ef81e */
        /* <DEDUP_REMOVED lines=80> */
[----:B------:R-:W-:Y:S01]  /*2460*/  HFMA2 R56, R20, R6, R56 ;  /* 0x0000000614387231 */ /* 0x000fe20000000038 */
[----:B------:R-:W-:-:S03]  /*2470*/  HFMA2.MMA R57, R17, R5, R57 ;  /* 0x0000000511397235 */ /* 0x000fc60000000039 */
[----:B------:R-:W-:-:S03]  /*2480*/  HFMA2 R56, R35, R7, R56 ;  /* 0x0000000723387231 */ /* 0x000fc60000000038 */
[-C--:B------:R-:W-:Y:S01]  /*2490*/  HFMA2.MMA R55, R19, R6.reuse, R55 ;  /* 0x0000000613377235 */ /* 0x080fe20000000037 */
[----:B--2---:R-:W-:Y:S01]  /*24a0*/  HFMA2 R56, R31, R8, R56 ;  /* 0x000000081f387231 */ /* 0x004fe20000000038 */
[----:B------:R-:W-:Y:S01]  /*24b0*/  HFMA2.MMA R57, R28, R6, R57 ;  /* 0x000000061c397235 */ /* 0x000fe20000000039 */
[----:B------:R-:W-:Y:S02]  /*24c0*/  HFMA2 R6, R29, R6, R4 ;  /* 0x000000061d067231 */ /* 0x000fe40000000004 */
[----:B------:R-:W-:Y:S02]  /*24d0*/  HFMA2 R56, R45, R9, R56 ;  /* 0x000000092d387231 */ /* 0x000fe40000000038 */
[----:B------:R-:W-:Y:S01]  /*24e0*/  HFMA2 R6, R37, R7, R6 ;  /* 0x0000000725067231 */ /* 0x000fe20000000006 */
[-C--:B------:R-:W-:Y:S01]  /*24f0*/  HFMA2.MMA R4, R34, R7.reuse, R55 ;  /* 0x0000000722047235 */ /* 0x080fe20000000037 */
[----:B------:R-:W-:Y:S01]  /*2500*/  HFMA2 R56, R46, R10, R56 ;  /* 0x0000000a2e387231 */ /* 0x000fe20000000038 */
[----:B------:R-:W-:Y:S01]  /*2510*/  HFMA2.MMA R57, R36, R7, R57 ;  /* 0x0000000724397235 */ /* 0x000fe20000000039 */
[----:B------:R-:W-:-:S02]  /*2520*/  HFMA2 R6, R33, R8, R6 ;  /* 0x0000000821067231 */ /* 0x000fc40000000006 */
[----:B------:R-:W-:Y:S02]  /*2530*/  HFMA2 R56, R52, R11, R56 ;  /* 0x0000000b34387231 */ /* 0x000fe40000000038 */
[----:B------:R-:W-:Y:S01]  /*2540*/  HFMA2 R6, R49, R9, R6 ;  /* 0x0000000931067231 */ /* 0x000fe20000000006 */
[-C--:B------:R-:W-:Y:S01]  /*2550*/  HFMA2.MMA R4, R30, R8.reuse, R4 ;  /* 0x000000081e047235 */ /* 0x080fe20000000004 */
[----:B------:R-:W-:Y:S01]  /*2560*/  HADD2 R56, R56.H0_H0, R56.H1_H1 ;  /* 0x3000003838387230 */ /* 0x000fe20000000800 */
[----:B------:R-:W-:Y:S01]  /*2570*/  HFMA2.MMA R57, R32, R8, R57 ;  /* 0x0000000820397235 */ /* 0x000fe20000000039 */
[----:B------:R-:W-:-:S04]  /*2580*/  HFMA2 R6, R50, R10, R6 ;  /* 0x0000000a32067231 */ /* 0x000fc80000000006 */
        /* <DEDUP_REMOVED lines=14> */
.L_x_1749:
        /* <DEDUP_REMOVED lines=49> */
.L_x_1750:
        /* <DEDUP_REMOVED lines=51> */
.L_x_1751:
        /* <DEDUP_REMOVED lines=46> */
.L_x_1748:
        /* <DEDUP_REMOVED lines=16> */
[----:B------:R-:W-:Y:S02]  /*3090*/  LOP3.LUT R18, R18, 0xf000f, RZ, 0xc0, !PT ;  /* 0x000f000f12127812 */ /* 0x000fe400078ec0ff */
[----:B----4-:R-:W-:Y:S02]  /*30a0*/  SHF.R.U32.HI R5, RZ, 0x8, R8 ;  /* 0x00000008ff057819 */ /* 0x010fe40000011608 */
[----:B------:R-:W-:Y:S02]  /*30b0*/  LOP3.LUT R31, R6, 0x3f003f, RZ, 0xc0, !PT ;  /* 0x003f003f061f7812 */ /* 0x000fe400078ec0ff */
[----:B------:R-:W-:-:S02]  /*30c0*/  SHF.R.U32.HI R34, RZ, 0x6, R6 ;  /* 0x00000006ff227819 */ /* 0x000fc40000011606 */
[--C-:B------:R-:W-:Y:S02]  /*30d0*/  SHF.R.U32.HI R46, RZ, 0x8, R11.reuse ;  /* 0x00000008ff2e7819 */ /* 0x100fe4000001160b */
        /* <DEDUP_REMOVED lines=14> */
[----:B------:R-:W-:Y:S02]  /*31c0*/  LOP3.LUT R9, R18, 0x300030, R5, 0xf8, !PT ;  /* 0x0030003012097812 */ /* 0x000fe400078ef805 */
[----:B------:R-:W-:Y:S02]  /*31d0*/  LOP3.LUT R0, R4, 0x3f003f, RZ, 0xc0, !PT ;  /* 0x003f003f04007812 */ /* 0x000fe400078ec0ff */
[----:B---3--:R-:W-:-:S02]  /*31e0*/  SHF.R.U32.HI R18, RZ, 0xc, R13 ;  /* 0x0000000cff127819 */ /* 0x008fc4000001160d */
[----:B------:R-:W-:Y:S02]  /*31f0*/  SHF.R.U32.HI R4, RZ, 0x6, R4 ;  /* 0x00000006ff047819 */ /* 0x000fe40000011604 */
[----:B------:R-:W-:Y:S02]  /*3200*/  LOP3.LUT R32, R11, 0x300030, R6, 0xf8, !PT ;  /* 0x003000300b207812 */ /* 0x000fe400078ef806 */
[----:B------:R-:W-:Y:S02]  /*3210*/  LOP3.LUT R38, R7, 0x3f003f, RZ, 0xc0, !PT ;  /* 0x003f003f07267812 */ /* 0x000fe400078ec0ff */
[----:B------:R-:W-:Y:S02]  /*3220*/  SHF.R.U32.HI R45, RZ, 0x6, R7 ;  /* 0x00000006ff2d7819 */ /* 0x000fe40000011607 */
[----:B------:R-:W-:Y:S02]  /*3230*/  LOP3.LUT R48, R10, 0x300030, R33, 0xf8, !PT ;  /* 0x003000300a307812 */ /* 0x000fe400078ef821 */
[----:B------:R-:W-:-:S02]  /*3240*/  LOP3.LUT R53, R39, 0x300030, R46, 0xf8, !PT ;  /* 0x0030003027357812 */ /* 0x000fc400078ef82e */
[----:B------:R-:W-:Y:S02]  /*3250*/  SHF.R.U32.HI R6, RZ, 0xc, R12 ;  /* 0x0000000cff067819 */ /* 0x000fe4000001160c */
[----:B------:R-:W-:Y:S02]  /*3260*/  SHF.R.U32.HI R33, RZ, 0xc, R14 ;  /* 0x0000000cff217819 */ /* 0x000fe4000001160e */
[--C-:B------:R-:W-:Y:S02]  /*3270*/  SHF.R.U32.HI R49, RZ, 0xc, R15.reuse ;  /* 0x0000000cff317819 */ /* 0x100fe4000001160f */
[----:B------:R-:W-:Y:S02]  /*3280*/  LOP3.LUT R46, R15, 0x3f003f, RZ, 0xc0, !PT ;  /* 0x003f003f0f2e7812 */ /* 0x000fe400078ec0ff */
[----:B------:R-:W-:Y:S02]  /*3290*/  SHF.R.U32.HI R47, RZ, 0x6, R15 ;  /* 0x00000006ff2f7819 */ /* 0x000fe4000001160f */
[----:B------:R-:W-:-:S02]  /*32a0*/  LOP3.LUT R10, R13, 0x3f003f, RZ, 0xc0, !PT ;  /* 0x003f003f0d0a7812 */ /* 0x000fc400078ec0ff */
[----:B------:R-:W-:Y:S02]  /*32b0*/  LOP3.LUT R15, R18, 0xf000f, RZ, 0xc0, !PT ;  /* 0x000f000f120f7812 */ /* 0x000fe400078ec0ff */
[----:B------:R-:W-:Y:S02]  /*32c0*/  LOP3.LUT R5, R12, 0x3f003f, RZ, 0xc0, !PT ;  /* 0x003f003f0c057812 */ /* 0x000fe400078ec0ff */
[----:B------:R-:W-:Y:S02]  /*32d0*/  SHF.R.U32.HI R13, RZ, 0x6, R13 ;  /* 0x00000006ff0d7819 */ /* 0x000fe4000001160d */
[----:B------:R-:W-:Y:S02]  /*32e0*/  LOP3.LUT R20, R14, 0x3f003f, RZ, 0xc0, !PT ;  /* 0x003f003f0e147812 */ /* 0x000fe400078ec0ff */
[----:B------:R-:W-:Y:S02]  /*32f0*/  LOP3.LUT R4, R4, 0x3f003f, RZ, 0xc0, !PT ;  /* 0x003f003f04047812 */ /* 0x000fe400078ec0ff */
        /* <DEDUP_REMOVED lines=8> */
[----:B------:R-:W-:Y:S02]  /*3380*/  SHF.R.U32.HI R8, RZ, 0x6, R8 ;  /* 0x00000006ff087819 */ /* 0x000fe40000011608 */
[----:B------:R-:W-:Y:S02]  /*3390*/  SHF.R.U32.HI R12, RZ, 0x6, R12 ;  /* 0x00000006ff0c7819 */ /* 0x000fe4000001160c */
        /* <DEDUP_REMOVED lines=10> */
[----:B------:R-:W-:Y:S02]  /*3440*/  LOP3.LUT R49, R39, 0x300030, R36, 0xf8, !PT ;  /* 0x0030003027317812 */ /* 0x000fe400078ef824 */
[----:B------:R-:W-:Y:S02]  /*3450*/  LOP3.LUT R54, R6, 0x300030, R51, 0xf8, !PT ;  /* 0x0030003006367812 */ /* 0x000fe400078ef833 */
        /* <DEDUP_REMOVED lines=110> */
.L_x_1753:
        /* <DEDUP_REMOVED lines=49> */
.L_x_1754:
        /* <DEDUP_REMOVED lines=51> */
.L_x_1755:
        /* <DEDUP_REMOVED lines=45> */
.L_x_1752:
[----:B------:R-:W-:Y:S01]  /*4450*/  LEA R0, R90, 0x20, 0x5 ;  /* 0x000000205a007811 */ /* 0x000fe200078e28ff */
[----:B------:R-:W-:Y:S01]  /*4460*/  UIADD3 UR4, UR4, 0x40, URZ ;  /* 0x0000004004047890 */ /* 0x000fe2000fffe03f */
[----:B------:R-:W-:Y:S01]  /*4470*/  IADD3 R95, R95, 0x20, RZ ;  /* 0x000000205f5f7810 */ /* 0x000fe20007ffe0ff */
[----:B01----:R-:W-:Y:S01]  /*4480*/  IMAD.WIDE R2, R89, 0x18, R2 ;  /* 0x0000001859027825 */ /* 0x003fe200078e0202 */
[----:B------:R-:W-:Y:S02]  /*4490*/  VIMNMX R0, R0, UR8, PT ;  /* 0x0000000800007c48 */ /* 0x000fe4000bfe0100 */
[C---:B------:R-:W-:Y:S02]  /*44a0*/  ISETP.GE.AND P0, PT, R95.reuse, UR5, PT ;  /* 0x000000055f007c0c */ /* 0x040fe4000bf06270 */
[----:B------:R-:W-:-:S13]  /*44b0*/  ISETP.LT.AND P2, PT, R95, R0, PT ;  /* 0x000000005f00720c */ /* 0x000fda0003f41270 */
[----:B------:R-:W-:Y:S05]  /*44c0*/  @!P0 BRA P2, `(.L_x_1756) ;  /* 0xffffffd400808947 */ /* 0x000fea000103ffff */
.L_x_1747:
        /* <DEDUP_REMOVED lines=8> */
.L_x_1762:
[----:B------:R-:W0:Y:S01]  /*4550*/  LDC R89, c[0x0][0x23c] ;  /* 0x00008f00ff597b82 */ /* 0x000e220000000800 */
[----:B-----5:R-:W-:Y:S02]  /*4560*/  MOV R12, R2 ;  /* 0x00000002000c7202 */ /* 0x020fe40000000f00 */
[----:B------:R-:W-:-:S03]  /*4570*/  MOV R13, R3 ;  /* 0x00000003000d7202 */ /* 0x000fc60000000f00 */
[----:B0-----:R-:W-:-:S03]  /*4580*/  IMAD.WIDE R2, R89, 0x4, R12 ;  /* 0x0000000459027825 */ /* 0x001fc600078e020c */
[----:B-----5:R-:W5:Y:S04]  /*4590*/  LDG.E.128.CONSTANT R12, desc[UR6][R12.64] ;  /* 0x000000060c0c7981 */ /* 0x020f68000c1e9d00 */
[----:B------:R0:W5:Y:S01]  /*45a0*/  LDG.E.128.CONSTANT R8, desc[UR6][R2.64] ;  /* 0x0000000602087981 */ /* 0x000162000c1e9d00 */
[----:B------:R-:W-:Y:S01]  /*45b0*/  IMAD.WIDE R100, R89, 0x4, R2 ;  /* 0x0000000459647825 */ /* 0x000fe200078e0202 */
[----:B------:R-:W-:Y:S06]  /*45c0*/  @!P1 BRA `(.L_x_1758) ;  /* 0x0000002000a89947 */ /* 0x000fec0003800000 */
[----:B------:R-:W2:Y:S01]  /*45d0*/  LDG.E.128.CONSTANT R4, desc[UR6][R100.64] ;  /* 0x0000000664047981 */ /* 0x000ea2000c1e9d00 */
[----:B-----5:R-:W-:Y:S02]  /*45e0*/  SHF.R.U32.HI R0, RZ, 0xf, R12 ;  /* 0x0000000fff007819 */ /* 0x020fe4000001160c */
[----:B------:R-:W-:Y:S02]  /*45f0*/  SHF.R.U32.HI R28, RZ, 0xf, R15 ;  /* 0x0000000fff1c7819 */ /* 0x000fe4000001160f */
[--C-:B------:R-:W-:Y:S02]  /*4600*/  SHF.R.U32.HI R29, RZ, 0xe, R11.reuse ;  /* 0x0000000eff1d7819 */ /* 0x100fe4000001160b */
[C---:B------:R-:W-:Y:S02]  /*4610*/  LOP3.LUT R62, R11.reuse, 0x380038, RZ, 0xc0, !PT ;  /* 0x003800380b3e7812 */ /* 0x040fe400078ec0ff */
[----:B------:R-:W-:Y:S02]  /*4620*/  SHF.R.U32.HI R48, RZ, 0x6, R11 ;  /* 0x00000006ff307819 */ /* 0x000fe4000001160b */
[----:B------:R-:W-:-:S02]  /*4630*/  LOP3.LUT R70, R11, 0x70007, RZ, 0xc0, !PT ;  /* 0x000700070b467812 */ /* 0x000fc400078ec0ff */
[----:B------:R-:W-:Y:S02]  /*4640*/  SHF.R.U32.HI R17, RZ, 0xf, R13 ;  /* 0x0000000fff117819 */ /* 0x000fe4000001160d */
[--C-:B------:R-:W-:Y:S02]  /*4650*/  SHF.R.U32.HI R19, RZ, 0xf, R14.reuse ;  /* 0x0000000fff137819 */ /* 0x100fe4000001160e */
[C---:B------:R-:W-:Y:S02]  /*4660*/  LOP3.LUT R18, R14.reuse, 0x380038, RZ, 0xc0, !PT ;  /* 0x003800380e127812 */ /* 0x040fe400078ec0ff */
[----:B------:R-:W-:Y:S02]  /*4670*/  SHF.R.U32.HI R33, RZ, 0x6, R14 ;  /* 0x00000006ff217819 */ /* 0x000fe4000001160e */
[----:B------:R-:W-:Y:S02]  /*4680*/  LOP3.LUT R37, R14, 0x70007, RZ, 0xc0, !PT ;  /* 0x000700070e257812 */ /* 0x000fe400078ec0ff */
[----:B------:R-:W-:-:S02]  /*4690*/  PRMT R11, R93, 0x9910, RZ ;  /* 0x000099105d0b7816 */ /* 0x000fc400000000ff */
[C---:B0-----:R-:W-:Y:S02]  /*46a0*/  LOP3.LUT R2, R12.reuse, 0x380038, RZ, 0xc0, !PT ;  /* 0x003800380c027812 */ /* 0x041fe400078ec0ff */
[----:B------:R-:W-:Y:S02]  /*46b0*/  SHF.R.U32.HI R34, RZ, 0x6, R12 ;  /* 0x00000006ff227819 */ /* 0x000fe4000001160c */
[----:B------:R-:W-:Y:S02]  /*46c0*/  LOP3.LUT R47, R12, 0x70007, RZ, 0xc0, !PT ;  /* 0x000700070c2f7812 */ /* 0x000fe400078ec0ff */
[C---:B------:R-:W-:Y:S02]  /*46d0*/  LOP3.LUT R61, R15.reuse, 0x380038, RZ, 0xc0, !PT ;  /* 0x003800380f3d7812 */ /* 0x040fe400078ec0ff */
[----:B------:R-:W-:Y:S02]  /*46e0*/  SHF.R.U32.HI R35, RZ, 0x6, R15 ;  /* 0x00000006ff237819 */ /* 0x000fe4000001160f */
[----:B------:R-:W-:-:S02]  /*46f0*/  LOP3.LUT R46, R15, 0x70007, RZ, 0xc0, !PT ;  /* 0x000700070f2e7812 */ /* 0x000fc400078ec0ff */
[----:B------:R-:W-:Y:S02]  /*4700*/  SHF.R.U32.HI R14, RZ, 0xe, R8 ;  /* 0x0000000eff0e7819 */ /* 0x000fe40000011608 */
[----:B------:R-:W-:Y:S02]  /*4710*/  LOP3.LUT R3, R0, 0x10001, RZ, 0xc0, !PT ;  /* 0x0001000100037812 */ /* 0x000fe400078ec0ff */
[C---:B------:R-:W-:Y:S02]  /*4720*/  LOP3.LUT R16, R13.reuse, 0x380038, RZ, 0xc0, !PT ;  /* 0x003800380d107812 */ /* 0x040fe400078ec0ff */
[----:B------:R-:W-:Y:S02]  /*4730*/  SHF.R.U32.HI R32, RZ, 0x6, R13 ;  /* 0x00000006ff207819 */ /* 0x000fe4000001160d */
[----:B------:R-:W-:Y:S02]  /*4740*/  LOP3.LUT R36, R13, 0x70007, RZ, 0xc0, !PT ;  /* 0x000700070d247812 */ /* 0x000fe400078ec0ff */
        /* <DEDUP_REMOVED lines=8> */
[--C-:B------:R-:W-:Y:S02]  /*47d0*/  SHF.R.U32.HI R8, RZ, 0xe, R9.reuse ;  /* 0x0000000eff087819 */ /* 0x100fe40000011609 */
[C---:B------:R-:W-:Y:S02]  /*47e0*/  LOP3.LUT R13, R9.reuse, 0x380038, RZ, 0xc0, !PT ;  /* 0x00380038090d7812 */ /* 0x040fe400078ec0ff */
[----:B------:R-:W-:Y:S02]  /*47f0*/  SHF.R.U32.HI R39, RZ, 0x6, R9 ;  /* 0x00000006ff277819 */ /* 0x000fe40000011609 */
[----:B------:R-:W-:Y:S01]  /*4800*/  LOP3.LUT R53, R9, 0x70007, RZ, 0xc0, !PT ;  /* 0x0007000709357812 */ /* 0x000fe200078ec0ff */
[----:B------:R-:W-:Y:S01]  /*4810*/  HFMA2.MMA R9, -RZ, RZ, 0, 0.125 ;  /* 0x00003000ff097435 */ /* 0x000fe200000001ff */
[----:B------:R-:W-:-:S02]  /*4820*/  MOV R10, 0x2400 ;  /* 0x00002400000a7802 */ /* 0x000fc40000000f00 */
[----:B------:R-:W-:Y:S02]  /*4830*/  LOP3.LUT R17, R17, 0x10001, RZ, 0xc0, !PT ;  /* 0x0001000111117812 */ /* 0x000fe400078ec0ff */
[----:B------:R-:W-:Y:S02]  /*4840*/  ISETP.NE.AND P2, PT, R11, RZ, PT ;  /* 0x000000ff0b00720c */ /* 0x000fe40003f45270 */
[----:B------:R-:W-:Y:S02]  /*4850*/  LOP3.LUT R14, R3, 0x20002, R14, 0xf8, !PT ;  /* 0x00020002030e7812 */ /* 0x000fe400078ef80e */
[----:B------:R-:W-:Y:S02]  /*4860*/  LOP3.LUT R19, R19, 0x10001, RZ, 0xc0, !PT ;  /* 0x0001000113137812 */ /* 0x000fe400078ec0ff */
[----:B------:R-:W-:Y:S02]  /*4870*/  LOP3.LUT R3, R28, 0x20002, R29, 0xf8, !PT ;  /* 0x000200021c037812 */ /* 0x000fe400078ef81d */
[----:B------:R-:W-:-:S02]  /*4880*/  PRMT R0, R10, 0x7610, R0 ;  /* 0x000076100a007816 */ /* 0x000fc40000000000 */
[----:B------:R-:W-:Y:S02]  /*4890*/  LOP3.LUT R10, R17, 0x20002, R8, 0xf8, !PT ;  /* 0x00020002110a7812 */ /* 0x000fe400078ef808 */
[----:B------:R-:W-:Y:S02]  /*48a0*/  LOP3.LUT R19, R19, 0x20002, R20, 0xf8, !PT ;  /* 0x0002000213137812 */ /* 0x000fe400078ef814 */
[----:B------:R-:W-:Y:S02]  /*48b0*/  LOP3.LUT R2, R2, 0x64006400, RZ, 0xfc, !PT ;  /* 0x6400640002027812 */ /* 0x000fe400078efcff */
[----:B------:R-:W-:Y:S02]  /*48c0*/  LOP3.LUT R76, R62, 0x64006400, RZ, 0xfc, !PT ;  /* 0x640064003e4c7812 */ /* 0x000fe400078efcff */
        /* <DEDUP_REMOVED lines=29> */
[----:B------:R-:W-:Y:S02]  /*4aa0*/  ISETP.GE.AND P3, PT, R97, 0x2, PT ;  /* 0x000000026100780c */ /* 0x000fe40003f66270 */
[----:B--2---:R-:W-:Y:S02]  /*4ab0*/  SHF.R.U32.HI R31, RZ, 0xd, R5 ;  /* 0x0000000dff1f7819 */ /* 0x004fe40000011605 */
[----:B------:R-:W-:-:S02]  /*4ac0*/  LOP3.LUT R11, R5, 0x380038, RZ, 0xc0, !PT ;  /* 0x00380038050b7812 */ /* 0x000fc400078ec0ff */
[----:B------:R-:W-:Y:S02]  /*4ad0*/  SHF.R.U32.HI R49, RZ, 0x6, R5 ;  /* 0x00000006ff317819 */ /* 0x000fe40000011605 */
[----:B------:R-:W-:Y:S02]  /*4ae0*/  LOP3.LUT R55, R5, 0x70007, RZ, 0xc0, !PT ;  /* 0x0007000705377812 */ /* 0x000fe400078ec0ff */
[----:B------:R-:W-:Y:S02]  /*4af0*/  LOP3.LUT R5, R38, 0x380038, RZ, 0xc0, !PT ;  /* 0x0038003826057812 */ /* 0x000fe400078ec0ff */
[----:B------:R-:W-:Y:S02]  /*4b00*/  SHF.R.U32.HI R28, RZ, 0xd, R7 ;  /* 0x0000000dff1c7819 */ /* 0x000fe40000011607 */
[----:B------:R-:W-:Y:S02]  /*4b10*/  SHF.R.U32.HI R30, RZ, 0xd, R6 ;  /* 0x0000000dff1e7819 */ /* 0x000fe40000011606 */
[----:B------:R-:W-:-:S02]  /*4b20*/  LOP3.LUT R17, R6, 0x380038, RZ, 0xc0, !PT ;  /* 0x0038003806117812 */ /* 0x000fc400078ec0ff */
[----:B------:R-:W-:Y:S02]  /*4b30*/  SHF.R.U32.HI R51, RZ, 0x6, R6 ;  /* 0x00000006ff337819 */ /* 0x000fe40000011606 */
[----:B------:R-:W-:Y:S02]  /*4b40*/  LOP3.LUT R57, R6, 0x70007, RZ, 0xc0, !PT ;  /* 0x0007000706397812 */ /* 0x000fe400078ec0ff */
[----:B------:R-:W-:Y:S02]  /*4b50*/  LOP3.LUT R6, R32, 0x380038, RZ, 0xc0, !PT ;  /* 0x0038003820067812 */ /* 0x000fe400078ec0ff */
[----:B------:R-:W-:Y:S02]  /*4b60*/  LOP3.LUT R20, R5, 0x64006400, RZ, 0xfc, !PT ;  /* 0x6400640005147812 */ /* 0x000fe400078efcff */
[----:B------:R-:W-:Y:S02]  /*4b70*/  SHF.R.U32.HI R52, RZ, 0x6, R7 ;  /* 0x00000006ff347819 */ /* 0x000fe40000011607 */
[----:B------:R-:W-:Y:S01]  /*4b80*/  LOP3.LUT R28, R3, 0x40004, R28, 0xf8, !PT ;  /* 0x00040004031c7812 */ /* 0x000fe200078ef81c */
[----:B------:R-:W-:Y:S01]  /*4b90*/  HFMA2 R20, R20, R9.H0_H0, -132, -132 ;  /* 0xd820d82014147431 */ /* 0x000fe20000040009 */
[----:B------:R-:W-:-:S02]  /*4ba0*/  LOP3.LUT R5, R49, 0x380038, RZ, 0xc0, !PT ;  /* 0x0038003831057812 */ /* 0x000fc400078ec0ff */
[----:B------:R-:W-:Y:S02]  /*4bb0*/  LOP3.LUT R3, R34, 0x380038, RZ, 0xc0, !PT ;  /* 0x0038003822037812 */ /* 0x000fe400078ec0ff */
[----:B------:R-:W-:Y:S02]  /*4bc0*/  LOP3.LUT R63, R7, 0x380038, RZ, 0xc0, !PT ;  /* 0x00380038073f7812 */ /* 0x000fe400078ec0ff */
[----:B------:R-:W-:Y:S02]  /*4bd0*/  LOP3.LUT R8, R4, 0x380038, RZ, 0xc0, !PT ;  /* 0x0038003804087812 */ /* 0x000fe400078ec0ff */
[----:B------:R-:W-:Y:S02]  /*4be0*/  LOP3.LUT R6, R6, 0x64006400, RZ, 0xfc, !PT ;  /* 0x6400640006067812 */ /* 0x000fe400078efcff */
[----:B------:R-:W-:Y:S02]  /*4bf0*/  LOP3.LUT R66, R11, 0x64006400, RZ, 0xfc, !PT ;  /* 0x640064000b427812 */ /* 0x000fe400078efcff */
[--C-:B------:R-:W-:Y:S01]  /*4c00*/  SHF.R.U32.HI R29, RZ, 0xd, R4.reuse ;  /* 0x0000000dff1d7819 */ /* 0x100fe20000011604 */
[-C--:B------:R-:W-:Y:S01]  /*4c10*/  HFMA2 R77, R6, R9.reuse.H0_H0, -132, -132 ;  /* 0xd820d820064d7431 */ /* 0x080fe20000040009 */
[----:B------:R-:W-:Y:S01]  /*4c20*/  SHF.R.U32.HI R50, RZ, 0x6, R4 ;  /* 0x00000006ff327819 */ /* 0x000fe20000011604 */
        /* <DEDUP_REMOVED lines=22> */
[----:B------:R-:W-:Y:S01]  /*4d90*/  LOP3.LUT R67, R6, 0x64006400, RZ, 0xfc, !PT ;  /* 0x6400640006437812 */ /* 0x000fe200078efcff */
[----:B------:R-:W-:Y:S01]  /*4da0*/  HFMA2 R12, R12, R9.H0_H0, -132, -132 ;  /* 0xd820d8200c0c7431 */ /* 0x000fe20000040009 */
[----:B------:R-:W-:Y:S02]  /*4db0*/  LOP3.LUT R29, R14, 0x40004, R29, 0xf8, !PT ;  /* 0x000400040e1d7812 */ /* 0x000fe400078ef81d */
[----:B------:R-:W-:Y:S01]  /*4dc0*/  LOP3.LUT R10, R13, 0x64006400, RZ, 0xfc, !PT ;  /* 0x640064000d0a7812 */ /* 0x000fe200078efcff */
[----:B------:R-:W-:Y:S01]  /*4dd0*/  HFMA2 R67, R67, R0.H0_H0, -20, -20 ;  /* 0xcd00cd0043437431 */ /* 0x000fe20000040000 */
[----:B------:R-:W-:-:S02]  /*4de0*/  LOP3.LUT R3, R2, 0x64006400, RZ, 0xfc, !PT ;  /* 0x6400640002037812 */ /* 0x000fc400078efcff */
[----:B------:R-:W-:Y:S01]  /*4df0*/  LOP3.LUT R75, R66, 0x64006400, RZ, 0xfc, !PT ;  /* 0x64006400424b7812 */ /* 0x000fe200078efcff */
[----:B------:R-:W-:Y:S01]  /*4e00*/  HFMA2 R61, R10, R9.H0_H0, -132, -132 ;  /* 0xd820d8200a3d7431 */ /* 0x000fe20000040009 */
        /* <DEDUP_REMOVED lines=178> */
.L_x_1759:
        /* <DEDUP_REMOVED lines=83> */
.L_x_1760:
        /* <DEDUP_REMOVED lines=82> */
.L_x_1761:
        /* <DEDUP_REMOVED lines=79> */
.L_x_1758:
[----:B------:R-:W-:Y:S01]  /*6870*/  IADD3 R95, R95, 0x20, RZ ;  /* 0x000000205f5f7810 */ /* 0x000fe20007ffe0ff */
[----:B------:R-:W-:Y:S01]  /*6880*/  UIADD3 UR4, UR4, 0x40, URZ ;  /* 0x0000004004047890 */ /* 0x000fe2000fffe03f */
[----:B0-----:R-:W-:Y:S02]  /*6890*/  IMAD.WIDE R2, R89, 0x4, R100 ;  /* 0x0000000459027825 */ /* 0x001fe400078e0264 */
[C---:B------:R-:W-:Y:S02]  /*68a0*/  ISETP.GE.AND P2, PT, R95.reuse, UR5, PT ;  /* 0x000000055f007c0c */ /* 0x040fe4000bf46270 */
[----:B------:R-:W-:-:S13]  /*68b0*/  ISETP.LT.AND P3, PT, R95, R96, PT ;  /* 0x000000605f00720c */ /* 0x000fda0003f61270 */
[----:B------:R-:W-:Y:S05]  /*68c0*/  @!P2 BRA P3, `(.L_x_1762) ;  /* 0xffffffdc0020a947 */ /* 0x000fea000183ffff */
.L_x_1757:
        /* <DEDUP_REMOVED lines=14> */
.L_x_1768:
[----:B------:R-:W-:Y:S05]  /*69b0*/  @!P1 BRA `(.L_x_1764) ;  /* 0x0000001000a09947 */ /* 0x000fea0003800000 */
        /* <DEDUP_REMOVED lines=24> */
[----:B------:R-:W-:Y:S02]  /*6b40*/  LOP3.LUT R16, R6, 0x64006400, RZ, 0xfc, !PT ;  /* 0x6400640006107812 */ /* 0x000fe400078efcff */
[----:B------:R-:W-:Y:S01]  /*6b50*/  LOP3.LUT R6, R51, 0xc000c, RZ, 0xc0, !PT ;  /* 0x000c000c33067812 */ /* 0x000fe200078ec0ff */
[-C--:B------:R-:W-:Y:S01]  /*6b60*/  HFMA2 R17, R5, R8.reuse.H1_H1, -258, -258 ;  /* 0xdc08dc0805117431 */ /* 0x080fe20000060008 */
[----:B------:R-:W-:Y:S01]  /*6b70*/  LOP3.LUT R5, R49, 0x300030, RZ, 0xc0, !PT ;  /* 0x0030003031057812 */ /* 0x000fe200078ec0ff */
[----:B------:R-:W-:Y:S01]  /*6b80*/  HFMA2 R16, R16, R8.H1_H1, -258, -258 ;  /* 0xdc08dc0810107431 */ /* 0x000fe20000060008 */
[----:B------:R-:W-:-:S02]  /*6b90*/  SHF.R.U32.HI R55, RZ, 0x8, R7 ;  /* 0x00000008ff377819 */ /* 0x000fc40000011607 */
[C---:B------:R-:W-:Y:S02]  /*6ba0*/  LOP3.LUT R31, R7.reuse, 0x300030, RZ, 0xc0, !PT ;  /* 0x00300030071f7812 */ /* 0x040fe400078ec0ff */
[C---:B------:R-:W-:Y:S02]  /*6bb0*/  LOP3.LUT R39, R7.reuse, 0xc000c0, RZ, 0xc0, !PT ;  /* 0x00c000c007277812 */ /* 0x040fe400078ec0ff */
[----:B------:R-:W-:Y:S02]  /*6bc0*/  LOP3.LUT R54, R7, 0x30003, RZ, 0xc0, !PT ;  /* 0x0003000307367812 */ /* 0x000fe400078ec0ff */
[----:B------:R-:W-:Y:S02]  /*6bd0*/  LOP3.LUT R7, R53, 0xc000c, RZ, 0xc0, !PT ;  /* 0x000c000c35077812 */ /* 0x000fe400078ec0ff */
[----:B------:R-:W-:Y:S02]  /*6be0*/  LOP3.LUT R6, R6, 0x64006400, RZ, 0xfc, !PT ;  /* 0x6400640006067812 */ /* 0x000fe400078efcff */
[----:B------:R-:W-:-:S02]  /*6bf0*/  LOP3.LUT R9, R4, 0xc000c, RZ, 0xc0, !PT ;  /* 0x000c000c04097812 */ /* 0x000fc400078ec0ff */
[----:B------:R-:W-:Y:S01]  /*6c00*/  LOP3.LUT R5, R5, 0x64006400, RZ, 0xfc, !PT ;  /* 0x6400640005057812 */ /* 0x000fe200078efcff */
[-C--:B------:R-:W-:Y:S01]  /*6c10*/  HFMA2 R18, R6, R8.reuse.H1_H1, -258, -258 ;  /* 0xdc08dc0806127431 */ /* 0x080fe20000060008 */
[----:B------:R-:W-:Y:S02]  /*6c20*/  LOP3.LUT R7, R7, 0x64006400, RZ, 0xfc, !PT ;  /* 0x6400640007077812 */ /* 0x000fe400078efcff */
        /* <DEDUP_REMOVED lines=31> */
[C---:B------:R-:W-:Y:S01]  /*6e20*/  LOP3.LUT R11, R4.reuse, 0xc000c0, RZ, 0xc0, !PT ;  /* 0x00c000c0040b7812 */ /* 0x040fe200078ec0ff */
[----:B------:R-:W-:Y:S01]  /*6e30*/  HFMA2 R35, R9, R35.H0_H0, -66, -66 ;  /* 0xd420d42009237431 */ /* 0x000fe20000040023 */
        /* <DEDUP_REMOVED lines=52> */
[----:B-1----:R-:W-:Y:S01]  /*7180*/  HFMA2 R58, R54, R8, R58 ;  /* 0x00000008363a7231 */ /* 0x002fe2000000003a */
        /* <DEDUP_REMOVED lines=28> */
.L_x_1765:
        /* <DEDUP_REMOVED lines=49> */
.L_x_1766:
        /* <DEDUP_REMOVED lines=48> */
.L_x_1767:
        /* <DEDUP_REMOVED lines=46> */
.L_x_1764:
[----:B------:R-:W-:Y:S01]  /*7c40*/  IADD3 R95, R95, 0x10, RZ ;  /* 0x000000105f5f7810 */ /* 0x000fe20007ffe0ff */
[----:B------:R-:W-:Y:S01]  /*7c50*/  UIADD3 UR4, UR4, 0x20, URZ ;  /* 0x0000002004047890 */ /* 0x000fe2000fffe03f */
[----:B------:R-:W-:Y:S02]  /*7c60*/  IADD3 R2, P3, R2, R13, RZ ;  /* 0x0000000d02027210 */ /* 0x000fe40007f7e0ff */
[C---:B------:R-:W-:Y:S02]  /*7c70*/  ISETP.GE.AND P2, PT, R95.reuse, UR5, PT ;  /* 0x000000055f007c0c */ /* 0x040fe4000bf46270 */
[----:B------:R-:W-:Y:S02]  /*7c80*/  ISETP.LT.AND P4, PT, R95, R96, PT ;  /* 0x000000605f00720c */ /* 0x000fe40003f81270 */
[----:B------:R-:W-:-:S11]  /*7c90*/  IADD3.X R3, R3, R0, RZ, P3, !PT ;  /* 0x0000000003037210 */ /* 0x000fd60001ffe4ff */
[----:B------:R-:W-:Y:S05]  /*7ca0*/  @!P2 BRA P4, `(.L_x_1768) ;  /* 0xffffffec0040a947 */ /* 0x000fea000203ffff */
.L_x_1763:
[----:B------:R-:W-:Y:S05]  /*7cb0*/  @!P1 EXIT ;  /* 0x000000000000994d */ /* 0x000fea0003800000 */
[----:B------:R-:W0:Y:S01]  /*7cc0*/  S2R R0, SR_CTAID.X ;  /* 0x0000000000007919 */ /* 0x000e220000002500 */
[----:B------:R-:W1:Y:S01]  /*7cd0*/  S2UR UR4, SR_CTAID.Y ;  /* 0x00000000000479c3 */ /* 0x000e620000002600 */
[----:B-----5:R-:W0:Y:S07]  /*7ce0*/  S2R R5, SR_TID.X ;  /* 0x0000000000057919 */ /* 0x020e2e0000002100 */
[----:B------:R-:W2:Y:S08]  /*7cf0*/  LDC R9, c[0x0][0x23c] ;  /* 0x00008f00ff097b82 */ /* 0x000eb00000000800 */
        /* <DEDUP_REMOVED lines=13> */
.L_x_1772:
[----:B------:R-:W0:Y:S02]  /*7dd0*/  LDS R6, [R4] ;  /* 0x0000000004067984 */ /* 0x000e240000000800 */
[----:B0-----:R-:W-:-:S06]  /*7de0*/  HADD2 R7, R6, R40 ;  /* 0x0000002806077230 */ /* 0x001fcc0000000000 */
[----:B------:R-:W0:Y:S02]  /*7df0*/  ATOMS.CAST.SPIN R7, [R4], R6, R7 ;  /* 0x000000060407738d */ /* 0x000e240001800007 */
[----:B0-----:R-:W-:-:S13]  /*7e00*/  ISETP.EQ.U32.AND P0, PT, R7, 0x1, PT ;  /* 0x000000010700780c */ /* 0x001fda0003f02070 */
[----:B------:R-:W-:Y:S05]  /*7e10*/  @!P0 BRA `(.L_x_1772) ;  /* 0xfffffffc00ec8947 */ /* 0x000fea000383ffff */
[----:B------:R-:W-:Y:S05]  /*7e20*/  BRA `(.L_x_1770) ;  /* 0x00000000000c7947 */ /* 0x000fea0003800000 */
.L_x_1771:
[----:B------:R-:W2:Y:S02]  /*7e30*/  LD.E R0, desc[UR6][R2.64] ;  /* 0x0000000602007980 */ /* 0x000ea4000c101900 */
[----:B--2---:R-:W-:-:S05]  /*7e40*/  IADD3 R5, R40, R0, RZ ;  /* 0x0000000028057210 */ /* 0x004fca0007ffe0ff */
[----:B------:R0:W-:Y:S02]  /*7e50*/  ST.E desc[UR6][R2.64], R5 ;  /* 0x0000000502007985 */ /* 0x0001e4000c101906 */
.L_x_1770:
[----:B------:R-:W-:Y:S05]  /*7e60*/  BSYNC B0 ;  /* 0x0000000000007941 */ /* 0x000fea0003800000 */
.L_x_1769:
[----:B------:R1:W-:Y:S01]  /*7e70*/  ATOM.E.ADD.F16x2.RN.STRONG.GPU P0, RZ, desc[UR6][R2.64+0x4], R27 ;  /* 0x0000041b02ff79a2 */ /* 0x0003e2000810e1c6 */
[----:B------:R-:W-:Y:S04]  /*7e80*/  BSSY B0, `(.L_x_1773) ;  /* 0x000000f000007945 */ /* 0x000fe80003800000 */
[----:B-1----:R-:W-:Y:S05]  /*7e90*/  @P0 BRA `(.L_x_1774) ;  /* 0x0000000000340947 */ /* 0x002fea0003800000 */
[----:B------:R-:W1:Y:S02]  /*7ea0*/  QSPC.E.S P0, RZ, [R2+0x4] ;  /* 0x0000040002ff73aa */ /* 0x000e640000000500 */
[----:B-1----:R-:W-:Y:S05]  /*7eb0*/  @!P0 BRA `(.L_x_1775) ;  /* 0x0000000000208947 */ /* 0x002fea0003800000 */
[----:B------:R-:W-:-:S04]  /*7ec0*/  MOV R4, R2 ;  /* 0x0000000200047202 */ /* 0x000fc80000000f00 */
[----:B------:R-:W-:-:S07]  /*7ed0*/  MOV R4, R4 ;  /* 0x0000000400047202 */ /* 0x000fce0000000f00 */
.L_x_1776:
[----:B------:R-:W1:Y:S02]  /*7ee0*/  LDS R6, [R4+0x4] ;  /* 0x0000040004067984 */ /* 0x000e640000000800 */
[----:B-1----:R-:W-:-:S10]  /*7ef0*/  HFMA2.MMA R7, R6, 1, 1, R27 ;  /* 0x3c003c0006077835 */ /* 0x002fd4000000001b */
[----:B------:R-:W1:Y:S02]  /*7f00*/  ATOMS.CAST.SPIN R7, [R4+0x4], R6, R7 ;  /* 0x000004060407738d */ /* 0x000e640001800007 */
[----:B-1----:R-:W-:-:S13]  /*7f10*/  ISETP.EQ.U32.AND P0, PT, R7, 0x1, PT ;  /* 0x000000010700780c */ /* 0x002fda0003f02070 */
[----:B------:R-:W-:Y:S05]  /*7f20*/  @!P0 BRA `(.L_x_1776) ;  /* 0xfffffffc00ec8947 */ /* 0x000fea000383ffff */
[----:B------:R-:W-:Y:S05]  /*7f30*/  BRA `(.L_x_1774) ;  /* 0x00000000000c7947 */ /* 0x000fea0003800000 */
.L_x_1775:
[----:B------:R-:W0:Y:S02]  /*7f40*/  LD.E R0, desc[UR6][R2.64+0x4] ;  /* 0x0000040602007980 */ /* 0x000e24000c101900 */
[----:B0-----:R-:W-:-:S05]  /*7f50*/  IADD3 R5, R27, R0, RZ ;  /* 0x000000001b057210 */ /* 0x001fca0007ffe0ff */
[----:B------:R1:W-:Y:S02]  /*7f60*/  ST.E desc[UR6][R2.64+0x4], R5 ;  /* 0x0000040502007985 */ /* 0x0003e4000c101906 */
.L_x_1774:
[----:B------:R-:W-:Y:S05]  /*7f70*/  BSYNC B0 ;  /* 0x0000000000007941 */ /* 0x000fea0003800000 */
.L_x_1773:
        /* <DEDUP_REMOVED lines=10> */
.L_x_1780:
[----:B------:R-:W0:Y:S02]  /*8020*/  LDS R6, [R4] ;  /* 0x0000000004067984 */ /* 0x000e240000000800 */
[----:B0-----:R-:W-:-:S06]  /*8030*/  HADD2 R7, R6, R26 ;  /* 0x0000001a06077230 */ /* 0x001fcc0000000000 */
[----:B------:R-:W0:Y:S02]  /*8040*/  ATOMS.CAST.SPIN R7, [R4], R6, R7 ;  /* 0x000000060407738d */ /* 0x000e240001800007 */
[----:B0-----:R-:W-:-:S13]  /*8050*/  ISETP.EQ.U32.AND P0, PT, R7, 0x1, PT ;  /* 0x000000010700780c */ /* 0x001fda0003f02070 */
[----:B------:R-:W-:Y:S05]  /*8060*/  @!P0 BRA `(.L_x_1780) ;  /* 0xfffffffc00ec8947 */ /* 0x000fea000383ffff */
[----:B------:R-:W-:Y:S05]  /*8070*/  BRA `(.L_x_1778) ;  /* 0x00000000000c7947 */ /* 0x000fea0003800000 */
.L_x_1779:
[----:B------:R-:W2:Y:S02]  /*8080*/  LD.E R0, desc[UR6][R2.64] ;  /* 0x0000000602007980 */ /* 0x000ea4000c101900 */
[----:B--2---:R-:W-:-:S05]  /*8090*/  IADD3 R5, R26, R0, RZ ;  /* 0x000000001a057210 */ /* 0x004fca0007ffe0ff */
[----:B------:R0:W-:Y:S02]  /*80a0*/  ST.E desc[UR6][R2.64], R5 ;  /* 0x0000000502007985 */ /* 0x0001e4000c101906 */
.L_x_1778:
[----:B------:R-:W-:Y:S05]  /*80b0*/  BSYNC B0 ;  /* 0x0000000000007941 */ /* 0x000fea0003800000 */
.L_x_1777:
[----:B------:R1:W-:Y:S01]  /*80c0*/  ATOM.E.ADD.F16x2.RN.STRONG.GPU P0, RZ, desc[UR6][R2.64+0x4], R25 ;  /* 0x0000041902ff79a2 */ /* 0x0003e2000810e1c6 */
[----:B------:R-:W-:Y:S04]  /*80d0*/  BSSY B0, `(.L_x_1781) ;  /* 0x000000f000007945 */ /* 0x000fe80003800000 */
[----:B-1----:R-:W-:Y:S05]  /*80e0*/  @P0 BRA `(.L_x_1782) ;  /* 0x0000000000340947 */ /* 0x002fea0003800000 */
[----:B------:R-:W1:Y:S02]  /*80f0*/  QSPC.E.S P0, RZ, [R2+0x4] ;  /* 0x0000040002ff73aa */ /* 0x000e640000000500 */
[----:B-1----:R-:W-:Y:S05]  /*8100*/  @!P0 BRA `(.L_x_1783) ;  /* 0x0000000000208947 */ /* 0x002fea0003800000 */
[----:B------:R-:W-:-:S04]  /*8110*/  MOV R4, R2 ;  /* 0x0000000200047202 */ /* 0x000fc80000000f00 */
[----:B------:R-:W-:-:S07]  /*8120*/  MOV R4, R4 ;  /* 0x0000000400047202 */ /* 0x000fce0000000f00 */
.L_x_1784:
[----:B------:R-:W1:Y:S02]  /*8130*/  LDS R6, [R4+0x4] ;  /* 0x0000040004067984 */ /* 0x000e640000000800 */
[----:B-1----:R-:W-:-:S10]  /*8140*/  HFMA2.MMA R7, R6, 1, 1, R25 ;  /* 0x3c003c0006077835 */ /* 0x002fd40000000019 */
[----:B------:R-:W1:Y:S02]  /*8150*/  ATOMS.CAST.SPIN R7, [R4+0x4], R6, R7 ;  /* 0x000004060407738d */ /* 0x000e640001800007 */
[----:B-1----:R-:W-:-:S13]  /*8160*/  ISETP.EQ.U32.AND P0, PT, R7, 0x1, PT ;  /* 0x000000010700780c */ /* 0x002fda0003f02070 */
[----:B------:R-:W-:Y:S05]  /*8170*/  @!P0 BRA `(.L_x_1784) ;  /* 0xfffffffc00ec8947 */ /* 0x000fea000383ffff */
[----:B------:R-:W-:Y:S05]  /*8180*/  BRA `(.L_x_1782) ;  /* 0x00000000000c7947 */ /* 0x000fea0003800000 */
.L_x_1783:
[----:B------:R-:W0:Y:S02]  /*8190*/  LD.E R0, desc[UR6][R2.64+0x4] ;  /* 0x0000040602007980 */ /* 0x000e24000c101900 */
[----:B0-----:R-:W-:-:S05]  /*81a0*/  IADD3 R5, R25, R0, RZ ;  /* 0x0000000019057210 */ /* 0x001fca0007ffe0ff */
[----:B------:R1:W-:Y:S02]  /*81b0*/  ST.E desc[UR6][R2.64+0x4], R5 ;  /* 0x0000040502007985 */ /* 0x0003e4000c101906 */
.L_x_1782:
[----:B------:R-:W-:Y:S05]  /*81c0*/  BSYNC B0 ;  /* 0x0000000000007941 */ /* 0x000fea0003800000 */
.L_x_1781:
        /* <DEDUP_REMOVED lines=10> */
.L_x_1788:
[----:B------:R-:W0:Y:S02]  /*8270*/  LDS R6, [R4] ;  /* 0x0000000004067984 */ /* 0x000e240000000800 */
[----:B0-----:R-:W-:-:S06]  /*8280*/  HADD2 R7, R6, R24 ;  /* 0x0000001806077230 */ /* 0x001fcc0000000000 */
[----:B------:R-:W0:Y:S02]  /*8290*/  ATOMS.CAST.SPIN R7, [R4], R6, R7 ;  /* 0x000000060407738d */ /* 0x000e240001800007 */
[----:B0-----:R-:W-:-:S13]  /*82a0*/  ISETP.EQ.U32.AND P0, PT, R7, 0x1, PT ;  /* 0x000000010700780c */ /* 0x001fda0003f02070 */
[----:B------:R-:W-:Y:S05]  /*82b0*/  @!P0 BRA `(.L_x_1788) ;  /* 0xfffffffc00ec8947 */ /* 0x000fea000383ffff */
[----:B------:R-:W-:Y:S05]  /*82c0*/  BRA `(.L_x_1786) ;  /* 0x00000000000c7947 */ /* 0x000fea0003800000 */
.L_x_1787:
[----:B------:R-:W2:Y:S02]  /*82d0*/  LD.E R0, desc[UR6][R2.64] ;  /* 0x0000000602007980 */ /* 0x000ea4000c101900 */
[----:B--2---:R-:W-:-:S05]  /*82e0*/  IADD3 R5, R24, R0, RZ ;  /* 0x0000000018057210 */ /* 0x004fca0007ffe0ff */
[----:B------:R0:W-:Y:S02]  /*82f0*/  ST.E desc[UR6][R2.64], R5 ;  /* 0x0000000502007985 */ /* 0x0001e4000c101906 */
.L_x_1786:
[----:B------:R-:W-:Y:S05]  /*8300*/  BSYNC B0 ;  /* 0x0000000000007941 */ /* 0x000fea0003800000 */
.L_x_1785:
[----:B------:R1:W-:Y:S01]  /*8310*/  ATOM.E.ADD.F16x2.RN.STRONG.GPU P0, RZ, desc[UR6][R2.64+0x4], R23 ;  /* 0x0000041702ff79a2 */ /* 0x0003e2000810e1c6 */
[----:B------:R-:W-:Y:S04]  /*8320*/  BSSY B0, `(.L_x_1789) ;  /* 0x000000f000007945 */ /* 0x000fe80003800000 */
[----:B-1----:R-:W-:Y:S05]  /*8330*/  @P0 BRA `(.L_x_1790) ;  /* 0x0000000000340947 */ /* 0x002fea0003800000 */
[----:B------:R-:W1:Y:S02]  /*8340*/  QSPC.E.S P0, RZ, [R2+0x4] ;  /* 0x0000040002ff73aa */ /* 0x000e640000000500 */
[----:B-1----:R-:W-:Y:S05]  /*8350*/  @!P0 BRA `(.L_x_1791) ;  /* 0x0000000000208947 */ /* 0x002fea0003800000 */
[----:B------:R-:W-:-:S04]  /*8360*/  MOV R4, R2 ;  /* 0x0000000200047202 */ /* 0x000fc80000000f00 */
[----:B------:R-:W-:-:S07]  /*8370*/  MOV R4, R4 ;  /* 0x0000000400047202 */ /* 0x000fce0000000f00 */
.L_x_1792:
[----:B------:R-:W1:Y:S02]  /*8380*/  LDS R6, [R4+0x4] ;  /* 0x0000040004067984 */ /* 0x000e640000000800 */
[----:B-1----:R-:W-:-:S10]  /*8390*/  HFMA2.MMA R7, R6, 1, 1, R23 ;  /* 0x3c003c0006077835 */ /* 0x002fd40000000017 */
[----:B------:R-:W1:Y:S02]  /*83a0*/  ATOMS.CAST.SPIN R7, [R4+0x4], R6, R7 ;  /* 0x000004060407738d */ /* 0x000e640001800007 */
[----:B-1----:R-:W-:-:S13]  /*83b0*/  ISETP.EQ.U32.AND P0, PT, R7, 0x1, PT ;  /* 0x000000010700780c */ /* 0x002fda0003f02070 */
[----:B------:R-:W-:Y:S05]  /*83c0*/  @!P0 BRA `(.L_x_1792) ;  /* 0xfffffffc00ec8947 */ /* 0x000fea000383ffff */
[----:B------:R-:W-:Y:S05]  /*83d0*/  BRA `(.L_x_1790) ;  /* 0x00000000000c7947 */ /* 0x000fea0003800000 */
.L_x_1791:
[----:B------:R-:W0:Y:S02]  /*83e0*/  LD.E R0, desc[UR6][R2.64+0x4] ;  /* 0x0000040602007980 */ /* 0x000e24000c101900 */
[----:B0-----:R-:W-:-:S05]  /*83f0*/  IADD3 R5, R23, R0, RZ ;  /* 0x0000000017057210 */ /* 0x001fca0007ffe0ff */
[----:B------:R1:W-:Y:S02]  /*8400*/  ST.E desc[UR6][R2.64+0x4], R5 ;  /* 0x0000040502007985 */ /* 0x0003e4000c101906 */
.L_x_1790:
[----:B------:R-:W-:Y:S05]  /*8410*/  BSYNC B0 ;  /* 0x0000000000007941 */ /* 0x000fea0003800000 */
.L_x_1789:
        /* <DEDUP_REMOVED lines=10> */
.L_x_1796:
[----:B------:R-:W0:Y:S02]  /*84c0*/  LDS R6, [R4] ;  /* 0x0000000004067984 */ /* 0x000e240000000800 */
[----:B0-----:R-:W-:-:S06]  /*84d0*/  HADD2 R7, R6, R22 ;  /* 0x0000001606077230 */ /* 0x001fcc0000000000 */
[----:B------:R-:W0:Y:S02]  /*84e0*/  ATOMS.CAST.SPIN R7, [R4], R6, R7 ;  /* 0x000000060407738d */ /* 0x000e240001800007 */
[----:B0-----:R-:W-:-:S13]  /*84f0*/  ISETP.EQ.U32.AND P0, PT, R7, 0x1, PT ;  /* 0x000000010700780c */ /* 0x001fda0003f02070 */
[----:B------:R-:W-:Y:S05]  /*8500*/  @!P0 BRA `(.L_x_1796) ;  /* 0xfffffffc00ec8947 */ /* 0x000fea000383ffff */
[----:B------:R-:W-:Y:S05]  /*8510*/  BRA `(.L_x_1794) ;  /* 0x00000000000c7947 */ /* 0x000fea0003800000 */
.L_x_1795:
[----:B------:R-:W2:Y:S02]  /*8520*/  LD.E R0, desc[UR6][R2.64] ;  /* 0x0000000602007980 */ /* 0x000ea4000c101900 */
[----:B--2---:R-:W-:-:S05]  /*8530*/  IADD3 R5, R22, R0, RZ ;  /* 0x0000000016057210 */ /* 0x004fca0007ffe0ff */
[----:B------:R0:W-:Y:S02]  /*8540*/  ST.E desc[UR6][R2.64], R5 ;  /* 0x0000000502007985 */ /* 0x0001e4000c101906 */
.L_x_1794:
[----:B------:R-:W-:Y:S05]  /*8550*/  BSYNC B0 ;  /* 0x0000000000007941 */ /* 0x000fea0003800000 */
.L_x_1793:
[----:B------:R1:W-:Y:S02]  /*8560*/  ATOM.E.ADD.F16x2.RN.STRONG.GPU P0, RZ, desc[UR6][R2.64+0x4], R21 ;  /* 0x0000041502ff79a2 */ /* 0x0003e4000810e1c6 */
[----:B-1----:R-:W-:Y:S05]  /*8570*/  @P0 EXIT ;  /* 0x000000000000094d */ /* 0x002fea0003800000 */
[----:B------:R-:W1:Y:S02]  /*8580*/  QSPC.E.S P0, RZ, [R2+0x4] ;  /* 0x0000040002ff73aa */ /* 0x000e640000000500 */
[----:B-1----:R-:W-:Y:S05]  /*8590*/  @!P0 BRA `(.L_x_1797) ;  /* 0x00000000001c8947 */ /* 0x002fea0003800000 */
[----:B0-----:R-:W-:-:S07]  /*85a0*/  MOV R2, R2 ;  /* 0x0000000200027202 */ /* 0x001fce0000000f00 */
.L_x_1798:
[----:B------:R-:W0:Y:S02]  /*85b0*/  LDS R4, [R2+0x4] ;  /* 0x0000040002047984 */ /* 0x000e240000000800 */
[----:B0-----:R-:W-:-:S10]  /*85c0*/  HFMA2.MMA R5, R4, 1, 1, R21 ;  /* 0x3c003c0004057835 */ /* 0x001fd40000000015 */
[----:B------:R-:W0:Y:S02]  /*85d0*/  ATOMS.CAST.SPIN R5, [R2+0x4], R4, R5 ;  /* 0x000004040205738d */ /* 0x000e240001800005 */
[----:B0-----:R-:W-:-:S13]  /*85e0*/  ISETP.EQ.U32.AND P0, PT, R5, 0x1, PT ;  /* 0x000000010500780c */ /* 0x001fda0003f02070 */
[----:B------:R-:W-:Y:S05]  /*85f0*/  @!P0 BRA `(.L_x_1798) ;  /* 0xfffffffc00ec8947 */ /* 0x000fea000383ffff */
[----:B------:R-:W-:Y:S05]  /*8600*/  EXIT ;  /* 0x000000000000794d */ /* 0x000fea0003800000 */
.L_x_1797:
[----:B------:R-:W0:Y:S02]  /*8610*/  LD.E R0, desc[UR6][R2.64+0x4] ;  /* 0x0000040602007980 */ /* 0x000e24000c101900 */
[----:B0-----:R-:W-:-:S05]  /*8620*/  IADD3 R5, R21, R0, RZ ;  /* 0x0000000015057210 */ /* 0x001fca0007ffe0ff */
[----:B------:R-:W-:Y:S01]  /*8630*/  ST.E desc[UR6][R2.64+0x4], R5 ;  /* 0x0000040502007985 */ /* 0x000fe2000c101906 */
[----:B------:R-:W-:Y:S05]  /*8640*/  EXIT ;  /* 0x000000000000794d */ /* 0x000fea0003800000 */
.L_x_1799:
        /* <DEDUP_REMOVED lines=11> */
.L_x_5204:


//--------------------- .text._Z23gemm_half_q_half_kernelILi4ELi128ELb1ELb0ELi32EEvPK6__halfPKjS4_S2_PS0_iiiiPKtS7_iiiiiibS2_i --------------------------
	.section	.text._Z23gemm_half_q_half_kernelILi4ELi128ELb1ELb0ELi32EEvPK6__halfPKjS4_S2_PS0_iiiiPKtS7_iiiiiibS2_i,"ax",@progbits
	.align	128
        .global         _Z23gemm_half_q_half_kernelILi4ELi128ELb1ELb0ELi32EEvPK6__halfPKjS4_S2_PS0_iiiiPKtS7_iiiiiibS2_i
        .type           _Z23gemm_half_q_half_kernelILi4ELi128ELb1ELb0ELi32EEvPK6__halfPKjS4_S2_PS0_iiiiPKtS7_iiiiiibS2_i,@function
        .size           _Z23gemm_half_q_half_kernelILi4ELi128ELb1ELb0ELi32EEvPK6__halfPKjS4_S2_PS0_iiiiPKtS7_iiiiiibS2_i,(.L_x_5205 - _Z23gemm_half_q_half_kernelILi4ELi128ELb1ELb0ELi32EEvPK6__halfPKjS4_S2_PS0_iiiiPKtS7_iiiiiibS2_i)
        .other          _Z23gemm_half_q_half_kernelILi4ELi128ELb1ELb0ELi32EEvPK6__halfPKjS4_S2_PS0_iiiiPKtS7_iiiiiibS2_i,@"STO_CUDA_ENTRY STV_DEFAULT"
_Z23gemm_half_q_half_kernelILi4ELi128ELb1ELb0ELi32EEvPK6__halfPKjS4_S2_PS0_iiiiPKtS7_iiiiiibS2_i:
.text._Z23gemm_half_q_half_kernelILi4ELi128ELb1ELb0ELi32EEvPK6__halfPKjS4_S2_PS0_iiiiPKtS7_iiiiiibS2_i:
        /* <DEDUP_REMOVED lines=50> */
.L_x_1800:
        /* <DEDUP_REMOVED lines=25> */
.L_x_1805:
        /* <DEDUP_REMOVED lines=37> */
.L_x_1804:
        /* <DEDUP_REMOVED lines=24> */
.L_x_1806:
[----:B------:R-:W-:-:S13]  /*0880*/  ISETP.LT.OR P0, PT, R11, R21, P0 ;  /* 0x000000150b00720c */ /* 0x000fda0000701670 */
[----:B------:R-:W-:Y:S05]  /*0890*/  @!P0 BRA `(.L_x_1802) ;  /* 0x0000000400808947 */ /* 0x000fea0003800000 */
[----:B------:R-:W-:Y:S01]  /*08a0*/  LEA R10, R6, R11, 0x2 ;  /* 0x0000000b060a7211 */ /* 0x000fe200078e10ff */
[----:B------:R-:W-:-:S04]  /*08b0*/  ULDC.64 UR4, c[0x0][0x210] ;  /* 0x0000840000047ab9 */ /* 0x000fc80000000a00 */
[----:B------:R-:W-:-:S05]  /*08c0*/  IMAD R10, R10, R9, RZ ;  /* 0x000000090a0a7224 */ /* 0x000fca00078e02ff */
[----:B-----5:R-:W-:-:S04]  /*08d0*/  IADD3 R9, P0, R29, R10, RZ ;  /* 0x0000000a1d097210 */ /* 0x020fc80007f1e0ff */
[----:B------:R-:W-:Y:S02]  /*08e0*/  LEA.HI.X.SX32 R10, R10, RZ, 0x1, P0 ;  /* 0x000000ff0a0a7211 */ /* 0x000fe400000f0eff */
[----:B01----:R-:W-:-:S04]  /*08f0*/  LEA R12, P0, R9, UR4, 0x1 ;  /* 0x00000004090c7c11 */ /* 0x003fc8000f8008ff */
[----:B------:R-:W-:-:S05]  /*0900*/  LEA.HI.X R13, R9, UR5, R10, 0x1, P0 ;  /* 0x00000005090d7c11 */ /* 0x000fca00080f0c0a */
[----:B------:R-:W2:Y:S01]  /*0910*/  LDG.E.U16.CONSTANT R12, desc[UR8][R12.64] ;  /* 0x000000080c0c7981 */ /* 0x000ea2000c1e9500 */
[----:B------:R-:W-:-:S04]  /*0920*/  LEA R8, R11, R8, 0x6 ;  /* 0x000000080b087211 */ /* 0x000fc800078e30ff */
[----:B------:R-:W-:-:S05]  /*0930*/  LEA R7, R7, R8, 0x1 ;  /* 0x0000000807077211 */ /* 0x000fca00078e08ff */
[----:B--2---:R2:W-:Y:S01]  /*0940*/  STS.U16 [R7], R12 ;  /* 0x0000000c07007388 */ /* 0x0045e20000000400 */
[----:B------:R-:W-:Y:S05]  /*0950*/  BRA `(.L_x_1802) ;  /* 0x0000000400507947 */ /* 0x000fea0003800000 */
.L_x_1803:
        /* <DEDUP_REMOVED lines=10> */
.L_x_1808:
        /* <DEDUP_REMOVED lines=37> */
.L_x_1807:
        /* <DEDUP_REMOVED lines=24> */
.L_x_1809:
        /* <DEDUP_REMOVED lines=13> */
.L_x_1802:
[----:B------:R-:W-:Y:S05]  /*0ea0*/  BSYNC B0 ;  /* 0x0000000000007941 */ /* 0x000fea0003800000 */
.L_x_1801:
[----:B------:R-:W-:Y:S02]  /*0eb0*/  ULDC UR6, c[0x0][0x23c] ;  /* 0x00008f0000067ab9 */ /* 0x000fe40000000800 */
[----:B------:R-:W-:-:S13]  /*0ec0*/  ISETP.GE.AND P0, PT, R2, UR6, PT ;  /* 0x0000000602007c0c */ /* 0x000fda000bf06270 */
        /* <DEDUP_REMOVED lines=14> */
.L_x_1812:
[----:B-1----:R-:W-:Y:S02]  /*0fb0*/  LEA R9, R6, R7, 0x2 ;  /* 0x0000000706097211 */ /* 0x002fe400078e10ff */
[----:B------:R-:W-:Y:S02]  /*0fc0*/  IADD3 R7, R7, 0x4, RZ ;  /* 0x0000000407077810 */ /* 0x000fe40007ffe0ff */
[C---:B------:R-:W-:Y:S02]  /*0fd0*/  IADD3 R11, R9.reuse, 0x1, RZ ;  /* 0x00000001090b7810 */ /* 0x040fe40007ffe0ff */
[C---:B------:R-:W-:Y:S02]  /*0fe0*/  IADD3 R13, R9.reuse, 0x2, RZ ;  /* 0x00000002090d7810 */ /* 0x040fe40007ffe0ff */
[C---:B------:R-:W-:Y:S01]  /*0ff0*/  IADD3 R15, R9.reuse, 0x3, RZ ;  /* 0x00000003090f7810 */ /* 0x040fe20007ffe0ff */
[--C-:B------:R-:W-:Y:S01]  /*1000*/  IMAD R9, R9, UR6, R2.reuse ;  /* 0x0000000609097c24 */ /* 0x100fe2000f8e0202 */
[----:B------:R-:W-:Y:S01]  /*1010*/  ISETP.GE.AND P2, PT, R7, R18, PT ;  /* 0x000000120700720c */ /* 0x000fe20003f46270 */
[----:B------:R-:W-:-:S02]  /*1020*/  IMAD R11, R11, UR6, R2 ;  /* 0x000000060b0b7c24 */ /* 0x000fc4000f8e0202 */
[--C-:B------:R-:W-:Y:S02]  /*1030*/  IMAD R13, R13, UR6, R2.reuse ;  /* 0x000000060d0d7c24 */ /* 0x100fe4000f8e0202 */
        /* <DEDUP_REMOVED lines=10> */
.L_x_1811:
[----:B-1----:R-:W-:-:S04]  /*10e0*/  IADD3 R8, R21, -R7, RZ ;  /* 0x8000000715087210 */ /* 0x002fc80007ffe0ff */
[----:B------:R-:W-:-:S13]  /*10f0*/  ISETP.GT.AND P2, PT, R8, 0x1, PT ;  /* 0x000000010800780c */ /* 0x000fda0003f44270 */
[----:B------:R-:W-:Y:S05]  /*1100*/  @!P2 BRA `(.L_x_1813) ;  /* 0x00000000002ca947 */ /* 0x000fea0003800000 */
[----:B------:R-:W1:Y:S01]  /*1110*/  LDC.64 R10, c[0x0][0x230] ;  /* 0x00008c00ff0a7b82 */ /* 0x000e620000000a00 */
[----:B------:R-:W-:Y:S02]  /*1120*/  LEA R9, R6, R7, 0x2 ;  /* 0x0000000706097211 */ /* 0x000fe400078e10ff */
[----:B------:R-:W-:Y:S02]  /*1130*/  PLOP3.LUT P0, PT, PT, PT, PT, 0x8, 0x0 ;  /* 0x000000000000781c */ /* 0x000fe40003f0e170 */
[C---:B0-----:R-:W-:Y:S01]  /*1140*/  IADD3 R13, R9.reuse, 0x1, RZ ;  /* 0x00000001090d7810 */ /* 0x041fe20007ffe0ff */
[----:B------:R-:W-:Y:S01]  /*1150*/  IMAD R9, R9, UR6, R2 ;  /* 0x0000000609097c24 */ /* 0x000fe2000f8e0202 */
[----:B------:R-:W-:-:S03]  /*1160*/  IADD3 R7, R7, 0x2, RZ ;  /* 0x0000000207077810 */ /* 0x000fc60007ffe0ff */
[----:B------:R-:W-:Y:S02]  /*1170*/  IMAD R13, R13, UR6, R2 ;  /* 0x000000060d0d7c24 */ /* 0x000fe4000f8e0202 */
[----:B-1----:R-:W-:-:S04]  /*1180*/  IMAD.WIDE R8, R9, 0x2, R10 ;  /* 0x0000000209087825 */ /* 0x002fc800078e020a */
[----:B------:R-:W-:Y:S01]  /*1190*/  IMAD.WIDE R10, R13, 0x2, R10 ;  /* 0x000000020d0a7825 */ /* 0x000fe200078e020a */
[----:B------:R1:W-:Y:S04]  /*11a0*/  STG.E.64 desc[UR8][R8.64], RZ ;  /* 0x000000ff08007986 */ /* 0x0003e8000c101b08 */
[----:B------:R1:W-:Y:S02]  /*11b0*/  STG.E.64 desc[UR8][R10.64], RZ ;  /* 0x000000ff0a007986 */ /* 0x0003e4000c101b08 */
.L_x_1813:
[----:B------:R-:W-:-:S13]  /*11c0*/  ISETP.LT.OR P0, PT, R7, R21, P0 ;  /* 0x000000150700720c */ /* 0x000fda0000701670 */
[----:B-1----:R-:W1:Y:S01]  /*11d0*/  @P0 LDC.64 R8, c[0x0][0x230] ;  /* 0x00008c00ff080b82 */ /* 0x002e620000000a00 */
[----:B------:R-:W-:-:S05]  /*11e0*/  @P0 LEA R7, R6, R7, 0x2 ;  /* 0x0000000706070211 */ /* 0x000fca00078e10ff */
[----:B------:R-:W-:-:S04]  /*11f0*/  @P0 IMAD R7, R7, UR6, R2 ;  /* 0x0000000607070c24 */ /* 0x000fc8000f8e0202 */
[----:B-1----:R-:W-:-:S05]  /*1200*/  @P0 IMAD.WIDE R6, R7, 0x2, R8 ;  /* 0x0000000207060825 */ /* 0x002fca00078e0208 */
[----:B------:R1:W-:Y:S02]  /*1210*/  @P0 STG.E.64 desc[UR8][R6.64], RZ ;  /* 0x000000ff06000986 */ /* 0x0003e4000c101b08 */
.L_x_1810:
[----:B0-----:R-:W0:Y:S08]  /*1220*/  LDC R13, c[0x0][0x25c] ;  /* 0x00009700ff0d7b82 */ /* 0x001e300000000800 */
[----:B------:R-:W-:Y:S01]  /*1230*/  BAR.SYNC.DEFER_BLOCKING 0x0 ;  /* 0x0000000000007b1d */ /* 0x000fe20000010000 */
[----:B------:R-:W-:-:S05]  /*1240*/  ISETP.GE.AND P6, PT, R22, R5, PT ;  /* 0x000000051600720c */ /* 0x000fca0003fc6270 */
[----:B------:R-:W-:Y:S02]  /*1250*/  ULDC UR5, c[0x0][0x258] ;  /* 0x0000960000057ab9 */ /* 0x000fe40000000800 */
[----:B------:R-:W2:Y:S01]  /*1260*/  LDC R15, c[0x0][0x264] ;  /* 0x00009900ff0f7b82 */ /* 0x000ea20000000800 */
[----:B------:R-:W-:Y:S01]  /*1270*/  ULDC UR7, c[0x0][0x260] ;  /* 0x0000980000077ab9 */ /* 0x000fe20000000800 */
[----:B------:R-:W-:Y:S01]  /*1280*/  ULDC UR10, c[0x0][0x268] ;  /* 0x00009a00000a7ab9 */ /* 0x000fe20000000800 */
[C---:B------:R-:W-:Y:S02]  /*1290*/  VIMNMX R32, R22.reuse, UR5, PT ;  /* 0x0000000516207c48 */ /* 0x040fe4000bfe0100 */
[C---:B------:R-:W-:Y:S02]  /*12a0*/  ISETP.GT.AND P0, PT, R22.reuse, UR5, PT ;  /* 0x0000000516007c0c */ /* 0x040fe4000bf04270 */
[C---:B------:R-:W-:Y:S02]  /*12b0*/  ISETP.GT.AND P2, PT, R22.reuse, UR7, PT ;  /* 0x0000000716007c0c */ /* 0x040fe4000bf44270 */
[----:B------:R-:W-:-:S02]  /*12c0*/  ISETP.GT.AND P3, PT, R22, UR10, PT ;  /* 0x0000000a16007c0c */ /* 0x000fc4000bf64270 */
[----:B------:R-:W-:Y:S02]  /*12d0*/  SHF.R.S32.HI R35, RZ, 0x1f, R32 ;  /* 0x0000001fff237819 */ /* 0x000fe40000011420 */
[C---:B0-----:R-:W-:Y:S02]  /*12e0*/  ISETP.GT.AND P4, PT, R22.reuse, R13, PT ;  /* 0x0000000d1600720c */ /* 0x041fe40003f84270 */
[----:B--2---:R-:W-:Y:S01]  /*12f0*/  ISETP.GT.AND P5, PT, R22, R15, PT ;  /* 0x0000000f1600720c */ /* 0x004fe20003fa4270 */
[----:B------:R-:W-:-:S12]  /*1300*/  @P6 BRA `(.L_x_1814) ;  /* 0x0000000000d46947 */ /* 0x000fd80003800000 */
[----:B-1----:R-:W0:Y:S01]  /*1310*/  LDC.64 R6, c[0x0][0x248] ;  /* 0x00009200ff067b82 */ /* 0x002e220000000a00 */
[----:B------:R-:W-:-:S07]  /*1320*/  SHF.L.U32 R17, R4, 0x6, RZ ;  /* 0x0000000604117819 */ /* 0x000fce00000006ff */
[----:B------:R-:W1:Y:S08]  /*1330*/  LDC.64 R8, c[0x0][0x220] ;  /* 0x00008800ff087b82 */ /* 0x000e700000000a00 */
[----:B------:R-:W2:Y:S01]  /*1340*/  LDC.64 R10, c[0x0][0x228] ;  /* 0x00008a00ff0a7b82 */ /* 0x000ea20000000a00 */
        /* <DEDUP_REMOVED lines=8> */
[----:B012---:R-:W-:-:S07]  /*13d0*/  SHF.R.S32.HI R28, RZ, 0x3, R19 ;  /* 0x00000003ff1c7819 */ /* 0x007fce0000011413 */
.L_x_1815:
[----:B-----5:R-:W-:-:S05]  /*13e0*/  IADD3 R19, R14, UR4, RZ ;  /* 0x000000040e137c10 */ /* 0x020fca000fffe0ff */
[----:B------:R-:W-:-:S05]  /*13f0*/  IMAD R4, R19, UR6, RZ ;  /* 0x0000000613047c24 */ /* 0x000fca000f8e02ff */
        /* <DEDUP_REMOVED lines=8> */
[----:B------:R-:W-:-:S06]  /*1480*/  IMAD.WIDE R18, R19, 0x2, R10 ;  /* 0x0000000213127825 */ /* 0x000fcc00078e020a */
[----:B------:R0:W4:Y:S01]  /*1490*/  LDG.E.U16.CONSTANT R18, desc[UR8][R18.64] ;  /* 0x0000000812127981 */ /* 0x000122000c1e9500 */
[----:B------:R-:W-:Y:S01]  /*14a0*/  UIADD3 UR4, UR4, 0x1, URZ ;  /* 0x0000000104047890 */ /* 0x000fe2000fffe03f */
[----:B--2---:R-:W-:-:S04]  /*14b0*/  SHF.R.U32.HI R4, RZ, R20, R17 ;  /* 0x00000014ff047219 */ /* 0x004fc80000011611 */
[----:B------:R-:W-:Y:S02]  /*14c0*/  LOP3.LUT R12, R4, 0xf, RZ, 0xc0, !PT ;  /* 0x0000000f040c7812 */ /* 0x000fe400078ec0ff */
[--C-:B------:R-:W-:Y:S02]  /*14d0*/  SHF.R.U32.HI R29, RZ, 0x4, R4.reuse ;  /* 0x00000004ff1d7819 */ /* 0x100fe40000011604 */
[----:B------:R-:W-:Y:S02]  /*14e0*/  IADD3 R12, R12, 0x1, RZ ;  /* 0x000000010c0c7810 */ /* 0x000fe40007ffe0ff */
[----:B------:R-:W-:Y:S02]  /*14f0*/  LOP3.LUT R29, R29, 0xf, RZ, 0xc0, !PT ;  /* 0x0000000f1d1d7812 */ /* 0x000fe400078ec0ff */
[----:B---3--:R-:W-:Y:S01]  /*1500*/  IADD3 R30, R33, R30, RZ ;  /* 0x0000001e211e7210 */ /* 0x008fe20007ffe0ff */
[----:B------:R-:W-:Y:S01]  /*1510*/  IMAD R16, R12, R12, RZ ;  /* 0x0000000c0c107224 */ /* 0x000fe200078e02ff */
[----:B------:R-:W-:-:S02]  /*1520*/  SHF.R.U32.HI R12, RZ, 0x8, R4 ;  /* 0x00000008ff0c7819 */ /* 0x000fc40000011604 */
[----:B------:R-:W-:Y:S01]  /*1530*/  SHF.R.U32.HI R4, RZ, 0xc, R4 ;  /* 0x0000000cff047819 */ /* 0x000fe20000011604 */
[----:B------:R-:W4:Y:S01]  /*1540*/  I2F.F16 R17, R16 ;  /* 0x0000001000117306 */ /* 0x000f220000200c00 */
[----:B------:R-:W-:Y:S02]  /*1550*/  LOP3.LUT R12, R12, 0xf, RZ, 0xc0, !PT ;  /* 0x0000000f0c0c7812 */ /* 0x000fe400078ec0ff */
[----:B------:R-:W-:Y:S02]  /*1560*/  LOP3.LUT R4, R4, 0xf, RZ, 0xc0, !PT ;  /* 0x0000000f04047812 */ /* 0x000fe400078ec0ff */
[----:B------:R-:W-:Y:S02]  /*1570*/  IADD3 R29, R29, 0x1, RZ ;  /* 0x000000011d1d7810 */ /* 0x000fe40007ffe0ff */
[----:B------:R-:W-:Y:S02]  /*1580*/  IADD3 R12, R12, 0x1, RZ ;  /* 0x000000010c0c7810 */ /* 0x000fe40007ffe0ff */
[----:B------:R-:W-:Y:S01]  /*1590*/  IADD3 R4, R4, 0x1, RZ ;  /* 0x0000000104047810 */ /* 0x000fe20007ffe0ff */
[----:B------:R-:W-:Y:S01]  /*15a0*/  IMAD R29, R29, R29, RZ ;  /* 0x0000001d1d1d7224 */ /* 0x000fe200078e02ff */
[----:B------:R-:W-:Y:S01]  /*15b0*/  ISETP.GE.AND P6, PT, R30, R5, PT ;  /* 0x000000051e00720c */ /* 0x000fe20003fc6270 */
[----:B0-----:R-:W-:-:S02]  /*15c0*/  IMAD R19, R12, R12, RZ ;  /* 0x0000000c0c137224 */ /* 0x001fc400078e02ff */
[----:B------:R-:W-:Y:S02]  /*15d0*/  IMAD R31, R4, R4, RZ ;  /* 0x00000004041f7224 */ /* 0x000fe400078e02ff */
[-C--:B----4-:R-:W-:Y:S01]  /*15e0*/  HMUL2 R12, R17.H0_H0, R18.reuse.H0_H0 ;  /* 0x20000012110c7232 */ /* 0x090fe20000000800 */
[----:B------:R-:W0:Y:S08]  /*15f0*/  I2F.F16 R29, R29 ;  /* 0x0000001d001d7306 */ /* 0x000e300000200c00 */
[----:B------:R-:W1:Y:S01]  /*1600*/  I2F.F16 R19, R19 ;  /* 0x0000001300137306 */ /* 0x000e620000200c00 */
[----:B0-----:R-:W-:-:S07]  /*1610*/  HMUL2 R26, R29.H0_H0, R18.H0_H0 ;  /* 0x200000121d1a7232 */ /* 0x001fce0000000800 */
[----:B------:R-:W0:Y:S01]  /*1620*/  I2F.F16 R27, R31 ;  /* 0x0000001f001b7306 */ /* 0x000e220000200c00 */
[-C--:B-1----:R-:W-:Y:S02]  /*1630*/  HMUL2 R4, R19.H0_H0, R18.reuse.H0_H0 ;  /* 0x2000001213047232 */ /* 0x082fe40000000800 */
[----:B0-----:R-:W-:Y:S01]  /*1640*/  HMUL2 R27, R27.H0_H0, R18.H0_H0 ;  /* 0x200000121b1b7232 */ /* 0x001fe20000000800 */
[----:B------:R-:W-:Y:S06]  /*1650*/  @!P6 BRA `(.L_x_1815) ;  /* 0xfffffffc0060e947 */ /* 0x000fec000383ffff */
.L_x_1814:
[----:B------:R-:W-:Y:S02]  /*1660*/  LEA.HI R35, R35, R32, RZ, 0x5 ;  /* 0x0000002023237211 */ /* 0x000fe400078f28ff */
[----:B-1----:R-:W-:Y:S01]  /*1670*/  CS2R R6, SRZ ;  /* 0x0000000000067805 */ /* 0x002fe2000001ff00 */
        /* <DEDUP_REMOVED lines=8> */
.L_x_1816:
        /* <DEDUP_REMOVED lines=8> */
.L_x_1817:
        /* <DEDUP_REMOVED lines=10> */
.L_x_1818:
        /* <DEDUP_REMOVED lines=8> */
.L_x_1819:
        /* <DEDUP_REMOVED lines=9> */
.L_x_1820:
[----:B------:R-:W-:Y:S02]  /*1930*/  ISETP.GE.AND P0, PT, R22, R5, PT ;  /* 0x000000051600720c */ /* 0x000fe40003f06270 */
[----:B------:R-:W-:Y:S02]  /*1940*/  LEA R7, R14, R7, 0x3 ;  /* 0x000000070e077211 */ /* 0x000fe400078e18ff */
[----:B------:R-:W-:Y:S02]  /*1950*/  ISETP.GE.OR P0, PT, R22, UR5, P0 ;  /* 0x0000000516007c0c */ /* 0x000fe40008706670 */
[----:B------:R-:W-:Y:S02]  /*1960*/  IADD3 R6, R9, R7, R6 ;  /* 0x0000000709067210 */ /* 0x000fe40007ffe006 */
[----:B------:R-:W-:Y:S02]  /*1970*/  PRMT R20, RZ, 0x5410, RZ ;  /* 0x00005410ff147816 */ /* 0x000fe400000000ff */
[----:B------:R-:W-:-:S02]  /*1980*/  IADD3 R5, R11, R6, R8 ;  /* 0x000000060b057210 */ /* 0x000fc40007ffe008 */
[----:B------:R-:W-:Y:S02]  /*1990*/  PRMT R19, RZ, 0x5410, RZ ;  /* 0x00005410ff137816 */ /* 0x000fe400000000ff */
[----:B------:R-:W-:Y:S02]  /*19a0*/  PRMT R18, RZ, 0x5410, RZ ;  /* 0x00005410ff127816 */ /* 0x000fe400000000ff */
[----:B------:R-:W-:Y:S02]  /*19b0*/  PRMT R17, RZ, 0x5410, RZ ;  /* 0x00005410ff117816 */ /* 0x000fe400000000ff */
[----:B------:R-:W-:Y:S02]  /*19c0*/  PRMT R16, RZ, 0x5410, RZ ;  /* 0x00005410ff107816 */ /* 0x000fe400000000ff */
[----:B------:R-:W-:Y:S02]  /*19d0*/  PRMT R15, RZ, 0x5410, RZ ;  /* 0x00005410ff0f7816 */ /* 0x000fe400000000ff */
[----:B------:R-:W-:-:S02]  /*19e0*/  PRMT R14, RZ, 0x5410, RZ ;  /* 0x00005410ff0e7816 */ /* 0x000fc400000000ff */
[----:B------:R-:W-:Y:S01]  /*19f0*/  PRMT R13, RZ, 0x5410, RZ ;  /* 0x00005410ff0d7816 */ /* 0x000fe200000000ff */
[----:B------:R-:W-:Y:S06]  /*1a00*/  @P0 BRA `(.L_x_1821) ;  /* 0x0000007400f00947 */ /* 0x000fec0003800000 */
[----:B------:R-:W0:Y:S01]  /*1a10*/  S2UR UR5, SR_CgaCtaId ;  /* 0x00000000000579c3 */ /* 0x000e220000008800 */
[----:B------:R-:W-:Y:S01]  /*1a20*/  IMAD R5, R5, UR6, RZ ;  /* 0x0000000605057c24 */ /* 0x000fe2000f8e02ff */
[----:B------:R-:W-:Y:S01]  /*1a30*/  USHF.R.S32.HI UR4, URZ, 0x1f, UR6 ;  /* 0x0000001f3f047899 */ /* 0x000fe20008011406 */
[----:B------:R-:W-:Y:S01]  /*1a40*/  PRMT R3, R3, 0x9910, RZ ;  /* 0x0000991003037816 */ /* 0x000fe200000000ff */
[----:B------:R-:W-:Y:S01]  /*1a50*/  HADD2.F32 R12, -RZ, R12.H0_H0 ;  /* 0x2000000cff0c7230 */ /* 0x000fe20000004100 */
[----:B------:R-:W-:Y:S01]  /*1a60*/  SHF.R.S32.HI R7, RZ, 0x1f, R2 ;  /* 0x0000001fff077819 */ /* 0x000fe20000011402 */
[----:B------:R-:W-:Y:S01]  /*1a70*/  ULDC UR10, c[0x0][0x240] ;  /* 0x00009000000a7ab9 */ /* 0x000fe20000000800 */
[--C-:B------:R-:W-:Y:S02]  /*1a80*/  SHF.R.S32.HI R6, RZ, 0x1f, R5.reuse ;  /* 0x0000001fff067819 */ /* 0x100fe40000011405 */
[C---:B------:R-:W-:Y:S01]  /*1a90*/  IADD3 R8, P2, P3, R2.reuse, UR6, R5 ;  /* 0x0000000602087c10 */ /* 0x040fe2000fb5e005 */
[----:B------:R-:W-:Y:S01]  /*1aa0*/  ULDC.64 UR6, c[0x0][0x218] ;  /* 0x0000860000067ab9 */ /* 0x000fe20000000a00 */
[----:B------:R-:W-:-:S02]  /*1ab0*/  IADD3 R2, P4, R2, R5, RZ ;  /* 0x0000000502027210 */ /* 0x000fc40007f9e0ff */
[----:B------:R-:W-:Y:S02]  /*1ac0*/  ISETP.NE.AND P0, PT, R3, RZ, PT ;  /* 0x000000ff0300720c */ /* 0x000fe40003f05270 */
[----:B------:R-:W-:Y:S01]  /*1ad0*/  IADD3.X R3, R7, UR4, R6, P2, P3 ;  /* 0x0000000407037c10 */ /* 0x000fe200097e6406 */
[----:B------:R-:W-:Y:S01]  /*1ae0*/  UMOV UR4, 0x400 ;  /* 0x0000040000047882 */ /* 0x000fe20000000000 */
[----:B------:R-:W-:Y:S02]  /*1af0*/  IADD3.X R7, R6, R7, RZ, P4, !PT ;  /* 0x0000000706077210 */ /* 0x000fe400027fe4ff */
[----:B------:R-:W-:Y:S02]  /*1b00*/  LEA R5, P2, R8, UR6, 0x2 ;  /* 0x0000000608057c11 */ /* 0x000fe4000f8410ff */
[----:B------:R-:W-:Y:S01]  /*1b10*/  LEA R28, P3, R2, UR6, 0x2 ;  /* 0x00000006021c7c11 */ /* 0x000fe2000f8610ff */
[----:B------:R-:W-:Y:S01]  /*1b20*/  ULDC UR6, c[0x0][0x23c] ;  /* 0x00008f0000067ab9 */ /* 0x000fe20000000800 */
[----:B------:R-:W-:Y:S01]  /*1b30*/  ISETP.LT.OR P0, PT, R0, 0x4, !P0 ;  /* 0x000000040000780c */ /* 0x000fe20004701670 */
[----:B------:R-:W-:Y:S01]  /*1b40*/  HADD2.F32 R0, -RZ, R27.H0_H0 ;  /* 0x2000001bff007230 */ /* 0x000fe20000004100 */
[----:B------:R-:W-:Y:S01]  /*1b50*/  LEA.HI.X R6, R8, UR7, R3, 0x2, P2 ;  /* 0x0000000708067c11 */ /* 0x000fe200090f1403 */
[----:B------:R-:W-:Y:S01]  /*1b60*/  HADD2.F32 R3, -RZ, R26.H0_H0 ;  /* 0x2000001aff037230 */ /* 0x000fe20000004100 */
[----:B-----5:R-:W-:Y:S01]  /*1b70*/  LEA.HI.X R29, R2, UR7, R7, 0x2, P3 ;  /* 0x00000007021d7c11 */ /* 0x020fe200098f1407 */
[----:B------:R-:W-:Y:S01]  /*1b80*/  HADD2.F32 R2, -RZ, R4.H0_H0 ;  /* 0x20000004ff027230 */ /* 0x000fe20000004100 */
[----:B------:R-:W-:Y:S01]  /*1b90*/  PRMT R20, R20, 0x5410, RZ ;  /* 0x0000541014147816 */ /* 0x000fe200000000ff */
[----:B0-----:R-:W-:Y:S01]  /*1ba0*/  ULEA UR4, UR5, UR4, 0x18 ;  /* 0x0000000405047291 */ /* 0x001fe2000f8ec03f */
[----:B------:R-:W-:-:S11]  /*1bb0*/  ULDC UR7, c[0x0][0x258] ;  /* 0x0000960000077ab9 */ /* 0x000fd60000000800 */
.L_x_1838:
        /* <DEDUP_REMOVED lines=37> */
[----:B------:R5:W0:Y:S01]  /*1e10*/  I2F.F16 R30, R50 ;  /* 0x00000032001e7306 */ /* 0x000a220000200c00 */
[----:B------:R-:W-:-:S02]  /*1e20*/  IADD3 R4, R4, -0x80, RZ ;  /* 0xffffff8004047810 */ /* 0x000fc40007ffe0ff */
[----:B------:R-:W-:Y:S02]  /*1e30*/  SHF.R.U32.HI R5, RZ, 0x10, R5 ;  /* 0x00000010ff057819 */ /* 0x000fe40000011605 */
[----:B------:R-:W-:Y:S02]  /*1e40*/  LOP3.LUT R48, R46, 0xff, RZ, 0xc0, !PT ;  /* 0x000000ff2e307812 */ /* 0x000fe400078ec0ff */
[----:B------:R-:W-:Y:S01]  /*1e50*/  LOP3.LUT R5, R5, 0xff, RZ, 0xc0, !PT ;  /* 0x000000ff05057812 */ /* 0x000fe200078ec0ff */
[----:B------:R2:W0:Y:S01]  /*1e60*/  I2F.F16 R46, R4 ;  /* 0x00000004002e7306 */ /* 0x0004220000200c00 */
[----:B------:R-:W-:Y:S02]  /*1e70*/  IADD3 R49, R48, -0x80, RZ ;  /* 0xffffff8030317810 */ /* 0x000fe40007ffe0ff */
[----:B------:R-:W-:Y:S02]  /*1e80*/  SHF.R.U32.HI R48, RZ, 0x8, R6 ;  /* 0x00000008ff307819 */ /* 0x000fe40000011606 */
[----:B------:R-:W-:-:S02]  /*1e90*/  IADD3 R5, R5, -0x80, RZ ;  /* 0xffffff8005057810 */ /* 0x000fc40007ffe0ff */
[----:B-----5:R-:W-:Y:S01]  /*1ea0*/  LOP3.LUT R50, R48, 0xff, RZ, 0xc0, !PT ;  /* 0x000000ff30327812 */ /* 0x020fe200078ec0ff */
[----:B------:R-:W0:Y:S01]  /*1eb0*/  I2F.F16 R41, R41 ;  /* 0x0000002900297306 */ /* 0x000e220000200c00 */
[----:B--2---:R-:W-:Y:S02]  /*1ec0*/  SHF.R.U32.HI R4, RZ, 0x8, R7 ;  /* 0x00000008ff047819 */ /* 0x004fe40000011607 */
[----:B------:R-:W-:Y:S02]  /*1ed0*/  SHF.R.U32.HI R6, RZ, 0x10, R6 ;  /* 0x00000010ff067819 */ /* 0x000fe40000011606 */
[----:B------:R-:W-:Y:S02]  /*1ee0*/  LOP3.LUT R4, R4, 0xff, RZ, 0xc0, !PT ;  /* 0x000000ff04047812 */ /* 0x000fe400078ec0ff */
[----:B------:R-:W-:Y:S01]  /*1ef0*/  LOP3.LUT R6, R6, 0xff, RZ, 0xc0, !PT ;  /* 0x000000ff06067812 */ /* 0x000fe200078ec0ff */
[----:B------:R2:W0:Y:S01]  /*1f00*/  I2F.F16 R48, R5 ;  /* 0x0000000500307306 */ /* 0x0004220000200c00 */
[----:B------:R-:W-:-:S02]  /*1f10*/  IADD3 R53, R4, -0x80, RZ ;  /* 0xffffff8004357810 */ /* 0x000fc40007ffe0ff */
[----:B------:R-:W-:Y:S02]  /*1f20*/  SHF.R.U32.HI R4, RZ, 0x8, R8 ;  /* 0x00000008ff047819 */ /* 0x000fe40000011608 */
[----:B------:R-:W-:Y:S02]  /*1f30*/  IADD3 R6, R6, -0x80, RZ ;  /* 0xffffff8006067810 */ /* 0x000fe40007ffe0ff */
[----:B------:R-:W-:Y:S01]  /*1f40*/  LOP3.LUT R4, R4, 0xff, RZ, 0xc0, !PT ;  /* 0x000000ff04047812 */ /* 0x000fe200078ec0ff */
[----:B------:R-:W0:Y:S01]  /*1f50*/  I2F.F16 R35, R35 ;  /* 0x0000002300237306 */ /* 0x000e220000200c00 */
[----:B--2---:R-:W-:Y:S02]  /*1f60*/  SHF.R.U32.HI R5, RZ, 0x8, R9 ;  /* 0x00000008ff057819 */ /* 0x004fe40000011609 */
[----:B------:R-:W-:Y:S02]  /*1f70*/  IADD3 R4, R4, -0x80, RZ ;  /* 0xffffff8004047810 */ /* 0x000fe40007ffe0ff */
[----:B------:R-:W-:-:S02]  /*1f80*/  LOP3.LUT R5, R5, 0xff, RZ, 0xc0, !PT ;  /* 0x000000ff05057812 */ /* 0x000fc400078ec0ff */
[----:B------:R-:W-:Y:S01]  /*1f90*/  IADD3 R51, R50, -0x80, RZ ;  /* 0xffffff8032337810 */ /* 0x000fe20007ffe0ff */
[----:B------:R2:W0:Y:S01]  /*1fa0*/  I2F.F16 R54, R4 ;  /* 0x0000000400367306 */ /* 0x0004220000200c00 */
[----:B------:R-:W-:Y:S02]  /*1fb0*/  IADD3 R5, R5, -0x80, RZ ;  /* 0xffffff8005057810 */ /* 0x000fe40007ffe0ff */
[----:B------:R-:W-:Y:S02]  /*1fc0*/  LEA.HI R40, R9, 0xffffff80, RZ, 0x8 ;  /* 0xffffff8009287811 */ /* 0x000fe400078f40ff */
[----:B------:R-:W-:Y:S02]  /*1fd0*/  LEA.HI R39, R10, 0xffffff80, RZ, 0x8 ;  /* 0xffffff800a277811 */ /* 0x000fe400078f40ff */
[----:B------:R-:W-:Y:S01]  /*1fe0*/  SHF.R.U32.HI R8, RZ, 0x10, R8 ;  /* 0x00000010ff087819 */ /* 0x000fe20000011608 */
[----:B------:R5:W0:Y:S01]  /*1ff0*/  I2F.F16 R50, R6 ;  /* 0x0000000600327306 */ /* 0x000a220000200c00 */
[----:B------:R-:W-:-:S02]  /*2000*/  SHF.R.U32.HI R9, RZ, 0x10, R9 ;  /* 0x00000010ff097819 */ /* 0x000fc40000011609 */
[----:B------:R-:W-:Y:S02]  /*2010*/  LEA.HI R42, R7, 0xffffff80, RZ, 0x8 ;  /* 0xffffff80072a7811 */ /* 0x000fe400078f40ff */
[----:B------:R-:W-:Y:S02]  /*2020*/  LEA.HI R38, R11, 0xffffff80, RZ, 0x8 ;  /* 0xffffff800b267811 */ /* 0x000fe400078f40ff */
[----:B--2---:R-:W-:Y:S01]  /*2030*/  SHF.R.U32.HI R4, RZ, 0x8, R11 ;  /* 0x00000008ff047819 */ /* 0x004fe2000001160b */
[----:B------:R2:W0:Y:S01]  /*2040*/  I2F.F16 R55, R5 ;  /* 0x0000000500377306 */ /* 0x0004220000200c00 */
[--C-:B-----5:R-:W-:Y:S02]  /*2050*/  SHF.R.U32.HI R6, RZ, 0x8, R10.reuse ;  /* 0x00000008ff067819 */ /* 0x120fe4000001160a */
[----:B------:R-:W-:Y:S02]  /*2060*/  SHF.R.U32.HI R10, RZ, 0x10, R10 ;  /* 0x00000010ff0a7819 */ /* 0x000fe4000001160a */
[----:B------:R-:W-:-:S02]  /*2070*/  SHF.R.U32.HI R7, RZ, 0x10, R7 ;  /* 0x00000010ff077819 */ /* 0x000fc40000011607 */
[----:B------:R-:W-:Y:S01]  /*2080*/  SHF.R.U32.HI R11, RZ, 0x10, R11 ;  /* 0x00000010ff0b7819 */ /* 0x000fe2000001160b */
[----:B------:R-:W0:Y:S01]  /*2090*/  I2F.F16 R42, R42 ;  /* 0x0000002a002a7306 */ /* 0x000e220000200c00 */
[----:B--2---:R-:W-:Y:S02]  /*20a0*/  PRMT R5, R23, 0x9910, RZ ;  /* 0x0000991017057816 */ /* 0x004fe400000000ff */
[----:B------:R-:W-:Y:S02]  /*20b0*/  LOP3.LUT R8, R8, 0xff, RZ, 0xc0, !PT ;  /* 0x000000ff08087812 */ /* 0x000fe400078ec0ff */
[----:B------:R-:W-:Y:S02]  /*20c0*/  LOP3.LUT R9, R9, 0xff, RZ, 0xc0, !PT ;  /* 0x000000ff09097812 */ /* 0x000fe400078ec0ff */
[----:B------:R-:W-:Y:S01]  /*20d0*/  LOP3.LUT R10, R10, 0xff, RZ, 0xc0, !PT ;  /* 0x000000ff0a0a7812 */ /* 0x000fe200078ec0ff */
[----:B------:R-:W2:Y:S01]  /*20e0*/  I2F.F16 R40, R40 ;  /* 0x0000002800287306 */ /* 0x000ea20000200c00 */
[----:B------:R-:W-:-:S02]  /*20f0*/  ISETP.NE.AND P2, PT, R5, RZ, PT ;  /* 0x000000ff0500720c */ /* 0x000fc40003f45270 */
[----:B------:R-:W-:Y:S02]  /*2100*/  LOP3.LUT R7, R7, 0xff, RZ, 0xc0, !PT ;  /* 0x000000ff07077812 */ /* 0x000fe400078ec0ff */
[----:B------:R-:W-:Y:S02]  /*2110*/  LOP3.LUT R6, R6, 0xff, RZ, 0xc0, !PT ;  /* 0x000000ff06067812 */ /* 0x000fe400078ec0ff */
[----:B------:R-:W-:Y:S01]  /*2120*/  LOP3.LUT R4, R4, 0xff, RZ, 0xc0, !PT ;  /* 0x000000ff04047812 */ /* 0x000fe200078ec0ff */
[----:B------:R-:W0:Y:S01]  /*2130*/  I2F.F16 R39, R39 ;  /* 0x0000002700277306 */ /* 0x000e220000200c00 */
[----:B------:R-:W-:Y:S02]  /*2140*/  LOP3.LUT R5, R11, 0xff, RZ, 0xc0, !PT ;  /* 0x000000ff0b057812 */ /* 0x000fe400078ec0ff */
        /* <DEDUP_REMOVED lines=29> */
[--C-:B0-----:R-:W-:Y:S02]  /*2320*/  HADD2.F32 R58, -RZ, R4.reuse.H0_H0 ;  /* 0x20000004ff3a7230 */ /* 0x101fe40000004100 */
[----:B------:R-:W-:-:S03]  /*2330*/  HADD2.F32 R4, -RZ, R4.H1_H1 ;  /* 0x30000004ff047230 */ /* 0x000fc60000004100 */
[----:B------:R-:W-:Y:S01]  /*2340*/  FFMA.FTZ R60, R59, R58, RZ ;  /* 0x0000003a3b3c7223 */ /* 0x000fe200000100ff */
[----:B------:R-:W-:Y:S01]  /*2350*/  FFMA.FTZ R63, R58, R61, RZ ;  /* 0x0000003d3a3f7223 */ /* 0x000fe200000100ff */
[----:B------:R-:W-:Y:S02]  /*2360*/  HADD2.F32 R59, -RZ, R47.H0_H0 ;  /* 0x2000002fff3b7230 */ /* 0x000fe40000004100 */
[----:B------:R-:W-:-:S03]  /*2370*/  HADD2.F32 R61, -RZ, R49.H0_H0 ;  /* 0x20000031ff3d7230 */ /* 0x000fc60000004100 */
[----:B------:R-:W-:Y:S01]  /*2380*/  FFMA.FTZ R60, R59, R4, R60 ;  /* 0x000000043b3c7223 */ /* 0x000fe2000001003c */
[----:B------:R-:W-:Y:S02]  /*2390*/  HADD2.F32 R59, -RZ, R5.H0_H0 ;  /* 0x20000005ff3b7230 */ /* 0x000fe40000004100 */
[----:B------:R-:W-:Y:S01]  /*23a0*/  FFMA.FTZ R64, R4, R61, R63 ;  /* 0x0000003d04407223 */ /* 0x000fe2000001003f */
[----:B------:R-:W-:Y:S02]  /*23b0*/  HADD2.F32 R61, -RZ, R46.H0_H0 ;  /* 0x2000002eff3d7230 */ /* 0x000fe40000004100 */
[----:B------:R-:W-:-:S03]  /*23c0*/  HADD2.F32 R63, -RZ, R48.H0_H0 ;  /* 0x20000030ff3f7230 */ /* 0x000fc60000004100 */
[----:B------:R-:W-:Y:S01]  /*23d0*/  FFMA.FTZ R62, R61, R59, R60 ;  /* 0x0000003b3d3e7223 */ /* 0x000fe2000001003c */
[----:B------:R-:W-:Y:S02]  /*23e0*/  HADD2.F32 R60, -RZ, R5.H1_H1 ;  /* 0x30000005ff3c7230 */ /* 0x000fe40000004100 */
[----:B------:R-:W-:Y:S01]  /*23f0*/  FFMA.FTZ R63, R59, R63, R64 ;  /* 0x0000003f3b3f7223 */ /* 0x000fe20000010040 */
[----:B------:R-:W-:Y:S02]  /*2400*/  HADD2.F32 R5, -RZ, R45.H0_H0 ;  /* 0x2000002dff057230 */ /* 0x000fe40000004100 */
[----:B------:R-:W-:-:S03]  /*2410*/  HADD2.F32 R61, -RZ, R44.H0_H0 ;  /* 0x2000002cff3d7230 */ /* 0x000fc60000004100 */
[----:B------:R-:W-:Y:S01]  /*2420*/  FFMA.FTZ R62, R5, R60, R62 ;  /* 0x0000003c053e7223 */ /* 0x000fe2000001003e */
[----:B------:R-:W-:Y:S02]  /*2430*/  HADD2.F32 R5, -RZ, R33.H0_H0 ;  /* 0x20000021ff057230 */ /* 0x000fe40000004100 */
[----:B------:R-:W-:Y:S01]  /*2440*/  FFMA.FTZ R64, R60, R61, R63 ;  /* 0x0000003d3c407223 */ /* 0x000fe2000001003f */
[----:B-1----:R-:W-:Y:S02]  /*2450*/  HADD2.F32 R61, -RZ, R6.H0_H0 ;  /* 0x20000006ff3d7230 */ /* 0x002fe40000004100 */
[----:B------:R-:W-:Y:S02]  /*2460*/  HADD2.F32 R63, -RZ, R32.H0_H0 ;  /* 0x20000020ff3f7230 */ /* 0x000fe40000004100 */
        /* <DEDUP_REMOVED lines=18> */
[----:B------:R-:W-:Y:S01]  /*2590*/  FFMA.FTZ R65, R58, R65, RZ ;  /* 0x000000413a417223 */ /* 0x000fe200000100ff */
[----:B------:R-:W-:Y:S01]  /*25a0*/  FMUL.FTZ R63, R12, R63 ;  /* 0x0000003f0c3f7220 */ /* 0x000fe20000410000 */
[----:B------:R-:W-:Y:S01]  /*25b0*/  FFMA.FTZ R66, R58, R5, RZ ;  /* 0x000000053a427223 */ /* 0x000fe200000100ff */
[----:B------:R-:W-:-:S02]  /*25c0*/  HADD2.F32 R5, -RZ, R51.H0_H0 ;  /* 0x20000033ff057230 */ /* 0x000fc40000004100 */
[----:B------:R-:W-:Y:S01]  /*25d0*/  FMUL.FTZ R64, R3, R64 ;  /* 0x0000004003407220 */ /* 0x000fe20000410000 */
[----:B------:R-:W-:Y:S02]  /*25e0*/  F2FP.F16.F32.PACK_AB R63, RZ, R63 ;  /* 0x0000003fff3f723e */ /* 0x000fe400000000ff */
[----:B------:R-:W-:Y:S01]  /*25f0*/  FFMA.FTZ R58, R4, R5, R65 ;  /* 0x00000005043a7223 */ /* 0x000fe20000010041 */
[----:B------:R-:W-:Y:S01]  /*2600*/  HADD2.F32 R5, -RZ, R53.H0_H0 ;  /* 0x20000035ff057230 */ /* 0x000fe20000004100 */
[----:B------:R-:W-:-:S04]  /*2610*/  F2FP.F16.F32.PACK_AB R64, RZ, R64 ;  /* 0x00000040ff40723e */ /* 0x000fc800000000ff */
[----:B------:R-:W-:Y:S01]  /*2620*/  FFMA.FTZ R66, R4, R5, R66 ;  /* 0x0000000504427223 */ /* 0x000fe20000010042 */
[----:B------:R-:W-:Y:S01]  /*2630*/  HADD2.F32 R5, -RZ, R52.H0_H0 ;  /* 0x20000034ff057230 */ /* 0x000fe20000004100 */
[----:B------:R-:W-:Y:S01]  /*2640*/  PRMT R63, R63, 0x5410, R64 ;  /* 0x000054103f3f7816 */ /* 0x000fe20000000040 */
[----:B------:R-:W-:-:S03]  /*2650*/  HADD2.F32 R4, -RZ, R50.H0_H0 ;  /* 0x20000032ff047230 */ /* 0x000fc60000004100 */
[C---:B------:R-:W-:Y:S01]  /*2660*/  FFMA.FTZ R66, R59.reuse, R5, R66 ;  /* 0x000000053b427223 */ /* 0x040fe20000010042 */
[----:B------:R-:W-:Y:S02]  /*2670*/  HADD2.F32 R5, -RZ, R43.H0_H0 ;  /* 0x2000002bff057230 */ /* 0x000fe40000004100 */
[----:B------:R-:W-:Y:S01]  /*2680*/  FFMA.FTZ R65, R59, R4, R58 ;  /* 0x000000043b417223 */ /* 0x000fe2000001003a */
[----:B------:R-:W-:Y:S01]  /*2690*/  HADD2.F32 R59, -RZ, R42.H0_H0 ;  /* 0x2000002aff3b7230 */ /* 0x000fe20000004100 */
[----:B------:R-:W-:Y:S01]  /*26a0*/  HFMA2.MMA R13, R63, 1, 1, R13 ;  /* 0x3c003c003f0d7835 */ /* 0x000fe2000000000d */
        /* <DEDUP_REMOVED lines=11> */
[----:B------:R-:W-:-:S03]  /*2760*/  FFMA.FTZ R61, R6, R61, R66 ;  /* 0x0000003d063d7223 */ /* 0x000fc60000010042 */
[C---:B------:R-:W-:Y:S01]  /*2770*/  FFMA.FTZ R6, R62.reuse, R4, R5 ;  /* 0x000000043e067223 */ /* 0x040fe20000010005 */
[----:B------:R-:W-:Y:S02]  /*2780*/  HADD2.F32 R4, -RZ, R39.H0_H0 ;  /* 0x20000027ff047230 */ /* 0x000fe40000004100 */
[----:B------:R-:W-:Y:S01]  /*2790*/  FFMA.FTZ R61, R62, R58, R61 ;  /* 0x0000003a3e3d7223 */ /* 0x000fe2000001003d */
[----:B------:R-:W-:Y:S02]  /*27a0*/  HADD2.F32 R58, -RZ, R38.H0_H0 ;  /* 0x20000026ff3a7230 */ /* 0x000fe40000004100 */
[----:B------:R-:W-:-:S03]  /*27b0*/  FFMA.FTZ R5, R7, R4, R6 ;  /* 0x0000000407057223 */ /* 0x000fc60000010006 */
[----:B------:R-:W-:Y:S01]  /*27c0*/  FFMA.FTZ R61, R7, R58, R61 ;  /* 0x0000003a073d7223 */ /* 0x000fe2000001003d */
[----:B------:R-:W-:-:S03]  /*27d0*/  FMUL.FTZ R5, R2, R5 ;  /* 0x0000000502057220 */ /* 0x000fc60000410000 */
[----:B------:R-:W-:Y:S02]  /*27e0*/  FMUL.FTZ R61, R0, R61 ;  /* 0x0000003d003d7220 */ /* 0x000fe40000410000 */
[----:B------:R-:W-:-:S03]  /*27f0*/  F2FP.F16.F32.PACK_AB R5, RZ, R5 ;  /* 0x00000005ff05723e */ /* 0x000fc600000000ff */
[----:B------:R-:W-:-:S04]  /*2800*/  F2FP.F16.F32.PACK_AB R61, RZ, R61 ;  /* 0x0000003dff3d723e */ /* 0x000fc800000000ff */
[----:B------:R-:W-:-:S05]  /*2810*/  PRMT R5, R5, 0x5410, R61 ;  /* 0x0000541005057816 */ /* 0x000fca000000003d */
[----:B------:R-:W-:-:S07]  /*2820*/  HADD2 R14, R5, R14 ;  /* 0x0000000e050e7230 */ /* 0x000fce0000000000 */
.L_x_1823:
        /* <DEDUP_REMOVED lines=17> */
[----:B------:R-:W-:Y:S02]  /*2940*/  HADD2.F32 R59, -RZ, R47.H0_H0 ;  /* 0x2000002fff3b7230 */ /* 0x000fe40000004100 */
[----:B------:R-:W-:Y:S01]  /*2950*/  FFMA.FTZ R58, R58, R60, RZ ;  /* 0x0000003c3a3a7223 */ /* 0x000fe200000100ff */
[-C--:B------:R-:W-:Y:S01]  /*2960*/  FFMA.FTZ R63, R63, R61.reuse, R4 ;  /* 0x0000003d3f3f7223 */ /* 0x080fe20000010004 */
[----:B------:R-:W-:Y:S02]  /*2970*/  HADD2.F32 R4, -RZ, R46.H0_H0 ;  /* 0x2000002eff047230 */ /* 0x000fe40000004100 */
[----:B------:R-:W-:Y:S01]  /*2980*/  FFMA.FTZ R59, R59, R61, R58 ;  /* 0x0000003d3b3b7223 */ /* 0x000fe2000001003a */
[----:B------:R-:W-:-:S05]  /*2990*/  HADD2.F32 R58, -RZ, R5.H0_H0 ;  /* 0x20000005ff3a7230 */ /* 0x000fca0000004100 */
[-C--:B------:R-:W-:Y:S01]  /*29a0*/  FFMA.FTZ R4, R4, R58.reuse, R59 ;  /* 0x0000003a04047223 */ /* 0x080fe2000001003b */
[----:B------:R-:W-:Y:S01]  /*29b0*/  FFMA.FTZ R62, R62, R58, R63 ;  /* 0x0000003a3e3e7223 */ /* 0x000fe2000001003f */
[----:B------:R-:W-:Y:S02]  /*29c0*/  HADD2.F32 R59, -RZ, R5.H1_H1 ;  /* 0x30000005ff3b7230 */ /* 0x000fe40000004100 */
[----:B------:R-:W-:Y:S02]  /*29d0*/  HADD2.F32 R63, -RZ, R44.H0_H0 ;  /* 0x2000002cff3f7230 */ /* 0x000fe40000004100 */
[----:B------:R-:W-:-:S03]  /*29e0*/  HADD2.F32 R5, -RZ, R45.H0_H0 ;  /* 0x2000002dff057230 */ /* 0x000fc60000004100 */
[-C--:B------:R-:W-:Y:S01]  /*29f0*/  FFMA.FTZ R63, R63, R59.reuse, R62 ;  /* 0x0000003b3f3f7223 */ /* 0x080fe2000001003e */
[--C-:B-1----:R-:W-:Y:S02]  /*2a00*/  HADD2.F32 R62, -RZ, R6.reuse.H0_H0 ;  /* 0x20000006ff3e7230 */ /* 0x102fe40000004100 */
[----:B------:R-:W-:Y:S01]  /*2a10*/  FFMA.FTZ R5, R5, R59, R4 ;  /* 0x0000003b05057223 */ /* 0x000fe20000010004 */
[----:B------:R-:W-:Y:S02]  /*2a20*/  HADD2.F32 R4, -RZ, R33.H0_H0 ;  /* 0x20000021ff047230 */ /* 0x000fe40000004100 */
[----:B------:R-:W-:Y:S02]  /*2a30*/  HADD2.F32 R6, -RZ, R6.H1_H1 ;  /* 0x30000006ff067230 */ /* 0x000fe40000004100 */
[-C--:B------:R-:W-:Y:S01]  /*2a40*/  FFMA.FTZ R63, R64, R62.reuse, R63 ;  /* 0x0000003e403f7223 */ /* 0x080fe2000001003f */
[----:B------:R-:W-:Y:S02]  /*2a50*/  HADD2.F32 R64, -RZ, R55.H0_H0 ;  /* 0x20000037ff407230 */ /* 0x000fe40000004100 */
[----:B------:R-:W-:Y:S01]  /*2a60*/  FFMA.FTZ R5, R4, R62, R5 ;  /* 0x0000003e04057223 */ /* 0x000fe20000010005 */
[----:B------:R-:W-:-:S02]  /*2a70*/  HADD2.F32 R4, -RZ, R54.H0_H0 ;  /* 0x20000036ff047230 */ /* 0x000fc40000004100 */
[-C--:B------:R-:W-:Y:S01]  /*2a80*/  FFMA.FTZ R64, R64, R6.reuse, R63 ;  /* 0x0000000640407223 */ /* 0x080fe2000001003f */
[--C-:B------:R-:W-:Y:S02]  /*2a90*/  HADD2.F32 R63, -RZ, R7.reuse.H0_H0 ;  /* 0x20000007ff3f7230 */ /* 0x100fe40000004100 */
[----:B------:R-:W-:Y:S01]  /*2aa0*/  FFMA.FTZ R4, R4, R6, R5 ;  /* 0x0000000604047223 */ /* 0x000fe20000010005 */
[----:B------:R-:W-:Y:S02]  /*2ab0*/  HADD2.F32 R5, -RZ, R8.H0_H0 ;  /* 0x20000008ff057230 */ /* 0x000fe40000004100 */
[----:B------:R-:W-:Y:S02]  /*2ac0*/  HADD2.F32 R7, -RZ, R7.H1_H1 ;  /* 0x30000007ff077230 */ /* 0x000fe40000004100 */
[-C--:B------:R-:W-:Y:S01]  /*2ad0*/  FFMA.FTZ R64, R65, R63.reuse, R64 ;  /* 0x0000003f41407223 */ /* 0x080fe20000010040 */
[----:B------:R-:W-:Y:S02]  /*2ae0*/  HADD2.F32 R65, -RZ, R41.H0_H0 ;  /* 0x20000029ff417230 */ /* 0x000fe40000004100 */
[----:B------:R-:W-:Y:S01]  /*2af0*/  FFMA.FTZ R4, R5, R63, R4 ;  /* 0x0000003f05047223 */ /* 0x000fe20000010004 */
[----:B------:R-:W-:-:S03]  /*2b00*/  HADD2.F32 R5, -RZ, R40.H0_H0 ;  /* 0x20000028ff057230 */ /* 0x000fc60000004100 */
[-C--:B------:R-:W-:Y:S01]  /*2b10*/  FFMA.FTZ R65, R65, R7.reuse, R4 ;  /* 0x0000000741417223 */ /* 0x080fe20000010004 */
[----:B------:R-:W-:Y:S02]  /*2b20*/  HADD2.F32 R4, -RZ, R35.H0_H0 ;  /* 0x20000023ff047230 */ /* 0x000fe40000004100 */
[----:B------:R-:W-:Y:S01]  /*2b30*/  FFMA.FTZ R64, R5, R7, R64 ;  /* 0x0000000705407223 */ /* 0x000fe20000010040 */
[----:B------:R-:W-:Y:S02]  /*2b40*/  HADD2.F32 R5, -RZ, R34.H0_H0 ;  /* 0x20000022ff057230 */ /* 0x000fe40000004100 */
[----:B------:R-:W-:Y:S01]  /*2b50*/  FMUL.FTZ R65, R12, R65 ;  /* 0x000000410c417220 */ /* 0x000fe20000410000 */
[----:B------:R-:W-:Y:S01]  /*2b60*/  FFMA.FTZ R4, R4, R60, RZ ;  /* 0x0000003c04047223 */ /* 0x000fe200000100ff */
[----:B------:R-:W-:Y:S01]  /*2b70*/  FMUL.FTZ R64, R3, R64 ;  /* 0x0000004003407220 */ /* 0x000fe20000410000 */
[----:B------:R-:W-:Y:S01]  /*2b80*/  FFMA.FTZ R60, R5, R60, RZ ;  /* 0x0000003c053c7223 */ /* 0x000fe200000100ff */
[----:B------:R-:W-:Y:S01]  /*2b90*/  HADD2.F32 R5, -RZ, R51.H0_H0 ;  /* 0x20000033ff057230 */ /* 0x000fe20000004100 */
[----:B------:R-:W-:-:S02]  /*2ba0*/  F2FP.F16.F32.PACK_AB R65, RZ, R65 ;  /* 0x00000041ff41723e */ /* 0x000fc400000000ff */
[----:B------:R-:W-:Y:S02]  /*2bb0*/  F2FP.F16.F32.PACK_AB R64, RZ, R64 ;  /* 0x00000040ff40723e */ /* 0x000fe400000000ff */
[-C--:B------:R-:W-:Y:S01]  /*2bc0*/  FFMA.FTZ R5, R5, R61.reuse, R4 ;  /* 0x0000003d05057223 */ /* 0x080fe20000010004 */
[----:B------:R-:W-:Y:S01]  /*2bd0*/  FFMA.FTZ R61, R67, R61, R60 ;  /* 0x0000003d433d7223 */ /* 0x000fe2000001003c */
[----:B------:R-:W-:Y:S01]  /*2be0*/  HADD2.F32 R4, -RZ, R50.H0_H0 ;  /* 0x20000032ff047230 */ /* 0x000fe20000004100 */
[----:B------:R-:W-:Y:S01]  /*2bf0*/  PRMT R65, R65, 0x5410, R64 ;  /* 0x0000541041417816 */ /* 0x000fe20000000040 */
[----:B------:R-:W-:-:S03]  /*2c00*/  HADD2.F32 R60, -RZ, R52.H0_H0 ;  /* 0x20000034ff3c7230 */ /* 0x000fc60000004100 */
[-C--:B------:R-:W-:Y:S01]  /*2c10*/  FFMA.FTZ R4, R4, R58.reuse, R5 ;  /* 0x0000003a04047223 */ /* 0x080fe20000010005 */
[----:B------:R-:W-:Y:S02]  /*2c20*/  HADD2.F32 R5, -RZ, R43.H0_H0 ;  /* 0x2000002bff057230 */ /* 0x000fe40000004100 */
[----:B------:R-:W-:Y:S01]  /*2c30*/  FFMA.FTZ R58, R60, R58, R61 ;  /* 0x0000003a3c3a7223 */ /* 0x000fe2000001003d */
[----:B------:R-:W-:Y:S01]  /*2c40*/  HADD2.F32 R61, -RZ, R42.H0_H0 ;  /* 0x2000002aff3d7230 */ /* 0x000fe20000004100 */
[----:B------:R-:W-:Y:S01]  /*2c50*/  HFMA2.MMA R15, R65, 1, 1, R15 ;  /* 0x3c003c00410f7835 */ /* 0x000fe2000000000f */
        /* <DEDUP_REMOVED lines=24> */
.L_x_1824:
        /* <DEDUP_REMOVED lines=90> */
.L_x_1825:
        /* <DEDUP_REMOVED lines=50> */
[----:B------:R-:W-:Y:S02]  /*36a0*/  HADD2.F32 R6, -RZ, R6.H1_H1 ;  /* 0x30000006ff067230 */ /* 0x000fe40000004100 */
[----:B------:R-:W-:Y:S02]  /*36b0*/  HADD2.F32 R30, -RZ, R55.H0_H0 ;  /* 0x20000037ff1e7230 */ /* 0x000fe40000004100 */
[-C--:B------:R-:W-:Y:S01]  /*36c0*/  FFMA.FTZ R31, R35, R33.reuse, R36 ;  /* 0x00000021231f7223 */ /* 0x080fe20000010024 */
[-C--:B------:R-:W-:Y:S01]  /*36d0*/  FFMA.FTZ R35, R37, R33.reuse, R46 ;  /* 0x0000002125237223 */ /* 0x080fe2000001002e */
[----:B------:R-:W-:Y:S02]  /*36e0*/  HADD2.F32 R32, -RZ, R11.H0_H0 ;  /* 0x2000000bff207230 */ /* 0x000fe40000004100 */
        /* <DEDUP_REMOVED lines=13> */
[----:B------:R-:W-:Y:S02]  /*37c0*/  HADD2.F32 R9, -RZ, R40.H0_H0 ;  /* 0x20000028ff097230 */ /* 0x000fe40000004100 */
[----:B------:R-:W-:Y:S01]  /*37d0*/  FFMA.FTZ R4, R30, R4, R33 ;  /* 0x000000041e047223 */ /* 0x000fe20000010021 */
[----:B------:R-:W-:Y:S02]  /*37e0*/  HADD2.F32 R11, -RZ, R38.H0_H0 ;  /* 0x20000026ff0b7230 */ /* 0x000fe40000004100 */
        /* <DEDUP_REMOVED lines=16> */
.L_x_1822:
[----:B0-----:R-:W-:-:S05]  /*38f0*/  MOV R5, UR6 ;  /* 0x0000000600057c02 */ /* 0x001fca0008000f00 */
        /* <DEDUP_REMOVED lines=200> */
.L_x_1827:
        /* <DEDUP_REMOVED lines=91> */
.L_x_1828:
        /* <DEDUP_REMOVED lines=90> */
.L_x_1829:
        /* <DEDUP_REMOVED lines=87> */
.L_x_1826:
        /* <DEDUP_REMOVED lines=201> */
.L_x_1831:
        /* <DEDUP_REMOVED lines=91> */
.L_x_1832:
        /* <DEDUP_REMOVED lines=90> */
.L_x_1833:
        /* <DEDUP_REMOVED lines=87> */
.L_x_1830:
        /* <DEDUP_REMOVED lines=201> */
.L_x_1835:
        /* <DEDUP_REMOVED lines=91> */
.L_x_1836:
        /* <DEDUP_REMOVED lines=90> */
.L_x_1837:
        /* <DEDUP_REMOVED lines=87> */
.L_x_1834:
        /* <DEDUP_REMOVED lines=15> */
.L_x_1821:
        /* <DEDUP_REMOVED lines=18> */
.L_x_1842:
[----:B------:R-:W0:Y:S02]  /*92f0*/  LDS R2, [R0] ;  /* 0x0000000000027984 */ /* 0x000e240000000800 */
[----:B0-----:R-:W-:-:S10]  /*9300*/  HFMA2.MMA R3, R2, 1, 1, R13 ;  /* 0x3c003c0002037835 */ /* 0x001fd4000000000d */
[----:B------:R-:W0:Y:S02]  /*9310*/  ATOMS.CAST.SPIN R3, [R0], R2, R3 ;  /* 0x000000020003738d */ /* 0x000e240001800003 */
[----:B0-----:R-:W-:-:S13]  /*9320*/  ISETP.EQ.U32.AND P0, PT, R3, 0x1, PT ;  /* 0x000000010300780c */ /* 0x001fda0003f02070 */
[----:B------:R-:W-:Y:S05]  /*9330*/  @!P0 BRA `(.L_x_1842) ;  /* 0xfffffffc00ec8947 */ /* 0x000fea000383ffff */
[----:B------:R-:W-:Y:S05]  /*9340*/  BRA `(.L_x_1840) ;  /* 0x00000000000c7947 */ /* 0x000fea0003800000 */
.L_x_1841:
[----:B------:R-:W2:Y:S02]  /*9350*/  LD.E R0, desc[UR8][R4.64] ;  /* 0x0000000804007980 */ /* 0x000ea4000c101900 */
[----:B--2---:R-:W-:-:S05]  /*9360*/  IADD3 R3, R13, R0, RZ ;  /* 0x000000000d037210 */ /* 0x004fca0007ffe0ff */
[----:B------:R0:W-:Y:S02]  /*9370*/  ST.E desc[UR8][R4.64], R3 ;  /* 0x0000000304007985 */ /* 0x0001e4000c101908 */
.L_x_1840:
[----:B------:R-:W-:Y:S05]  /*9380*/  BSYNC B0 ;  /* 0x0000000000007941 */ /* 0x000fea0003800000 */
.L_x_1839:
[----:B------:R1:W-:Y:S01]  /*9390*/  ATOM.E.ADD.F16x2.RN.STRONG.GPU P0, RZ, desc[UR8][R4.64+0x4], R14 ;  /* 0x0000040e04ff79a2 */ /* 0x0003e2000810e1c8 */
[----:B------:R-:W-:Y:S04]  /*93a0*/  BSSY B0, `(.L_x_1843) ;  /* 0x000000f000007945 */ /* 0x000fe80003800000 */
[----:B-1----:R-:W-:Y:S05]  /*93b0*/  @P0 BRA `(.L_x_1844) ;  /* 0x0000000000340947 */ /* 0x002fea0003800000 */
[----:B------:R-:W1:Y:S02]  /*93c0*/  QSPC.E.S P0, RZ, [R4+0x4] ;  /* 0x0000040004ff73aa */ /* 0x000e640000000500 */
[----:B-1----:R-:W-:Y:S05]  /*93d0*/  @!P0 BRA `(.L_x_1845) ;  /* 0x0000000000208947 */ /* 0x002fea0003800000 */
[----:B------:R-:W-:-:S04]  /*93e0*/  MOV R2, R4 ;  /* 0x0000000400027202 */ /* 0x000fc80000000f00 */
[----:B------:R-:W-:-:S07]  /*93f0*/  MOV R0, R2 ;  /* 0x0000000200007202 */ /* 0x000fce0000000f00 */
.L_x_1846:
[----:B------:R-:W0:Y:S02]  /*9400*/  LDS R2, [R0+0x4] ;  /* 0x0000040000027984 */ /* 0x000e240000000800 */
[----:B0-----:R-:W-:-:S06]  /*9410*/  HADD2 R3, R2, R14 ;  /* 0x0000000e02037230 */ /* 0x001fcc0000000000 */
[----:B------:R-:W0:Y:S02]  /*9420*/  ATOMS.CAST.SPIN R3, [R0+0x4], R2, R3 ;  /* 0x000004020003738d */ /* 0x000e240001800003 */
[----:B0-----:R-:W-:-:S13]  /*9430*/  ISETP.EQ.U32.AND P0, PT, R3, 0x1, PT ;  /* 0x000000010300780c */ /* 0x001fda0003f02070 */
[----:B------:R-:W-:Y:S05]  /*9440*/  @!P0 BRA `(.L_x_1846) ;  /* 0xfffffffc00ec8947 */ /* 0x000fea000383ffff */
[----:B------:R-:W-:Y:S05]  /*9450*/  BRA `(.L_x_1844) ;  /* 0x00000000000c7947 */ /* 0x000fea0003800000 */
.L_x_1845:
[----:B------:R-:W0:Y:S02]  /*9460*/  LD.E R0, desc[UR8][R4.64+0x4] ;  /* 0x0000040804007980 */ /* 0x000e24000c101900 */
[----:B0-----:R-:W-:-:S05]  /*9470*/  IADD3 R3, R14, R0, RZ ;  /* 0x000000000e037210 */ /* 0x001fca0007ffe0ff */
[----:B------:R1:W-:Y:S02]  /*9480*/  ST.E desc[UR8][R4.64+0x4], R3 ;  /* 0x0000040304007985 */ /* 0x0003e4000c101908 */
.L_x_1844:
[----:B------:R-:W-:Y:S05]  /*9490*/  BSYNC B0 ;  /* 0x0000000000007941 */ /* 0x000fea0003800000 */
.L_x_1843:
        /* <DEDUP_REMOVED lines=11> */
.L_x_1850:
[----:B------:R-:W0:Y:S02]  /*9550*/  LDS R2, [R0] ;  /* 0x0000000000027984 */ /* 0x000e240000000800 */
[----:B0-----:R-:W-:-:S10]  /*9560*/  HFMA2.MMA R3, R2, 1, 1, R15 ;  /* 0x3c003c0002037835 */ /* 0x001fd4000000000f */
[----:B------:R-:W0:Y:S02]  /*9570*/  ATOMS.CAST.SPIN R3, [R0], R2, R3 ;  /* 0x000000020003738d */ /* 0x000e240001800003 */
[----:B0-----:R-:W-:-:S13]  /*9580*/  ISETP.EQ.U32.AND P0, PT, R3, 0x1, PT ;  /* 0x000000010300780c */ /* 0x001fda0003f02070 */
[----:B------:R-:W-:Y:S05]  /*9590*/  @!P0 BRA `(.L_x_1850) ;  /* 0xfffffffc00ec8947 */ /* 0x000fea000383ffff */
[----:B------:R-:W-:Y:S05]  /*95a0*/  BRA `(.L_x_1848) ;  /* 0x00000000000c7947 */ /* 0x000fea0003800000 */
.L_x_1849:
[----:B------:R-:W2:Y:S02]  /*95b0*/  LD.E R0, desc[UR8][R4.64] ;  /* 0x0000000804007980 */ /* 0x000ea4000c101900 */
[----:B--2---:R-:W-:-:S05]  /*95c0*/  IADD3 R3, R15, R0, RZ ;  /* 0x000000000f037210 */ /* 0x004fca0007ffe0ff */
[----:B------:R0:W-:Y:S02]  /*95d0*/  ST.E desc[UR8][R4.64], R3 ;  /* 0x0000000304007985 */ /* 0x0001e4000c101908 */
.L_x_1848:
[----:B------:R-:W-:Y:S05]  /*95e0*/  BSYNC B0 ;  /* 0x0000000000007941 */ /* 0x000fea0003800000 */
.L_x_1847:
[----:B------:R1:W-:Y:S01]  /*95f0*/  ATOM.E.ADD.F16x2.RN.STRONG.GPU P0, RZ, desc[UR8][R4.64+0x4], R16 ;  /* 0x0000041004ff79a2 */ /* 0x0003e2000810e1c8 */
[----:B------:R-:W-:Y:S04]  /*9600*/  BSSY B0, `(.L_x_1851) ;  /* 0x000000f000007945 */ /* 0x000fe80003800000 */
[----:B-1----:R-:W-:Y:S05]  /*9610*/  @P0 BRA `(.L_x_1852) ;  /* 0x0000000000340947 */ /* 0x002fea0003800000 */
[----:B------:R-:W1:Y:S02]  /*9620*/  QSPC.E.S P0, RZ, [R4+0x4] ;  /* 0x0000040004ff73aa */ /* 0x000e640000000500 */
[----:B-1----:R-:W-:Y:S05]  /*9630*/  @!P0 BRA `(.L_x_1853) ;  /* 0x0000000000208947 */ /* 0x002fea0003800000 */
[----:B------:R-:W-:-:S04]  /*9640*/  MOV R2, R4 ;  /* 0x0000000400027202 */ /* 0x000fc80000000f00 */
[----:B------:R-:W-:-:S07]  /*9650*/  MOV R0, R2 ;  /* 0x0000000200007202 */ /* 0x000fce0000000f00 */
.L_x_1854:
[----:B------:R-:W0:Y:S02]  /*9660*/  LDS R2, [R0+0x4] ;  /* 0x0000040000027984 */ /* 0x000e240000000800 */
[----:B0-----:R-:W-:-:S06]  /*9670*/  HADD2 R3, R2, R16 ;  /* 0x0000001002037230 */ /* 0x001fcc0000000000 */
[----:B------:R-:W0:Y:S02]  /*9680*/  ATOMS.CAST.SPIN R3, [R0+0x4], R2, R3 ;  /* 0x000004020003738d */ /* 0x000e240001800003 */
[----:B0-----:R-:W-:-:S13]  /*9690*/  ISETP.EQ.U32.AND P0, PT, R3, 0x1, PT ;  /* 0x000000010300780c */ /* 0x001fda0003f02070 */
[----:B------:R-:W-:Y:S05]  /*96a0*/  @!P0 BRA `(.L_x_1854) ;  /* 0xfffffffc00ec8947 */ /* 0x000fea000383ffff */
[----:B------:R-:W-:Y:S05]  /*96b0*/  BRA `(.L_x_1852) ;  /* 0x00000000000c7947 */ /* 0x000fea0003800000 */
.L_x_1853:
[----:B------:R-:W0:Y:S02]  /*96c0*/  LD.E R0, desc[UR8][R4.64+0x4] ;  /* 0x0000040804007980 */ /* 0x000e24000c101900 */
[----:B0-----:R-:W-:-:S05]  /*96d0*/  IADD3 R3, R16, R0, RZ ;  /* 0x0000000010037210 */ /* 0x001fca0007ffe0ff */
[----:B------:R1:W-:Y:S02]  /*96e0*/  ST.E desc[UR8][R4.64+0x4], R3 ;  /* 0x0000040304007985 */ /* 0x0003e4000c101908 */
.L_x_1852:
[----:B------:R-:W-:Y:S05]  /*96f0*/  BSYNC B0 ;  /* 0x0000000000007941 */ /* 0x000fea0003800000 */
.L_x_1851:
        /* <DEDUP_REMOVED lines=11> */
.L_x_1858:
[----:B------:R-:W0:Y:S02]  /*97b0*/  LDS R2, [R0] ;  /* 0x0000000000027984 */ /* 0x000e240000000800 */
[----:B0-----:R-:W-:-:S10]  /*97c0*/  HFMA2.MMA R3, R2, 1, 1, R17 ;  /* 0x3c003c0002037835 */ /* 0x001fd40000000011 */
[----:B------:R-:W0:Y:S02]  /*97d0*/  ATOMS.CAST.SPIN R3, [R0], R2, R3 ;  /* 0x000000020003738d */ /* 0x000e240001800003 */
[----:B0-----:R-:W-:-:S13]  /*97e0*/  ISETP.EQ.U32.AND P0, PT, R3, 0x1, PT ;  /* 0x000000010300780c */ /* 0x001fda0003f02070 */
[----:B------:R-:W-:Y:S05]  /*97f0*/  @!P0 BRA `(.L_x_1858) ;  /* 0xfffffffc00ec8947 */ /* 0x000fea000383ffff */
[----:B------:R-:W-:Y:S05]  /*9800*/  BRA `(.L_x_1856) ;  /* 0x00000000000c7947 */ /* 0x000fea0003800000 */
.L_x_1857:
[----:B------:R-:W2:Y:S02]  /*9810*/  LD.E R0, desc[UR8][R4.64] ;  /* 0x0000000804007980 */ /* 0x000ea4000c101900 */
[----:B--2---:R-:W-:-:S05]  /*9820*/  IADD3 R3, R17, R0, RZ ;  /* 0x0000000011037210 */ /* 0x004fca0007ffe0ff */
[----:B------:R0:W-:Y:S02]  /*9830*/  ST.E desc[UR8][R4.64], R3 ;  /* 0x0000000304007985 */ /* 0x0001e4000c101908 */
.L_x_1856:
[----:B------:R-:W-:Y:S05]  /*9840*/  BSYNC B0 ;  /* 0x0000000000007941 */ /* 0x000fea0003800000 */
.L_x_1855:
[----:B------:R1:W-:Y:S01]  /*9850*/  ATOM.E.ADD.F16x2.RN.STRONG.GPU P0, RZ, desc[UR8][R4.64+0x4], R18 ;  /* 0x0000041204ff79a2 */ /* 0x0003e2000810e1c8 */
[----:B------:R-:W-:Y:S04]  /*9860*/  BSSY B0, `(.L_x_1859) ;  /* 0x000000f000007945 */ /* 0x000fe80003800000 */
[----:B-1----:R-:W-:Y:S05]  /*9870*/  @P0 BRA `(.L_x_1860) ;  /* 0x0000000000340947 */ /* 0x002fea0003800000 */
[----:B------:R-:W1:Y:S02]  /*9880*/  QSPC.E.S P0, RZ, [R4+0x4] ;  /* 0x0000040004ff73aa */ /* 0x000e640000000500 */
[----:B-1----:R-:W-:Y:S05]  /*9890*/  @!P0 BRA `(.L_x_1861) ;  /* 0x0000000000208947 */ /* 0x002fea0003800000 */
[----:B------:R-:W-:-:S04]  /*98a0*/  MOV R2, R4 ;  /* 0x0000000400027202 */ /* 0x000fc80000000f00 */
[----:B------:R-:W-:-:S07]  /*98b0*/  MOV R0, R2 ;  /* 0x0000000200007202 */ /* 0x000fce0000000f00 */
.L_x_1862:
[----:B------:R-:W0:Y:S02]  /*98c0*/  LDS R2, [R0+0x4] ;  /* 0x0000040000027984 */ /* 0x000e240000000800 */
[----:B0-----:R-:W-:-:S06]  /*98d0*/  HADD2 R3, R2, R18 ;  /* 0x0000001202037230 */ /* 0x001fcc0000000000 */
[----:B------:R-:W0:Y:S02]  /*98e0*/  ATOMS.CAST.SPIN R3, [R0+0x4], R2, R3 ;  /* 0x000004020003738d */ /* 0x000e240001800003 */
[----:B0-----:R-:W-:-:S13]  /*98f0*/  ISETP.EQ.U32.AND P0, PT, R3, 0x1, PT ;  /* 0x000000010300780c */ /* 0x001fda0003f02070 */
[----:B------:R-:W-:Y:S05]  /*9900*/  @!P0 BRA `(.L_x_1862) ;  /* 0xfffffffc00ec8947 */ /* 0x000fea000383ffff */
[----:B------:R-:W-:Y:S05]  /*9910*/  BRA `(.L_x_1860) ;  /* 0x00000000000c7947 */ /* 0x000fea0003800000 */
.L_x_1861:
[----:B------:R-:W0:Y:S02]  /*9920*/  LD.E R0, desc[UR8][R4.64+0x4] ;  /* 0x0000040804007980 */ /* 0x000e24000c101900 */
[----:B0-----:R-:W-:-:S05]  /*9930*/  IADD3 R3, R18, R0, RZ ;  /* 0x0000000012037210 */ /* 0x001fca0007ffe0ff */
[----:B------:R1:W-:Y:S02]  /*9940*/  ST.E desc[UR8][R4.64+0x4], R3 ;  /* 0x0000040304007985 */ /* 0x0003e4000c101908 */
.L_x_1860:
[----:B------:R-:W-:Y:S05]  /*9950*/  BSYNC B0 ;  /* 0x0000000000007941 */ /* 0x000fea0003800000 */
.L_x_1859:
        /* <DEDUP_REMOVED lines=11> */
.L_x_1866:
[----:B------:R-:W0:Y:S02]  /*9a10*/  LDS R2, [R0] ;  /* 0x0000000000027984 */ /* 0x000e240000000800 */
[----:B0-----:R-:W-:-:S10]  /*9a20*/  HFMA2.MMA R3, R2, 1, 1, R19 ;  /* 0x3c003c0002037835 */ /* 0x001fd40000000013 */
[----:B------:R-:W0:Y:S02]  /*9a30*/  ATOMS.CAST.SPIN R3, [R0], R2, R3 ;  /* 0x000000020003738d */ /* 0x000e240001800003 */
[----:B0-----:R-:W-:-:S13]  /*9a40*/  ISETP.EQ.U32.AND P0, PT, R3, 0x1, PT ;  /* 0x000000010300780c */ /* 0x001fda0003f02070 */
[----:B------:R-:W-:Y:S05]  /*9a50*/  @!P0 BRA `(.L_x_1866) ;  /* 0xfffffffc00ec8947 */ /* 0x000fea000383ffff */
[----:B------:R-:W-:Y:S05]  /*9a60*/  BRA `(.L_x_1864) ;  /* 0x00000000000c7947 */ /* 0x000fea0003800000 */
.L_x_1865:
[----:B------:R-:W2:Y:S02]  /*9a70*/  LD.E R0, desc[UR8][R4.64] ;  /* 0x0000000804007980 */ /* 0x000ea4000c101900 */
[----:B--2---:R-:W-:-:S05]  /*9a80*/  IADD3 R3, R19, R0, RZ ;  /* 0x0000000013037210 */ /* 0x004fca0007ffe0ff */
[----:B------:R0:W-:Y:S02]  /*9a90*/  ST.E desc[UR8][R4.64], R3 ;  /* 0x0000000304007985 */ /* 0x0001e4000c101908 */
.L_x_1864:
[----:B------:R-:W-:Y:S05]  /*9aa0*/  BSYNC B0 ;  /* 0x0000000000007941 */ /* 0x000fea0003800000 */
.L_x_1863:
[----:B------:R1:W-:Y:S02]  /*9ab0*/  ATOM.E.ADD.F16x2.RN.STRONG.GPU P0, RZ, desc[UR8][R4.64+0x4], R20 ;  /* 0x0000041404ff79a2 */ /* 0x0003e4000810e1c8 */
[----:B-1----:R-:W-:Y:S05]  /*9ac0*/  @P0 EXIT ;  /* 0x000000000000094d */ /* 0x002fea0003800000 */
[----:B------:R-:W1:Y:S02]  /*9ad0*/  QSPC.E.S P0, RZ, [R4+0x4] ;  /* 0x0000040004ff73aa */ /* 0x000e640000000500 */
[----:B-1----:R-:W-:Y:S05]  /*9ae0*/  @!P0 BRA `(.L_x_1867) ;  /* 0x0000000000208947 */ /* 0x002fea0003800000 */
[----:B------:R-:W-:-:S04]  /*9af0*/  MOV R2, R4 ;  /* 0x0000000400027202 */ /* 0x000fc80000000f00 */
[----:B------:R-:W-:-:S07]  /*9b00*/  MOV R0, R2 ;  /* 0x0000000200007202 */ /* 0x000fce0000000f00 */
.L_x_1868:
[----:B------:R-:W0:Y:S02]  /*9b10*/  LDS R2, [R0+0x4] ;  /* 0x0000040000027984 */ /* 0x000e240000000800 */
[----:B0-----:R-:W-:-:S06]  /*9b20*/  HADD2 R3, R2, R20 ;  /* 0x0000001402037230 */ /* 0x001fcc0000000000 */
[----:B------:R-:W0:Y:S02]  /*9b30*/  ATOMS.CAST.SPIN R3, [R0+0x4], R2, R3 ;  /* 0x000004020003738d */ /* 0x000e240001800003 */
[----:B0-----:R-:W-:-:S13]  /*9b40*/  ISETP.EQ.U32.AND P0, PT, R3, 0x1, PT ;  /* 0x000000010300780c */ /* 0x001fda0003f02070 */
[----:B------:R-:W-:Y:S05]  /*9b50*/  @!P0 BRA `(.L_x_1868) ;  /* 0xfffffffc00ec8947 */ /* 0x000fea000383ffff */
[----:B------:R-:W-:Y:S05]  /*9b60*/  EXIT ;  /* 0x000000000000794d */ /* 0x000fea0003800000 */
.L_x_1867:
[----:B------:R-:W0:Y:S02]  /*9b70*/  LD.E R0, desc[UR8][R4.64+0x4] ;  /* 0x0000040804007980 */ /* 0x000e24000c101900 */
[----:B0-----:R-:W-:-:S05]  /*9b80*/  IADD3 R3, R20, R0, RZ ;  /* 0x0000000014037210 */ /* 0x001fca0007ffe0ff */
[----:B------:R-:W-:Y:S01]  /*9b90*/  ST.E desc[UR8][R4.64+0x4], R3 ;  /* 0x0000040304007985 */ /* 0x000fe2000c101908 */
[----:B------:R-:W-:Y:S05]  /*9ba0*/  EXIT ;  /* 0x000000000000794d */ /* 0x000fea0003800000 */
.L_x_1869:
        /* <DEDUP_REMOVED lines=13> */
.L_x_5205:


//--------------------- .text._Z23gemm_half_q_half_kernelILi3ELi190ELb1ELb0ELi64EEvPK6__halfPKjS4_S2_PS0_iiiiPKtS7_iiiiiibS2_i --------------------------
	.section	.text._Z23gemm_half_q_half_kernelILi3ELi190ELb1ELb0ELi64EEvPK6__halfPKjS4_S2_PS0_iiiiPKtS7_iiiiiibS2_i,"ax",@progbits
	.align	128
        .global         _Z23gemm_half_q_half_kernelILi3ELi190ELb1ELb0ELi64EEvPK6__halfPKjS4_S2_PS0_iiiiPKtS7_iiiiiibS2_i
        .type           _Z23gemm_half_q_half_kernelILi3ELi190ELb1ELb0ELi64EEvPK6__halfPKjS4_S2_PS0_iiiiPKtS7_iiiiiibS2_i,@function
        .size           _Z23gemm_half_q_half_kernelILi3ELi190ELb1ELb0ELi64EEvPK6__halfPKjS4_S2_PS0_iiiiPKtS7_iiiiiibS2_i,(.L_x_5206 - _Z23gemm_half_q_half_kernelILi3ELi190ELb1ELb0ELi64EEvPK6__halfPKjS4_S2_PS0_iiiiPKtS7_iiiiiibS2_i)
        .other          _Z23gemm_half_q_half_kernelILi3ELi190ELb1ELb0ELi64EEvPK6__halfPKjS4_S2_PS0_iiiiPKtS7_iiiiiibS2_i,@"STO_CUDA_ENTRY STV_DEFAULT"
_Z23gemm_half_q_half_kernelILi3ELi190ELb1ELb0ELi64EEvPK6__halfPKjS4_S2_PS0_iiiiPKtS7_iiiiiibS2_i:
.text._Z23gemm_half_q_half_kernelILi3ELi190ELb1ELb0ELi64EEvPK6__halfPKjS4_S2_PS0_iiiiPKtS7_iiiiiibS2_i:
        /* <DEDUP_REMOVED lines=8> */
[----:B------:R-:W2:Y:S01]  /*0080*/  S2R R4, SR_CTAID.X ;  /* 0x0000000000047919 */ /* 0x000ea20000002500 */
[----:B------:R-:W3:Y:S01]  /*0090*/  LDC R7, c[0x0][0x240] ;  /* 0x00009000ff077b82 */ /* 0x000ee20000000800 */
[----:B------:R-:W-:Y:S01]  /*00a0*/  PRMT R48, RZ, 0x7610, R48 ;  /* 0x00007610ff307816 */ /* 0x000fe20000000030 */
[----:B------:R-:W4:Y:S01]  /*00b0*/  S2R R0, SR_CTAID.Z ;  /* 0x0000000000007919 */ /* 0x000f220000002700 */
[----:B------:R-:W-:Y:S01]  /*00c0*/  PRMT R13, RZ, 0x7610, R13 ;  /* 0x00007610ff0d7816 */ /* 0x000fe2000000000d */
[----:B-1----:R-:W-:-:S05]  /*00d0*/  IMAD R51, R3, -0x3, R2 ;  /* 0xfffffffd03337824 */ /* 0x002fca00078e0202 */
[C---:B------:R-:W-:Y:S02]  /*00e0*/  ISETP.GE.AND P1, PT, R51.reuse, 0x1, PT ;  /* 0x000000013300780c */ /* 0x040fe40003f26270 */
[----:B------:R-:W-:-:S11]  /*00f0*/  VIMNMX R47, R51, 0x3, PT ;  /* 0x00000003332f7848 */ /* 0x000fd60003fe0100 */
[----:B------:R-:W-:Y:S05]  /*0100*/  @!P1 BRA `(.L_x_1870) ;  /* 0x0000000000509947 */ /* 0x000fea0003800000 */
[----:B------:R-:W1:Y:S02]  /*0110*/  LDC.64 R8, c[0x0][0x278] ;  /* 0x00009e00ff087b82 */ /* 0x000e640000000a00 */
[----:B-1----:R-:W5:Y:S01]  /*0120*/  LDG.E.U16 R49, desc[UR6][R8.64] ;  /* 0x0000000608317981 */ /* 0x002f62000c1e1500 */
[----:B------:R-:W-:Y:S02]  /*0130*/  ISETP.GE.AND P0, PT, R47, 0x2, PT ;  /* 0x000000022f00780c */ /* 0x000fe40003f06270 */
[----:B-----5:R-:W-:-:S11]  /*0140*/  PRMT R13, R49, 0x7610, R13 ;  /* 0x00007610310d7816 */ /* 0x020fd6000000000d */
[----:B------:R-:W-:Y:S05]  /*0150*/  @!P0 BRA `(.L_x_1870) ;  /* 0x00000000003c8947 */ /* 0x000fea0003800000 */
[----:B------:R-:W1:Y:S01]  /*0160*/  LDC R9, c[0x0][0x280] ;  /* 0x0000a000ff097b82 */ /* 0x000e620000000800 */
[----:B------:R-:W-:-:S07]  /*0170*/  ISETP.NE.AND P0, PT, R47, 0x2, PT ;  /* 0x000000022f00780c */ /* 0x000fce0003f05270 */
[----:B------:R-:W5:Y:S01]  /*0180*/  LDC.64 R12, c[0x0][0x278] ;  /* 0x00009e00ff0c7b82 */ /* 0x000f620000000a00 */
[----:B-1----:R-:W-:Y:S02]  /*0190*/  SHF.R.S32.HI R2, RZ, 0x1f, R9 ;  /* 0x0000001fff027819 */ /* 0x002fe40000011409 */
[C---:B------:R-:W-:Y:S02]  /*01a0*/  SHF.L.U32 R11, R9.reuse, 0x1, RZ ;  /* 0x00000001090b7819 */ /* 0x040fe400000006ff */
[----:B------:R-:W-:Y:S02]  /*01b0*/  SHF.L.U64.HI R2, R9, 0x1, R2 ;  /* 0x0000000109027819 */ /* 0x000fe40000010202 */
[----:B-----5:R-:W-:-:S04]  /*01c0*/  IADD3 R8, P2, R11, R12, RZ ;  /* 0x0000000c0b087210 */ /* 0x020fc80007f5e0ff */
[----:B------:R-:W-:Y:S02]  /*01d0*/  IADD3.X R9, R2, R13, RZ, P2, !PT ;  /* 0x0000000d02097210 */ /* 0x000fe400017fe4ff */
[----:B------:R-:W-:-:S03]  /*01e0*/  @P0 IADD3 R10, P2, R8, R11, RZ ;  /* 0x0000000b080a0210 */ /* 0x000fc60007f5e0ff */
[----:B------:R-:W5:Y:S01]  /*01f0*/  LDG.E.U16 R48, desc[UR6][R8.64] ;  /* 0x0000000608307981 */ /* 0x000f62000c1e1500 */
[----:B------:R-:W-:-:S05]  /*0200*/  @P0 IADD3.X R11, R9, R2, RZ, P2, !PT ;  /* 0x00000002090b0210 */ /* 0x000fca00017fe4ff */
[----:B------:R-:W2:Y:S01]  /*0210*/  @P0 LDG.E.U16 R50, desc[UR6][R10.64] ;  /* 0x000000060a320981 */ /* 0x000ea2000c1e1500 */
[----:B-----5:R-:W-:-:S04]  /*0220*/  LOP3.LUT R13, R48, R49, RZ, 0xfc, !PT ;  /* 0x00000031300d7212 */ /* 0x020fc800078efcff */
[----:B--2---:R-:W-:-:S04]  /*0230*/  @P0 LOP3.LUT R2, R50, R13, RZ, 0xfc, !PT ;  /* 0x0000000d32020212 */ /* 0x004fc800078efcff */
[----:B------:R-:W-:-:S07]  /*0240*/  @P0 PRMT R13, R2, 0x7610, R13 ;  /* 0x00007610020d0816 */ /* 0x000fce000000000d */
.L_x_1870:
[----:B------:R-:W-:Y:S02]  /*0250*/  PRMT R2, R13, 0x9910, RZ ;  /* 0x000099100d027816 */ /* 0x000fe400000000ff */
[----:B----4-:R-:W-:Y:S02]  /*0260*/  SHF.L.U32 R46, R0, 0x6, RZ ;  /* 0x00000006002e7819 */ /* 0x010fe400000006ff */
[----:B------:R-:W-:Y:S02]  /*0270*/  ISETP.NE.AND P0, PT, R2, RZ, PT ;  /* 0x000000ff0200720c */ /* 0x000fe40003f05270 */
[----:B---3--:R-:W-:-:S11]  /*0280*/  VIADDMNMX R45, R46, 0x40, R7, PT ;  /* 0x000000402e2d7846 */ /* 0x008fd60003800107 */
[----:B------:R-:W-:Y:S05]  /*0290*/  @!P0 EXIT ;  /* 0x000000000000894d */ /* 0x000fea0003800000 */
[-C--:B0-----:R-:W-:Y:S01]  /*02a0*/  IADD3 R19, R46, R5.reuse, RZ ;  /* 0x000000052e137210 */ /* 0x081fe20007ffe0ff */
[----:B------:R-:W-:Y:S01]  /*02b0*/  BSSY B0, `(.L_x_1871) ;  /* 0x00000b6000007945 */ /* 0x000fe20003800000 */
[----:B--2---:R-:W-:Y:S02]  /*02c0*/  LEA R2, R4, R5, 0x6 ;  /* 0x0000000504027211 */ /* 0x004fe400078e30ff */
[----:B------:R-:W-:Y:S02]  /*02d0*/  ISETP.GE.OR P0, PT, R19, R45, !P1 ;  /* 0x0000002d1300720c */ /* 0x000fe40004f06670 */
[----:B------:R-:W-:-:S11]  /*02e0*/  SHF.L.U32 R2, R2, 0x2, RZ ;  /* 0x0000000202027819 */ /* 0x000fd600000006ff */
        /* <DEDUP_REMOVED lines=19> */
.L_x_1875:
[----:B------:R-:W-:-:S04]  /*0420*/  IMAD R6, R3, 0x3, R16 ;  /* 0x0000000303067824 */ /* 0x000fc800078e0210 */
[CC--:B0-----:R-:W-:Y:S01]  /*0430*/  IMAD R8, R6.reuse, R7.reuse, RZ ;  /* 0x0000000706087224 */ /* 0x0c1fe200078e02ff */
[C---:B------:R-:W-:Y:S02]  /*0440*/  IADD3 R10, R6.reuse, 0x1, RZ ;  /* 0x00000001060a7810 */ /* 0x040fe40007ffe0ff */
        /* <DEDUP_REMOVED lines=34> */
.L_x_1874:
[----:B------:R-:W-:-:S04]  /*0670*/  IADD3 R6, R47, -R16, RZ ;  /* 0x800000102f067210 */ /* 0x000fc80007ffe0ff */
[----:B------:R-:W-:-:S13]  /*0680*/  ISETP.GT.AND P2, PT, R6, 0x1, PT ;  /* 0x000000010600780c */ /* 0x000fda0003f44270 */
[----:B------:R-:W-:Y:S05]  /*0690*/  @!P2 BRA `(.L_x_1876) ;  /* 0x000000000054a947 */ /* 0x000fea0003800000 */
[----:B------:R-:W-:Y:S01]  /*06a0*/  IMAD R6, R3, 0x3, R16 ;  /* 0x0000000303067824 */ /* 0x000fe200078e0210 */
[----:B------:R-:W-:-:S04]  /*06b0*/  ULDC.64 UR4, c[0x0][0x210] ;  /* 0x0000840000047ab9 */ /* 0x000fc80000000a00 */
        /* <DEDUP_REMOVED lines=19> */
.L_x_1876:
[----:B------:R-:W-:-:S13]  /*07f0*/  ISETP.LT.OR P0, PT, R16, R47, P0 ;  /* 0x0000002f1000720c */ /* 0x000fda0000701670 */
[----:B------:R-:W-:Y:S05]  /*0800*/  @!P0 BRA `(.L_x_1872) ;  /* 0x0000000400808947 */ /* 0x000fea0003800000 */
[----:B------:R-:W-:Y:S01]  /*0810*/  IMAD R6, R3, 0x3, R16 ;  /* 0x0000000303067824 */ /* 0x000fe200078e0210 */
[----:B------:R-:W-:-:S03]  /*0820*/  ULDC.64 UR4, c[0x0][0x210] ;  /* 0x0000840000047ab9 */ /* 0x000fc60000000a00 */
        /* <DEDUP_REMOVED lines=10> */
.L_x_1873:
        /* <DEDUP_REMOVED lines=10> */
.L_x_1878:
[----:B------:R-:W-:-:S04]  /*0970*/  IMAD R6, R3, 0x3, R4 ;  /* 0x0000000303067824 */ /* 0x000fc800078e0204 */
[CC--:B0-----:R-:W-:Y:S01]  /*0980*/  IMAD R8, R6.reuse, R7.reuse, RZ ;  /* 0x0000000706087224 */ /* 0x0c1fe200078e02ff */
[C---:B------:R-:W-:Y:S02]  /*0990*/  IADD3 R10, R6.reuse, 0x1, RZ ;  /* 0x00000001060a7810 */ /* 0x040fe40007ffe0ff */
        /* <DEDUP_REMOVED lines=34> */
.L_x_1877:
        /* <DEDUP_REMOVED lines=24> */
.L_x_1879:
[----:B------:R-:W-:-:S13]  /*0d40*/  ISETP.LT.OR P0, PT, R4, R47, P0 ;  /* 0x0000002f0400720c */ /* 0x000fda0000701670 */
[----:B------:R-:W-:Y:S05]  /*0d50*/  @!P0 BRA `(.L_x_1872) ;  /* 0x00000000002c8947 */ /* 0x000fea0003800000 */
[----:B------:R-:W-:Y:S01]  /*0d60*/  IMAD R6, R3, 0x3, R4 ;  /* 0x0000000303067824 */ /* 0x000fe200078e0204 */
[----:B------:R-:W-:-:S03]  /*0d70*/  ULDC.64 UR4, c[0x0][0x210] ;  /* 0x0000840000047ab9 */ /* 0x000fc60000000a00 */
        /* <DEDUP_REMOVED lines=9> */
.L_x_1872:
[----:B------:R-:W-:Y:S05]  /*0e10*/  BSYNC B0 ;  /* 0x0000000000007941 */ /* 0x000fea0003800000 */
.L_x_1871:
        /* <DEDUP_REMOVED lines=17> */
.L_x_1882:
[----:B----4-:R-:W-:Y:S01]  /*0f30*/  IMAD R4, R3, 0x3, R14 ;  /* 0x0000000303047824 */ /* 0x010fe200078e020e */
[----:B------:R-:W-:-:S03]  /*0f40*/  IADD3 R14, R14, 0x4, RZ ;  /* 0x000000040e0e7810 */ /* 0x000fc60007ffe0ff */
[CCC-:B--23--:R-:W-:Y:S01]  /*0f50*/  IMAD R5, R4.reuse, R43.reuse, R2.reuse ;  /* 0x0000002b04057224 */ /* 0x1ccfe200078e0202 */
[C---:B------:R-:W-:Y:S02]  /*0f60*/  IADD3 R6, R4.reuse, 0x1, RZ ;  /* 0x0000000104067810 */ /* 0x040fe40007ffe0ff */
[C---:B------:R-:W-:Y:S02]  /*0f70*/  IADD3 R8, R4.reuse, 0x2, RZ ;  /* 0x0000000204087810 */ /* 0x040fe40007ffe0ff */
[----:B------:R-:W-:Y:S01]  /*0f80*/  IADD3 R10, R4, 0x3, RZ ;  /* 0x00000003040a7810 */ /* 0x000fe20007ffe0ff */
[--C-:B------:R-:W-:Y:S01]  /*0f90*/  IMAD R7, R6, R43, R2.reuse ;  /* 0x0000002b06077224 */ /* 0x100fe200078e0202 */
[----:B------:R-:W-:Y:S01]  /*0fa0*/  ISETP.GE.AND P2, PT, R14, R15, PT ;  /* 0x0000000f0e00720c */ /* 0x000fe20003f46270 */
[-CC-:B------:R-:W-:Y:S02]  /*0fb0*/  IMAD R9, R8, R43.reuse, R2.reuse ;  /* 0x0000002b08097224 */ /* 0x180fe400078e0202 */
[----:B------:R-:W-:-:S02]  /*0fc0*/  IMAD R11, R10, R43, R2 ;  /* 0x0000002b0a0b7224 */ /* 0x000fc400078e0202 */
        /* <DEDUP_REMOVED lines=9> */
.L_x_1881:
[----:B----4-:R-:W-:-:S04]  /*1060*/  IADD3 R4, R47, -R14, RZ ;  /* 0x8000000e2f047210 */ /* 0x010fc80007ffe0ff */
[----:B------:R-:W-:-:S13]  /*1070*/  ISETP.GT.AND P2, PT, R4, 0x1, PT ;  /* 0x000000010400780c */ /* 0x000fda0003f44270 */
[----:B------:R-:W-:Y:S05]  /*1080*/  @!P2 BRA `(.L_x_1883) ;  /* 0x00000000002ca947 */ /* 0x000fea0003800000 */
[----:B--23--:R-:W0:Y:S01]  /*1090*/  LDC.64 R6, c[0x0][0x230] ;  /* 0x00008c00ff067b82 */ /* 0x00ce220000000a00 */
[----:B------:R-:W-:Y:S01]  /*10a0*/  IMAD R4, R3, 0x3, R14 ;  /* 0x0000000303047824 */ /* 0x000fe200078e020e */
[----:B------:R-:W-:Y:S02]  /*10b0*/  PLOP3.LUT P0, PT, PT, PT, PT, 0x8, 0x0 ;  /* 0x000000000000781c */ /* 0x000fe40003f0e170 */
[----:B------:R-:W-:Y:S01]  /*10c0*/  IADD3 R14, R14, 0x2, RZ ;  /* 0x000000020e0e7810 */ /* 0x000fe20007ffe0ff */
[C---:B------:R-:W-:Y:S01]  /*10d0*/  IMAD R5, R4.reuse, R43, R2 ;  /* 0x0000002b04057224 */ /* 0x040fe200078e0202 */
[----:B-1----:R-:W-:-:S05]  /*10e0*/  IADD3 R8, R4, 0x1, RZ ;  /* 0x0000000104087810 */ /* 0x002fca0007ffe0ff */
[----:B------:R-:W-:Y:S02]  /*10f0*/  IMAD R9, R8, R43, R2 ;  /* 0x0000002b08097224 */ /* 0x000fe400078e0202 */
[----:B0-----:R-:W-:-:S04]  /*1100*/  IMAD.WIDE R4, R5, 0x2, R6 ;  /* 0x0000000205047825 */ /* 0x001fc800078e0206 */
[----:B------:R-:W-:Y:S01]  /*1110*/  IMAD.WIDE R6, R9, 0x2, R6 ;  /* 0x0000000209067825 */ /* 0x000fe200078e0206 */
[----:B------:R0:W-:Y:S04]  /*1120*/  STG.E.64 desc[UR6][R4.64], RZ ;  /* 0x000000ff04007986 */ /* 0x0001e8000c101b06 */
[----:B------:R0:W-:Y:S02]  /*1130*/  STG.E.64 desc[UR6][R6.64], RZ ;  /* 0x000000ff06007986 */ /* 0x0001e4000c101b06 */
.L_x_1883:
[----:B------:R-:W-:-:S13]  /*1140*/  ISETP.LT.OR P0, PT, R14, R47, P0 ;  /* 0x0000002f0e00720c */ /* 0x000fda0000701670 */
[----:B0-23--:R-:W0:Y:S01]  /*1150*/  @P0 LDC.64 R4, c[0x0][0x230] ;  /* 0x00008c00ff040b82 */ /* 0x00de220000000a00 */
[----:B------:R-:W-:-:S04]  /*1160*/  @P0 IMAD R3, R3, 0x3, R14 ;  /* 0x0000000303030824 */ /* 0x000fc800078e020e */
[----:B------:R-:W-:-:S04]  /*1170*/  @P0 IMAD R3, R3, R43, R2 ;  /* 0x0000002b03030224 */ /* 0x000fc800078e0202 */
[----:B0-----:R-:W-:-:S05]  /*1180*/  @P0 IMAD.WIDE R4, R3, 0x2, R4 ;  /* 0x0000000203040825 */ /* 0x001fca00078e0204 */
[----:B------:R4:W-:Y:S02]  /*1190*/  @P0 STG.E.64 desc[UR6][R4.64], RZ ;  /* 0x000000ff04000986 */ /* 0x0009e4000c101b06 */
.L_x_1880:
[----:B01----:R-:W0:Y:S01]  /*11a0*/  LDC.64 R12, c[0x0][0x248] ;  /* 0x00009200ff0c7b82 */ /* 0x003e220000000a00 */
[----:B--234-:R-:W-:-:S05]  /*11b0*/  SHF.L.U32 R5, R0, 0x7, RZ ;  /* 0x0000000700057819 */ /* 0x01cfca00000006ff */
        /* <DEDUP_REMOVED lines=13> */
.L_x_1885:
        /* <DEDUP_REMOVED lines=44> */
.L_x_1884:
        /* <DEDUP_REMOVED lines=24> */
.L_x_1886:
        /* <DEDUP_REMOVED lines=8> */
.L_x_1887:
        /* <DEDUP_REMOVED lines=10> */
.L_x_1888:
        /* <DEDUP_REMOVED lines=8> */
.L_x_1889:
        /* <DEDUP_REMOVED lines=10> */
.L_x_1890:
        /* <DEDUP_REMOVED lines=8> */
[----:B------:R-:W-:-:S02]  /*1990*/  SHF.R.S32.HI R3, RZ, 0x1f, R2 ;  /* 0x0000001fff037819 */ /* 0x000fc40000011402 */
        /* <DEDUP_REMOVED lines=12> */
[----:B------:R-:W-:Y:S02]  /*1a60*/  PRMT R0, R10, 0x7610, R10 ;  /* 0x000076100a007816 */ /* 0x000fe4000000000a */
[----:B------:R-:W-:-:S02]  /*1a70*/  PRMT R38, RZ, 0x5410, RZ ;  /* 0x00005410ff267816 */ /* 0x000fc400000000ff */
        /* <DEDUP_REMOVED lines=11> */
.L_x_1904:
[----:B------:R-:W-:-:S13]  /*1b30*/  ISETP.NE.AND P0, PT, R46, R36, PT ;  /* 0x000000242e00720c */ /* 0x000fda0003f05270 */
[----:B------:R-:W0:Y:S01]  /*1b40*/  @!P0 LDC.64 R2, c[0x0][0x248] ;  /* 0x00009200ff028b82 */ /* 0x000e220000000a00 */
[----:B------:R-:W-:Y:S02]  /*1b50*/  @!P0 IADD3 R44, R44, 0x1, RZ ;  /* 0x000000012c2c8810 */ /* 0x000fe40007ffe0ff */
[----:B-----5:R-:W-:Y:S02]  /*1b60*/  @!P0 SHF.L.U32 R5, R46, 0x1, RZ ;  /* 0x000000012e058819 */ /* 0x020fe400000006ff */
        /* <DEDUP_REMOVED lines=21> */
[----:B------:R-:W-:Y:S02]  /*1cc0*/  SHF.R.U32.HI R35, RZ, 0x8, R6 ;  /* 0x00000008ff237819 */ /* 0x000fe40000011606 */
[----:B------:R-:W-:-:S02]  /*1cd0*/  IADD3 R27, R3, -0x80, RZ ;  /* 0xffffff80031b7810 */ /* 0x000fc40007ffe0ff */
[----:B---3--:R-:W-:Y:S01]  /*1ce0*/  LOP3.LUT R3, R12, 0xff, RZ, 0xc0, !PT ;  /* 0x000000ff0c037812 */ /* 0x008fe200078ec0ff */
[----:B------:R1:W2:Y:S01]  /*1cf0*/  I2F.F16 R24, R2 ;  /* 0x0000000200187306 */ /* 0x0002a20000200c00 */
[----:B------:R-:W-:Y:S02]  /*1d00*/  LEA.HI R16, R4, 0xffffff80, RZ, 0x8 ;  /* 0xffffff8004107811 */ /* 0x000fe400078f40ff */
[----:B------:R-:W-:Y:S02]  /*1d10*/  IADD3 R3, R3, -0x80, RZ ;  /* 0xffffff8003037810 */ /* 0x000fe40007ffe0ff */
[----:B------:R-:W-:Y:S02]  /*1d20*/  LEA.HI R17, R5, 0xffffff80, RZ, 0x8 ;  /* 0xffffff8005117811 */ /* 0x000fe400078f40ff */
[----:B------:R-:W-:Y:S01]  /*1d30*/  LEA.HI R19, R7, 0xffffff80, RZ, 0x8 ;  /* 0xffffff8007137811 */ /* 0x000fe200078f40ff */
[----:B------:R3:W4:Y:S01]  /*1d40*/  I2F.F16 R28, R3 ;  /* 0x00000003001c7306 */ /* 0x0007220000200c00 */
[----:B-1----:R-:W-:-:S02]  /*1d50*/  LOP3.LUT R2, R13, 0xff, RZ, 0xc0, !PT ;  /* 0x000000ff0d027812 */ /* 0x002fc400078ec0ff */
[----:B------:R-:W-:Y:S02]  /*1d60*/  LEA.HI R18, R6, 0xffffff80, RZ, 0x8 ;  /* 0xffffff8006127811 */ /* 0x000fe400078f40ff */
[----:B------:R-:W-:Y:S02]  /*1d70*/  IADD3 R29, R2, -0x80, RZ ;  /* 0xffffff80021d7810 */ /* 0x000fe40007ffe0ff */
[----:B------:R-:W-:Y:S01]  /*1d80*/  LOP3.LUT R2, R14, 0xff, RZ, 0xc0, !PT ;  /* 0x000000ff0e027812 */ /* 0x000fe200078ec0ff */
[----:B------:R-:W1:Y:S01]  /*1d90*/  I2F.F16 R16, R16 ;  /* 0x0000001000107306 */ /* 0x000e620000200c00 */
[----:B---3--:R-:W-:Y:S02]  /*1da0*/  SHF.R.U32.HI R3, RZ, 0x8, R5 ;  /* 0x00000008ff037819 */ /* 0x008fe40000011605 */
[----:B------:R-:W-:Y:S02]  /*1db0*/  IADD3 R30, R2, -0x80, RZ ;  /* 0xffffff80021e7810 */ /* 0x000fe40007ffe0ff */
[----:B------:R-:W-:-:S02]  /*1dc0*/  SHF.R.U32.HI R2, RZ, 0x8, R4 ;  /* 0x00000008ff027819 */ /* 0x000fc40000011604 */
[----:B------:R-:W-:Y:S01]  /*1dd0*/  LOP3.LUT R3, R3, 0xff, RZ, 0xc0, !PT ;  /* 0x000000ff03037812 */ /* 0x000fe200078ec0ff */
[----:B------:R-:W3:Y:S01]  /*1de0*/  I2F.F16 R17, R17 ;  /* 0x0000001100117306 */ /* 0x000ee20000200c00 */
[----:B------:R-:W-:Y:S02]  /*1df0*/  LOP3.LUT R2, R2, 0xff, RZ, 0xc0, !PT ;  /* 0x000000ff02027812 */ /* 0x000fe400078ec0ff */
[----:B------:R-:W-:Y:S02]  /*1e00*/  IADD3 R3, R3, -0x80, RZ ;  /* 0xffffff8003037810 */ /* 0x000fe40007ffe0ff */
[----:B------:R-:W-:Y:S02]  /*1e10*/  IADD3 R2, R2, -0x80, RZ ;  /* 0xffffff8002027810 */ /* 0x000fe40007ffe0ff */
[----:B------:R-:W-:Y:S01]  /*1e20*/  SHF.R.U32.HI R4, RZ, 0x10, R4 ;  /* 0x00000010ff047819 */ /* 0x000fe20000011604 */
[----:B------:R5:W0:Y:S01]  /*1e30*/  I2F.F16 R34, R3 ;  /* 0x0000000300227306 */ /* 0x000a220000200c00 */
[----:B------:R-:W-:-:S02]  /*1e40*/  SHF.R.U32.HI R5, RZ, 0x10, R5 ;  /* 0x00000010ff057819 */ /* 0x000fc40000011605 */
[----:B------:R-:W-:Y:S02]  /*1e50*/  LOP3.LUT R4, R4, 0xff, RZ, 0xc0, !PT ;  /* 0x000000ff04047812 */ /* 0x000fe400078ec0ff */
[----:B------:R-:W-:Y:S02]  /*1e60*/  LOP3.LUT R5, R5, 0xff, RZ, 0xc0, !PT ;  /* 0x000000ff05057812 */ /* 0x000fe400078ec0ff */
[----:B------:R-:W-:Y:S01]  /*1e70*/  IADD3 R4, R4, -0x80, RZ ;  /* 0xffffff8004047810 */ /* 0x000fe20007ffe0ff */
[----:B------:R2:W0:Y:S01]  /*1e80*/  I2F.F16 R32, R2 ;  /* 0x0000000200207306 */ /* 0x0004220000200c00 */
[----:B-----5:R-:W-:Y:S02]  /*1e90*/  SHF.R.U32.HI R3, RZ, 0x10, R7 ;  /* 0x00000010ff037819 */ /* 0x020fe40000011607 */
[----:B------:R-:W-:Y:S02]  /*1ea0*/  IADD3 R5, R5, -0x80, RZ ;  /* 0xffffff8005057810 */ /* 0x000fe40007ffe0ff */
[----:B------:R-:W-:-:S02]  /*1eb0*/  LOP3.LUT R3, R3, 0xff, RZ, 0xc0, !PT ;  /* 0x000000ff03037812 */ /* 0x000fc400078ec0ff */
[----:B------:R-:W-:Y:S01]  /*1ec0*/  LEA.HI R20, R12, 0xffffff80, RZ, 0x8 ;  /* 0xffffff800c147811 */ /* 0x000fe200078f40ff */
[----:B------:R5:W0:Y:S01]  /*1ed0*/  I2F.F16 R33, R4 ;  /* 0x0000000400217306 */ /* 0x000a220000200c00 */
[----:B--2---:R-:W-:Y:S02]  /*1ee0*/  LOP3.LUT R2, R35, 0xff, RZ, 0xc0, !PT ;  /* 0x000000ff23027812 */ /* 0x004fe400078ec0ff */
        /* <DEDUP_REMOVED lines=8> */
[----:B------:R-:W0:Y:S01]  /*1f70*/  I2F.F16 R18, R18 ;  /* 0x0000001200127306 */ /* 0x000e220000200c00 */
[----:B------:R-:W-:Y:S02]  /*1f80*/  SHF.R.U32.HI R2, RZ, 0x8, R12 ;  /* 0x00000008ff027819 */ /* 0x000fe4000001160c */
[----:B------:R-:W-:Y:S02]  /*1f90*/  IADD3 R3, R3, -0x80, RZ ;  /* 0xffffff8003037810 */ /* 0x000fe40007ffe0ff */
[----:B------:R-:W-:-:S02]  /*1fa0*/  LOP3.LUT R2, R2, 0xff, RZ, 0xc0, !PT ;  /* 0x000000ff02027812 */ /* 0x000fc400078ec0ff */
[----:B------:R-:W-:Y:S01]  /*1fb0*/  LEA.HI R21, R13, 0xffffff80, RZ, 0x8 ;  /* 0xffffff800d157811 */ /* 0x000fe200078f40ff */
[----:B------:R4:W0:Y:S01]  /*1fc0*/  I2F.F16 R56, R3 ;  /* 0x0000000300387306 */ /* 0x0008220000200c00 */
[----:B------:R-:W-:Y:S02]  /*1fd0*/  LEA.HI R22, R14, 0xffffff80, RZ, 0x8 ;  /* 0xffffff800e167811 */ /* 0x000fe400078f40ff */
[C---:B------:R-:W-:Y:S02]  /*1fe0*/  LEA.HI R23, R15.reuse, 0xffffff80, RZ, 0x8 ;  /* 0xffffff800f177811 */ /* 0x040fe400078f40ff */
[----:B------:R-:W-:Y:S02]  /*1ff0*/  LOP3.LUT R31, R15, 0xff, RZ, 0xc0, !PT ;  /* 0x000000ff0f1f7812 */ /* 0x000fe400078ec0ff */
[----:B------:R-:W-:Y:S01]  /*2000*/  IADD3 R2, R2, -0x80, RZ ;  /* 0xffffff8002027810 */ /* 0x000fe20007ffe0ff */
[----:B------:R-:W0:Y:S01]  /*2010*/  I2F.F16 R19, R19 ;  /* 0x0000001300137306 */ /* 0x000e220000200c00 */
[----:B-----5:R-:W-:-:S02]  /*2020*/  SHF.R.U32.HI R4, RZ, 0x8, R14 ;  /* 0x00000008ff047819 */ /* 0x020fc4000001160e */
[----:B--2---:R-:W-:Y:S02]  /*2030*/  SHF.R.U32.HI R5, RZ, 0x8, R15 ;  /* 0x00000008ff057819 */ /* 0x004fe4000001160f */
[----:B----4-:R-:W-:Y:S02]  /*2040*/  PRMT R3, R49, 0x9910, RZ ;  /* 0x0000991031037816 */ /* 0x010fe400000000ff */
[----:B------:R-:W-:Y:S01]  /*2050*/  SHF.R.U32.HI R6, RZ, 0x10, R6 ;  /* 0x00000010ff067819 */ /* 0x000fe20000011606 */
[----:B------:R2:W4:Y:S01]  /*2060*/  I2F.F16 R54, R2 ;  /* 0x0000000200367306 */ /* 0x0005220000200c00 */
[----:B------:R-:W-:Y:S02]  /*2070*/  SHF.R.U32.HI R12, RZ, 0x10, R12 ;  /* 0x00000010ff0c7819 */ /* 0x000fe4000001160c */
[----:B------:R-:W-:Y:S02]  /*2080*/  SHF.R.U32.HI R13, RZ, 0x10, R13 ;  /* 0x00000010ff0d7819 */ /* 0x000fe4000001160d */
[----:B------:R-:W-:-:S02]  /*2090*/  SHF.R.U32.HI R14, RZ, 0x10, R14 ;  /* 0x00000010ff0e7819 */ /* 0x000fc4000001160e */
[----:B------:R-:W-:Y:S01]  /*20a0*/  SHF.R.U32.HI R15, RZ, 0x10, R15 ;  /* 0x00000010ff0f7819 */ /* 0x000fe2000001160f */
[----:B------:R-:W0:Y:S01]  /*20b0*/  I2F.F16 R20, R20 ;  /* 0x0000001400147306 */ /* 0x000e220000200c00 */
[----:B------:R-:W-:Y:S02]  /*20c0*/  ISETP.NE.AND P0, PT, R3, RZ, PT ;  /* 0x000000ff0300720c */ /* 0x000fe40003f05270 */
[----:B------:R-:W-:Y:S02]  /*20d0*/  LOP3.LUT R6, R6, 0xff, RZ, 0xc0, !PT ;  /* 0x000000ff06067812 */ /* 0x000fe400078ec0ff */
[----:B------:R-:W-:Y:S02]  /*20e0*/  LOP3.LUT R12, R12, 0xff, RZ, 0xc0, !PT ;  /* 0x000000ff0c0c7812 */ /* 0x000fe400078ec0ff */
[----:B------:R-:W-:Y:S01]  /*20f0*/  LOP3.LUT R13, R13, 0xff, RZ, 0xc0, !PT ;  /* 0x000000ff0d0d7812 */ /* 0x000fe200078ec0ff */
[----:B------:R-:W0:Y:S01]  /*2100*/  I2F.F16 R21, R21 ;  /* 0x0000001500157306 */ /* 0x000e220000200c00 */
[----:B------:R-:W-:-:S02]  /*2110*/  LOP3.LUT R4, R4, 0xff, RZ, 0xc0, !PT ;  /* 0x000000ff04047812 */ /* 0x000fc400078ec0ff */
[----:B--2---:R-:W-:Y:S02]  /*2120*/  LOP3.LUT R2, R14, 0xff, RZ, 0xc0, !PT ;  /* 0x000000ff0e027812 */ /* 0x004fe400078ec0ff */
[----:B------:R-:W-:Y:S02]  /*2130*/  LOP3.LUT R5, R5, 0xff, RZ, 0xc0, !PT ;  /* 0x000000ff05057812 */ /* 0x000fe400078ec0ff */
[----:B------:R-:W-:Y:S01]  /*2140*/  LOP3.LUT R3, R15, 0xff, RZ, 0xc0, !PT ;  /* 0x000000ff0f037812 */ /* 0x000fe200078ec0ff */
[----:B------:R-:W2:Y:S01]  /*2150*/  I2F.F16 R22, R22 ;  /* 0x0000001600167306 */ /* 0x000ea20000200c00 */
        /* <DEDUP_REMOVED lines=41> */
[----:B------:R-:W-:Y:S02]  /*23f0*/  HADD2.F32 R5, -RZ, R32.H0_H0 ;  /* 0x20000020ff057230 */ /* 0x000fe40000004100 */
[----:B------:R-:W-:Y:S01]  /*2400*/  FFMA.FTZ R4, R60, R65, R67 ;  /* 0x000000413c047223 */ /* 0x000fe20000010043 */
[----:B------:R-:W-:Y:S02]  /*2410*/  HADD2.F32 R65, -RZ, R43.H0_H0 ;  /* 0x2000002bff417230 */ /* 0x000fe40000004100 */
[----:B------:R-:W-:Y:S01]  /*2420*/  FFMA.FTZ R6, R3, R6, RZ ;  /* 0x0000000603067223 */ /* 0x000fe200000100ff */
[----:B------:R-:W-:Y:S02]  /*2430*/  HADD2.F32 R3, -RZ, R33.H0_H0 ;  /* 0x20000021ff037230 */ /* 0x000fe40000004100 */
[----:B------:R-:W-:Y:S01]  /*2440*/  FFMA.FTZ R2, R5, R60, R2 ;  /* 0x0000003c05027223 */ /* 0x000fe20000010002 */
[----:B------:R-:W-:-:S02]  /*2450*/  HADD2.F32 R5, -RZ, R35.H0_H0 ;  /* 0x20000023ff057230 */ /* 0x000fc40000004100 */
[C---:B------:R-:W-:Y:S01]  /*2460*/  FFMA.FTZ R62, R60.reuse, R65, R69 ;  /* 0x000000413c3e7223 */ /* 0x040fe20000010045 */
[----:B------:R-:W-:Y:S01]  /*2470*/  FFMA.FTZ R60, R60, R71, R6 ;  /* 0x000000473c3c7223 */ /* 0x000fe20000010006 */
        /* <DEDUP_REMOVED lines=12> */
[--C-:B-1----:R-:W-:Y:S02]  /*2540*/  HADD2.F32 R5, -RZ, R12.reuse.H0_H0 ;  /* 0x2000000cff057230 */ /* 0x102fe40000004100 */
[----:B------:R-:W-:Y:S01]  /*2550*/  FFMA.FTZ R60, R63, R4, R6 ;  /* 0x000000043f3c7223 */ /* 0x000fe20000010006 */
[----:B------:R-:W-:-:S02]  /*2560*/  HADD2.F32 R61, -RZ, R12.H1_H1 ;  /* 0x3000000cff3d7230 */ /* 0x000fc40000004100 */
[----:B------:R-:W-:Y:S01]  /*2570*/  FFMA.FTZ R62, R63, R62, R67 ;  /* 0x0000003e3f3e7223 */ /* 0x000fe20000010043 */
        /* <DEDUP_REMOVED lines=49> */
.L_x_1893:
[----:B------:R-:W-:Y:S05]  /*2890*/  @!P2 BRA `(.L_x_1892) ;  /* 0x0000000800eca947 */ /* 0x000fea0003800000 */
[----:B0-----:R-:W-:Y:S02]  /*28a0*/  PRMT R2, R48, 0x9910, RZ ;  /* 0x0000991030027816 */ /* 0x001fe400000000ff */
        /* <DEDUP_REMOVED lines=95> */
.L_x_1894:
        /* <DEDUP_REMOVED lines=25> */
[-C--:B------:R-:W-:Y:S01]  /*3030*/  FFMA.FTZ R5, R5, R6.reuse, RZ ;  /* 0x0000000605057223 */ /* 0x080fe200000100ff */
[----:B------:R-:W-:Y:S02]  /*3040*/  HADD2.F32 R4, -RZ, R35.H0_H0 ;  /* 0x20000023ff047230 */ /* 0x000fe40000004100 */
[----:B------:R-:W-:Y:S01]  /*3050*/  FFMA.FTZ R25, R2, R6, RZ ;  /* 0x0000000602197223 */ /* 0x000fe200000100ff */
[----:B------:R-:W-:-:S02]  /*3060*/  HADD2.F32 R6, -RZ, R43.H0_H0 ;  /* 0x2000002bff067230 */ /* 0x000fc40000004100 */
[-C--:B------:R-:W-:Y:S01]  /*3070*/  FFMA.FTZ R3, R34, R60.reuse, R3 ;  /* 0x0000003c22037223 */ /* 0x080fe20000010003 */
[----:B------:R-:W-:Y:S02]  /*3080*/  HADD2.F32 R2, -RZ, R33.H0_H0 ;  /* 0x20000021ff027230 */ /* 0x000fe40000004100 */
[-C--:B------:R-:W-:Y:S01]  /*3090*/  FFMA.FTZ R25, R32, R60.reuse, R25 ;  /* 0x0000003c20197223 */ /* 0x080fe20000010019 */
[----:B------:R-:W-:Y:S02]  /*30a0*/  HADD2.F32 R24, -RZ, R52.H0_H0 ;  /* 0x20000034ff187230 */ /* 0x000fe40000004100 */
[----:B------:R-:W-:Y:S01]  /*30b0*/  FFMA.FTZ R27, R6, R60, R27 ;  /* 0x0000003c061b7223 */ /* 0x000fe2000001001b */
[----:B------:R-:W-:Y:S01]  /*30c0*/  FFMA.FTZ R4, R4, R62, R3 ;  /* 0x0000003e04047223 */ /* 0x000fe20000010003 */
[----:B------:R-:W-:Y:S02]  /*30d0*/  HADD2.F32 R6, -RZ, R53.H0_H0 ;  /* 0x20000035ff067230 */ /* 0x000fe40000004100 */
[----:B------:R-:W-:Y:S01]  /*30e0*/  FFMA.FTZ R5, R26, R60, R5 ;  /* 0x0000003c1a057223 */ /* 0x000fe20000010005 */
[----:B------:R-:W-:-:S02]  /*30f0*/  HADD2.F32 R3, -RZ, R16.H0_H0 ;  /* 0x20000010ff037230 */ /* 0x000fc40000004100 */
[-C--:B------:R-:W-:Y:S01]  /*3100*/  FFMA.FTZ R2, R2, R62.reuse, R25 ;  /* 0x0000003e02027223 */ /* 0x080fe20000010019 */
[-C--:B------:R-:W-:Y:S01]  /*3110*/  FFMA.FTZ R24, R24, R62.reuse, R27 ;  /* 0x0000003e18187223 */ /* 0x080fe2000001001b */
[----:B------:R-:W-:Y:S01]  /*3120*/  FFMA.FTZ R62, R6, R62, R5 ;  /* 0x0000003e063e7223 */ /* 0x000fe20000010005 */
[----:B------:R-:W-:Y:S02]  /*3130*/  HADD2.F32 R5, -RZ, R28.H0_H0 ;  /* 0x2000001cff057230 */ /* 0x000fe40000004100 */
[-C--:B------:R-:W-:Y:S01]  /*3140*/  FFMA.FTZ R2, R3, R61.reuse, R2 ;  /* 0x0000003d03027223 */ /* 0x080fe20000010002 */
[----:B-1----:R-:W-:Y:S02]  /*3150*/  HADD2.F32 R3, -RZ, R12.H0_H0 ;  /* 0x2000000cff037230 */ /* 0x002fe40000004100 */
[-C--:B------:R-:W-:Y:S01]  /*3160*/  FFMA.FTZ R6, R17, R61.reuse, R4 ;  /* 0x0000003d11067223 */ /* 0x080fe20000010004 */
        /* <DEDUP_REMOVED lines=20> */
[----:B------:R-:W-:Y:S02]  /*32b0*/  HADD2.F32 R13, -RZ, R13.H1_H1 ;  /* 0x3000000dff0d7230 */ /* 0x000fe40000004100 */
        /* <DEDUP_REMOVED lines=25> */
.L_x_1892:
[----:B0-----:R-:W0:Y:S02]  /*3450*/  LDC R43, c[0x0][0x23c] ;  /* 0x00008f00ff2b7b82 */ /* 0x001e240000000800 */
        /* <DEDUP_REMOVED lines=10> */
[----:B------:R-:W-:-:S02]  /*3500*/  SHF.R.U32.HI R31, RZ, 0x8, R6 ;  /* 0x00000008ff1f7819 */ /* 0x000fc40000011606 */
[----:B------:R-:W-:Y:S02]  /*3510*/  LOP3.LUT R22, R6, 0xff, RZ, 0xc0, !PT ;  /* 0x000000ff06167812 */ /* 0x000fe400078ec0ff */
[C---:B------:R-:W-:Y:S02]  /*3520*/  LEA.HI R19, R7.reuse, 0xffffff80, RZ, 0x8 ;  /* 0xffffff8007137811 */ /* 0x040fe400078f40ff */
[----:B------:R-:W-:Y:S01]  /*3530*/  IADD3 R24, R22, -0x80, RZ ;  /* 0xffffff8016187810 */ /* 0x000fe20007ffe0ff */
[----:B------:R4:W0:Y:S01]  /*3540*/  I2F.F16 R21, R3 ;  /* 0x0000000300157306 */ /* 0x0008220000200c00 */
[----:B-1----:R-:W-:Y:S02]  /*3550*/  SHF.R.U32.HI R2, RZ, 0x8, R4 ;  /* 0x00000008ff027819 */ /* 0x002fe40000011604 */
[----:B------:R-:W-:Y:S02]  /*3560*/  LOP3.LUT R22, R7, 0xff, RZ, 0xc0, !PT ;  /* 0x000000ff07167812 */ /* 0x000fe400078ec0ff */
[----:B------:R-:W-:-:S02]  /*3570*/  LOP3.LUT R2, R2, 0xff, RZ, 0xc0, !PT ;  /* 0x000000ff02027812 */ /* 0x000fc400078ec0ff */
[----:B------:R-:W-:Y:S01]  /*3580*/  LEA.HI R16, R4, 0xffffff80, RZ, 0x8 ;  /* 0xffffff8004107811 */ /* 0x000fe200078f40ff */
[----:B------:R-:W1:Y:S01]  /*3590*/  I2F.F16 R19, R19 ;  /* 0x0000001300137306 */ /* 0x000e620000200c00 */
[----:B------:R-:W-:Y:S02]  /*35a0*/  IADD3 R2, R2, -0x80, RZ ;  /* 0xffffff8002027810 */ /* 0x000fe40007ffe0ff */
[----:B----4-:R-:W-:Y:S02]  /*35b0*/  SHF.R.U32.HI R3, RZ, 0x8, R5 ;  /* 0x00000008ff037819 */ /* 0x010fe40000011605 */
[----:B------:R-:W-:Y:S02]  /*35c0*/  SHF.R.U32.HI R4, RZ, 0x10, R4 ;  /* 0x00000010ff047819 */ /* 0x000fe40000011604 */
[----:B------:R-:W-:Y:S01]  /*35d0*/  LOP3.LUT R3, R3, 0xff, RZ, 0xc0, !PT ;  /* 0x000000ff03037812 */ /* 0x000fe200078ec0ff */
[----:B------:R4:W0:Y:S01]  /*35e0*/  I2F.F16 R28, R2 ;  /* 0x00000002001c7306 */ /* 0x0008220000200c00 */
[----:B------:R-:W-:-:S02]  /*35f0*/  LOP3.LUT R4, R4, 0xff, RZ, 0xc0, !PT ;  /* 0x000000ff04047812 */ /* 0x000fc400078ec0ff */
[----:B------:R-:W-:Y:S02]  /*3600*/  IADD3 R3, R3, -0x80, RZ ;  /* 0xffffff8003037810 */ /* 0x000fe40007ffe0ff */
[----:B------:R-:W-:Y:S02]  /*3610*/  LEA.HI R17, R5, 0xffffff80, RZ, 0x8 ;  /* 0xffffff8005117811 */ /* 0x000fe400078f40ff */
[----:B------:R-:W-:Y:S01]  /*3620*/  IADD3 R4, R4, -0x80, RZ ;  /* 0xffffff8004047810 */ /* 0x000fe20007ffe0ff */
[----:B------:R3:W0:Y:S01]  /*3630*/  I2F.F16 R30, R3 ;  /* 0x00000003001e7306 */ /* 0x0006220000200c00 */
[----:B----4-:R-:W-:Y:S02]  /*3640*/  LOP3.LUT R2, R31, 0xff, RZ, 0xc0, !PT ;  /* 0x000000ff1f027812 */ /* 0x010fe400078ec0ff */
[----:B------:R-:W-:Y:S02]  /*3650*/  SHF.R.U32.HI R5, RZ, 0x10, R5 ;  /* 0x00000010ff057819 */ /* 0x000fe40000011605 */
[----:B------:R-:W-:-:S02]  /*3660*/  IADD3 R32, R2, -0x80, RZ ;  /* 0xffffff8002207810 */ /* 0x000fc40007ffe0ff */
[--C-:B------:R-:W-:Y:S01]  /*3670*/  SHF.R.U32.HI R2, RZ, 0x8, R7.reuse ;  /* 0x00000008ff027819 */ /* 0x100fe20000011607 */
[----:B------:R4:W0:Y:S01]  /*3680*/  I2F.F16 R29, R4 ;  /* 0x00000004001d7306 */ /* 0x0008220000200c00 */
[----:B---3--:R-:W-:Y:S02]  /*3690*/  SHF.R.U32.HI R3, RZ, 0x10, R7 ;  /* 0x00000010ff037819 */ /* 0x008fe40000011607 */
[----:B------:R-:W-:Y:S02]  /*36a0*/  LOP3.LUT R2, R2, 0xff, RZ, 0xc0, !PT ;  /* 0x000000ff02027812 */ /* 0x000fe400078ec0ff */
[----:B------:R-:W-:Y:S02]  /*36b0*/  LOP3.LUT R3, R3, 0xff, RZ, 0xc0, !PT ;  /* 0x000000ff03037812 */ /* 0x000fe400078ec0ff */
[----:B------:R-:W-:Y:S01]  /*36c0*/  IADD3 R7, R2, -0x80, RZ ;  /* 0xffffff8002077810 */ /* 0x000fe20007ffe0ff */
[----:B------:R-:W3:Y:S01]  /*36d0*/  I2F.F16 R16, R16 ;  /* 0x0000001000107306 */ /* 0x000ee20000200c00 */
[----:B------:R-:W-:-:S02]  /*36e0*/  IADD3 R34, R3, -0x80, RZ ;  /* 0xffffff8003227810 */ /* 0x000fc40007ffe0ff */
[----:B------:R-:W-:Y:S02]  /*36f0*/  LOP3.LUT R5, R5, 0xff, RZ, 0xc0, !PT ;  /* 0x000000ff05057812 */ /* 0x000fe400078ec0ff */
[----:B------:R-:W-:Y:S02]  /*3700*/  LEA.HI R18, R6, 0xffffff80, RZ, 0x8 ;  /* 0xffffff8006127811 */ /* 0x000fe400078f40ff */
[----:B------:R-:W-:Y:S01]  /*3710*/  IADD3 R5, R5, -0x80, RZ ;  /* 0xffffff8005057810 */ /* 0x000fe20007ffe0ff */
[----:B------:R-:W0:Y:S01]  /*3720*/  I2F.F16 R17, R17 ;  /* 0x0000001100117306 */ /* 0x000e220000200c00 */
[----:B------:R-:W-:Y:S02]  /*3730*/  SHF.R.U32.HI R6, RZ, 0x10, R6 ;  /* 0x00000010ff067819 */ /* 0x000fe40000011606 */
[----:B------:R-:W-:Y:S02]  /*3740*/  IADD3 R22, R22, -0x80, RZ ;  /* 0xffffff8016167810 */ /* 0x000fe40007ffe0ff */
[----:B------:R-:W-:-:S02]  /*3750*/  LOP3.LUT R6, R6, 0xff, RZ, 0xc0, !PT ;  /* 0x000000ff06067812 */ /* 0x000fc400078ec0ff */
[----:B------:R-:W-:Y:S01]  /*3760*/  ISETP.GE.AND P2, PT, R47, 0x2, PT ;  /* 0x000000022f00780c */ /* 0x000fe20003f46270 */
[----:B------:R-:W0:Y:S01]  /*3770*/  I2F.F16 R31, R5 ;  /* 0x00000005001f7306 */ /* 0x000e220000200c00 */
[----:B------:R-:W-:-:S07]  /*3780*/  IADD3 R6, R6, -0x80, RZ ;  /* 0xffffff8006067810 */ /* 0x000fce0007ffe0ff */
        /* <DEDUP_REMOVED lines=8> */
[----:B------:R-:W-:Y:S02]  /*3810*/  LOP3.LUT R3, R9, 0xff, RZ, 0xc0, !PT ;  /* 0x000000ff09037812 */ /* 0x000fe400078ec0ff */
[----:B------:R-:W-:Y:S02]  /*3820*/  IADD3 R2, R2, -0x80, RZ ;  /* 0xffffff8002027810 */ /* 0x000fe40007ffe0ff */
[----:B------:R-:W-:Y:S02]  /*3830*/  IADD3 R52, R3, -0x80, RZ ;  /* 0xffffff8003347810 */ /* 0x000fe40007ffe0ff */
[----:B------:R2:W0:Y:S01]  /*3840*/  I2F.F16 R35, R2 ;  /* 0x0000000200237306 */ /* 0x0004220000200c00 */
[----:B------:R-:W-:Y:S02]  /*3850*/  LOP3.LUT R3, R10, 0xff, RZ, 0xc0, !PT ;  /* 0x000000ff0a037812 */ /* 0x000fe400078ec0ff */
[----:B----4-:R-:W-:Y:S02]  /*3860*/  LOP3.LUT R4, R11, 0xff, RZ, 0xc0, !PT ;  /* 0x000000ff0b047812 */ /* 0x010fe400078ec0ff */
[----:B------:R-:W-:-:S02]  /*3870*/  IADD3 R53, R3, -0x80, RZ ;  /* 0xffffff8003357810 */ /* 0x000fc40007ffe0ff */
[----:B------:R-:W-:Y:S01]  /*3880*/  SHF.R.U32.HI R3, RZ, 0x8, R8 ;  /* 0x00000008ff037819 */ /* 0x000fe20000011608 */
[----:B------:R-:W4:Y:S01]  /*3890*/  I2F.F16 R52, R52 ;  /* 0x0000003400347306 */ /* 0x000f220000200c00 */
[----:B--2---:R-:W-:Y:S02]  /*38a0*/  SHF.R.U32.HI R2, RZ, 0x8, R9 ;  /* 0x00000008ff027819 */ /* 0x004fe40000011609 */
        /* <DEDUP_REMOVED lines=11> */
[----:B--2---:R-:W-:-:S02]  /*3960*/  SHF.R.U32.HI R4, RZ, 0x8, R10 ;  /* 0x00000008ff047819 */ /* 0x004fc4000001160a */
[----:B------:R-:W-:Y:S01]  /*3970*/  SHF.R.U32.HI R5, RZ, 0x8, R11 ;  /* 0x00000008ff057819 */ /* 0x000fe2000001160b */
[----:B------:R2:W0:Y:S01]  /*3980*/  I2F.F16 R55, R3 ;  /* 0x0000000300377306 */ /* 0x0004220000200c00 */
[----:B-1----:R-:W-:Y:S02]  /*3990*/  PRMT R2, R49, 0x9910, RZ ;  /* 0x0000991031027816 */ /* 0x002fe400000000ff */
[----:B------:R-:W-:Y:S02]  /*39a0*/  SHF.R.U32.HI R8, RZ, 0x10, R8 ;  /* 0x00000010ff087819 */ /* 0x000fe40000011608 */
[----:B------:R-:W-:Y:S02]  /*39b0*/  SHF.R.U32.HI R9, RZ, 0x10, R9 ;  /* 0x00000010ff097819 */ /* 0x000fe40000011609 */
[----:B------:R-:W-:Y:S01]  /*39c0*/  SHF.R.U32.HI R10, RZ, 0x10, R10 ;  /* 0x00000010ff0a7819 */ /* 0x000fe2000001160a */
[----:B------:R-:W1:Y:S01]  /*39d0*/  I2F.F16 R23, R23 ;  /* 0x0000001700177306 */ /* 0x000e620000200c00 */
[----:B------:R-:W-:-:S02]  /*39e0*/  SHF.R.U32.HI R11, RZ, 0x10, R11 ;  /* 0x00000010ff0b7819 */ /* 0x000fc4000001160b */
[----:B------:R-:W-:Y:S02]  /*39f0*/  ISETP.NE.AND P0, PT, R2, RZ, PT ;  /* 0x000000ff0200720c */ /* 0x000fe40003f05270 */
[----:B------:R-:W-:Y:S02]  /*3a00*/  LOP3.LUT R8, R8, 0xff, RZ, 0xc0, !PT ;  /* 0x000000ff08087812 */ /* 0x000fe400078ec0ff */
[----:B------:R-:W-:Y:S01]  /*3a10*/  LOP3.LUT R9, R9, 0xff, RZ, 0xc0, !PT ;  /* 0x000000ff09097812 */ /* 0x000fe200078ec0ff */
[----:B------:R-:W0:Y:S01]  /*3a20*/  I2F.F16 R25, R25 ;  /* 0x0000001900197306 */ /* 0x000e220000200c00 */
[----:B------:R-:W-:Y:S02]  /*3a30*/  LOP3.LUT R4, R4, 0xff, RZ, 0xc0, !PT ;  /* 0x000000ff04047812 */ /* 0x000fe400078ec0ff */
[----:B--2---:R-:W-:Y:S02]  /*3a40*/  LOP3.LUT R3, R10, 0xff, RZ, 0xc0, !PT ;  /* 0x000000ff0a037812 */ /* 0x004fe400078ec0ff */
[----:B------:R-:W-:-:S02]  /*3a50*/  LOP3.LUT R5, R5, 0xff, RZ, 0xc0, !PT ;  /* 0x000000ff05057812 */ /* 0x000fc400078ec0ff */
[----:B------:R-:W-:Y:S01]  /*3a60*/  LOP3.LUT R2, R11, 0xff, RZ, 0xc0, !PT ;  /* 0x000000ff0b027812 */ /* 0x000fe200078ec0ff */
[----:B------:R-:W2:Y:S01]  /*3a70*/  I2F.F16 R26, R26 ;  /* 0x0000001a001a7306 */ /* 0x000ea20000200c00 */
        /* <DEDUP_REMOVED lines=105> */
.L_x_1896:
        /* <DEDUP_REMOVED lines=25> */
[----:B------:R-:W-:Y:S02]  /*42a0*/  HADD2.F32 R65, -RZ, R32.H0_H0 ;  /* 0x20000020ff417230 */ /* 0x000fe40000004100 */
        /* <DEDUP_REMOVED lines=71> */
.L_x_1897:
        /* <DEDUP_REMOVED lines=19> */
[----:B------:R-:W-:Y:S02]  /*4850*/  HADD2.F32 R3, -RZ, R21.H0_H0 ;  /* 0x20000015ff037230 */ /* 0x000fe40000004100 */
[----:B------:R-:W-:-:S02]  /*4860*/  HADD2.F32 R61, -RZ, R2.H1_H1 ;  /* 0x30000002ff3d7230 */ /* 0x000fc40000004100 */
[-C--:B------:R-:W-:Y:S01]  /*4870*/  FFMA.FTZ R4, R4, R6.reuse, RZ ;  /* 0x0000000604047223 */ /* 0x080fe200000100ff */
[----:B------:R-:W-:Y:S02]  /*4880*/  HADD2.F32 R2, -RZ, R20.H0_H0 ;  /* 0x20000014ff027230 */ /* 0x000fe40000004100 */
[-C--:B------:R-:W-:Y:S01]  /*4890*/  FFMA.FTZ R20, R3, R6.reuse, RZ ;  /* 0x0000000603147223 */ /* 0x080fe200000100ff */
[----:B------:R-:W-:Y:S02]  /*48a0*/  HADD2.F32 R21, -RZ, R30.H0_H0 ;  /* 0x2000001eff157230 */ /* 0x000fe40000004100 */
[----:B------:R-:W-:Y:S02]  /*48b0*/  HADD2.F32 R3, -RZ, R29.H0_H0 ;  /* 0x2000001dff037230 */ /* 0x000fe40000004100 */
[-C--:B------:R-:W-:Y:S01]  /*48c0*/  FFMA.FTZ R2, R2, R6.reuse, RZ ;  /* 0x0000000602027223 */ /* 0x080fe200000100ff */
[----:B------:R-:W-:Y:S01]  /*48d0*/  FFMA.FTZ R6, R5, R6, RZ ;  /* 0x0000000605067223 */ /* 0x000fe200000100ff */
[----:B------:R-:W-:Y:S01]  /*48e0*/  FFMA.FTZ R20, R21, R61, R20 ;  /* 0x0000003d15147223 */ /* 0x000fe20000010014 */
[----:B------:R-:W-:-:S02]  /*48f0*/  HADD2.F32 R21, -RZ, R32.H0_H0 ;  /* 0x20000020ff157230 */ /* 0x000fc40000004100 */
[-C--:B------:R-:W-:Y:S01]  /*4900*/  FFMA.FTZ R2, R65, R61.reuse, R2 ;  /* 0x0000003d41027223 */ /* 0x080fe20000010002 */
        /* <DEDUP_REMOVED lines=13> */
[--C-:B-1----:R-:W-:Y:S02]  /*49e0*/  HADD2.F32 R2, -RZ, R8.reuse.H0_H0 ;  /* 0x20000008ff027230 */ /* 0x102fe40000004100 */
        /* <DEDUP_REMOVED lines=13> */
[----:B------:R-:W-:Y:S01]  /*4ac0*/  FFMA.FTZ R63, R54, R2, R63 ;  /* 0x00000002363f7223 */ /* 0x000fe2000001003f */
[----:B------:R-:W-:Y:S02]  /*4ad0*/  HADD2.F32 R4, -RZ, R9.H0_H0 ;  /* 0x20000009ff047230 */ /* 0x000fe40000004100 */
[-C--:B------:R-:W-:Y:S01]  /*4ae0*/  FFMA.FTZ R5, R6, R8.reuse, R5 ;  /* 0x0000000806057223 */ /* 0x080fe20000010005 */
[----:B------:R-:W-:Y:S02]  /*4af0*/  HADD2.F32 R2, -RZ, R56.H0_H0 ;  /* 0x20000038ff027230 */ /* 0x000fe40000004100 */
[-C--:B------:R-:W-:Y:S01]  /*4b00*/  FFMA.FTZ R7, R10, R8.reuse, R7 ;  /* 0x000000080a077223 */ /* 0x080fe20000010007 */
[----:B------:R-:W-:Y:S01]  /*4b10*/  FFMA.FTZ R63, R16, R8, R63 ;  /* 0x00000008103f7223 */ /* 0x000fe2000001003f */
[----:B------:R-:W-:Y:S02]  /*4b20*/  HADD2.F32 R8, -RZ, R59.H0_H0 ;  /* 0x2000003bff087230 */ /* 0x000fe40000004100 */
[-C--:B------:R-:W-:Y:S01]  /*4b30*/  FFMA.FTZ R6, R58, R4.reuse, R5 ;  /* 0x000000043a067223 */ /* 0x080fe20000010005 */
[----:B------:R-:W-:Y:S01]  /*4b40*/  FFMA.FTZ R2, R2, R4, R3 ;  /* 0x0000000402027223 */ /* 0x000fe20000010003 */
[----:B------:R-:W-:-:S02]  /*4b50*/  HADD2.F32 R9, -RZ, R9.H1_H1 ;  /* 0x30000009ff097230 */ /* 0x000fc40000004100 */
[----:B------:R-:W-:Y:S02]  /*4b60*/  HADD2.F32 R3, -RZ, R26.H0_H0 ;  /* 0x2000001aff037230 */ /* 0x000fe40000004100 */
[-C--:B------:R-:W-:Y:S01]  /*4b70*/  FFMA.FTZ R8, R8, R4.reuse, R7 ;  /* 0x0000000408087223 */ /* 0x080fe20000010007 */
[----:B------:R-:W-:Y:S01]  /*4b80*/  FFMA.FTZ R4, R60, R4, R63 ;  /* 0x000000043c047223 */ /* 0x000fe2000001003f */
[--C-:B------:R-:W-:Y:S02]  /*4b90*/  HADD2.F32 R5, -RZ, R0.reuse.H1_H1 ;  /* 0x30000000ff057230 */ /* 0x100fe40000004100 */
[-C--:B------:R-:W-:Y:S01]  /*4ba0*/  FFMA.FTZ R2, R23, R9.reuse, R2 ;  /* 0x0000000917027223 */ /* 0x080fe20000010002 */
[-C--:B------:R-:W-:Y:S01]  /*4bb0*/  FFMA.FTZ R8, R3, R9.reuse, R8 ;  /* 0x0000000903087223 */ /* 0x080fe20000010008 */
[----:B------:R-:W-:Y:S02]  /*4bc0*/  HADD2.F32 R3, -RZ, R0.H0_H0 ;  /* 0x20000000ff037230 */ /* 0x000fe40000004100 */
        /* <DEDUP_REMOVED lines=16> */
.L_x_1895:
        /* <DEDUP_REMOVED lines=203> */
.L_x_1899:
        /* <DEDUP_REMOVED lines=97> */
.L_x_1900:
        /* <DEDUP_REMOVED lines=91> */
.L_x_1898:
        /* <DEDUP_REMOVED lines=203> */
.L_x_1902:
        /* <DEDUP_REMOVED lines=97> */
.L_x_1903:
        /* <DEDUP_REMOVED lines=91> */
.L_x_1901:
[----:B------:R-:W-:Y:S01]  /*7db0*/  IADD3 R46, R46, 0x20, RZ ;  /* 0x000000202e2e7810 */ /* 0x000fe20007ffe0ff */
[C---:B------:R-:W-:Y:S01]  /*7dc0*/  IMAD.WIDE R12, R43.reuse, 0x8, R12 ;  /* 0x000000082b0c7825 */ /* 0x040fe200078e020c */
[----:B------:R-:W-:Y:S02]  /*7dd0*/  UIADD3 UR4, UR4, 0x40, URZ ;  /* 0x0000004004047890 */ /* 0x000fe4000fffe03f */
[C---:B------:R-:W-:Y:S01]  /*7de0*/  ISETP.GE.AND P0, PT, R46.reuse, UR5, PT ;  /* 0x000000052e007c0c */ /* 0x040fe2000bf06270 */
[----:B0-----:R-:W-:Y:S01]  /*7df0*/  IMAD.WIDE R8, R43, 0x8, R14 ;  /* 0x000000082b087825 */ /* 0x001fe200078e020e */
[----:B------:R-:W-:Y:S02]  /*7e00*/  ISETP.LT.AND P2, PT, R46, R45, PT ;  /* 0x0000002d2e00720c */ /* 0x000fe40003f41270 */
[----:B------:R-:W-:Y:S02]  /*7e10*/  MOV R10, R12 ;  /* 0x0000000c000a7202 */ /* 0x000fe40000000f00 */
[----:B------:R-:W-:-:S09]  /*7e20*/  MOV R11, R13 ;  /* 0x0000000d000b7202 */ /* 0x000fd20000000f00 */
[----:B------:R-:W-:Y:S05]  /*7e30*/  @!P0 BRA P2, `(.L_x_1904) ;  /* 0xffffff9c003c8947 */ /* 0x000fea000103ffff */
.L_x_1891:
        /* <DEDUP_REMOVED lines=10> */
.L_x_1912:
        /* <DEDUP_REMOVED lines=38> */
[----:B------:R-:W-:-:S04]  /*8140*/  SHF.R.U32.HI R4, RZ, 0x6, R4 ;  /* 0x00000006ff047819 */ /* 0x000fc80000011604 */
[----:B------:R-:W-:Y:S02]  /*8150*/  LOP3.LUT R4, R4, 0x3f003f, RZ, 0xc0, !PT ;  /* 0x003f003f04047812 */ /* 0x000fe400078ec0ff */
[----:B------:R-:W-:Y:S02]  /*8160*/  LOP3.LUT R53, R53, 0x3f003f, RZ, 0xc0, !PT ;  /* 0x003f003f35357812 */ /* 0x000fe400078ec0ff */
[----:B------:R-:W-:Y:S02]  /*8170*/  LOP3.LUT R4, R4, 0x64006400, RZ, 0xfc, !PT ;  /* 0x6400640004047812 */ /* 0x000fe400078efcff */
[----:B------:R-:W-:Y:S02]  /*8180*/  LOP3.LUT R22, R22, 0x3f003f, RZ, 0xc0, !PT ;  /* 0x003f003f16167812 */ /* 0x000fe400078ec0ff */
[----:B------:R-:W-:Y:S02]  /*8190*/  LOP3.LUT R30, R30, 0x3f003f, RZ, 0xc0, !PT ;  /* 0x003f003f1e1e7812 */ /* 0x000fe400078ec0ff */
[----:B------:R-:W-:-:S02]  /*81a0*/  LOP3.LUT R13, R13, 0x64006400, RZ, 0xfc, !PT ;  /* 0x640064000d0d7812 */ /* 0x000fc400078efcff */
        /* <DEDUP_REMOVED lines=16> */
[----:B------:R-:W-:Y:S02]  /*82b0*/  LOP3.LUT R59, R54, 0x300030, R31, 0xf8, !PT ;  /* 0x00300030363b7812 */ /* 0x000fe400078ef81f */
[--C-:B--2---:R-:W-:Y:S02]  /*82c0*/  SHF.R.U32.HI R7, RZ, 0xc, R16.reuse ;  /* 0x0000000cff077819 */ /* 0x104fe40000011610 */
[----:B------:R-:W-:Y:S02]  /*82d0*/  LOP3.LUT R5, R16, 0x3f003f, RZ, 0xc0, !PT ;  /* 0x003f003f10057812 */ /* 0x000fe400078ec0ff */
[----:B------:R-:W-:-:S02]  /*82e0*/  SHF.R.U32.HI R6, RZ, 0x6, R16 ;  /* 0x00000006ff067819 */ /* 0x000fc40000011610 */
[--C-:B------:R-:W-:Y:S02]  /*82f0*/  SHF.R.U32.HI R16, RZ, 0xc, R18.reuse ;  /* 0x0000000cff107819 */ /* 0x100fe40000011612 */
[----:B------:R-:W-:Y:S02]  /*8300*/  LOP3.LUT R23, R18, 0x3f003f, RZ, 0xc0, !PT ;  /* 0x003f003f12177812 */ /* 0x000fe400078ec0ff */
[----:B------:R-:W-:Y:S02]  /*8310*/  SHF.R.U32.HI R31, RZ, 0x6, R18 ;  /* 0x00000006ff1f7819 */ /* 0x000fe40000011612 */
[----:B------:R-:W-:Y:S02]  /*8320*/  SHF.R.U32.HI R18, RZ, 0xc, R19 ;  /* 0x0000000cff127819 */ /* 0x000fe40000011613 */
[----:B------:R-:W-:Y:S02]  /*8330*/  SHF.R.U32.HI R14, RZ, 0xc, R17 ;  /* 0x0000000cff0e7819 */ /* 0x000fe40000011611 */
        /* <DEDUP_REMOVED lines=14> */
[----:B------:R-:W-:Y:S02]  /*8420*/  LOP3.LUT R5, R5, 0x64006400, RZ, 0xfc, !PT ;  /* 0x6400640005057812 */ /* 0x000fe400078efcff */
[----:B------:R-:W-:Y:S02]  /*8430*/  LOP3.LUT R54, R54, 0x64006400, RZ, 0xfc, !PT ;  /* 0x6400640036367812 */ /* 0x000fe400078efcff */
[----:B------:R-:W-:Y:S02]  /*8440*/  LOP3.LUT R60, R7, 0x300030, R60, 0xf8, !PT ;  /* 0x00300030073c7812 */ /* 0x000fe400078ef83c */
[----:B------:R-:W-:Y:S02]  /*8450*/  LOP3.LUT R56, R56, 0x3f003f, RZ, 0xc0, !PT ;  /* 0x003f003f38387812 */ /* 0x000fe400078ec0ff */
[----:B------:R-:W-:-:S02]  /*8460*/  LOP3.LUT R58, R58, 0x3f003f, RZ, 0xc0, !PT ;  /* 0x003f003f3a3a7812 */ /* 0x000fc400078ec0ff */
        /* <DEDUP_REMOVED lines=111> */
.L_x_1907:
        /* <DEDUP_REMOVED lines=46> */
.L_x_1908:
        /* <DEDUP_REMOVED lines=43> */
.L_x_1906:
        /* <DEDUP_REMOVED lines=24> */
[----:B------:R-:W-:Y:S02]  /*9270*/  LOP3.LUT R26, R6, 0x3f003f, RZ, 0xc0, !PT ;  /* 0x003f003f061a7812 */ /* 0x000fe400078ec0ff */
[----:B------:R-:W-:Y:S02]  /*9280*/  SHF.R.U32.HI R29, RZ, 0x6, R6 ;  /* 0x00000006ff1d7819 */ /* 0x000fe40000011606 */
[--C-:B------:R-:W-:Y:S02]  /*9290*/  SHF.R.U32.HI R10, RZ, 0x8, R11.reuse ;  /* 0x00000008ff0a7819 */ /* 0x100fe4000001160b */
        /* <DEDUP_REMOVED lines=8> */
[----:B------:R-:W-:Y:S02]  /*9320*/  LOP3.LUT R11, R22, 0xf000f, RZ, 0xc0, !PT ;  /* 0x000f000f160b7812 */ /* 0x000fe400078ec0ff */
[----:B------:R-:W-:Y:S02]  /*9330*/  LOP3.LUT R55, R30, 0xf000f, RZ, 0xc0, !PT ;  /* 0x000f000f1e377812 */ /* 0x000fe400078ec0ff */
[----:B------:R-:W-:Y:S02]  /*9340*/  LOP3.LUT R13, R4, 0x3f003f, RZ, 0xc0, !PT ;  /* 0x003f003f040d7812 */ /* 0x000fe400078ec0ff */
[----:B------:R-:W-:Y:S02]  /*9350*/  LOP3.LUT R9, R20, 0x300030, R5, 0xf8, !PT ;  /* 0x0030003014097812 */ /* 0x000fe400078ef805 */
[----:B------:R-:W-:-:S02]  /*9360*/  SHF.R.U32.HI R4, RZ, 0x6, R4 ;  /* 0x00000006ff047819 */ /* 0x000fc40000011604 */
[----:B---3--:R-:W-:Y:S02]  /*9370*/  SHF.R.U32.HI R20, RZ, 0xc, R17 ;  /* 0x0000000cff147819 */ /* 0x008fe40000011611 */
[----:B------:R-:W-:Y:S02]  /*9380*/  SHF.R.U32.HI R53, RZ, 0x6, R7 ;  /* 0x00000006ff357819 */ /* 0x000fe40000011607 */
[----:B------:R-:W-:Y:S02]  /*9390*/  LOP3.LUT R34, R35, 0x300030, R28, 0xf8, !PT ;  /* 0x0030003023227812 */ /* 0x000fe400078ef81c */
[----:B------:R-:W-:Y:S02]  /*93a0*/  LOP3.LUT R27, R11, 0x300030, R6, 0xf8, !PT ;  /* 0x003000300b1b7812 */ /* 0x000fe400078ef806 */
[----:B------:R-:W-:Y:S02]  /*93b0*/  LOP3.LUT R59, R55, 0x300030, R10, 0xf8, !PT ;  /* 0x00300030373b7812 */ /* 0x000fe400078ef80a */
[----:B------:R-:W-:-:S02]  /*93c0*/  SHF.R.U32.HI R28, RZ, 0xc, R18 ;  /* 0x0000000cff1c7819 */ /* 0x000fc40000011612 */
[----:B------:R-:W-:Y:S02]  /*93d0*/  LOP3.LUT R22, R18, 0x3f003f, RZ, 0xc0, !PT ;  /* 0x003f003f12167812 */ /* 0x000fe400078ec0ff */
[----:B------:R-:W-:Y:S02]  /*93e0*/  SHF.R.U32.HI R30, RZ, 0x6, R18 ;  /* 0x00000006ff1e7819 */ /* 0x000fe40000011612 */
        /* <DEDUP_REMOVED lines=9> */
[----:B------:R-:W-:-:S02]  /*9480*/  LOP3.LUT R53, R53, 0x3f003f, RZ, 0xc0, !PT ;  /* 0x003f003f35357812 */ /* 0x000fc400078ec0ff */
[--C-:B------:R-:W-:Y:S02]  /*9490*/  SHF.R.U32.HI R14, RZ, 0xa, R8.reuse ;  /* 0x0000000aff0e7819 */ /* 0x100fe40000011608 */
[----:B------:R-:W-:Y:S02]  /*94a0*/  LOP3.LUT R7, R8, 0x3f003f, RZ, 0xc0, !PT ;  /* 0x003f003f08077812 */ /* 0x000fe400078ec0ff */
[----:B------:R-:W-:Y:S02]  /*94b0*/  SHF.R.U32.HI R54, RZ, 0x6, R19 ;  /* 0x00000006ff367819 */ /* 0x000fe40000011613 */
[----:B------:R-:W-:Y:S02]  /*94c0*/  SHF.R.U32.HI R8, RZ, 0x6, R8 ;  /* 0x00000006ff087819 */ /* 0x000fe40000011608 */
[----:B------:R-:W-:Y:S02]  /*94d0*/  SHF.R.U32.HI R16, RZ, 0x6, R16 ;  /* 0x00000006ff107819 */ /* 0x000fe40000011610 */
        /* <DEDUP_REMOVED lines=124> */
.L_x_1910:
        /* <DEDUP_REMOVED lines=46> */
.L_x_1911:
        /* <DEDUP_REMOVED lines=43> */
.L_x_1909:
        /* <DEDUP_REMOVED lines=9> */
.L_x_1905:
        /* <DEDUP_REMOVED lines=8> */
.L_x_1917:
[----:B------:R-:W-:Y:S01]  /*a340*/  ISETP.NE.AND P2, PT, R46, R36, PT ;  /* 0x000000242e00720c */ /* 0x000fe20003f45270 */
[----:B------:R-:W0:-:S12]  /*a350*/  LDC R43, c[0x0][0x23c] ;  /* 0x00008f00ff2b7b82 */ /* 0x000e180000000800 */
[----:B------:R-:W1:Y:S01]  /*a360*/  @!P2 LDC.64 R2, c[0x0][0x248] ;  /* 0x00009200ff02ab82 */ /* 0x000e620000000a00 */
[----:B------:R-:W-:Y:S02]  /*a370*/  @!P2 IADD3 R44, R44, 0x1, RZ ;  /* 0x000000012c2ca810 */ /* 0x000fe40007ffe0ff */
[----:B-----5:R-:W-:Y:S02]  /*a380*/  @!P2 LEA R5, R46, 0x1, 0x1 ;  /* 0x000000012e05a811 */ /* 0x020fe400078e08ff */
[----:B------:R-:W-:-:S06]  /*a390*/  @!P2 LEA R6, R44, R1, 0x3 ;  /* 0x000000012c06a211 */ /* 0x000fcc00078e18ff */
        /* <DEDUP_REMOVED lines=19> */
[----:B------:R-:W-:Y:S02]  /*a4d0*/  SHF.R.U32.HI R81, RZ, 0xf, R9 ;  /* 0x0000000fff517819 */ /* 0x000fe40000011609 */
[----:B------:R-:W-:Y:S02]  /*a4e0*/  SHF.R.U32.HI R84, RZ, 0xf, R10 ;  /* 0x0000000fff547819 */ /* 0x000fe4000001160a */
[----:B------:R-:W-:Y:S02]  /*a4f0*/  SHF.R.U32.HI R86, RZ, 0xf, R11 ;  /* 0x0000000fff567819 */ /* 0x000fe4000001160b */
[C---:B------:R-:W-:Y:S02]  /*a500*/  LOP3.LUT R33, R8.reuse, 0x3e003e0, RZ, 0xc0, !PT ;  /* 0x03e003e008217812 */ /* 0x040fe400078ec0ff */
        /* <DEDUP_REMOVED lines=8> */
[----:B------:R-:W-:Y:S02]  /*a590*/  SHF.R.U32.HI R85, RZ, 0xe, R22 ;  /* 0x0000000eff557819 */ /* 0x000fe40000011616 */
[----:B------:R-:W-:Y:S02]  /*a5a0*/  SHF.R.U32.HI R87, RZ, 0xe, R23 ;  /* 0x0000000eff577819 */ /* 0x000fe40000011617 */
[----:B------:R-:W-:Y:S02]  /*a5b0*/  LOP3.LUT R81, R81, 0x10001, RZ, 0xc0, !PT ;  /* 0x0001000151517812 */ /* 0x000fe400078ec0ff */
[----:B------:R-:W-:Y:S02]  /*a5c0*/  LOP3.LUT R84, R84, 0x10001, RZ, 0xc0, !PT ;  /* 0x0001000154547812 */ /* 0x000fe400078ec0ff */
[----:B------:R-:W-:-:S02]  /*a5d0*/  LOP3.LUT R86, R86, 0x10001, RZ, 0xc0, !PT ;  /* 0x0001000156567812 */ /* 0x000fc400078ec0ff */
        /* <DEDUP_REMOVED lines=11> */
[----:B------:R-:W-:-:S02]  /*a690*/  LOP3.LUT R9, R8, 0x20002, R9, 0xf8, !PT ;  /* 0x0002000208097812 */ /* 0x000fc400078ef809 */
[----:B------:R-:W-:Y:S02]  /*a6a0*/  SHF.R.U32.HI R10, RZ, 0xd, R16 ;  /* 0x0000000dff0a7819 */ /* 0x000fe40000011610 */
[----:B------:R-:W-:Y:S02]  /*a6b0*/  SHF.R.U32.HI R18, RZ, 0xd, R19 ;  /* 0x0000000dff127819 */ /* 0x000fe40000011613 */
[----:B------:R-:W-:Y:S02]  /*a6c0*/  PRMT R8, R49, 0x9910, RZ ;  /* 0x0000991031087816 */ /* 0x000fe400000000ff */
[----:B------:R-:W-:Y:S02]  /*a6d0*/  LOP3.LUT R82, R81, 0x20002, R82, 0xf8, !PT ;  /* 0x0002000251527812 */ /* 0x000fe400078ef852 */
[----:B------:R-:W-:Y:S02]  /*a6e0*/  LOP3.LUT R84, R84, 0x20002, R85, 0xf8, !PT ;  /* 0x0002000254547812 */ /* 0x000fe400078ef855 */
[----:B------:R-:W-:-:S02]  /*a6f0*/  LOP3.LUT R87, R86, 0x20002, R87, 0xf8, !PT ;  /* 0x0002000256577812 */ /* 0x000fc400078ef857 */
        /* <DEDUP_REMOVED lines=12> */
[--C-:B------:R-:W-:Y:S02]  /*a7c0*/  SHF.R.U32.HI R13, RZ, 0xc, R14.reuse ;  /* 0x0000000cff0d7819 */ /* 0x100fe4000001160e */
[C---:B------:R-:W-:Y:S02]  /*a7d0*/  LOP3.LUT R54, R14.reuse, 0x3e003e0, RZ, 0xc0, !PT ;  /* 0x03e003e00e367812 */ /* 0x040fe400078ec0ff */
[----:B------:R-:W-:Y:S02]  /*a7e0*/  LOP3.LUT R69, R14, 0x1f001f, RZ, 0xc0, !PT ;  /* 0x001f001f0e457812 */ /* 0x000fe400078ec0ff */
[----:B------:R-:W-:Y:S02]  /*a7f0*/  SHF.R.U32.HI R70, RZ, 0xa, R14 ;  /* 0x0000000aff467819 */ /* 0x000fe4000001160e */
[----:B------:R-:W-:Y:S02]  /*a800*/  MOV R88, 0x2800 ;  /* 0x0000280000587802 */ /* 0x000fe40000000f00 */
[----:B------:R-:W-:-:S02]  /*a810*/  ISETP.NE.AND P2, PT, R8, RZ, PT ;  /* 0x000000ff0800720c */ /* 0x000fc40003f45270 */
[----:B------:R-:W-:Y:S02]  /*a820*/  LOP3.LUT R10, R9, 0x40004, R10, 0xf8, !PT ;  /* 0x00040004090a7812 */ /* 0x000fe400078ef80a */
[----:B------:R-:W-:Y:S02]  /*a830*/  LOP3.LUT R83, R82, 0x40004, R83, 0xf8, !PT ;  /* 0x0004000452537812 */ /* 0x000fe400078ef853 */
[----:B------:R-:W-:Y:S02]  /*a840*/  LOP3.LUT R84, R84, 0x40004, R17, 0xf8, !PT ;  /* 0x0004000454547812 */ /* 0x000fe400078ef811 */
[----:B------:R-:W-:Y:S02]  /*a850*/  LOP3.LUT R87, R87, 0x40004, R18, 0xf8, !PT ;  /* 0x0004000457577812 */ /* 0x000fe400078ef812 */
[----:B------:R-:W-:Y:S02]  /*a860*/  SHF.R.U32.HI R14, RZ, 0xc, R15 ;  /* 0x0000000cff0e7819 */ /* 0x000fe4000001160f */
[----:B------:R-:W-:-:S02]  /*a870*/  LOP3.LUT R77, R15, 0x3e003e0, RZ, 0xc0, !PT ;  /* 0x03e003e00f4d7812 */ /* 0x000fc400078ec0ff */
[----:B------:R-:W-:Y:S02]  /*a880*/  LOP3.LUT R31, R23, 0x3e003e0, RZ, 0xc0, !PT ;  /* 0x03e003e0171f7812 */ /* 0x000fe400078ec0ff */
[----:B------:R-:W-:Y:S02]  /*a890*/  LOP3.LUT R53, R20, 0x3e003e0, RZ, 0xc0, !PT ;  /* 0x03e003e014357812 */ /* 0x000fe400078ec0ff */
[----:B------:R-:W-:Y:S02]  /*a8a0*/  PRMT R28, R88, 0x7610, R28 ;  /* 0x00007610581c7816 */ /* 0x000fe4000000001c */
[----:B------:R-:W-:Y:S02]  /*a8b0*/  LOP3.LUT R11, R10, 0x80008, R11, 0xf8, !PT ;  /* 0x000800080a0b7812 */ /* 0x000fe400078ef80b */
[----:B------:R-:W-:Y:S02]  /*a8c0*/  LOP3.LUT R91, R30, 0x64006400, RZ, 0xfc, !PT ;  /* 0x640064001e5b7812 */ /* 0x000fe400078efcff */
[----:B------:R-:W-:-:S02]  /*a8d0*/  LOP3.LUT R10, R83, 0x80008, R12, 0xf8, !PT ;  /* 0x00080008530a7812 */ /* 0x000fc400078ef80c */
[----:B------:R-:W-:Y:S02]  /*a8e0*/  LOP3.LUT R88, R87, 0x80008, R14, 0xf8, !PT ;  /* 0x0008000857587812 */ /* 0x000fe400078ef80e */
[----:B------:R-:W-:Y:S02]  /*a8f0*/  LOP3.LUT R79, R79, 0x64006400, RZ, 0xfc, !PT ;  /* 0x640064004f4f7812 */ /* 0x000fe400078efcff */
[----:B------:R-:W-:Y:S02]  /*a900*/  LOP3.LUT R107, R77, 0x64006400, RZ, 0xfc, !PT ;  /* 0x640064004d6b7812 */ /* 0x000fe400078efcff */
[----:B------:R-:W-:Y:S02]  /*a910*/  LOP3.LUT R65, R20, 0x1f001f, RZ, 0xc0, !PT ;  /* 0x001f001f14417812 */ /* 0x000fe400078ec0ff */
[----:B------:R-:W-:Y:S02]  /*a920*/  SHF.R.U32.HI R67, RZ, 0xa, R20 ;  /* 0x0000000aff437819 */ /* 0x000fe40000011614 */
[----:B------:R-:W-:-:S02]  /*a930*/  SHF.R.U32.HI R72, RZ, 0xa, R16 ;  /* 0x0000000aff487819 */ /* 0x000fc40000011610 */
[----:B------:R-:W-:Y:S02]  /*a940*/  LOP3.LUT R20, R23, 0x1f001f, RZ, 0xc0, !PT ;  /* 0x001f001f17147812 */ /* 0x000fe400078ec0ff */
[C---:B------:R-:W-:Y:S02]  /*a950*/  LOP3.LUT R78, R16.reuse, 0x3e003e0, RZ, 0xc0, !PT ;  /* 0x03e003e0104e7812 */ /* 0x040fe400078ec0ff */
[----:B------:R-:W-:Y:S02]  /*a960*/  LOP3.LUT R74, R16, 0x1f001f, RZ, 0xc0, !PT ;  /* 0x001f001f104a7812 */ /* 0x000fe400078ec0ff */
[----:B------:R-:W-:Y:S02]  /*a970*/  LOP3.LUT R86, R84, 0x80008, R13, 0xf8, !PT ;  /* 0x0008000854567812 */ /* 0x000fe400078ef80d */
[----:B------:R-:W-:Y:S02]  /*a980*/  LOP3.LUT R103, R31, 0x64006400, RZ, 0xfc, !PT ;  /* 0x640064001f677812 */ /* 0x000fe400078efcff */
[----:B------:R-:W-:-:S02]  /*a990*/  LOP3.LUT R32, R21, 0x3e003e0, RZ, 0xc0, !PT ;  /* 0x03e003e015207812 */ /* 0x000fc400078ec0ff */
[----:B------:R-:W-:Y:S02]  /*a9a0*/  LOP3.LUT R62, R21, 0x1f001f, RZ, 0xc0, !PT ;  /* 0x001f001f153e7812 */ /* 0x000fe400078ec0ff */
[----:B------:R-:W-:Y:S02]  /*a9b0*/  SHF.R.U32.HI R58, RZ, 0xa, R21 ;  /* 0x0000000aff3a7819 */ /* 0x000fe40000011615 */
[----:B------:R-:W-:Y:S02]  /*a9c0*/  SHF.R.U32.HI R23, RZ, 0xa, R23 ;  /* 0x0000000aff177819 */ /* 0x000fe40000011617 */
[C---:B------:R-:W-:Y:S02]  /*a9d0*/  LOP3.LUT R35, R19.reuse, 0x3e003e0, RZ, 0xc0, !PT ;  /* 0x03e003e013237812 */ /* 0x040fe400078ec0ff */
[----:B------:R-:W-:Y:S02]  /*a9e0*/  LOP3.LUT R16, R19, 0x1f001f, RZ, 0xc0, !PT ;  /* 0x001f001f13107812 */ /* 0x000fe400078ec0ff */
[----:B------:R-:W-:-:S02]  /*a9f0*/  LOP3.LUT R53, R53, 0x64006400, RZ, 0xfc, !PT ;  /* 0x6400640035357812 */ /* 0x000fc400078efcff */
[----:B------:R-:W-:Y:S02]  /*aa00*/  LOP3.LUT R21, R22, 0x1f001f, RZ, 0xc0, !PT ;  /* 0x001f001f16157812 */ /* 0x000fe400078ec0ff */
[----:B------:R-:W-:Y:S02]  /*aa10*/  SHF.R.U32.HI R19, RZ, 0xa, R19 ;  /* 0x0000000aff137819 */ /* 0x000fe40000011613 */
[----:B------:R-:W-:Y:S02]  /*aa20*/  LOP3.LUT R60, R15, 0x1f001f, RZ, 0xc0, !PT ;  /* 0x001f001f0f3c7812 */ /* 0x000fe400078ec0ff */
[----:B------:R-:W-:Y:S02]  /*aa30*/  SHF.R.U32.HI R61, RZ, 0xa, R15 ;  /* 0x0000000aff3d7819 */ /* 0x000fe4000001160f */
[----:B------:R-:W-:Y:S01]  /*aa40*/  LOP3.LUT R87, R52, 0x64006400, RZ, 0xfc, !PT ;  /* 0x6400640034577812 */ /* 0x000fe200078efcff */
[----:B------:R-:W-:Y:S01]  /*aa50*/  HFMA2 R52, R79, R28.H0_H0, -48, -48 ;  /* 0xd200d2004f347431 */ /* 0x000fe2000004001c */
[----:B------:R-:W-:-:S02]  /*aa60*/  LOP3.LUT R89, R2, 0x64006400, RZ, 0xfc, !PT ;  /* 0x6400640002597812 */ /* 0x000fc400078efcff */
        /* <DEDUP_REMOVED lines=49> */
[C---:B------:R-:W-:Y:S02]  /*ad80*/  LOP3.LUT R82, R4.reuse, 0x3e003e0, RZ, 0xc0, !PT ;  /* 0x03e003e004527812 */ /* 0x040fe400078ec0ff */
[----:B------:R-:W-:Y:S02]  /*ad90*/  LOP3.LUT R17, R4, 0x1f001f, RZ, 0xc0, !PT ;  /* 0x001f001f04117812 */ /* 0x000fe400078ec0ff */
[----:B------:R-:W-:Y:S02]  /*ada0*/  SHF.R.U32.HI R18, RZ, 0xa, R4 ;  /* 0x0000000aff127819 */ /* 0x000fe40000011604 */
[C---:B------:R-:W-:Y:S02]  /*adb0*/  LOP3.LUT R4, R5.reuse, 0x3e003e0, RZ, 0xc0, !PT ;  /* 0x03e003e005047812 */ /* 0x040fe400078ec0ff */
[----:B------:R-:W-:Y:S02]  /*adc0*/  SHF.R.U32.HI R9, RZ, 0xb, R5 ;  /* 0x0000000bff097819 */ /* 0x000fe40000011605 */
[----:B------:R-:W-:-:S02]  /*add0*/  LOP3.LUT R14, R5, 0x1f001f, RZ, 0xc0, !PT ;  /* 0x001f001f050e7812 */ /* 0x000fc400078ec0ff */
[----:B------:R-:W-:Y:S02]  /*ade0*/  SHF.R.U32.HI R12, RZ, 0xa, R5 ;  /* 0x0000000aff0c7819 */ /* 0x000fe40000011605 */
[----:B------:R-:W-:Y:S01]  /*adf0*/  LOP3.LUT R77, R4, 0x64006400, RZ, 0xfc, !PT ;  /* 0x64006400044d7812 */ /* 0x000fe200078efcff */
[-C--:B------:R-:W-:Y:S01]  /*ae00*/  HFMA2 R4, R89, R28.reuse.H0_H0, -48, -48 ;  /* 0xd200d20059047431 */ /* 0x080fe2000004001c */
[----:B------:R-:W-:Y:S02]  /*ae10*/  SHF.R.U32.HI R5, RZ, 0xb, R6 ;  /* 0x0000000bff057819 */ /* 0x000fe40000011606 */
[----:B------:R-:W-:Y:S01]  /*ae20*/  LOP3.LUT R85, R7, 0x3e003e0, RZ, 0xc0, !PT ;  /* 0x03e003e007557812 */ /* 0x000fe200078ec0ff */
[-C--:B------:R-:W-:Y:S01]  /*ae30*/  HFMA2 R30, R77, R28.reuse.H0_H0, -48, -48 ;  /* 0xd200d2004d1e7431 */ /* 0x080fe2000004001c */
[----:B------:R-:W-:Y:S01]  /*ae40*/  LOP3.LUT R31, R82, 0x64006400, RZ, 0xfc, !PT ;  /* 0x64006400521f7812 */ /* 0x000fe200078efcff */
[----:B------:R-:W-:Y:S01]  /*ae50*/  HFMA2 R82, R91, R28.H0_H0, -48, -48 ;  /* 0xd200d2005b527431 */ /* 0x000fe2000004001c */
[----:B------:R-:W-:-:S02]  /*ae60*/  LOP3.LUT R84, R6, 0x3e003e0, RZ, 0xc0, !PT ;  /* 0x03e003e006547812 */ /* 0x000fc400078ec0ff */
[----:B------:R-:W-:Y:S01]  /*ae70*/  LOP3.LUT R13, R6, 0x1f001f, RZ, 0xc0, !PT ;  /* 0x001f001f060d7812 */ /* 0x000fe200078ec0ff */
[----:B------:R-:W-:Y:S01]  /*ae80*/  HFMA2 R31, R31, R28.H0_H0, -48, -48 ;  /* 0xd200d2001f1f7431 */ /* 0x000fe2000004001c */
[----:B------:R-:W-:Y:S02]  /*ae90*/  SHF.R.U32.HI R81, RZ, 0xb, R7 ;  /* 0x0000000bff517819 */ /* 0x000fe40000011607 */
[----:B------:R-:W-:Y:S02]  /*aea0*/  LOP3.LUT R15, R7, 0x1f001f, RZ, 0xc0, !PT ;  /* 0x001f001f070f7812 */ /* 0x000fe400078ec0ff */
[----:B------:R-:W-:Y:S02]  /*aeb0*/  LOP3.LUT R9, R10, 0x100010, R9, 0xf8, !PT ;  /* 0x001000100a097812 */ /* 0x000fe400078ef809 */
[----:B------:R-:W-:Y:S02]  /*aec0*/  LOP3.LUT R91, R56, 0x1f001f, RZ, 0xc0, !PT ;  /* 0x001f001f385b7812 */ /* 0x000fe400078ec0ff */
[----:B------:R-:W-:-:S02]  /*aed0*/  SHF.R.U32.HI R6, RZ, 0xa, R6 ;  /* 0x0000000aff067819 */ /* 0x000fc40000011606 */
[----:B------:R-:W-:Y:S02]  /*aee0*/  SHF.R.U32.HI R7, RZ, 0xa, R7 ;  /* 0x0000000aff077819 */ /* 0x000fe40000011607 */
        /* <DEDUP_REMOVED lines=167> */
.L_x_1915:
        /* <DEDUP_REMOVED lines=80> */
.L_x_1916:
        /* <DEDUP_REMOVED lines=22> */
[----:B------:R-:W0:Y:S01]  /*bfc0*/  LDS.128 R4, [UR4+0x120] ;  /* 0x00012004ff047984 */ /* 0x000e220008000c00 */
[----:B------:R-:W-:Y:S01]  /*bfd0*/  HFMA2.MMA R16, R78, R11, R16 ;  /* 0x0000000b4e107235 */ /* 0x000fe20000000010 */
[----:B------:R-:W-:-:S02]  /*bfe0*/  HFMA2 R10, R81, R12, R10 ;  /* 0x0000000c510a7231 */ /* 0x000fc4000000000a */
[----:B------:R-:W-:Y:S02]  /*bff0*/  HFMA2 R3, R53, R15, R3 ;  /* 0x0000000f35037231 */ /* 0x000fe40000000003 */
[-C--:B------:R-:W-:Y:S01]  /*c000*/  HFMA2.MMA R2, R85, R12.reuse, R2 ;  /* 0x0000000c55027235 */ /* 0x080fe20000000002 */
[----:B------:R-:W-:Y:S02]  /*c010*/  HFMA2 R10, R89, R13, R10 ;  /* 0x0000000d590a7231 */ /* 0x000fe4000000000a */
[----:B------:R-:W-:-:S05]  /*c020*/  HFMA2.MMA R16, R82, R12, R16 ;  /* 0x0000000c52107235 */ /* 0x000fca0000000010 */
[----:B------:R-:W-:-:S03]  /*c030*/  HFMA2.MMA R2, R86, R13, R2 ;  /* 0x0000000d56027235 */ /* 0x000fc60000000002 */
[----:B------:R-:W-:-:S05]  /*c040*/  HFMA2.MMA R16, R88, R13, R16 ;  /* 0x0000000d58107235 */ /* 0x000fca0000000010 */
[----:B------:R-:W-:-:S03]  /*c050*/  HFMA2.MMA R2, R80, R14, R2 ;  /* 0x0000000e50027235 */ /* 0x000fc60000000002 */
[----:B------:R-:W-:Y:S01]  /*c060*/  HFMA2.MMA R16, R77, R14, R16 ;  /* 0x0000000e4d107235 */ /* 0x000fe20000000010 */
[----:B------:R-:W-:Y:S02]  /*c070*/  HFMA2 R14, R75, R14, R10 ;  /* 0x0000000e4b0e7231 */ /* 0x000fe4000000000a */
[----:B------:R-:W1:Y:S02]  /*c080*/  LDS.128 R8, [UR4+0x130] ;  /* 0x00013004ff087984 */ /* 0x000e640008000c00 */
[-C--:B------:R-:W-:Y:S01]  /*c090*/  HFMA2.MMA R2, R84, R15.reuse, R2 ;  /* 0x0000000f54027235 */ /* 0x080fe20000000002 */
[----:B------:R-:W-:Y:S02]  /*c0a0*/  HFMA2 R14, R33, R15, R14 ;  /* 0x0000000f210e7231 */ /* 0x000fe4000000000e */
        /* <DEDUP_REMOVED lines=16> */
[----:B------:R-:W-:Y:S01]  /*c1b0*/  HFMA2.MMA R16, R60, R7, R16 ;  /* 0x000000073c107235 */ /* 0x000fe20000000010 */
[-C--:B-1----:R-:W-:Y:S02]  /*c1c0*/  HFMA2 R12, R64, R8.reuse, R12 ;  /* 0x00000008400c7231 */ /* 0x082fe4000000000c */
[----:B------:R-:W-:-:S03]  /*c1d0*/  HFMA2 R14, R66, R8, R14 ;  /* 0x00000008420e7231 */ /* 0x000fc6000000000e */
        /* <DEDUP_REMOVED lines=22> */
.L_x_1914:
[----:B------:R-:W-:Y:S01]  /*c340*/  IADD3 R46, R46, 0x20, RZ ;  /* 0x000000202e2e7810 */ /* 0x000fe20007ffe0ff */
[----:B------:R-:W-:Y:S01]  /*c350*/  UIADD3 UR4, UR4, 0x40, URZ ;  /* 0x0000004004047890 */ /* 0x000fe2000fffe03f */
[----:B-----5:R-:W-:Y:S02]  /*c360*/  IMAD.WIDE R8, R43, 0x4, R94 ;  /* 0x000000042b087825 */ /* 0x020fe400078e025e */
[C---:B------:R-:W-:Y:S02]  /*c370*/  ISETP.GE.AND P2, PT, R46.reuse, UR5, PT ;  /* 0x000000052e007c0c */ /* 0x040fe4000bf46270 */
[----:B------:R-:W-:-:S13]  /*c380*/  ISETP.LT.AND P3, PT, R46, R45, PT ;  /* 0x0000002d2e00720c */ /* 0x000fda0003f61270 */
[----:B------:R-:W-:Y:S05]  /*c390*/  @!P2 BRA P3, `(.L_x_1917) ;  /* 0xffffffdc00e8a947 */ /* 0x000fea000183ffff */
.L_x_1913:
        /* <DEDUP_REMOVED lines=8> */
.L_x_1931:
        /* <DEDUP_REMOVED lines=162> */
.L_x_1920:
        /* <DEDUP_REMOVED lines=94> */
.L_x_1922:
[----:B------:R-:W-:Y:S05]  /*d420*/  @P0 BRA `(.L_x_1921) ;  /* 0x0000000400680947 */ /* 0x000fea0003800000 */
[----:B------:R-:W0:Y:S01]  /*d430*/  LDS.64 R2, [UR4+0x100] ;  /* 0x00010004ff027984 */ /* 0x000e220008000a00 */
[----:B------:R-:W-:Y:S02]  /*d440*/  HADD2.F32 R4, -RZ, R16.H0_H0 ;  /* 0x20000010ff047230 */ /* 0x000fe40000004100 */
        /* <DEDUP_REMOVED lines=11> */
[--C-:B------:R-:W-:Y:S02]  /*d500*/  HADD2.F32 R2, -RZ, R14.reuse.H0_H0 ;  /* 0x2000000eff027230 */ /* 0x100fe40000004100 */
[----:B------:R-:W-:Y:S01]  /*d510*/  FFMA.FTZ R5, R5, R6, RZ ;  /* 0x0000000605057223 */ /* 0x000fe200000100ff */
[----:B------:R-:W-:-:S02]  /*d520*/  HADD2.F32 R14, -RZ, R14.H1_H1 ;  /* 0x3000000eff0e7230 */ /* 0x000fc40000004100 */
[-C--:B------:R-:W-:Y:S01]  /*d530*/  FFMA.FTZ R3, R3, R6.reuse, RZ ;  /* 0x0000000603037223 */ /* 0x080fe200000100ff */
[----:B------:R-:W-:Y:S02]  /*d540*/  HADD2.F32 R4, -RZ, R15.H0_H0 ;  /* 0x2000000fff047230 */ /* 0x000fe40000004100 */
[----:B------:R-:W-:Y:S01]  /*d550*/  FFMA.FTZ R13, R2, R6, RZ ;  /* 0x00000006020d7223 */ /* 0x000fe200000100ff */
[----:B------:R-:W-:Y:S02]  /*d560*/  HADD2.F32 R2, -RZ, R12.H0_H0 ;  /* 0x2000000cff027230 */ /* 0x000fe40000004100 */
[-C--:B------:R-:W-:Y:S01]  /*d570*/  FFMA.FTZ R3, R32, R28.reuse, R3 ;  /* 0x0000001c20037223 */ /* 0x080fe20000010003 */
[-C--:B------:R-:W-:Y:S01]  /*d580*/  FFMA.FTZ R31, R16, R28.reuse, R31 ;  /* 0x0000001c101f7223 */ /* 0x080fe2000001001f */
[----:B------:R-:W-:Y:S01]  /*d590*/  FFMA.FTZ R13, R14, R28, R13 ;  /* 0x0000001c0e0d7223 */ /* 0x000fe2000001000d */
[----:B------:R-:W-:Y:S02]  /*d5a0*/  HADD2.F32 R14, -RZ, R17.H0_H0 ;  /* 0x20000011ff0e7230 */ /* 0x000fe40000004100 */
        /* <DEDUP_REMOVED lines=66> */
.L_x_1921:
        /* <DEDUP_REMOVED lines=146> */
.L_x_1923:
        /* <DEDUP_REMOVED lines=94> */
.L_x_1925:
        /* <DEDUP_REMOVED lines=13> */
[----:B------:R-:W-:Y:S01]  /*e9a0*/  FFMA.FTZ R4, R4, R6, RZ ;  /* 0x0000000604047223 */ /* 0x000fe200000100ff */
[----:B------:R-:W-:Y:S02]  /*e9b0*/  HADD2.F32 R2, -RZ, R16.H0_H0 ;  /* 0x20000010ff027230 */ /* 0x000fe40000004100 */
        /* <DEDUP_REMOVED lines=58> */
[--C-:B------:R-:W-:Y:S02]  /*ed60*/  HADD2.F32 R3, -RZ, R0.reuse.H0_H0 ;  /* 0x20000000ff037230 */ /* 0x100fe40000004100 */
[----:B------:R-:W-:Y:S01]  /*ed70*/  FFMA.FTZ R4, R14, R4, R33 ;  /* 0x000000040e047223 */ /* 0x000fe20000010021 */
[----:B------:R-:W-:-:S02]  /*ed80*/  HADD2.F32 R5, -RZ, R0.H1_H1 ;  /* 0x30000000ff057230 */ /* 0x000fc40000004100 */
        /* <DEDUP_REMOVED lines=15> */
.L_x_1924:
        /* <DEDUP_REMOVED lines=145> */
.L_x_1926:
        /* <DEDUP_REMOVED lines=94> */
.L_x_1928:
        /* <DEDUP_REMOVED lines=91> */
.L_x_1927:
        /* <DEDUP_REMOVED lines=8> */
[----:B------:R-:W-:Y:S02]  /*103a0*/  SHF.R.U32.HI R4, RZ, 0x8, R12 ;  /* 0x00000008ff047819 */ /* 0x000fe4000001160c */
[----:B------:R-:W-:Y:S02]  /*103b0*/  SHF.R.U32.HI R21, RZ, 0x8, R14 ;  /* 0x00000008ff157819 */ /* 0x000fe4000001160e */
[----:B------:R-:W-:Y:S02]  /*103c0*/  LOP3.LUT R19, R14, 0xf000f, RZ, 0xc0, !PT ;  /* 0x000f000f0e137812 */ /* 0x000fe400078ec0ff */
[----:B------:R-:W-:Y:S02]  /*103d0*/  SHF.R.U32.HI R23, RZ, 0x8, R15 ;  /* 0x00000008ff177819 */ /* 0x000fe4000001160f */
        /* <DEDUP_REMOVED lines=133> */
.L_x_1929:
        /* <DEDUP_REMOVED lines=94> */
.L_x_1930:
[----:B------:R-:W-:Y:S05]  /*11210*/  @P0 BRA `(.L_x_1919) ;  /* 0x0000000400680947 */ /* 0x000fea0003800000 */
[----:B------:R-:W0:Y:S01]  /*11220*/  LDS.64 R2, [UR4+0x130] ;  /* 0x00013004ff027984 */ /* 0x000e220008000a00 */
[----:B------:R-:W-:Y:S02]  /*11230*/  HADD2.F32 R4, -RZ, R20.H0_H0 ;  /* 0x20000014ff047230 */ /* 0x000fe40000004100 */
[--C-:B------:R-:W-:Y:S01]  /*11240*/  HADD2.F32 R5, -RZ, R22.reuse.H0_H0 ;  /* 0x20000016ff057230 */ /* 0x100fe20000004100 */
[----:B------:R-:W1:Y:S01]  /*11250*/  LDS.64 R10, [UR4+0x138] ;  /* 0x00013804ff0a7984 */ /* 0x000e620008000a00 */
[----:B------:R-:W-:Y:S02]  /*11260*/  HADD2.F32 R31, -RZ, R22.H1_H1 ;  /* 0x30000016ff1f7230 */ /* 0x000fe40000004100 */
[--C-:B------:R-:W-:Y:S02]  /*11270*/  HADD2.F32 R22, -RZ, R26.reuse.H0_H0 ;  /* 0x2000001aff167230 */ /* 0x100fe40000004100 */
        /* <DEDUP_REMOVED lines=8> */
[----:B------:R-:W-:Y:S01]  /*11300*/  FFMA.FTZ R30, R3, R6, RZ ;  /* 0x00000006031e7223 */ /* 0x000fe200000100ff */
[----:B------:R-:W-:-:S02]  /*11310*/  HADD2.F32 R19, -RZ, R19.H1_H1 ;  /* 0x30000013ff137230 */ /* 0x000fc40000004100 */
[----:B------:R-:W-:Y:S02]  /*11320*/  HADD2.F32 R21, -RZ, R21.H1_H1 ;  /* 0x30000015ff157230 */ /* 0x000fe40000004100 */
[-C--:B------:R-:W-:Y:S01]  /*11330*/  FFMA.FTZ R2, R2, R6.reuse, RZ ;  /* 0x0000000602027223 */ /* 0x080fe200000100ff */
[----:B------:R-:W-:Y:S02]  /*11340*/  HADD2.F32 R3, -RZ, R12.H0_H0 ;  /* 0x2000000cff037230 */ /* 0x000fe40000004100 */
[-C--:B------:R-:W-:Y:S01]  /*11350*/  FFMA.FTZ R30, R19, R27.reuse, R30 ;  /* 0x0000001b131e7223 */ /* 0x080fe2000001001e */
[----:B------:R-:W-:Y:S02]  /*11360*/  HADD2.F32 R19, -RZ, R20.H1_H1 ;  /* 0x30000014ff137230 */ /* 0x000fe40000004100 */
[----:B------:R-:W-:Y:S01]  /*11370*/  FFMA.FTZ R2, R21, R27, R2 ;  /* 0x0000001b15027223 */ /* 0x000fe20000010002 */
[----:B------:R-:W-:Y:S02]  /*11380*/  HADD2.F32 R21, -RZ, R14.H0_H0 ;  /* 0x2000000eff157230 */ /* 0x000fe40000004100 */
[----:B------:R-:W-:Y:S01]  /*11390*/  FFMA.FTZ R6, R5, R6, RZ ;  /* 0x0000000605067223 */ /* 0x000fe200000100ff */
[----:B------:R-:W-:-:S02]  /*113a0*/  HADD2.F32 R5, -RZ, R13.H0_H0 ;  /* 0x2000000dff057230 */ /* 0x000fc40000004100 */
[----:B------:R-:W-:Y:S01]  /*113b0*/  FFMA.FTZ R4, R19, R27, R4 ;  /* 0x0000001b13047223 */ /* 0x000fe20000010004 */
[----:B------:R-:W-:Y:S01]  /*113c0*/  FFMA.FTZ R3, R3, R29, R2 ;  /* 0x0000001d03037223 */ /* 0x000fe20000010002 */
[----:B------:R-:W-:Y:S02]  /*113d0*/  HADD2.F32 R2, -RZ, R13.H1_H1 ;  /* 0x3000000dff027230 */ /* 0x000fe40000004100 */
[----:B------:R-:W-:Y:S01]  /*113e0*/  FFMA.FTZ R6, R31, R27, R6 ;  /* 0x0000001b1f067223 */ /* 0x000fe20000010006 */
[-C--:B------:R-:W-:Y:S01]  /*113f0*/  FFMA.FTZ R19, R21, R29.reuse, R4 ;  /* 0x0000001d15137223 */ /* 0x080fe20000010004 */
[----:B------:R-:W-:Y:S02]  /*11400*/  HADD2.F32 R21, -RZ, R15.H0_H0 ;  /* 0x2000000fff157230 */ /* 0x000fe40000004100 */
[----:B------:R-:W-:Y:S01]  /*11410*/  FFMA.FTZ R5, R5, R29, R30 ;  /* 0x0000001d05057223 */ /* 0x000fe2000001001e */
[----:B------:R-:W-:Y:S02]  /*11420*/  HADD2.F32 R12, -RZ, R12.H1_H1 ;  /* 0x3000000cff0c7230 */ /* 0x000fe40000004100 */
[----:B------:R-:W-:-:S02]  /*11430*/  HADD2.F32 R14, -RZ, R14.H1_H1 ;  /* 0x3000000eff0e7230 */ /* 0x000fc40000004100 */
[----:B------:R-:W-:Y:S01]  /*11440*/  FFMA.FTZ R29, R21, R29, R6 ;  /* 0x0000001d151d7223 */ /* 0x000fe20000010006 */
[-C--:B------:R-:W-:Y:S01]  /*11450*/  FFMA.FTZ R5, R2, R28.reuse, R5 ;  /* 0x0000001c02057223 */ /* 0x080fe20000010005 */
[--C-:B-1----:R-:W-:Y:S02]  /*11460*/  HADD2.F32 R2, -RZ, R10.reuse.H0_H0 ;  /* 0x2000000aff027230 */ /* 0x102fe40000004100 */
[-C--:B------:R-:W-:Y:S01]  /*11470*/  FFMA.FTZ R3, R12, R28.reuse, R3 ;  /* 0x0000001c0c037223 */ /* 0x080fe20000010003 */
[----:B------:R-:W-:Y:S02]  /*11480*/  HADD2.F32 R6, -RZ, R23.H0_H0 ;  /* 0x20000017ff067230 */ /* 0x000fe40000004100 */
[----:B------:R-:W-:Y:S01]  /*11490*/  FFMA.FTZ R19, R14, R28, R19 ;  /* 0x0000001c0e137223 */ /* 0x000fe20000010013 */
[----:B------:R-:W-:Y:S02]  /*114a0*/  HADD2.F32 R4, -RZ, R15.H1_H1 ;  /* 0x3000000fff047230 */ /* 0x000fe40000004100 */
[----:B------:R-:W-:-:S02]  /*114b0*/  HADD2.F32 R10, -RZ, R10.H1_H1 ;  /* 0x3000000aff0a7230 */ /* 0x000fc40000004100 */
[----:B------:R-:W-:Y:S01]  /*114c0*/  FFMA.FTZ R3, R6, R2, R3 ;  /* 0x0000000206037223 */ /* 0x000fe20000010003 */
[----:B------:R-:W-:Y:S02]  /*114d0*/  HADD2.F32 R12, -RZ, R23.H1_H1 ;  /* 0x30000017ff0c7230 */ /* 0x000fe40000004100 */
[----:B------:R-:W-:Y:S01]  /*114e0*/  FFMA.FTZ R29, R4, R28, R29 ;  /* 0x0000001c041d7223 */ /* 0x000fe2000001001d */
[--C-:B------:R-:W-:Y:S02]  /*114f0*/  HADD2.F32 R14, -RZ, R24.reuse.H0_H0 ;  /* 0x20000018ff0e7230 */ /* 0x100fe40000004100 */
[--C-:B------:R-:W-:Y:S02]  /*11500*/  HADD2.F32 R20, -RZ, R25.reuse.H0_H0 ;  /* 0x20000019ff147230 */ /* 0x100fe40000004100 */
[----:B------:R-:W-:Y:S01]  /*11510*/  FFMA.FTZ R3, R12, R10, R3 ;  /* 0x0000000a0c037223 */ /* 0x000fe20000010003 */
[----:B------:R-:W-:Y:S02]  /*11520*/  HADD2.F32 R24, -RZ, R24.H1_H1 ;  /* 0x30000018ff187230 */ /* 0x000fe40000004100 */
[----:B------:R-:W-:Y:S01]  /*11530*/  FFMA.FTZ R5, R14, R2, R5 ;  /* 0x000000020e057223 */ /* 0x000fe20000010005 */
[----:B------:R-:W-:-:S02]  /*11540*/  HADD2.F32 R12, -RZ, R25.H1_H1 ;  /* 0x30000019ff0c7230 */ /* 0x000fc40000004100 */
[-C--:B------:R-:W-:Y:S01]  /*11550*/  FFMA.FTZ R19, R20, R2.reuse, R19 ;  /* 0x0000000214137223 */ /* 0x080fe20000010013 */
        /* <DEDUP_REMOVED lines=14> */
[----:B------:R-:W-:Y:S02]  /*11640*/  HADD2.F32 R12, -RZ, R7.H0_H0 ;  /* 0x20000007ff0c7230 */ /* 0x000fe40000004100 */
[----:B------:R-:W-:Y:S01]  /*11650*/  FFMA.FTZ R2, R3, R11, R2 ;  /* 0x0000000b03027223 */ /* 0x000fe20000010002 */
[----:B------:R-:W-:-:S02]  /*11660*/  HADD2.F32 R17, -RZ, R17.H1_H1 ;  /* 0x30000011ff117230 */ /* 0x000fc40000004100 */
[-C--:B------:R-:W-:Y:S01]  /*11670*/  FFMA.FTZ R10, R5, R11.reuse, R10 ;  /* 0x0000000b050a7223 */ /* 0x080fe2000001000a */
[----:B------:R-:W-:Y:S02]  /*11680*/  HADD2.F32 R13, -RZ, R7.H1_H1 ;  /* 0x30000007ff0d7230 */ /* 0x000fe40000004100 */
[----:B------:R-:W-:Y:S01]  /*11690*/  FFMA.FTZ R4, R12, R4, R29 ;  /* 0x000000040c047223 */ /* 0x000fe2000001001d */
        /* <DEDUP_REMOVED lines=18> */
.L_x_1919:
[----:B------:R-:W0:Y:S01]  /*117c0*/  LDC R43, c[0x0][0x23c] ;  /* 0x00008f00ff2b7b82 */ /* 0x000e220000000800 */
[----:B------:R-:W-:Y:S01]  /*117d0*/  IADD3 R46, R46, 0x20, RZ ;  /* 0x000000202e2e7810 */ /* 0x000fe20007ffe0ff */
[----:B------:R-:W-:-:S03]  /*117e0*/  UIADD3 UR4, UR4, 0x40, URZ ;  /* 0x0000004004047890 */ /* 0x000fc6000fffe03f */
[C---:B------:R-:W-:Y:S02]  /*117f0*/  ISETP.GE.AND P2, PT, R46.reuse, UR5, PT ;  /* 0x000000052e007c0c */ /* 0x040fe4000bf46270 */
[----:B------:R-:W-:Y:S01]  /*11800*/  ISETP.LT.AND P3, PT, R46, R45, PT ;  /* 0x0000002d2e00720c */ /* 0x000fe20003f61270 */
[----:B0-----:R-:W-:-:S12]  /*11810*/  IMAD.WIDE R8, R43, 0x10, R8 ;  /* 0x000000102b087825 */ /* 0x001fd800078e0208 */
[----:B------:R-:W-:Y:S05]  /*11820*/  @!P2 BRA P3, `(.L_x_1931) ;  /* 0xffffffa800fca947 */ /* 0x000fea000183ffff */
.L_x_1918:
        /* <DEDUP_REMOVED lines=8> */
.L_x_1936:
[----:B------:R-:W-:Y:S01]  /*118b0*/  ISETP.NE.AND P2, PT, R46, R36, PT ;  /* 0x000000242e00720c */ /* 0x000fe20003f45270 */
[----:B------:R-:W0:-:S12]  /*118c0*/  LDC R43, c[0x0][0x23c] ;  /* 0x00008f00ff2b7b82 */ /* 0x000e180000000800 */
[----:B-----5:R-:W1:Y:S01]  /*118d0*/  @!P2 LDC.64 R4, c[0x0][0x248] ;  /* 0x00009200ff04ab82 */ /* 0x020e620000000a00 */
[----:B------:R-:W-:Y:S02]  /*118e0*/  @!P2 IADD3 R44, R44, 0x1, RZ ;  /* 0x000000012c2ca810 */ /* 0x000fe40007ffe0ff */
[----:B------:R-:W-:Y:S02]  /*118f0*/  @!P2 LEA R3, R46, 0x1, 0x1 ;  /* 0x000000012e03a811 */ /* 0x000fe400078e08ff */
[----:B------:R-:W-:Y:S01]  /*11900*/  @!P2 LEA R16, R44, R1, 0x3 ;  /* 0x000000012c10a211 */ /* 0x000fe200078e18ff */
[----:B0-----:R-:W-:Y:S02]  /*11910*/  IMAD.WIDE R6, R43, 0x4, R8 ;  /* 0x000000042b067825 */ /* 0x001fe400078e0208 */
[----:B------:R-:W5:Y:S04]  /*11920*/  LDG.E.128.CONSTANT R8, desc[UR6][R8.64] ;  /* 0x0000000608087981 */ /* 0x000f68000c1e9d00 */
[----:B------:R0:W5:Y:S01]  /*11930*/  LDG.E.128.CONSTANT R12, desc[UR6][R6.64] ;  /* 0x00000006060c7981 */ /* 0x000162000c1e9d00 */
[----:B-1----:R-:W-:-:S03]  /*11940*/  @!P2 IMAD.WIDE R4, R3, 0x2, R4 ;  /* 0x000000020304a825 */ /* 0x002fc600078e0204 */
[----:B------:R-:W2:Y:S04]  /*11950*/  @!P2 LDL.64 R2, [R16] ;  /* 0x000000001002a983 */ /* 0x000ea80000100a00 */
[----:B------:R-:W3:Y:S01]  /*11960*/  @!P2 LDG.E.U16.CONSTANT R5, desc[UR6][R4.64] ;  /* 0x000000060405a981 */ /* 0x000ee2000c1e9500 */
[----:B--2---:R-:W-:Y:S02]  /*11970*/  @!P2 PRMT R0, R2, 0x7610, R0 ;  /* 0x000076100200a816 */ /* 0x004fe40000000000 */
[----:B------:R-:W-:Y:S02]  /*11980*/  @!P2 PRMT R96, R3, 0x7610, R96 ;  /* 0x000076100360a816 */ /* 0x000fe40000000060 */
[----:B------:R-:W-:Y:S02]  /*11990*/  @!P2 PRMT R0, R0, 0x7610, R2 ;  /* 0x000076100000a816 */ /* 0x000fe40000000002 */
[----:B------:R-:W-:Y:S01]  /*119a0*/  @!P2 PRMT R96, R96, 0x7610, R3 ;  /* 0x000076106060a816 */ /* 0x000fe20000000003 */
[----:B------:R-:W-:Y:S01]  /*119b0*/  IMAD.WIDE R2, R43, 0x4, R6 ;  /* 0x000000042b027825 */ /* 0x000fe200078e0206 */
[----:B---3--:R-:W-:Y:S01]  /*119c0*/  @!P2 IADD3 R36, R5, R46, RZ ;  /* 0x0000002e0524a210 */ /* 0x008fe20007ffe0ff */
[----:B0-----:R-:W-:Y:S06]  /*119d0*/  @!P1 BRA `(.L_x_1933) ;  /* 0x0000001c00449947 */ /* 0x001fec0003800000 */
[----:B------:R-:W2:Y:S01]  /*119e0*/  LDG.E.128.CONSTANT R4, desc[UR6][R2.64] ;  /* 0x0000000602047981 */ /* 0x000ea2000c1e9d00 */
[--C-:B-----5:R-:W-:Y:S02]  /*119f0*/  SHF.R.U32.HI R22, RZ, 0xe, R12.reuse ;  /* 0x0000000eff167819 */ /* 0x120fe4000001160c */
[C---:B------:R-:W-:Y:S02]  /*11a00*/  LOP3.LUT R18, R12.reuse, 0x380038, RZ, 0xc0, !PT ;  /* 0x003800380c127812 */ /* 0x040fe400078ec0ff */
[----:B------:R-:W-:Y:S02]  /*11a10*/  SHF.R.U32.HI R55, RZ, 0x6, R12 ;  /* 0x00000006ff377819 */ /* 0x000fe4000001160c */
[----:B------:R-:W-:Y:S02]  /*11a20*/  LOP3.LUT R67, R12, 0x70007, RZ, 0xc0, !PT ;  /* 0x000700070c437812 */ /* 0x000fe400078ec0ff */
[----:B------:R-:W-:Y:S02]  /*11a30*/  SHF.R.U32.HI R21, RZ, 0xf, R10 ;  /* 0x0000000fff157819 */ /* 0x000fe4000001160a */
[----:B------:R-:W-:-:S02]  /*11a40*/  SHF.R.U32.HI R12, RZ, 0xe, R13 ;  /* 0x0000000eff0c7819 */ /* 0x000fc4000001160d */
[C---:B------:R-:W-:Y:S02]  /*11a50*/  LOP3.LUT R23, R13.reuse, 0x380038, RZ, 0xc0, !PT ;  /* 0x003800380d177812 */ /* 0x040fe400078ec0ff */
[----:B------:R-:W-:Y:S02]  /*11a60*/  SHF.R.U32.HI R53, RZ, 0x6, R13 ;  /* 0x00000006ff357819 */ /* 0x000fe4000001160d */
[----:B------:R-:W-:Y:S01]  /*11a70*/  LOP3.LUT R65, R13, 0x70007, RZ, 0xc0, !PT ;  /* 0x000700070d417812 */ /* 0x000fe200078ec0ff */
[----:B------:R-:W-:Y:S01]  /*11a80*/  HFMA2.MMA R13, -RZ, RZ, 0, 0.015625 ;  /* 0x00002400ff0d7435 */ /* 0x000fe200000001ff */
[----:B------:R-:W-:Y:S02]  /*11a90*/  SHF.R.U32.HI R19, RZ, 0xf, R9 ;  /* 0x0000000fff137819 */ /* 0x000fe40000011609 */
        /* <DEDUP_REMOVED lines=21> */
[----:B------:R-:W-:Y:S02]  /*11bf0*/  SHF.R.U32.HI R14, RZ, 0xe, R15 ;  /* 0x0000000eff0e7819 */ /* 0x000fe4000001160f */
[----:B------:R-:W-:Y:S02]  /*11c00*/  LOP3.LUT R27, R27, 0x10001, RZ, 0xc0, !PT ;  /* 0x000100011b1b7812 */ /* 0x000fe400078ec0ff */
[----:B------:R-:W-:Y:S02]  /*11c10*/  LOP3.LUT R70, R21, 0x20002, R26, 0xf8, !PT ;  /* 0x0002000215467812 */ /* 0x000fe400078ef81a */
[----:B------:R-:W-:Y:S02]  /*11c20*/  LOP3.LUT R31, R15, 0x380038, RZ, 0xc0, !PT ;  /* 0x003800380f1f7812 */ /* 0x000fe400078ec0ff */
[----:B------:R-:W-:-:S02]  /*11c30*/  LOP3.LUT R68, R19, 0x20002, R12, 0xf8, !PT ;  /* 0x0002000213447812 */ /* 0x000fc400078ef80c */
[----:B------:R-:W-:Y:S02]  /*11c40*/  LOP3.LUT R32, R11, 0x20002, R22, 0xf8, !PT ;  /* 0x000200020b207812 */ /* 0x000fe400078ef816 */
[----:B------:R-:W-:Y:S02]  /*11c50*/  PRMT R16, R13, 0x7610, R16 ;  /* 0x000076100d107816 */ /* 0x000fe40000000010 */
[----:B------:R-:W-:Y:S02]  /*11c60*/  PRMT R11, R49, 0x9910, RZ ;  /* 0x00009910310b7816 */ /* 0x000fe400000000ff */
[----:B------:R-:W-:Y:S02]  /*11c70*/  LOP3.LUT R72, R27, 0x20002, R14, 0xf8, !PT ;  /* 0x000200021b487812 */ /* 0x000fe400078ef80e */
[----:B------:R-:W-:Y:S02]  /*11c80*/  LOP3.LUT R83, R20, 0x64006400, RZ, 0xfc, !PT ;  /* 0x6400640014537812 */ /* 0x000fe400078efcff */
[----:B------:R-:W-:-:S02]  /*11c90*/  LOP3.LUT R77, R31, 0x64006400, RZ, 0xfc, !PT ;  /* 0x640064001f4d7812 */ /* 0x000fc400078efcff */
[----:B------:R-:W-:Y:S02]  /*11ca0*/  LOP3.LUT R85, R29, 0x64006400, RZ, 0xfc, !PT ;  /* 0x640064001d557812 */ /* 0x000fe400078efcff */
[----:B------:R-:W-:Y:S02]  /*11cb0*/  LOP3.LUT R20, R55, 0x380038, RZ, 0xc0, !PT ;  /* 0x0038003837147812 */ /* 0x000fe400078ec0ff */
[----:B------:R-:W-:Y:S02]  /*11cc0*/  LOP3.LUT R31, R10, 0x380038, RZ, 0xc0, !PT ;  /* 0x003800380a1f7812 */ /* 0x000fe400078ec0ff */
[----:B------:R-:W-:Y:S02]  /*11cd0*/  ISETP.NE.AND P2, PT, R11, RZ, PT ;  /* 0x000000ff0b00720c */ /* 0x000fe40003f45270 */
[----:B------:R-:W-:Y:S02]  /*11ce0*/  LOP3.LUT R29, R54, 0x380038, RZ, 0xc0, !PT ;  /* 0x00380038361d7812 */ /* 0x000fe400078ec0ff */
[----:B------:R-:W-:-:S02]  /*11cf0*/  SHF.R.U32.HI R61, RZ, 0x6, R15 ;  /* 0x00000006ff3d7819 */ /* 0x000fc4000001160f */
[----:B------:R-:W-:Y:S02]  /*11d00*/  LOP3.LUT R66, R15, 0x70007, RZ, 0xc0, !PT ;  /* 0x000700070f427812 */ /* 0x000fe400078ec0ff */
[----:B------:R-:W-:Y:S02]  /*11d10*/  MOV R24, 0x3000 ;  /* 0x0000300000187802 */ /* 0x000fe40000000f00 */
        /* <DEDUP_REMOVED lines=29> */
[----:B------:R-:W-:-:S02]  /*11ef0*/  LOP3.LUT R59, R59, 0x64006400, RZ, 0xfc, !PT ;  /* 0x640064003b3b7812 */ /* 0x000fc400078efcff */
[----:B------:R-:W-:Y:S02]  /*11f00*/  LOP3.LUT R66, R66, 0x64006400, RZ, 0xfc, !PT ;  /* 0x6400640042427812 */ /* 0x000fe400078efcff */
[----:B------:R-:W-:Y:S02]  /*11f10*/  ISETP.GE.AND P3, PT, R47, 0x2, PT ;  /* 0x000000022f00780c */ /* 0x000fe40003f66270 */
[--C-:B--2---:R-:W-:Y:S02]  /*11f20*/  SHF.R.U32.HI R21, RZ, 0xd, R5.reuse ;  /* 0x0000000dff157819 */ /* 0x104fe40000011605 */
        /* <DEDUP_REMOVED lines=8> */
[----:B------:R-:W-:-:S02]  /*11fb0*/  LOP3.LUT R6, R68, 0x40004, R21, 0xf8, !PT ;  /* 0x0004000444067812 */ /* 0x000fc400078ef815 */
[--C-:B------:R-:W-:Y:S02]  /*11fc0*/  SHF.R.U32.HI R19, RZ, 0xd, R4.reuse ;  /* 0x0000000dff137819 */ /* 0x100fe40000011604 */
[----:B------:R-:W-:Y:S02]  /*11fd0*/  LOP3.LUT R21, R18, 0x64006400, RZ, 0xfc, !PT ;  /* 0x6400640012157812 */ /* 0x000fe400078efcff */
[----:B------:R-:W-:Y:S02]  /*11fe0*/  LOP3.LUT R22, R4, 0x380038, RZ, 0xc0, !PT ;  /* 0x0038003804167812 */ /* 0x000fe400078ec0ff */
[----:B------:R-:W-:Y:S01]  /*11ff0*/  LOP3.LUT R18, R52, 0x380038, RZ, 0xc0, !PT ;  /* 0x0038003834127812 */ /* 0x000fe200078ec0ff */
[----:B------:R-:W-:Y:S01]  /*12000*/  HFMA2 R80, R21, R24.H0_H0, -132, -132 ;  /* 0xd820d82015507431 */ /* 0x000fe20000040018 */
[----:B------:R-:W-:Y:S02]  /*12010*/  SHF.R.U32.HI R11, RZ, 0x6, R4 ;  /* 0x00000006ff0b7819 */ /* 0x000fe40000011604 */
[----:B------:R-:W-:-:S02]  /*12020*/  LOP3.LUT R34, R7, 0x380038, RZ, 0xc0, !PT ;  /* 0x0038003807227812 */ /* 0x000fc400078ec0ff */
[----:B------:R-:W-:Y:S02]  /*12030*/  SHF.R.U32.HI R14, RZ, 0x6, R7 ;  /* 0x00000006ff0e7819 */ /* 0x000fe40000011607 */
[----:B------:R-:W-:Y:S02]  /*12040*/  LOP3.LUT R63, R7, 0x70007, RZ, 0xc0, !PT ;  /* 0x00070007073f7812 */ /* 0x000fe400078ec0ff */
[----:B------:R-:W-:Y:S02]  /*12050*/  LOP3.LUT R15, R4, 0x70007, RZ, 0xc0, !PT ;  /* 0x00070007040f7812 */ /* 0x000fe400078ec0ff */
[----:B------:R-:W-:Y:S02]  /*12060*/  LOP3.LUT R7, R72, 0x40004, R27, 0xf8, !PT ;  /* 0x0004000448077812 */ /* 0x000fe400078ef81b */
[----:B------:R-:W-:Y:S02]  /*12070*/  LOP3.LUT R4, R32, 0x40004, R19, 0xf8, !PT ;  /* 0x0004000420047812 */ /* 0x000fe400078ef813 */
        /* <DEDUP_REMOVED lines=39> */
[----:B------:R-:W-:Y:S02]  /*122f0*/  LOP3.LUT R5, R70, 0x40004, R5, 0xf8, !PT ;  /* 0x0004000446057812 */ /* 0x000fe400078ef805 */
        /* <DEDUP_REMOVED lines=118> */
[-C--:B------:R-:W-:Y:S02]  /*12a60*/  HFMA2.MMA R4, R81, R7.reuse, R12 ;  /* 0x0000000751047235 */ /* 0x080fe4000000000c */
[----:B------:R-:W1:Y:S01]  /*12a70*/  LDS.128 R12, [UR4+0x30] ;  /* 0x00003004ff0c7984 */ /* 0x000e620008000c00 */
[----:B------:R-:W-:Y:S01]  /*12a80*/  HFMA2.MMA R97, R53, R7, R97 ;  /* 0x0000000735617235 */ /* 0x000fe20000000061 */
[----:B------:R-:W-:-:S04]  /*12a90*/  HFMA2 R7, R54, R7, R6 ;  /* 0x0000000736077231 */ /* 0x000fc80000000006 */
        /* <DEDUP_REMOVED lines=40> */
.L_x_1934:
        /* <DEDUP_REMOVED lines=80> */
.L_x_1935:
        /* <DEDUP_REMOVED lines=77> */
.L_x_1933:
[----:B------:R-:W-:Y:S01]  /*136f0*/  IADD3 R46, R46, 0x20, RZ ;  /* 0x000000202e2e7810 */ /* 0x000fe20007ffe0ff */
[----:B------:R-:W-:Y:S01]  /*13700*/  UIADD3 UR4, UR4, 0x40, URZ ;  /* 0x0000004004047890 */ /* 0x000fe2000fffe03f */
[----:B-----5:R-:W-:Y:S02]  /*13710*/  IMAD.WIDE R8, R43, 0x4, R2 ;  /* 0x000000042b087825 */ /* 0x020fe400078e0202 */
[C---:B------:R-:W-:Y:S02]  /*13720*/  ISETP.GE.AND P2, PT, R46.reuse, UR5, PT ;  /* 0x000000052e007c0c */ /* 0x040fe4000bf46270 */
[----:B------:R-:W-:-:S13]  /*13730*/  ISETP.LT.AND P3, PT, R46, R45, PT ;  /* 0x0000002d2e00720c */ /* 0x000fda0003f61270 */
[----:B------:R-:W-:Y:S05]  /*13740*/  @!P2 BRA P3, `(.L_x_1936) ;  /* 0xffffffe00058a947 */ /* 0x000fea000183ffff */
.L_x_1932:
        /* <DEDUP_REMOVED lines=11> */
.L_x_1941:
[----:B------:R-:W-:-:S13]  /*13800*/  ISETP.NE.AND P2, PT, R46, R36, PT ;  /* 0x000000242e00720c */ /* 0x000fda0003f45270 */
[----:B-----5:R-:W0:Y:S01]  /*13810*/  @!P2 LDC.64 R4, c[0x0][0x248] ;  /* 0x00009200ff04ab82 */ /* 0x020e220000000a00 */
        /* <DEDUP_REMOVED lines=27> */
[C---:B------:R-:W-:Y:S02]  /*139d0*/  LOP3.LUT R5, R6.reuse, 0xc000c, RZ, 0xc0, !PT ;  /* 0x000c000c06057812 */ /* 0x040fe400078ec0ff */
[----:B------:R-:W-:Y:S02]  /*139e0*/  SHF.R.U32.HI R15, RZ, 0x8, R4 ;  /* 0x00000008ff0f7819 */ /* 0x000fe40000011604 */
[----:B------:R-:W-:Y:S02]  /*139f0*/  SHF.R.U32.HI R55, RZ, 0x8, R6 ;  /* 0x00000008ff377819 */ /* 0x000fe40000011606 */
[C---:B------:R-:W-:Y:S02]  /*13a00*/  LOP3.LUT R23, R6.reuse, 0x300030, RZ, 0xc0, !PT ;  /* 0x0030003006177812 */ /* 0x040fe400078ec0ff */
[C---:B------:R-:W-:Y:S02]  /*13a10*/  LOP3.LUT R31, R6.reuse, 0xc000c0, RZ, 0xc0, !PT ;  /* 0x00c000c0061f7812 */ /* 0x040fe400078ec0ff */
[----:B------:R-:W-:-:S02]  /*13a20*/  LOP3.LUT R54, R6, 0x30003, RZ, 0xc0, !PT ;  /* 0x0003000306367812 */ /* 0x000fc400078ec0ff */
[----:B------:R-:W-:Y:S02]  /*13a30*/  LOP3.LUT R6, R7, 0xc000c, RZ, 0xc0, !PT ;  /* 0x000c000c07067812 */ /* 0x000fe400078ec0ff */
[----:B------:R-:W-:Y:S02]  /*13a40*/  LOP3.LUT R11, R5, 0x64006400, RZ, 0xfc, !PT ;  /* 0x64006400050b7812 */ /* 0x000fe400078efcff */
[----:B------:R-:W-:Y:S02]  /*13a50*/  SHF.R.U32.HI R57, RZ, 0x8, R7 ;  /* 0x00000008ff397819 */ /* 0x000fe40000011607 */
[----:B------:R-:W-:Y:S01]  /*13a60*/  LOP3.LUT R5, R15, 0xc000c, RZ, 0xc0, !PT ;  /* 0x000c000c0f057812 */ /* 0x000fe200078ec0ff */
[----:B------:R-:W-:Y:S01]  /*13a70*/  HFMA2 R11, R11, R12.H1_H1, -258, -258 ;  /* 0xdc08dc080b0b7431 */ /* 0x000fe2000006000c */
[----:B------:R-:W-:Y:S02]  /*13a80*/  LOP3.LUT R16, R6, 0x64006400, RZ, 0xfc, !PT ;  /* 0x6400640006107812 */ /* 0x000fe400078efcff */
[----:B------:R-:W-:-:S02]  /*13a90*/  LOP3.LUT R6, R53, 0xc000c, RZ, 0xc0, !PT ;  /* 0x000c000c35067812 */ /* 0x000fc400078ec0ff */
[C---:B------:R-:W-:Y:S01]  /*13aa0*/  LOP3.LUT R24, R7.reuse, 0x300030, RZ, 0xc0, !PT ;  /* 0x0030003007187812 */ /* 0x040fe200078ec0ff */
[----:B------:R-:W-:Y:S01]  /*13ab0*/  HFMA2 R16, R16, R12.H1_H1, -258, -258 ;  /* 0xdc08dc0810107431 */ /* 0x000fe2000006000c */
[C---:B------:R-:W-:Y:S02]  /*13ac0*/  LOP3.LUT R32, R7.reuse, 0xc000c0, RZ, 0xc0, !PT ;  /* 0x00c000c007207812 */ /* 0x040fe400078ec0ff */
        /* <DEDUP_REMOVED lines=122> */
.L_x_1939:
        /* <DEDUP_REMOVED lines=46> */
.L_x_1940:
        /* <DEDUP_REMOVED lines=44> */
.L_x_1938:
[----:B------:R-:W-:Y:S01]  /*14810*/  IADD3 R46, R46, 0x10, RZ ;  /* 0x000000102e2e7810 */ /* 0x000fe20007ffe0ff */
[----:B------:R-:W-:Y:S01]  /*14820*/  UIADD3 UR4, UR4, 0x20, URZ ;  /* 0x0000002004047890 */ /* 0x000fe2000fffe03f */
[----:B------:R-:W-:Y:S02]  /*14830*/  IADD3 R8, P3, R8, R3, RZ ;  /* 0x0000000308087210 */ /* 0x000fe40007f7e0ff */
[C---:B------:R-:W-:Y:S02]  /*14840*/  ISETP.GE.AND P2, PT, R46.reuse, UR5, PT ;  /* 0x000000052e007c0c */ /* 0x040fe4000bf46270 */
[----:B------:R-:W-:Y:S02]  /*14850*/  ISETP.LT.AND P4, PT, R46, R45, PT ;  /* 0x0000002d2e00720c */ /* 0x000fe40003f81270 */
[----:B------:R-:W-:-:S11]  /*14860*/  IADD3.X R9, R9, R43, RZ, P3, !PT ;  /* 0x0000002b09097210 */ /* 0x000fd60001ffe4ff */
[----:B------:R-:W-:Y:S05]  /*14870*/  @!P2 BRA P4, `(.L_x_1941) ;  /* 0xffffffec00e0a947 */ /* 0x000fea000203ffff */
.L_x_1937:
[----:B------:R-:W-:Y:S05]  /*14880*/  @!P1 EXIT ;  /* 0x000000000000994d */ /* 0x000fea0003800000 */
[----:B------:R-:W0:Y:S01]  /*14890*/  S2R R0, SR_CTAID.X ;  /* 0x0000000000007919 */ /* 0x000e220000002500 */
[----:B------:R-:W1:Y:S01]  /*148a0*/  S2UR UR4, SR_CTAID.Y ;  /* 0x00000000000479c3 */ /* 0x000e620000002600 */
[----:B------:R-:W0:Y:S07]  /*148b0*/  S2R R3, SR_TID.X ;  /* 0x0000000000037919 */ /* 0x000e2e0000002100 */
[----:B------:R-:W2:Y:S08]  /*148c0*/  LDC R8, c[0x0][0x23c] ;  /* 0x00008f00ff087b82 */ /* 0x000eb00000000800 */
[----:B-----5:R-:W3:Y:S01]  /*148d0*/  LDC.64 R6, c[0x0][0x230] ;  /* 0x00008c00ff067b82 */ /* 0x020ee20000000a00 */
[----:B-1----:R-:W-:Y:S01]  /*148e0*/  UIMAD UR4, UR4, 0x3, URZ ;  /* 0x00000003040478a4 */ /* 0x002fe2000f8e023f */
        /* <DEDUP_REMOVED lines=11> */
.L_x_1945:
[----:B------:R-:W0:Y:S02]  /*149a0*/  LDS R10, [R4] ;  /* 0x00000000040a7984 */ /* 0x000e240000000800 */
[----:B0-----:R-:W-:-:S06]  /*149b0*/  HADD2 R11, R10, R42 ;  /* 0x0000002a0a0b7230 */ /* 0x001fcc0000000000 */
[----:B------:R-:W0:Y:S02]  /*149c0*/  ATOMS.CAST.SPIN R11, [R4], R10, R11 ;  /* 0x0000000a040b738d */ /* 0x000e24000180000b */
[----:B0-----:R-:W-:-:S13]  /*149d0*/  ISETP.EQ.U32.AND P0, PT, R11, 0x1, PT ;  /* 0x000000010b00780c */ /* 0x001fda0003f02070 */
[----:B------:R-:W-:Y:S05]  /*149e0*/  @!P0 BRA `(.L_x_1945) ;  /* 0xfffffffc00ec8947 */ /* 0x000fea000383ffff */
[----:B------:R-:W-:Y:S05]  /*149f0*/  BRA `(.L_x_1943) ;  /* 0x00000000000c7947 */ /* 0x000fea0003800000 */
.L_x_1944:
[----:B------:R-:W2:Y:S02]  /*14a00*/  LD.E R0, desc[UR6][R2.64] ;  /* 0x0000000602007980 */ /* 0x000ea4000c101900 */
[----:B--2---:R-:W-:-:S05]  /*14a10*/  IADD3 R5, R42, R0, RZ ;  /* 0x000000002a057210 */ /* 0x004fca0007ffe0ff */
[----:B------:R0:W-:Y:S02]  /*14a20*/  ST.E desc[UR6][R2.64], R5 ;  /* 0x0000000502007985 */ /* 0x0001e4000c101906 */
.L_x_1943:
[----:B------:R-:W-:Y:S05]  /*14a30*/  BSYNC B0 ;  /* 0x0000000000007941 */ /* 0x000fea0003800000 */
.L_x_1942:
[----:B------:R1:W-:Y:S01]  /*14a40*/  ATOM.E.ADD.F16x2.RN.STRONG.GPU P0, RZ, desc[UR6][R2.64+0x4], R41 ;  /* 0x0000042902ff79a2 */ /* 0x0003e2000810e1c6 */
[----:B------:R-:W-:Y:S04]  /*14a50*/  BSSY B0, `(.L_x_1946) ;  /* 0x000000e000007945 */ /* 0x000fe80003800000 */
[----:B-1----:R-:W-:Y:S05]  /*14a60*/  @P0 BRA `(.L_x_1947) ;  /* 0x0000000000300947 */ /* 0x002fea0003800000 */
[----:B------:R-:W1:Y:S02]  /*14a70*/  QSPC.E.S P0, RZ, [R2+0x4] ;  /* 0x0000040002ff73aa */ /* 0x000e640000000500 */
[----:B-1----:R-:W-:Y:S05]  /*14a80*/  @!P0 BRA `(.L_x_1948) ;  /* 0x00000000001c8947 */ /* 0x002fea0003800000 */
[----:B0-----:R-:W-:-:S07]  /*14a90*/  MOV R2, R2 ;  /* 0x0000000200027202 */ /* 0x001fce0000000f00 */
.L_x_1949:
[----:B------:R-:W0:Y:S02]  /*14aa0*/  LDS R4, [R2+0x4] ;  /* 0x0000040002047984 */ /* 0x000e240000000800 */
[----:B0-----:R-:W-:-:S10]  /*14ab0*/  HFMA2.MMA R5, R4, 1, 1, R41 ;  /* 0x3c003c0004057835 */ /* 0x001fd40000000029 */
[----:B------:R-:W0:Y:S02]  /*14ac0*/  ATOMS.CAST.SPIN R5, [R2+0x4], R4, R5 ;  /* 0x000004040205738d */ /* 0x000e240001800005 */
[----:B0-----:R-:W-:-:S13]  /*14ad0*/  ISETP.EQ.U32.AND P0, PT, R5, 0x1, PT ;  /* 0x000000010500780c */ /* 0x001fda0003f02070 */
[----:B------:R-:W-:Y:S05]  /*14ae0*/  @!P0 BRA `(.L_x_1949) ;  /* 0xfffffffc00ec8947 */ /* 0x000fea000383ffff */
[----:B------:R-:W-:Y:S05]  /*14af0*/  BRA `(.L_x_1947) ;  /* 0x00000000000c7947 */ /* 0x000fea0003800000 */
.L_x_1948:
[----:B------:R-:W0:Y:S02]  /*14b00*/  LD.E R0, desc[UR6][R2.64+0x4] ;  /* 0x0000040602007980 */ /* 0x000e24000c101900 */
[----:B0-----:R-:W-:-:S05]  /*14b10*/  IADD3 R5, R41, R0, RZ ;  /* 0x0000000029057210 */ /* 0x001fca0007ffe0ff */
[----:B------:R1:W-:Y:S02]  /*14b20*/  ST.E desc[UR6][R2.64+0x4], R5 ;  /* 0x0000040502007985 */ /* 0x0003e4000c101906 */
.L_x_1947:
[----:B------:R-:W-:Y:S05]  /*14b30*/  BSYNC B0 ;  /* 0x0000000000007941 */ /* 0x000fea0003800000 */
.L_x_1946:
[----:B------:R-:W-:-:S13]  /*14b40*/  ISETP.GE.AND P0, PT, R47, 0x2, PT ;  /* 0x000000022f00780c */ /* 0x000fda0003f06270 */
[----:B------:R-:W-:Y:S05]  /*14b50*/  @!P0 EXIT ;  /* 0x000000000000894d */ /* 0x000fea0003800000 */
[----:B------:R-:W-:-:S05]  /*14b60*/  IADD3 R9, R9, R8, RZ ;  /* 0x0000000809097210 */ /* 0x000fca0007ffe0ff */
        /* <DEDUP_REMOVED lines=8> */
.L_x_1953:
[----:B------:R-:W0:Y:S02]  /*14bf0*/  LDS R10, [R4] ;  /* 0x00000000040a7984 */ /* 0x000e240000000800 */
[----:B0-----:R-:W-:-:S06]  /*14c00*/  HADD2 R11, R10, R40 ;  /* 0x000000280a0b7230 */ /* 0x001fcc0000000000 */
[----:B------:R-:W0:Y:S02]  /*14c10*/  ATOMS.CAST.SPIN R11, [R4], R10, R11 ;  /* 0x0000000a040b738d */ /* 0x000e24000180000b */
[----:B0-----:R-:W-:-:S13]  /*14c20*/  ISETP.EQ.U32.AND P0, PT, R11, 0x1, PT ;  /* 0x000000010b00780c */ /* 0x001fda0003f02070 */
[----:B------:R-:W-:Y:S05]  /*14c30*/  @!P0 BRA `(.L_x_1953) ;  /* 0xfffffffc00ec8947 */ /* 0x000fea000383ffff */
[----:B------:R-:W-:Y:S05]  /*14c40*/  BRA `(.L_x_1951) ;  /* 0x00000000000c7947 */ /* 0x000fea0003800000 */
.L_x_1952:
[----:B------:R-:W2:Y:S02]  /*14c50*/  LD.E R0, desc[UR6][R2.64] ;  /* 0x0000000602007980 */ /* 0x000ea4000c101900 */
[----:B--2---:R-:W-:-:S05]  /*14c60*/  IADD3 R5, R40, R0, RZ ;  /* 0x0000000028057210 */ /* 0x004fca0007ffe0ff */
[----:B------:R0:W-:Y:S02]  /*14c70*/  ST.E desc[UR6][R2.64], R5 ;  /* 0x0000000502007985 */ /* 0x0001e4000c101906 */
.L_x_1951:
[----:B------:R-:W-:Y:S05]  /*14c80*/  BSYNC B0 ;  /* 0x0000000000007941 */ /* 0x000fea0003800000 */
.L_x_1950:
[----:B------:R1:W-:Y:S01]  /*14c90*/  ATOM.E.ADD.F16x2.RN.STRONG.GPU P0, RZ, desc[UR6][R2.64+0x4], R39 ;  /* 0x0000042702ff79a2 */ /* 0x0003e2000810e1c6 */
[----:B------:R-:W-:Y:S04]  /*14ca0*/  BSSY B0, `(.L_x_1954) ;  /* 0x000000e000007945 */ /* 0x000fe80003800000 */
[----:B-1----:R-:W-:Y:S05]  /*14cb0*/  @P0 BRA `(.L_x_1955) ;  /* 0x0000000000300947 */ /* 0x002fea0003800000 */
[----:B------:R-:W1:Y:S02]  /*14cc0*/  QSPC.E.S P0, RZ, [R2+0x4] ;  /* 0x0000040002ff73aa */ /* 0x000e640000000500 */
[----:B-1----:R-:W-:Y:S05]  /*14cd0*/  @!P0 BRA `(.L_x_1956) ;  /* 0x00000000001c8947 */ /* 0x002fea0003800000 */
[----:B0-----:R-:W-:-:S07]  /*14ce0*/  MOV R2, R2 ;  /* 0x0000000200027202 */ /* 0x001fce0000000f00 */
.L_x_1957:
[----:B------:R-:W0:Y:S02]  /*14cf0*/  LDS R4, [R2+0x4] ;  /* 0x0000040002047984 */ /* 0x000e240000000800 */
[----:B0-----:R-:W-:-:S10]  /*14d00*/  HFMA2.MMA R5, R4, 1, 1, R39 ;  /* 0x3c003c0004057835 */ /* 0x001fd40000000027 */
[----:B------:R-:W0:Y:S02]  /*14d10*/  ATOMS.CAST.SPIN R5, [R2+0x4], R4, R5 ;  /* 0x000004040205738d */ /* 0x000e240001800005 */
[----:B0-----:R-:W-:-:S13]  /*14d20*/  ISETP.EQ.U32.AND P0, PT, R5, 0x1, PT ;  /* 0x000000010500780c */ /* 0x001fda0003f02070 */
[----:B------:R-:W-:Y:S05]  /*14d30*/  @!P0 BRA `(.L_x_1957) ;  /* 0xfffffffc00ec8947 */ /* 0x000fea000383ffff */
[----:B------:R-:W-:Y:S05]  /*14d40*/  BRA `(.L_x_1955) ;  /* 0x00000000000c7947 */ /* 0x000fea0003800000 */
.L_x_1956:
[----:B------:R-:W0:Y:S02]  /*14d50*/  LD.E R0, desc[UR6][R2.64+0x4] ;  /* 0x0000040602007980 */ /* 0x000e24000c101900 */
[----:B0-----:R-:W-:-:S05]  /*14d60*/  IADD3 R5, R39, R0, RZ ;  /* 0x0000000027057210 */ /* 0x001fca0007ffe0ff */
[----:B------:R1:W-:Y:S02]  /*14d70*/  ST.E desc[UR6][R2.64+0x4], R5 ;  /* 0x0000040502007985 */ /* 0x0003e4000c101906 */
.L_x_1955:
[----:B------:R-:W-:Y:S05]  /*14d80*/  BSYNC B0 ;  /* 0x0000000000007941 */ /* 0x000fea0003800000 */
.L_x_1954:
[----:B------:R-:W-:-:S13]  /*14d90*/  ISETP.NE.AND P0, PT, R47, 0x2, PT ;  /* 0x000000022f00780c */ /* 0x000fda0003f05270 */
[----:B------:R-:W-:Y:S05]  /*14da0*/  @!P0 EXIT ;  /* 0x000000000000894d */ /* 0x000fea0003800000 */
[----:B01----:R-:W-:-:S05]  /*14db0*/  IADD3 R3, R9, R8, RZ ;  /* 0x0000000809037210 */ /* 0x003fca0007ffe0ff */
        /* <DEDUP_REMOVED lines=8> */
.L_x_1961:
[----:B------:R-:W0:Y:S02]  /*14e40*/  LDS R6, [R4] ;  /* 0x0000000004067984 */ /* 0x000e240000000800 */
[----:B0-----:R-:W-:-:S06]  /*14e50*/  HADD2 R7, R6, R38 ;  /* 0x0000002606077230 */ /* 0x001fcc0000000000 */
[----:B------:R-:W0:Y:S02]  /*14e60*/  ATOMS.CAST.SPIN R7, [R4], R6, R7 ;  /* 0x000000060407738d */ /* 0x000e240001800007 */
[----:B0-----:R-:W-:-:S13]  /*14e70*/  ISETP.EQ.U32.AND P0, PT, R7, 0x1, PT ;  /* 0x000000010700780c */ /* 0x001fda0003f02070 */
[----:B------:R-:W-:Y:S05]  /*14e80*/  @!P0 BRA `(.L_x_1961) ;  /* 0xfffffffc00ec8947 */ /* 0x000fea000383ffff */
[----:B------:R-:W-:Y:S05]  /*14e90*/  BRA `(.L_x_1959) ;  /* 0x00000000000c7947 */ /* 0x000fea0003800000 */
.L_x_1960:
[----:B------:R-:W2:Y:S02]  /*14ea0*/  LD.E R0, desc[UR6][R2.64] ;  /* 0x0000000602007980 */ /* 0x000ea4000c101900 */
[----:B--2---:R-:W-:-:S05]  /*14eb0*/  IADD3 R5, R38, R0, RZ ;  /* 0x0000000026057210 */ /* 0x004fca0007ffe0ff */
[----:B------:R0:W-:Y:S02]  /*14ec0*/  ST.E desc[UR6][R2.64], R5 ;  /* 0x0000000502007985 */ /* 0x0001e4000c101906 */
.L_x_1959:
[----:B------:R-:W-:Y:S05]  /*14ed0*/  BSYNC B0 ;  /* 0x0000000000007941 */ /* 0x000fea0003800000 */
.L_x_1958:
[----:B------:R1:W-:Y:S02]  /*14ee0*/  ATOM.E.ADD.F16x2.RN.STRONG.GPU P0, RZ, desc[UR6][R2.64+0x4], R37 ;  /* 0x0000042502ff79a2 */ /* 0x0003e4000810e1c6 */
[----:B-1----:R-:W-:Y:S05]  /*14ef0*/  @P0 EXIT ;  /* 0x000000000000094d */ /* 0x002fea0003800000 */
[----:B------:R-:W1:Y:S02]  /*14f00*/  QSPC.E.S P0, RZ, [R2+0x4] ;  /* 0x0000040002ff73aa */ /* 0x000e640000000500 */
[----:B-1----:R-:W-:Y:S05]  /*14f10*/  @!P0 BRA `(.L_x_1962) ;  /* 0x00000000001c8947 */ /* 0x002fea0003800000 */
[----:B0-----:R-:W-:-:S07]  /*14f20*/  MOV R2, R2 ;  /* 0x0000000200027202 */ /* 0x001fce0000000f00 */
.L_x_1963:
[----:B------:R-:W0:Y:S02]  /*14f30*/  LDS R4, [R2+0x4] ;  /* 0x0000040002047984 */ /* 0x000e240000000800 */
[----:B0-----:R-:W-:-:S10]  /*14f40*/  HFMA2.MMA R5, R4, 1, 1, R37 ;  /* 0x3c003c0004057835 */ /* 0x001fd40000000025 */
[----:B------:R-:W0:Y:S02]  /*14f50*/  ATOMS.CAST.SPIN R5, [R2+0x4], R4, R5 ;  /* 0x000004040205738d */ /* 0x000e240001800005 */
[----:B0-----:R-:W-:-:S13]  /*14f60*/  ISETP.EQ.U32.AND P0, PT, R5, 0x1, PT ;  /* 0x000000010500780c */ /* 0x001fda0003f02070 */
[----:B------:R-:W-:Y:S05]  /*14f70*/  @!P0 BRA `(.L_x_1963) ;  /* 0xfffffffc00ec8947 */ /* 0x000fea000383ffff */
[----:B------:R-:W-:Y:S05]  /*14f80*/  EXIT ;  /* 0x000000000000794d */ /* 0x000fea0003800000 */
.L_x_1962:
[----:B------:R-:W0:Y:S02]  /*14f90*/  LD.E R0, desc[UR6][R2.64+0x4] ;  /* 0x0000040602007980 */ /* 0x000e24000c101900 */
[----:B0-----:R-:W-:-:S05]  /*14fa0*/  IADD3 R5, R37, R0, RZ ;  /* 0x0000000025057210 */ /* 0x001fca0007ffe0ff */
[----:B------:R-:W-:Y:S01]  /*14fb0*/  ST.E desc[UR6][R2.64+0x4], R5 ;  /* 0x0000040502007985 */ /* 0x000fe2000c101906 */
[----:B------:R-:W-:Y:S05]  /*14fc0*/  EXIT ;  /* 0x000000000000794d */ /* 0x000fea0003800000 */
.L_x_1964:
        /* <DEDUP_REMOVED lines=11> */
.L_x_5206:


//--------------------- .text._Z23gemm_half_q_half_kernelILi3ELi160ELb1ELb0ELi64EEvPK6__halfPKjS4_S2_PS0_iiiiPKtS7_iiiiiibS2_i --------------------------
	.section	.text._Z23gemm_half_q_half_kernelILi3ELi160ELb1ELb0ELi64EEvPK6__halfPKjS4_S2_PS0_iiiiPKtS7_iiiiiibS2_i,"ax",@progbits
	.align	128
        .global         _Z23gemm_half_q_half_kernelILi3ELi160ELb1ELb0ELi64EEvPK6__halfPKjS4_S2_PS0_iiiiPKtS7_iiiiiibS2_i
        .type           _Z23gemm_half_q_half_kernelILi3ELi160ELb1ELb0ELi64EEvPK6__halfPKjS4_S2_PS0_iiiiPKtS7_iiiiiibS2_i,@function
        .size           _Z23gemm_half_q_half_kernelILi3ELi160ELb1ELb0ELi64EEvPK6__halfPKjS4_S2_PS0_iiiiPKtS7_iiiiiibS2_i,(.L_x_5207 - _Z23gemm_half_q_half_kernelILi3ELi160ELb1ELb0ELi64EEvPK6__halfPKjS4_S2_PS0_iiiiPKtS7_iiiiiibS2_i)
        .other          _Z23gemm_half_q_half_kernelILi3ELi160ELb1ELb0ELi64EEvPK6__halfPKjS4_S2_PS0_iiiiPKtS7_iiiiiibS2_i,@"STO_CUDA_ENTRY STV_DEFAULT"
_Z23gemm_half_q_half_kernelILi3ELi160ELb1ELb0ELi64EEvPK6__halfPKjS4_S2_PS0_iiiiPKtS7_iiiiiibS2_i:
.text._Z23gemm_half_q_half_kernelILi3ELi160ELb1ELb0ELi64EEvPK6__halfPKjS4_S2_PS0_iiiiPKtS7_iiiiiibS2_i:
        /* <DEDUP_REMOVED lines=37> */
.L_x_1965:
        /* <DEDUP_REMOVED lines=29> */
.L_x_1970:
        /* <DEDUP_REMOVED lines=37> */
.L_x_1969:
        /* <DEDUP_REMOVED lines=24> */
.L_x_1971:
[----:B------:R-:W-:-:S13]  /*07f0*/  ISETP.LT.OR P0, PT, R7, R55, P0 ;  /* 0x000000370700720c */ /* 0x000fda0000701670 */
[----:B------:R-:W-:Y:S05]  /*0800*/  @!P0 BRA `(.L_x_1967) ;  /* 0x0000000400808947 */ /* 0x000fea0003800000 */
[----:B------:R-:W-:Y:S01]  /*0810*/  IMAD R6, R2, 0x3, R7 ;  /* 0x0000000302067824 */ /* 0x000fe200078e0207 */
[----:B------:R-:W-:-:S03]  /*0820*/  ULDC.64 UR4, c[0x0][0x210] ;  /* 0x0000840000047ab9 */ /* 0x000fc60000000a00 */
        /* <DEDUP_REMOVED lines=10> */
.L_x_1968:
        /* <DEDUP_REMOVED lines=10> */
.L_x_1973:
[----:B------:R-:W-:-:S04]  /*0970*/  IMAD R8, R2, 0x3, R7 ;  /* 0x0000000302087824 */ /* 0x000fc800078e0207 */
[CC--:B------:R-:W-:Y:S01]  /*0980*/  IMAD R10, R8.reuse, R5.reuse, RZ ;  /* 0x00000005080a7224 */ /* 0x0c0fe200078e02ff */
[C---:B------:R-:W-:Y:S02]  /*0990*/  IADD3 R12, R8.reuse, 0x1, RZ ;  /* 0x00000001080c7810 */ /* 0x040fe40007ffe0ff */
[C---:B0-----:R-:W-:Y:S02]  /*09a0*/  IADD3 R14, R8.reuse, 0x2, RZ ;  /* 0x00000002080e7810 */ /* 0x041fe40007ffe0ff */
[----:B------:R-:W-:Y:S01]  /*09b0*/  IADD3 R16, R8, 0x3, RZ ;  /* 0x0000000308107810 */ /* 0x000fe20007ffe0ff */
[-C--:B------:R-:W-:Y:S01]  /*09c0*/  IMAD R12, R12, R5.reuse, RZ ;  /* 0x000000050c0c7224 */ /* 0x080fe200078e02ff */
        /* <DEDUP_REMOVED lines=31> */
.L_x_1972:
[----:B------:R-:W-:-:S04]  /*0bc0*/  IADD3 R8, R55, -R7, RZ ;  /* 0x8000000737087210 */ /* 0x000fc80007ffe0ff */
[----:B------:R-:W-:-:S13]  /*0bd0*/  ISETP.GT.AND P2, PT, R8, 0x1, PT ;  /* 0x000000010800780c */ /* 0x000fda0003f44270 */
[----:B------:R-:W-:Y:S05]  /*0be0*/  @!P2 BRA `(.L_x_1974) ;  /* 0x000000000054a947 */ /* 0x000fea0003800000 */
[----:B------:R-:W-:Y:S01]  /*0bf0*/  IMAD R8, R2, 0x3, R7 ;  /* 0x0000000302087824 */ /* 0x000fe200078e0207 */
[----:B------:R-:W-:-:S04]  /*0c00*/  ULDC.64 UR4, c[0x0][0x210] ;  /* 0x0000840000047ab9 */ /* 0x000fc80000000a00 */
[C---:B------:R-:W-:Y:S01]  /*0c10*/  IADD3 R10, R8.reuse, 0x1, RZ ;  /* 0x00000001080a7810 */ /* 0x040fe20007ffe0ff */
[----:B------:R-:W-:-:S04]  /*0c20*/  IMAD R8, R8, R5, RZ ;  /* 0x0000000508087224 */ /* 0x000fc800078e02ff */
[----:B------:R-:W-:Y:S01]  /*0c30*/  IMAD R10, R10, R5, RZ ;  /* 0x000000050a0a7224 */ /* 0x000fe200078e02ff */
[----:B------:R-:W-:-:S04]  /*0c40*/  IADD3 R15, P0, R4, R8, RZ ;  /* 0x00000008040f7210 */ /* 0x000fc80007f1e0ff */
[----:B------:R-:W-:Y:S02]  /*0c50*/  IADD3 R12, P2, R4, R10, RZ ;  /* 0x0000000a040c7210 */ /* 0x000fe40007f5e0ff */
[-C--:B------:R-:W-:Y:S02]  /*0c60*/  LEA.HI.X.SX32 R8, R8, R9.reuse, 0x1, P0 ;  /* 0x0000000908087211 */ /* 0x080fe400000f0eff */
[----:B------:R-:W-:Y:S02]  /*0c70*/  LEA.HI.X.SX32 R17, R10, R9, 0x1, P2 ;  /* 0x000000090a117211 */ /* 0x000fe400010f0eff */
        /* <DEDUP_REMOVED lines=12> */
.L_x_1974:
[----:B------:R-:W-:-:S13]  /*0d40*/  ISETP.LT.OR P0, PT, R7, R55, P0 ;  /* 0x000000370700720c */ /* 0x000fda0000701670 */
[----:B------:R-:W-:Y:S05]  /*0d50*/  @!P0 BRA `(.L_x_1967) ;  /* 0x00000000002c8947 */ /* 0x000fea0003800000 */
[----:B------:R-:W-:Y:S01]  /*0d60*/  IMAD R8, R2, 0x3, R7 ;  /* 0x0000000302087824 */ /* 0x000fe200078e0207 */
[----:B------:R-:W-:-:S03]  /*0d70*/  ULDC.64 UR4, c[0x0][0x210] ;  /* 0x0000840000047ab9 */ /* 0x000fc60000000a00 */
        /* <DEDUP_REMOVED lines=9> */
.L_x_1967:
[----:B------:R-:W-:Y:S05]  /*0e10*/  BSYNC B0 ;  /* 0x0000000000007941 */ /* 0x000fea0003800000 */
.L_x_1966:
        /* <DEDUP_REMOVED lines=17> */
.L_x_1977:
[----:B--2---:R-:W-:Y:S01]  /*0f30*/  IMAD R4, R2, 0x3, R3 ;  /* 0x0000000302047824 */ /* 0x004fe200078e0203 */
[----:B------:R-:W-:-:S03]  /*0f40*/  IADD3 R3, R3, 0x4, RZ ;  /* 0x0000000403037810 */ /* 0x000fc60007ffe0ff */
[CCC-:B------:R-:W-:Y:S01]  /*0f50*/  IMAD R5, R4.reuse, R56.reuse, R13.reuse ;  /* 0x0000003804057224 */ /* 0x1c0fe200078e020d */
        /* <DEDUP_REMOVED lines=16> */
.L_x_1976:
[----:B--2---:R-:W-:-:S04]  /*1060*/  IADD3 R4, R55, -R3, RZ ;  /* 0x8000000337047210 */ /* 0x004fc80007ffe0ff */
[----:B------:R-:W-:-:S13]  /*1070*/  ISETP.GT.AND P2, PT, R4, 0x1, PT ;  /* 0x000000010400780c */ /* 0x000fda0003f44270 */
[----:B------:R-:W-:Y:S05]  /*1080*/  @!P2 BRA `(.L_x_1978) ;  /* 0x00000000002ca947 */ /* 0x000fea0003800000 */
[----:B------:R-:W2:Y:S01]  /*1090*/  LDC.64 R6, c[0x0][0x230] ;  /* 0x00008c00ff067b82 */ /* 0x000ea20000000a00 */
[----:B------:R-:W-:Y:S01]  /*10a0*/  IMAD R4, R2, 0x3, R3 ;  /* 0x0000000302047824 */ /* 0x000fe200078e0203 */
[----:B------:R-:W-:Y:S02]  /*10b0*/  PLOP3.LUT P0, PT, PT, PT, PT, 0x8, 0x0 ;  /* 0x000000000000781c */ /* 0x000fe40003f0e170 */
[----:B------:R-:W-:Y:S01]  /*10c0*/  IADD3 R3, R3, 0x2, RZ ;  /* 0x0000000203037810 */ /* 0x000fe20007ffe0ff */
[C---:B------:R-:W-:Y:S01]  /*10d0*/  IMAD R5, R4.reuse, R56, R13 ;  /* 0x0000003804057224 */ /* 0x040fe200078e020d */
[----:B01----:R-:W-:-:S05]  /*10e0*/  IADD3 R8, R4, 0x1, RZ ;  /* 0x0000000104087810 */ /* 0x003fca0007ffe0ff */
[----:B------:R-:W-:Y:S02]  /*10f0*/  IMAD R9, R8, R56, R13 ;  /* 0x0000003808097224 */ /* 0x000fe400078e020d */
[----:B--2---:R-:W-:-:S04]  /*1100*/  IMAD.WIDE R4, R5, 0x2, R6 ;  /* 0x0000000205047825 */ /* 0x004fc800078e0206 */
[----:B------:R-:W-:Y:S01]  /*1110*/  IMAD.WIDE R6, R9, 0x2, R6 ;  /* 0x0000000209067825 */ /* 0x000fe200078e0206 */
[----:B------:R2:W-:Y:S04]  /*1120*/  STG.E.64 desc[UR6][R4.64], RZ ;  /* 0x000000ff04007986 */ /* 0x0005e8000c101b06 */
[----:B------:R2:W-:Y:S02]  /*1130*/  STG.E.64 desc[UR6][R6.64], RZ ;  /* 0x000000ff06007986 */ /* 0x0005e4000c101b06 */
.L_x_1978:
[----:B------:R-:W-:-:S13]  /*1140*/  ISETP.LT.OR P0, PT, R3, R55, P0 ;  /* 0x000000370300720c */ /* 0x000fda0000701670 */
[----:B--2---:R-:W2:Y:S01]  /*1150*/  @P0 LDC.64 R4, c[0x0][0x230] ;  /* 0x00008c00ff040b82 */ /* 0x004ea20000000a00 */
[----:B------:R-:W-:-:S04]  /*1160*/  @P0 IMAD R2, R2, 0x3, R3 ;  /* 0x0000000302020824 */ /* 0x000fc800078e0203 */
[----:B------:R-:W-:-:S04]  /*1170*/  @P0 IMAD R3, R2, R56, R13 ;  /* 0x0000003802030224 */ /* 0x000fc800078e020d */
[----:B--2---:R-:W-:-:S05]  /*1180*/  @P0 IMAD.WIDE R2, R3, 0x2, R4 ;  /* 0x0000000203020825 */ /* 0x004fca00078e0204 */
[----:B------:R2:W-:Y:S02]  /*1190*/  @P0 STG.E.64 desc[UR6][R2.64], RZ ;  /* 0x000000ff02000986 */ /* 0x0005e4000c101b06 */
.L_x_1975:
[----:B--2---:R-:W2:Y:S01]  /*11a0*/  LDC.64 R2, c[0x0][0x248] ;  /* 0x00009200ff027b82 */ /* 0x004ea20000000a00 */
[----:B------:R-:W-:-:S05]  /*11b0*/  SHF.L.U32 R5, R0, 0x7, RZ ;  /* 0x0000000700057819 */ /* 0x000fca00000006ff */
[----:B--2---:R-:W-:-:S05]  /*11c0*/  IMAD.WIDE R4, R5, 0x2, R2 ;  /* 0x0000000205047825 */ /* 0x004fca00078e0202 */
[----:B------:R2:W5:Y:S01]  /*11d0*/  LDG.E.U16.CONSTANT R15, desc[UR6][R4.64+0x2] ;  /* 0x00000206040f7981 */ /* 0x000562000c1e9500 */
[----:B------:R-:W-:Y:S01]  /*11e0*/  BAR.SYNC.DEFER_BLOCKING 0x0 ;  /* 0x0000000000007b1d */ /* 0x000fe20000010000 */
[----:B------:R-:W-:-:S13]  /*11f0*/  ISETP.GE.AND P0, PT, R54, R53, PT ;  /* 0x000000353600720c */ /* 0x000fda0003f06270 */
[----:B--2---:R-:W-:Y:S05]  /*1200*/  @P0 BRA `(.L_x_1979) ;  /* 0x0000000000d00947 */ /* 0x004fea0003800000 */
[----:B------:R2:W5:Y:S01]  /*1210*/  LDG.E.U16.CONSTANT R0, desc[UR6][R4.64] ;  /* 0x0000000604007981 */ /* 0x000562000c1e9500 */
[----:B01----:R-:W-:Y:S01]  /*1220*/  SHF.R.S32.HI R8, RZ, 0x1f, R13 ;  /* 0x0000001fff087819 */ /* 0x003fe2000001140d */
[----:B------:R-:W-:Y:S01]  /*1230*/  HFMA2.MMA R14, -RZ, RZ, 0, 0 ;  /* 0x00000000ff0e7435 */ /* 0x000fe200000001ff */
[----:B------:R-:W-:Y:S02]  /*1240*/  SHF.L.U32 R6, R13, 0x2, RZ ;  /* 0x000000020d067819 */ /* 0x000fe400000006ff */
[----:B------:R-:W-:Y:S02]  /*1250*/  LEA.HI R8, R8, R13, RZ, 0x3 ;  /* 0x0000000d08087211 */ /* 0x000fe400078f18ff */
[----:B------:R-:W-:Y:S02]  /*1260*/  MOV R16, R54 ;  /* 0x0000003600107202 */ /* 0x000fe40000000f00 */
[----:B------:R-:W-:Y:S02]  /*1270*/  LOP3.LUT R10, R6, 0x10, RZ, 0xc0, !PT ;  /* 0x00000010060a7812 */ /* 0x000fe400078ec0ff */
[----:B--2---:R-:W-:-:S07]  /*1280*/  SHF.R.S32.HI R12, RZ, 0x3, R8 ;  /* 0x00000003ff0c7819 */ /* 0x004fce0000011408 */
.L_x_1980:
[----:B--2---:R-:W0:Y:S01]  /*1290*/  LDC.64 R4, c[0x0][0x220] ;  /* 0x00008800ff047b82 */ /* 0x004e220000000a00 */
        /* <DEDUP_REMOVED lines=43> */
.L_x_1979:
[----:B--2---:R2:W5:Y:S01]  /*1550*/  LDL.64 R6, [R1] ;  /* 0x0000000001067983 */ /* 0x0045620000100a00 */
        /* <DEDUP_REMOVED lines=8> */
[----:B------:R-:W-:-:S02]  /*15e0*/  SHF.R.S32.HI R9, RZ, 0x1f, R0 ;  /* 0x0000001fff097819 */ /* 0x000fc40000011400 */
[C---:B------:R-:W-:Y:S02]  /*15f0*/  ISETP.GT.AND P6, PT, R54.reuse, UR5, PT ;  /* 0x0000000536007c0c */ /* 0x040fe4000bfc4270 */
[----:B01----:R-:W-:Y:S01]  /*1600*/  LEA.HI R8, R9, R0, RZ, 0x5 ;  /* 0x0000000009087211 */ /* 0x003fe200078f28ff */
[----:B------:R-:W-:Y:S01]  /*1610*/  HFMA2.MMA R0, -RZ, RZ, 0, 0 ;  /* 0x00000000ff007435 */ /* 0x000fe200000001ff */
[----:B------:R-:W-:Y:S02]  /*1620*/  MOV R2, RZ ;  /* 0x000000ff00027202 */ /* 0x000fe40000000f00 */
[C---:B---3--:R-:W-:Y:S02]  /*1630*/  ISETP.GT.AND P3, PT, R54.reuse, R3, PT ;  /* 0x000000033600720c */ /* 0x048fe40003f64270 */
[----:B----4-:R-:W-:Y:S01]  /*1640*/  ISETP.GT.AND P5, PT, R54, R5, PT ;  /* 0x000000053600720c */ /* 0x010fe20003fa4270 */
        /* <DEDUP_REMOVED lines=8> */
.L_x_1981:
        /* <DEDUP_REMOVED lines=8> */
.L_x_1982:
        /* <DEDUP_REMOVED lines=10> */
.L_x_1983:
        /* <DEDUP_REMOVED lines=8> */
.L_x_1984:
        /* <DEDUP_REMOVED lines=10> */
.L_x_1985:
[----:B------:R-:W-:Y:S01]  /*1910*/  LEA R2, R17, R2, 0x3 ;  /* 0x0000000211027211 */ /* 0x000fe200078e18ff */
[----:B------:R-:W0:Y:S01]  /*1920*/  S2UR UR5, SR_CgaCtaId ;  /* 0x00000000000579c3 */ /* 0x000e220000008800 */
[----:B------:R-:W-:Y:S01]  /*1930*/  ISETP.GE.OR P0, PT, R54, UR8, P0 ;  /* 0x0000000836007c0c */ /* 0x000fe20008706670 */
[----:B------:R-:W-:Y:S01]  /*1940*/  ULDC.64 UR10, c[0x0][0x218] ;  /* 0x00008600000a7ab9 */ /* 0x000fe20000000a00 */
[----:B------:R-:W-:Y:S01]  /*1950*/  IADD3 R0, R9, R2, R0 ;  /* 0x0000000209007210 */ /* 0x000fe20007ffe000 */
[----:B------:R-:W-:Y:S01]  /*1960*/  UMOV UR4, 0x400 ;  /* 0x0000040000047882 */ /* 0x000fe20000000000 */
        /* <DEDUP_REMOVED lines=22> */
[----:B------:R-:W-:Y:S01]  /*1ad0*/  SHF.R.S32.HI R13, RZ, 0x1f, R56 ;  /* 0x0000001fff0d7819 */ /* 0x000fe20000011438 */
[----:B------:R-:W-:Y:S01]  /*1ae0*/  ULDC UR9, c[0x0][0x240] ;  /* 0x0000900000097ab9 */ /* 0x000fe20000000800 */
[C---:B------:R-:W-:Y:S02]  /*1af0*/  LEA R22, P3, R23.reuse, UR10, 0x2 ;  /* 0x0000000a17167c11 */ /* 0x040fe4000f8610ff */
[----:B------:R-:W-:Y:S02]  /*1b00*/  IADD3.X R12, R12, R13, R17, P0, P2 ;  /* 0x0000000d0c0c7210 */ /* 0x000fe400007e4411 */
[----:B------:R-:W-:Y:S02]  /*1b10*/  MOV R10, RZ ;  /* 0x000000ff000a7202 */ /* 0x000fe40000000f00 */
[----:B------:R-:W-:-:S02]  /*1b20*/  LEA.HI.X R23, R23, UR11, R12, 0x2, P3 ;  /* 0x0000000b17177c11 */ /* 0x000fc400098f140c */
[----:B------:R-:W-:-:S07]  /*1b30*/  PRMT R9, R9, 0x5410, RZ ;  /* 0x0000541009097816 */ /* 0x000fce00000000ff */
.L_x_1999:
        /* <DEDUP_REMOVED lines=38> */
[C---:B------:R-:W-:Y:S01]  /*1da0*/  LOP3.LUT R26, R18.reuse, 0xff, RZ, 0xc0, !PT ;  /* 0x000000ff121a7812 */ /* 0x040fe200078ec0ff */
        /* <DEDUP_REMOVED lines=39> */
[----:B------:R-:W-:Y:S01]  /*2020*/  LEA.HI R36, R17, 0xffffff80, RZ, 0x8 ;  /* 0xffffff8011247811 */ /* 0x000fe200078f40ff */
[----:B------:R5:W0:Y:S01]  /*2030*/  I2F.F16 R46, R14 ;  /* 0x0000000e002e7306 */ /* 0x000a220000200c00 */
[----:B------:R-:W-:-:S02]  /*2040*/  LEA.HI R34, R19, 0xffffff80, RZ, 0x8 ;  /* 0xffffff8013227811 */ /* 0x000fc400078f40ff */
[----:B--2---:R-:W-:Y:S02]  /*2050*/  SHF.R.U32.HI R12, RZ, 0x8, R19 ;  /* 0x00000008ff0c7819 */ /* 0x004fe40000011613 */
[----:B------:R-:W-:Y:S02]  /*2060*/  SHF.R.U32.HI R15, RZ, 0x10, R15 ;  /* 0x00000010ff0f7819 */ /* 0x000fe4000001160f */
[----:B------:R-:W-:Y:S01]  /*2070*/  SHF.R.U32.HI R16, RZ, 0x10, R16 ;  /* 0x00000010ff107819 */ /* 0x000fe20000011610 */
        /* <DEDUP_REMOVED lines=8> */
[----:B------:R-:W-:Y:S02]  /*2100*/  ISETP.NE.AND P0, PT, R13, RZ, PT ;  /* 0x000000ff0d00720c */ /* 0x000fe40003f05270 */
[----:B------:R-:W-:Y:S01]  /*2110*/  LOP3.LUT R15, R15, 0xff, RZ, 0xc0, !PT ;  /* 0x000000ff0f0f7812 */ /* 0x000fe200078ec0ff */
[----:B------:R-:W2:Y:S01]  /*2120*/  I2F.F16 R37, R37 ;  /* 0x0000002500257306 */ /* 0x000ea20000200c00 */
[----:B------:R-:W-:-:S02]  /*2130*/  LOP3.LUT R16, R16, 0xff, RZ, 0xc0, !PT ;  /* 0x000000ff10107812 */ /* 0x000fc400078ec0ff */
        /* <DEDUP_REMOVED lines=38> */
[----:B------:R-:W-:-:S03]  /*23a0*/  FFMA.FTZ R65, R12, R65, RZ ;  /* 0x000000410c417223 */ /* 0x000fc600000100ff */
[----:B------:R-:W-:Y:S01]  /*23b0*/  FFMA.FTZ R61, R61, R14, R60 ;  /* 0x0000000e3d3d7223 */ /* 0x000fe2000001003c */
[----:B------:R-:W-:-:S05]  /*23c0*/  HADD2.F32 R60, -RZ, R15.H0_H0 ;  /* 0x2000000fff3c7230 */ /* 0x000fca0000004100 */
[----:B------:R-:W-:Y:S01]  /*23d0*/  FFMA.FTZ R13, R62, R60, R61 ;  /* 0x0000003c3e0d7223 */ /* 0x000fe2000001003d */
[----:B------:R-:W-:Y:S02]  /*23e0*/  HADD2.F32 R61, -RZ, R15.H1_H1 ;  /* 0x3000000fff3d7230 */ /* 0x000fe40000004100 */
[----:B------:R-:W-:Y:S02]  /*23f0*/  HADD2.F32 R62, -RZ, R41.H0_H0 ;  /* 0x20000029ff3e7230 */ /* 0x000fe40000004100 */
[----:B-1----:R-:W-:-:S03]  /*2400*/  HADD2.F32 R15, -RZ, R16.H0_H0 ;  /* 0x20000010ff0f7230 */ /* 0x002fc60000004100 */
[----:B------:R-:W-:Y:S01]  /*2410*/  FFMA.FTZ R62, R62, R61, R13 ;  /* 0x0000003d3e3e7223 */ /* 0x000fe2000001000d */
[----:B------:R-:W-:-:S05]  /*2420*/  HADD2.F32 R13, -RZ, R29.H0_H0 ;  /* 0x2000001dff0d7230 */ /* 0x000fca0000004100 */
[----:B------:R-:W-:Y:S01]  /*2430*/  FFMA.FTZ R64, R13, R15, R62 ;  /* 0x0000000f0d407223 */ /* 0x000fe2000001003e */
[----:B------:R-:W-:Y:S02]  /*2440*/  HADD2.F32 R62, -RZ, R16.H1_H1 ;  /* 0x30000010ff3e7230 */ /* 0x000fe40000004100 */
        /* <DEDUP_REMOVED lines=10> */
[----:B------:R-:W-:Y:S02]  /*24f0*/  HADD2.F32 R13, -RZ, R45.H0_H0 ;  /* 0x2000002dff0d7230 */ /* 0x000fe40000004100 */
[----:B------:R-:W-:Y:S02]  /*2500*/  HADD2.F32 R64, -RZ, R44.H0_H0 ;  /* 0x2000002cff407230 */ /* 0x000fe40000004100 */
[----:B------:R-:W-:Y:S01]  /*2510*/  F2FP.F16.F32.PACK_AB R63, RZ, R63 ;  /* 0x0000003fff3f723e */ /* 0x000fe200000000ff */
[----:B------:R-:W-:-:S04]  /*2520*/  FFMA.FTZ R13, R14, R13, R65 ;  /* 0x0000000d0e0d7223 */ /* 0x000fc80000010041 */
[----:B------:R-:W-:Y:S01]  /*2530*/  FFMA.FTZ R66, R60, R64, R13 ;  /* 0x000000403c427223 */ /* 0x000fe2000001000d */
[----:B------:R-:W-:Y:S02]  /*2540*/  HADD2.F32 R64, -RZ, R40.H0_H0 ;  /* 0x20000028ff407230 */ /* 0x000fe40000004100 */
[----:B------:R-:W-:-:S03]  /*2550*/  HADD2.F32 R13, -RZ, R28.H0_H0 ;  /* 0x2000001cff0d7230 */ /* 0x000fc60000004100 */
[----:B------:R-:W-:-:S04]  /*2560*/  FFMA.FTZ R64, R61, R64, R66 ;  /* 0x000000403d407223 */ /* 0x000fc80000010042 */
        /* <DEDUP_REMOVED lines=9> */
[----:B------:R-:W-:-:S04]  /*2600*/  FFMA.FTZ R64, R17, R64, R66 ;  /* 0x0000004011407223 */ /* 0x000fc80000010042 */
[----:B------:R-:W-:Y:S01]  /*2610*/  FMUL.FTZ R64, R64, R13 ;  /* 0x0000000d40407220 */ /* 0x000fe20000410000 */
[----:B------:R-:W-:-:S04]  /*2620*/  HADD2.F32 R13, -RZ, R30.H0_H0 ;  /* 0x2000001eff0d7230 */ /* 0x000fc80000004100 */
[----:B------:R-:W-:Y:S01]  /*2630*/  F2FP.F16.F32.PACK_AB R64, RZ, R64 ;  /* 0x00000040ff40723e */ /* 0x000fe200000000ff */
[----:B------:R-:W-:Y:S01]  /*2640*/  FFMA.FTZ R13, R12, R13, RZ ;  /* 0x0000000d0c0d7223 */ /* 0x000fe200000100ff */
[----:B------:R-:W-:Y:S02]  /*2650*/  HADD2.F32 R12, -RZ, R47.H0_H0 ;  /* 0x2000002fff0c7230 */ /* 0x000fe40000004100 */
[----:B------:R-:W-:-:S03]  /*2660*/  PRMT R63, R63, 0x5410, R64 ;  /* 0x000054103f3f7816 */ /* 0x000fc60000000040 */
[----:B------:R-:W-:Y:S01]  /*2670*/  FFMA.FTZ R65, R14, R12, R65 ;  /* 0x0000000c0e417223 */ /* 0x000fe20000010041 */
[----:B------:R-:W-:Y:S02]  /*2680*/  HADD2.F32 R12, -RZ, R49.H0_H0 ;  /* 0x20000031ff0c7230 */ /* 0x000fe40000004100 */
[----:B------:R-:W-:-:S03]  /*2690*/  HFMA2.MMA R4, R63, 1, 1, R4 ;  /* 0x3c003c003f047835 */ /* 0x000fc60000000004 */
[----:B------:R-:W-:Y:S01]  /*26a0*/  FFMA.FTZ R13, R14, R12, R13 ;  /* 0x0000000c0e0d7223 */ /* 0x000fe2000001000d */
[----:B------:R-:W-:Y:S02]  /*26b0*/  HADD2.F32 R12, -RZ, R46.H0_H0 ;  /* 0x2000002eff0c7230 */ /* 0x000fe40000004100 */
[----:B------:R-:W-:-:S03]  /*26c0*/  HADD2.F32 R14, -RZ, R48.H0_H0 ;  /* 0x20000030ff0e7230 */ /* 0x000fc60000004100 */
[C---:B------:R-:W-:Y:S02]  /*26d0*/  FFMA.FTZ R12, R60.reuse, R12, R65 ;  /* 0x0000000c3c0c7223 */ /* 0x040fe40000010041 */
[----:B------:R-:W-:Y:S01]  /*26e0*/  FFMA.FTZ R65, R60, R14, R13 ;  /* 0x0000000e3c417223 */ /* 0x000fe2000001000d */
[----:B------:R-:W-:Y:S02]  /*26f0*/  HADD2.F32 R13, -RZ, R39.H0_H0 ;  /* 0x20000027ff0d7230 */ /* 0x000fe40000004100 */
        /* <DEDUP_REMOVED lines=17> */
[--C-:B------:R-:W-:Y:S02]  /*2810*/  HADD2.F32 R13, -RZ, R0.reuse.H0_H0 ;  /* 0x20000000ff0d7230 */ /* 0x100fe40000004100 */
[C---:B------:R-:W-:Y:S01]  /*2820*/  FFMA.FTZ R12, R17.reuse, R12, R14 ;  /* 0x0000000c110c7223 */ /* 0x040fe2000001000e */
[----:B------:R-:W-:Y:S02]  /*2830*/  HADD2.F32 R14, -RZ, R0.H1_H1 ;  /* 0x30000000ff0e7230 */ /* 0x000fe40000004100 */
[----:B------:R-:W-:Y:S01]  /*2840*/  FFMA.FTZ R15, R17, R16, R15 ;  /* 0x00000010110f7223 */ /* 0x000fe2000001000f */
[----:B------:R-:W-:-:S03]  /*2850*/  FMUL.FTZ R12, R12, R13 ;  /* 0x0000000d0c0c7220 */ /* 0x000fc60000410000 */
[----:B------:R-:W-:Y:S02]  /*2860*/  FMUL.FTZ R14, R15, R14 ;  /* 0x0000000e0f0e7220 */ /* 0x000fe40000410000 */
[----:B------:R-:W-:-:S03]  /*2870*/  F2FP.F16.F32.PACK_AB R12, RZ, R12 ;  /* 0x0000000cff0c723e */ /* 0x000fc600000000ff */
[----:B------:R-:W-:-:S04]  /*2880*/  F2FP.F16.F32.PACK_AB R14, RZ, R14 ;  /* 0x0000000eff0e723e */ /* 0x000fc800000000ff */
[----:B------:R-:W-:-:S05]  /*2890*/  PRMT R12, R12, 0x5410, R14 ;  /* 0x000054100c0c7816 */ /* 0x000fca000000000e */
[----:B------:R-:W-:-:S07]  /*28a0*/  HADD2 R5, R12, R5 ;  /* 0x000000050c057230 */ /* 0x000fce0000000000 */
.L_x_1988:
        /* <DEDUP_REMOVED lines=97> */
.L_x_1989:
        /* <DEDUP_REMOVED lines=31> */
[-C--:B------:R-:W-:Y:S01]  /*30b0*/  FFMA.FTZ R31, R45, R17.reuse, R62 ;  /* 0x000000112d1f7223 */ /* 0x080fe2000001003e */
[-C--:B------:R-:W-:Y:S01]  /*30c0*/  FFMA.FTZ R43, R43, R17.reuse, R32 ;  /* 0x000000112b2b7223 */ /* 0x080fe20000010020 */
[----:B------:R-:W-:Y:S01]  /*30d0*/  FFMA.FTZ R17, R49, R17, R30 ;  /* 0x0000001131117223 */ /* 0x000fe2000001001e */
[-C--:B------:R-:W-:Y:S01]  /*30e0*/  FFMA.FTZ R16, R16, R12.reuse, R33 ;  /* 0x0000000c10107223 */ /* 0x080fe20000010021 */
[-C--:B------:R-:W-:Y:S01]  /*30f0*/  FFMA.FTZ R30, R44, R12.reuse, R31 ;  /* 0x0000000c2c1e7223 */ /* 0x080fe2000001001f */
[----:B------:R-:W-:Y:S02]  /*3100*/  HADD2.F32 R13, -RZ, R13.H1_H1 ;  /* 0x3000000dff0d7230 */ /* 0x000fe40000004100 */
[-C--:B------:R-:W-:Y:S01]  /*3110*/  FFMA.FTZ R32, R46, R12.reuse, R43 ;  /* 0x0000000c2e207223 */ /* 0x080fe2000001002b */
[----:B------:R-:W-:Y:S02]  /*3120*/  HADD2.F32 R31, -RZ, R40.H0_H0 ;  /* 0x20000028ff1f7230 */ /* 0x000fe40000004100 */
[----:B------:R-:W-:Y:S01]  /*3130*/  FFMA.FTZ R12, R48, R12, R17 ;  /* 0x0000000c300c7223 */ /* 0x000fe20000010011 */
[----:B------:R-:W-:-:S02]  /*3140*/  HADD2.F32 R33, -RZ, R38.H0_H0 ;  /* 0x20000026ff217230 */ /* 0x000fc40000004100 */
[-C--:B------:R-:W-:Y:S01]  /*3150*/  FFMA.FTZ R16, R41, R13.reuse, R16 ;  /* 0x0000000d29107223 */ /* 0x080fe20000010010 */
[-C--:B------:R-:W-:Y:S01]  /*3160*/  FFMA.FTZ R32, R39, R13.reuse, R32 ;  /* 0x0000000d27207223 */ /* 0x080fe20000010020 */
[-C--:B------:R-:W-:Y:S01]  /*3170*/  FFMA.FTZ R30, R31, R13.reuse, R30 ;  /* 0x0000000d1f1e7223 */ /* 0x080fe2000001001e */
[----:B------:R-:W-:Y:S02]  /*3180*/  HADD2.F32 R17, -RZ, R29.H0_H0 ;  /* 0x2000001dff117230 */ /* 0x000fe40000004100 */
[----:B------:R-:W-:Y:S01]  /*3190*/  FFMA.FTZ R38, R33, R13, R12 ;  /* 0x0000000d21267223 */ /* 0x000fe2000001000c */
[----:B-1----:R-:W-:Y:S02]  /*31a0*/  HADD2.F32 R13, -RZ, R14.H0_H0 ;  /* 0x2000000eff0d7230 */ /* 0x002fe40000004100 */
[----:B------:R-:W-:Y:S02]  /*31b0*/  HADD2.F32 R33, -RZ, R26.H0_H0 ;  /* 0x2000001aff217230 */ /* 0x000fe40000004100 */
[----:B------:R-:W-:-:S02]  /*31c0*/  HADD2.F32 R14, -RZ, R14.H1_H1 ;  /* 0x3000000eff0e7230 */ /* 0x000fc40000004100 */
[-C--:B------:R-:W-:Y:S01]  /*31d0*/  FFMA.FTZ R17, R17, R13.reuse, R16 ;  /* 0x0000000d11117223 */ /* 0x080fe20000010010 */
[----:B------:R-:W-:Y:S02]  /*31e0*/  HADD2.F32 R29, -RZ, R28.H0_H0 ;  /* 0x2000001cff1d7230 */ /* 0x000fe40000004100 */
[----:B------:R-:W-:Y:S02]  /*31f0*/  HADD2.F32 R26, -RZ, R51.H0_H0 ;  /* 0x20000033ff1a7230 */ /* 0x000fe40000004100 */
[----:B------:R-:W-:Y:S02]  /*3200*/  HADD2.F32 R31, -RZ, R27.H0_H0 ;  /* 0x2000001bff1f7230 */ /* 0x000fe40000004100 */
[----:B------:R-:W-:Y:S01]  /*3210*/  FFMA.FTZ R27, R29, R13, R30 ;  /* 0x0000000d1d1b7223 */ /* 0x000fe2000001001e */
[----:B------:R-:W-:Y:S02]  /*3220*/  HADD2.F32 R16, -RZ, R57.H0_H0 ;  /* 0x20000039ff107230 */ /* 0x000fe40000004100 */
[----:B------:R-:W-:Y:S01]  /*3230*/  FFMA.FTZ R17, R26, R14, R17 ;  /* 0x0000000e1a117223 */ /* 0x000fe20000010011 */
[----:B------:R-:W-:-:S02]  /*3240*/  HADD2.F32 R26, -RZ, R19.H0_H0 ;  /* 0x20000013ff1a7230 */ /* 0x000fc40000004100 */
[-C--:B------:R-:W-:Y:S01]  /*3250*/  FFMA.FTZ R29, R31, R13.reuse, R32 ;  /* 0x0000000d1f1d7223 */ /* 0x080fe20000010020 */
[--C-:B------:R-:W-:Y:S02]  /*3260*/  HADD2.F32 R12, -RZ, R15.reuse.H0_H0 ;  /* 0x2000000fff0c7230 */ /* 0x100fe40000004100 */
[----:B------:R-:W-:Y:S01]  /*3270*/  FFMA.FTZ R13, R33, R13, R38 ;  /* 0x0000000d210d7223 */ /* 0x000fe20000010026 */
[-C--:B------:R-:W-:Y:S01]  /*3280*/  FFMA.FTZ R27, R16, R14.reuse, R27 ;  /* 0x0000000e101b7223 */ /* 0x080fe2000001001b */
[-C--:B------:R-:W-:Y:S01]  /*3290*/  FFMA.FTZ R29, R58, R14.reuse, R29 ;  /* 0x0000000e3a1d7223 */ /* 0x080fe2000001001d */
[----:B------:R-:W-:Y:S02]  /*32a0*/  HADD2.F32 R15, -RZ, R15.H1_H1 ;  /* 0x3000000fff0f7230 */ /* 0x000fe40000004100 */
        /* <DEDUP_REMOVED lines=28> */
.L_x_1987:
        /* <DEDUP_REMOVED lines=120> */
[----:B------:R-:W-:Y:S02]  /*3bf0*/  HADD2.F32 R61, -RZ, R12.H1_H1 ;  /* 0x3000000cff3d7230 */ /* 0x000fe40000004100 */
[----:B------:R-:W-:-:S02]  /*3c00*/  HADD2.F32 R12, -RZ, R39.H0_H0 ;  /* 0x20000027ff0c7230 */ /* 0x000fc40000004100 */
[----:B------:R-:W-:Y:S01]  /*3c10*/  FFMA.FTZ R63, R60, R59, RZ ;  /* 0x0000003b3c3f7223 */ /* 0x000fe200000100ff */
[--C-:B------:R-:W-:Y:S02]  /*3c20*/  HADD2.F32 R60, -RZ, R13.reuse.H0_H0 ;  /* 0x2000000dff3c7230 */ /* 0x100fe40000004100 */
[----:B------:R-:W-:Y:S01]  /*3c30*/  FFMA.FTZ R66, R59, R64, RZ ;  /* 0x000000403b427223 */ /* 0x000fe200000100ff */
[----:B------:R-:W-:Y:S02]  /*3c40*/  HADD2.F32 R62, -RZ, R13.H1_H1 ;  /* 0x3000000dff3e7230 */ /* 0x000fe40000004100 */
[----:B------:R-:W-:Y:S01]  /*3c50*/  FFMA.FTZ R63, R12, R61, R63 ;  /* 0x0000003d0c3f7223 */ /* 0x000fe2000001003f */
[----:B------:R-:W-:Y:S02]  /*3c60*/  HADD2.F32 R12, -RZ, R38.H0_H0 ;  /* 0x20000026ff0c7230 */ /* 0x000fe40000004100 */
[----:B------:R-:W-:Y:S02]  /*3c70*/  HADD2.F32 R13, -RZ, R37.H0_H0 ;  /* 0x20000025ff0d7230 */ /* 0x000fe40000004100 */
[----:B------:R-:W-:-:S02]  /*3c80*/  HADD2.F32 R64, -RZ, R41.H0_H0 ;  /* 0x20000029ff407230 */ /* 0x000fc40000004100 */
[----:B------:R-:W-:Y:S01]  /*3c90*/  FFMA.FTZ R12, R12, R60, R63 ;  /* 0x0000003c0c0c7223 */ /* 0x000fe2000001003f */
[----:B------:R-:W-:-:S03]  /*3ca0*/  HADD2.F32 R63, -RZ, R47.H0_H0 ;  /* 0x2000002fff3f7230 */ /* 0x000fc60000004100 */
[----:B------:R-:W-:Y:S01]  /*3cb0*/  FFMA.FTZ R12, R13, R62, R12 ;  /* 0x0000003e0d0c7223 */ /* 0x000fe2000001000c */
[--C-:B-1----:R-:W-:Y:S02]  /*3cc0*/  HADD2.F32 R13, -RZ, R14.reuse.H0_H0 ;  /* 0x2000000eff0d7230 */ /* 0x102fe40000004100 */
[----:B------:R-:W-:-:S03]  /*3cd0*/  HADD2.F32 R14, -RZ, R14.H1_H1 ;  /* 0x3000000eff0e7230 */ /* 0x000fc60000004100 */
[----:B------:R-:W-:Y:S01]  /*3ce0*/  FFMA.FTZ R12, R63, R13, R12 ;  /* 0x0000000d3f0c7223 */ /* 0x000fe2000001000c */
[----:B------:R-:W-:-:S05]  /*3cf0*/  HADD2.F32 R63, -RZ, R50.H0_H0 ;  /* 0x20000032ff3f7230 */ /* 0x000fca0000004100 */
[----:B------:R-:W-:Y:S01]  /*3d00*/  FFMA.FTZ R12, R63, R14, R12 ;  /* 0x0000000e3f0c7223 */ /* 0x000fe2000001000c */
[--C-:B------:R-:W-:Y:S02]  /*3d10*/  HADD2.F32 R63, -RZ, R15.reuse.H0_H0 ;  /* 0x2000000fff3f7230 */ /* 0x100fe40000004100 */
[----:B------:R-:W-:-:S03]  /*3d20*/  HADD2.F32 R15, -RZ, R15.H1_H1 ;  /* 0x3000000fff0f7230 */ /* 0x000fc60000004100 */
[----:B------:R-:W-:Y:S01]  /*3d30*/  FFMA.FTZ R65, R65, R63, R12 ;  /* 0x0000003f41417223 */ /* 0x000fe2000001000c */
[----:B------:R-:W-:-:S05]  /*3d40*/  HADD2.F32 R12, -RZ, R29.H0_H0 ;  /* 0x2000001dff0c7230 */ /* 0x000fca0000004100 */
[----:B------:R-:W-:Y:S01]  /*3d50*/  FFMA.FTZ R12, R12, R15, R65 ;  /* 0x0000000f0c0c7223 */ /* 0x000fe20000010041 */
[----:B------:R-:W-:-:S05]  /*3d60*/  HADD2.F32 R65, -RZ, R2.H0_H0 ;  /* 0x20000002ff417230 */ /* 0x000fca0000004100 */
[----:B------:R-:W-:Y:S01]  /*3d70*/  FMUL.FTZ R12, R65, R12 ;  /* 0x0000000c410c7220 */ /* 0x000fe20000410000 */
[----:B------:R-:W-:Y:S01]  /*3d80*/  FFMA.FTZ R65, R61, R64, R66 ;  /* 0x000000403d417223 */ /* 0x000fe20000010042 */
[----:B------:R-:W-:-:S03]  /*3d90*/  HADD2.F32 R64, -RZ, R40.H0_H0 ;  /* 0x20000028ff407230 */ /* 0x000fc60000004100 */
[----:B------:R-:W-:Y:S02]  /*3da0*/  F2FP.F16.F32.PACK_AB R12, RZ, R12 ;  /* 0x0000000cff0c723e */ /* 0x000fe400000000ff */
        /* <DEDUP_REMOVED lines=10> */
[----:B------:R-:W-:-:S03]  /*3e50*/  HADD2.F32 R65, -RZ, R2.H1_H1 ;  /* 0x30000002ff417230 */ /* 0x000fc60000004100 */
[----:B------:R-:W-:-:S04]  /*3e60*/  FFMA.FTZ R64, R15, R64, R66 ;  /* 0x000000400f407223 */ /* 0x000fc80000010042 */
[----:B------:R-:W-:-:S05]  /*3e70*/  FMUL.FTZ R64, R65, R64 ;  /* 0x0000004041407220 */ /* 0x000fca0000410000 */
[----:B------:R-:W-:-:S04]  /*3e80*/  F2FP.F16.F32.PACK_AB R64, RZ, R64 ;  /* 0x00000040ff40723e */ /* 0x000fc800000000ff */
[----:B------:R-:W-:Y:S01]  /*3e90*/  PRMT R12, R12, 0x5410, R64 ;  /* 0x000054100c0c7816 */ /* 0x000fe20000000040 */
[----:B------:R-:W-:-:S05]  /*3ea0*/  HADD2.F32 R64, -RZ, R31.H0_H0 ;  /* 0x2000001fff407230 */ /* 0x000fca0000004100 */
[----:B------:R-:W-:Y:S01]  /*3eb0*/  HFMA2.MMA R4, R12, 1, 1, R4 ;  /* 0x3c003c000c047835 */ /* 0x000fe20000000004 */
[----:B------:R-:W-:Y:S02]  /*3ec0*/  HADD2.F32 R12, -RZ, R30.H0_H0 ;  /* 0x2000001eff0c7230 */ /* 0x000fe40000004100 */
[----:B------:R-:W-:-:S03]  /*3ed0*/  FFMA.FTZ R64, R59, R64, RZ ;  /* 0x000000403b407223 */ /* 0x000fc600000100ff */
[----:B------:R-:W-:Y:S01]  /*3ee0*/  FFMA.FTZ R65, R59, R12, RZ ;  /* 0x0000000c3b417223 */ /* 0x000fe200000100ff */
[----:B------:R-:W-:-:S05]  /*3ef0*/  HADD2.F32 R12, -RZ, R43.H0_H0 ;  /* 0x2000002bff0c7230 */ /* 0x000fca0000004100 */
[----:B------:R-:W-:Y:S01]  /*3f00*/  FFMA.FTZ R59, R61, R12, R64 ;  /* 0x0000000c3d3b7223 */ /* 0x000fe20000010040 */
[----:B------:R-:W-:Y:S02]  /*3f10*/  HADD2.F32 R12, -RZ, R49.H0_H0 ;  /* 0x20000031ff0c7230 */ /* 0x000fe40000004100 */
[----:B------:R-:W-:-:S03]  /*3f20*/  HADD2.F32 R64, -RZ, R48.H0_H0 ;  /* 0x20000030ff407230 */ /* 0x000fc60000004100 */
[----:B------:R-:W-:Y:S01]  /*3f30*/  FFMA.FTZ R65, R61, R12, R65 ;  /* 0x0000000c3d417223 */ /* 0x000fe20000010041 */
        /* <DEDUP_REMOVED lines=8> */
[----:B------:R-:W-:-:S02]  /*3fc0*/  HADD2.F32 R59, -RZ, R45.H0_H0 ;  /* 0x2000002dff3b7230 */ /* 0x000fc40000004100 */
[----:B------:R-:W-:-:S03]  /*3fd0*/  HADD2.F32 R61, -RZ, R44.H0_H0 ;  /* 0x2000002cff3d7230 */ /* 0x000fc60000004100 */
[C---:B------:R-:W-:Y:S02]  /*3fe0*/  FFMA.FTZ R59, R13.reuse, R59, R12 ;  /* 0x0000003b0d3b7223 */ /* 0x040fe4000001000c */
        /* <DEDUP_REMOVED lines=12> */
[----:B------:R-:W-:Y:S02]  /*40b0*/  HADD2.F32 R14, -RZ, R0.H1_H1 ;  /* 0x30000000ff0e7230 */ /* 0x000fe40000004100 */
[----:B------:R-:W-:Y:S01]  /*40c0*/  FFMA.FTZ R59, R15, R60, R59 ;  /* 0x0000003c0f3b7223 */ /* 0x000fe2000001003b */
[----:B------:R-:W-:-:S03]  /*40d0*/  FMUL.FTZ R12, R13, R12 ;  /* 0x0000000c0d0c7220 */ /* 0x000fc60000410000 */
[----:B------:R-:W-:Y:S02]  /*40e0*/  FMUL.FTZ R59, R14, R59 ;  /* 0x0000003b0e3b7220 */ /* 0x000fe40000410000 */
[----:B------:R-:W-:-:S03]  /*40f0*/  F2FP.F16.F32.PACK_AB R12, RZ, R12 ;  /* 0x0000000cff0c723e */ /* 0x000fc600000000ff */
[----:B------:R-:W-:-:S04]  /*4100*/  F2FP.F16.F32.PACK_AB R59, RZ, R59 ;  /* 0x0000003bff3b723e */ /* 0x000fc800000000ff */
[----:B------:R-:W-:-:S06]  /*4110*/  PRMT R12, R12, 0x5410, R59 ;  /* 0x000054100c0c7816 */ /* 0x000fcc000000003b */
[----:B------:R-:W-:-:S11]  /*4120*/  HFMA2.MMA R5, R12, 1, 1, R5 ;  /* 0x3c003c000c057835 */ /* 0x000fd60000000005 */
.L_x_1991:
        /* <DEDUP_REMOVED lines=12> */
[--C-:B0-----:R-:W-:Y:S02]  /*41f0*/  HADD2.F32 R60, -RZ, R12.reuse.H0_H0 ;  /* 0x2000000cff3c7230 */ /* 0x101fe40000004100 */
[----:B------:R-:W-:Y:S02]  /*4200*/  HADD2.F32 R61, -RZ, R12.H1_H1 ;  /* 0x3000000cff3d7230 */ /* 0x000fe40000004100 */
[----:B-1----:R-:W-:-:S02]  /*4210*/  HADD2.F32 R62, -RZ, R14.H0_H0 ;  /* 0x2000000eff3e7230 */ /* 0x002fc40000004100 */
[----:B------:R-:W-:Y:S01]  /*4220*/  FFMA.FTZ R12, R59, R60, RZ ;  /* 0x0000003c3b0c7223 */ /* 0x000fe200000100ff */
[----:B------:R-:W-:Y:S02]  /*4230*/  HADD2.F32 R59, -RZ, R39.H0_H0 ;  /* 0x20000027ff3b7230 */ /* 0x000fe40000004100 */
[----:B------:R-:W-:Y:S02]  /*4240*/  HADD2.F32 R64, -RZ, R14.H1_H1 ;  /* 0x3000000eff407230 */ /* 0x000fe40000004100 */
[----:B------:R-:W-:Y:S02]  /*4250*/  HADD2.F32 R14, -RZ, R15.H0_H0 ;  /* 0x2000000fff0e7230 */ /* 0x000fe40000004100 */
[----:B------:R-:W-:Y:S01]  /*4260*/  FFMA.FTZ R12, R59, R61, R12 ;  /* 0x0000003d3b0c7223 */ /* 0x000fe2000001000c */
[----:B------:R-:W-:Y:S02]  /*4270*/  HADD2.F32 R59, -RZ, R13.H0_H0 ;  /* 0x2000000dff3b7230 */ /* 0x000fe40000004100 */
[----:B------:R-:W-:-:S03]  /*4280*/  HADD2.F32 R15, -RZ, R15.H1_H1 ;  /* 0x3000000fff0f7230 */ /* 0x000fc60000004100 */
[----:B------:R-:W-:Y:S01]  /*4290*/  FFMA.FTZ R12, R63, R59, R12 ;  /* 0x0000003b3f0c7223 */ /* 0x000fe2000001000c */
[----:B------:R-:W-:Y:S02]  /*42a0*/  HADD2.F32 R63, -RZ, R13.H1_H1 ;  /* 0x3000000dff3f7230 */ /* 0x000fe40000004100 */
        /* <DEDUP_REMOVED lines=73> */
.L_x_1992:
        /* <DEDUP_REMOVED lines=66> */
[----:B------:R-:W-:Y:S02]  /*4b60*/  HADD2.F32 R17, -RZ, R28.H0_H0 ;  /* 0x2000001cff117230 */ /* 0x000fe40000004100 */
[-C--:B------:R-:W-:Y:S01]  /*4b70*/  FFMA.FTZ R18, R18, R12.reuse, R35 ;  /* 0x0000000c12127223 */ /* 0x080fe20000010023 */
[-C--:B------:R-:W-:Y:S01]  /*4b80*/  FFMA.FTZ R16, R32, R12.reuse, R33 ;  /* 0x0000000c20107223 */ /* 0x080fe20000010021 */
[----:B------:R-:W-:Y:S01]  /*4b90*/  FFMA.FTZ R12, R58, R12, R13 ;  /* 0x0000000c3a0c7223 */ /* 0x000fe2000001000d */
[----:B------:R-:W-:-:S02]  /*4ba0*/  HADD2.F32 R13, -RZ, R2.H0_H0 ;  /* 0x20000002ff0d7230 */ /* 0x000fc40000004100 */
[-C--:B------:R-:W-:Y:S01]  /*4bb0*/  FFMA.FTZ R18, R27, R15.reuse, R18 ;  /* 0x0000000f1b127223 */ /* 0x080fe20000010012 */
[-C--:B------:R-:W-:Y:S01]  /*4bc0*/  FFMA.FTZ R16, R17, R15.reuse, R16 ;  /* 0x0000000f11107223 */ /* 0x080fe20000010010 */
[----:B------:R-:W-:Y:S02]  /*4bd0*/  HADD2.F32 R27, -RZ, R26.H0_H0 ;  /* 0x2000001aff1b7230 */ /* 0x000fe40000004100 */
[-C--:B------:R-:W-:Y:S01]  /*4be0*/  FFMA.FTZ R14, R29, R15.reuse, R14 ;  /* 0x0000000f1d0e7223 */ /* 0x080fe2000001000e */
[----:B------:R-:W-:Y:S02]  /*4bf0*/  HADD2.F32 R17, -RZ, R2.H1_H1 ;  /* 0x30000002ff117230 */ /* 0x000fe40000004100 */
[--C-:B------:R-:W-:Y:S02]  /*4c00*/  HADD2.F32 R19, -RZ, R0.reuse.H0_H0 ;  /* 0x20000000ff137230 */ /* 0x100fe40000004100 */
[----:B------:R-:W-:Y:S01]  /*4c10*/  FFMA.FTZ R12, R27, R15, R12 ;  /* 0x0000000f1b0c7223 */ /* 0x000fe2000001000c */
[----:B------:R-:W-:-:S02]  /*4c20*/  HADD2.F32 R29, -RZ, R0.H1_H1 ;  /* 0x30000000ff1d7230 */ /* 0x000fc40000004100 */
        /* <DEDUP_REMOVED lines=12> */
.L_x_1990:
        /* <DEDUP_REMOVED lines=203> */
.L_x_1994:
        /* <DEDUP_REMOVED lines=97> */
.L_x_1995:
        /* <DEDUP_REMOVED lines=91> */
.L_x_1993:
        /* <DEDUP_REMOVED lines=203> */
.L_x_1997:
        /* <DEDUP_REMOVED lines=97> */
.L_x_1998:
        /* <DEDUP_REMOVED lines=91> */
.L_x_1996:
[----:B------:R-:W1:Y:S01]  /*7dd0*/  S2UR UR5, SR_CTAID.Z ;  /* 0x00000000000579c3 */ /* 0x000e620000002700 */
[----:B------:R-:W-:Y:S01]  /*7de0*/  IADD3 R54, R54, 0x20, RZ ;  /* 0x0000002036367810 */ /* 0x000fe20007ffe0ff */
[----:B0-----:R-:W-:Y:S01]  /*7df0*/  IMAD.WIDE R24, R56, 0x8, R24 ;  /* 0x0000000838187825 */ /* 0x001fe200078e0218 */
        /* <DEDUP_REMOVED lines=9> */
.L_x_1986:
[----:B------:R-:W-:Y:S01]  /*7e90*/  ISETP.GE.AND P0, PT, R54, R53, PT ;  /* 0x000000353600720c */ /* 0x000fe20003f06270 */
[----:B------:R-:W-:-:S03]  /*7ea0*/  ULDC UR5, c[0x0][0x25c] ;  /* 0x0000970000057ab9 */ /* 0x000fc60000000800 */
[----:B------:R-:W-:-:S13]  /*7eb0*/  ISETP.GE.OR P0, PT, R54, UR5, P0 ;  /* 0x0000000536007c0c */ /* 0x000fda0008706670 */
[----:B------:R-:W-:Y:S05]  /*7ec0*/  @P0 BRA `(.L_x_2000) ;  /* 0x0000002400080947 */ /* 0x000fea0003800000 */
[----:B------:R-:W0:Y:S01]  /*7ed0*/  LDC R57, c[0x0][0x23c] ;  /* 0x00008f00ff397b82 */ /* 0x000e220000000800 */
[----:B-----5:R-:W-:Y:S01]  /*7ee0*/  PRMT R12, R21, 0x9910, RZ ;  /* 0x00009910150c7816 */ /* 0x020fe200000000ff */
[----:B------:R-:W-:Y:S01]  /*7ef0*/  ULDC UR5, c[0x0][0x25c] ;  /* 0x0000970000057ab9 */ /* 0x000fe20000000800 */
[----:B------:R-:W-:Y:S02]  /*7f00*/  SHF.R.S32.HI R58, RZ, 0x1f, R56 ;  /* 0x0000001fff3a7819 */ /* 0x000fe40000011438 */
[----:B------:R-:W-:-:S04]  /*7f10*/  ISETP.NE.AND P0, PT, R12, RZ, PT ;  /* 0x000000ff0c00720c */ /* 0x000fc80003f05270 */
[----:B------:R-:W-:-:S13]  /*7f20*/  ISETP.LT.OR P0, PT, R20, 0x3, !P0 ;  /* 0x000000031400780c */ /* 0x000fda0004701670 */
.L_x_2007:
[----:B------:R-:W-:-:S13]  /*7f30*/  ISETP.NE.AND P2, PT, R54, R3, PT ;  /* 0x000000033600720c */ /* 0x000fda0003f45270 */
[----:B------:R-:W1:Y:S01]  /*7f40*/  @!P2 LDC.64 R16, c[0x0][0x248] ;  /* 0x00009200ff10ab82 */ /* 0x000e620000000a00 */
[----:B------:R-:W-:Y:S02]  /*7f50*/  @!P2 IADD3 R10, R10, 0x1, RZ ;  /* 0x000000010a0aa810 */ /* 0x000fe40007ffe0ff */
[----:B-----5:R-:W-:Y:S02]  /*7f60*/  @!P2 LEA R13, R54, 0x1, 0x1 ;  /* 0x00000001360da811 */ /* 0x020fe400078e08ff */
[----:B------:R-:W-:Y:S02]  /*7f70*/  @!P2 LEA R18, R10, R1, 0x3 ;  /* 0x000000010a12a211 */ /* 0x000fe400078e18ff */
[----:B------:R-:W-:-:S04]  /*7f80*/  MOV R61, R25 ;  /* 0x00000019003d7202 */ /* 0x000fc80000000f00 */
        /* <DEDUP_REMOVED lines=18> */
[----:B------:R-:W-:Y:S02]  /*80b0*/  PRMT R28, R11, 0x9910, RZ ;  /* 0x000099100b1c7816 */ /* 0x000fe400000000ff */
[----:B------:R-:W-:Y:S02]  /*80c0*/  LOP3.LUT R38, R37, 0xf000f, RZ, 0xc0, !PT ;  /* 0x000f000f25267812 */ /* 0x000fe400078ec0ff */
[--C-:B------:R-:W-:Y:S02]  /*80d0*/  SHF.R.U32.HI R26, RZ, 0xc, R12.reuse ;  /* 0x0000000cff1a7819 */ /* 0x100fe4000001160c */
[----:B------:R-:W-:Y:S02]  /*80e0*/  SHF.R.U32.HI R27, RZ, 0xc, R13 ;  /* 0x0000000cff1b7819 */ /* 0x000fe4000001160d */
[----:B------:R-:W-:Y:S02]  /*80f0*/  LOP3.LUT R24, R12, 0x3f003f, RZ, 0xc0, !PT ;  /* 0x003f003f0c187812 */ /* 0x000fe400078ec0ff */
[----:B------:R-:W-:-:S02]  /*8100*/  SHF.R.U32.HI R25, RZ, 0x6, R12 ;  /* 0x00000006ff197819 */ /* 0x000fc4000001160c */
[----:B------:R-:W-:Y:S02]  /*8110*/  ISETP.NE.AND P2, PT, R28, RZ, PT ;  /* 0x000000ff1c00720c */ /* 0x000fe40003f45270 */
[----:B------:R-:W-:Y:S02]  /*8120*/  LOP3.LUT R12, R13, 0x3f003f, RZ, 0xc0, !PT ;  /* 0x003f003f0d0c7812 */ /* 0x000fe400078ec0ff */
[----:B------:R-:W-:Y:S02]  /*8130*/  LOP3.LUT R26, R26, 0xf000f, RZ, 0xc0, !PT ;  /* 0x000f000f1a1a7812 */ /* 0x000fe400078ec0ff */
[----:B------:R-:W-:Y:S02]  /*8140*/  LOP3.LUT R28, R27, 0xf000f, RZ, 0xc0, !PT ;  /* 0x000f000f1b1c7812 */ /* 0x000fe400078ec0ff */
        /* <DEDUP_REMOVED lines=8> */
[----:B------:R-:W-:Y:S02]  /*81d0*/  ISETP.GE.AND P3, PT, R55, 0x2, PT ;  /* 0x000000023700780c */ /* 0x000fe40003f66270 */
[----:B---3--:R-:W-:Y:S02]  /*81e0*/  SHF.R.U32.HI R45, RZ, 0x8, R18 ;  /* 0x00000008ff2d7819 */ /* 0x008fe40000011612 */
[----:B------:R-:W-:Y:S02]  /*81f0*/  SHF.R.U32.HI R47, RZ, 0x8, R19 ;  /* 0x00000008ff2f7819 */ /* 0x000fe40000011613 */
[----:B------:R-:W-:Y:S02]  /*8200*/  LOP3.LUT R45, R36, 0x300030, R45, 0xf8, !PT ;  /* 0x00300030242d7812 */ /* 0x000fe400078ef82d */
[----:B--2---:R-:W-:Y:S02]  /*8210*/  SHF.R.U32.HI R36, RZ, 0xc, R20 ;  /* 0x0000000cff247819 */ /* 0x004fe40000011614 */
[----:B------:R-:W-:-:S02]  /*8220*/  LOP3.LUT R47, R38, 0x300030, R47, 0xf8, !PT ;  /* 0x00300030262f7812 */ /* 0x000fc400078ef82f */
[--C-:B------:R-:W-:Y:S02]  /*8230*/  SHF.R.U32.HI R41, RZ, 0x8, R16.reuse ;  /* 0x00000008ff297819 */ /* 0x100fe40000011610 */
[----:B------:R-:W-:Y:S02]  /*8240*/  SHF.R.U32.HI R48, RZ, 0xa, R16 ;  /* 0x0000000aff307819 */ /* 0x000fe40000011610 */
[----:B------:R-:W-:Y:S02]  /*8250*/  SHF.R.U32.HI R43, RZ, 0x8, R17 ;  /* 0x00000008ff2b7819 */ /* 0x000fe40000011611 */
[----:B------:R-:W-:Y:S02]  /*8260*/  SHF.R.U32.HI R38, RZ, 0xc, R21 ;  /* 0x0000000cff267819 */ /* 0x000fe40000011615 */
[----:B------:R-:W-:Y:S02]  /*8270*/  SHF.R.U32.HI R39, RZ, 0xc, R22 ;  /* 0x0000000cff277819 */ /* 0x000fe40000011616 */
[----:B------:R-:W-:-:S02]  /*8280*/  LOP3.LUT R37, R36, 0xf000f, RZ, 0xc0, !PT ;  /* 0x000f000f24257812 */ /* 0x000fc400078ec0ff */
[----:B------:R-:W-:Y:S02]  /*8290*/  SHF.R.U32.HI R40, RZ, 0xc, R23 ;  /* 0x0000000cff287819 */ /* 0x000fe40000011617 */
[----:B------:R-:W-:Y:S02]  /*82a0*/  SHF.R.U32.HI R49, RZ, 0xa, R17 ;  /* 0x0000000aff317819 */ /* 0x000fe40000011611 */
[----:B------:R-:W-:Y:S02]  /*82b0*/  SHF.R.U32.HI R50, RZ, 0xa, R18 ;  /* 0x0000000aff327819 */ /* 0x000fe40000011612 */
[----:B------:R-:W-:Y:S02]  /*82c0*/  LOP3.LUT R41, R26, 0x300030, R41, 0xf8, !PT ;  /* 0x003000301a297812 */ /* 0x000fe400078ef829 */
[----:B------:R-:W-:Y:S02]  /*82d0*/  LOP3.LUT R43, R28, 0x300030, R43, 0xf8, !PT ;  /* 0x003000301c2b7812 */ /* 0x000fe400078ef82b */
[----:B------:R-:W-:-:S02]  /*82e0*/  LOP3.LUT R38, R38, 0xf000f, RZ, 0xc0, !PT ;  /* 0x000f000f26267812 */ /* 0x000fc400078ec0ff */
[----:B------:R-:W-:Y:S02]  /*82f0*/  LOP3.LUT R39, R39, 0xf000f, RZ, 0xc0, !PT ;  /* 0x000f000f27277812 */ /* 0x000fe400078ec0ff */
[----:B------:R-:W-:Y:S02]  /*8300*/  LOP3.LUT R48, R37, 0x300030, R48, 0xf8, !PT ;  /* 0x0030003025307812 */ /* 0x000fe400078ef830 */
        /* <DEDUP_REMOVED lines=9> */
[----:B------:R-:W-:-:S02]  /*83a0*/  SHF.R.U32.HI R51, RZ, 0xa, R19 ;  /* 0x0000000aff337819 */ /* 0x000fc40000011613 */
[----:B------:R-:W-:Y:S02]  /*83b0*/  LOP3.LUT R35, R19, 0x3f003f, RZ, 0xc0, !PT ;  /* 0x003f003f13237812 */ /* 0x000fe400078ec0ff */
[----:B------:R-:W-:Y:S02]  /*83c0*/  LOP3.LUT R21, R22, 0x3f003f, RZ, 0xc0, !PT ;  /* 0x003f003f16157812 */ /* 0x000fe400078ec0ff */
[----:B------:R-:W-:Y:S02]  /*83d0*/  LOP3.LUT R20, R23, 0x3f003f, RZ, 0xc0, !PT ;  /* 0x003f003f17147812 */ /* 0x000fe400078ec0ff */
[----:B------:R-:W-:Y:S02]  /*83e0*/  SHF.R.U32.HI R16, RZ, 0x6, R16 ;  /* 0x00000006ff107819 */ /* 0x000fe40000011610 */
[----:B------:R-:W-:Y:S02]  /*83f0*/  SHF.R.U32.HI R17, RZ, 0x6, R17 ;  /* 0x00000006ff117819 */ /* 0x000fe40000011611 */
[----:B------:R-:W-:-:S02]  /*8400*/  SHF.R.U32.HI R18, RZ, 0x6, R18 ;  /* 0x00000006ff127819 */ /* 0x000fc40000011612 */
[----:B------:R-:W-:Y:S02]  /*8410*/  SHF.R.U32.HI R19, RZ, 0x6, R19 ;  /* 0x00000006ff137819 */ /* 0x000fe40000011613 */
[----:B------:R-:W-:Y:S02]  /*8420*/  SHF.R.U32.HI R22, RZ, 0x6, R22 ;  /* 0x00000006ff167819 */ /* 0x000fe40000011616 */
[----:B------:R-:W-:Y:S02]  /*8430*/  SHF.R.U32.HI R23, RZ, 0x6, R23 ;  /* 0x00000006ff177819 */ /* 0x000fe40000011617 */
[----:B------:R-:W-:Y:S02]  /*8440*/  LOP3.LUT R40, R40, 0xf000f, RZ, 0xc0, !PT ;  /* 0x000f000f28287812 */ /* 0x000fe400078ec0ff */
[----:B------:R-:W-:Y:S02]  /*8450*/  LOP3.LUT R49, R38, 0x300030, R49, 0xf8, !PT ;  /* 0x0030003026317812 */ /* 0x000fe400078ef831 */
[----:B------:R-:W-:-:S02]  /*8460*/  LOP3.LUT R50, R39, 0x300030, R50, 0xf8, !PT ;  /* 0x0030003027327812 */ /* 0x000fc400078ef832 */
[----:B------:R-:W-:Y:S01]  /*8470*/  LOP3.LUT R24, R25, 0x3f003f, RZ, 0xc0, !PT ;  /* 0x003f003f19187812 */ /* 0x000fe200078ec0ff */
[----:B------:R-:W-:Y:S01]  /*8480*/  HADD2 R12, R36, -1056, -1056 ;  /* 0xe420e420240c7430 */ /* 0x000fe20000000000 */
[----:B------:R-:W-:Y:S02]  /*8490*/  LOP3.LUT R38, R30, 0x64006400, RZ, 0xfc, !PT ;  /* 0x640064001e267812 */ /* 0x000fe400078efcff */
[----:B------:R-:W-:Y:S02]  /*84a0*/  LOP3.LUT R39, R31, 0x64006400, RZ, 0xfc, !PT ;  /* 0x640064001f277812 */ /* 0x000fe400078efcff */
[----:B------:R-:W-:Y:S01]  /*84b0*/  LOP3.LUT R25, R13, 0x64006400, RZ, 0xfc, !PT ;  /* 0x640064000d197812 */ /* 0x000fe200078efcff */
[----:B------:R-:W-:Y:S01]  /*84c0*/  HADD2 R13, R37, -1056, -1056 ;  /* 0xe420e420250d7430 */ /* 0x000fe20000000000 */
        /* <DEDUP_REMOVED lines=109> */
.L_x_2002:
        /* <DEDUP_REMOVED lines=46> */
.L_x_2003:
        /* <DEDUP_REMOVED lines=43> */
.L_x_2001:
        /* <DEDUP_REMOVED lines=16> */
[--C-:B----4-:R-:W-:Y:S02]  /*9230*/  SHF.R.U32.HI R41, RZ, 0x8, R16.reuse ;  /* 0x00000008ff297819 */ /* 0x110fe40000011610 */
        /* <DEDUP_REMOVED lines=11> */
[----:B------:R-:W-:Y:S02]  /*92f0*/  LOP3.LUT R41, R28, 0x300030, R41, 0xf8, !PT ;  /* 0x003000301c297812 */ /* 0x000fe400078ef829 */
[----:B------:R-:W-:Y:S02]  /*9300*/  LOP3.LUT R43, R16, 0x300030, R43, 0xf8, !PT ;  /* 0x00300030102b7812 */ /* 0x000fe400078ef82b */
[----:B------:R-:W-:Y:S02]  /*9310*/  SHF.R.U32.HI R30, RZ, 0xc, R14 ;  /* 0x0000000cff1e7819 */ /* 0x000fe4000001160e */
[--C-:B------:R-:W-:Y:S02]  /*9320*/  SHF.R.U32.HI R51, RZ, 0xa, R19.reuse ;  /* 0x0000000aff337819 */ /* 0x100fe40000011613 */
[----:B------:R-:W-:Y:S02]  /*9330*/  LOP3.LUT R35, R19, 0x3f003f, RZ, 0xc0, !PT ;  /* 0x003f003f13237812 */ /* 0x000fe400078ec0ff */
[----:B------:R-:W-:-:S02]  /*9340*/  SHF.R.U32.HI R46, RZ, 0x6, R19 ;  /* 0x00000006ff2e7819 */ /* 0x000fc40000011613 */
[----:B------:R-:W-:Y:S02]  /*9350*/  LOP3.LUT R47, R18, 0x300030, R47, 0xf8, !PT ;  /* 0x00300030122f7812 */ /* 0x000fe400078ef82f */
[--C-:B---3--:R-:W-:Y:S02]  /*9360*/  SHF.R.U32.HI R16, RZ, 0xc, R20.reuse ;  /* 0x0000000cff107819 */ /* 0x108fe40000011614 */
[----:B------:R-:W-:Y:S02]  /*9370*/  LOP3.LUT R28, R20, 0x3f003f, RZ, 0xc0, !PT ;  /* 0x003f003f141c7812 */ /* 0x000fe400078ec0ff */
[----:B------:R-:W-:Y:S02]  /*9380*/  SHF.R.U32.HI R36, RZ, 0x6, R20 ;  /* 0x00000006ff247819 */ /* 0x000fe40000011614 */
[----:B------:R-:W-:Y:S02]  /*9390*/  SHF.R.U32.HI R18, RZ, 0xc, R21 ;  /* 0x0000000cff127819 */ /* 0x000fe40000011615 */
[----:B------:R-:W-:-:S02]  /*93a0*/  SHF.R.U32.HI R19, RZ, 0xc, R22 ;  /* 0x0000000cff137819 */ /* 0x000fc40000011616 */
        /* <DEDUP_REMOVED lines=147> */
.L_x_2005:
        /* <DEDUP_REMOVED lines=46> */
.L_x_2006:
        /* <DEDUP_REMOVED lines=43> */
.L_x_2004:
[----:B------:R-:W-:Y:S01]  /*a270*/  IADD3 R54, R54, 0x20, RZ ;  /* 0x0000002036367810 */ /* 0x000fe20007ffe0ff */
[----:B------:R-:W-:Y:S01]  /*a280*/  IMAD.WIDE.U32 R60, R56, 0x18, R60 ;  /* 0x00000018383c7825 */ /* 0x000fe200078e003c */
[----:B------:R-:W-:Y:S02]  /*a290*/  UIADD3 UR4, UR4, 0x40, URZ ;  /* 0x0000004004047890 */ /* 0x000fe4000fffe03f */
[----:B------:R-:W-:Y:S01]  /*a2a0*/  ISETP.GE.AND P2, PT, R54, UR5, PT ;  /* 0x0000000536007c0c */ /* 0x000fe2000bf46270 */
[----:B------:R-:W-:Y:S01]  /*a2b0*/  IMAD R25, R58, 0x18, RZ ;  /* 0x000000183a197824 */ /* 0x000fe200078e02ff */
[----:B------:R-:W-:-:S04]  /*a2c0*/  ISETP.LT.AND P3, PT, R54, R53, PT ;  /* 0x000000353600720c */ /* 0x000fc80003f61270 */
[----:B------:R-:W-:-:S09]  /*a2d0*/  IADD3 R25, R61, R25, RZ ;  /* 0x000000193d197210 */ /* 0x000fd20007ffe0ff */
[----:B------:R-:W-:Y:S05]  /*a2e0*/  @!P2 BRA P3, `(.L_x_2007) ;  /* 0xffffffdc0010a947 */ /* 0x000fea000183ffff */
.L_x_2000:
[----:B------:R-:W-:Y:S05]  /*a2f0*/  @!P1 EXIT ;  /* 0x000000000000994d */ /* 0x000fea0003800000 */
[----:B------:R-:W0:Y:S01]  /*a300*/  S2R R0, SR_CTAID.X ;  /* 0x0000000000007919 */ /* 0x000e220000002500 */
[----:B------:R-:W1:Y:S01]  /*a310*/  S2UR UR4, SR_CTAID.Y ;  /* 0x00000000000479c3 */ /* 0x000e620000002600 */
[----:B------:R-:W0:Y:S07]  /*a320*/  S2R R11, SR_TID.X ;  /* 0x00000000000b7919 */ /* 0x000e2e0000002100 */
[----:B------:R-:W2:Y:S01]  /*a330*/  LDC.64 R2, c[0x0][0x230] ;  /* 0x00008c00ff027b82 */ /* 0x000ea20000000a00 */
[----:B-1----:R-:W-:Y:S01]  /*a340*/  UIMAD UR4, UR4, 0x3, URZ ;  /* 0x00000003040478a4 */ /* 0x002fe2000f8e023f */
[----:B0-----:R-:W-:-:S04]  /*a350*/  LEA R0, R0, R11, 0x6 ;  /* 0x0000000b00007211 */ /* 0x001fc800078e30ff */
[----:B-----5:R-:W-:-:S05]  /*a360*/  SHF.L.U32 R15, R0, 0x2, RZ ;  /* 0x00000002000f7819 */ /* 0x020fca00000006ff */
        /* <DEDUP_REMOVED lines=9> */
.L_x_2011:
[----:B------:R-:W0:Y:S02]  /*a400*/  LDS R10, [R0] ;  /* 0x00000000000a7984 */ /* 0x000e240000000800 */
[----:B0-----:R-:W-:-:S06]  /*a410*/  HADD2 R11, R10, R4 ;  /* 0x000000040a0b7230 */ /* 0x001fcc0000000000 */
[----:B------:R-:W0:Y:S02]  /*a420*/  ATOMS.CAST.SPIN R11, [R0], R10, R11 ;  /* 0x0000000a000b738d */ /* 0x000e24000180000b */
[----:B0-----:R-:W-:-:S13]  /*a430*/  ISETP.EQ.U32.AND P0, PT, R11, 0x1, PT ;  /* 0x000000010b00780c */ /* 0x001fda0003f02070 */
[----:B------:R-:W-:Y:S05]  /*a440*/  @!P0 BRA `(.L_x_2011) ;  /* 0xfffffffc00ec8947 */ /* 0x000fea000383ffff */
[----:B------:R-:W-:Y:S05]  /*a450*/  BRA `(.L_x_2009) ;  /* 0x00000000000c7947 */ /* 0x000fea0003800000 */
.L_x_2010:
[----:B------:R-:W2:Y:S02]  /*a460*/  LD.E R0, desc[UR6][R12.64] ;  /* 0x000000060c007980 */ /* 0x000ea4000c101900 */
[----:B--2---:R-:W-:-:S05]  /*a470*/  IADD3 R11, R4, R0, RZ ;  /* 0x00000000040b7210 */ /* 0x004fca0007ffe0ff */
[----:B------:R0:W-:Y:S02]  /*a480*/  ST.E desc[UR6][R12.64], R11 ;  /* 0x0000000b0c007985 */ /* 0x0001e4000c101906 */
.L_x_2009:
[----:B------:R-:W-:Y:S05]  /*a490*/  BSYNC B0 ;  /* 0x0000000000007941 */ /* 0x000fea0003800000 */
.L_x_2008:
[----:B------:R1:W-:Y:S01]  /*a4a0*/  ATOM.E.ADD.F16x2.RN.STRONG.GPU P0, RZ, desc[UR6][R12.64+0x4], R5 ;  /* 0x000004050cff79a2 */ /* 0x0003e2000810e1c6 */
[----:B------:R-:W-:Y:S04]  /*a4b0*/  BSSY B0, `(.L_x_2012) ;  /* 0x0000010000007945 */ /* 0x000fe80003800000 */
[----:B-1----:R-:W-:Y:S05]  /*a4c0*/  @P0 BRA `(.L_x_2013) ;  /* 0x0000000000380947 */ /* 0x002fea0003800000 */
[----:B------:R-:W1:Y:S02]  /*a4d0*/  QSPC.E.S P0, RZ, [R12+0x4] ;  /* 0x000004000cff73aa */ /* 0x000e640000000500 */
[----:B-1----:R-:W-:Y:S05]  /*a4e0*/  @!P0 BRA `(.L_x_2014) ;  /* 0x0000000000248947 */ /* 0x002fea0003800000 */
[----:B------:R-:W-:-:S04]  /*a4f0*/  MOV R10, R12 ;  /* 0x0000000c000a7202 */ /* 0x000fc80000000f00 */
[----:B------:R-:W-:Y:S02]  /*a500*/  MOV R10, R10 ;  /* 0x0000000a000a7202 */ /* 0x000fe40000000f00 */
[----:B0-----:R-:W-:-:S07]  /*a510*/  MOV R11, R5 ;  /* 0x00000005000b7202 */ /* 0x001fce0000000f00 */
.L_x_2015:
[----:B------:R-:W0:Y:S02]  /*a520*/  LDS R4, [R10+0x4] ;  /* 0x000004000a047984 */ /* 0x000e240000000800 */
[----:B0-----:R-:W-:-:S10]  /*a530*/  HFMA2.MMA R5, R4, 1, 1, R11 ;  /* 0x3c003c0004057835 */ /* 0x001fd4000000000b */
[----:B------:R-:W0:Y:S02]  /*a540*/  ATOMS.CAST.SPIN R5, [R10+0x4], R4, R5 ;  /* 0x000004040a05738d */ /* 0x000e240001800005 */
[----:B0-----:R-:W-:-:S13]  /*a550*/  ISETP.EQ.U32.AND P0, PT, R5, 0x1, PT ;  /* 0x000000010500780c */ /* 0x001fda0003f02070 */
[----:B------:R-:W-:Y:S05]  /*a560*/  @!P0 BRA `(.L_x_2015) ;  /* 0xfffffffc00ec8947 */ /* 0x000fea000383ffff */
[----:B------:R-:W-:Y:S05]  /*a570*/  BRA `(.L_x_2013) ;  /* 0x00000000000c7947 */ /* 0x000fea0003800000 */
.L_x_2014:
[----:B------:R-:W2:Y:S02]  /*a580*/  LD.E R0, desc[UR6][R12.64+0x4] ;  /* 0x000004060c007980 */ /* 0x000ea4000c101900 */
[----:B--2---:R-:W-:-:S05]  /*a590*/  IADD3 R5, R5, R0, RZ ;  /* 0x0000000005057210 */ /* 0x004fca0007ffe0ff */
[----:B------:R1:W-:Y:S02]  /*a5a0*/  ST.E desc[UR6][R12.64+0x4], R5 ;  /* 0x000004050c007985 */ /* 0x0003e4000c101906 */
.L_x_2013:
[----:B------:R-:W-:Y:S05]  /*a5b0*/  BSYNC B0 ;  /* 0x0000000000007941 */ /* 0x000fea0003800000 */
.L_x_2012:
[----:B------:R-:W-:-:S13]  /*a5c0*/  ISETP.GE.AND P0, PT, R55, 0x2, PT ;  /* 0x000000023700780c */ /* 0x000fda0003f06270 */
[----:B------:R-:W-:Y:S05]  /*a5d0*/  @!P0 EXIT ;  /* 0x000000000000894d */ /* 0x000fea0003800000 */
[----:B------:R-:W-:-:S05]  /*a5e0*/  IADD3 R15, R15, R56, RZ ;  /* 0x000000380f0f7210 */ /* 0x000fca0007ffe0ff */
        /* <DEDUP_REMOVED lines=8> */
.L_x_2019:
[----:B------:R-:W1:Y:S02]  /*a670*/  LDS R4, [R0] ;  /* 0x0000000000047984 */ /* 0x000e640000000800 */
[----:B-1----:R-:W-:-:S06]  /*a680*/  HADD2 R5, R4, R6 ;  /* 0x0000000604057230 */ /* 0x002fcc0000000000 */
[----:B------:R-:W0:Y:S02]  /*a690*/  ATOMS.CAST.SPIN R5, [R0], R4, R5 ;  /* 0x000000040005738d */ /* 0x000e240001800005 */
[----:B0-----:R-:W-:-:S13]  /*a6a0*/  ISETP.EQ.U32.AND P0, PT, R5, 0x1, PT ;  /* 0x000000010500780c */ /* 0x001fda0003f02070 */
[----:B------:R-:W-:Y:S05]  /*a6b0*/  @!P0 BRA `(.L_x_2019) ;  /* 0xfffffffc00ec8947 */ /* 0x000fea000383ffff */
[----:B------:R-:W-:Y:S05]  /*a6c0*/  BRA `(.L_x_2017) ;  /* 0x00000000000c7947 */ /* 0x000fea0003800000 */
.L_x_2018:
[----:B------:R-:W1:Y:S02]  /*a6d0*/  LD.E R0, desc[UR6][R10.64] ;  /* 0x000000060a007980 */ /* 0x000e64000c101900 */
[----:B-1----:R-:W-:-:S05]  /*a6e0*/  IADD3 R5, R6, R0, RZ ;  /* 0x0000000006057210 */ /* 0x002fca0007ffe0ff */
[----:B------:R0:W-:Y:S02]  /*a6f0*/  ST.E desc[UR6][R10.64], R5 ;  /* 0x000000050a007985 */ /* 0x0001e4000c101906 */
.L_x_2017:
[----:B------:R-:W-:Y:S05]  /*a700*/  BSYNC B0 ;  /* 0x0000000000007941 */ /* 0x000fea0003800000 */
.L_x_2016:
[----:B------:R2:W-:Y:S01]  /*a710*/  ATOM.E.ADD.F16x2.RN.STRONG.GPU P0, RZ, desc[UR6][R10.64+0x4], R7 ;  /* 0x000004070aff79a2 */ /* 0x0005e2000810e1c6 */
[----:B------:R-:W-:Y:S04]  /*a720*/  BSSY B0, `(.L_x_2020) ;  /* 0x000000f000007945 */ /* 0x000fe80003800000 */
[----:B--2---:R-:W-:Y:S05]  /*a730*/  @P0 BRA `(.L_x_2021) ;  /* 0x0000000000340947 */ /* 0x004fea0003800000 */
[----:B------:R-:W2:Y:S02]  /*a740*/  QSPC.E.S P0, RZ, [R10+0x4] ;  /* 0x000004000aff73aa */ /* 0x000ea40000000500 */
[----:B--2---:R-:W-:Y:S05]  /*a750*/  @!P0 BRA `(.L_x_2022) ;  /* 0x0000000000208947 */ /* 0x004fea0003800000 */
[----:B------:R-:W-:-:S04]  /*a760*/  MOV R4, R10 ;  /* 0x0000000a00047202 */ /* 0x000fc80000000f00 */
[----:B------:R-:W-:-:S07]  /*a770*/  MOV R0, R4 ;  /* 0x0000000400007202 */ /* 0x000fce0000000f00 */
.L_x_2023:
[----:B------:R-:W0:Y:S02]  /*a780*/  LDS R4, [R0+0x4] ;  /* 0x0000040000047984 */ /* 0x000e240000000800 */
[----:B01----:R-:W-:-:S10]  /*a790*/  HFMA2.MMA R5, R4, 1, 1, R7 ;  /* 0x3c003c0004057835 */ /* 0x003fd40000000007 */
[----:B------:R-:W0:Y:S02]  /*a7a0*/  ATOMS.CAST.SPIN R5, [R0+0x4], R4, R5 ;  /* 0x000004040005738d */ /* 0x000e240001800005 */
[----:B0-----:R-:W-:-:S13]  /*a7b0*/  ISETP.EQ.U32.AND P0, PT, R5, 0x1, PT ;  /* 0x000000010500780c */ /* 0x001fda0003f02070 */
[----:B------:R-:W-:Y:S05]  /*a7c0*/  @!P0 BRA `(.L_x_2023) ;  /* 0xfffffffc00ec8947 */ /* 0x000fea000383ffff */
[----:B------:R-:W-:Y:S05]  /*a7d0*/  BRA `(.L_x_2021) ;  /* 0x00000000000c7947 */ /* 0x000fea0003800000 */
.L_x_2022:
[----:B------:R-:W0:Y:S02]  /*a7e0*/  LD.E R0, desc[UR6][R10.64+0x4] ;  /* 0x000004060a007980 */ /* 0x000e24000c101900 */
[----:B01----:R-:W-:-:S05]  /*a7f0*/  IADD3 R5, R7, R0, RZ ;  /* 0x0000000007057210 */ /* 0x003fca0007ffe0ff */
[----:B------:R2:W-:Y:S02]  /*a800*/  ST.E desc[UR6][R10.64+0x4], R5 ;  /* 0x000004050a007985 */ /* 0x0005e4000c101906 */
.L_x_2021:
[----:B------:R-:W-:Y:S05]  /*a810*/  BSYNC B0 ;  /* 0x0000000000007941 */ /* 0x000fea0003800000 */
.L_x_2020:
[----:B------:R-:W-:-:S13]  /*a820*/  ISETP.NE.AND P0, PT, R55, 0x2, PT ;  /* 0x000000023700780c */ /* 0x000fda0003f05270 */
[----:B------:R-:W-:Y:S05]  /*a830*/  @!P0 EXIT ;  /* 0x000000000000894d */ /* 0x000fea0003800000 */
[----:B012---:R-:W-:-:S05]  /*a840*/  IADD3 R5, R15, R56, RZ ;  /* 0x000000380f057210 */ /* 0x007fca0007ffe0ff */
        /* <DEDUP_REMOVED lines=8> */
.L_x_2027:
[----:B------:R-:W0:Y:S02]  /*a8d0*/  LDS R2, [R0] ;  /* 0x0000000000027984 */ /* 0x000e240000000800 */
[----:B0-----:R-:W-:-:S06]  /*a8e0*/  HADD2 R3, R2, R8 ;  /* 0x0000000802037230 */ /* 0x001fcc0000000000 */
[----:B------:R-:W0:Y:S02]  /*a8f0*/  ATOMS.CAST.SPIN R3, [R0], R2, R3 ;  /* 0x000000020003738d */ /* 0x000e240001800003 */
[----:B0-----:R-:W-:-:S13]  /*a900*/  ISETP.EQ.U32.AND P0, PT, R3, 0x1, PT ;  /* 0x000000010300780c */ /* 0x001fda0003f02070 */
[----:B------:R-:W-:Y:S05]  /*a910*/  @!P0 BRA `(.L_x_2027) ;  /* 0xfffffffc00ec8947 */ /* 0x000fea000383ffff */
[----:B------:R-:W-:Y:S05]  /*a920*/  BRA `(.L_x_2025) ;  /* 0x00000000000c7947 */ /* 0x000fea0003800000 */
.L_x_2026:
[----:B------:R-:W2:Y:S02]  /*a930*/  LD.E R0, desc[UR6][R4.64] ;  /* 0x0000000604007980 */ /* 0x000ea4000c101900 */
[----:B--2---:R-:W-:-:S05]  /*a940*/  IADD3 R3, R8, R0, RZ ;  /* 0x0000000008037210 */ /* 0x004fca0007ffe0ff */
[----:B------:R0:W-:Y:S02]  /*a950*/  ST.E desc[UR6][R4.64], R3 ;  /* 0x0000000304007985 */ /* 0x0001e4000c101906 */
.L_x_2025:
[----:B------:R-:W-:Y:S05]  /*a960*/  BSYNC B0 ;  /* 0x0000000000007941 */ /* 0x000fea0003800000 */
.L_x_2024:
[----:B------:R1:W-:Y:S02]  /*a970*/  ATOM.E.ADD.F16x2.RN.STRONG.GPU P0, RZ, desc[UR6][R4.64+0x4], R9 ;  /* 0x0000040904ff79a2 */ /* 0x0003e4000810e1c6 */
[----:B-1----:R-:W-:Y:S05]  /*a980*/  @P0 EXIT ;  /* 0x000000000000094d */ /* 0x002fea0003800000 */
[----:B------:R-:W1:Y:S02]  /*a990*/  QSPC.E.S P0, RZ, [R4+0x4] ;  /* 0x0000040004ff73aa */ /* 0x000e640000000500 */
[----:B-1----:R-:W-:Y:S05]  /*a9a0*/  @!P0 BRA `(.L_x_2028) ;  /* 0x0000000000208947 */ /* 0x002fea0003800000 */
[----:B------:R-:W-:-:S04]  /*a9b0*/  MOV R2, R4 ;  /* 0x0000000400027202 */ /* 0x000fc80000000f00 */
[----:B------:R-:W-:-:S07]  /*a9c0*/  MOV R0, R2 ;  /* 0x0000000200007202 */ /* 0x000fce0000000f00 */
.L_x_2029:
[----:B------:R-:W0:Y:S02]  /*a9d0*/  LDS R2, [R0+0x4] ;  /* 0x0000040000027984 */ /* 0x000e240000000800 */
[----:B0-----:R-:W-:-:S10]  /*a9e0*/  HFMA2.MMA R3, R2, 1, 1, R9 ;  /* 0x3c003c0002037835 */ /* 0x001fd40000000009 */
[----:B------:R-:W0:Y:S02]  /*a9f0*/  ATOMS.CAST.SPIN R3, [R0+0x4], R2, R3 ;  /* 0x000004020003738d */ /* 0x000e240001800003 */
[----:B0-----:R-:W-:-:S13]  /*aa00*/  ISETP.EQ.U32.AND P0, PT, R3, 0x1, PT ;  /* 0x000000010300780c */ /* 0x001fda0003f02070 */
[----:B------:R-:W-:Y:S05]  /*aa10*/  @!P0 BRA `(.L_x_2029) ;  /* 0xfffffffc00ec8947 */ /* 0x000fea000383ffff */
[----:B------:R-:W-:Y:S05]  /*aa20*/  EXIT ;  /* 0x000000000000794d */ /* 0x000fea0003800000 */
.L_x_2028:
[----:B------:R-:W0:Y:S02]  /*aa30*/  LD.E R0, desc[UR6][R4.64+0x4] ;  /* 0x0000040604007980 */ /* 0x000e24000c101900 */
[----:B0-----:R-:W-:-:S05]  /*aa40*/  IADD3 R3, R9, R0, RZ ;  /* 0x0000000009037210 */ /* 0x001fca0007ffe0ff */
[----:B------:R-:W-:Y:S01]  /*aa50*/  ST.E desc[UR6][R4.64+0x4], R3 ;  /* 0x0000040304007985 */ /* 0x000fe2000c101906 */
[----:B------:R-:W-:Y:S05]  /*aa60*/  EXIT ;  /* 0x000000000000794d */ /* 0x000fea0003800000 */
.L_x_2030:
        /* <DEDUP_REMOVED lines=9> */
.L_x_5207:


//--------------------- .text._Z23gemm_half_q_half_kernelILi3ELi40ELb1ELb0ELi64EEvPK6__halfPKjS4_S2_PS0_iiiiPKtS7_iiiiiibS2_i --------------------------
	.section	.text._Z23gemm_half_q_half_kernelILi3ELi40ELb1ELb0ELi64EEvPK6__halfPKjS4_S2_PS0_iiiiPKtS7_iiiiiibS2_i,"ax",@progbits
	.align	128
        .global         _Z23gemm_half_q_half_kernelILi3ELi40ELb1ELb0ELi64EEvPK6__halfPKjS4_S2_PS0_iiiiPKtS7_iiiiiibS2_i
        .type           _Z23gemm_half_q_half_kernelILi3ELi40ELb1ELb0ELi64EEvPK6__halfPKjS4_S2_PS0_iiiiPKtS7_iiiiiibS2_i,@function
        .size           _Z23gemm_half_q_half_kernelILi3ELi40ELb1ELb0ELi64EEvPK6__halfPKjS4_S2_PS0_iiiiPKtS7_iiiiiibS2_i,(.L_x_5208 - _Z23gemm_half_q_half_kernelILi3ELi40ELb1ELb0ELi64EEvPK6__halfPKjS4_S2_PS0_iiiiPKtS7_iiiiiibS2_i)
        .other          _Z23gemm_half_q_half_kernelILi3ELi40ELb1ELb0ELi64EEvPK6__halfPKjS4_S2_PS0_iiiiPKtS7_iiiiiibS2_i,@"STO_CUDA_ENTRY STV_DEFAULT"
_Z23gemm_half_q_half_kernelILi3ELi40ELb1ELb0ELi64EEvPK6__halfPKjS4_S2_PS0_iiiiPKtS7_iiiiiibS2_i:
.text._Z23gemm_half_q_half_kernelILi3ELi40ELb1ELb0ELi64EEvPK6__halfPKjS4_S2_PS0_iiiiPKtS7_iiiiiibS2_i:
[----:B------:R-:W0:Y:S01]  /*0000*/  LDC R1, c[0x0][0x28] ;  /* 0x00000a00ff017b82 */ /* 0x000e220000000800 */
[----:B------:R-:W1:Y:S07]  /*0010*/  S2R R5, SR_CTAID.Y ;  /* 0x0000000000057919 */ /* 0x000e6e0000002600 */
[----:B------:R-:W1:Y:S01]  /*0020*/  LDC R12, c[0x0][0x238] ;  /* 0x00008e00ff0c7b82 */ /* 0x000e620000000800 */
[----:B------:R-:W-:Y:S01]  /*0030*/  ULDC.64 UR6, c[0x0][0x208] ;  /* 0x0000820000067ab9 */ /* 0x000fe20000000a00 */
[----:B0-----:R-:W-:Y:S01]  /*0040*/  IADD3 R1, R1, -0x10, RZ ;  /* 0xfffffff001017810 */ /* 0x001fe20007ffe0ff */
[----:B------:R-:W0:Y:S01]  /*0050*/  S2R R13, SR_CTAID.X ;  /* 0x00000000000d7919 */ /* 0x000e220000002500 */
[----:B------:R-:W-:-:S02]  /*0060*/  PRMT R57, RZ, 0x7610, R57 ;  /* 0x00007610ff397816 */ /* 0x000fc40000000039 */
[----:B------:R-:W-:Y:S01]  /*0070*/  PRMT R52, RZ, 0x7610, R52 ;  /* 0x00007610ff347816 */ /* 0x000fe20000000034 */
[----:B------:R-:W2:Y:S01]  /*0080*/  S2R R3, SR_TID.X ;  /* 0x0000000000037919 */ /* 0x000ea20000002100 */
        /* <DEDUP_REMOVED lines=28> */
.L_x_2031:
[----:B------:R-:W-:Y:S02]  /*0250*/  PRMT R4, R4, 0x9910, RZ ;  /* 0x0000991004047816 */ /* 0x000fe400000000ff */
[----:B----4-:R-:W-:Y:S02]  /*0260*/  SHF.L.U32 R54, R0, 0x6, RZ ;  /* 0x0000000600367819 */ /* 0x010fe400000006ff */
[----:B------:R-:W-:Y:S02]  /*0270*/  ISETP.NE.AND P0, PT, R4, RZ, PT ;  /* 0x000000ff0400720c */ /* 0x000fe40003f05270 */
[----:B---3--:R-:W-:-:S11]  /*0280*/  VIADDMNMX R53, R54, 0x40, R2, PT ;  /* 0x0000004036357846 */ /* 0x008fd60003800102 */
[----:B------:R-:W-:Y:S05]  /*0290*/  @!P0 EXIT ;  /* 0x000000000000894d */ /* 0x000fea0003800000 */
[----:B--2---:R-:W-:Y:S01]  /*02a0*/  IADD3 R6, R54, R3, RZ ;  /* 0x0000000336067210 */ /* 0x004fe20007ffe0ff */
[----:B------:R-:W-:Y:S01]  /*02b0*/  BSSY B0, `(.L_x_2032) ;  /* 0x000006d000007945 */ /* 0x000fe20003800000 */
[----:B0-----:R-:W-:Y:S02]  /*02c0*/  SHF.L.U32 R4, R13, 0x8, RZ ;  /* 0x000000080d047819 */ /* 0x001fe400000006ff */
[----:B------:R-:W-:Y:S02]  /*02d0*/  ISETP.GE.OR P0, PT, R6, R53, !P1 ;  /* 0x000000350600720c */ /* 0x000fe40004f06670 */
[----:B------:R-:W-:-:S11]  /*02e0*/  LEA R7, R3, R4, 0x2 ;  /* 0x0000000403077211 */ /* 0x000fd600078e10ff */
[----:B------:R-:W-:Y:S05]  /*02f0*/  @P0 BRA `(.L_x_2033) ;  /* 0x0000000400a00947 */ /* 0x000fea0003800000 */
[----:B------:R-:W-:Y:S01]  /*0300*/  ULDC.64 UR4, c[0x0][0x250] ;  /* 0x0000940000047ab9 */ /* 0x000fe20000000a00 */
[----:B------:R-:W-:Y:S02]  /*0310*/  SHF.R.S32.HI R9, RZ, 0x1f, R6 ;  /* 0x0000001fff097819 */ /* 0x000fe40000011406 */
[----:B------:R-:W-:-:S04]  /*0320*/  ISETP.NE.U32.AND P0, PT, RZ, UR4, PT ;  /* 0x00000004ff007c0c */ /* 0x000fc8000bf05070 */
[----:B------:R-:W-:-:S13]  /*0330*/  ISETP.NE.AND.EX P0, PT, RZ, UR5, PT, P0 ;  /* 0x00000005ff007c0c */ /* 0x000fda000bf05300 */
[----:B------:R-:W-:Y:S05]  /*0340*/  @!P0 BRA `(.L_x_2034) ;  /* 0x0000000000d08947 */ /* 0x000fea0003800000 */
[----:B------:R-:W-:Y:S01]  /*0350*/  LEA R14, P0, R6, UR4, 0x1 ;  /* 0x00000004060e7c11 */ /* 0x000fe2000f8008ff */
[----:B------:R-:W-:-:S03]  /*0360*/  ULDC.64 UR8, c[0x0][0x210] ;  /* 0x0000840000087ab9 */ /* 0x000fc60000000a00 */
[----:B------:R-:W-:-:S05]  /*0370*/  LEA.HI.X R15, R6, UR5, R9, 0x1, P0 ;  /* 0x00000005060f7c11 */ /* 0x000fca00080f0c09 */
[----:B------:R-:W2:Y:S01]  /*0380*/  LDG.E.U16.CONSTANT R14, desc[UR6][R14.64] ;  /* 0x000000060e0e7981 */ /* 0x000ea2000c1e9500 */
[----:B------:R-:W0:Y:S01]  /*0390*/  S2UR UR5, SR_CgaCtaId ;  /* 0x00000000000579c3 */ /* 0x000e220000008800 */
[----:B------:R-:W-:Y:S01]  /*03a0*/  IMAD R6, R5, R2, RZ ;  /* 0x0000000205067224 */ /* 0x000fe200078e02ff */
[----:B------:R-:W-:Y:S01]  /*03b0*/  ISETP.GT.AND P2, PT, R55, 0x3, PT ;  /* 0x000000033700780c */ /* 0x000fe20003f44270 */
[----:B------:R-:W-:Y:S01]  /*03c0*/  UMOV UR4, 0x400 ;  /* 0x0000040000047882 */ /* 0x000fe20000000000 */
[----:B------:R-:W-:Y:S02]  /*03d0*/  HFMA2.MMA R10, -RZ, RZ, 0, 0 ;  /* 0x00000000ff0a7435 */ /* 0x000fe400000001ff */
[----:B------:R-:W-:Y:S01]  /*03e0*/  LEA R9, R6, R6, 0x1 ;  /* 0x0000000606097211 */ /* 0x000fe200078e08ff */
[----:B0-----:R-:W-:-:S03]  /*03f0*/  ULEA UR4, UR5, UR4, 0x18 ;  /* 0x0000000405047291 */ /* 0x001fc6000f8ec03f */
        /* <DEDUP_REMOVED lines=9> */
.L_x_2036:
        /* <DEDUP_REMOVED lines=16> */
.L_x_2035:
[----:B------:R-:W-:-:S04]  /*0590*/  IADD3 R13, R55, -R10, RZ ;  /* 0x8000000a370d7210 */ /* 0x000fc80007ffe0ff */
[----:B------:R-:W-:-:S13]  /*05a0*/  ISETP.GT.AND P2, PT, R13, 0x1, PT ;  /* 0x000000010d00780c */ /* 0x000fda0003f44270 */
[----:B------:R-:W-:Y:S01]  /*05b0*/  @P2 IMAD.WIDE R14, R2, 0x2, R8 ;  /* 0x00000002020e2825 */ /* 0x000fe200078e0208 */
        /* <DEDUP_REMOVED lines=13> */
.L_x_2034:
[----:B------:R-:W0:Y:S01]  /*0690*/  S2UR UR5, SR_CgaCtaId ;  /* 0x00000000000579c3 */ /* 0x000e220000008800 */
[----:B------:R-:W-:Y:S01]  /*06a0*/  IMAD R8, R5, R2, RZ ;  /* 0x0000000205087224 */ /* 0x000fe200078e02ff */
[----:B------:R-:W-:Y:S01]  /*06b0*/  ISETP.GT.AND P2, PT, R55, 0x3, PT ;  /* 0x000000033700780c */ /* 0x000fe20003f44270 */
[----:B------:R-:W-:Y:S01]  /*06c0*/  UMOV UR4, 0x400 ;  /* 0x0000040000047882 */ /* 0x000fe20000000000 */
[----:B------:R-:W-:Y:S01]  /*06d0*/  ULDC.64 UR8, c[0x0][0x210] ;  /* 0x0000840000087ab9 */ /* 0x000fe20000000a00 */
[----:B------:R-:W-:Y:S01]  /*06e0*/  HFMA2.MMA R10, -RZ, RZ, 0, 0 ;  /* 0x00000000ff0a7435 */ /* 0x000fe200000001ff */
[----:B------:R-:W-:-:S04]  /*06f0*/  LEA R8, R8, R8, 0x1 ;  /* 0x0000000808087211 */ /* 0x000fc800078e08ff */
        /* <DEDUP_REMOVED lines=10> */
.L_x_2038:
        /* <DEDUP_REMOVED lines=16> */
.L_x_2037:
[----:B------:R-:W-:-:S04]  /*08a0*/  IADD3 R13, R55, -R10, RZ ;  /* 0x8000000a370d7210 */ /* 0x000fc80007ffe0ff */
[----:B------:R-:W-:-:S13]  /*08b0*/  ISETP.GT.AND P2, PT, R13, 0x1, PT ;  /* 0x000000010d00780c */ /* 0x000fda0003f44270 */
[----:B------:R-:W-:Y:S01]  /*08c0*/  @P2 PLOP3.LUT P0, PT, PT, PT, PT, 0x8, 0x0 ;  /* 0x000000000000281c */ /* 0x000fe20003f0e170 */
[----:B------:R-:W-:Y:S01]  /*08d0*/  @P2 IMAD.WIDE R14, R2, 0x2, R8 ;  /* 0x00000002020e2825 */ /* 0x000fe200078e0208 */
        /* <DEDUP_REMOVED lines=10> */
.L_x_2033:
[----:B------:R-:W-:Y:S05]  /*0980*/  BSYNC B0 ;  /* 0x0000000000007941 */ /* 0x000fea0003800000 */
.L_x_2032:
[----:B------:R-:W2:Y:S02]  /*0990*/  LDC R56, c[0x0][0x23c] ;  /* 0x00008f00ff387b82 */ /* 0x000ea40000000800 */
[----:B--2---:R-:W-:-:S13]  /*09a0*/  ISETP.GE.AND P0, PT, R7, R56, PT ;  /* 0x000000380700720c */ /* 0x004fda0003f06270 */
[----:B------:R-:W-:Y:S05]  /*09b0*/  @P0 EXIT ;  /* 0x000000000000094d */ /* 0x000fea0003800000 */
[----:B------:R-:W2:Y:S02]  /*09c0*/  LDC.U8 R2, c[0x0][0x270] ;  /* 0x00009c00ff027b82 */ /* 0x000ea40000000000 */
[----:B--2---:R-:W-:-:S04]  /*09d0*/  PRMT R2, R2, 0x8880, RZ ;  /* 0x0000888002027816 */ /* 0x004fc800000000ff */
[----:B------:R-:W-:-:S04]  /*09e0*/  ISETP.NE.AND P0, PT, R2, RZ, PT ;  /* 0x000000ff0200720c */ /* 0x000fc80003f05270 */
[----:B------:R-:W-:-:S04]  /*09f0*/  ISETP.NE.OR P0, PT, R0, RZ, !P0 ;  /* 0x000000ff0000720c */ /* 0x000fc80004705670 */
[----:B------:R-:W-:-:S13]  /*0a00*/  ISETP.LT.OR P0, PT, R12, 0x1, P0 ;  /* 0x000000010c00780c */ /* 0x000fda0000701670 */
[----:B------:R-:W-:Y:S05]  /*0a10*/  @P0 BRA `(.L_x_2039) ;  /* 0x0000000000800947 */ /* 0x000fea0003800000 */
[----:B-1----:R-:W1:Y:S01]  /*0a20*/  LDC.64 R8, c[0x0][0x230] ;  /* 0x00008c00ff087b82 */ /* 0x002e620000000a00 */
[----:B------:R-:W-:Y:S01]  /*0a30*/  ISETP.GT.AND P2, PT, R55, 0x3, PT ;  /* 0x000000033700780c */ /* 0x000fe20003f44270 */
[----:B------:R-:W-:Y:S01]  /*0a40*/  IMAD R5, R5, R56, RZ ;  /* 0x0000003805057224 */ /* 0x000fe200078e02ff */
[----:B0-----:R-:W-:Y:S01]  /*0a50*/  HFMA2.MMA R6, -RZ, RZ, 0, 0 ;  /* 0x00000000ff067435 */ /* 0x001fe200000001ff */
[----:B------:R-:W-:Y:S02]  /*0a60*/  PLOP3.LUT P0, PT, PT, PT, PT, 0x80, 0x0 ;  /* 0x000000000000781c */ /* 0x000fe40003f0f070 */
[----:B------:R-:W-:-:S05]  /*0a70*/  IMAD R4, R5, 0x3, R4 ;  /* 0x0000000305047824 */ /* 0x000fca00078e0204 */
[----:B------:R-:W-:-:S05]  /*0a80*/  LEA R3, R3, R4, 0x2 ;  /* 0x0000000403037211 */ /* 0x000fca00078e10ff */
[----:B-1----:R-:W-:Y:S01]  /*0a90*/  IMAD.WIDE R2, R3, 0x2, R8 ;  /* 0x0000000203027825 */ /* 0x002fe200078e0208 */
[----:B------:R-:W-:Y:S06]  /*0aa0*/  @!P2 BRA `(.L_x_2040) ;  /* 0x000000000034a947 */ /* 0x000fec0003800000 */
[----:B------:R-:W-:Y:S02]  /*0ab0*/  PLOP3.LUT P0, PT, PT, PT, PT, 0x8, 0x0 ;  /* 0x000000000000781c */ /* 0x000fe40003f0e170 */
[----:B------:R-:W-:-:S11]  /*0ac0*/  IADD3 R13, R55, -0x3, RZ ;  /* 0xfffffffd370d7810 */ /* 0x000fd60007ffe0ff */
.L_x_2041:
        /* <DEDUP_REMOVED lines=11> */
.L_x_2040:
[----:B-1----:R-:W-:-:S04]  /*0b80*/  IADD3 R4, R55, -R6, RZ ;  /* 0x8000000637047210 */ /* 0x002fc80007ffe0ff */
[----:B------:R-:W-:-:S13]  /*0b90*/  ISETP.GT.AND P2, PT, R4, 0x1, PT ;  /* 0x000000010400780c */ /* 0x000fda0003f44270 */
[----:B------:R-:W-:Y:S01]  /*0ba0*/  @P2 PLOP3.LUT P0, PT, PT, PT, PT, 0x8, 0x0 ;  /* 0x000000000000281c */ /* 0x000fe20003f0e170 */
[----:B------:R-:W-:Y:S01]  /*0bb0*/  @P2 IMAD.WIDE R4, R56, 0x2, R2 ;  /* 0x0000000238042825 */ /* 0x000fe200078e0202 */
[----:B------:R-:W-:Y:S01]  /*0bc0*/  @P2 IADD3 R6, R6, 0x2, RZ ;  /* 0x0000000206062810 */ /* 0x000fe20007ffe0ff */
[----:B------:R0:W-:Y:S03]  /*0bd0*/  @P2 STG.E.64 desc[UR6][R2.64], RZ ;  /* 0x000000ff02002986 */ /* 0x0001e6000c101b06 */
[----:B------:R-:W-:Y:S01]  /*0be0*/  ISETP.LT.OR P0, PT, R6, R55, P0 ;  /* 0x000000370600720c */ /* 0x000fe20000701670 */
[----:B------:R2:W-:Y:S01]  /*0bf0*/  @P2 STG.E.64 desc[UR6][R4.64], RZ ;  /* 0x000000ff04002986 */ /* 0x0005e2000c101b06 */
[----:B0-----:R-:W-:-:S11]  /*0c00*/  @P2 IMAD.WIDE R2, R56, 0x2, R4 ;  /* 0x0000000238022825 */ /* 0x001fd600078e0204 */
[----:B------:R2:W-:Y:S02]  /*0c10*/  @P0 STG.E.64 desc[UR6][R2.64], RZ ;  /* 0x000000ff02000986 */ /* 0x0005e4000c101b06 */
.L_x_2039:
[----:B--2---:R-:W2:Y:S01]  /*0c20*/  LDC.64 R2, c[0x0][0x248] ;  /* 0x00009200ff027b82 */ /* 0x004ea20000000a00 */
[----:B------:R-:W-:-:S05]  /*0c30*/  SHF.L.U32 R5, R0, 0x7, RZ ;  /* 0x0000000700057819 */ /* 0x000fca00000006ff */
[----:B--2---:R-:W-:-:S05]  /*0c40*/  IMAD.WIDE R4, R5, 0x2, R2 ;  /* 0x0000000205047825 */ /* 0x004fca00078e0202 */
[----:B0-----:R0:W5:Y:S01]  /*0c50*/  LDG.E.U16.CONSTANT R13, desc[UR6][R4.64+0x2] ;  /* 0x00000206040d7981 */ /* 0x001162000c1e9500 */
[----:B------:R-:W-:Y:S01]  /*0c60*/  BAR.SYNC.DEFER_BLOCKING 0x0 ;  /* 0x0000000000007b1d */ /* 0x000fe20000010000 */
[----:B------:R-:W-:-:S13]  /*0c70*/  ISETP.GE.AND P0, PT, R54, R53, PT ;  /* 0x000000353600720c */ /* 0x000fda0003f06270 */
[----:B0-----:R-:W-:Y:S05]  /*0c80*/  @P0 BRA `(.L_x_2042) ;  /* 0x0000000000d00947 */ /* 0x001fea0003800000 */
[----:B------:R0:W5:Y:S01]  /*0c90*/  LDG.E.U16.CONSTANT R0, desc[UR6][R4.64] ;  /* 0x0000000604007981 */ /* 0x000162000c1e9500 */
[----:B------:R-:W-:Y:S02]  /*0ca0*/  SHF.R.S32.HI R8, RZ, 0x1f, R7 ;  /* 0x0000001fff087819 */ /* 0x000fe40000011407 */
[----:B-1----:R-:W-:Y:S02]  /*0cb0*/  SHF.L.U32 R6, R7, 0x2, RZ ;  /* 0x0000000207067819 */ /* 0x002fe400000006ff */
[----:B------:R-:W-:Y:S02]  /*0cc0*/  LEA.HI R8, R8, R7, RZ, 0x3 ;  /* 0x0000000708087211 */ /* 0x000fe400078f18ff */
[----:B------:R-:W-:Y:S02]  /*0cd0*/  MOV R16, RZ ;  /* 0x000000ff00107202 */ /* 0x000fe40000000f00 */
[----:B------:R-:W-:Y:S02]  /*0ce0*/  MOV R18, R54 ;  /* 0x0000003600127202 */ /* 0x000fe40000000f00 */
[----:B------:R-:W-:-:S02]  /*0cf0*/  LOP3.LUT R6, R6, 0x10, RZ, 0xc0, !PT ;  /* 0x0000001006067812 */ /* 0x000fc400078ec0ff */
[----:B0-----:R-:W-:-:S07]  /*0d00*/  SHF.R.S32.HI R10, RZ, 0x3, R8 ;  /* 0x00000003ff0a7819 */ /* 0x001fce0000011408 */
.L_x_2043:
        /* <DEDUP_REMOVED lines=44> */
.L_x_2042:
[----:B01----:R0:W5:Y:S01]  /*0fd0*/  LDL.64 R8, [R1] ;  /* 0x0000000001087983 */ /* 0x0031620000100a00 */
        /* <DEDUP_REMOVED lines=25> */
.L_x_2044:
        /* <DEDUP_REMOVED lines=8> */
.L_x_2045:
        /* <DEDUP_REMOVED lines=8> */
.L_x_2046:
        /* <DEDUP_REMOVED lines=8> */
.L_x_2047:
        /* <DEDUP_REMOVED lines=10> */
.L_x_2048:
        /* <DEDUP_REMOVED lines=20> */
[----:B------:R-:W-:Y:S02]  /*14d0*/  PRMT R0, R9, 0x7610, R9 ;  /* 0x0000761009007816 */ /* 0x000fe40000000009 */
[----:B------:R-:W-:Y:S02]  /*14e0*/  PRMT R9, RZ, 0x5410, RZ ;  /* 0x00005410ff097816 */ /* 0x000fe400000000ff */
[----:B------:R-:W-:-:S02]  /*14f0*/  PRMT R7, RZ, 0x5410, RZ ;  /* 0x00005410ff077816 */ /* 0x000fc400000000ff */
[----:B------:R-:W-:Y:S01]  /*1500*/  IADD3 R3, R54, R13, RZ ;  /* 0x0000000d36037210 */ /* 0x000fe20007ffe0ff */
[----:B------:R-:W-:Y:S06]  /*1510*/  @P0 BRA `(.L_x_2049) ;  /* 0x0000002000f40947 */ /* 0x000fec0003800000 */
[----:B------:R-:W0:Y:S01]  /*1520*/  LDC R56, c[0x0][0x23c] ;  /* 0x00008f00ff387b82 */ /* 0x000e220000000800 */
[----:B------:R-:W-:Y:S01]  /*1530*/  PRMT R10, R57, 0x9910, RZ ;  /* 0x00009910390a7816 */ /* 0x000fe200000000ff */
[----:B------:R-:W-:Y:S01]  /*1540*/  ULDC UR5, c[0x0][0x25c] ;  /* 0x0000970000057ab9 */ /* 0x000fe20000000800 */
[----:B------:R-:W-:Y:S02]  /*1550*/  PRMT R9, R9, 0x5410, RZ ;  /* 0x0000541009097816 */ /* 0x000fe400000000ff */
[----:B------:R-:W-:Y:S02]  /*1560*/  ISETP.NE.AND P0, PT, R10, RZ, PT ;  /* 0x000000ff0a00720c */ /* 0x000fe40003f05270 */
[----:B------:R-:W-:Y:S02]  /*1570*/  MOV R10, RZ ;  /* 0x000000ff000a7202 */ /* 0x000fe40000000f00 */
[----:B------:R-:W-:-:S13]  /*1580*/  ISETP.LT.OR P0, PT, R12, 0x3, !P0 ;  /* 0x000000030c00780c */ /* 0x000fda0004701670 */
.L_x_2056:
[----:B------:R-:W-:-:S13]  /*1590*/  ISETP.NE.AND P2, PT, R54, R3, PT ;  /* 0x000000033600720c */ /* 0x000fda0003f45270 */
[----:B------:R-:W1:Y:S01]  /*15a0*/  @!P2 LDC.64 R16, c[0x0][0x248] ;  /* 0x00009200ff10ab82 */ /* 0x000e620000000a00 */
[----:B------:R-:W-:Y:S02]  /*15b0*/  @!P2 IADD3 R10, R10, 0x1, RZ ;  /* 0x000000010a0aa810 */ /* 0x000fe40007ffe0ff */
[----:B-----5:R-:W-:Y:S02]  /*15c0*/  @!P2 SHF.L.U32 R13, R54, 0x1, RZ ;  /* 0x00000001360da819 */ /* 0x020fe400000006ff */
        /* <DEDUP_REMOVED lines=193> */
.L_x_2051:
        /* <DEDUP_REMOVED lines=46> */
.L_x_2052:
        /* <DEDUP_REMOVED lines=43> */
.L_x_2050:
        /* <DEDUP_REMOVED lines=185> */
.L_x_2054:
        /* <DEDUP_REMOVED lines=46> */
.L_x_2055:
        /* <DEDUP_REMOVED lines=43> */
.L_x_2053:
[----:B------:R-:W-:Y:S01]  /*3890*/  IADD3 R54, R54, 0x20, RZ ;  /* 0x0000002036367810 */ /* 0x000fe20007ffe0ff */
[----:B------:R-:W-:Y:S01]  /*38a0*/  UIADD3 UR4, UR4, 0x40, URZ ;  /* 0x0000004004047890 */ /* 0x000fe2000fffe03f */
[----:B0-----:R-:W-:Y:S02]  /*38b0*/  IMAD.WIDE R58, R56, 0x18, R58 ;  /* 0x00000018383a7825 */ /* 0x001fe400078e023a */
[C---:B------:R-:W-:Y:S02]  /*38c0*/  ISETP.GE.AND P2, PT, R54.reuse, UR5, PT ;  /* 0x0000000536007c0c */ /* 0x040fe4000bf46270 */
[----:B------:R-:W-:-:S13]  /*38d0*/  ISETP.LT.AND P3, PT, R54, R53, PT ;  /* 0x000000353600720c */ /* 0x000fda0003f61270 */
[----:B------:R-:W-:Y:S05]  /*38e0*/  @!P2 BRA P3, `(.L_x_2056) ;  /* 0xffffffdc0028a947 */ /* 0x000fea000183ffff */
.L_x_2049:
[----:B------:R-:W-:Y:S01]  /*38f0*/  ISETP.GE.AND P0, PT, R54, R53, PT ;  /* 0x000000353600720c */ /* 0x000fe20003f06270 */
[----:B------:R-:W-:-:S03]  /*3900*/  ULDC UR5, c[0x0][0x264] ;  /* 0x0000990000057ab9 */ /* 0x000fc60000000800 */
[----:B------:R-:W-:-:S13]  /*3910*/  ISETP.GE.OR P0, PT, R54, UR5, P0 ;  /* 0x0000000536007c0c */ /* 0x000fda0008706670 */
[----:B------:R-:W-:Y:S05]  /*3920*/  @P0 BRA `(.L_x_2057) ;  /* 0x0000005400200947 */ /* 0x000fea0003800000 */
[----:B-----5:R-:W0:Y:S01]  /*3930*/  S2R R12, SR_CTAID.Y ;  /* 0x00000000000c7919 */ /* 0x020e220000002600 */
[----:B------:R-:W0:Y:S01]  /*3940*/  LDC R13, c[0x0][0x238] ;  /* 0x00008e00ff0d7b82 */ /* 0x000e220000000800 */
[----:B------:R-:W-:Y:S01]  /*3950*/  PRMT R14, R57, 0x9910, RZ ;  /* 0x00009910390e7816 */ /* 0x000fe200000000ff */
[----:B------:R-:W-:-:S03]  /*3960*/  ULDC UR5, c[0x0][0x264] ;  /* 0x0000990000057ab9 */ /* 0x000fc60000000800 */
[----:B------:R-:W-:Y:S01]  /*3970*/  ISETP.NE.AND P0, PT, R14, RZ, PT ;  /* 0x000000ff0e00720c */ /* 0x000fe20003f05270 */
[----:B0-----:R-:W-:-:S05]  /*3980*/  IMAD R12, R12, -0x3, R13 ;  /* 0xfffffffd0c0c7824 */ /* 0x001fca00078e020d */
[----:B------:R-:W-:-:S13]  /*3990*/  ISETP.LT.OR P0, PT, R12, 0x3, !P0 ;  /* 0x000000030c00780c */ /* 0x000fda0004701670 */
.L_x_2070:
        /* <DEDUP_REMOVED lines=20> */
[----:B------:R-:W-:-:S02]  /*3ae0*/  SHF.R.U32.HI R25, RZ, 0x8, R14 ;  /* 0x00000008ff197819 */ /* 0x000fc4000001160e */
[C---:B------:R-:W-:Y:S02]  /*3af0*/  LOP3.LUT R16, R12.reuse, 0xf000f, RZ, 0xc0, !PT ;  /* 0x000f000f0c107812 */ /* 0x040fe400078ec0ff */
[----:B------:R-:W-:Y:S02]  /*3b00*/  LOP3.LUT R18, R12, 0xf000f0, RZ, 0xc0, !PT ;  /* 0x00f000f00c127812 */ /* 0x000fe400078ec0ff */
[C---:B------:R-:W-:Y:S02]  /*3b10*/  LOP3.LUT R23, R14.reuse, 0xf000f0, RZ, 0xc0, !PT ;  /* 0x00f000f00e177812 */ /* 0x040fe400078ec0ff */
[----:B------:R-:W-:Y:S02]  /*3b20*/  SHF.R.U32.HI R12, RZ, 0x8, R12 ;  /* 0x00000008ff0c7819 */ /* 0x000fe4000001160c */
        /* <DEDUP_REMOVED lines=11> */
[C---:B------:R-:W-:Y:S01]  /*3be0*/  LOP3.LUT R13, R12.reuse, 0xf000f, RZ, 0xc0, !PT ;  /* 0x000f000f0c0d7812 */ /* 0x040fe200078ec0ff */
        /* <DEDUP_REMOVED lines=30> */
[----:B------:R-:W-:-:S02]  /*3dd0*/  HFMA2 R29, R28, R17.H0_H0, -72, -72 ;  /* 0xd480d4801c1d7431 */ /* 0x000fc40000040011 */
        /* <DEDUP_REMOVED lines=8> */
[----:B------:R-:W-:Y:S02]  /*3e60*/  HADD2.F32 R16, -RZ, R33.H0_H0 ;  /* 0x20000021ff107230 */ /* 0x000fe40000004100 */
[----:B------:R-:W-:Y:S02]  /*3e70*/  HADD2.F32 R39, -RZ, R34.H1_H1 ;  /* 0x30000022ff277230 */ /* 0x000fe40000004100 */
[----:B------:R-:W-:Y:S02]  /*3e80*/  HADD2.F32 R37, -RZ, R35.H1_H1 ;  /* 0x30000023ff257230 */ /* 0x000fe40000004100 */
[----:B------:R-:W-:-:S02]  /*3e90*/  HADD2.F32 R45, -RZ, R33.H1_H1 ;  /* 0x30000021ff2d7230 */ /* 0x000fc40000004100 */
[--C-:B0-----:R-:W-:Y:S02]  /*3ea0*/  HADD2.F32 R13, -RZ, R14.reuse.H0_H0 ;  /* 0x2000000eff0d7230 */ /* 0x101fe40000004100 */
[----:B------:R-:W-:Y:S02]  /*3eb0*/  HADD2.F32 R38, -RZ, R14.H1_H1 ;  /* 0x3000000eff267230 */ /* 0x000fe40000004100 */
[--C-:B------:R-:W-:Y:S02]  /*3ec0*/  HADD2.F32 R14, -RZ, R24.reuse.H0_H0 ;  /* 0x20000018ff0e7230 */ /* 0x100fe40000004100 */
[C---:B------:R-:W-:Y:S01]  /*3ed0*/  FFMA.FTZ R41, R13.reuse, R40, RZ ;  /* 0x000000280d297223 */ /* 0x040fe200000100ff */
[----:B------:R-:W-:Y:S01]  /*3ee0*/  FFMA.FTZ R12, R12, R13, RZ ;  /* 0x0000000d0c0c7223 */ /* 0x000fe200000100ff */
[C---:B------:R-:W-:Y:S01]  /*3ef0*/  FFMA.FTZ R16, R13.reuse, R16, RZ ;  /* 0x000000100d107223 */ /* 0x040fe200000100ff */
[----:B------:R-:W-:Y:S02]  /*3f00*/  HADD2.F32 R36, -RZ, R15.H0_H0 ;  /* 0x2000000fff247230 */ /* 0x000fe40000004100 */
[----:B------:R-:W-:Y:S01]  /*3f10*/  FFMA.FTZ R43, R13, R14, RZ ;  /* 0x0000000e0d2b7223 */ /* 0x000fe200000100ff */
        /* <DEDUP_REMOVED lines=24> */
[----:B-1----:R-:W-:Y:S02]  /*40a0*/  HADD2.F32 R15, -RZ, R18.H0_H0 ;  /* 0x20000012ff0f7230 */ /* 0x002fe40000004100 */
[----:B------:R-:W-:Y:S02]  /*40b0*/  HADD2.F32 R39, -RZ, R27.H0_H0 ;  /* 0x2000001bff277230 */ /* 0x000fe40000004100 */
[----:B------:R-:W-:-:S02]  /*40c0*/  HADD2.F32 R41, -RZ, R26.H0_H0 ;  /* 0x2000001aff297230 */ /* 0x000fc40000004100 */
[----:B------:R-:W-:Y:S01]  /*40d0*/  FFMA.FTZ R14, R14, R15, R37 ;  /* 0x0000000f0e0e7223 */ /* 0x000fe20000010025 */
[C---:B------:R-:W-:Y:S01]  /*40e0*/  FFMA.FTZ R37, R15.reuse, R36, R16 ;  /* 0x000000240f257223 */ /* 0x040fe20000010010 */
[C---:B------:R-:W-:Y:S01]  /*40f0*/  FFMA.FTZ R38, R15.reuse, R39, R38 ;  /* 0x000000270f267223 */ /* 0x040fe20000010026 */
[----:B------:R-:W-:Y:S02]  /*4100*/  HADD2.F32 R18, -RZ, R18.H1_H1 ;  /* 0x30000012ff127230 */ /* 0x000fe40000004100 */
[----:B------:R-:W-:Y:S01]  /*4110*/  FFMA.FTZ R40, R15, R41, R40 ;  /* 0x000000290f287223 */ /* 0x000fe20000010028 */
[----:B------:R-:W-:Y:S02]  /*4120*/  HADD2.F32 R15, -RZ, R28.H1_H1 ;  /* 0x3000001cff0f7230 */ /* 0x000fe40000004100 */
[----:B------:R-:W-:Y:S02]  /*4130*/  HADD2.F32 R13, -RZ, R25.H1_H1 ;  /* 0x30000019ff0d7230 */ /* 0x000fe40000004100 */
        /* <DEDUP_REMOVED lines=17> */
[----:B------:R-:W-:Y:S01]  /*4250*/  FFMA.FTZ R13, R14, R19, R13 ;  /* 0x000000130e0d7223 */ /* 0x000fe2000001000d */
        /* <DEDUP_REMOVED lines=22> */
.L_x_2059:
        /* <DEDUP_REMOVED lines=29> */
[--C-:B------:R-:W-:Y:S02]  /*4590*/  HADD2.F32 R42, -RZ, R30.reuse.H0_H0 ;  /* 0x2000001eff2a7230 */ /* 0x100fe40000004100 */
        /* <DEDUP_REMOVED lines=64> */
.L_x_2061:
[----:B------:R-:W-:Y:S05]  /*49a0*/  @P0 BRA `(.L_x_2060) ;  /* 0x0000000400680947 */ /* 0x000fea0003800000 */
[----:B------:R-:W0:Y:S01]  /*49b0*/  LDS.64 R12, [UR4+0x100] ;  /* 0x00010004ff0c7984 */ /* 0x000e220008000a00 */
[--C-:B------:R-:W-:Y:S02]  /*49c0*/  HADD2.F32 R14, -RZ, R24.reuse.H0_H0 ;  /* 0x20000018ff0e7230 */ /* 0x100fe40000004100 */
[----:B------:R-:W-:Y:S01]  /*49d0*/  HADD2.F32 R40, -RZ, R35.H1_H1 ;  /* 0x30000023ff287230 */ /* 0x000fe20000004100 */
[----:B------:R-:W1:Y:S01]  /*49e0*/  LDS.64 R18, [UR4+0x108] ;  /* 0x00010804ff127984 */ /* 0x000e620008000a00 */
[----:B------:R-:W-:Y:S02]  /*49f0*/  HADD2.F32 R15, -RZ, R33.H0_H0 ;  /* 0x20000021ff0f7230 */ /* 0x000fe40000004100 */
[----:B------:R-:W-:Y:S02]  /*4a00*/  HADD2.F32 R24, -RZ, R24.H1_H1 ;  /* 0x30000018ff187230 */ /* 0x000fe40000004100 */
[--C-:B0-----:R-:W-:Y:S02]  /*4a10*/  HADD2.F32 R37, -RZ, R12.reuse.H0_H0 ;  /* 0x2000000cff257230 */ /* 0x101fe40000004100 */
[----:B------:R-:W-:-:S02]  /*4a20*/  HADD2.F32 R38, -RZ, R12.H1_H1 ;  /* 0x3000000cff267230 */ /* 0x000fc40000004100 */
[--C-:B------:R-:W-:Y:S02]  /*4a30*/  HADD2.F32 R36, -RZ, R13.reuse.H0_H0 ;  /* 0x2000000dff247230 */ /* 0x100fe40000004100 */
[-C--:B------:R-:W-:Y:S01]  /*4a40*/  FFMA.FTZ R39, R14, R37.reuse, RZ ;  /* 0x000000250e277223 */ /* 0x080fe200000100ff */
[----:B------:R-:W-:Y:S02]  /*4a50*/  HADD2.F32 R16, -RZ, R13.H1_H1 ;  /* 0x3000000dff107230 */ /* 0x000fe40000004100 */
[----:B------:R-:W-:Y:S01]  /*4a60*/  FFMA.FTZ R15, R15, R37, RZ ;  /* 0x000000250f0f7223 */ /* 0x000fe200000100ff */
[----:B------:R-:W-:Y:S02]  /*4a70*/  HADD2.F32 R12, -RZ, R35.H0_H0 ;  /* 0x20000023ff0c7230 */ /* 0x000fe40000004100 */
[----:B------:R-:W-:Y:S01]  /*4a80*/  FFMA.FTZ R39, R24, R38, R39 ;  /* 0x0000002618277223 */ /* 0x000fe20000010027 */
[--C-:B------:R-:W-:Y:S02]  /*4a90*/  HADD2.F32 R13, -RZ, R34.reuse.H0_H0 ;  /* 0x20000022ff0d7230 */ /* 0x100fe40000004100 */
[----:B------:R-:W-:-:S02]  /*4aa0*/  HADD2.F32 R34, -RZ, R34.H1_H1 ;  /* 0x30000022ff227230 */ /* 0x000fc40000004100 */
[-C--:B------:R-:W-:Y:S01]  /*4ab0*/  FFMA.FTZ R35, R12, R37.reuse, RZ ;  /* 0x000000250c237223 */ /* 0x080fe200000100ff */
[----:B------:R-:W-:Y:S02]  /*4ac0*/  HADD2.F32 R14, -RZ, R31.H0_H0 ;  /* 0x2000001fff0e7230 */ /* 0x000fe40000004100 */
[----:B------:R-:W-:Y:S01]  /*4ad0*/  FFMA.FTZ R13, R13, R37, RZ ;  /* 0x000000250d0d7223 */ /* 0x000fe200000100ff */
[----:B------:R-:W-:Y:S02]  /*4ae0*/  HADD2.F32 R12, -RZ, R32.H0_H0 ;  /* 0x20000020ff0c7230 */ /* 0x000fe40000004100 */
[-C--:B------:R-:W-:Y:S01]  /*4af0*/  FFMA.FTZ R35, R40, R38.reuse, R35 ;  /* 0x0000002628237223 */ /* 0x080fe20000010023 */
[----:B------:R-:W-:Y:S02]  /*4b00*/  HADD2.F32 R40, -RZ, R33.H1_H1 ;  /* 0x30000021ff287230 */ /* 0x000fe40000004100 */
[----:B------:R-:W-:Y:S01]  /*4b10*/  FFMA.FTZ R13, R34, R38, R13 ;  /* 0x00000026220d7223 */ /* 0x000fe2000001000d */
[----:B------:R-:W-:-:S02]  /*4b20*/  HADD2.F32 R34, -RZ, R30.H0_H0 ;  /* 0x2000001eff227230 */ /* 0x000fc40000004100 */
[-C--:B------:R-:W-:Y:S01]  /*4b30*/  FFMA.FTZ R35, R12, R36.reuse, R35 ;  /* 0x000000240c237223 */ /* 0x080fe20000010023 */
        /* <DEDUP_REMOVED lines=65> */
.L_x_2060:
        /* <DEDUP_REMOVED lines=146> */
.L_x_2062:
        /* <DEDUP_REMOVED lines=94> */
.L_x_2064:
        /* <DEDUP_REMOVED lines=11> */
[--C-:B------:R-:W-:Y:S02]  /*5f00*/  HADD2.F32 R13, -RZ, R25.reuse.H0_H0 ;  /* 0x20000019ff0d7230 */ /* 0x100fe40000004100 */
[----:B------:R-:W-:Y:S02]  /*5f10*/  HADD2.F32 R41, -RZ, R12.H1_H1 ;  /* 0x3000000cff297230 */ /* 0x000fe40000004100 */
[-C--:B------:R-:W-:Y:S01]  /*5f20*/  FFMA.FTZ R14, R14, R40.reuse, RZ ;  /* 0x000000280e0e7223 */ /* 0x080fe200000100ff */
[----:B------:R-:W-:Y:S02]  /*5f30*/  HADD2.F32 R12, -RZ, R38.H0_H0 ;  /* 0x20000026ff0c7230 */ /* 0x000fe40000004100 */
[----:B------:R-:W-:Y:S01]  /*5f40*/  FFMA.FTZ R38, R13, R40, RZ ;  /* 0x000000280d267223 */ /* 0x000fe200000100ff */
[----:B------:R-:W-:-:S02]  /*5f50*/  HADD2.F32 R25, -RZ, R25.H1_H1 ;  /* 0x30000019ff197230 */ /* 0x000fc40000004100 */
[-C--:B------:R-:W-:Y:S01]  /*5f60*/  FFMA.FTZ R14, R27, R41.reuse, R14 ;  /* 0x000000291b0e7223 */ /* 0x080fe2000001000e */
[----:B------:R-:W-:Y:S02]  /*5f70*/  HADD2.F32 R13, -RZ, R24.H0_H0 ;  /* 0x20000018ff0d7230 */ /* 0x000fe40000004100 */
        /* <DEDUP_REMOVED lines=50> */
[--C-:B------:R-:W-:Y:S02]  /*62a0*/  HADD2.F32 R24, -RZ, R20.reuse.H0_H0 ;  /* 0x20000014ff187230 */ /* 0x100fe40000004100 */
[----:B------:R-:W-:Y:S01]  /*62b0*/  FFMA.FTZ R12, R13, R23, R12 ;  /* 0x000000170d0c7223 */ /* 0x000fe2000001000c */
[----:B------:R-:W-:-:S02]  /*62c0*/  HADD2.F32 R27, -RZ, R20.H1_H1 ;  /* 0x30000014ff1b7230 */ /* 0x000fc40000004100 */
[-C--:B------:R-:W-:Y:S01]  /*62d0*/  FFMA.FTZ R16, R15, R23.reuse, R16 ;  /* 0x000000170f107223 */ /* 0x080fe20000010010 */
[--C-:B------:R-:W-:Y:S02]  /*62e0*/  HADD2.F32 R13, -RZ, R2.reuse.H0_H0 ;  /* 0x20000002ff0d7230 */ /* 0x100fe40000004100 */
[----:B------:R-:W-:Y:S01]  /*62f0*/  FFMA.FTZ R14, R24, R14, R39 ;  /* 0x0000000e180e7223 */ /* 0x000fe20000010027 */
[----:B------:R-:W-:Y:S02]  /*6300*/  HADD2.F32 R15, -RZ, R2.H1_H1 ;  /* 0x30000002ff0f7230 */ /* 0x000fe40000004100 */
        /* <DEDUP_REMOVED lines=15> */
.L_x_2063:
        /* <DEDUP_REMOVED lines=145> */
.L_x_2065:
        /* <DEDUP_REMOVED lines=94> */
.L_x_2067:
        /* <DEDUP_REMOVED lines=91> */
.L_x_2066:
        /* <DEDUP_REMOVED lines=11> */
[----:B------:R-:W-:Y:S02]  /*7950*/  LOP3.LUT R21, R14, 0xf000f0, RZ, 0xc0, !PT ;  /* 0x00f000f00e157812 */ /* 0x000fe400078ec0ff */
[----:B------:R-:W-:Y:S01]  /*7960*/  LOP3.LUT R12, R19, 0xf000f0, RZ, 0xc0, !PT ;  /* 0x00f000f0130c7812 */ /* 0x000fe200078ec0ff */
[----:B------:R-:W-:Y:S01]  /*7970*/  HFMA2 R23, R22, R17.H0_H0, -72, -72 ;  /* 0xd480d48016177431 */ /* 0x000fe20000040011 */
[----:B------:R-:W-:-:S02]  /*7980*/  LOP3.LUT R15, R31, 0xf000f0, RZ, 0xc0, !PT ;  /* 0x00f000f01f0f7812 */ /* 0x000fc400078ec0ff */
[----:B------:R-:W-:Y:S02]  /*7990*/  SHF.R.U32.HI R29, RZ, 0x8, R13 ;  /* 0x00000008ff1d7819 */ /* 0x000fe4000001160d */
        /* <DEDUP_REMOVED lines=129> */
.L_x_2068:
        /* <DEDUP_REMOVED lines=94> */
.L_x_2069:
        /* <DEDUP_REMOVED lines=91> */
.L_x_2058:
[----:B------:R-:W0:Y:S01]  /*8d40*/  LDC R56, c[0x0][0x23c] ;  /* 0x00008f00ff387b82 */ /* 0x000e220000000800 */
[----:B------:R-:W-:Y:S01]  /*8d50*/  IADD3 R54, R54, 0x20, RZ ;  /* 0x0000002036367810 */ /* 0x000fe20007ffe0ff */
[----:B------:R-:W-:-:S03]  /*8d60*/  UIADD3 UR4, UR4, 0x40, URZ ;  /* 0x0000004004047890 */ /* 0x000fc6000fffe03f */
[C---:B------:R-:W-:Y:S02]  /*8d70*/  ISETP.GE.AND P2, PT, R54.reuse, UR5, PT ;  /* 0x0000000536007c0c */ /* 0x040fe4000bf46270 */
[----:B------:R-:W-:Y:S01]  /*8d80*/  ISETP.LT.AND P3, PT, R54, R53, PT ;  /* 0x000000353600720c */ /* 0x000fe20003f61270 */
[----:B0-----:R-:W-:-:S12]  /*8d90*/  IMAD.WIDE R58, R56, 0x10, R58 ;  /* 0x00000010383a7825 */ /* 0x001fd800078e023a */
[----:B------:R-:W-:Y:S05]  /*8da0*/  @!P2 BRA P3, `(.L_x_2070) ;  /* 0xffffffa800fca947 */ /* 0x000fea000183ffff */
.L_x_2057:
[----:B------:R-:W-:Y:S05]  /*8db0*/  @!P1 EXIT ;  /* 0x000000000000994d */ /* 0x000fea0003800000 */
[----:B------:R-:W0:Y:S01]  /*8dc0*/  S2R R11, SR_CTAID.X ;  /* 0x00000000000b7919 */ /* 0x000e220000002500 */
[----:B------:R-:W1:Y:S01]  /*8dd0*/  S2UR UR4, SR_CTAID.Y ;  /* 0x00000000000479c3 */ /* 0x000e620000002600 */
[----:B------:R-:W0:Y:S07]  /*8de0*/  S2R R0, SR_TID.X ;  /* 0x0000000000007919 */ /* 0x000e2e0000002100 */
[----:B------:R-:W2:Y:S01]  /*8df0*/  LDC.64 R2, c[0x0][0x230] ;  /* 0x00008c00ff027b82 */ /* 0x000ea20000000a00 */
[----:B-1----:R-:W-:Y:S01]  /*8e00*/  UIMAD UR4, UR4, 0x3, URZ ;  /* 0x00000003040478a4 */ /* 0x002fe2000f8e023f */
[----:B0-----:R-:W-:-:S04]  /*8e10*/  LEA R11, R11, R0, 0x6 ;  /* 0x000000000b0b7211 */ /* 0x001fc800078e30ff */
[----:B------:R-:W-:-:S05]  /*8e20*/  SHF.L.U32 R11, R11, 0x2, RZ ;  /* 0x000000020b0b7819 */ /* 0x000fca00000006ff */
[----:B-----5:R-:W-:-:S04]  /*8e30*/  IMAD R15, R56, UR4, R11 ;  /* 0x00000004380f7c24 */ /* 0x020fc8000f8e020b */
        /* <DEDUP_REMOVED lines=8> */
.L_x_2074:
[----:B------:R-:W0:Y:S02]  /*8ec0*/  LDS R10, [R0] ;  /* 0x00000000000a7984 */ /* 0x000e240000000800 */
[----:B0-----:R-:W-:-:S10]  /*8ed0*/  HFMA2.MMA R11, R10, 1, 1, R4 ;  /* 0x3c003c000a0b7835 */ /* 0x001fd40000000004 */
[----:B------:R-:W0:Y:S02]  /*8ee0*/  ATOMS.CAST.SPIN R11, [R0], R10, R11 ;  /* 0x0000000a000b738d */ /* 0x000e24000180000b */
[----:B0-----:R-:W-:-:S13]  /*8ef0*/  ISETP.EQ.U32.AND P0, PT, R11, 0x1, PT ;  /* 0x000000010b00780c */ /* 0x001fda0003f02070 */
[----:B------:R-:W-:Y:S05]  /*8f00*/  @!P0 BRA `(.L_x_2074) ;  /* 0xfffffffc00ec8947 */ /* 0x000fea000383ffff */
[----:B------:R-:W-:Y:S05]  /*8f10*/  BRA `(.L_x_2072) ;  /* 0x00000000000c7947 */ /* 0x000fea0003800000 */
.L_x_2073:
[----:B------:R-:W2:Y:S02]  /*8f20*/  LD.E R0, desc[UR6][R12.64] ;  /* 0x000000060c007980 */ /* 0x000ea4000c101900 */
[----:B--2---:R-:W-:-:S05]  /*8f30*/  IADD3 R11, R4, R0, RZ ;  /* 0x00000000040b7210 */ /* 0x004fca0007ffe0ff */
[----:B------:R0:W-:Y:S02]  /*8f40*/  ST.E desc[UR6][R12.64], R11 ;  /* 0x0000000b0c007985 */ /* 0x0001e4000c101906 */
.L_x_2072:
[----:B------:R-:W-:Y:S05]  /*8f50*/  BSYNC B0 ;  /* 0x0000000000007941 */ /* 0x000fea0003800000 */
.L_x_2071:
        /* <DEDUP_REMOVED lines=8> */
.L_x_2078:
[----:B------:R-:W0:Y:S02]  /*8fe0*/  LDS R4, [R10+0x4] ;  /* 0x000004000a047984 */ /* 0x000e240000000800 */
[----:B0-----:R-:W-:-:S06]  /*8ff0*/  HADD2 R5, R4, R11 ;  /* 0x0000000b04057230 */ /* 0x001fcc0000000000 */
[----:B------:R-:W0:Y:S02]  /*9000*/  ATOMS.CAST.SPIN R5, [R10+0x4], R4, R5 ;  /* 0x000004040a05738d */ /* 0x000e240001800005 */
[----:B0-----:R-:W-:-:S13]  /*9010*/  ISETP.EQ.U32.AND P0, PT, R5, 0x1, PT ;  /* 0x000000010500780c */ /* 0x001fda0003f02070 */
[----:B------:R-:W-:Y:S05]  /*9020*/  @!P0 BRA `(.L_x_2078) ;  /* 0xfffffffc00ec8947 */ /* 0x000fea000383ffff */
[----:B------:R-:W-:Y:S05]  /*9030*/  BRA `(.L_x_2076) ;  /* 0x00000000000c7947 */ /* 0x000fea0003800000 */
.L_x_2077:
[----:B------:R-:W2:Y:S02]  /*9040*/  LD.E R0, desc[UR6][R12.64+0x4] ;  /* 0x000004060c007980 */ /* 0x000ea4000c101900 */
[----:B--2---:R-:W-:-:S05]  /*9050*/  IADD3 R5, R5, R0, RZ ;  /* 0x0000000005057210 */ /* 0x004fca0007ffe0ff */
[----:B------:R1:W-:Y:S02]  /*9060*/  ST.E desc[UR6][R12.64+0x4], R5 ;  /* 0x000004050c007985 */ /* 0x0003e4000c101906 */
.L_x_2076:
[----:B------:R-:W-:Y:S05]  /*9070*/  BSYNC B0 ;  /* 0x0000000000007941 */ /* 0x000fea0003800000 */
.L_x_2075:
        /* <DEDUP_REMOVED lines=11> */
.L_x_2082:
[----:B------:R-:W1:Y:S02]  /*9130*/  LDS R4, [R0] ;  /* 0x0000000000047984 */ /* 0x000e640000000800 */
[----:B-1----:R-:W-:-:S10]  /*9140*/  HFMA2.MMA R5, R4, 1, 1, R6 ;  /* 0x3c003c0004057835 */ /* 0x002fd40000000006 */
[----:B------:R-:W0:Y:S02]  /*9150*/  ATOMS.CAST.SPIN R5, [R0], R4, R5 ;  /* 0x000000040005738d */ /* 0x000e240001800005 */
[----:B0-----:R-:W-:-:S13]  /*9160*/  ISETP.EQ.U32.AND P0, PT, R5, 0x1, PT ;  /* 0x000000010500780c */ /* 0x001fda0003f02070 */
[----:B------:R-:W-:Y:S05]  /*9170*/  @!P0 BRA `(.L_x_2082) ;  /* 0xfffffffc00ec8947 */ /* 0x000fea000383ffff */
[----:B------:R-:W-:Y:S05]  /*9180*/  BRA `(.L_x_2080) ;  /* 0x00000000000c7947 */ /* 0x000fea0003800000 */
.L_x_2081:
[----:B------:R-:W1:Y:S02]  /*9190*/  LD.E R0, desc[UR6][R10.64] ;  /* 0x000000060a007980 */ /* 0x000e64000c101900 */
[----:B-1----:R-:W-:-:S05]  /*91a0*/  IADD3 R5, R6, R0, RZ ;  /* 0x0000000006057210 */ /* 0x002fca0007ffe0ff */
[----:B------:R0:W-:Y:S02]  /*91b0*/  ST.E desc[UR6][R10.64], R5 ;  /* 0x000000050a007985 */ /* 0x0001e4000c101906 */
.L_x_2080:
[----:B------:R-:W-:Y:S05]  /*91c0*/  BSYNC B0 ;  /* 0x0000000000007941 */ /* 0x000fea0003800000 */
.L_x_2079:
[----:B------:R2:W-:Y:S01]  /*91d0*/  ATOM.E.ADD.F16x2.RN.STRONG.GPU P0, RZ, desc[UR6][R10.64+0x4], R7 ;  /* 0x000004070aff79a2 */ /* 0x0005e2000810e1c6 */
[----:B------:R-:W-:Y:S04]  /*91e0*/  BSSY B0, `(.L_x_2083) ;  /* 0x000000f000007945 */ /* 0x000fe80003800000 */
[----:B--2---:R-:W-:Y:S05]  /*91f0*/  @P0 BRA `(.L_x_2084) ;  /* 0x0000000000340947 */ /* 0x004fea0003800000 */
[----:B------:R-:W2:Y:S02]  /*9200*/  QSPC.E.S P0, RZ, [R10+0x4] ;  /* 0x000004000aff73aa */ /* 0x000ea40000000500 */
[----:B--2---:R-:W-:Y:S05]  /*9210*/  @!P0 BRA `(.L_x_2085) ;  /* 0x0000000000208947 */ /* 0x004fea0003800000 */
[----:B------:R-:W-:-:S04]  /*9220*/  MOV R4, R10 ;  /* 0x0000000a00047202 */ /* 0x000fc80000000f00 */
[----:B------:R-:W-:-:S07]  /*9230*/  MOV R0, R4 ;  /* 0x0000000400007202 */ /* 0x000fce0000000f00 */
.L_x_2086:
[----:B------:R-:W0:Y:S02]  /*9240*/  LDS R4, [R0+0x4] ;  /* 0x0000040000047984 */ /* 0x000e240000000800 */
[----:B01----:R-:W-:-:S06]  /*9250*/  HADD2 R5, R4, R7 ;  /* 0x0000000704057230 */ /* 0x003fcc0000000000 */
[----:B------:R-:W0:Y:S02]  /*9260*/  ATOMS.CAST.SPIN R5, [R0+0x4], R4, R5 ;  /* 0x000004040005738d */ /* 0x000e240001800005 */
[----:B0-----:R-:W-:-:S13]  /*9270*/  ISETP.EQ.U32.AND P0, PT, R5, 0x1, PT ;  /* 0x000000010500780c */ /* 0x001fda0003f02070 */
[----:B------:R-:W-:Y:S05]  /*9280*/  @!P0 BRA `(.L_x_2086) ;  /* 0xfffffffc00ec8947 */ /* 0x000fea000383ffff */
[----:B------:R-:W-:Y:S05]  /*9290*/  BRA `(.L_x_2084) ;  /* 0x00000000000c7947 */ /* 0x000fea0003800000 */
.L_x_2085:
[----:B------:R-:W0:Y:S02]  /*92a0*/  LD.E R0, desc[UR6][R10.64+0x4] ;  /* 0x000004060a007980 */ /* 0x000e24000c101900 */
[----:B01----:R-:W-:-:S05]  /*92b0*/  IADD3 R5, R7, R0, RZ ;  /* 0x0000000007057210 */ /* 0x003fca0007ffe0ff */
[----:B------:R2:W-:Y:S02]  /*92c0*/  ST.E desc[UR6][R10.64+0x4], R5 ;  /* 0x000004050a007985 */ /* 0x0005e4000c101906 */
.L_x_2084:
[----:B------:R-:W-:Y:S05]  /*92d0*/  BSYNC B0 ;  /* 0x0000000000007941 */ /* 0x000fea0003800000 */
.L_x_2083:
        /* <DEDUP_REMOVED lines=11> */
.L_x_2090:
[----:B------:R-:W0:Y:S02]  /*9390*/  LDS R2, [R0] ;  /* 0x0000000000027984 */ /* 0x000e240000000800 */
[----:B0-----:R-:W-:-:S10]  /*93a0*/  HFMA2.MMA R3, R2, 1, 1, R8 ;  /* 0x3c003c0002037835 */ /* 0x001fd40000000008 */
[----:B------:R-:W0:Y:S02]  /*93b0*/  ATOMS.CAST.SPIN R3, [R0], R2, R3 ;  /* 0x000000020003738d */ /* 0x000e240001800003 */
[----:B0-----:R-:W-:-:S13]  /*93c0*/  ISETP.EQ.U32.AND P0, PT, R3, 0x1, PT ;  /* 0x000000010300780c */ /* 0x001fda0003f02070 */
[----:B------:R-:W-:Y:S05]  /*93d0*/  @!P0 BRA `(.L_x_2090) ;  /* 0xfffffffc00ec8947 */ /* 0x000fea000383ffff */
[----:B------:R-:W-:Y:S05]  /*93e0*/  BRA `(.L_x_2088) ;  /* 0x00000000000c7947 */ /* 0x000fea0003800000 */
.L_x_2089:
[----:B------:R-:W2:Y:S02]  /*93f0*/  LD.E R0, desc[UR6][R4.64] ;  /* 0x0000000604007980 */ /* 0x000ea4000c101900 */
[----:B--2---:R-:W-:-:S05]  /*9400*/  IADD3 R3, R8, R0, RZ ;  /* 0x0000000008037210 */ /* 0x004fca0007ffe0ff */
[----:B------:R0:W-:Y:S02]  /*9410*/  ST.E desc[UR6][R4.64], R3 ;  /* 0x0000000304007985 */ /* 0x0001e4000c101906 */
.L_x_2088:
[----:B------:R-:W-:Y:S05]  /*9420*/  BSYNC B0 ;  /* 0x0000000000007941 */ /* 0x000fea0003800000 */
.L_x_2087:
[----:B------:R1:W-:Y:S02]  /*9430*/  ATOM.E.ADD.F16x2.RN.STRONG.GPU P0, RZ, desc[UR6][R4.64+0x4], R9 ;  /* 0x0000040904ff79a2 */ /* 0x0003e4000810e1c6 */
[----:B-1----:R-:W-:Y:S05]  /*9440*/  @P0 EXIT ;  /* 0x000000000000094d */ /* 0x002fea0003800000 */
[----:B------:R-:W1:Y:S02]  /*9450*/  QSPC.E.S P0, RZ, [R4+0x4] ;  /* 0x0000040004ff73aa */ /* 0x000e640000000500 */
[----:B-1----:R-:W-:Y:S05]  /*9460*/  @!P0 BRA `(.L_x_2091) ;  /* 0x0000000000208947 */ /* 0x002fea0003800000 */
[----:B------:R-:W-:-:S04]  /*9470*/  MOV R2, R4 ;  /* 0x0000000400027202 */ /* 0x000fc80000000f00 */
[----:B------:R-:W-:-:S07]  /*9480*/  MOV R0, R2 ;  /* 0x0000000200007202 */ /* 0x000fce0000000f00 */
.L_x_2092:
[----:B------:R-:W0:Y:S02]  /*9490*/  LDS R2, [R0+0x4] ;  /* 0x0000040000027984 */ /* 0x000e240000000800 */
[----:B0-----:R-:W-:-:S06]  /*94a0*/  HADD2 R3, R2, R9 ;  /* 0x0000000902037230 */ /* 0x001fcc0000000000 */
[----:B------:R-:W0:Y:S02]  /*94b0*/  ATOMS.CAST.SPIN R3, [R0+0x4], R2, R3 ;  /* 0x000004020003738d */ /* 0x000e240001800003 */
[----:B0-----:R-:W-:-:S13]  /*94c0*/  ISETP.EQ.U32.AND P0, PT, R3, 0x1, PT ;  /* 0x000000010300780c */ /* 0x001fda0003f02070 */
[----:B------:R-:W-:Y:S05]  /*94d0*/  @!P0 BRA `(.L_x_2092) ;  /* 0xfffffffc00ec8947 */ /* 0x000fea000383ffff */
[----:B------:R-:W-:Y:S05]  /*94e0*/  EXIT ;  /* 0x000000000000794d */ /* 0x000fea0003800000 */
.L_x_2091:
[----:B------:R-:W0:Y:S02]  /*94f0*/  LD.E R0, desc[UR6][R4.64+0x4] ;  /* 0x0000040604007980 */ /* 0x000e24000c101900 */
[----:B0-----:R-:W-:-:S05]  /*9500*/  IADD3 R3, R9, R0, RZ ;  /* 0x0000000009037210 */ /* 0x001fca0007ffe0ff */
[----:B------:R-:W-:Y:S01]  /*9510*/  ST.E desc[UR6][R4.64+0x4], R3 ;  /* 0x0000040304007985 */ /* 0x000fe2000c101906 */
[----:B------:R-:W-:Y:S05]  /*9520*/  EXIT ;  /* 0x000000000000794d */ /* 0x000fea0003800000 */
.L_x_2093:
        /* <DEDUP_REMOVED lines=13> */
.L_x_5208:


//--------------------- .text._Z23gemm_half_q_half_kernelILi3ELi10ELb1ELb0ELi64EEvPK6__halfPKjS4_S2_PS0_iiiiPKtS7_iiiiiibS2_i --------------------------
	.section	.text._Z23gemm_half_q_half_kernelILi3ELi10ELb1ELb0ELi64EEvPK6__halfPKjS4_S2_PS0_iiiiPKtS7_iiiiiibS2_i,"ax",@progbits
	.align	128
        .global         _Z23gemm_half_q_half_kernelILi3ELi10ELb1ELb0ELi64EEvPK6__halfPKjS4_S2_PS0_iiiiPKtS7_iiiiiibS2_i
        .type           _Z23gemm_half_q_half_kernelILi3ELi10ELb1ELb0ELi64EEvPK6__halfPKjS4_S2_PS0_iiiiPKtS7_iiiiiibS2_i,@function
        .size           _Z23gemm_half_q_half_kernelILi3ELi10ELb1ELb0ELi64EEvPK6__halfPKjS4_S2_PS0_iiiiPKtS7_iiiiiibS2_i,(.L_x_5209 - _Z23gemm_half_q_half_kernelILi3ELi10ELb1ELb0ELi64EEvPK6__halfPKjS4_S2_PS0_iiiiPKtS7_iiiiiibS2_i)
        .other          _Z23gemm_half_q_half_kernelILi3ELi10ELb1ELb0ELi64EEvPK6__halfPKjS4_S2_PS0_iiiiPKtS7_iiiiiibS2_i,@"STO_CUDA_ENTRY STV_DEFAULT"
_Z23gemm_half_q_half_kernelILi3ELi10ELb1ELb0ELi64EEvPK6__halfPKjS4_S2_PS0_iiiiPKtS7_iiiiiibS2_i:
.text._Z23gemm_half_q_half_kernelILi3ELi10ELb1ELb0ELi64EEvPK6__halfPKjS4_S2_PS0_iiiiPKtS7_iiiiiibS2_i:
        /* <DEDUP_REMOVED lines=12> */
[--C-:B-1----:R-:W-:Y:S01]  /*00c0*/  IMAD R12, R6, -0x3, R7.reuse ;  /* 0xfffffffd060c7824 */ /* 0x102fe200078e0207 */
[----:B------:R-:W-:-:S04]  /*00d0*/  PRMT R7, RZ, 0x7610, R7 ;  /* 0x00007610ff077816 */ /* 0x000fc80000000007 */
        /* <DEDUP_REMOVED lines=23> */
.L_x_2094:
        /* <DEDUP_REMOVED lines=16> */
[----:B------:R-:W-:Y:S01]  /*0350*/  LEA R14, P0, R10, UR4, 0x1 ;  /* 0x000000040a0e7c11 */ /* 0x000fe2000f8008ff */
[----:B------:R-:W-:Y:S01]  /*0360*/  IMAD R7, R6, R5, RZ ;  /* 0x0000000506077224 */ /* 0x000fe200078e02ff */
[----:B------:R-:W-:Y:S02]  /*0370*/  ULDC.64 UR8, c[0x0][0x210] ;  /* 0x0000840000087ab9 */ /* 0x000fe40000000a00 */
[----:B------:R-:W-:-:S05]  /*0380*/  LEA.HI.X R15, R10, UR5, R9, 0x1, P0 ;  /* 0x000000050a0f7c11 */ /* 0x000fca00080f0c09 */
[----:B------:R-:W2:Y:S01]  /*0390*/  LDG.E.U16.CONSTANT R14, desc[UR6][R14.64] ;  /* 0x000000060e0e7981 */ /* 0x000ea2000c1e9500 */
[----:B------:R-:W0:Y:S01]  /*03a0*/  S2UR UR5, SR_CgaCtaId ;  /* 0x00000000000579c3 */ /* 0x000e220000008800 */
[----:B------:R-:W-:Y:S01]  /*03b0*/  LEA R7, R7, R7, 0x1 ;  /* 0x0000000707077211 */ /* 0x000fe200078e08ff */
[----:B------:R-:W-:Y:S01]  /*03c0*/  UMOV UR4, 0x400 ;  /* 0x0000040000047882 */ /* 0x000fe20000000000 */
[----:B------:R-:W-:Y:S01]  /*03d0*/  ISETP.GT.AND P2, PT, R56, 0x3, PT ;  /* 0x000000033800780c */ /* 0x000fe20003f44270 */
[----:B0-----:R-:W-:Y:S01]  /*03e0*/  ULEA UR4, UR5, UR4, 0x18 ;  /* 0x0000000405047291 */ /* 0x001fe2000f8ec03f */
[----:B--2---:R-:W-:-:S04]  /*03f0*/  IADD3 R9, P0, R14, R7, RZ ;  /* 0x000000070e097210 */ /* 0x004fc80007f1e0ff */
[----:B------:R-:W-:Y:S02]  /*0400*/  LEA.HI.X.SX32 R16, R7, RZ, 0x1, P0 ;  /* 0x000000ff07107211 */ /* 0x000fe400000f0eff */
[----:B------:R-:W-:Y:S02]  /*0410*/  LEA R10, P0, R9, UR8, 0x1 ;  /* 0x00000008090a7c11 */ /* 0x000fe4000f8008ff */
[----:B------:R-:W-:Y:S02]  /*0420*/  LEA R7, R3, UR4, 0x1 ;  /* 0x0000000403077c11 */ /* 0x000fe4000f8e08ff */
[----:B------:R-:W-:Y:S01]  /*0430*/  LEA.HI.X R11, R9, UR9, R16, 0x1, P0 ;  /* 0x00000009090b7c11 */ /* 0x000fe200080f0c10 */
[----:B------:R-:W-:Y:S01]  /*0440*/  HFMA2.MMA R9, -RZ, RZ, 0, 0 ;  /* 0x00000000ff097435 */ /* 0x000fe200000001ff */
[----:B------:R-:W-:Y:S01]  /*0450*/  PLOP3.LUT P0, PT, PT, PT, PT, 0x80, 0x0 ;  /* 0x000000000000781c */ /* 0x000fe20003f0f070 */
[----:B------:R-:W-:-:S12]  /*0460*/  @!P2 BRA `(.L_x_2098) ;  /* 0x000000000048a947 */ /* 0x000fd80003800000 */
[----:B------:R-:W-:Y:S02]  /*0470*/  PLOP3.LUT P0, PT, PT, PT, PT, 0x8, 0x0 ;  /* 0x000000000000781c */ /* 0x000fe40003f0e170 */
[----:B------:R-:W-:-:S11]  /*0480*/  IADD3 R26, R56, -0x3, RZ ;  /* 0xfffffffd381a7810 */ /* 0x000fd60007ffe0ff */
.L_x_2099:
        /* <DEDUP_REMOVED lines=16> */
.L_x_2098:
        /* <DEDUP_REMOVED lines=16> */
.L_x_2097:
[----:B------:R-:W0:Y:S01]  /*0690*/  S2UR UR5, SR_CgaCtaId ;  /* 0x00000000000579c3 */ /* 0x000e220000008800 */
[----:B------:R-:W-:Y:S01]  /*06a0*/  IMAD R7, R6, R5, RZ ;  /* 0x0000000506077224 */ /* 0x000fe200078e02ff */
[----:B------:R-:W-:Y:S01]  /*06b0*/  ISETP.GT.AND P2, PT, R56, 0x3, PT ;  /* 0x000000033800780c */ /* 0x000fe20003f44270 */
[----:B------:R-:W-:Y:S01]  /*06c0*/  UMOV UR4, 0x400 ;  /* 0x0000040000047882 */ /* 0x000fe20000000000 */
[----:B------:R-:W-:Y:S02]  /*06d0*/  ULDC.64 UR8, c[0x0][0x210] ;  /* 0x0000840000087ab9 */ /* 0x000fe40000000a00 */
[----:B------:R-:W-:-:S04]  /*06e0*/  LEA R14, R7, R7, 0x1 ;  /* 0x00000007070e7211 */ /* 0x000fc800078e08ff */
[----:B------:R-:W-:-:S04]  /*06f0*/  IADD3 R7, P0, R10, R14, RZ ;  /* 0x0000000e0a077210 */ /* 0x000fc80007f1e0ff */
[----:B------:R-:W-:Y:S01]  /*0700*/  LEA.HI.X.SX32 R14, R14, R9, 0x1, P0 ;  /* 0x000000090e0e7211 */ /* 0x000fe200000f0eff */
[----:B------:R-:W-:Y:S01]  /*0710*/  HFMA2.MMA R9, -RZ, RZ, 0, 0 ;  /* 0x00000000ff097435 */ /* 0x000fe200000001ff */
        /* <DEDUP_REMOVED lines=8> */
.L_x_2101:
        /* <DEDUP_REMOVED lines=16> */
.L_x_2100:
        /* <DEDUP_REMOVED lines=14> */
.L_x_2096:
[----:B------:R-:W-:Y:S05]  /*0980*/  BSYNC B0 ;  /* 0x0000000000007941 */ /* 0x000fea0003800000 */
.L_x_2095:
        /* <DEDUP_REMOVED lines=9> */
[----:B-1----:R-:W0:Y:S01]  /*0a20*/  LDC.64 R10, c[0x0][0x230] ;  /* 0x00008c00ff0a7b82 */ /* 0x002e220000000a00 */
[----:B------:R-:W-:Y:S01]  /*0a30*/  SHF.L.U32 R8, R8, 0x8, RZ ;  /* 0x0000000808087819 */ /* 0x000fe200000006ff */
[----:B------:R-:W-:Y:S01]  /*0a40*/  IMAD R5, R6, R15, RZ ;  /* 0x0000000f06057224 */ /* 0x000fe200078e02ff */
[----:B------:R-:W-:Y:S02]  /*0a50*/  ISETP.GT.AND P2, PT, R56, 0x3, PT ;  /* 0x000000033800780c */ /* 0x000fe40003f44270 */
[----:B------:R-:W-:Y:S01]  /*0a60*/  PLOP3.LUT P0, PT, PT, PT, PT, 0x80, 0x0 ;  /* 0x000000000000781c */ /* 0x000fe20003f0f070 */
[----:B------:R-:W-:-:S05]  /*0a70*/  IMAD R8, R5, 0x3, R8 ;  /* 0x0000000305087824 */ /* 0x000fca00078e0208 */
[----:B------:R-:W-:-:S05]  /*0a80*/  LEA R3, R3, R8, 0x2 ;  /* 0x0000000803037211 */ /* 0x000fca00078e10ff */
[----:B0-----:R-:W-:Y:S01]  /*0a90*/  IMAD.WIDE R6, R3, 0x2, R10 ;  /* 0x0000000203067825 */ /* 0x001fe200078e020a */
[----:B------:R-:W-:Y:S01]  /*0aa0*/  HFMA2.MMA R3, -RZ, RZ, 0, 0 ;  /* 0x00000000ff037435 */ /* 0x000fe200000001ff */
[----:B------:R-:W-:Y:S10]  /*0ab0*/  @!P2 BRA `(.L_x_2103) ;  /* 0x000000000034a947 */ /* 0x000ff40003800000 */
[----:B------:R-:W-:Y:S02]  /*0ac0*/  PLOP3.LUT P0, PT, PT, PT, PT, 0x8, 0x0 ;  /* 0x000000000000781c */ /* 0x000fe40003f0e170 */
[----:B------:R-:W-:-:S11]  /*0ad0*/  IADD3 R14, R56, -0x3, RZ ;  /* 0xfffffffd380e7810 */ /* 0x000fd60007ffe0ff */
.L_x_2104:
        /* <DEDUP_REMOVED lines=11> */
.L_x_2103:
[----:B------:R-:W-:-:S04]  /*0b90*/  IADD3 R5, R56, -R3, RZ ;  /* 0x8000000338057210 */ /* 0x000fc80007ffe0ff */
[----:B------:R-:W-:-:S13]  /*0ba0*/  ISETP.GT.AND P2, PT, R5, 0x1, PT ;  /* 0x000000010500780c */ /* 0x000fda0003f44270 */
[----:B------:R-:W-:Y:S01]  /*0bb0*/  @P2 PLOP3.LUT P0, PT, PT, PT, PT, 0x8, 0x0 ;  /* 0x000000000000281c */ /* 0x000fe20003f0e170 */
[----:B-1----:R-:W-:Y:S01]  /*0bc0*/  @P2 IMAD.WIDE R8, R15, 0x2, R6 ;  /* 0x000000020f082825 */ /* 0x002fe200078e0206 */
[----:B------:R-:W-:Y:S01]  /*0bd0*/  @P2 IADD3 R3, R3, 0x2, RZ ;  /* 0x0000000203032810 */ /* 0x000fe20007ffe0ff */
[----:B------:R0:W-:Y:S03]  /*0be0*/  @P2 STG.E.64 desc[UR6][R6.64], RZ ;  /* 0x000000ff06002986 */ /* 0x0001e6000c101b06 */
[----:B------:R-:W-:Y:S01]  /*0bf0*/  ISETP.LT.OR P0, PT, R3, R56, P0 ;  /* 0x000000380300720c */ /* 0x000fe20000701670 */
[----:B------:R2:W-:Y:S01]  /*0c00*/  @P2 STG.E.64 desc[UR6][R8.64], RZ ;  /* 0x000000ff08002986 */ /* 0x0005e2000c101b06 */
[----:B0-----:R-:W-:-:S11]  /*0c10*/  @P2 IMAD.WIDE R6, R15, 0x2, R8 ;  /* 0x000000020f062825 */ /* 0x001fd600078e0208 */
[----:B------:R2:W-:Y:S02]  /*0c20*/  @P0 STG.E.64 desc[UR6][R6.64], RZ ;  /* 0x000000ff06000986 */ /* 0x0005e4000c101b06 */
.L_x_2102:
[----:B012---:R-:W0:Y:S01]  /*0c30*/  LDC.64 R6, c[0x0][0x248] ;  /* 0x00009200ff067b82 */ /* 0x007e220000000a00 */
[----:B------:R-:W-:-:S05]  /*0c40*/  SHF.L.U32 R3, R2, 0x7, RZ ;  /* 0x0000000702037819 */ /* 0x000fca00000006ff */
        /* <DEDUP_REMOVED lines=13> */
.L_x_2106:
        /* <DEDUP_REMOVED lines=44> */
.L_x_2105:
        /* <DEDUP_REMOVED lines=10> */
[C---:B------:R-:W-:Y:S02]  /*1080*/  ISETP.GT.AND P6, PT, R54.reuse, UR8, PT ;  /* 0x0000000836007c0c */ /* 0x040fe4000bfc4270 */
        /* <DEDUP_REMOVED lines=13> */
.L_x_2107:
        /* <DEDUP_REMOVED lines=8> */
.L_x_2108:
[----:B------:R-:W-:Y:S01]  /*11e0*/  HFMA2.MMA R3, -RZ, RZ, 0, 0 ;  /* 0x00000000ff037435 */ /* 0x000fe200000001ff */
[----:B------:R-:W-:Y:S01]  /*11f0*/  MOV R10, RZ ;  /* 0x000000ff000a7202 */ /* 0x000fe20000000f00 */
        /* <DEDUP_REMOVED lines=10> */
.L_x_2109:
        /* <DEDUP_REMOVED lines=8> */
.L_x_2110:
        /* <DEDUP_REMOVED lines=8> */
.L_x_2111:
        /* <DEDUP_REMOVED lines=20> */
[----:B------:R-:W-:Y:S02]  /*14e0*/  MOV R4, RZ ;  /* 0x000000ff00047202 */ /* 0x000fe40000000f00 */
[----:B-----5:R-:W-:Y:S01]  /*14f0*/  IADD3 R11, R54, R11, RZ ;  /* 0x0000000b360b7210 */ /* 0x020fe20007ffe0ff */
[----:B------:R-:W-:Y:S06]  /*1500*/  @P0 BRA `(.L_x_2112) ;  /* 0x0000005400240947 */ /* 0x000fec0003800000 */
[----:B------:R-:W-:Y:S01]  /*1510*/  PRMT R4, R18, 0x9910, RZ ;  /* 0x0000991012047816 */ /* 0x000fe200000000ff */
[----:B------:R-:W-:Y:S01]  /*1520*/  ULDC UR5, c[0x0][0x264] ;  /* 0x0000990000057ab9 */ /* 0x000fe20000000800 */
[----:B------:R-:W-:Y:S02]  /*1530*/  PRMT R5, RZ, 0x7610, R5 ;  /* 0x00007610ff057816 */ /* 0x000fe40000000005 */
[----:B------:R-:W-:Y:S01]  /*1540*/  ISETP.NE.AND P0, PT, R4, RZ, PT ;  /* 0x000000ff0400720c */ /* 0x000fe20003f05270 */
[----:B------:R-:W-:-:S03]  /*1550*/  HFMA2.MMA R4, -RZ, RZ, 0, 0 ;  /* 0x00000000ff047435 */ /* 0x000fc600000001ff */
[----:B------:R-:W-:-:S13]  /*1560*/  ISETP.LT.OR P0, PT, R12, 0x3, !P0 ;  /* 0x000000030c00780c */ /* 0x000fda0004701670 */
.L_x_2125:
        /* <DEDUP_REMOVED lines=25> */
[----:B------:R-:W-:Y:S02]  /*1700*/  LOP3.LUT R23, R14, 0xf000f, RZ, 0xc0, !PT ;  /* 0x000f000f0e177812 */ /* 0x000fe400078ec0ff */
[----:B------:R-:W-:Y:S02]  /*1710*/  SHF.R.U32.HI R25, RZ, 0x8, R14 ;  /* 0x00000008ff197819 */ /* 0x000fe4000001160e */
[----:B------:R-:W-:Y:S02]  /*1720*/  SHF.R.U32.HI R20, RZ, 0x8, R12 ;  /* 0x00000008ff147819 */ /* 0x000fe4000001160c */
[----:B------:R-:W-:-:S02]  /*1730*/  SHF.R.U32.HI R31, RZ, 0x8, R15 ;  /* 0x00000008ff1f7819 */ /* 0x000fc4000001160f */
[----:B------:R-:W-:Y:S02]  /*1740*/  LOP3.LUT R2, R12, 0xf000f, RZ, 0xc0, !PT ;  /* 0x000f000f0c027812 */ /* 0x000fe400078ec0ff */
        /* <DEDUP_REMOVED lines=134> */
.L_x_2114:
        /* <DEDUP_REMOVED lines=94> */
.L_x_2116:
[----:B------:R-:W-:Y:S05]  /*2590*/  @P0 BRA `(.L_x_2115) ;  /* 0x0000000400680947 */ /* 0x000fea0003800000 */
[----:B------:R-:W0:Y:S01]  /*25a0*/  LDS.64 R2, [UR4+0x100] ;  /* 0x00010004ff027984 */ /* 0x000e220008000a00 */
[----:B------:R-:W-:Y:S02]  /*25b0*/  HADD2.F32 R12, -RZ, R26.H0_H0 ;  /* 0x2000001aff0c7230 */ /* 0x000fe40000004100 */
[----:B------:R-:W-:Y:S01]  /*25c0*/  HADD2.F32 R13, -RZ, R28.H0_H0 ;  /* 0x2000001cff0d7230 */ /* 0x000fe20000004100 */
[----:B------:R-:W1:Y:S01]  /*25d0*/  LDS.64 R14, [UR4+0x108] ;  /* 0x00010804ff0e7984 */ /* 0x000e620008000a00 */
[----:B------:R-:W-:Y:S02]  /*25e0*/  HADD2.F32 R41, -RZ, R24.H1_H1 ;  /* 0x30000018ff297230 */ /* 0x000fe40000004100 */
[----:B------:R-:W-:Y:S02]  /*25f0*/  HADD2.F32 R43, -RZ, R28.H1_H1 ;  /* 0x3000001cff2b7230 */ /* 0x000fe40000004100 */
[--C-:B------:R-:W-:Y:S02]  /*2600*/  HADD2.F32 R28, -RZ, R36.reuse.H0_H0 ;  /* 0x20000024ff1c7230 */ /* 0x100fe40000004100 */
[----:B------:R-:W-:-:S02]  /*2610*/  HADD2.F32 R36, -RZ, R36.H1_H1 ;  /* 0x30000024ff247230 */ /* 0x000fc40000004100 */
[--C-:B0-----:R-:W-:Y:S02]  /*2620*/  HADD2.F32 R38, -RZ, R2.reuse.H0_H0 ;  /* 0x20000002ff267230 */ /* 0x101fe40000004100 */
[----:B------:R-:W-:Y:S02]  /*2630*/  HADD2.F32 R39, -RZ, R2.H1_H1 ;  /* 0x30000002ff277230 */ /* 0x000fe40000004100 */
[----:B------:R-:W-:Y:S02]  /*2640*/  HADD2.F32 R2, -RZ, R37.H0_H0 ;  /* 0x20000025ff027230 */ /* 0x000fe40000004100 */
[-C--:B------:R-:W-:Y:S01]  /*2650*/  FFMA.FTZ R12, R12, R38.reuse, RZ ;  /* 0x000000260c0c7223 */ /* 0x080fe200000100ff */
[--C-:B------:R-:W-:Y:S02]  /*2660*/  HADD2.F32 R21, -RZ, R3.reuse.H0_H0 ;  /* 0x20000003ff157230 */ /* 0x100fe40000004100 */
[----:B------:R-:W-:Y:S02]  /*2670*/  HADD2.F32 R20, -RZ, R3.H1_H1 ;  /* 0x30000003ff147230 */ /* 0x000fe40000004100 */
[----:B------:R-:W-:Y:S01]  /*2680*/  FFMA.FTZ R2, R2, R38, RZ ;  /* 0x0000002602027223 */ /* 0x000fe200000100ff */
[----:B------:R-:W-:-:S02]  /*2690*/  HADD2.F32 R37, -RZ, R37.H1_H1 ;  /* 0x30000025ff257230 */ /* 0x000fc40000004100 */
[----:B------:R-:W-:-:S03]  /*26a0*/  HADD2.F32 R3, -RZ, R24.H0_H0 ;  /* 0x20000018ff037230 */ /* 0x000fc60000004100 */
[-C--:B------:R-:W-:Y:S01]  /*26b0*/  FFMA.FTZ R2, R37, R39.reuse, R2 ;  /* 0x0000002725027223 */ /* 0x080fe20000010002 */
[----:B------:R-:W-:Y:S02]  /*26c0*/  HADD2.F32 R37, -RZ, R26.H1_H1 ;  /* 0x3000001aff257230 */ /* 0x000fe40000004100 */
[-C--:B------:R-:W-:Y:S01]  /*26d0*/  FFMA.FTZ R24, R3, R38.reuse, RZ ;  /* 0x0000002603187223 */ /* 0x080fe200000100ff */
[----:B------:R-:W-:Y:S01]  /*26e0*/  FFMA.FTZ R38, R13, R38, RZ ;  /* 0x000000260d267223 */ /* 0x000fe200000100ff */
[----:B------:R-:W-:Y:S02]  /*26f0*/  HADD2.F32 R3, -RZ, R23.H0_H0 ;  /* 0x20000017ff037230 */ /* 0x000fe40000004100 */
[----:B------:R-:W-:Y:S02]  /*2700*/  HADD2.F32 R13, -RZ, R25.H0_H0 ;  /* 0x20000019ff0d7230 */ /* 0x000fe40000004100 */
[----:B------:R-:W-:Y:S01]  /*2710*/  FFMA.FTZ R24, R41, R39, R24 ;  /* 0x0000002729187223 */ /* 0x000fe20000010018 */
[----:B------:R-:W-:-:S02]  /*2720*/  HADD2.F32 R41, -RZ, R27.H0_H0 ;  /* 0x2000001bff297230 */ /* 0x000fc40000004100 */
[-C--:B------:R-:W-:Y:S01]  /*2730*/  FFMA.FTZ R12, R37, R39.reuse, R12 ;  /* 0x00000027250c7223 */ /* 0x080fe2000001000c */
        /* <DEDUP_REMOVED lines=64> */
.L_x_2115:
        /* <DEDUP_REMOVED lines=146> */
.L_x_2117:
        /* <DEDUP_REMOVED lines=94> */
.L_x_2119:
[----:B------:R-:W-:Y:S05]  /*3a40*/  @P0 BRA `(.L_x_2118) ;  /* 0x0000000400680947 */ /* 0x000fea0003800000 */
[----:B------:R-:W0:Y:S01]  /*3a50*/  LDS.64 R2, [UR4+0x110] ;  /* 0x00011004ff027984 */ /* 0x000e220008000a00 */
[----:B------:R-:W-:Y:S02]  /*3a60*/  HADD2.F32 R44, -RZ, R27.H1_H1 ;  /* 0x3000001bff2c7230 */ /* 0x000fe40000004100 */
[----:B------:R-:W-:Y:S01]  /*3a70*/  HADD2.F32 R12, -RZ, R29.H0_H0 ;  /* 0x2000001dff0c7230 */ /* 0x000fe20000004100 */
[----:B------:R-:W1:Y:S01]  /*3a80*/  LDS.64 R14, [UR4+0x118] ;  /* 0x00011804ff0e7984 */ /* 0x000e620008000a00 */
[----:B------:R-:W-:Y:S02]  /*3a90*/  HADD2.F32 R13, -RZ, R31.H0_H0 ;  /* 0x2000001fff0d7230 */ /* 0x000fe40000004100 */
[--C-:B0-----:R-:W-:Y:S02]  /*3aa0*/  HADD2.F32 R41, -RZ, R2.reuse.H0_H0 ;  /* 0x20000002ff297230 */ /* 0x101fe40000004100 */
[----:B------:R-:W-:Y:S02]  /*3ab0*/  HADD2.F32 R42, -RZ, R2.H1_H1 ;  /* 0x30000002ff2a7230 */ /* 0x000fe40000004100 */
[----:B------:R-:W-:-:S02]  /*3ac0*/  HADD2.F32 R2, -RZ, R40.H0_H0 ;  /* 0x20000028ff027230 */ /* 0x000fc40000004100 */
[-C--:B------:R-:W-:Y:S01]  /*3ad0*/  FFMA.FTZ R43, R12, R41.reuse, RZ ;  /* 0x000000290c2b7223 */ /* 0x080fe200000100ff */
[--C-:B------:R-:W-:Y:S02]  /*3ae0*/  HADD2.F32 R25, -RZ, R3.reuse.H0_H0 ;  /* 0x20000003ff197230 */ /* 0x100fe40000004100 */
[-C--:B------:R-:W-:Y:S01]  /*3af0*/  FFMA.FTZ R13, R13, R41.reuse, RZ ;  /* 0x000000290d0d7223 */ /* 0x080fe200000100ff */
[----:B------:R-:W-:Y:S02]  /*3b00*/  HADD2.F32 R24, -RZ, R3.H1_H1 ;  /* 0x30000003ff187230 */ /* 0x000fe40000004100 */
[----:B------:R-:W-:Y:S02]  /*3b10*/  HADD2.F32 R3, -RZ, R27.H0_H0 ;  /* 0x2000001bff037230 */ /* 0x000fe40000004100 */
[-C--:B------:R-:W-:Y:S01]  /*3b20*/  FFMA.FTZ R27, R2, R41.reuse, RZ ;  /* 0x00000029021b7223 */ /* 0x080fe200000100ff */
[----:B------:R-:W-:Y:S02]  /*3b30*/  HADD2.F32 R40, -RZ, R40.H1_H1 ;  /* 0x30000028ff287230 */ /* 0x000fe40000004100 */
[----:B------:R-:W-:-:S03]  /*3b40*/  FFMA.FTZ R3, R3, R41, RZ ;  /* 0x0000002903037223 */ /* 0x000fc600000100ff */
[-C--:B------:R-:W-:Y:S01]  /*3b50*/  FFMA.FTZ R2, R40, R42.reuse, R27 ;  /* 0x0000002a28027223 */ /* 0x080fe2000001001b */
[----:B------:R-:W-:Y:S02]  /*3b60*/  HADD2.F32 R40, -RZ, R29.H1_H1 ;  /* 0x3000001dff287230 */ /* 0x000fe40000004100 */
[-C--:B------:R-:W-:Y:S01]  /*3b70*/  FFMA.FTZ R12, R44, R42.reuse, R3 ;  /* 0x0000002a2c0c7223 */ /* 0x080fe20000010003 */
[----:B------:R-:W-:Y:S02]  /*3b80*/  HADD2.F32 R44, -RZ, R31.H1_H1 ;  /* 0x3000001fff2c7230 */ /* 0x000fe40000004100 */
        /* <DEDUP_REMOVED lines=70> */
.L_x_2118:
        /* <DEDUP_REMOVED lines=145> */
.L_x_2120:
        /* <DEDUP_REMOVED lines=94> */
.L_x_2122:
        /* <DEDUP_REMOVED lines=91> */
.L_x_2121:
[----:B------:R-:W-:-:S06]  /*5490*/  IMAD.WIDE R12, R23, 0x4, R20 ;  /* 0x00000004170c7825 */ /* 0x000fcc00078e0214 */
[----:B------:R-:W2:Y:S02]  /*54a0*/  LDG.E.128.CONSTANT R12, desc[UR6][R12.64] ;  /* 0x000000060c0c7981 */ /* 0x000ea4000c1e9d00 */
[----:B--2---:R-:W-:Y:S02]  /*54b0*/  LOP3.LUT R3, R12, 0xf000f0, RZ, 0xc0, !PT ;  /* 0x00f000f00c037812 */ /* 0x004fe400078ec0ff */
[----:B------:R-:W-:Y:S02]  /*54c0*/  SHF.R.U32.HI R20, RZ, 0x8, R12 ;  /* 0x00000008ff147819 */ /* 0x000fe4000001160c */
[C---:B------:R-:W-:Y:S02]  /*54d0*/  LOP3.LUT R21, R13.reuse, 0xf000f, RZ, 0xc0, !PT ;  /* 0x000f000f0d157812 */ /* 0x040fe400078ec0ff */
[----:B------:R-:W-:Y:S02]  /*54e0*/  LOP3.LUT R23, R13, 0xf000f0, RZ, 0xc0, !PT ;  /* 0x00f000f00d177812 */ /* 0x000fe400078ec0ff */
[----:B------:R-:W-:-:S02]  /*54f0*/  SHF.R.U32.HI R29, RZ, 0x8, R13 ;  /* 0x00000008ff1d7819 */ /* 0x000fc4000001160d */
        /* <DEDUP_REMOVED lines=50> */
[--C-:B------:R-:W-:Y:S01]  /*5820*/  HADD2.F32 R40, -RZ, R35.reuse.H0_H0 ;  /* 0x20000023ff287230 */ /* 0x100fe20000004100 */
        /* <DEDUP_REMOVED lines=87> */
.L_x_2123:
        /* <DEDUP_REMOVED lines=94> */
.L_x_2124:
        /* <DEDUP_REMOVED lines=91> */
.L_x_2113:
[----:B------:R-:W0:Y:S01]  /*6930*/  LDC R15, c[0x0][0x23c] ;  /* 0x00008f00ff0f7b82 */ /* 0x000e220000000800 */
[----:B------:R-:W-:Y:S01]  /*6940*/  IADD3 R54, R54, 0x20, RZ ;  /* 0x0000002036367810 */ /* 0x000fe20007ffe0ff */
[----:B------:R-:W-:-:S03]  /*6950*/  UIADD3 UR4, UR4, 0x40, URZ ;  /* 0x0000004004047890 */ /* 0x000fc6000fffe03f */
[C---:B------:R-:W-:Y:S02]  /*6960*/  ISETP.GE.AND P2, PT, R54.reuse, UR5, PT ;  /* 0x0000000536007c0c */ /* 0x040fe4000bf46270 */
[----:B------:R-:W-:Y:S01]  /*6970*/  ISETP.LT.AND P3, PT, R54, R57, PT ;  /* 0x000000393600720c */ /* 0x000fe20003f61270 */
[----:B0-----:R-:W-:-:S12]  /*6980*/  IMAD.WIDE R2, R15, 0x10, R16 ;  /* 0x000000100f027825 */ /* 0x001fd800078e0210 */
[----:B------:R-:W-:Y:S05]  /*6990*/  @!P2 BRA P3, `(.L_x_2125) ;  /* 0xffffffa800f4a947 */ /* 0x000fea000183ffff */
.L_x_2112:
[----:B------:R-:W-:Y:S01]  /*69a0*/  ISETP.GE.AND P0, PT, R54, R57, PT ;  /* 0x000000393600720c */ /* 0x000fe20003f06270 */
[----:B------:R-:W-:-:S03]  /*69b0*/  ULDC UR5, c[0x0][0x26c] ;  /* 0x00009b0000057ab9 */ /* 0x000fc60000000800 */
[----:B------:R-:W-:-:S13]  /*69c0*/  ISETP.GE.OR P0, PT, R54, UR5, P0 ;  /* 0x0000000536007c0c */ /* 0x000fda0008706670 */
[----:B------:R-:W-:Y:S05]  /*69d0*/  @P0 BRA `(.L_x_2126) ;  /* 0x00000010003c0947 */ /* 0x000fea0003800000 */
[----:B------:R-:W0:Y:S01]  /*69e0*/  S2R R12, SR_CTAID.Y ;  /* 0x00000000000c7919 */ /* 0x000e220000002600 */
[----:B------:R-:W0:Y:S01]  /*69f0*/  LDC R13, c[0x0][0x238] ;  /* 0x00008e00ff0d7b82 */ /* 0x000e220000000800 */
[----:B------:R-:W-:Y:S01]  /*6a00*/  PRMT R14, R18, 0x9910, RZ ;  /* 0x00009910120e7816 */ /* 0x000fe200000000ff */
[----:B------:R-:W-:-:S03]  /*6a10*/  ULDC UR5, c[0x0][0x26c] ;  /* 0x00009b0000057ab9 */ /* 0x000fc60000000800 */
[----:B------:R-:W-:Y:S01]  /*6a20*/  ISETP.NE.AND P0, PT, R14, RZ, PT ;  /* 0x000000ff0e00720c */ /* 0x000fe20003f05270 */
[----:B0-----:R-:W-:Y:S01]  /*6a30*/  IMAD R12, R12, -0x3, R13 ;  /* 0xfffffffd0c0c7824 */ /* 0x001fe200078e020d */
[----:B------:R-:W-:-:S04]  /*6a40*/  SHF.L.U32 R13, R15, 0x2, RZ ;  /* 0x000000020f0d7819 */ /* 0x000fc800000006ff */
[----:B------:R-:W-:Y:S02]  /*6a50*/  ISETP.LT.OR P0, PT, R12, 0x3, !P0 ;  /* 0x000000030c00780c */ /* 0x000fe40004701670 */
[----:B------:R-:W-:-:S04]  /*6a60*/  SHF.R.S32.HI R12, RZ, 0x1f, R15 ;  /* 0x0000001fff0c7819 */ /* 0x000fc8000001140f */
[----:B------:R-:W-:-:S07]  /*6a70*/  SHF.L.U64.HI R12, R15, 0x2, R12 ;  /* 0x000000020f0c7819 */ /* 0x000fce000001020c */
.L_x_2130:
        /* <DEDUP_REMOVED lines=15> */
[----:B------:R-:W-:Y:S01]  /*6b70*/  PRMT R14, R55, 0x9910, RZ ;  /* 0x00009910370e7816 */ /* 0x000fe200000000ff */
[----:B------:R-:W-:Y:S01]  /*6b80*/  HFMA2.MMA R37, -RZ, RZ, 0, 0.0625 ;  /* 0x00002c00ff257435 */ /* 0x000fe200000001ff */
[----:B------:R-:W-:Y:S02]  /*6b90*/  MOV R29, 0x3400 ;  /* 0x00003400001d7802 */ /* 0x000fe40000000f00 */
[----:B------:R-:W-:Y:S02]  /*6ba0*/  ISETP.NE.AND P2, PT, R14, RZ, PT ;  /* 0x000000ff0e00720c */ /* 0x000fe40003f45270 */
[----:B------:R-:W-:Y:S02]  /*6bb0*/  MOV R45, 0x2400 ;  /* 0x00002400002d7802 */ /* 0x000fe40000000f00 */
[----:B------:R-:W-:Y:S02]  /*6bc0*/  ISETP.GE.AND P3, PT, R56, 0x2, PT ;  /* 0x000000023800780c */ /* 0x000fe40003f66270 */
[----:B--2---:R-:W-:-:S02]  /*6bd0*/  LOP3.LUT R14, R16, 0xc000c, RZ, 0xc0, !PT ;  /* 0x000c000c100e7812 */ /* 0x004fc400078ec0ff */
[----:B------:R-:W-:Y:S02]  /*6be0*/  SHF.R.U32.HI R20, RZ, 0x8, R16 ;  /* 0x00000008ff147819 */ /* 0x000fe40000011610 */
[C---:B------:R-:W-:Y:S02]  /*6bf0*/  LOP3.LUT R30, R16.reuse, 0x300030, RZ, 0xc0, !PT ;  /* 0x00300030101e7812 */ /* 0x040fe400078ec0ff */
[C---:B------:R-:W-:Y:S02]  /*6c00*/  LOP3.LUT R39, R16.reuse, 0xc000c0, RZ, 0xc0, !PT ;  /* 0x00c000c010277812 */ /* 0x040fe400078ec0ff */
[----:B------:R-:W-:Y:S02]  /*6c10*/  LOP3.LUT R22, R16, 0x30003, RZ, 0xc0, !PT ;  /* 0x0003000310167812 */ /* 0x000fe400078ec0ff */
[----:B------:R-:W-:Y:S02]  /*6c20*/  LOP3.LUT R25, R18, 0xc000c, RZ, 0xc0, !PT ;  /* 0x000c000c12197812 */ /* 0x000fe400078ec0ff */
[----:B------:R-:W-:-:S02]  /*6c30*/  LOP3.LUT R15, R17, 0xc000c, RZ, 0xc0, !PT ;  /* 0x000c000c110f7812 */ /* 0x000fc400078ec0ff */
[----:B------:R-:W-:Y:S02]  /*6c40*/  SHF.R.U32.HI R16, RZ, 0x8, R17 ;  /* 0x00000008ff107819 */ /* 0x000fe40000011611 */
[C---:B------:R-:W-:Y:S02]  /*6c50*/  LOP3.LUT R31, R17.reuse, 0x300030, RZ, 0xc0, !PT ;  /* 0x00300030111f7812 */ /* 0x040fe400078ec0ff */
[C---:B------:R-:W-:Y:S02]  /*6c60*/  LOP3.LUT R38, R17.reuse, 0xc000c0, RZ, 0xc0, !PT ;  /* 0x00c000c011267812 */ /* 0x040fe400078ec0ff */
[----:B------:R-:W-:Y:S02]  /*6c70*/  LOP3.LUT R21, R17, 0x30003, RZ, 0xc0, !PT ;  /* 0x0003000311157812 */ /* 0x000fe400078ec0ff */
[----:B------:R-:W-:Y:S02]  /*6c80*/  SHF.R.U32.HI R17, RZ, 0x8, R18 ;  /* 0x00000008ff117819 */ /* 0x000fe40000011612 */
[----:B------:R-:W-:-:S02]  /*6c90*/  LOP3.LUT R33, R18, 0x300030, RZ, 0xc0, !PT ;  /* 0x0030003012217812 */ /* 0x000fc400078ec0ff */
[C---:B------:R-:W-:Y:S02]  /*6ca0*/  LOP3.LUT R40, R18.reuse, 0xc000c0, RZ, 0xc0, !PT ;  /* 0x00c000c012287812 */ /* 0x040fe400078ec0ff */
        /* <DEDUP_REMOVED lines=129> */
.L_x_2128:
        /* <DEDUP_REMOVED lines=46> */
.L_x_2129:
        /* <DEDUP_REMOVED lines=44> */
.L_x_2127:
[----:B------:R-:W-:Y:S01]  /*7a60*/  IADD3 R54, R54, 0x10, RZ ;  /* 0x0000001036367810 */ /* 0x000fe20007ffe0ff */
[----:B------:R-:W-:Y:S01]  /*7a70*/  UIADD3 UR4, UR4, 0x20, URZ ;  /* 0x0000002004047890 */ /* 0x000fe2000fffe03f */
[----:B------:R-:W-:Y:S02]  /*7a80*/  IADD3 R2, P3, R2, R13, RZ ;  /* 0x0000000d02027210 */ /* 0x000fe40007f7e0ff */
[C---:B------:R-:W-:Y:S02]  /*7a90*/  ISETP.GE.AND P2, PT, R54.reuse, UR5, PT ;  /* 0x0000000536007c0c */ /* 0x040fe4000bf46270 */
[----:B------:R-:W-:Y:S02]  /*7aa0*/  ISETP.LT.AND P4, PT, R54, R57, PT ;  /* 0x000000393600720c */ /* 0x000fe40003f81270 */
[----:B------:R-:W-:-:S11]  /*7ab0*/  IADD3.X R3, R3, R12, RZ, P3, !PT ;  /* 0x0000000c03037210 */ /* 0x000fd60001ffe4ff */
[----:B------:R-:W-:Y:S05]  /*7ac0*/  @!P2 BRA P4, `(.L_x_2130) ;  /* 0xffffffec00eca947 */ /* 0x000fea000203ffff */
.L_x_2126:
[----:B------:R-:W-:Y:S05]  /*7ad0*/  @!P1 EXIT ;  /* 0x000000000000994d */ /* 0x000fea0003800000 */
[----:B------:R-:W0:Y:S01]  /*7ae0*/  S2R R0, SR_CTAID.X ;  /* 0x0000000000007919 */ /* 0x000e220000002500 */
[----:B------:R-:W1:Y:S01]  /*7af0*/  S2UR UR4, SR_CTAID.Y ;  /* 0x00000000000479c3 */ /* 0x000e620000002600 */
[----:B------:R-:W0:Y:S07]  /*7b00*/  S2R R11, SR_TID.X ;  /* 0x00000000000b7919 */ /* 0x000e2e0000002100 */
[----:B------:R-:W2:Y:S08]  /*7b10*/  LDC R16, c[0x0][0x23c] ;  /* 0x00008f00ff107b82 */ /* 0x000eb00000000800 */
[----:B------:R-:W3:Y:S01]  /*7b20*/  LDC.64 R2, c[0x0][0x230] ;  /* 0x00008c00ff027b82 */ /* 0x000ee20000000a00 */
        /* <DEDUP_REMOVED lines=11> */
[----:B------:R-:W-:Y:S02]  /*7be0*/  MOV R14, R14 ;  /* 0x0000000e000e7202 */ /* 0x000fe40000000f00 */
[----:B------:R-:W-:-:S07]  /*7bf0*/  MOV R15, R5 ;  /* 0x00000005000f7202 */ /* 0x000fce0000000f00 */
.L_x_2134:
[----:B------:R-:W0:Y:S02]  /*7c00*/  LDS R4, [R14] ;  /* 0x000000000e047984 */ /* 0x000e240000000800 */
[----:B0-----:R-:W-:-:S06]  /*7c10*/  HADD2 R5, R4, R15 ;  /* 0x0000000f04057230 */ /* 0x001fcc0000000000 */
[----:B------:R-:W0:Y:S02]  /*7c20*/  ATOMS.CAST.SPIN R5, [R14], R4, R5 ;  /* 0x000000040e05738d */ /* 0x000e240001800005 */
[----:B0-----:R-:W-:-:S13]  /*7c30*/  ISETP.EQ.U32.AND P0, PT, R5, 0x1, PT ;  /* 0x000000010500780c */ /* 0x001fda0003f02070 */
[----:B------:R-:W-:Y:S05]  /*7c40*/  @!P0 BRA `(.L_x_2134) ;  /* 0xfffffffc00ec8947 */ /* 0x000fea000383ffff */
[----:B------:R-:W-:Y:S05]  /*7c50*/  BRA `(.L_x_2132) ;  /* 0x00000000000c7947 */ /* 0x000fea0003800000 */
.L_x_2133:
[----:B------:R-:W2:Y:S02]  /*7c60*/  LD.E R0, desc[UR6][R12.64] ;  /* 0x000000060c007980 */ /* 0x000ea4000c101900 */
[----:B--2---:R-:W-:-:S05]  /*7c70*/  IADD3 R5, R5, R0, RZ ;  /* 0x0000000005057210 */ /* 0x004fca0007ffe0ff */
[----:B------:R0:W-:Y:S02]  /*7c80*/  ST.E desc[UR6][R12.64], R5 ;  /* 0x000000050c007985 */ /* 0x0001e4000c101906 */
.L_x_2132:
[----:B------:R-:W-:Y:S05]  /*7c90*/  BSYNC B0 ;  /* 0x0000000000007941 */ /* 0x000fea0003800000 */
.L_x_2131:
[----:B------:R1:W-:Y:S01]  /*7ca0*/  ATOM.E.ADD.F16x2.RN.STRONG.GPU P0, RZ, desc[UR6][R12.64+0x4], R6 ;  /* 0x000004060cff79a2 */ /* 0x0003e2000810e1c6 */
[----:B------:R-:W-:Y:S04]  /*7cb0*/  BSSY B0, `(.L_x_2135) ;  /* 0x000000e000007945 */ /* 0x000fe80003800000 */
[----:B-1----:R-:W-:Y:S05]  /*7cc0*/  @P0 BRA `(.L_x_2136) ;  /* 0x0000000000300947 */ /* 0x002fea0003800000 */
[----:B------:R-:W1:Y:S02]  /*7cd0*/  QSPC.E.S P0, RZ, [R12+0x4] ;  /* 0x000004000cff73aa */ /* 0x000e640000000500 */
[----:B-1----:R-:W-:Y:S05]  /*7ce0*/  @!P0 BRA `(.L_x_2137) ;  /* 0x00000000001c8947 */ /* 0x002fea0003800000 */
[----:B0-----:R-:W-:-:S07]  /*7cf0*/  MOV R12, R12 ;  /* 0x0000000c000c7202 */ /* 0x001fce0000000f00 */
.L_x_2138:
[----:B------:R-:W0:Y:S02]  /*7d00*/  LDS R4, [R12+0x4] ;  /* 0x000004000c047984 */ /* 0x000e240000000800 */
[----:B0-----:R-:W-:-:S10]  /*7d10*/  HFMA2.MMA R5, R4, 1, 1, R6 ;  /* 0x3c003c0004057835 */ /* 0x001fd40000000006 */
[----:B------:R-:W0:Y:S02]  /*7d20*/  ATOMS.CAST.SPIN R5, [R12+0x4], R4, R5 ;  /* 0x000004040c05738d */ /* 0x000e240001800005 */
[----:B0-----:R-:W-:-:S13]  /*7d30*/  ISETP.EQ.U32.AND P0, PT, R5, 0x1, PT ;  /* 0x000000010500780c */ /* 0x001fda0003f02070 */
[----:B------:R-:W-:Y:S05]  /*7d40*/  @!P0 BRA `(.L_x_2138) ;  /* 0xfffffffc00ec8947 */ /* 0x000fea000383ffff */
[----:B------:R-:W-:Y:S05]  /*7d50*/  BRA `(.L_x_2136) ;  /* 0x00000000000c7947 */ /* 0x000fea0003800000 */
.L_x_2137:
[----:B------:R-:W0:Y:S02]  /*7d60*/  LD.E R0, desc[UR6][R12.64+0x4] ;  /* 0x000004060c007980 */ /* 0x000e24000c101900 */
[----:B0-----:R-:W-:-:S05]  /*7d70*/  IADD3 R5, R6, R0, RZ ;  /* 0x0000000006057210 */ /* 0x001fca0007ffe0ff */
[----:B------:R1:W-:Y:S02]  /*7d80*/  ST.E desc[UR6][R12.64+0x4], R5 ;  /* 0x000004050c007985 */ /* 0x0003e4000c101906 */
.L_x_2136:
[----:B------:R-:W-:Y:S05]  /*7d90*/  BSYNC B0 ;  /* 0x0000000000007941 */ /* 0x000fea0003800000 */
.L_x_2135:
        /* <DEDUP_REMOVED lines=12> */
.L_x_2142:
[----:B------:R-:W0:Y:S02]  /*7e60*/  LDS R6, [R12] ;  /* 0x000000000c067984 */ /* 0x000e240000000800 */
[----:B0-----:R-:W-:-:S06]  /*7e70*/  HADD2 R7, R6, R13 ;  /* 0x0000000d06077230 */ /* 0x001fcc0000000000 */
[----:B------:R-:W0:Y:S02]  /*7e80*/  ATOMS.CAST.SPIN R7, [R12], R6, R7 ;  /* 0x000000060c07738d */ /* 0x000e240001800007 */
[----:B0-----:R-:W-:-:S13]  /*7e90*/  ISETP.EQ.U32.AND P0, PT, R7, 0x1, PT ;  /* 0x000000010700780c */ /* 0x001fda0003f02070 */
[----:B------:R-:W-:Y:S05]  /*7ea0*/  @!P0 BRA `(.L_x_2142) ;  /* 0xfffffffc00ec8947 */ /* 0x000fea000383ffff */
[----:B------:R-:W-:Y:S05]  /*7eb0*/  BRA `(.L_x_2140) ;  /* 0x00000000000c7947 */ /* 0x000fea0003800000 */
.L_x_2141:
[----:B------:R-:W2:Y:S02]  /*7ec0*/  LD.E R0, desc[UR6][R4.64] ;  /* 0x0000000604007980 */ /* 0x000ea4000c101900 */
[----:B--2---:R-:W-:-:S05]  /*7ed0*/  IADD3 R7, R7, R0, RZ ;  /* 0x0000000007077210 */ /* 0x004fca0007ffe0ff */
[----:B------:R0:W-:Y:S02]  /*7ee0*/  ST.E desc[UR6][R4.64], R7 ;  /* 0x0000000704007985 */ /* 0x0001e4000c101906 */
.L_x_2140:
[----:B------:R-:W-:Y:S05]  /*7ef0*/  BSYNC B0 ;  /* 0x0000000000007941 */ /* 0x000fea0003800000 */
.L_x_2139:
[----:B------:R1:W-:Y:S01]  /*7f00*/  ATOM.E.ADD.F16x2.RN.STRONG.GPU P0, RZ, desc[UR6][R4.64+0x4], R8 ;  /* 0x0000040804ff79a2 */ /* 0x0003e2000810e1c6 */
[----:B------:R-:W-:Y:S04]  /*7f10*/  BSSY B0, `(.L_x_2143) ;  /* 0x000000e000007945 */ /* 0x000fe80003800000 */
[----:B-1----:R-:W-:Y:S05]  /*7f20*/  @P0 BRA `(.L_x_2144) ;  /* 0x0000000000300947 */ /* 0x002fea0003800000 */
[----:B------:R-:W1:Y:S02]  /*7f30*/  QSPC.E.S P0, RZ, [R4+0x4] ;  /* 0x0000040004ff73aa */ /* 0x000e640000000500 */
[----:B-1----:R-:W-:Y:S05]  /*7f40*/  @!P0 BRA `(.L_x_2145) ;  /* 0x00000000001c8947 */ /* 0x002fea0003800000 */
[----:B0-----:R-:W-:-:S07]  /*7f50*/  MOV R4, R4 ;  /* 0x0000000400047202 */ /* 0x001fce0000000f00 */
.L_x_2146:
[----:B------:R-:W0:Y:S02]  /*7f60*/  LDS R6, [R4+0x4] ;  /* 0x0000040004067984 */ /* 0x000e240000000800 */
[----:B0-----:R-:W-:-:S10]  /*7f70*/  HFMA2.MMA R7, R6, 1, 1, R8 ;  /* 0x3c003c0006077835 */ /* 0x001fd40000000008 */
[----:B------:R-:W0:Y:S02]  /*7f80*/  ATOMS.CAST.SPIN R7, [R4+0x4], R6, R7 ;  /* 0x000004060407738d */ /* 0x000e240001800007 */
[----:B0-----:R-:W-:-:S13]  /*7f90*/  ISETP.EQ.U32.AND P0, PT, R7, 0x1, PT ;  /* 0x000000010700780c */ /* 0x001fda0003f02070 */
[----:B------:R-:W-:Y:S05]  /*7fa0*/  @!P0 BRA `(.L_x_2146) ;  /* 0xfffffffc00ec8947 */ /* 0x000fea000383ffff */
[----:B------:R-:W-:Y:S05]  /*7fb0*/  BRA `(.L_x_2144) ;  /* 0x00000000000c7947 */ /* 0x000fea0003800000 */
.L_x_2145:
[----:B------:R-:W0:Y:S02]  /*7fc0*/  LD.E R0, desc[UR6][R4.64+0x4] ;  /* 0x0000040604007980 */ /* 0x000e24000c101900 */
[----:B0-----:R-:W-:-:S05]  /*7fd0*/  IADD3 R7, R8, R0, RZ ;  /* 0x0000000008077210 */ /* 0x001fca0007ffe0ff */
[----:B------:R1:W-:Y:S02]  /*7fe0*/  ST.E desc[UR6][R4.64+0x4], R7 ;  /* 0x0000040704007985 */ /* 0x0003e4000c101906 */
.L_x_2144:
[----:B------:R-:W-:Y:S05]  /*7ff0*/  BSYNC B0 ;  /* 0x0000000000007941 */ /* 0x000fea0003800000 */
.L_x_2143:
[----:B------:R-:W-:-:S13]  /*8000*/  ISETP.NE.AND P0, PT, R56, 0x2, PT ;  /* 0x000000023800780c */ /* 0x000fda0003f05270 */
[----:B------:R-:W-:Y:S05]  /*8010*/  @!P0 EXIT ;  /* 0x000000000000894d */ /* 0x000fea0003800000 */
[----:B------:R-:W-:-:S05]  /*8020*/  IADD3 R11, R11, R16, RZ ;  /* 0x000000100b0b7210 */ /* 0x000fca0007ffe0ff */
[----:B------:R-:W-:-:S05]  /*8030*/  IMAD.WIDE R2, R11, 0x2, R2 ;  /* 0x000000020b027825 */ /* 0x000fca00078e0202 */
[----:B------:R2:W-:Y:S01]  /*8040*/  ATOM.E.ADD.F16x2.RN.STRONG.GPU P0, RZ, desc[UR6][R2.64], R9 ;  /* 0x0000000902ff79a2 */ /* 0x0005e2000810e1c6 */
[----:B------:R-:W-:Y:S04]  /*8050*/  BSSY B0, `(.L_x_2147) ;  /* 0x000000f000007945 */ /* 0x000fe80003800000 */
[----:B--2---:R-:W-:Y:S05]  /*8060*/  @P0 BRA `(.L_x_2148) ;  /* 0x0000000000340947 */ /* 0x004fea0003800000 */
[----:B------:R-:W2:Y:S02]  /*8070*/  QSPC.E.S P0, RZ, [R2] ;  /* 0x0000000002ff73aa */ /* 0x000ea40000000500 */
[----:B--2---:R-:W-:Y:S05]  /*8080*/  @!P0 BRA `(.L_x_2149) ;  /* 0x0000000000208947 */ /* 0x004fea0003800000 */
[----:B01----:R-:W-:-:S04]  /*8090*/  MOV R4, R2 ;  /* 0x0000000200047202 */ /* 0x003fc80000000f00 */
[----:B------:R-:W-:-:S07]  /*80a0*/  MOV R4, R4 ;  /* 0x0000000400047202 */ /* 0x000fce0000000f00 */
.L_x_2150:
[----:B------:R-:W0:Y:S02]  /*80b0*/  LDS R6, [R4] ;  /* 0x0000000004067984 */ /* 0x000e240000000800 */
[----:B0-----:R-:W-:-:S06]  /*80c0*/  HADD2 R7, R6, R9 ;  /* 0x0000000906077230 */ /* 0x001fcc0000000000 */
[----:B------:R-:W0:Y:S02]  /*80d0*/  ATOMS.CAST.SPIN R7, [R4], R6, R7 ;  /* 0x000000060407738d */ /* 0x000e240001800007 */
[----:B0-----:R-:W-:-:S13]  /*80e0*/  ISETP.EQ.U32.AND P0, PT, R7, 0x1, PT ;  /* 0x000000010700780c */ /* 0x001fda0003f02070 */
[----:B------:R-:W-:Y:S05]  /*80f0*/  @!P0 BRA `(.L_x_2150) ;  /* 0xfffffffc00ec8947 */ /* 0x000fea000383ffff */
[----:B------:R-:W-:Y:S05]  /*8100*/  BRA `(.L_x_2148) ;  /* 0x00000000000c7947 */ /* 0x000fea0003800000 */
.L_x_2149:
[----:B------:R-:W0:Y:S02]  /*8110*/  LD.E R0, desc[UR6][R2.64] ;  /* 0x0000000602007980 */ /* 0x000e24000c101900 */
[----:B01----:R-:W-:-:S05]  /*8120*/  IADD3 R5, R9, R0, RZ ;  /* 0x0000000009057210 */ /* 0x003fca0007ffe0ff */
[----:B------:R2:W-:Y:S02]  /*8130*/  ST.E desc[UR6][R2.64], R5 ;  /* 0x0000000502007985 */ /* 0x0005e4000c101906 */
.L_x_2148:
[----:B------:R-:W-:Y:S05]  /*8140*/  BSYNC B0 ;  /* 0x0000000000007941 */ /* 0x000fea0003800000 */
.L_x_2147:
[----:B------:R3:W-:Y:S02]  /*8150*/  ATOM.E.ADD.F16x2.RN.STRONG.GPU P0, RZ, desc[UR6][R2.64+0x4], R10 ;  /* 0x0000040a02ff79a2 */ /* 0x0007e4000810e1c6 */
[----:B---3--:R-:W-:Y:S05]  /*8160*/  @P0 EXIT ;  /* 0x000000000000094d */ /* 0x008fea0003800000 */
[----:B------:R-:W3:Y:S02]  /*8170*/  QSPC.E.S P0, RZ, [R2+0x4] ;  /* 0x0000040002ff73aa */ /* 0x000ee40000000500 */
[----:B---3--:R-:W-:Y:S05]  /*8180*/  @!P0 BRA `(.L_x_2151) ;  /* 0x00000000001c8947 */ /* 0x008fea0003800000 */
[----:B--2---:R-:W-:-:S07]  /*8190*/  MOV R2, R2 ;  /* 0x0000000200027202 */ /* 0x004fce0000000f00 */
.L_x_2152:
[----:B01----:R-:W0:Y:S02]  /*81a0*/  LDS R4, [R2+0x4] ;  /* 0x0000040002047984 */ /* 0x003e240000000800 */
[----:B0-----:R-:W-:-:S10]  /*81b0*/  HFMA2.MMA R5, R4, 1, 1, R10 ;  /* 0x3c003c0004057835 */ /* 0x001fd4000000000a */
[----:B------:R-:W0:Y:S02]  /*81c0*/  ATOMS.CAST.SPIN R5, [R2+0x4], R4, R5 ;  /* 0x000004040205738d */ /* 0x000e240001800005 */
[----:B0-----:R-:W-:-:S13]  /*81d0*/  ISETP.EQ.U32.AND P0, PT, R5, 0x1, PT ;  /* 0x000000010500780c */ /* 0x001fda0003f02070 */
[----:B------:R-:W-:Y:S05]  /*81e0*/  @!P0 BRA `(.L_x_2152) ;  /* 0xfffffffc00ec8947 */ /* 0x000fea000383ffff */
[----:B------:R-:W-:Y:S05]  /*81f0*/  EXIT ;  /* 0x000000000000794d */ /* 0x000fea0003800000 */
.L_x_2151:
[----:B------:R-:W0:Y:S02]  /*8200*/  LD.E R0, desc[UR6][R2.64+0x4] ;  /* 0x0000040602007980 */ /* 0x000e24000c101900 */
[----:B012---:R-:W-:-:S05]  /*8210*/  IADD3 R5, R10, R0, RZ ;  /* 0x000000000a057210 */ /* 0x007fca0007ffe0ff */
[----:B------:R-:W-:Y:S01]  /*8220*/  ST.E desc[UR6][R2.64+0x4], R5 ;  /* 0x0000040502007985 */ /* 0x000fe2000c101906 */
[----:B------:R-:W-:Y:S05]  /*8230*/  EXIT ;  /* 0x000000000000794d */ /* 0x000fea0003800000 */
.L_x_2153:
        /* <DEDUP_REMOVED lines=12> */
.L_x_5209:


//--------------------- .text._Z23gemm_half_q_half_kernelILi3ELi172ELb1ELb0ELi64EEvPK6__halfPKjS4_S2_PS0_iiiiPKtS7_iiiiiibS2_i --------------------------
	.section	.text._Z23gemm_half_q_half_kernelILi3ELi172ELb1ELb0ELi64EEvPK6__halfPKjS4_S2_PS0_iiiiPKtS7_iiiiiibS2_i,"ax",@progbits
	.align	128
        .global         _Z23gemm_half_q_half_kernelILi3ELi172ELb1ELb0ELi64EEvPK6__halfPKjS4_S2_PS0_iiiiPKtS7_iiiiiibS2_i
        .type           _Z23gemm_half_q_half_kernelILi3ELi172ELb1ELb0ELi64EEvPK6__halfPKjS4_S2_PS0_iiiiPKtS7_iiiiiibS2_i,@function
        .size           _Z23gemm_half_q_half_kernelILi3ELi172ELb1ELb0ELi64EEvPK6__halfPKjS4_S2_PS0_iiiiPKtS7_iiiiiibS2_i,(.L_x_5210 - _Z23gemm_half_q_half_kernelILi3ELi172ELb1ELb0ELi64EEvPK6__halfPKjS4_S2_PS0_iiiiPKtS7_iiiiiibS2_i)
        .other          _Z23gemm_half_q_half_kernelILi3ELi172ELb1ELb0ELi64EEvPK6__halfPKjS4_S2_PS0_iiiiPKtS7_iiiiiibS2_i,@"STO_CUDA_ENTRY STV_DEFAULT"
_Z23gemm_half_q_half_kernelILi3ELi172ELb1ELb0ELi64EEvPK6__halfPKjS4_S2_PS0_iiiiPKtS7_iiiiiibS2_i:
.text._Z23gemm_half_q_half_kernelILi3ELi172ELb1ELb0ELi64EEvPK6__halfPKjS4_S2_PS0_iiiiPKtS7_iiiiiibS2_i:
        /* <DEDUP_REMOVED lines=37> */
.L_x_2154:
        /* <DEDUP_REMOVED lines=29> */
.L_x_2159:
[----:B0-----:R-:W-:-:S04]  /*0420*/  IMAD R6, R0, 0x3, R21 ;  /* 0x0000000300067824 */ /* 0x001fc800078e0215 */
[CC--:B------:R-:W-:Y:S01]  /*0430*/  IMAD R7, R6.reuse, R5.reuse, RZ ;  /* 0x0000000506077224 */ /* 0x0c0fe200078e02ff */
[C---:B------:R-:W-:Y:S02]  /*0440*/  IADD3 R8, R6.reuse, 0x1, RZ ;  /* 0x0000000106087810 */ /* 0x040fe40007ffe0ff */
        /* <DEDUP_REMOVED lines=34> */
.L_x_2158:
[----:B0-----:R-:W-:-:S04]  /*0670*/  IADD3 R6, R11, -R21, RZ ;  /* 0x800000150b067210 */ /* 0x001fc80007ffe0ff */
[----:B------:R-:W-:-:S13]  /*0680*/  ISETP.GT.AND P2, PT, R6, 0x1, PT ;  /* 0x000000010600780c */ /* 0x000fda0003f44270 */
[----:B------:R-:W-:Y:S05]  /*0690*/  @!P2 BRA `(.L_x_2160) ;  /* 0x000000000054a947 */ /* 0x000fea0003800000 */
[----:B------:R-:W-:Y:S01]  /*06a0*/  IMAD R6, R0, 0x3, R21 ;  /* 0x0000000300067824 */ /* 0x000fe200078e0215 */
[----:B------:R-:W-:-:S04]  /*06b0*/  ULDC.64 UR4, c[0x0][0x210] ;  /* 0x0000840000047ab9 */ /* 0x000fc80000000a00 */
        /* <DEDUP_REMOVED lines=19> */
.L_x_2160:
[----:B------:R-:W-:-:S13]  /*07f0*/  ISETP.LT.OR P0, PT, R21, R11, P0 ;  /* 0x0000000b1500720c */ /* 0x000fda0000701670 */
[----:B------:R-:W-:Y:S05]  /*0800*/  @!P0 BRA `(.L_x_2156) ;  /* 0x0000000400808947 */ /* 0x000fea0003800000 */
[----:B0-----:R-:W-:Y:S01]  /*0810*/  IMAD R6, R0, 0x3, R21 ;  /* 0x0000000300067824 */ /* 0x001fe200078e0215 */
[----:B------:R-:W-:-:S03]  /*0820*/  ULDC.64 UR4, c[0x0][0x210] ;  /* 0x0000840000047ab9 */ /* 0x000fc60000000a00 */
        /* <DEDUP_REMOVED lines=10> */
.L_x_2157:
        /* <DEDUP_REMOVED lines=10> */
.L_x_2162:
        /* <DEDUP_REMOVED lines=17> */
[----:B------:R-:W-:Y:S01]  /*0a80*/  LEA.HI.X.SX32 R2, R2, R29, 0x1, P5 ;  /* 0x0000001d02027211 */ /* 0x000fe200028f0eff */
        /* <DEDUP_REMOVED lines=19> */
.L_x_2161:
        /* <DEDUP_REMOVED lines=24> */
.L_x_2163:
[----:B------:R-:W-:-:S13]  /*0d40*/  ISETP.LT.OR P0, PT, R21, R11, P0 ;  /* 0x0000000b1500720c */ /* 0x000fda0000701670 */
[----:B------:R-:W-:Y:S05]  /*0d50*/  @!P0 BRA `(.L_x_2156) ;  /* 0x00000000002c8947 */ /* 0x000fea0003800000 */
[----:B------:R-:W-:Y:S01]  /*0d60*/  IMAD R2, R0, 0x3, R21 ;  /* 0x0000000300027824 */ /* 0x000fe200078e0215 */
[----:B------:R-:W-:-:S03]  /*0d70*/  ULDC.64 UR4, c[0x0][0x210] ;  /* 0x0000840000047ab9 */ /* 0x000fc60000000a00 */
[----:B------:R-:W-:-:S05]  /*0d80*/  IMAD R2, R2, R5, RZ ;  /* 0x0000000502027224 */ /* 0x000fca00078e02ff */
[----:B------:R-:W-:-:S04]  /*0d90*/  IADD3 R5, P0, R27, R2, RZ ;  /* 0x000000021b057210 */ /* 0x000fc80007f1e0ff */
[----:B------:R-:W-:Y:S02]  /*0da0*/  LEA.HI.X.SX32 R2, R2, R29, 0x1, P0 ;  /* 0x0000001d02027211 */ /* 0x000fe400000f0eff */
[----:B01----:R-:W-:-:S04]  /*0db0*/  LEA R6, P0, R5, UR4, 0x1 ;  /* 0x0000000405067c11 */ /* 0x003fc8000f8008ff */
[----:B------:R-:W-:-:S05]  /*0dc0*/  LEA.HI.X R7, R5, UR5, R2, 0x1, P0 ;  /* 0x0000000505077c11 */ /* 0x000fca00080f0c02 */
[----:B------:R-:W2:Y:S01]  /*0dd0*/  LDG.E.U16.CONSTANT R6, desc[UR6][R6.64] ;  /* 0x0000000606067981 */ /* 0x000ea2000c1e9500 */
[----:B------:R-:W-:-:S04]  /*0de0*/  LEA R2, R21, R26, 0x7 ;  /* 0x0000001a15027211 */ /* 0x000fc800078e38ff */
[----:B------:R-:W-:-:S05]  /*0df0*/  LEA R3, R3, R2, 0x1 ;  /* 0x0000000203037211 */ /* 0x000fca00078e08ff */
[----:B--2---:R2:W-:Y:S02]  /*0e00*/  STS.U16 [R3], R6 ;  /* 0x0000000603007388 */ /* 0x0045e40000000400 */
.L_x_2156:
[----:B------:R-:W-:Y:S05]  /*0e10*/  BSYNC B0 ;  /* 0x0000000000007941 */ /* 0x000fea0003800000 */
.L_x_2155:
[----:B------:R-:W-:Y:S02]  /*0e20*/  ULDC UR4, c[0x0][0x23c] ;  /* 0x00008f0000047ab9 */ /* 0x000fe40000000800 */
[----:B0-----:R-:W-:-:S04]  /*0e30*/  MOV R23, UR4 ;  /* 0x0000000400177c02 */ /* 0x001fc80008000f00 */
[----:B------:R-:W-:-:S13]  /*0e40*/  ISETP.GE.AND P0, PT, R4, R23, PT ;  /* 0x000000170400720c */ /* 0x000fda0003f06270 */
[----:B------:R-:W-:Y:S05]  /*0e50*/  @P0 EXIT ;  /* 0x000000000000094d */ /* 0x000fea0003800000 */
[----:B------:R-:W0:Y:S02]  /*0e60*/  LDC.U8 R2, c[0x0][0x270] ;  /* 0x00009c00ff027b82 */ /* 0x000e240000000000 */
[----:B0-----:R-:W-:-:S04]  /*0e70*/  PRMT R2, R2, 0x8880, RZ ;  /* 0x0000888002027816 */ /* 0x001fc800000000ff */
        /* <DEDUP_REMOVED lines=8> */
[----:B------:R-:W0:Y:S01]  /*0f00*/  LDC.64 R18, c[0x0][0x230] ;  /* 0x00008c00ff127b82 */ /* 0x000e220000000a00 */
[----:B------:R-:W-:Y:S02]  /*0f10*/  PLOP3.LUT P0, PT, PT, PT, PT, 0x8, 0x0 ;  /* 0x000000000000781c */ /* 0x000fe40003f0e170 */
[----:B------:R-:W-:-:S11]  /*0f20*/  IADD3 R20, R11, -0x3, RZ ;  /* 0xfffffffd0b147810 */ /* 0x000fd60007ffe0ff */
.L_x_2166:
[----:B---3--:R-:W-:Y:S01]  /*0f30*/  IMAD R2, R0, 0x3, R5 ;  /* 0x0000000300027824 */ /* 0x008fe200078e0205 */
[----:B------:R-:W-:-:S03]  /*0f40*/  IADD3 R5, R5, 0x4, RZ ;  /* 0x0000000405057810 */ /* 0x000fc60007ffe0ff */
[CCC-:B-12---:R-:W-:Y:S01]  /*0f50*/  IMAD R3, R2.reuse, R23.reuse, R4.reuse ;  /* 0x0000001702037224 */ /* 0x1c6fe200078e0204 */
[C---:B------:R-:W-:Y:S02]  /*0f60*/  IADD3 R6, R2.reuse, 0x1, RZ ;  /* 0x0000000102067810 */ /* 0x040fe40007ffe0ff */
[C---:B------:R-:W-:Y:S02]  /*0f70*/  IADD3 R8, R2.reuse, 0x2, RZ ;  /* 0x0000000202087810 */ /* 0x040fe40007ffe0ff */
[----:B------:R-:W-:Y:S01]  /*0f80*/  IADD3 R14, R2, 0x3, RZ ;  /* 0x00000003020e7810 */ /* 0x000fe20007ffe0ff */
[-CC-:B------:R-:W-:Y:S01]  /*0f90*/  IMAD R7, R6, R23.reuse, R4.reuse ;  /* 0x0000001706077224 */ /* 0x180fe200078e0204 */
        /* <DEDUP_REMOVED lines=12> */
.L_x_2165:
[----:B---3--:R-:W-:-:S04]  /*1060*/  IADD3 R2, R11, -R5, RZ ;  /* 0x800000050b027210 */ /* 0x008fc80007ffe0ff */
[----:B------:R-:W-:-:S13]  /*1070*/  ISETP.GT.AND P2, PT, R2, 0x1, PT ;  /* 0x000000010200780c */ /* 0x000fda0003f44270 */
[----:B------:R-:W-:Y:S05]  /*1080*/  @!P2 BRA `(.L_x_2167) ;  /* 0x00000000002ca947 */ /* 0x000fea0003800000 */
[----:B-12---:R-:W0:Y:S01]  /*1090*/  LDC.64 R6, c[0x0][0x230] ;  /* 0x00008c00ff067b82 */ /* 0x006e220000000a00 */
[----:B------:R-:W-:Y:S01]  /*10a0*/  IMAD R2, R0, 0x3, R5 ;  /* 0x0000000300027824 */ /* 0x000fe200078e0205 */
[----:B------:R-:W-:Y:S02]  /*10b0*/  PLOP3.LUT P0, PT, PT, PT, PT, 0x8, 0x0 ;  /* 0x000000000000781c */ /* 0x000fe40003f0e170 */
[----:B------:R-:W-:Y:S01]  /*10c0*/  IADD3 R5, R5, 0x2, RZ ;  /* 0x0000000205057810 */ /* 0x000fe20007ffe0ff */
[C---:B------:R-:W-:Y:S01]  /*10d0*/  IMAD R3, R2.reuse, R23, R4 ;  /* 0x0000001702037224 */ /* 0x040fe200078e0204 */
[----:B------:R-:W-:-:S05]  /*10e0*/  IADD3 R8, R2, 0x1, RZ ;  /* 0x0000000102087810 */ /* 0x000fca0007ffe0ff */
[----:B------:R-:W-:Y:S02]  /*10f0*/  IMAD R15, R8, R23, R4 ;  /* 0x00000017080f7224 */ /* 0x000fe400078e0204 */
[----:B0-----:R-:W-:-:S04]  /*1100*/  IMAD.WIDE R2, R3, 0x2, R6 ;  /* 0x0000000203027825 */ /* 0x001fc800078e0206 */
[----:B------:R-:W-:Y:S01]  /*1110*/  IMAD.WIDE R6, R15, 0x2, R6 ;  /* 0x000000020f067825 */ /* 0x000fe200078e0206 */
[----:B------:R0:W-:Y:S04]  /*1120*/  STG.E.64 desc[UR6][R2.64], RZ ;  /* 0x000000ff02007986 */ /* 0x0001e8000c101b06 */
[----:B------:R0:W-:Y:S02]  /*1130*/  STG.E.64 desc[UR6][R6.64], RZ ;  /* 0x000000ff06007986 */ /* 0x0001e4000c101b06 */
.L_x_2167:
[----:B------:R-:W-:-:S13]  /*1140*/  ISETP.LT.OR P0, PT, R5, R11, P0 ;  /* 0x0000000b0500720c */ /* 0x000fda0000701670 */
[----:B012---:R-:W0:Y:S01]  /*1150*/  @P0 LDC.64 R2, c[0x0][0x230] ;  /* 0x00008c00ff020b82 */ /* 0x007e220000000a00 */
[----:B------:R-:W-:-:S04]  /*1160*/  @P0 IMAD R0, R0, 0x3, R5 ;  /* 0x0000000300000824 */ /* 0x000fc800078e0205 */
[----:B------:R-:W-:-:S04]  /*1170*/  @P0 IMAD R5, R0, R23, R4 ;  /* 0x0000001700050224 */ /* 0x000fc800078e0204 */
[----:B0-----:R-:W-:-:S05]  /*1180*/  @P0 IMAD.WIDE R2, R5, 0x2, R2 ;  /* 0x0000000205020825 */ /* 0x001fca00078e0202 */
[----:B------:R0:W-:Y:S02]  /*1190*/  @P0 STG.E.64 desc[UR6][R2.64], RZ ;  /* 0x000000ff02000986 */ /* 0x0001e4000c101b06 */
.L_x_2164:
[----:B-1----:R-:W1:Y:S01]  /*11a0*/  LDC.64 R16, c[0x0][0x248] ;  /* 0x00009200ff107b82 */ /* 0x002e620000000a00 */
[----:B0-2---:R-:W-:-:S05]  /*11b0*/  SHF.L.U32 R3, R25, 0x7, RZ ;  /* 0x0000000719037819 */ /* 0x005fca00000006ff */
[----:B-1----:R-:W-:-:S05]  /*11c0*/  IMAD.WIDE R2, R3, 0x2, R16 ;  /* 0x0000000203027825 */ /* 0x002fca00078e0210 */
        /* <DEDUP_REMOVED lines=12> */
.L_x_2169:
        /* <DEDUP_REMOVED lines=44> */
.L_x_2168:
        /* <DEDUP_REMOVED lines=24> */
.L_x_2170:
        /* <DEDUP_REMOVED lines=8> */
.L_x_2171:
        /* <DEDUP_REMOVED lines=10> */
.L_x_2172:
        /* <DEDUP_REMOVED lines=8> */
.L_x_2173:
        /* <DEDUP_REMOVED lines=10> */
.L_x_2174:
        /* <DEDUP_REMOVED lines=34> */
[----:B------:R-:W-:-:S07]  /*1b30*/  PRMT R15, RZ, 0x7610, R15 ;  /* 0x00007610ff0f7816 */ /* 0x000fce000000000f */
.L_x_2188:
[----:B------:R-:W-:-:S13]  /*1b40*/  ISETP.NE.AND P0, PT, R12, R19, PT ;  /* 0x000000130c00720c */ /* 0x000fda0003f05270 */
[----:B------:R-:W0:Y:S01]  /*1b50*/  @!P0 LDC.64 R2, c[0x0][0x248] ;  /* 0x00009200ff028b82 */ /* 0x000e220000000a00 */
[----:B------:R-:W-:Y:S02]  /*1b60*/  @!P0 IADD3 R14, R14, 0x1, RZ ;  /* 0x000000010e0e8810 */ /* 0x000fe40007ffe0ff */
[----:B------:R-:W-:Y:S02]  /*1b70*/  @!P0 SHF.L.U32 R23, R12, 0x1, RZ ;  /* 0x000000010c178819 */ /* 0x000fe400000006ff */
[----:B------:R-:W-:-:S05]  /*1b80*/  @!P0 LEA R0, R14, R1, 0x3 ;  /* 0x000000010e008211 */ /* 0x000fca00078e18ff */
[----:B------:R-:W2:Y:S01]  /*1b90*/  @!P0 LDL.64 R26, [R0] ;  /* 0x00000000001a8983 */ /* 0x000ea20000100a00 */
[----:B0-----:R-:W-:-:S06]  /*1ba0*/  @!P0 IMAD.WIDE R2, R23, 0x2, R2 ;  /* 0x0000000217028825 */ /* 0x001fcc00078e0202 */
[----:B------:R-:W3:Y:S01]  /*1bb0*/  @!P0 LDG.E.U16.CONSTANT R3, desc[UR6][R2.64+0x2] ;  /* 0x0000020602038981 */ /* 0x000ee2000c1e9500 */
[----:B--2---:R-:W-:Y:S02]  /*1bc0*/  @!P0 PRMT R5, R26, 0x7610, R5 ;  /* 0x000076101a058816 */ /* 0x004fe40000000005 */
[----:B------:R-:W-:Y:S02]  /*1bd0*/  @!P0 PRMT R8, R27, 0x7610, R8 ;  /* 0x000076101b088816 */ /* 0x000fe40000000008 */
[----:B------:R-:W-:Y:S02]  /*1be0*/  @!P0 PRMT R5, R5, 0x7610, R26 ;  /* 0x0000761005058816 */ /* 0x000fe4000000001a */
[----:B------:R-:W-:Y:S02]  /*1bf0*/  @!P0 PRMT R8, R8, 0x7610, R27 ;  /* 0x0000761008088816 */ /* 0x000fe4000000001b */
[----:B------:R-:W-:Y:S02]  /*1c00*/  MOV R26, R4 ;  /* 0x00000004001a7202 */ /* 0x000fe40000000f00 */
[----:B------:R-:W-:-:S02]  /*1c10*/  MOV R27, R29 ;  /* 0x0000001d001b7202 */ /* 0x000fc40000000f00 */
[----:B---3--:R-:W-:Y:S01]  /*1c20*/  @!P0 IADD3 R19, R3, R12, RZ ;  /* 0x0000000c03138210 */ /* 0x008fe20007ffe0ff */
[----:B------:R-:W-:Y:S06]  /*1c30*/  @!P1 BRA `(.L_x_2176) ;  /* 0x0000001800109947 */ /* 0x000fec0003800000 */
[----:B------:R-:W2:Y:S04]  /*1c40*/  LDG.E.128.CONSTANT R28, desc[UR6][R6.64] ;  /* 0x00000006061c7981 */ /* 0x000ea8000c1e9d00 */
[----:B------:R-:W3:Y:S01]  /*1c50*/  LDG.E.128.CONSTANT R32, desc[UR6][R26.64] ;  /* 0x000000061a207981 */ /* 0x000ee2000c1e9d00 */
[----:B------:R-:W-:Y:S02]  /*1c60*/  ISETP.GE.AND P2, PT, R11, 0x2, PT ;  /* 0x000000020b00780c */ /* 0x000fe40003f46270 */
[----:B--2---:R-:W-:Y:S02]  /*1c70*/  LOP3.LUT R0, R28, 0xff, RZ, 0xc0, !PT ;  /* 0x000000ff1c007812 */ /* 0x004fe400078ec0ff */
[----:B------:R-:W-:Y:S02]  /*1c80*/  LOP3.LUT R2, R29, 0xff, RZ, 0xc0, !PT ;  /* 0x000000ff1d027812 */ /* 0x000fe400078ec0ff */
[----:B------:R-:W-:-:S02]  /*1c90*/  IADD3 R0, R0, -0x80, RZ ;  /* 0xffffff8000007810 */ /* 0x000fc40007ffe0ff */
[----:B------:R-:W-:Y:S02]  /*1ca0*/  IADD3 R44, R2, -0x80, RZ ;  /* 0xffffff80022c7810 */ /* 0x000fe40007ffe0ff */
[----:B------:R3:W0:Y:S01]  /*1cb0*/  I2F.F16 R43, R0 ;  /* 0x00000000002b7306 */ /* 0x0006220000200c00 */
[----:B------:R-:W-:Y:S02]  /*1cc0*/  LOP3.LUT R2, R30, 0xff, RZ, 0xc0, !PT ;  /* 0x000000ff1e027812 */ /* 0x000fe400078ec0ff */
[----:B------:R-:W-:Y:S02]  /*1cd0*/  LEA.HI R23, R28, 0xffffff80, RZ, 0x8 ;  /* 0xffffff801c177811 */ /* 0x000fe400078f40ff */
[----:B------:R-:W-:Y:S02]  /*1ce0*/  IADD3 R45, R2, -0x80, RZ ;  /* 0xffffff80022d7810 */ /* 0x000fe40007ffe0ff */
[----:B------:R-:W-:Y:S01]  /*1cf0*/  LOP3.LUT R2, R31, 0xff, RZ, 0xc0, !PT ;  /* 0x000000ff1f027812 */ /* 0x000fe200078ec0ff */
[----:B------:R-:W1:Y:S01]  /*1d00*/  I2F.F16 R44, R44 ;  /* 0x0000002c002c7306 */ /* 0x000e620000200c00 */
[----:B---3--:R-:W-:-:S02]  /*1d10*/  LOP3.LUT R0, R33, 0xff, RZ, 0xc0, !PT ;  /* 0x000000ff21007812 */ /* 0x008fc400078ec0ff */
[----:B------:R-:W-:Y:S02]  /*1d20*/  IADD3 R46, R2, -0x80, RZ ;  /* 0xffffff80022e7810 */ /* 0x000fe40007ffe0ff */
[----:B------:R-:W-:Y:S02]  /*1d30*/  IADD3 R48, R0, -0x80, RZ ;  /* 0xffffff8000307810 */ /* 0x000fe40007ffe0ff */
[----:B------:R-:W-:Y:S01]  /*1d40*/  LOP3.LUT R0, R34, 0xff, RZ, 0xc0, !PT ;  /* 0x000000ff22007812 */ /* 0x000fe200078ec0ff */
[----:B------:R-:W2:Y:S01]  /*1d50*/  I2F.F16 R23, R23 ;  /* 0x0000001700177306 */ /* 0x000ea20000200c00 */
[----:B------:R-:W-:Y:S02]  /*1d60*/  LOP3.LUT R2, R32, 0xff, RZ, 0xc0, !PT ;  /* 0x000000ff20027812 */ /* 0x000fe400078ec0ff */
[----:B------:R-:W-:Y:S02]  /*1d70*/  IADD3 R49, R0, -0x80, RZ ;  /* 0xffffff8000317810 */ /* 0x000fe40007ffe0ff */
[----:B------:R-:W-:-:S02]  /*1d80*/  SHF.R.U32.HI R0, RZ, 0x8, R28 ;  /* 0x00000008ff007819 */ /* 0x000fc4000001161c */
[----:B------:R-:W-:Y:S01]  /*1d90*/  IADD3 R2, R2, -0x80, RZ ;  /* 0xffffff8002027810 */ /* 0x000fe20007ffe0ff */
[----:B------:R-:W3:Y:S01]  /*1da0*/  I2F.F16 R45, R45 ;  /* 0x0000002d002d7306 */ /* 0x000ee20000200c00 */
[----:B------:R-:W-:Y:S02]  /*1db0*/  LOP3.LUT R0, R0, 0xff, RZ, 0xc0, !PT ;  /* 0x000000ff00007812 */ /* 0x000fe400078ec0ff */
[----:B------:R-:W-:Y:S02]  /*1dc0*/  SHF.R.U32.HI R28, RZ, 0x10, R28 ;  /* 0x00000010ff1c7819 */ /* 0x000fe4000001161c */
[----:B------:R-:W-:Y:S02]  /*1dd0*/  IADD3 R0, R0, -0x80, RZ ;  /* 0xffffff8000007810 */ /* 0x000fe40007ffe0ff */
[----:B------:R-:W-:Y:S01]  /*1de0*/  SHF.R.U32.HI R52, RZ, 0x8, R30 ;  /* 0x00000008ff347819 */ /* 0x000fe2000001161e */
[----:B------:R4:W0:Y:S01]  /*1df0*/  I2F.F16 R47, R2 ;  /* 0x00000002002f7306 */ /* 0x0008220000200c00 */
[----:B------:R-:W-:-:S02]  /*1e00*/  LOP3.LUT R3, R35, 0xff, RZ, 0xc0, !PT ;  /* 0x000000ff23037812 */ /* 0x000fc400078ec0ff */
[----:B------:R-:W-:Y:S02]  /*1e10*/  LEA.HI R36, R29, 0xffffff80, RZ, 0x8 ;  /* 0xffffff801d247811 */ /* 0x000fe400078f40ff */
[----:B------:R-:W-:Y:S02]  /*1e20*/  IADD3 R50, R3, -0x80, RZ ;  /* 0xffffff8003327810 */ /* 0x000fe40007ffe0ff */
[--C-:B------:R-:W-:Y:S01]  /*1e30*/  SHF.R.U32.HI R3, RZ, 0x8, R29.reuse ;  /* 0x00000008ff037819 */ /* 0x100fe2000001161d */
[----:B------:R-:W0:Y:S01]  /*1e40*/  I2F.F16 R46, R46 ;  /* 0x0000002e002e7306 */ /* 0x000e220000200c00 */
[----:B----4-:R-:W-:Y:S02]  /*1e50*/  LOP3.LUT R2, R28, 0xff, RZ, 0xc0, !PT ;  /* 0x000000ff1c027812 */ /* 0x010fe400078ec0ff */
[----:B------:R-:W-:Y:S02]  /*1e60*/  LOP3.LUT R3, R3, 0xff, RZ, 0xc0, !PT ;  /* 0x000000ff03037812 */ /* 0x000fe400078ec0ff */
[----:B------:R-:W-:-:S02]  /*1e70*/  SHF.R.U32.HI R29, RZ, 0x10, R29 ;  /* 0x00000010ff1d7819 */ /* 0x000fc4000001161d */
[----:B------:R-:W-:Y:S01]  /*1e80*/  IADD3 R3, R3, -0x80, RZ ;  /* 0xffffff8003037810 */ /* 0x000fe20007ffe0ff */
[----:B------:R4:W0:Y:S01]  /*1e90*/  I2F.F16 R28, R0 ;  /* 0x00000000001c7306 */ /* 0x0008220000200c00 */
[----:B------:R-:W-:Y:S02]  /*1ea0*/  LOP3.LUT R4, R29, 0xff, RZ, 0xc0, !PT ;  /* 0x000000ff1d047812 */ /* 0x000fe400078ec0ff */
[----:B------:R-:W-:Y:S02]  /*1eb0*/  LEA.HI R37, R30, 0xffffff80, RZ, 0x8 ;  /* 0xffffff801e257811 */ /* 0x000fe400078f40ff */
[----:B------:R-:W-:Y:S02]  /*1ec0*/  LEA.HI R39, R32, 0xffffff80, RZ, 0x8 ;  /* 0xffffff8020277811 */ /* 0x000fe400078f40ff */
[----:B------:R-:W-:Y:S01]  /*1ed0*/  IADD3 R2, R2, -0x80, RZ ;  /* 0xffffff8002027810 */ /* 0x000fe20007ffe0ff */
[----:B------:R5:W0:Y:S01]  /*1ee0*/  I2F.F16 R29, R3 ;  /* 0x00000003001d7306 */ /* 0x000a220000200c00 */
[----:B----4-:R-:W-:-:S02]  /*1ef0*/  LOP3.LUT R0, R52, 0xff, RZ, 0xc0, !PT ;  /* 0x000000ff34007812 */ /* 0x010fc400078ec0ff */
[----:B------:R-:W-:Y:S02]  /*1f00*/  SHF.R.U32.HI R30, RZ, 0x10, R30 ;  /* 0x00000010ff1e7819 */ /* 0x000fe4000001161e */
[----:B------:R-:W-:Y:S02]  /*1f10*/  IADD3 R53, R0, -0x80, RZ ;  /* 0xffffff8000357810 */ /* 0x000fe40007ffe0ff */
[----:B------:R-:W-:Y:S01]  /*1f20*/  SHF.R.U32.HI R0, RZ, 0x8, R31 ;  /* 0x00000008ff007819 */ /* 0x000fe2000001161f */
[----:B------:R4:W0:Y:S01]  /*1f30*/  I2F.F16 R51, R2 ;  /* 0x0000000200337306 */ /* 0x0008220000200c00 */
[----:B-----5:R-:W-:Y:S02]  /*1f40*/  SHF.R.U32.HI R3, RZ, 0x8, R33 ;  /* 0x00000008ff037819 */ /* 0x020fe40000011621 */
[----:B------:R-:W-:Y:S02]  /*1f50*/  LOP3.LUT R0, R0, 0xff, RZ, 0xc0, !PT ;  /* 0x000000ff00007812 */ /* 0x000fe400078ec0ff */
[----:B------:R-:W-:-:S02]  /*1f60*/  LOP3.LUT R30, R30, 0xff, RZ, 0xc0, !PT ;  /* 0x000000ff1e1e7812 */ /* 0x000fc400078ec0ff */
[----:B------:R-:W-:Y:S01]  /*1f70*/  IADD3 R55, R0, -0x80, RZ ;  /* 0xffffff8000377810 */ /* 0x000fe20007ffe0ff */
[----:B------:R-:W0:Y:S01]  /*1f80*/  I2F.F16 R36, R36 ;  /* 0x0000002400247306 */ /* 0x000e220000200c00 */
[--C-:B------:R-:W-:Y:S02]  /*1f90*/  SHF.R.U32.HI R0, RZ, 0x8, R32.reuse ;  /* 0x00000008ff007819 */ /* 0x100fe40000011620 */
[----:B------:R-:W-:Y:S02]  /*1fa0*/  SHF.R.U32.HI R32, RZ, 0x10, R32 ;  /* 0x00000010ff207819 */ /* 0x000fe40000011620 */
[----:B------:R-:W-:Y:S02]  /*1fb0*/  LOP3.LUT R3, R3, 0xff, RZ, 0xc0, !PT ;  /* 0x000000ff03037812 */ /* 0x000fe400078ec0ff */
[----:B----4-:R-:W-:Y:S01]  /*1fc0*/  LOP3.LUT R2, R32, 0xff, RZ, 0xc0, !PT ;  /* 0x000000ff20027812 */ /* 0x010fe200078ec0ff */
[----:B------:R-:W4:Y:S01]  /*1fd0*/  I2F.F16 R37, R37 ;  /* 0x0000002500257306 */ /* 0x000f220000200c00 */
[----:B------:R-:W-:-:S02]  /*1fe0*/  LEA.HI R40, R33, 0xffffff80, RZ, 0x8 ;  /* 0xffffff8021287811 */ /* 0x000fc400078f40ff */
[----:B------:R-:W-:Y:S02]  /*1ff0*/  IADD3 R4, R4, -0x80, RZ ;  /* 0xffffff8004047810 */ /* 0x000fe40007ffe0ff */
[----:B------:R-:W-:Y:S02]  /*2000*/  SHF.R.U32.HI R33, RZ, 0x10, R33 ;  /* 0x00000010ff217819 */ /* 0x000fe40000011621 */
[----:B------:R-:W-:Y:S01]  /*2010*/  IADD3 R30, R30, -0x80, RZ ;  /* 0xffffff801e1e7810 */ /* 0x000fe20007ffe0ff */
[----:B------:R5:W0:Y:S01]  /*2020*/  I2F.F16 R52, R4 ;  /* 0x0000000400347306 */ /* 0x000a220000200c00 */
[----:B------:R-:W-:Y:S02]  /*2030*/  IADD3 R2, R2, -0x80, RZ ;  /* 0xffffff8002027810 */ /* 0x000fe40007ffe0ff */
[----:B------:R-:W-:Y:S02]  /*2040*/  IADD3 R3, R3, -0x80, RZ ;  /* 0xffffff8003037810 */ /* 0x000fe40007ffe0ff */
[----:B------:R-:W-:-:S02]  /*2050*/  LOP3.LUT R0, R0, 0xff, RZ, 0xc0, !PT ;  /* 0x000000ff00007812 */ /* 0x000fc400078ec0ff */
[----:B------:R-:W-:Y:S01]  /*2060*/  LEA.HI R38, R31, 0xffffff80, RZ, 0x8 ;  /* 0xffffff801f267811 */ /* 0x000fe200078f40ff */
[----:B------:R1:W0:Y:S01]  /*2070*/  I2F.F16 R54, R30 ;  /* 0x0000001e00367306 */ /* 0x0002220000200c00 */
[----:B-----5:R-:W-:Y:S02]  /*2080*/  LOP3.LUT R4, R33, 0xff, RZ, 0xc0, !PT ;  /* 0x000000ff21047812 */ /* 0x020fe400078ec0ff */
[----:B------:R-:W-:Y:S02]  /*2090*/  LEA.HI R41, R34, 0xffffff80, RZ, 0x8 ;  /* 0xffffff8022297811 */ /* 0x000fe400078f40ff */
[----:B------:R-:W-:Y:S02]  /*20a0*/  LEA.HI R42, R35, 0xffffff80, RZ, 0x8 ;  /* 0xffffff80232a7811 */ /* 0x000fe400078f40ff */
[----:B------:R-:W-:Y:S01]  /*20b0*/  IADD3 R0, R0, -0x80, RZ ;  /* 0xffffff8000007810 */ /* 0x000fe20007ffe0ff */
[----:B------:R5:W0:Y:S01]  /*20c0*/  I2F.F16 R57, R2 ;  /* 0x0000000200397306 */ /* 0x000a220000200c00 */
[----:B-1----:R-:W-:-:S02]  /*20d0*/  SHF.R.U32.HI R30, RZ, 0x8, R34 ;  /* 0x00000008ff1e7819 */ /* 0x002fc40000011622 */
[----:B------:R-:W-:Y:S02]  /*20e0*/  SHF.R.U32.HI R31, RZ, 0x10, R31 ;  /* 0x00000010ff1f7819 */ /* 0x000fe4000001161f */
[----:B------:R-:W-:Y:S02]  /*20f0*/  SHF.R.U32.HI R34, RZ, 0x10, R34 ;  /* 0x00000010ff227819 */ /* 0x000fe40000011622 */
[----:B------:R-:W-:Y:S01]  /*2100*/  LOP3.LUT R31, R31, 0xff, RZ, 0xc0, !PT ;  /* 0x000000ff1f1f7812 */ /* 0x000fe200078ec0ff */
[----:B------:R1:W0:Y:S01]  /*2110*/  I2F.F16 R33, R3 ;  /* 0x0000000300217306 */ /* 0x0002220000200c00 */
[--C-:B-----5:R-:W-:Y:S02]  /*2120*/  SHF.R.U32.HI R2, RZ, 0x8, R35.reuse ;  /* 0x00000008ff027819 */ /* 0x120fe40000011623 */
[----:B------:R-:W-:Y:S02]  /*2130*/  SHF.R.U32.HI R35, RZ, 0x10, R35 ;  /* 0x00000010ff237819 */ /* 0x000fe40000011623 */
[----:B------:R-:W-:-:S02]  /*2140*/  LOP3.LUT R30, R30, 0xff, RZ, 0xc0, !PT ;  /* 0x000000ff1e1e7812 */ /* 0x000fc400078ec0ff */
[----:B------:R-:W-:Y:S01]  /*2150*/  LOP3.LUT R2, R2, 0xff, RZ, 0xc0, !PT ;  /* 0x000000ff02027812 */ /* 0x000fe200078ec0ff */
[----:B------:R5:W0:Y:S01]  /*2160*/  I2F.F16 R32, R0 ;  /* 0x0000000000207306 */ /* 0x000a220000200c00 */
[----:B-1----:R-:W-:Y:S02]  /*2170*/  PRMT R3, R9, 0x9910, RZ ;  /* 0x0000991009037816 */ /* 0x002fe400000000ff */
[----:B------:R-:W-:Y:S02]  /*2180*/  IADD3 R31, R31, -0x80, RZ ;  /* 0xffffff801f1f7810 */ /* 0x000fe40007ffe0ff */
[----:B------:R-:W-:Y:S02]  /*2190*/  ISETP.NE.AND P0, PT, R3, RZ, PT ;  /* 0x000000ff0300720c */ /* 0x000fe40003f05270 */
[----:B------:R-:W-:Y:S01]  /*21a0*/  LOP3.LUT R3, R35, 0xff, RZ, 0xc0, !PT ;  /* 0x000000ff23037812 */ /* 0x000fe200078ec0ff */
[----:B------:R-:W1:Y:S01]  /*21b0*/  I2F.F16 R38, R38 ;  /* 0x0000002600267306 */ /* 0x000e620000200c00 */
[----:B-----5:R-:W-:-:S02]  /*21c0*/  LOP3.LUT R0, R34, 0xff, RZ, 0xc0, !PT ;  /* 0x000000ff22007812 */ /* 0x020fc400078ec0ff */
        /* <DEDUP_REMOVED lines=21> */
[----:B------:R-:W1:Y:S01]  /*2320*/  LDS.64 R62, [UR4] ;  /* 0x00000004ff3e7984 */ /* 0x000e620008000a00 */
[----:B------:R-:W-:Y:S02]  /*2330*/  HADD2.F32 R66, -RZ, R44.H0_H0 ;  /* 0x2000002cff427230 */ /* 0x000fe40000004100 */
[----:B0-----:R-:W-:Y:S01]  /*2340*/  HADD2.F32 R0, -RZ, R43.H0_H0 ;  /* 0x2000002bff007230 */ /* 0x001fe20000004100 */
[----:B------:R-:W0:Y:S01]  /*2350*/  LDS.64 R30, [UR4+0x8] ;  /* 0x00000804ff1e7984 */ /* 0x000e220008000a00 */
[----:B------:R-:W-:Y:S02]  /*2360*/  HADD2.F32 R65, -RZ, R29.H0_H0 ;  /* 0x2000001dff417230 */ /* 0x000fe40000004100 */
[----:B------:R-:W-:Y:S02]  /*2370*/  HADD2.F32 R61, -RZ, R28.H0_H0 ;  /* 0x2000001cff3d7230 */ /* 0x000fe40000004100 */
[----:B------:R-:W-:Y:S02]  /*2380*/  HADD2.F32 R2, -RZ, R45.H0_H0 ;  /* 0x2000002dff027230 */ /* 0x000fe40000004100 */
[----:B------:R-:W-:-:S02]  /*2390*/  HADD2.F32 R4, -RZ, R46.H0_H0 ;  /* 0x2000002eff047230 */ /* 0x000fc40000004100 */
[--C-:B-1----:R-:W-:Y:S02]  /*23a0*/  HADD2.F32 R3, -RZ, R62.reuse.H0_H0 ;  /* 0x2000003eff037230 */ /* 0x102fe40000004100 */
[----:B------:R-:W-:Y:S02]  /*23b0*/  HADD2.F32 R62, -RZ, R62.H1_H1 ;  /* 0x3000003eff3e7230 */ /* 0x000fe40000004100 */
[----:B------:R-:W-:Y:S02]  /*23c0*/  HADD2.F32 R64, -RZ, R63.H0_H0 ;  /* 0x2000003fff407230 */ /* 0x000fe40000004100 */
[C---:B------:R-:W-:Y:S01]  /*23d0*/  FFMA.FTZ R67, R3.reuse, R66, RZ ;  /* 0x0000004203437223 */ /* 0x040fe200000100ff */
[----:B------:R-:W-:Y:S01]  /*23e0*/  FFMA.FTZ R0, R0, R3, RZ ;  /* 0x0000000300007223 */ /* 0x000fe200000100ff */
[C---:B------:R-:W-:Y:S01]  /*23f0*/  FFMA.FTZ R69, R3.reuse, R2, RZ ;  /* 0x0000000203457223 */ /* 0x040fe200000100ff */
[----:B------:R-:W-:Y:S01]  /*2400*/  FFMA.FTZ R4, R3, R4, RZ ;  /* 0x0000000403047223 */ /* 0x000fe200000100ff */
[----:B------:R-:W-:Y:S01]  /*2410*/  FFMA.FTZ R65, R62, R65, R67 ;  /* 0x000000413e417223 */ /* 0x000fe20000010043 */
[----:B------:R-:W-:Y:S01]  /*2420*/  FFMA.FTZ R0, R61, R62, R0 ;  /* 0x0000003e3d007223 */ /* 0x000fe20000010000 */
[----:B------:R-:W-:-:S02]  /*2430*/  HADD2.F32 R67, -RZ, R55.H0_H0 ;  /* 0x20000037ff437230 */ /* 0x000fc40000004100 */
        /* <DEDUP_REMOVED lines=18> */
[----:B0-----:R-:W-:Y:S02]  /*2560*/  HADD2.F32 R4, -RZ, R30.H0_H0 ;  /* 0x2000001eff047230 */ /* 0x001fe40000004100 */
        /* <DEDUP_REMOVED lines=53> */
.L_x_2177:
        /* <DEDUP_REMOVED lines=97> */
.L_x_2178:
        /* <DEDUP_REMOVED lines=18> */
[----:B------:R-:W-:Y:S02]  /*2ff0*/  HADD2.F32 R63, -RZ, R3.H1_H1 ;  /* 0x30000003ff3f7230 */ /* 0x000fe40000004100 */
[----:B------:R-:W-:Y:S02]  /*3000*/  HADD2.F32 R2, -RZ, R44.H0_H0 ;  /* 0x2000002cff027230 */ /* 0x000fe40000004100 */
[----:B------:R-:W-:-:S02]  /*3010*/  HADD2.F32 R3, -RZ, R45.H0_H0 ;  /* 0x2000002dff037230 */ /* 0x000fc40000004100 */
[----:B------:R-:W-:Y:S02]  /*3020*/  HADD2.F32 R44, -RZ, R29.H0_H0 ;  /* 0x2000001dff2c7230 */ /* 0x000fe40000004100 */
        /* <DEDUP_REMOVED lines=18> */
[----:B------:R-:W-:Y:S01]  /*3150*/  FFMA.FTZ R64, R56, R64, R61 ;  /* 0x0000004038407223 */ /* 0x000fe2000001003d */
[-C--:B------:R-:W-:Y:S01]  /*3160*/  FFMA.FTZ R0, R23, R63.reuse, R0 ;  /* 0x0000003f17007223 */ /* 0x080fe20000010000 */
[-C--:B------:R-:W-:Y:S01]  /*3170*/  FFMA.FTZ R28, R37, R63.reuse, R28 ;  /* 0x0000003f251c7223 */ /* 0x080fe2000001001c */
[-C--:B------:R-:W-:Y:S01]  /*3180*/  FFMA.FTZ R4, R3, R63.reuse, R2 ;  /* 0x0000003f03047223 */ /* 0x080fe20000010002 */
[----:B------:R-:W-:Y:S01]  /*3190*/  FFMA.FTZ R64, R29, R63, R64 ;  /* 0x0000003f1d407223 */ /* 0x000fe20000010040 */
[----:B-1----:R-:W-:Y:S02]  /*31a0*/  HADD2.F32 R3, -RZ, R30.H0_H0 ;  /* 0x2000001eff037230 */ /* 0x002fe40000004100 */
        /* <DEDUP_REMOVED lines=18> */
[----:B------:R-:W-:-:S02]  /*32d0*/  HADD2.F32 R31, -RZ, R31.H1_H1 ;  /* 0x3000001fff1f7230 */ /* 0x000fc40000004100 */
[-C--:B------:R-:W-:Y:S01]  /*32e0*/  FFMA.FTZ R0, R0, R2.reuse, R23 ;  /* 0x0000000200007223 */ /* 0x080fe20000010017 */
[----:B------:R-:W-:Y:S02]  /*32f0*/  HADD2.F32 R23, -RZ, R40.H0_H0 ;  /* 0x20000028ff177230 */ /* 0x000fe40000004100 */
[-C--:B------:R-:W-:Y:S01]  /*3300*/  FFMA.FTZ R4, R58, R2.reuse, R29 ;  /* 0x000000023a047223 */ /* 0x080fe2000001001d */
[-C--:B------:R-:W-:Y:S01]  /*3310*/  FFMA.FTZ R28, R28, R2.reuse, R37 ;  /* 0x000000021c1c7223 */ /* 0x080fe20000010025 */
[----:B------:R-:W-:Y:S01]  /*3320*/  FFMA.FTZ R2, R60, R2, R3 ;  /* 0x000000023c027223 */ /* 0x000fe20000010003 */
[----:B------:R-:W-:Y:S02]  /*3330*/  HADD2.F32 R33, -RZ, R42.H0_H0 ;  /* 0x2000002aff217230 */ /* 0x000fe40000004100 */
        /* <DEDUP_REMOVED lines=20> */
.L_x_2176:
        /* <DEDUP_REMOVED lines=9> */
[----:B------:R-:W-:Y:S02]  /*3510*/  LOP3.LUT R3, R30, 0xff, RZ, 0xc0, !PT ;  /* 0x000000ff1e037812 */ /* 0x000fe400078ec0ff */
[----:B------:R1:W3:Y:S01]  /*3520*/  I2F.F16 R40, R0 ;  /* 0x0000000000287306 */ /* 0x0002e20000200c00 */
[----:B------:R-:W-:-:S02]  /*3530*/  LEA.HI R36, R28, 0xffffff80, RZ, 0x8 ;  /* 0xffffff801c247811 */ /* 0x000fc400078f40ff */
[----:B------:R-:W-:Y:S02]  /*3540*/  IADD3 R2, R2, -0x80, RZ ;  /* 0xffffff8002027810 */ /* 0x000fe40007ffe0ff */
[----:B------:R-:W-:Y:S02]  /*3550*/  IADD3 R3, R3, -0x80, RZ ;  /* 0xffffff8003037810 */ /* 0x000fe40007ffe0ff */
[----:B------:R-:W-:Y:S01]  /*3560*/  SHF.R.U32.HI R49, RZ, 0x8, R30 ;  /* 0x00000008ff317819 */ /* 0x000fe2000001161e */
[----:B------:R4:W0:Y:S01]  /*3570*/  I2F.F16 R41, R2 ;  /* 0x0000000200297306 */ /* 0x0008220000200c00 */
[--C-:B-1----:R-:W-:Y:S02]  /*3580*/  SHF.R.U32.HI R0, RZ, 0x8, R28.reuse ;  /* 0x00000008ff007819 */ /* 0x102fe4000001161c */
[----:B------:R-:W-:Y:S02]  /*3590*/  SHF.R.U32.HI R28, RZ, 0x10, R28 ;  /* 0x00000010ff1c7819 */ /* 0x000fe4000001161c */
[----:B------:R-:W-:-:S02]  /*35a0*/  LOP3.LUT R0, R0, 0xff, RZ, 0xc0, !PT ;  /* 0x000000ff00007812 */ /* 0x000fc400078ec0ff */
[----:B------:R-:W-:Y:S01]  /*35b0*/  LOP3.LUT R4, R31, 0xff, RZ, 0xc0, !PT ;  /* 0x000000ff1f047812 */ /* 0x000fe200078ec0ff */
[----:B------:R1:W0:Y:S01]  /*35c0*/  I2F.F16 R44, R3 ;  /* 0x00000003002c7306 */ /* 0x0002220000200c00 */
[----:B------:R-:W-:Y:S02]  /*35d0*/  IADD3 R0, R0, -0x80, RZ ;  /* 0xffffff8000007810 */ /* 0x000fe40007ffe0ff */
[----:B----4-:R-:W-:Y:S02]  /*35e0*/  LOP3.LUT R2, R28, 0xff, RZ, 0xc0, !PT ;  /* 0x000000ff1c027812 */ /* 0x010fe400078ec0ff */
[----:B------:R-:W-:Y:S02]  /*35f0*/  LEA.HI R37, R29, 0xffffff80, RZ, 0x8 ;  /* 0xffffff801d257811 */ /* 0x000fe400078f40ff */
[----:B------:R-:W-:Y:S01]  /*3600*/  IADD3 R2, R2, -0x80, RZ ;  /* 0xffffff8002027810 */ /* 0x000fe20007ffe0ff */
[----:B------:R4:W0:Y:S01]  /*3610*/  I2F.F16 R28, R0 ;  /* 0x00000000001c7306 */ /* 0x0008220000200c00 */
[----:B-1----:R-:W-:-:S02]  /*3620*/  SHF.R.U32.HI R3, RZ, 0x8, R29 ;  /* 0x00000008ff037819 */ /* 0x002fc4000001161d */
[----:B------:R-:W-:Y:S02]  /*3630*/  IADD3 R4, R4, -0x80, RZ ;  /* 0xffffff8004047810 */ /* 0x000fe40007ffe0ff */
[----:B------:R-:W-:Y:S02]  /*3640*/  LOP3.LUT R3, R3, 0xff, RZ, 0xc0, !PT ;  /* 0x000000ff03037812 */ /* 0x000fe400078ec0ff */
[----:B------:R-:W-:Y:S01]  /*3650*/  SHF.R.U32.HI R29, RZ, 0x10, R29 ;  /* 0x00000010ff1d7819 */ /* 0x000fe2000001161d */
[----:B------:R-:W1:Y:S01]  /*3660*/  I2F.F16 R48, R2 ;  /* 0x0000000200307306 */ /* 0x000e620000200c00 */
[----:B----4-:R-:W-:Y:S02]  /*3670*/  LOP3.LUT R0, R49, 0xff, RZ, 0xc0, !PT ;  /* 0x000000ff31007812 */ /* 0x010fe400078ec0ff */
[----:B------:R-:W-:Y:S02]  /*3680*/  IADD3 R3, R3, -0x80, RZ ;  /* 0xffffff8003037810 */ /* 0x000fe40007ffe0ff */
[----:B------:R-:W-:-:S02]  /*3690*/  IADD3 R50, R0, -0x80, RZ ;  /* 0xffffff8000327810 */ /* 0x000fc40007ffe0ff */
[----:B------:R-:W-:Y:S01]  /*36a0*/  SHF.R.U32.HI R0, RZ, 0x8, R31 ;  /* 0x00000008ff007819 */ /* 0x000fe2000001161f */
[----:B------:R4:W0:Y:S01]  /*36b0*/  I2F.F16 R42, R4 ;  /* 0x00000004002a7306 */ /* 0x0008220000200c00 */
[----:B------:R-:W-:Y:S02]  /*36c0*/  LEA.HI R38, R30, 0xffffff80, RZ, 0x8 ;  /* 0xffffff801e267811 */ /* 0x000fe400078f40ff */
[----:B------:R-:W-:Y:S02]  /*36d0*/  LOP3.LUT R0, R0, 0xff, RZ, 0xc0, !PT ;  /* 0x000000ff00007812 */ /* 0x000fe400078ec0ff */
[----:B------:R-:W-:Y:S02]  /*36e0*/  SHF.R.U32.HI R30, RZ, 0x10, R30 ;  /* 0x00000010ff1e7819 */ /* 0x000fe4000001161e */
[----:B------:R-:W-:Y:S01]  /*36f0*/  IADD3 R52, R0, -0x80, RZ ;  /* 0xffffff8000347810 */ /* 0x000fe20007ffe0ff */
[----:B------:R-:W0:Y:S01]  /*3700*/  I2F.F16 R36, R36 ;  /* 0x0000002400247306 */ /* 0x000e220000200c00 */
[----:B----4-:R-:W-:-:S02]  /*3710*/  LOP3.LUT R4, R29, 0xff, RZ, 0xc0, !PT ;  /* 0x000000ff1d047812 */ /* 0x010fc400078ec0ff */
[----:B------:R-:W-:Y:S02]  /*3720*/  LOP3.LUT R30, R30, 0xff, RZ, 0xc0, !PT ;  /* 0x000000ff1e1e7812 */ /* 0x000fe400078ec0ff */
[----:B------:R-:W-:Y:S02]  /*3730*/  IADD3 R4, R4, -0x80, RZ ;  /* 0xffffff8004047810 */ /* 0x000fe40007ffe0ff */
[----:B------:R-:W-:Y:S01]  /*3740*/  IADD3 R30, R30, -0x80, RZ ;  /* 0xffffff801e1e7810 */ /* 0x000fe20007ffe0ff */
[----:B------:R4:W0:Y:S01]  /*3750*/  I2F.F16 R29, R3 ;  /* 0x00000003001d7306 */ /* 0x0008220000200c00 */
[----:B------:R-:W-:Y:S02]  /*3760*/  LEA.HI R39, R31, 0xffffff80, RZ, 0x8 ;  /* 0xffffff801f277811 */ /* 0x000fe400078f40ff */
[----:B------:R-:W-:Y:S02]  /*3770*/  SHF.R.U32.HI R31, RZ, 0x10, R31 ;  /* 0x00000010ff1f7819 */ /* 0x000fe4000001161f */
[----:B------:R-:W-:-:S02]  /*3780*/  ISETP.GE.AND P2, PT, R11, 0x2, PT ;  /* 0x000000020b00780c */ /* 0x000fc40003f46270 */
[----:B------:R-:W-:Y:S01]  /*3790*/  LOP3.LUT R31, R31, 0xff, RZ, 0xc0, !PT ;  /* 0x000000ff1f1f7812 */ /* 0x000fe200078ec0ff */
[----:B------:R-:W0:Y:S03]  /*37a0*/  I2F.F16 R49, R4 ;  /* 0x0000000400317306 */ /* 0x000e260000200c00 */
[----:B------:R-:W-:-:S05]  /*37b0*/  IADD3 R31, R31, -0x80, RZ ;  /* 0xffffff801f1f7810 */ /* 0x000fca0007ffe0ff */
        /* <DEDUP_REMOVED lines=8> */
[----:B----4-:R-:W-:Y:S02]  /*3840*/  LOP3.LUT R3, R35, 0xff, RZ, 0xc0, !PT ;  /* 0x000000ff23037812 */ /* 0x010fe400078ec0ff */
        /* <DEDUP_REMOVED lines=9> */
[----:B------:R-:W4:Y:S01]  /*38e0*/  I2F.F16 R56, R56 ;  /* 0x0000003800387306 */ /* 0x000f220000200c00 */
        /* <DEDUP_REMOVED lines=10> */
[----:B---3--:R-:W-:-:S02]  /*3990*/  LOP3.LUT R0, R32, 0xff, RZ, 0xc0, !PT ;  /* 0x000000ff20007812 */ /* 0x008fc400078ec0ff */
        /* <DEDUP_REMOVED lines=9> */
[--C-:B---3--:R-:W-:Y:S02]  /*3a30*/  SHF.R.U32.HI R2, RZ, 0x8, R35.reuse ;  /* 0x00000008ff027819 */ /* 0x108fe40000011623 */
        /* <DEDUP_REMOVED lines=9> */
[----:B---3--:R-:W-:Y:S02]  /*3ad0*/  LOP3.LUT R0, R34, 0xff, RZ, 0xc0, !PT ;  /* 0x000000ff22007812 */ /* 0x008fe400078ec0ff */
[----:B------:R-:W-:Y:S02]  /*3ae0*/  IADD3 R2, R2, -0x80, RZ ;  /* 0xffffff8002027810 */ /* 0x000fe40007ffe0ff */
[----:B------:R-:W-:-:S02]  /*3af0*/  IADD3 R0, R0, -0x80, RZ ;  /* 0xffffff8000007810 */ /* 0x000fc40007ffe0ff */
[----:B------:R-:W-:Y:S01]  /*3b00*/  IADD3 R3, R3, -0x80, RZ ;  /* 0xffffff8003037810 */ /* 0x000fe20007ffe0ff */
[----:B------:R-:W3:Y:S08]  /*3b10*/  I2F.F16 R46, R46 ;  /* 0x0000002e002e7306 */ /* 0x000ef00000200c00 */
        /* <DEDUP_REMOVED lines=98> */
.L_x_2180:
        /* <DEDUP_REMOVED lines=97> */
.L_x_2181:
        /* <DEDUP_REMOVED lines=17> */
[----:B0-----:R-:W-:Y:S02]  /*4860*/  HADD2.F32 R63, -RZ, R2.H0_H0 ;  /* 0x20000002ff3f7230 */ /* 0x001fe40000004100 */
[--C-:B------:R-:W-:Y:S02]  /*4870*/  HADD2.F32 R64, -RZ, R3.reuse.H0_H0 ;  /* 0x20000003ff407230 */ /* 0x100fe40000004100 */
[----:B------:R-:W-:Y:S02]  /*4880*/  HADD2.F32 R65, -RZ, R3.H1_H1 ;  /* 0x30000003ff417230 */ /* 0x000fe40000004100 */
[----:B------:R-:W-:Y:S01]  /*4890*/  FFMA.FTZ R29, R0, R63, RZ ;  /* 0x0000003f001d7223 */ /* 0x000fe200000100ff */
[----:B------:R-:W-:-:S02]  /*48a0*/  HADD2.F32 R3, -RZ, R44.H0_H0 ;  /* 0x2000002cff037230 */ /* 0x000fc40000004100 */
[----:B------:R-:W-:Y:S02]  /*48b0*/  HADD2.F32 R62, -RZ, R2.H1_H1 ;  /* 0x30000002ff3e7230 */ /* 0x000fe40000004100 */
[----:B------:R-:W-:Y:S02]  /*48c0*/  HADD2.F32 R2, -RZ, R41.H0_H0 ;  /* 0x20000029ff027230 */ /* 0x000fe40000004100 */
[-C--:B------:R-:W-:Y:S01]  /*48d0*/  FFMA.FTZ R3, R3, R63.reuse, RZ ;  /* 0x0000003f03037223 */ /* 0x080fe200000100ff */
[----:B------:R-:W-:Y:S02]  /*48e0*/  HADD2.F32 R0, -RZ, R48.H0_H0 ;  /* 0x20000030ff007230 */ /* 0x000fe40000004100 */
[-C--:B------:R-:W-:Y:S01]  /*48f0*/  FFMA.FTZ R29, R28, R62.reuse, R29 ;  /* 0x0000003e1c1d7223 */ /* 0x080fe2000001001d */
[----:B------:R-:W-:Y:S02]  /*4900*/  HADD2.F32 R28, -RZ, R51.H0_H0 ;  /* 0x20000033ff1c7230 */ /* 0x000fe40000004100 */
        /* <DEDUP_REMOVED lines=38> */
[----:B------:R-:W-:Y:S02]  /*4b70*/  HADD2.F32 R31, -RZ, R31.H1_H1 ;  /* 0x3000001fff1f7230 */ /* 0x000fe40000004100 */
[----:B------:R-:W-:Y:S01]  /*4b80*/  FFMA.FTZ R28, R28, R2, R39 ;  /* 0x000000021c1c7223 */ /* 0x000fe20000010027 */
[----:B------:R-:W-:Y:S02]  /*4b90*/  HADD2.F32 R30, -RZ, R61.H0_H0 ;  /* 0x2000003dff1e7230 */ /* 0x000fe40000004100 */
[----:B------:R-:W-:-:S02]  /*4ba0*/  HADD2.F32 R29, -RZ, R46.H0_H0 ;  /* 0x2000002eff1d7230 */ /* 0x000fc40000004100 */
[-C--:B------:R-:W-:Y:S01]  /*4bb0*/  FFMA.FTZ R0, R43, R31.reuse, R0 ;  /* 0x0000001f2b007223 */ /* 0x080fe20000010000 */
[-C--:B------:R-:W-:Y:S01]  /*4bc0*/  FFMA.FTZ R4, R45, R31.reuse, R4 ;  /* 0x0000001f2d047223 */ /* 0x080fe20000010004 */
        /* <DEDUP_REMOVED lines=19> */
.L_x_2179:
        /* <DEDUP_REMOVED lines=203> */
.L_x_2183:
        /* <DEDUP_REMOVED lines=97> */
.L_x_2184:
        /* <DEDUP_REMOVED lines=91> */
.L_x_2182:
        /* <DEDUP_REMOVED lines=203> */
.L_x_2186:
        /* <DEDUP_REMOVED lines=97> */
.L_x_2187:
        /* <DEDUP_REMOVED lines=91> */
.L_x_2185:
[----:B0-----:R-:W-:Y:S01]  /*7de0*/  LEA R0, R25, 0x40, 0x6 ;  /* 0x0000004019007811 */ /* 0x001fe200078e30ff */
[C---:B------:R-:W-:Y:S01]  /*7df0*/  IMAD.WIDE R26, R23.reuse, 0x8, R26 ;  /* 0x00000008171a7825 */ /* 0x040fe200078e021a */
        /* <DEDUP_REMOVED lines=9> */
.L_x_2175:
        /* <DEDUP_REMOVED lines=10> */
.L_x_2196:
[----:B------:R-:W-:Y:S01]  /*7f30*/  ISETP.NE.AND P2, PT, R12, R19, PT ;  /* 0x000000130c00720c */ /* 0x000fe20003f45270 */
[----:B-----5:R1:W5:-:S12]  /*7f40*/  LDG.E.128.CONSTANT R28, desc[UR6][R6.64] ;  /* 0x00000006061c7981 */ /* 0x020358000c1e9d00 */
[----:B------:R-:W2:Y:S01]  /*7f50*/  @!P2 LDC.64 R2, c[0x0][0x248] ;  /* 0x00009200ff02ab82 */ /* 0x000ea20000000a00 */
[----:B------:R-:W-:Y:S02]  /*7f60*/  @!P2 IADD3 R14, R14, 0x1, RZ ;  /* 0x000000010e0ea810 */ /* 0x000fe40007ffe0ff */
[----:B------:R-:W-:Y:S02]  /*7f70*/  @!P2 LEA R23, R12, 0x1, 0x1 ;  /* 0x000000010c17a811 */ /* 0x000fe400078e08ff */
[----:B------:R-:W-:-:S06]  /*7f80*/  @!P2 LEA R26, R14, R1, 0x3 ;  /* 0x000000010e1aa211 */ /* 0x000fcc00078e18ff */
[----:B------:R-:W3:Y:S01]  /*7f90*/  @!P2 LDL.64 R26, [R26] ;  /* 0x000000001a1aa983 */ /* 0x000ee20000100a00 */
[----:B--2---:R-:W-:-:S06]  /*7fa0*/  @!P2 IMAD.WIDE R2, R23, 0x2, R2 ;  /* 0x000000021702a825 */ /* 0x004fcc00078e0202 */
[----:B------:R-:W2:Y:S01]  /*7fb0*/  @!P2 LDG.E.U16.CONSTANT R3, desc[UR6][R2.64] ;  /* 0x000000060203a981 */ /* 0x000ea2000c1e9500 */
[----:B0-----:R-:W-:Y:S02]  /*7fc0*/  MOV R23, R0 ;  /* 0x0000000000177202 */ /* 0x001fe40000000f00 */
[----:B---3--:R-:W-:Y:S02]  /*7fd0*/  @!P2 PRMT R5, R26, 0x7610, R5 ;  /* 0x000076101a05a816 */ /* 0x008fe40000000005 */
[----:B------:R-:W-:Y:S02]  /*7fe0*/  @!P2 PRMT R8, R27, 0x7610, R8 ;  /* 0x000076101b08a816 */ /* 0x000fe40000000008 */
[----:B------:R-:W-:Y:S02]  /*7ff0*/  @!P2 PRMT R5, R5, 0x7610, R26 ;  /* 0x000076100505a816 */ /* 0x000fe4000000001a */
[----:B------:R-:W-:Y:S02]  /*8000*/  @!P2 PRMT R8, R8, 0x7610, R27 ;  /* 0x000076100808a816 */ /* 0x000fe4000000001b */
[----:B--2---:R-:W-:Y:S01]  /*8010*/  @!P2 IADD3 R19, R3, R12, RZ ;  /* 0x0000000c0313a210 */ /* 0x004fe20007ffe0ff */
[----:B-1----:R-:W-:Y:S06]  /*8020*/  @!P1 BRA `(.L_x_2190) ;  /* 0x0000001000409947 */ /* 0x002fec0003800000 */
        /* <DEDUP_REMOVED lines=11> */
[----:B------:R-:W-:Y:S02]  /*80e0*/  SHF.R.U32.HI R51, RZ, 0xc, R31 ;  /* 0x0000000cff337819 */ /* 0x000fe4000001161f */
[----:B------:R-:W-:-:S02]  /*80f0*/  LOP3.LUT R3, R3, 0xf000f, RZ, 0xc0, !PT ;  /* 0x000f000f03037812 */ /* 0x000fc400078ec0ff */
[----:B------:R-:W-:Y:S02]  /*8100*/  SHF.R.U32.HI R48, RZ, 0x6, R30 ;  /* 0x00000006ff307819 */ /* 0x000fe4000001161e */
[----:B------:R-:W-:Y:S02]  /*8110*/  LOP3.LUT R46, R45, 0xf000f, RZ, 0xc0, !PT ;  /* 0x000f000f2d2e7812 */ /* 0x000fe400078ec0ff */
        /* <DEDUP_REMOVED lines=26> */
[----:B------:R-:W-:Y:S02]  /*82c0*/  LOP3.LUT R34, R41, 0xf000f, RZ, 0xc0, !PT ;  /* 0x000f000f29227812 */ /* 0x000fe400078ec0ff */
[----:B------:R-:W-:Y:S02]  /*82d0*/  LOP3.LUT R31, R3, 0x300030, R4, 0xf8, !PT ;  /* 0x00300030031f7812 */ /* 0x000fe400078ef804 */
[----:B--2---:R-:W-:-:S02]  /*82e0*/  SHF.R.U32.HI R3, RZ, 0xc, R36 ;  /* 0x0000000cff037819 */ /* 0x004fc40000011624 */
[----:B------:R-:W-:Y:S02]  /*82f0*/  SHF.R.U32.HI R4, RZ, 0xc, R37 ;  /* 0x0000000cff047819 */ /* 0x000fe40000011625 */
[----:B------:R-:W-:Y:S02]  /*8300*/  LOP3.LUT R51, R46, 0x300030, R33, 0xf8, !PT ;  /* 0x003000302e337812 */ /* 0x000fe400078ef821 */
[----:B------:R-:W-:Y:S02]  /*8310*/  SHF.R.U32.HI R33, RZ, 0xc, R38 ;  /* 0x0000000cff217819 */ /* 0x000fe40000011626 */
[--C-:B------:R-:W-:Y:S02]  /*8320*/  SHF.R.U32.HI R60, RZ, 0xa, R35.reuse ;  /* 0x0000000aff3c7819 */ /* 0x100fe40000011623 */
[----:B------:R-:W-:Y:S02]  /*8330*/  LOP3.LUT R57, R35, 0x3f003f, RZ, 0xc0, !PT ;  /* 0x003f003f23397812 */ /* 0x000fe400078ec0ff */
[----:B------:R-:W-:-:S02]  /*8340*/  SHF.R.U32.HI R58, RZ, 0x6, R35 ;  /* 0x00000006ff3a7819 */ /* 0x000fc40000011623 */
[----:B------:R-:W-:Y:S02]  /*8350*/  LOP3.LUT R45, R34, 0x300030, R29, 0xf8, !PT ;  /* 0x00300030222d7812 */ /* 0x000fe400078ef81d */
[----:B------:R-:W-:Y:S02]  /*8360*/  LOP3.LUT R59, R56, 0x300030, R55, 0xf8, !PT ;  /* 0x00300030383b7812 */ /* 0x000fe400078ef837 */
[--C-:B------:R-:W-:Y:S02]  /*8370*/  SHF.R.U32.HI R46, RZ, 0xc, R39.reuse ;  /* 0x0000000cff2e7819 */ /* 0x100fe40000011627 */
        /* <DEDUP_REMOVED lines=15> */
[----:B------:R-:W-:Y:S02]  /*8470*/  LOP3.LUT R33, R3, 0x300030, R26, 0xf8, !PT ;  /* 0x0030003003217812 */ /* 0x000fe400078ef81a */
[----:B------:R-:W-:Y:S02]  /*8480*/  LOP3.LUT R46, R35, 0x300030, R44, 0xf8, !PT ;  /* 0x00300030232e7812 */ /* 0x000fe400078ef82c */
[----:B------:R-:W-:Y:S02]  /*8490*/  LOP3.LUT R56, R56, 0x3f003f, RZ, 0xc0, !PT ;  /* 0x003f003f38387812 */ /* 0x000fe400078ec0ff */
[----:B------:R-:W-:Y:S02]  /*84a0*/  LOP3.LUT R3, R27, 0x64006400, RZ, 0xfc, !PT ;  /* 0x640064001b037812 */ /* 0x000fe400078efcff */
[----:B------:R-:W-:Y:S01]  /*84b0*/  LOP3.LUT R35, R37, 0x3f003f, RZ, 0xc0, !PT ;  /* 0x003f003f25237812 */ /* 0x000fe200078ec0ff */
[----:B------:R-:W-:Y:S01]  /*84c0*/  HADD2 R37, R48, -1056, -1056 ;  /* 0xe420e42030257430 */ /* 0x000fe20000000000 */
[----:B------:R-:W-:-:S02]  /*84d0*/  LOP3.LUT R55, R55, 0x64006400, RZ, 0xfc, !PT ;  /* 0x6400640037377812 */ /* 0x000fc400078efcff */
[----:B------:R-:W-:Y:S02]  /*84e0*/  LOP3.LUT R58, R58, 0x3f003f, RZ, 0xc0, !PT ;  /* 0x003f003f3a3a7812 */ /* 0x000fe400078ec0ff */
[----:B------:R-:W-:Y:S02]  /*84f0*/  LOP3.LUT R52, R39, 0x300030, R52, 0xf8, !PT ;  /* 0x0030003027347812 */ /* 0x000fe400078ef834 */
[----:B------:R-:W-:Y:S02]  /*8500*/  LOP3.LUT R27, R28, 0x64006400, RZ, 0xfc, !PT ;  /* 0x640064001c1b7812 */ /* 0x000fe400078efcff */
        /* <DEDUP_REMOVED lines=88> */
[----:B------:R-:W-:-:S02]  /*8a90*/  HFMA2.MMA R64, R43, R32, R64 ;  /* 0x000000202b407235 */ /* 0x000fc40000000040 */
[----:B------:R-:W-:Y:S01]  /*8aa0*/  HFMA2.MMA R66, R45, R32, R66 ;  /* 0x000000202d427235 */ /* 0x000fe20000000042 */
[----:B------:R-:W-:-:S05]  /*8ab0*/  HADD2 R32, R65.H0_H0, R65.H1_H1 ;  /* 0x3000004141207230 */ /* 0x000fca0000000800 */
        /* <DEDUP_REMOVED lines=13> */
.L_x_2191:
        /* <DEDUP_REMOVED lines=46> */
.L_x_2192:
        /* <DEDUP_REMOVED lines=44> */
.L_x_2190:
        /* <DEDUP_REMOVED lines=18> */
[----:B------:R-:W-:Y:S02]  /*9250*/  LOP3.LUT R53, R31, 0x3f003f, RZ, 0xc0, !PT ;  /* 0x003f003f1f357812 */ /* 0x000fe400078ec0ff */
[----:B------:R-:W-:Y:S02]  /*9260*/  SHF.R.U32.HI R54, RZ, 0x6, R31 ;  /* 0x00000006ff367819 */ /* 0x000fe4000001161f */
[----:B----4-:R-:W-:Y:S02]  /*9270*/  SHF.R.U32.HI R31, RZ, 0x8, R33 ;  /* 0x00000008ff1f7819 */ /* 0x010fe40000011621 */
[----:B------:R-:W-:-:S02]  /*9280*/  LOP3.LUT R42, R42, 0xf000f, RZ, 0xc0, !PT ;  /* 0x000f000f2a2a7812 */ /* 0x000fc400078ec0ff */
[----:B------:R-:W-:Y:S02]  /*9290*/  SHF.R.U32.HI R2, RZ, 0x8, R32 ;  /* 0x00000008ff027819 */ /* 0x000fe40000011620 */
[----:B------:R-:W-:Y:S02]  /*92a0*/  LOP3.LUT R3, R26, 0xf000f, RZ, 0xc0, !PT ;  /* 0x000f000f1a037812 */ /* 0x000fe400078ec0ff */
[--C-:B------:R-:W-:Y:S02]  /*92b0*/  SHF.R.U32.HI R50, RZ, 0x8, R34.reuse ;  /* 0x00000008ff327819 */ /* 0x100fe40000011622 */
[----:B------:R-:W-:Y:S02]  /*92c0*/  LOP3.LUT R47, R47, 0xf000f, RZ, 0xc0, !PT ;  /* 0x000f000f2f2f7812 */ /* 0x000fe400078ec0ff */
[----:B------:R-:W-:Y:S02]  /*92d0*/  SHF.R.U32.HI R41, RZ, 0x6, R29 ;  /* 0x00000006ff297819 */ /* 0x000fe4000001161d */
        /* <DEDUP_REMOVED lines=10> */
[----:B---3--:R-:W-:Y:S02]  /*9380*/  SHF.R.U32.HI R31, RZ, 0xc, R37 ;  /* 0x0000000cff1f7819 */ /* 0x008fe40000011625 */
[----:B------:R-:W-:Y:S02]  /*9390*/  LOP3.LUT R50, R47, 0x300030, R50, 0xf8, !PT ;  /* 0x003000302f327812 */ /* 0x000fe400078ef832 */
[----:B------:R-:W-:-:S02]  /*93a0*/  SHF.R.U32.HI R2, RZ, 0xc, R36 ;  /* 0x0000000cff027819 */ /* 0x000fc40000011624 */
[----:B------:R-:W-:Y:S02]  /*93b0*/  LOP3.LUT R3, R36, 0x3f003f, RZ, 0xc0, !PT ;  /* 0x003f003f24037812 */ /* 0x000fe400078ec0ff */
[----:B------:R-:W-:Y:S02]  /*93c0*/  SHF.R.U32.HI R36, RZ, 0x6, R36 ;  /* 0x00000006ff247819 */ /* 0x000fe40000011624 */
[----:B------:R-:W-:Y:S02]  /*93d0*/  SHF.R.U32.HI R47, RZ, 0xc, R38 ;  /* 0x0000000cff2f7819 */ /* 0x000fe40000011626 */
[----:B------:R-:W-:Y:S02]  /*93e0*/  SHF.R.U32.HI R57, RZ, 0xc, R39 ;  /* 0x0000000cff397819 */ /* 0x000fe40000011627 */
[----:B------:R-:W-:Y:S02]  /*93f0*/  LOP3.LUT R41, R41, 0x3f003f, RZ, 0xc0, !PT ;  /* 0x003f003f29297812 */ /* 0x000fe400078ec0ff */
[----:B------:R-:W-:-:S02]  /*9400*/  LOP3.LUT R60, R35, 0x300030, R52, 0xf8, !PT ;  /* 0x00300030233c7812 */ /* 0x000fc400078ef834 */
[----:B------:R-:W-:Y:S02]  /*9410*/  LOP3.LUT R42, R38, 0x3f003f, RZ, 0xc0, !PT ;  /* 0x003f003f262a7812 */ /* 0x000fe400078ec0ff */
[----:B------:R-:W-:Y:S02]  /*9420*/  LOP3.LUT R4, R28, 0x3f003f, RZ, 0xc0, !PT ;  /* 0x003f003f1c047812 */ /* 0x000fe400078ec0ff */
[----:B------:R-:W-:Y:S02]  /*9430*/  LOP3.LUT R40, R29, 0x3f003f, RZ, 0xc0, !PT ;  /* 0x003f003f1d287812 */ /* 0x000fe400078ec0ff */
[----:B------:R-:W-:Y:S02]  /*9440*/  SHF.R.U32.HI R44, RZ, 0xa, R33 ;  /* 0x0000000aff2c7819 */ /* 0x000fe40000011621 */
[----:B------:R-:W-:Y:S02]  /*9450*/  LOP3.LUT R55, R39, 0x3f003f, RZ, 0xc0, !PT ;  /* 0x003f003f27377812 */ /* 0x000fe400078ec0ff */
[----:B------:R-:W-:-:S02]  /*9460*/  LOP3.LUT R35, R31, 0xf000f, RZ, 0xc0, !PT ;  /* 0x000f000f1f237812 */ /* 0x000fc400078ec0ff */
[----:B------:R-:W-:Y:S02]  /*9470*/  SHF.R.U32.HI R28, RZ, 0x6, R28 ;  /* 0x00000006ff1c7819 */ /* 0x000fe4000001161c */
[----:B------:R-:W-:Y:S02]  /*9480*/  SHF.R.U32.HI R27, RZ, 0xa, R32 ;  /* 0x0000000aff1b7819 */ /* 0x000fe40000011620 */
[----:B------:R-:W-:Y:S02]  /*9490*/  LOP3.LUT R29, R32, 0x3f003f, RZ, 0xc0, !PT ;  /* 0x003f003f201d7812 */ /* 0x000fe400078ec0ff */
[----:B------:R-:W-:Y:S02]  /*94a0*/  LOP3.LUT R43, R33, 0x3f003f, RZ, 0xc0, !PT ;  /* 0x003f003f212b7812 */ /* 0x000fe400078ec0ff */
[----:B------:R-:W-:Y:S02]  /*94b0*/  LOP3.LUT R26, R37, 0x3f003f, RZ, 0xc0, !PT ;  /* 0x003f003f251a7812 */ /* 0x000fe400078ec0ff */
        /* <DEDUP_REMOVED lines=130> */
.L_x_2194:
        /* <DEDUP_REMOVED lines=46> */
.L_x_2195:
        /* <DEDUP_REMOVED lines=43> */
.L_x_2193:
        /* <DEDUP_REMOVED lines=8> */
.L_x_2189:
        /* <DEDUP_REMOVED lines=11> */
.L_x_2210:
[----:B------:R-:W-:-:S13]  /*a3a0*/  ISETP.NE.AND P2, PT, R12, R19, PT ;  /* 0x000000130c00720c */ /* 0x000fda0003f45270 */
[----:B------:R-:W0:Y:S01]  /*a3b0*/  @!P2 LDC.64 R2, c[0x0][0x248] ;  /* 0x00009200ff02ab82 */ /* 0x000e220000000a00 */
[----:B------:R-:W-:Y:S02]  /*a3c0*/  @!P2 IADD3 R14, R14, 0x1, RZ ;  /* 0x000000010e0ea810 */ /* 0x000fe40007ffe0ff */
[----:B------:R-:W-:Y:S02]  /*a3d0*/  @!P2 LEA R23, R12, 0x1, 0x1 ;  /* 0x000000010c17a811 */ /* 0x000fe400078e08ff */
[----:B------:R-:W-:-:S06]  /*a3e0*/  @!P2 LEA R26, R14, R1, 0x3 ;  /* 0x000000010e1aa211 */ /* 0x000fcc00078e18ff */
        /* <DEDUP_REMOVED lines=9> */
[----:B-----5:R-:W2:Y:S01]  /*a480*/  LDG.E.128.CONSTANT R28, desc[UR6][R6.64] ;  /* 0x00000006061c7981 */ /* 0x020ea2000c1e9d00 */
[----:B------:R-:W-:Y:S02]  /*a490*/  PRMT R2, R9, 0x9910, RZ ;  /* 0x0000991009027816 */ /* 0x000fe400000000ff */
[----:B------:R-:W-:Y:S02]  /*a4a0*/  MOV R23, 0x2c00 ;  /* 0x00002c0000177802 */ /* 0x000fe40000000f00 */
[----:B------:R-:W-:Y:S02]  /*a4b0*/  ISETP.NE.AND P2, PT, R2, RZ, PT ;  /* 0x000000ff0200720c */ /* 0x000fe40003f45270 */
[----:B------:R-:W-:Y:S02]  /*a4c0*/  ISETP.GE.AND P3, PT, R11, 0x2, PT ;  /* 0x000000020b00780c */ /* 0x000fe40003f66270 */
[----:B--2---:R-:W-:Y:S02]  /*a4d0*/  SHF.R.U32.HI R35, RZ, 0x8, R30 ;  /* 0x00000008ff237819 */ /* 0x004fe4000001161e */
        /* <DEDUP_REMOVED lines=142> */
.L_x_2199:
        /* <DEDUP_REMOVED lines=94> */
.L_x_2201:
        /* <DEDUP_REMOVED lines=91> */
.L_x_2200:
        /* <DEDUP_REMOVED lines=8> */
[----:B------:R-:W-:Y:S02]  /*b9d0*/  SHF.R.U32.HI R29, RZ, 0x8, R29 ;  /* 0x00000008ff1d7819 */ /* 0x000fe4000001161d */
[----:B------:R-:W-:Y:S02]  /*b9e0*/  SHF.R.U32.HI R37, RZ, 0x8, R30 ;  /* 0x00000008ff257819 */ /* 0x000fe4000001161e */
[----:B------:R-:W-:Y:S02]  /*b9f0*/  LOP3.LUT R39, R31, 0xf000f0, RZ, 0xc0, !PT ;  /* 0x00f000f01f277812 */ /* 0x000fe400078ec0ff */
[----:B------:R-:W-:Y:S02]  /*ba00*/  SHF.R.U32.HI R41, RZ, 0x8, R31 ;  /* 0x00000008ff297819 */ /* 0x000fe4000001161f */
[C---:B------:R-:W-:Y:S02]  /*ba10*/  LOP3.LUT R35, R30.reuse, 0xf000f, RZ, 0xc0, !PT ;  /* 0x000f000f1e237812 */ /* 0x040fe400078ec0ff */
        /* <DEDUP_REMOVED lines=45> */
[--C-:B------:R-:W-:Y:S01]  /*bcf0*/  HADD2.F32 R0, -RZ, R32.reuse.H0_H0 ;  /* 0x20000020ff007230 */ /* 0x100fe20000004100 */
        /* <DEDUP_REMOVED lines=87> */
.L_x_2202:
        /* <DEDUP_REMOVED lines=94> */
.L_x_2204:
        /* <DEDUP_REMOVED lines=13> */
[--C-:B------:R-:W-:Y:S02]  /*c920*/  HADD2.F32 R3, -RZ, R35.reuse.H0_H0 ;  /* 0x20000023ff037230 */ /* 0x100fe40000004100 */
[----:B------:R-:W-:Y:S02]  /*c930*/  HADD2.F32 R0, -RZ, R30.H0_H0 ;  /* 0x2000001eff007230 */ /* 0x000fe40000004100 */
[-C--:B------:R-:W-:Y:S01]  /*c940*/  FFMA.FTZ R51, R2, R47.reuse, RZ ;  /* 0x0000002f02337223 */ /* 0x080fe200000100ff */
[----:B------:R-:W-:Y:S01]  /*c950*/  FFMA.FTZ R31, R32, R48, R31 ;  /* 0x00000030201f7223 */ /* 0x000fe2000001001f */
[-C--:B------:R-:W-:Y:S01]  /*c960*/  FFMA.FTZ R3, R3, R47.reuse, RZ ;  /* 0x0000002f03037223 */ /* 0x080fe200000100ff */
[----:B------:R-:W-:Y:S01]  /*c970*/  FFMA.FTZ R47, R4, R47, RZ ;  /* 0x0000002f042f7223 */ /* 0x000fe200000100ff */
[----:B------:R-:W-:-:S02]  /*c980*/  HADD2.F32 R4, -RZ, R35.H1_H1 ;  /* 0x30000023ff047230 */ /* 0x000fc40000004100 */
[----:B------:R-:W-:Y:S01]  /*c990*/  FFMA.FTZ R51, R52, R48, R51 ;  /* 0x0000003034337223 */ /* 0x000fe20000010033 */
[----:B------:R-:W-:Y:S02]  /*c9a0*/  HADD2.F32 R32, -RZ, R36.H0_H0 ;  /* 0x20000024ff207230 */ /* 0x000fe40000004100 */
[----:B------:R-:W-:Y:S01]  /*c9b0*/  FFMA.FTZ R0, R0, R50, R31 ;  /* 0x0000003200007223 */ /* 0x000fe2000001001f */
[----:B------:R-:W-:Y:S02]  /*c9c0*/  HADD2.F32 R52, -RZ, R37.H1_H1 ;  /* 0x30000025ff347230 */ /* 0x000fe40000004100 */
[----:B------:R-:W-:Y:S01]  /*c9d0*/  FFMA.FTZ R3, R4, R48, R3 ;  /* 0x0000003004037223 */ /* 0x000fe20000010003 */
[--C-:B------:R-:W-:Y:S02]  /*c9e0*/  HADD2.F32 R2, -RZ, R34.reuse.H0_H0 ;  /* 0x20000022ff027230 */ /* 0x100fe40000004100 */
[----:B------:R-:W-:Y:S02]  /*c9f0*/  HADD2.F32 R31, -RZ, R34.H1_H1 ;  /* 0x30000022ff1f7230 */ /* 0x000fe40000004100 */
        /* <DEDUP_REMOVED lines=8> */
[-C--:B------:R-:W-:Y:S01]  /*ca80*/  FFMA.FTZ R30, R31, R49.reuse, R2 ;  /* 0x000000311f1e7223 */ /* 0x080fe20000010002 */
[-C--:B------:R-:W-:Y:S01]  /*ca90*/  FFMA.FTZ R32, R35, R49.reuse, R4 ;  /* 0x0000003123207223 */ /* 0x080fe20000010004 */
[----:B------:R-:W-:Y:S01]  /*caa0*/  FFMA.FTZ R0, R3, R49, R0 ;  /* 0x0000003103007223 */ /* 0x000fe20000010000 */
[----:B-1----:R-:W-:-:S02]  /*cab0*/  HADD2.F32 R2, -RZ, R29.H0_H0 ;  /* 0x2000001dff027230 */ /* 0x002fc40000004100 */
[----:B------:R-:W-:Y:S01]  /*cac0*/  FFMA.FTZ R50, R37, R49, R50 ;  /* 0x0000003125327223 */ /* 0x000fe20000010032 */
[----:B------:R-:W-:Y:S02]  /*cad0*/  HADD2.F32 R4, -RZ, R29.H1_H1 ;  /* 0x3000001dff047230 */ /* 0x000fe40000004100 */
[--C-:B------:R-:W-:Y:S02]  /*cae0*/  HADD2.F32 R3, -RZ, R28.reuse.H0_H0 ;  /* 0x2000001cff037230 */ /* 0x100fe40000004100 */
[----:B------:R-:W-:Y:S02]  /*caf0*/  HADD2.F32 R29, -RZ, R39.H0_H0 ;  /* 0x20000027ff1d7230 */ /* 0x000fe40000004100 */
[----:B------:R-:W-:Y:S02]  /*cb00*/  HADD2.F32 R28, -RZ, R28.H1_H1 ;  /* 0x3000001cff1c7230 */ /* 0x000fe40000004100 */
[----:B------:R-:W-:Y:S02]  /*cb10*/  HADD2.F32 R31, -RZ, R41.H0_H0 ;  /* 0x20000029ff1f7230 */ /* 0x000fe40000004100 */
        /* <DEDUP_REMOVED lines=46> */
.L_x_2203:
[----:B------:R-:W-:-:S05]  /*ce00*/  IMAD.WIDE R26, R33, 0x4, R26 ;  /* 0x00000004211a7825 */ /* 0x000fca00078e021a */
        /* <DEDUP_REMOVED lines=144> */
.L_x_2205:
        /* <DEDUP_REMOVED lines=94> */
.L_x_2207:
        /* <DEDUP_REMOVED lines=91> */
.L_x_2206:
        /* <DEDUP_REMOVED lines=145> */
.L_x_2208:
        /* <DEDUP_REMOVED lines=94> */
.L_x_2209:
        /* <DEDUP_REMOVED lines=91> */
.L_x_2198:
[----:B------:R-:W0:Y:S01]  /*f740*/  LDC R23, c[0x0][0x23c] ;  /* 0x00008f00ff177b82 */ /* 0x000e220000000800 */
[----:B------:R-:W-:Y:S01]  /*f750*/  IADD3 R12, R12, 0x20, RZ ;  /* 0x000000200c0c7810 */ /* 0x000fe20007ffe0ff */
[----:B------:R-:W-:-:S03]  /*f760*/  UIADD3 UR4, UR4, 0x40, URZ ;  /* 0x0000004004047890 */ /* 0x000fc6000fffe03f */
[C---:B------:R-:W-:Y:S02]  /*f770*/  ISETP.GE.AND P2, PT, R12.reuse, UR5, PT ;  /* 0x000000050c007c0c */ /* 0x040fe4000bf46270 */
[----:B------:R-:W-:Y:S01]  /*f780*/  ISETP.LT.AND P3, PT, R12, R13, PT ;  /* 0x0000000d0c00720c */ /* 0x000fe20003f61270 */
[----:B0-----:R-:W-:-:S12]  /*f790*/  IMAD.WIDE R6, R23, 0x10, R6 ;  /* 0x0000001017067825 */ /* 0x001fd800078e0206 */
[----:B------:R-:W-:Y:S05]  /*f7a0*/  @!P2 BRA P3, `(.L_x_2210) ;  /* 0xffffffa800fca947 */ /* 0x000fea000183ffff */
.L_x_2197:
        /* <DEDUP_REMOVED lines=8> */
.L_x_2215:
[----:B------:R-:W-:Y:S01]  /*f830*/  ISETP.NE.AND P2, PT, R12, R19, PT ;  /* 0x000000130c00720c */ /* 0x000fe20003f45270 */
[----:B------:R-:W0:Y:S01]  /*f840*/  LDC R23, c[0x0][0x23c] ;  /* 0x00008f00ff177b82 */ /* 0x000e220000000800 */
[----:B-----5:R1:W5:Y:S11]  /*f850*/  LDG.E.128.CONSTANT R32, desc[UR6][R6.64] ;  /* 0x0000000606207981 */ /* 0x020376000c1e9d00 */
[----:B------:R-:W2:Y:S01]  /*f860*/  @!P2 LDC.64 R24, c[0x0][0x248] ;  /* 0x00009200ff18ab82 */ /* 0x000ea20000000a00 */
[----:B------:R-:W-:-:S02]  /*f870*/  @!P2 IADD3 R14, R14, 0x1, RZ ;  /* 0x000000010e0ea810 */ /* 0x000fc40007ffe0ff */
[----:B------:R-:W-:Y:S02]  /*f880*/  @!P2 LEA R3, R12, 0x1, 0x1 ;  /* 0x000000010c03a811 */ /* 0x000fe400078e08ff */
[----:B------:R-:W-:Y:S01]  /*f890*/  @!P2 LEA R0, R14, R1, 0x3 ;  /* 0x000000010e00a211 */ /* 0x000fe200078e18ff */
[----:B0-----:R-:W-:-:S05]  /*f8a0*/  IMAD.WIDE R26, R23, 0x4, R6 ;  /* 0x00000004171a7825 */ /* 0x001fca00078e0206 */
[----:B------:R1:W5:Y:S01]  /*f8b0*/  LDG.E.128.CONSTANT R28, desc[UR6][R26.64] ;  /* 0x000000061a1c7981 */ /* 0x000362000c1e9d00 */
[----:B--2---:R-:W-:-:S03]  /*f8c0*/  @!P2 IMAD.WIDE R24, R3, 0x2, R24 ;  /* 0x000000020318a825 */ /* 0x004fc600078e0218 */
        /* <DEDUP_REMOVED lines=8> */
[----:B-1----:R-:W-:Y:S06]  /*f950*/  @!P1 BRA `(.L_x_2212) ;  /* 0x0000001c00449947 */ /* 0x002fec0003800000 */
[----:B------:R-:W2:Y:S01]  /*f960*/  LDG.E.128.CONSTANT R24, desc[UR6][R2.64] ;  /* 0x0000000602187981 */ /* 0x000ea2000c1e9d00 */
[----:B------:R-:W-:Y:S01]  /*f970*/  HFMA2.MMA R39, -RZ, RZ, 0, 0.015625 ;  /* 0x00002400ff277435 */ /* 0x000fe200000001ff */
[--C-:B-----5:R-:W-:Y:S02]  /*f980*/  SHF.R.U32.HI R6, RZ, 0xf, R32.reuse ;  /* 0x0000000fff067819 */ /* 0x120fe40000011620 */
[C---:B------:R-:W-:Y:S02]  /*f990*/  LOP3.LUT R7, R32.reuse, 0x380038, RZ, 0xc0, !PT ;  /* 0x0038003820077812 */ /* 0x040fe400078ec0ff */
[----:B------:R-:W-:Y:S02]  /*f9a0*/  SHF.R.U32.HI R4, RZ, 0x6, R32 ;  /* 0x00000006ff047819 */ /* 0x000fe40000011620 */
[----:B------:R-:W-:Y:S02]  /*f9b0*/  LOP3.LUT R56, R32, 0x70007, RZ, 0xc0, !PT ;  /* 0x0007000720387812 */ /* 0x000fe400078ec0ff */
[----:B------:R-:W-:-:S02]  /*f9c0*/  SHF.R.U32.HI R37, RZ, 0xe, R28 ;  /* 0x0000000eff257819 */ /* 0x000fc4000001161c */
[----:B------:R-:W-:Y:S02]  /*f9d0*/  LOP3.LUT R22, R6, 0x10001, RZ, 0xc0, !PT ;  /* 0x0001000106167812 */ /* 0x000fe400078ec0ff */
[--C-:B------:R-:W-:Y:S02]  /*f9e0*/  SHF.R.U32.HI R44, RZ, 0xf, R34.reuse ;  /* 0x0000000fff2c7819 */ /* 0x100fe40000011622 */
[C---:B------:R-:W-:Y:S02]  /*f9f0*/  LOP3.LUT R45, R34.reuse, 0x380038, RZ, 0xc0, !PT ;  /* 0x00380038222d7812 */ /* 0x040fe400078ec0ff */
[----:B------:R-:W-:Y:S02]  /*fa00*/  SHF.R.U32.HI R32, RZ, 0x6, R34 ;  /* 0x00000006ff207819 */ /* 0x000fe40000011622 */
[----:B------:R-:W-:Y:S02]  /*fa10*/  LOP3.LUT R54, R34, 0x70007, RZ, 0xc0, !PT ;  /* 0x0007000722367812 */ /* 0x000fe400078ec0ff */
[----:B------:R-:W-:-:S02]  /*fa20*/  SHF.R.U32.HI R49, RZ, 0xf, R35 ;  /* 0x0000000fff317819 */ /* 0x000fc40000011623 */
[----:B------:R-:W-:Y:S02]  /*fa30*/  SHF.R.U32.HI R40, RZ, 0xf, R33 ;  /* 0x0000000fff287819 */ /* 0x000fe40000011621 */
[C---:B------:R-:W-:Y:S02]  /*fa40*/  LOP3.LUT R36, R28.reuse, 0x380038, RZ, 0xc0, !PT ;  /* 0x003800381c247812 */ /* 0x040fe400078ec0ff */
[----:B------:R-:W-:Y:S02]  /*fa50*/  SHF.R.U32.HI R34, RZ, 0x6, R28 ;  /* 0x00000006ff227819 */ /* 0x000fe4000001161c */
[----:B------:R-:W-:Y:S02]  /*fa60*/  LOP3.LUT R59, R28, 0x70007, RZ, 0xc0, !PT ;  /* 0x000700071c3b7812 */ /* 0x000fe400078ec0ff */
[----:B------:R-:W-:Y:S02]  /*fa70*/  SHF.R.U32.HI R43, RZ, 0xe, R29 ;  /* 0x0000000eff2b7819 */ /* 0x000fe4000001161d */
[----:B------:R-:W-:-:S02]  /*fa80*/  LOP3.LUT R42, R29, 0x380038, RZ, 0xc0, !PT ;  /* 0x003800381d2a7812 */ /* 0x000fc400078ec0ff */
[----:B------:R-:W-:Y:S02]  /*fa90*/  SHF.R.U32.HI R28, RZ, 0x6, R29 ;  /* 0x00000006ff1c7819 */ /* 0x000fe4000001161d */
[----:B------:R-:W-:Y:S02]  /*faa0*/  LOP3.LUT R58, R29, 0x70007, RZ, 0xc0, !PT ;  /* 0x000700071d3a7812 */ /* 0x000fe400078ec0ff */
[----:B------:R-:W-:Y:S02]  /*fab0*/  PRMT R6, R39, 0x7610, R6 ;  /* 0x0000761027067816 */ /* 0x000fe40000000006 */
[--C-:B------:R-:W-:Y:S02]  /*fac0*/  SHF.R.U32.HI R47, RZ, 0xe, R30.reuse ;  /* 0x0000000eff2f7819 */ /* 0x100fe4000001161e */
[----:B------:R-:W-:Y:S02]  /*fad0*/  LOP3.LUT R46, R30, 0x380038, RZ, 0xc0, !PT ;  /* 0x003800381e2e7812 */ /* 0x000fe400078ec0ff */
[----:B------:R-:W-:-:S02]  /*fae0*/  SHF.R.U32.HI R29, RZ, 0x6, R30 ;  /* 0x00000006ff1d7819 */ /* 0x000fc4000001161e */
[----:B------:R-:W-:Y:S02]  /*faf0*/  LOP3.LUT R60, R30, 0x70007, RZ, 0xc0, !PT ;  /* 0x000700071e3c7812 */ /* 0x000fe400078ec0ff */
[----:B------:R-:W-:Y:S02]  /*fb00*/  LOP3.LUT R39, R22, 0x20002, R37, 0xf8, !PT ;  /* 0x0002000216277812 */ /* 0x000fe400078ef825 */
[----:B------:R-:W-:Y:S02]  /*fb10*/  SHF.R.U32.HI R30, RZ, 0xe, R31 ;  /* 0x0000000eff1e7819 */ /* 0x000fe4000001161f */
[----:B------:R-:W-:Y:S02]  /*fb20*/  PRMT R22, R9, 0x9910, RZ ;  /* 0x0000991009167816 */ /* 0x000fe400000000ff */
[----:B------:R-:W-:Y:S02]  /*fb30*/  LOP3.LUT R49, R49, 0x10001, RZ, 0xc0, !PT ;  /* 0x0001000131317812 */ /* 0x000fe400078ec0ff */
[----:B------:R-:W-:-:S02]  /*fb40*/  LOP3.LUT R40, R40, 0x10001, RZ, 0xc0, !PT ;  /* 0x0001000128287812 */ /* 0x000fc400078ec0ff */
[----:B------:R-:W-:Y:S02]  /*fb50*/  LOP3.LUT R44, R44, 0x10001, RZ, 0xc0, !PT ;  /* 0x000100012c2c7812 */ /* 0x000fe400078ec0ff */
[----:B------:R-:W-:Y:S02]  /*fb60*/  LOP3.LUT R52, R49, 0x20002, R30, 0xf8, !PT ;  /* 0x0002000231347812 */ /* 0x000fe400078ef81e */
[----:B------:R-:W-:Y:S02]  /*fb70*/  ISETP.NE.AND P2, PT, R22, RZ, PT ;  /* 0x000000ff1600720c */ /* 0x000fe40003f45270 */
[----:B------:R-:W-:Y:S02]  /*fb80*/  LOP3.LUT R43, R40, 0x20002, R43, 0xf8, !PT ;  /* 0x00020002282b7812 */ /* 0x000fe400078ef82b */
[----:B------:R-:W-:Y:S02]  /*fb90*/  LOP3.LUT R40, R44, 0x20002, R47, 0xf8, !PT ;  /* 0x000200022c287812 */ /* 0x000fe400078ef82f */
[----:B------:R-:W-:-:S02]  /*fba0*/  LOP3.LUT R38, R33, 0x380038, RZ, 0xc0, !PT ;  /* 0x0038003821267812 */ /* 0x000fc400078ec0ff */
[----:B------:R-:W-:Y:S02]  /*fbb0*/  SHF.R.U32.HI R0, RZ, 0x6, R33 ;  /* 0x00000006ff007819 */ /* 0x000fe40000011621 */
[----:B------:R-:W-:Y:S02]  /*fbc0*/  LOP3.LUT R53, R33, 0x70007, RZ, 0xc0, !PT ;  /* 0x0007000721357812 */ /* 0x000fe400078ec0ff */
[----:B------:R-:W-:Y:S02]  /*fbd0*/  LOP3.LUT R48, R35, 0x380038, RZ, 0xc0, !PT ;  /* 0x0038003823307812 */ /* 0x000fe400078ec0ff */
[----:B------:R-:W-:Y:S02]  /*fbe0*/  SHF.R.U32.HI R33, RZ, 0x6, R35 ;  /* 0x00000006ff217819 */ /* 0x000fe40000011623 */
[----:B------:R-:W-:Y:S02]  /*fbf0*/  LOP3.LUT R50, R31, 0x380038, RZ, 0xc0, !PT ;  /* 0x003800381f327812 */ /* 0x000fe400078ec0ff */
[----:B------:R-:W-:-:S02]  /*fc00*/  SHF.R.U32.HI R55, RZ, 0x6, R31 ;  /* 0x00000006ff377819 */ /* 0x000fc4000001161f */
[----:B------:R-:W-:Y:S02]  /*fc10*/  LOP3.LUT R64, R31, 0x70007, RZ, 0xc0, !PT ;  /* 0x000700071f407812 */ /* 0x000fe400078ec0ff */
[----:B------:R-:W-:Y:S02]  /*fc20*/  LOP3.LUT R86, R7, 0x64006400, RZ, 0xfc, !PT ;  /* 0x6400640007567812 */ /* 0x000fe400078efcff */
        /* <DEDUP_REMOVED lines=27> */
[----:B------:R-:W-:Y:S01]  /*fde0*/  HADD2 R92, R92, -1028, -1028 ;  /* 0xe404e4045c5c7430 */ /* 0x000fe20000000000 */
[----:B------:R-:W-:Y:S01]  /*fdf0*/  LOP3.LUT R53, R53, 0x64006400, RZ, 0xfc, !PT ;  /* 0x6400640035357812 */ /* 0x000fe200078efcff */
[----:B------:R-:W-:Y:S01]  /*fe00*/  HADD2 R94, R56, -1028, -1028 ;  /* 0xe404e404385e7430 */ /* 0x000fe20000000000 */
[----:B------:R-:W-:Y:S02]  /*fe10*/  LOP3.LUT R58, R58, 0x64006400, RZ, 0xfc, !PT ;  /* 0x640064003a3a7812 */ /* 0x000fe400078efcff */
[----:B------:R-:W-:Y:S02]  /*fe20*/  LOP3.LUT R64, R64, 0x64006400, RZ, 0xfc, !PT ;  /* 0x6400640040407812 */ /* 0x000fe400078efcff */
[----:B------:R-:W-:Y:S02]  /*fe30*/  LOP3.LUT R35, R35, 0x64006400, RZ, 0xfc, !PT ;  /* 0x6400640023237812 */ /* 0x000fe400078efcff */
[----:B------:R-:W-:-:S02]  /*fe40*/  ISETP.GE.AND P3, PT, R11, 0x2, PT ;  /* 0x000000020b00780c */ /* 0x000fc40003f66270 */
[--C-:B--2---:R-:W-:Y:S02]  /*fe50*/  SHF.R.U32.HI R22, RZ, 0xd, R24.reuse ;  /* 0x0000000dff167819 */ /* 0x104fe40000011618 */
[C---:B------:R-:W-:Y:S02]  /*fe60*/  LOP3.LUT R37, R24.reuse, 0x380038, RZ, 0xc0, !PT ;  /* 0x0038003818257812 */ /* 0x040fe400078ec0ff */
[----:B------:R-:W-:Y:S02]  /*fe70*/  SHF.R.U32.HI R30, RZ, 0x6, R24 ;  /* 0x00000006ff1e7819 */ /* 0x000fe40000011618 */
[----:B------:R-:W-:Y:S02]  /*fe80*/  LOP3.LUT R62, R24, 0x70007, RZ, 0xc0, !PT ;  /* 0x00070007183e7812 */ /* 0x000fe400078ec0ff */
[----:B------:R-:W-:Y:S02]  /*fe90*/  SHF.R.U32.HI R24, RZ, 0xd, R25 ;  /* 0x0000000dff187819 */ /* 0x000fe40000011619 */
[----:B------:R-:W-:-:S02]  /*fea0*/  SHF.R.U32.HI R47, RZ, 0xd, R27 ;  /* 0x0000000dff2f7819 */ /* 0x000fc4000001161b */
[C---:B------:R-:W-:Y:S02]  /*feb0*/  LOP3.LUT R67, R27.reuse, 0x380038, RZ, 0xc0, !PT ;  /* 0x003800381b437812 */ /* 0x040fe400078ec0ff */
[----:B------:R-:W-:Y:S02]  /*fec0*/  SHF.R.U32.HI R61, RZ, 0x6, R27 ;  /* 0x00000006ff3d7819 */ /* 0x000fe4000001161b */
[----:B------:R-:W-:Y:S02]  /*fed0*/  LOP3.LUT R66, R27, 0x70007, RZ, 0xc0, !PT ;  /* 0x000700071b427812 */ /* 0x000fe400078ec0ff */
[----:B------:R-:W-:Y:S02]  /*fee0*/  LOP3.LUT R27, R43, 0x40004, R24, 0xf8, !PT ;  /* 0x000400042b1b7812 */ /* 0x000fe400078ef818 */
[----:B------:R-:W-:Y:S02]  /*fef0*/  LOP3.LUT R44, R25, 0x380038, RZ, 0xc0, !PT ;  /* 0x00380038192c7812 */ /* 0x000fe400078ec0ff */
[----:B------:R-:W-:-:S02]  /*ff00*/  SHF.R.U32.HI R31, RZ, 0x6, R25 ;  /* 0x00000006ff1f7819 */ /* 0x000fc40000011619 */
[----:B------:R-:W-:Y:S02]  /*ff10*/  LOP3.LUT R63, R25, 0x70007, RZ, 0xc0, !PT ;  /* 0x00070007193f7812 */ /* 0x000fe400078ec0ff */
[----:B------:R-:W-:Y:S02]  /*ff20*/  LOP3.LUT R24, R52, 0x40004, R47, 0xf8, !PT ;  /* 0x0004000434187812 */ /* 0x000fe400078ef82f */
[--C-:B------:R-:W-:Y:S02]  /*ff30*/  SHF.R.U32.HI R25, RZ, 0xd, R26.reuse ;  /* 0x0000000dff197819 */ /* 0x100fe4000001161a */
[C---:B------:R-:W-:Y:S02]  /*ff40*/  LOP3.LUT R49, R26.reuse, 0x380038, RZ, 0xc0, !PT ;  /* 0x003800381a317812 */ /* 0x040fe400078ec0ff */
[----:B------:R-:W-:Y:S02]  /*ff50*/  SHF.R.U32.HI R57, RZ, 0x6, R26 ;  /* 0x00000006ff397819 */ /* 0x000fe4000001161a */
[----:B------:R-:W-:-:S02]  /*ff60*/  LOP3.LUT R65, R26, 0x70007, RZ, 0xc0, !PT ;  /* 0x000700071a417812 */ /* 0x000fc400078ec0ff */
[----:B------:R-:W-:Y:S02]  /*ff70*/  LOP3.LUT R52, R48, 0x64006400, RZ, 0xfc, !PT ;  /* 0x6400640030347812 */ /* 0x000fe400078efcff */
[----:B------:R-:W-:Y:S02]  /*ff80*/  LOP3.LUT R26, R39, 0x40004, R22, 0xf8, !PT ;  /* 0x00040004271a7812 */ /* 0x000fe400078ef816 */
[----:B------:R-:W-:Y:S01]  /*ff90*/  LOP3.LUT R48, R33, 0x380038, RZ, 0xc0, !PT ;  /* 0x0038003821307812 */ /* 0x000fe200078ec0ff */
[----:B------:R-:W-:Y:S01]  /*ffa0*/  HFMA2 R83, R52, R41.H0_H0, -132, -132 ;  /* 0xd820d82034537431 */ /* 0x000fe20000040029 */
[----:B------:R-:W-:Y:S02]  /*ffb0*/  LOP3.LUT R39, R0, 0x380038, RZ, 0xc0, !PT ;  /* 0x0038003800277812 */ /* 0x000fe400078ec0ff */
[----:B------:R-:W-:Y:S02]  /*ffc0*/  LOP3.LUT R43, R28, 0x380038, RZ, 0xc0, !PT ;  /* 0x003800381c2b7812 */ /* 0x000fe400078ec0ff */
        /* <DEDUP_REMOVED lines=205> */
.L_x_2213:
        /* <DEDUP_REMOVED lines=80> */
.L_x_2214:
        /* <DEDUP_REMOVED lines=77> */
.L_x_2212:
[----:B------:R-:W-:Y:S01]  /*11670*/  IADD3 R12, R12, 0x20, RZ ;  /* 0x000000200c0c7810 */ /* 0x000fe20007ffe0ff */
[----:B------:R-:W-:Y:S01]  /*11680*/  UIADD3 UR4, UR4, 0x40, URZ ;  /* 0x0000004004047890 */ /* 0x000fe2000fffe03f */
[----:B------:R-:W-:Y:S02]  /*11690*/  IMAD.WIDE R6, R23, 0x4, R2 ;  /* 0x0000000417067825 */ /* 0x000fe400078e0202 */
[C---:B------:R-:W-:Y:S02]  /*116a0*/  ISETP.GE.AND P2, PT, R12.reuse, UR5, PT ;  /* 0x000000050c007c0c */ /* 0x040fe4000bf46270 */
[----:B------:R-:W-:-:S13]  /*116b0*/  ISETP.LT.AND P3, PT, R12, R13, PT ;  /* 0x0000000d0c00720c */ /* 0x000fda0003f61270 */
[----:B------:R-:W-:Y:S05]  /*116c0*/  @!P2 BRA P3, `(.L_x_2215) ;  /* 0xffffffe00058a947 */ /* 0x000fea000183ffff */
.L_x_2211:
        /* <DEDUP_REMOVED lines=17> */
.L_x_2219:
[----:B------:R-:W0:Y:S02]  /*117e0*/  LDS R2, [R0] ;  /* 0x0000000000027984 */ /* 0x000e240000000800 */
[----:B0-----:R-:W-:-:S06]  /*117f0*/  HADD2 R3, R2, R15 ;  /* 0x0000000f02037230 */ /* 0x001fcc0000000000 */
[----:B------:R-:W0:Y:S02]  /*11800*/  ATOMS.CAST.SPIN R3, [R0], R2, R3 ;  /* 0x000000020003738d */ /* 0x000e240001800003 */
[----:B0-----:R-:W-:-:S13]  /*11810*/  ISETP.EQ.U32.AND P0, PT, R3, 0x1, PT ;  /* 0x000000010300780c */ /* 0x001fda0003f02070 */
[----:B------:R-:W-:Y:S05]  /*11820*/  @!P0 BRA `(.L_x_2219) ;  /* 0xfffffffc00ec8947 */ /* 0x000fea000383ffff */
[----:B------:R-:W-:Y:S05]  /*11830*/  BRA `(.L_x_2217) ;  /* 0x00000000000c7947 */ /* 0x000fea0003800000 */
.L_x_2218:
[----:B------:R-:W2:Y:S02]  /*11840*/  LD.E R0, desc[UR6][R4.64] ;  /* 0x0000000604007980 */ /* 0x000ea4000c101900 */
[----:B--2---:R-:W-:-:S05]  /*11850*/  IADD3 R3, R15, R0, RZ ;  /* 0x000000000f037210 */ /* 0x004fca0007ffe0ff */
[----:B------:R0:W-:Y:S02]  /*11860*/  ST.E desc[UR6][R4.64], R3 ;  /* 0x0000000304007985 */ /* 0x0001e4000c101906 */
.L_x_2217:
[----:B------:R-:W-:Y:S05]  /*11870*/  BSYNC B0 ;  /* 0x0000000000007941 */ /* 0x000fea0003800000 */
.L_x_2216:
[----:B------:R1:W-:Y:S01]  /*11880*/  ATOM.E.ADD.F16x2.RN.STRONG.GPU P0, RZ, desc[UR6][R4.64+0x4], R16 ;  /* 0x0000041004ff79a2 */ /* 0x0003e2000810e1c6 */
[----:B------:R-:W-:Y:S04]  /*11890*/  BSSY B0, `(.L_x_2220) ;  /* 0x000000f000007945 */ /* 0x000fe80003800000 */
[----:B-1----:R-:W-:Y:S05]  /*118a0*/  @P0 BRA `(.L_x_2221) ;  /* 0x0000000000340947 */ /* 0x002fea0003800000 */
[----:B------:R-:W1:Y:S02]  /*118b0*/  QSPC.E.S P0, RZ, [R4+0x4] ;  /* 0x0000040004ff73aa */ /* 0x000e640000000500 */
[----:B-1----:R-:W-:Y:S05]  /*118c0*/  @!P0 BRA `(.L_x_2222) ;  /* 0x0000000000208947 */ /* 0x002fea0003800000 */
[----:B------:R-:W-:-:S04]  /*118d0*/  MOV R2, R4 ;  /* 0x0000000400027202 */ /* 0x000fc80000000f00 */
[----:B------:R-:W-:-:S07]  /*118e0*/  MOV R0, R2 ;  /* 0x0000000200007202 */ /* 0x000fce0000000f00 */
.L_x_2223:
[----:B------:R-:W0:Y:S02]  /*118f0*/  LDS R2, [R0+0x4] ;  /* 0x0000040000027984 */ /* 0x000e240000000800 */
[----:B0-----:R-:W-:-:S10]  /*11900*/  HFMA2.MMA R3, R2, 1, 1, R16 ;  /* 0x3c003c0002037835 */ /* 0x001fd40000000010 */
[----:B------:R-:W0:Y:S02]  /*11910*/  ATOMS.CAST.SPIN R3, [R0+0x4], R2, R3 ;  /* 0x000004020003738d */ /* 0x000e240001800003 */
[----:B0-----:R-:W-:-:S13]  /*11920*/  ISETP.EQ.U32.AND P0, PT, R3, 0x1, PT ;  /* 0x000000010300780c */ /* 0x001fda0003f02070 */
[----:B------:R-:W-:Y:S05]  /*11930*/  @!P0 BRA `(.L_x_2223) ;  /* 0xfffffffc00ec8947 */ /* 0x000fea000383ffff */
[----:B------:R-:W-:Y:S05]  /*11940*/  BRA `(.L_x_2221) ;  /* 0x00000000000c7947 */ /* 0x000fea0003800000 */
.L_x_2222:
[----:B------:R-:W0:Y:S02]  /*11950*/  LD.E R0, desc[UR6][R4.64+0x4] ;  /* 0x0000040604007980 */ /* 0x000e24000c101900 */
[----:B0-----:R-:W-:-:S05]  /*11960*/  IADD3 R3, R16, R0, RZ ;  /* 0x0000000010037210 */ /* 0x001fca0007ffe0ff */
[----:B------:R1:W-:Y:S02]  /*11970*/  ST.E desc[UR6][R4.64+0x4], R3 ;  /* 0x0000040304007985 */ /* 0x0003e4000c101906 */
.L_x_2221:
[----:B------:R-:W-:Y:S05]  /*11980*/  BSYNC B0 ;  /* 0x0000000000007941 */ /* 0x000fea0003800000 */
.L_x_2220:
        /* <DEDUP_REMOVED lines=11> */
.L_x_2227:
[----:B------:R-:W0:Y:S02]  /*11a40*/  LDS R2, [R0] ;  /* 0x0000000000027984 */ /* 0x000e240000000800 */
[----:B0-----:R-:W-:-:S06]  /*11a50*/  HADD2 R3, R2, R21 ;  /* 0x0000001502037230 */ /* 0x001fcc0000000000 */
[----:B------:R-:W0:Y:S02]  /*11a60*/  ATOMS.CAST.SPIN R3, [R0], R2, R3 ;  /* 0x000000020003738d */ /* 0x000e240001800003 */
[----:B0-----:R-:W-:-:S13]  /*11a70*/  ISETP.EQ.U32.AND P0, PT, R3, 0x1, PT ;  /* 0x000000010300780c */ /* 0x001fda0003f02070 */
[----:B------:R-:W-:Y:S05]  /*11a80*/  @!P0 BRA `(.L_x_2227) ;  /* 0xfffffffc00ec8947 */ /* 0x000fea000383ffff */
[----:B------:R-:W-:Y:S05]  /*11a90*/  BRA `(.L_x_2225) ;  /* 0x00000000000c7947 */ /* 0x000fea0003800000 */
.L_x_2226:
[----:B------:R-:W2:Y:S02]  /*11aa0*/  LD.E R0, desc[UR6][R4.64] ;  /* 0x0000000604007980 */ /* 0x000ea4000c101900 */
[----:B--2---:R-:W-:-:S05]  /*11ab0*/  IADD3 R3, R21, R0, RZ ;  /* 0x0000000015037210 */ /* 0x004fca0007ffe0ff */
[----:B------:R0:W-:Y:S02]  /*11ac0*/  ST.E desc[UR6][R4.64], R3 ;  /* 0x0000000304007985 */ /* 0x0001e4000c101906 */
.L_x_2225:
[----:B------:R-:W-:Y:S05]  /*11ad0*/  BSYNC B0 ;  /* 0x0000000000007941 */ /* 0x000fea0003800000 */
.L_x_2224:
[----:B------:R1:W-:Y:S01]  /*11ae0*/  ATOM.E.ADD.F16x2.RN.STRONG.GPU P0, RZ, desc[UR6][R4.64+0x4], R20 ;  /* 0x0000041404ff79a2 */ /* 0x0003e2000810e1c6 */
[----:B------:R-:W-:Y:S04]  /*11af0*/  BSSY B0, `(.L_x_2228) ;  /* 0x000000f000007945 */ /* 0x000fe80003800000 */
[----:B-1----:R-:W-:Y:S05]  /*11b00*/  @P0 BRA `(.L_x_2229) ;  /* 0x0000000000340947 */ /* 0x002fea0003800000 */
[----:B------:R-:W1:Y:S02]  /*11b10*/  QSPC.E.S P0, RZ, [R4+0x4] ;  /* 0x0000040004ff73aa */ /* 0x000e640000000500 */
[----:B-1----:R-:W-:Y:S05]  /*11b20*/  @!P0 BRA `(.L_x_2230) ;  /* 0x0000000000208947 */ /* 0x002fea0003800000 */
[----:B------:R-:W-:-:S04]  /*11b30*/  MOV R2, R4 ;  /* 0x0000000400027202 */ /* 0x000fc80000000f00 */
[----:B------:R-:W-:-:S07]  /*11b40*/  MOV R0, R2 ;  /* 0x0000000200007202 */ /* 0x000fce0000000f00 */
.L_x_2231:
[----:B------:R-:W0:Y:S02]  /*11b50*/  LDS R2, [R0+0x4] ;  /* 0x0000040000027984 */ /* 0x000e240000000800 */
[----:B0-----:R-:W-:-:S10]  /*11b60*/  HFMA2.MMA R3, R2, 1, 1, R20 ;  /* 0x3c003c0002037835 */ /* 0x001fd40000000014 */
[----:B------:R-:W0:Y:S02]  /*11b70*/  ATOMS.CAST.SPIN R3, [R0+0x4], R2, R3 ;  /* 0x000004020003738d */ /* 0x000e240001800003 */
[----:B0-----:R-:W-:-:S13]  /*11b80*/  ISETP.EQ.U32.AND P0, PT, R3, 0x1, PT ;  /* 0x000000010300780c */ /* 0x001fda0003f02070 */
[----:B------:R-:W-:Y:S05]  /*11b90*/  @!P0 BRA `(.L_x_2231) ;  /* 0xfffffffc00ec8947 */ /* 0x000fea000383ffff */
[----:B------:R-:W-:Y:S05]  /*11ba0*/  BRA `(.L_x_2229) ;  /* 0x00000000000c7947 */ /* 0x000fea0003800000 */
.L_x_2230:
[----:B------:R-:W0:Y:S02]  /*11bb0*/  LD.E R0, desc[UR6][R4.64+0x4] ;  /* 0x0000040604007980 */ /* 0x000e24000c101900 */
[----:B0-----:R-:W-:-:S05]  /*11bc0*/  IADD3 R3, R20, R0, RZ ;  /* 0x0000000014037210 */ /* 0x001fca0007ffe0ff */
[----:B------:R1:W-:Y:S02]  /*11bd0*/  ST.E desc[UR6][R4.64+0x4], R3 ;  /* 0x0000040304007985 */ /* 0x0003e4000c101906 */
.L_x_2229:
[----:B------:R-:W-:Y:S05]  /*11be0*/  BSYNC B0 ;  /* 0x0000000000007941 */ /* 0x000fea0003800000 */
.L_x_2228:
        /* <DEDUP_REMOVED lines=11> */
.L_x_2235:
[----:B------:R-:W0:Y:S02]  /*11ca0*/  LDS R2, [R0] ;  /* 0x0000000000027984 */ /* 0x000e240000000800 */
[----:B0-----:R-:W-:-:S06]  /*11cb0*/  HADD2 R3, R2, R17 ;  /* 0x0000001102037230 */ /* 0x001fcc0000000000 */
[----:B------:R-:W0:Y:S02]  /*11cc0*/  ATOMS.CAST.SPIN R3, [R0], R2, R3 ;  /* 0x000000020003738d */ /* 0x000e240001800003 */
[----:B0-----:R-:W-:-:S13]  /*11cd0*/  ISETP.EQ.U32.AND P0, PT, R3, 0x1, PT ;  /* 0x000000010300780c */ /* 0x001fda0003f02070 */
[----:B------:R-:W-:Y:S05]  /*11ce0*/  @!P0 BRA `(.L_x_2235) ;  /* 0xfffffffc00ec8947 */ /* 0x000fea000383ffff */
[----:B------:R-:W-:Y:S05]  /*11cf0*/  BRA `(.L_x_2233) ;  /* 0x00000000000c7947 */ /* 0x000fea0003800000 */
.L_x_2234:
[----:B------:R-:W2:Y:S02]  /*11d00*/  LD.E R0, desc[UR6][R4.64] ;  /* 0x0000000604007980 */ /* 0x000ea4000c101900 */
[----:B--2---:R-:W-:-:S05]  /*11d10*/  IADD3 R3, R17, R0, RZ ;  /* 0x0000000011037210 */ /* 0x004fca0007ffe0ff */
[----:B------:R0:W-:Y:S02]  /*11d20*/  ST.E desc[UR6][R4.64], R3 ;  /* 0x0000000304007985 */ /* 0x0001e4000c101906 */
.L_x_2233:
[----:B------:R-:W-:Y:S05]  /*11d30*/  BSYNC B0 ;  /* 0x0000000000007941 */ /* 0x000fea0003800000 */
.L_x_2232:
[----:B------:R1:W-:Y:S02]  /*11d40*/  ATOM.E.ADD.F16x2.RN.STRONG.GPU P0, RZ, desc[UR6][R4.64+0x4], R18 ;  /* 0x0000041204ff79a2 */ /* 0x0003e4000810e1c6 */
[----:B-1----:R-:W-:Y:S05]  /*11d50*/  @P0 EXIT ;  /* 0x000000000000094d */ /* 0x002fea0003800000 */
[----:B------:R-:W1:Y:S02]  /*11d60*/  QSPC.E.S P0, RZ, [R4+0x4] ;  /* 0x0000040004ff73aa */ /* 0x000e640000000500 */
[----:B-1----:R-:W-:Y:S05]  /*11d70*/  @!P0 BRA `(.L_x_2236) ;  /* 0x0000000000208947 */ /* 0x002fea0003800000 */
[----:B------:R-:W-:-:S04]  /*11d80*/  MOV R2, R4 ;  /* 0x0000000400027202 */ /* 0x000fc80000000f00 */
[----:B------:R-:W-:-:S07]  /*11d90*/  MOV R0, R2 ;  /* 0x0000000200007202 */ /* 0x000fce0000000f00 */
.L_x_2237:
[----:B------:R-:W0:Y:S02]  /*11da0*/  LDS R2, [R0+0x4] ;  /* 0x0000040000027984 */ /* 0x000e240000000800 */
[----:B0-----:R-:W-:-:S10]  /*11db0*/  HFMA2.MMA R3, R2, 1, 1, R18 ;  /* 0x3c003c0002037835 */ /* 0x001fd40000000012 */
[----:B------:R-:W0:Y:S02]  /*11dc0*/  ATOMS.CAST.SPIN R3, [R0+0x4], R2, R3 ;  /* 0x000004020003738d */ /* 0x000e240001800003 */
[----:B0-----:R-:W-:-:S13]  /*11dd0*/  ISETP.EQ.U32.AND P0, PT, R3, 0x1, PT ;  /* 0x000000010300780c */ /* 0x001fda0003f02070 */
[----:B------:R-:W-:Y:S05]  /*11de0*/  @!P0 BRA `(.L_x_2237) ;  /* 0xfffffffc00ec8947 */ /* 0x000fea000383ffff */
[----:B------:R-:W-:Y:S05]  /*11df0*/  EXIT ;  /* 0x000000000000794d */ /* 0x000fea0003800000 */
.L_x_2236:
[----:B------:R-:W0:Y:S02]  /*11e00*/  LD.E R0, desc[UR6][R4.64+0x4] ;  /* 0x0000040604007980 */ /* 0x000e24000c101900 */
[----:B0-----:R-:W-:-:S05]  /*11e10*/  IADD3 R3, R18, R0, RZ ;  /* 0x0000000012037210 */ /* 0x001fca0007ffe0ff */
[----:B------:R-:W-:Y:S01]  /*11e20*/  ST.E desc[UR6][R4.64+0x4], R3 ;  /* 0x0000040304007985 */ /* 0x000fe2000c101906 */
[----:B------:R-:W-:Y:S05]  /*11e30*/  EXIT ;  /* 0x000000000000794d */ /* 0x000fea0003800000 */
.L_x_2238:
        /* <DEDUP_REMOVED lines=12> */
.L_x_5210:


//--------------------- .text._Z23gemm_half_q_half_kernelILi3ELi176ELb1ELb0ELi64EEvPK6__halfPKjS4_S2_PS0_iiiiPKtS7_iiiiiibS2_i --------------------------
	.section	.text._Z23gemm_half_q_half_kernelILi3ELi176ELb1ELb0ELi64EEvPK6__halfPKjS4_S2_PS0_iiiiPKtS7_iiiiiibS2_i,"ax",@progbits
	.align	128
        .global         _Z23gemm_half_q_half_kernelILi3ELi176ELb1ELb0ELi64EEvPK6__halfPKjS4_S2_PS0_iiiiPKtS7_iiiiiibS2_i
        .type           _Z23gemm_half_q_half_kernelILi3ELi176ELb1ELb0ELi64EEvPK6__halfPKjS4_S2_PS0_iiiiPKtS7_iiiiiibS2_i,@function
        .size           _Z23gemm_half_q_half_kernelILi3ELi176ELb1ELb0ELi64EEvPK6__halfPKjS4_S2_PS0_iiiiPKtS7_iiiiiibS2_i,(.L_x_5211 - _Z23gemm_half_q_half_kernelILi3ELi176ELb1ELb0ELi64EEvPK6__halfPKjS4_S2_PS0_iiiiPKtS7_iiiiiibS2_i)
        .other          _Z23gemm_half_q_half_kernelILi3ELi176ELb1ELb0ELi64EEvPK6__halfPKjS4_S2_PS0_iiiiPKtS7_iiiiiibS2_i,@"STO_CUDA_ENTRY STV_DEFAULT"
_Z23gemm_half_q_half_kernelILi3ELi176ELb1ELb0ELi64EEvPK6__halfPKjS4_S2_PS0_iiiiPKtS7_iiiiiibS2_i:
.text._Z23gemm_half_q_half_kernelILi3ELi176ELb1ELb0ELi64EEvPK6__halfPKjS4_S2_PS0_iiiiPKtS7_iiiiiibS2_i:
        /* <DEDUP_REMOVED lines=37> */
.L_x_2239:
        /* <DEDUP_REMOVED lines=29> */
.L_x_2244:
        /* <DEDUP_REMOVED lines=37> */
.L_x_2243:
        /* <DEDUP_REMOVED lines=24> */
.L_x_2245:
        /* <DEDUP_REMOVED lines=14> */
.L_x_2242:
        /* <DEDUP_REMOVED lines=10> */
.L_x_2247:
[----:B------:R-:W-:-:S04]  /*0970*/  IMAD R2, R0, 0x3, R15 ;  /* 0x0000000300027824 */ /* 0x000fc800078e020f */
[CC--:B------:R-:W-:Y:S01]  /*0980*/  IMAD R6, R2.reuse, R5.reuse, RZ ;  /* 0x0000000502067224 */ /* 0x0c0fe200078e02ff */
[C---:B0-----:R-:W-:Y:S02]  /*0990*/  IADD3 R16, R2.reuse, 0x1, RZ ;  /* 0x0000000102107810 */ /* 0x041fe40007ffe0ff */
        /* <DEDUP_REMOVED lines=34> */
.L_x_2246:
        /* <DEDUP_REMOVED lines=24> */
.L_x_2248:
        /* <DEDUP_REMOVED lines=13> */
.L_x_2241:
[----:B------:R-:W-:Y:S05]  /*0e10*/  BSYNC B0 ;  /* 0x0000000000007941 */ /* 0x000fea0003800000 */
.L_x_2240:
        /* <DEDUP_REMOVED lines=17> */
.L_x_2251:
[----:B----4-:R-:W-:Y:S01]  /*0f30*/  IMAD R2, R0, 0x3, R5 ;  /* 0x0000000300027824 */ /* 0x010fe200078e0205 */
[----:B------:R-:W-:-:S03]  /*0f40*/  IADD3 R5, R5, 0x4, RZ ;  /* 0x0000000405057810 */ /* 0x000fc60007ffe0ff */
[CCC-:B--23--:R-:W-:Y:S01]  /*0f50*/  IMAD R3, R2.reuse, R31.reuse, R4.reuse ;  /* 0x0000001f02037224 */ /* 0x1ccfe200078e0204 */
[C---:B------:R-:W-:Y:S02]  /*0f60*/  IADD3 R6, R2.reuse, 0x1, RZ ;  /* 0x0000000102067810 */ /* 0x040fe40007ffe0ff */
[C---:B------:R-:W-:Y:S02]  /*0f70*/  IADD3 R15, R2.reuse, 0x2, RZ ;  /* 0x00000002020f7810 */ /* 0x040fe40007ffe0ff */
[----:B-1----:R-:W-:Y:S01]  /*0f80*/  IADD3 R16, R2, 0x3, RZ ;  /* 0x0000000302107810 */ /* 0x002fe20007ffe0ff */
        /* <DEDUP_REMOVED lines=13> */
.L_x_2250:
[----:B----4-:R-:W-:-:S04]  /*1060*/  IADD3 R2, R9, -R5, RZ ;  /* 0x8000000509027210 */ /* 0x010fc80007ffe0ff */
[----:B------:R-:W-:-:S13]  /*1070*/  ISETP.GT.AND P2, PT, R2, 0x1, PT ;  /* 0x000000010200780c */ /* 0x000fda0003f44270 */
[----:B------:R-:W-:Y:S05]  /*1080*/  @!P2 BRA `(.L_x_2252) ;  /* 0x00000000002ca947 */ /* 0x000fea0003800000 */
[----:B0123--:R-:W0:Y:S01]  /*1090*/  LDC.64 R16, c[0x0][0x230] ;  /* 0x00008c00ff107b82 */ /* 0x00fe220000000a00 */
        /* <DEDUP_REMOVED lines=10> */
.L_x_2252:
[----:B------:R-:W-:-:S13]  /*1140*/  ISETP.LT.OR P0, PT, R5, R9, P0 ;  /* 0x000000090500720c */ /* 0x000fda0000701670 */
[----:B--234-:R-:W2:Y:S01]  /*1150*/  @P0 LDC.64 R2, c[0x0][0x230] ;  /* 0x00008c00ff020b82 */ /* 0x01cea20000000a00 */
[----:B------:R-:W-:-:S04]  /*1160*/  @P0 IMAD R0, R0, 0x3, R5 ;  /* 0x0000000300000824 */ /* 0x000fc800078e0205 */
[----:B------:R-:W-:-:S04]  /*1170*/  @P0 IMAD R5, R0, R31, R4 ;  /* 0x0000001f00050224 */ /* 0x000fc800078e0204 */
[----:B--2---:R-:W-:-:S05]  /*1180*/  @P0 IMAD.WIDE R2, R5, 0x2, R2 ;  /* 0x0000000205020825 */ /* 0x004fca00078e0202 */
[----:B------:R4:W-:Y:S02]  /*1190*/  @P0 STG.E.64 desc[UR6][R2.64], RZ ;  /* 0x000000ff02000986 */ /* 0x0009e4000c101b06 */
.L_x_2249:
        /* <DEDUP_REMOVED lines=15> */
.L_x_2254:
        /* <DEDUP_REMOVED lines=44> */
.L_x_2253:
[----:B0-----:R0:W5:Y:S01]  /*1550*/  LDL.64 R16, [R1] ;  /* 0x0000000001107983 */ /* 0x0011620000100a00 */
[----:B------:R-:W1:Y:S01]  /*1560*/  LDC R2, c[0x0][0x25c] ;  /* 0x00009700ff027b82 */ /* 0x000e620000000800 */
        /* <DEDUP_REMOVED lines=22> */
.L_x_2255:
        /* <DEDUP_REMOVED lines=8> */
.L_x_2256:
        /* <DEDUP_REMOVED lines=10> */
.L_x_2257:
        /* <DEDUP_REMOVED lines=8> */
.L_x_2258:
        /* <DEDUP_REMOVED lines=10> */
.L_x_2259:
[----:B------:R-:W-:Y:S01]  /*1910*/  LEA R5, R18, R5, 0x3 ;  /* 0x0000000512057211 */ /* 0x000fe200078e18ff */
[----:B------:R-:W0:Y:S01]  /*1920*/  S2UR UR5, SR_CgaCtaId ;  /* 0x00000000000579c3 */ /* 0x000e220000008800 */
[----:B------:R-:W-:Y:S01]  /*1930*/  ULDC.64 UR10, c[0x0][0x218] ;  /* 0x00008600000a7ab9 */ /* 0x000fe20000000a00 */
[----:B------:R-:W-:Y:S01]  /*1940*/  UMOV UR4, 0x400 ;  /* 0x0000040000047882 */ /* 0x000fe20000000000 */
[----:B------:R-:W-:Y:S02]  /*1950*/  IADD3 R0, R15, R5, R0 ;  /* 0x000000050f007210 */ /* 0x000fe40007ffe000 */
        /* <DEDUP_REMOVED lines=20> */
[----:B------:R-:W-:-:S07]  /*1aa0*/  IADD3 R25, R8, R25, RZ ;  /* 0x0000001908197210 */ /* 0x000fce0007ffe0ff */
        /* <DEDUP_REMOVED lines=10> */
.L_x_2273:
[----:B------:R-:W-:-:S13]  /*1b50*/  ISETP.NE.AND P0, PT, R8, R25, PT ;  /* 0x000000190800720c */ /* 0x000fda0003f05270 */
[----:B------:R-:W0:Y:S01]  /*1b60*/  @!P0 LDC.64 R2, c[0x0][0x248] ;  /* 0x00009200ff028b82 */ /* 0x000e220000000a00 */
[----:B------:R-:W-:Y:S02]  /*1b70*/  @!P0 IADD3 R32, R32, 0x1, RZ ;  /* 0x0000000120208810 */ /* 0x000fe40007ffe0ff */
[----:B------:R-:W-:Y:S02]  /*1b80*/  @!P0 SHF.L.U32 R15, R8, 0x1, RZ ;  /* 0x00000001080f8819 */ /* 0x000fe400000006ff */
[----:B------:R-:W-:-:S05]  /*1b90*/  @!P0 LEA R0, R32, R1, 0x3 ;  /* 0x0000000120008211 */ /* 0x000fca00078e18ff */
[----:B-----5:R-:W2:Y:S01]  /*1ba0*/  @!P0 LDL.64 R16, [R0] ;  /* 0x0000000000108983 */ /* 0x020ea20000100a00 */
        /* <DEDUP_REMOVED lines=208> */
.L_x_2262:
        /* <DEDUP_REMOVED lines=97> */
.L_x_2263:
        /* <DEDUP_REMOVED lines=22> */
[----:B------:R-:W-:Y:S02]  /*3020*/  HADD2.F32 R44, -RZ, R17.H0_H0 ;  /* 0x20000011ff2c7230 */ /* 0x000fe40000004100 */
[-C--:B------:R-:W-:Y:S01]  /*3030*/  FFMA.FTZ R43, R2, R61.reuse, RZ ;  /* 0x0000003d022b7223 */ /* 0x080fe200000100ff */
[-C--:B------:R-:W-:Y:S01]  /*3040*/  FFMA.FTZ R17, R0, R61.reuse, RZ ;  /* 0x0000003d00117223 */ /* 0x080fe200000100ff */
[-C--:B------:R-:W-:Y:S01]  /*3050*/  FFMA.FTZ R3, R3, R61.reuse, RZ ;  /* 0x0000003d03037223 */ /* 0x080fe200000100ff */
[----:B------:R-:W-:Y:S01]  /*3060*/  FFMA.FTZ R61, R4, R61, RZ ;  /* 0x0000003d043d7223 */ /* 0x000fe200000100ff */
        /* <DEDUP_REMOVED lines=41> */
[-C--:B------:R-:W-:Y:S01]  /*3300*/  FFMA.FTZ R16, R16, R2.reuse, R31 ;  /* 0x0000000210107223 */ /* 0x080fe2000001001f */
        /* <DEDUP_REMOVED lines=22> */
.L_x_2261:
        /* <DEDUP_REMOVED lines=204> */
.L_x_2265:
        /* <DEDUP_REMOVED lines=97> */
.L_x_2266:
        /* <DEDUP_REMOVED lines=21> */
[-C--:B------:R-:W-:Y:S01]  /*4890*/  FFMA.FTZ R17, R0, R63.reuse, RZ ;  /* 0x0000003f00117223 */ /* 0x080fe200000100ff */
[----:B------:R-:W-:Y:S02]  /*48a0*/  HADD2.F32 R3, -RZ, R44.H0_H0 ;  /* 0x2000002cff037230 */ /* 0x000fe40000004100 */
[----:B------:R-:W-:Y:S02]  /*48b0*/  HADD2.F32 R62, -RZ, R2.H1_H1 ;  /* 0x30000002ff3e7230 */ /* 0x000fe40000004100 */
[----:B------:R-:W-:Y:S02]  /*48c0*/  HADD2.F32 R2, -RZ, R41.H0_H0 ;  /* 0x20000029ff027230 */ /* 0x000fe40000004100 */
[----:B------:R-:W-:Y:S01]  /*48d0*/  FFMA.FTZ R3, R3, R63, RZ ;  /* 0x0000003f03037223 */ /* 0x000fe200000100ff */
[----:B------:R-:W-:Y:S02]  /*48e0*/  HADD2.F32 R0, -RZ, R48.H0_H0 ;  /* 0x20000030ff007230 */ /* 0x000fe40000004100 */
[----:B------:R-:W-:Y:S01]  /*48f0*/  FFMA.FTZ R17, R16, R62, R17 ;  /* 0x0000003e10117223 */ /* 0x000fe20000010011 */
[----:B------:R-:W-:-:S02]  /*4900*/  HADD2.F32 R16, -RZ, R51.H0_H0 ;  /* 0x20000033ff107230 */ /* 0x000fc40000004100 */
[-C--:B------:R-:W-:Y:S01]  /*4910*/  FFMA.FTZ R41, R2, R63.reuse, RZ ;  /* 0x0000003f02297223 */ /* 0x080fe200000100ff */
[-C--:B------:R-:W-:Y:S01]  /*4920*/  FFMA.FTZ R3, R50, R62.reuse, R3 ;  /* 0x0000003e32037223 */ /* 0x080fe20000010003 */
[----:B------:R-:W-:Y:S01]  /*4930*/  FFMA.FTZ R63, R4, R63, RZ ;  /* 0x0000003f043f7223 */ /* 0x000fe200000100ff */
        /* <DEDUP_REMOVED lines=33> */
[-C--:B------:R-:W-:Y:S01]  /*4b50*/  FFMA.FTZ R0, R0, R2.reuse, R15 ;  /* 0x0000000200007223 */ /* 0x080fe2000001000f */
[----:B------:R-:W-:Y:S02]  /*4b60*/  HADD2.F32 R19, -RZ, R19.H1_H1 ;  /* 0x30000013ff137230 */ /* 0x000fe40000004100 */
[-C--:B------:R-:W-:Y:S01]  /*4b70*/  FFMA.FTZ R16, R16, R2.reuse, R33 ;  /* 0x0000000210107223 */ /* 0x080fe20000010021 */
[----:B------:R-:W-:Y:S02]  /*4b80*/  HADD2.F32 R18, -RZ, R61.H0_H0 ;  /* 0x2000003dff127230 */ /* 0x000fe40000004100 */
[----:B------:R-:W-:Y:S02]  /*4b90*/  HADD2.F32 R15, -RZ, R46.H0_H0 ;  /* 0x2000002eff0f7230 */ /* 0x000fe40000004100 */
[-C--:B------:R-:W-:Y:S01]  /*4ba0*/  FFMA.FTZ R0, R43, R19.reuse, R0 ;  /* 0x000000132b007223 */ /* 0x080fe20000010000 */
[----:B------:R-:W-:Y:S01]  /*4bb0*/  FFMA.FTZ R4, R45, R19, R4 ;  /* 0x000000132d047223 */ /* 0x000fe20000010004 */
        /* <DEDUP_REMOVED lines=19> */
.L_x_2264:
        /* <DEDUP_REMOVED lines=203> */
.L_x_2268:
        /* <DEDUP_REMOVED lines=97> */
.L_x_2269:
        /* <DEDUP_REMOVED lines=91> */
.L_x_2267:
        /* <DEDUP_REMOVED lines=203> */
.L_x_2271:
        /* <DEDUP_REMOVED lines=97> */
.L_x_2272:
        /* <DEDUP_REMOVED lines=91> */
.L_x_2270:
[----:B0-----:R-:W-:Y:S01]  /*7dd0*/  LEA R0, R12, 0x40, 0x6 ;  /* 0x000000400c007811 */ /* 0x001fe200078e30ff */
[----:B------:R-:W-:Y:S01]  /*7de0*/  UIADD3 UR4, UR4, 0x40, URZ ;  /* 0x0000004004047890 */ /* 0x000fe2000fffe03f */
[----:B------:R-:W-:Y:S01]  /*7df0*/  IADD3 R8, R8, 0x20, RZ ;  /* 0x0000002008087810 */ /* 0x000fe20007ffe0ff */
[C---:B------:R-:W-:Y:S01]  /*7e00*/  IMAD.WIDE R34, R31.reuse, 0x8, R34 ;  /* 0x000000081f227825 */ /* 0x040fe200078e0222 */
[----:B------:R-:W-:Y:S02]  /*7e10*/  VIMNMX R3, R0, UR8, PT ;  /* 0x0000000800037c48 */ /* 0x000fe4000bfe0100 */
[C---:B------:R-:W-:Y:S01]  /*7e20*/  ISETP.GE.AND P0, PT, R8.reuse, UR5, PT ;  /* 0x0000000508007c0c */ /* 0x040fe2000bf06270 */
[----:B------:R-:W-:Y:S01]  /*7e30*/  IMAD.WIDE R36, R31, 0x8, R36 ;  /* 0x000000081f247825 */ /* 0x000fe200078e0224 */
[----:B------:R-:W-:-:S13]  /*7e40*/  ISETP.LT.AND P2, PT, R8, R3, PT ;  /* 0x000000030800720c */ /* 0x000fda0003f41270 */
[----:B------:R-:W-:Y:S05]  /*7e50*/  @!P0 BRA P2, `(.L_x_2273) ;  /* 0xffffff9c003c8947 */ /* 0x000fea000103ffff */
.L_x_2260:
        /* <DEDUP_REMOVED lines=10> */
.L_x_2281:
[----:B------:R-:W-:-:S13]  /*7f00*/  ISETP.NE.AND P2, PT, R8, R25, PT ;  /* 0x000000190800720c */ /* 0x000fda0003f45270 */
[----:B------:R-:W1:Y:S01]  /*7f10*/  @!P2 LDC.64 R2, c[0x0][0x248] ;  /* 0x00009200ff02ab82 */ /* 0x000e620000000a00 */
[----:B------:R-:W-:Y:S02]  /*7f20*/  @!P2 IADD3 R32, R32, 0x1, RZ ;  /* 0x000000012020a810 */ /* 0x000fe40007ffe0ff */
[----:B------:R-:W-:Y:S02]  /*7f30*/  @!P2 LEA R15, R8, 0x1, 0x1 ;  /* 0x00000001080fa811 */ /* 0x000fe400078e08ff */
[----:B------:R-:W-:-:S06]  /*7f40*/  @!P2 LEA R20, R32, R1, 0x3 ;  /* 0x000000012014a211 */ /* 0x000fcc00078e18ff */
[----:B------:R-:W2:Y:S01]  /*7f50*/  @!P2 LDL.64 R20, [R20] ;  /* 0x000000001414a983 */ /* 0x000ea20000100a00 */
[----:B-1----:R-:W-:-:S05]  /*7f60*/  @!P2 IMAD.WIDE R2, R15, 0x2, R2 ;  /* 0x000000020f02a825 */ /* 0x002fca00078e0202 */
[----:B------:R1:W3:Y:S02]  /*7f70*/  @!P2 LDG.E.U16.CONSTANT R15, desc[UR6][R2.64] ;  /* 0x00000006020fa981 */ /* 0x0002e4000c1e9500 */
[----:B-1----:R-:W-:Y:S02]  /*7f80*/  MOV R2, R36 ;  /* 0x0000002400027202 */ /* 0x002fe40000000f00 */
[----:B------:R-:W-:-:S05]  /*7f90*/  MOV R3, R37 ;  /* 0x0000002500037202 */ /* 0x000fca0000000f00 */
[----:B-----5:R1:W5:Y:S01]  /*7fa0*/  LDG.E.128.CONSTANT R16, desc[UR6][R2.64] ;  /* 0x0000000602107981 */ /* 0x020362000c1e9d00 */
        /* <DEDUP_REMOVED lines=13> */
[----:B------:R-:W-:-:S02]  /*8080*/  SHF.R.U32.HI R45, RZ, 0xc, R18 ;  /* 0x0000000cff2d7819 */ /* 0x000fc40000011612 */
[--C-:B------:R-:W-:Y:S02]  /*8090*/  SHF.R.U32.HI R40, RZ, 0xc, R17.reuse ;  /* 0x0000000cff287819 */ /* 0x100fe40000011611 */
[----:B------:R-:W-:Y:S02]  /*80a0*/  LOP3.LUT R34, R17, 0x3f003f, RZ, 0xc0, !PT ;  /* 0x003f003f11227812 */ /* 0x000fe400078ec0ff */
[----:B------:R-:W-:Y:S02]  /*80b0*/  SHF.R.U32.HI R35, RZ, 0x6, R17 ;  /* 0x00000006ff237819 */ /* 0x000fe40000011611 */
[----:B------:R-:W-:Y:S02]  /*80c0*/  LOP3.LUT R46, R18, 0x3f003f, RZ, 0xc0, !PT ;  /* 0x003f003f122e7812 */ /* 0x000fe400078ec0ff */
[----:B------:R-:W-:Y:S02]  /*80d0*/  SHF.R.U32.HI R47, RZ, 0x6, R18 ;  /* 0x00000006ff2f7819 */ /* 0x000fe40000011612 */
[----:B------:R-:W-:-:S02]  /*80e0*/  PRMT R17, R11, 0x9910, RZ ;  /* 0x000099100b117816 */ /* 0x000fc400000000ff */
[----:B------:R-:W-:Y:S02]  /*80f0*/  LOP3.LUT R18, R15, 0xf000f, RZ, 0xc0, !PT ;  /* 0x000f000f0f127812 */ /* 0x000fe400078ec0ff */
[----:B------:R-:W-:Y:S02]  /*8100*/  LOP3.LUT R15, R52, 0xf000f, RZ, 0xc0, !PT ;  /* 0x000f000f340f7812 */ /* 0x000fe400078ec0ff */
[----:B------:R-:W-:Y:S02]  /*8110*/  LOP3.LUT R45, R45, 0xf000f, RZ, 0xc0, !PT ;  /* 0x000f000f2d2d7812 */ /* 0x000fe400078ec0ff */
[----:B------:R-:W-:Y:S02]  /*8120*/  LOP3.LUT R4, R16, 0x3f003f, RZ, 0xc0, !PT ;  /* 0x003f003f10047812 */ /* 0x000fe400078ec0ff */
[----:B------:R-:W-:Y:S02]  /*8130*/  SHF.R.U32.HI R16, RZ, 0x6, R16 ;  /* 0x00000006ff107819 */ /* 0x000fe40000011610 */
[----:B------:R-:W-:-:S02]  /*8140*/  ISETP.NE.AND P2, PT, R17, RZ, PT ;  /* 0x000000ff1100720c */ /* 0x000fc40003f45270 */
        /* <DEDUP_REMOVED lines=15> */
[----:B------:R-:W-:Y:S02]  /*8240*/  LOP3.LUT R50, R22, 0x3f003f, RZ, 0xc0, !PT ;  /* 0x003f003f16327812 */ /* 0x000fe400078ec0ff */
[----:B------:R-:W-:Y:S02]  /*8250*/  SHF.R.U32.HI R51, RZ, 0x6, R22 ;  /* 0x00000006ff337819 */ /* 0x000fe40000011616 */
[----:B------:R-:W-:Y:S02]  /*8260*/  SHF.R.U32.HI R22, RZ, 0x8, R23 ;  /* 0x00000008ff167819 */ /* 0x000fe40000011617 */
[----:B------:R-:W-:Y:S02]  /*8270*/  SHF.R.U32.HI R17, RZ, 0x8, R20 ;  /* 0x00000008ff117819 */ /* 0x000fe40000011614 */
[----:B------:R-:W-:-:S02]  /*8280*/  SHF.R.U32.HI R43, RZ, 0x8, R21 ;  /* 0x00000008ff2b7819 */ /* 0x000fc40000011615 */
[--C-:B------:R-:W-:Y:S02]  /*8290*/  SHF.R.U32.HI R62, RZ, 0xa, R23.reuse ;  /* 0x0000000aff3e7819 */ /* 0x100fe40000011617 */
[----:B------:R-:W-:Y:S02]  /*82a0*/  LOP3.LUT R59, R23, 0x3f003f, RZ, 0xc0, !PT ;  /* 0x003f003f173b7812 */ /* 0x000fe400078ec0ff */
[----:B------:R-:W-:Y:S02]  /*82b0*/  SHF.R.U32.HI R60, RZ, 0x6, R23 ;  /* 0x00000006ff3c7819 */ /* 0x000fe40000011617 */
[----:B------:R-:W-:Y:S02]  /*82c0*/  LOP3.LUT R61, R15, 0x300030, R22, 0xf8, !PT ;  /* 0x003000300f3d7812 */ /* 0x000fe400078ef816 */
[----:B------:R-:W-:Y:S02]  /*82d0*/  LOP3.LUT R52, R45, 0x300030, R48, 0xf8, !PT ;  /* 0x003000302d347812 */ /* 0x000fe400078ef830 */
[----:B--2---:R-:W-:-:S02]  /*82e0*/  SHF.R.U32.HI R15, RZ, 0xc, R36 ;  /* 0x0000000cff0f7819 */ /* 0x004fc40000011624 */
[----:B------:R-:W-:Y:S02]  /*82f0*/  SHF.R.U32.HI R23, RZ, 0xc, R38 ;  /* 0x0000000cff177819 */ /* 0x000fe40000011626 */
[----:B------:R-:W-:Y:S02]  /*8300*/  SHF.R.U32.HI R22, RZ, 0xc, R37 ;  /* 0x0000000cff167819 */ /* 0x000fe40000011625 */
[----:B------:R-:W-:Y:S02]  /*8310*/  SHF.R.U32.HI R45, RZ, 0xc, R39 ;  /* 0x0000000cff2d7819 */ /* 0x000fe40000011627 */
[--C-:B------:R-:W-:Y:S02]  /*8320*/  SHF.R.U32.HI R44, RZ, 0xa, R21.reuse ;  /* 0x0000000aff2c7819 */ /* 0x100fe40000011615 */
[----:B------:R-:W-:Y:S02]  /*8330*/  LOP3.LUT R41, R21, 0x3f003f, RZ, 0xc0, !PT ;  /* 0x003f003f15297812 */ /* 0x000fe400078ec0ff */
[----:B------:R-:W-:-:S02]  /*8340*/  SHF.R.U32.HI R42, RZ, 0x6, R21 ;  /* 0x00000006ff2a7819 */ /* 0x000fc40000011615 */
[----:B------:R-:W-:Y:S02]  /*8350*/  LOP3.LUT R21, R18, 0x300030, R17, 0xf8, !PT ;  /* 0x0030003012157812 */ /* 0x000fe400078ef811 */
[----:B------:R-:W-:Y:S02]  /*8360*/  LOP3.LUT R43, R40, 0x300030, R43, 0xf8, !PT ;  /* 0x00300030282b7812 */ /* 0x000fe400078ef82b */
[----:B------:R-:W-:Y:S02]  /*8370*/  LOP3.LUT R40, R37, 0x3f003f, RZ, 0xc0, !PT ;  /* 0x003f003f25287812 */ /* 0x000fe400078ec0ff */
[----:B------:R-:W-:Y:S02]  /*8380*/  LOP3.LUT R18, R15, 0xf000f, RZ, 0xc0, !PT ;  /* 0x000f000f0f127812 */ /* 0x000fe400078ec0ff */
[----:B------:R-:W-:Y:S02]  /*8390*/  LOP3.LUT R54, R23, 0xf000f, RZ, 0xc0, !PT ;  /* 0x000f000f17367812 */ /* 0x000fe400078ec0ff */
[----:B------:R-:W-:-:S02]  /*83a0*/  LOP3.LUT R17, R36, 0x3f003f, RZ, 0xc0, !PT ;  /* 0x003f003f24117812 */ /* 0x000fc400078ec0ff */
[----:B------:R-:W-:Y:S02]  /*83b0*/  SHF.R.U32.HI R37, RZ, 0x6, R37 ;  /* 0x00000006ff257819 */ /* 0x000fe40000011625 */
        /* <DEDUP_REMOVED lines=8> */
[----:B------:R-:W-:Y:S02]  /*8440*/  SHF.R.U32.HI R36, RZ, 0x6, R36 ;  /* 0x00000006ff247819 */ /* 0x000fe40000011624 */
[----:B------:R-:W-:Y:S02]  /*8450*/  SHF.R.U32.HI R38, RZ, 0x6, R38 ;  /* 0x00000006ff267819 */ /* 0x000fe40000011626 */
[----:B------:R-:W-:-:S02]  /*8460*/  LOP3.LUT R45, R15, 0x300030, R44, 0xf8, !PT ;  /* 0x003000300f2d7812 */ /* 0x000fc400078ef82c */
[----:B------:R-:W-:Y:S02]  /*8470*/  LOP3.LUT R62, R23, 0x300030, R62, 0xf8, !PT ;  /* 0x00300030173e7812 */ /* 0x000fe400078ef83e */
[----:B------:R-:W-:Y:S02]  /*8480*/  LOP3.LUT R17, R17, 0x64006400, RZ, 0xfc, !PT ;  /* 0x6400640011117812 */ /* 0x000fe400078efcff */
[----:B------:R-:W-:Y:S02]  /*8490*/  LOP3.LUT R39, R37, 0x3f003f, RZ, 0xc0, !PT ;  /* 0x003f003f25277812 */ /* 0x000fe400078ec0ff */
[----:B------:R-:W-:Y:S02]  /*84a0*/  LOP3.LUT R57, R57, 0x64006400, RZ, 0xfc, !PT ;  /* 0x6400640039397812 */ /* 0x000fe400078efcff */
[----:B------:R-:W-:Y:S02]  /*84b0*/  LOP3.LUT R15, R34, 0x64006400, RZ, 0xfc, !PT ;  /* 0x64006400220f7812 */ /* 0x000fe400078efcff */
[----:B------:R-:W-:Y:S01]  /*84c0*/  LOP3.LUT R23, R35, 0x64006400, RZ, 0xfc, !PT ;  /* 0x6400640023177812 */ /* 0x000fe200078efcff */
[----:B------:R-:W-:Y:S01]  /*84d0*/  HADD2 R35, R16, -1056, -1056 ;  /* 0xe420e42010237430 */ /* 0x000fe20000000000 */
        /* <DEDUP_REMOVED lines=106> */
.L_x_2276:
        /* <DEDUP_REMOVED lines=46> */
.L_x_2277:
        /* <DEDUP_REMOVED lines=44> */
.L_x_2275:
        /* <DEDUP_REMOVED lines=28> */
[----:B------:R-:W-:Y:S02]  /*92e0*/  LOP3.LUT R33, R17, 0x3f003f, RZ, 0xc0, !PT ;  /* 0x003f003f11217812 */ /* 0x000fe400078ec0ff */
[----:B------:R-:W-:Y:S02]  /*92f0*/  SHF.R.U32.HI R35, RZ, 0x6, R17 ;  /* 0x00000006ff237819 */ /* 0x000fe40000011611 */
[----:B------:R-:W-:Y:S02]  /*9300*/  SHF.R.U32.HI R17, RZ, 0x8, R20 ;  /* 0x00000008ff117819 */ /* 0x000fe40000011614 */
[----:B------:R-:W-:Y:S02]  /*9310*/  LOP3.LUT R34, R43, 0xf000f, RZ, 0xc0, !PT ;  /* 0x000f000f2b227812 */ /* 0x000fe400078ec0ff */
[----:B------:R-:W-:Y:S02]  /*9320*/  LOP3.LUT R43, R15, 0x300030, R42, 0xf8, !PT ;  /* 0x003000300f2b7812 */ /* 0x000fe400078ef82a */
[----:B------:R-:W-:-:S02]  /*9330*/  LOP3.LUT R59, R45, 0x300030, R48, 0xf8, !PT ;  /* 0x003000302d3b7812 */ /* 0x000fc400078ef830 */
[--C-:B---3--:R-:W-:Y:S02]  /*9340*/  SHF.R.U32.HI R45, RZ, 0xc, R38.reuse ;  /* 0x0000000cff2d7819 */ /* 0x108fe40000011626 */
[----:B------:R-:W-:Y:S02]  /*9350*/  LOP3.LUT R42, R38, 0x3f003f, RZ, 0xc0, !PT ;  /* 0x003f003f262a7812 */ /* 0x000fe400078ec0ff */
[----:B------:R-:W-:Y:S02]  /*9360*/  SHF.R.U32.HI R48, RZ, 0x6, R38 ;  /* 0x00000006ff307819 */ /* 0x000fe40000011626 */
[----:B------:R-:W-:Y:S02]  /*9370*/  LOP3.LUT R22, R22, 0x300030, R17, 0xf8, !PT ;  /* 0x0030003016167812 */ /* 0x000fe400078ef811 */
[----:B------:R-:W-:Y:S02]  /*9380*/  SHF.R.U32.HI R38, RZ, 0xc, R39 ;  /* 0x0000000cff267819 */ /* 0x000fe40000011627 */
[----:B------:R-:W-:-:S02]  /*9390*/  SHF.R.U32.HI R47, RZ, 0x6, R18 ;  /* 0x00000006ff2f7819 */ /* 0x000fc40000011612 */
[----:B------:R-:W-:Y:S02]  /*93a0*/  SHF.R.U32.HI R17, RZ, 0xc, R36 ;  /* 0x0000000cff117819 */ /* 0x000fe40000011624 */
[----:B------:R-:W-:Y:S02]  /*93b0*/  LOP3.LUT R46, R18, 0x3f003f, RZ, 0xc0, !PT ;  /* 0x003f003f122e7812 */ /* 0x000fe400078ec0ff */
[----:B------:R-:W-:Y:S02]  /*93c0*/  SHF.R.U32.HI R54, RZ, 0x6, R19 ;  /* 0x00000006ff367819 */ /* 0x000fe40000011613 */
[--C-:B------:R-:W-:Y:S02]  /*93d0*/  SHF.R.U32.HI R60, RZ, 0xa, R23.reuse ;  /* 0x0000000aff3c7819 */ /* 0x100fe40000011617 */
[----:B------:R-:W-:Y:S02]  /*93e0*/  LOP3.LUT R57, R23, 0x3f003f, RZ, 0xc0, !PT ;  /* 0x003f003f17397812 */ /* 0x000fe400078ec0ff */
[----:B------:R-:W-:-:S02]  /*93f0*/  SHF.R.U32.HI R58, RZ, 0x6, R23 ;  /* 0x00000006ff3a7819 */ /* 0x000fc40000011617 */
[----:B------:R-:W-:Y:S02]  /*9400*/  LOP3.LUT R51, R34, 0x300030, R21, 0xf8, !PT ;  /* 0x0030003022337812 */ /* 0x000fe400078ef815 */
        /* <DEDUP_REMOVED lines=22> */
[----:B------:R-:W-:-:S02]  /*9570*/  LOP3.LUT R62, R39, 0x300030, R60, 0xf8, !PT ;  /* 0x00300030273e7812 */ /* 0x000fc400078ef83c */
[----:B------:R-:W-:Y:S02]  /*9580*/  LOP3.LUT R38, R47, 0x64006400, RZ, 0xfc, !PT ;  /* 0x640064002f267812 */ /* 0x000fe400078efcff */
[----:B------:R-:W-:Y:S01]  /*9590*/  LOP3.LUT R39, R15, 0x64006400, RZ, 0xfc, !PT ;  /* 0x640064000f277812 */ /* 0x000fe200078efcff */
[----:B------:R-:W-:Y:S01]  /*95a0*/  HADD2 R15, R33, -1056, -1056 ;  /* 0xe420e420210f7430 */ /* 0x000fe20000000000 */
[----:B------:R-:W-:Y:S02]  /*95b0*/  LOP3.LUT R37, R37, 0x3f003f, RZ, 0xc0, !PT ;  /* 0x003f003f25257812 */ /* 0x000fe400078ec0ff */
[----:B------:R-:W-:Y:S01]  /*95c0*/  LOP3.LUT R42, R42, 0x64006400, RZ, 0xfc, !PT ;  /* 0x640064002a2a7812 */ /* 0x000fe200078efcff */
[----:B------:R-:W-:Y:S01]  /*95d0*/  HADD2 R33, R46, -1056, -1056 ;  /* 0xe420e4202e217430 */ /* 0x000fe20000000000 */
[----:B------:R-:W-:Y:S02]  /*95e0*/  LOP3.LUT R52, R17, 0x300030, R52, 0xf8, !PT ;  /* 0x0030003011347812 */ /* 0x000fe400078ef834 */
[----:B------:R-:W-:-:S02]  /*95f0*/  LOP3.LUT R54, R54, 0x64006400, RZ, 0xfc, !PT ;  /* 0x6400640036367812 */ /* 0x000fc400078efcff */
[----:B------:R-:W-:Y:S02]  /*9600*/  LOP3.LUT R55, R55, 0x64006400, RZ, 0xfc, !PT ;  /* 0x6400640037377812 */ /* 0x000fe400078efcff */
[----:B------:R-:W-:Y:S02]  /*9610*/  LOP3.LUT R58, R58, 0x3f003f, RZ, 0xc0, !PT ;  /* 0x003f003f3a3a7812 */ /* 0x000fe400078ec0ff */
[----:B------:R-:W-:Y:S02]  /*9620*/  LOP3.LUT R45, R23, 0x300030, R44, 0xf8, !PT ;  /* 0x00300030172d7812 */ /* 0x000fe400078ef82c */
        /* <DEDUP_REMOVED lines=106> */
.L_x_2279:
        /* <DEDUP_REMOVED lines=46> */
.L_x_2280:
        /* <DEDUP_REMOVED lines=43> */
.L_x_2278:
        /* <DEDUP_REMOVED lines=9> */
.L_x_2274:
        /* <DEDUP_REMOVED lines=11> */
.L_x_2286:
        /* <DEDUP_REMOVED lines=14> */
[----:B------:R-:W-:Y:S02]  /*a480*/  IMAD.WIDE R12, R31, 0x4, R20 ;  /* 0x000000041f0c7825 */ /* 0x000fe400078e0214 */
[----:B------:R-:W3:Y:S04]  /*a490*/  @!P2 LDG.E.U16.CONSTANT R3, desc[UR6][R2.64] ;  /* 0x000000060203a981 */ /* 0x000ee8000c1e9500 */
[----:B------:R-:W5:Y:S04]  /*a4a0*/  LDG.E.128.CONSTANT R20, desc[UR6][R20.64] ;  /* 0x0000000614147981 */ /* 0x000f68000c1e9d00 */
[----:B------:R0:W5:Y:S01]  /*a4b0*/  LDG.E.128.CONSTANT R16, desc[UR6][R12.64] ;  /* 0x000000060c107981 */ /* 0x000162000c1e9d00 */
[----:B--2---:R-:W-:-:S02]  /*a4c0*/  @!P2 PRMT R6, R14, 0x7610, R6 ;  /* 0x000076100e06a816 */ /* 0x004fc40000000006 */
[----:B------:R-:W-:Y:S02]  /*a4d0*/  @!P2 PRMT R5, R15, 0x7610, R5 ;  /* 0x000076100f05a816 */ /* 0x000fe40000000005 */
[----:B------:R-:W-:Y:S02]  /*a4e0*/  @!P2 PRMT R6, R6, 0x7610, R14 ;  /* 0x000076100606a816 */ /* 0x000fe4000000000e */
[----:B------:R-:W-:Y:S02]  /*a4f0*/  @!P2 PRMT R5, R5, 0x7610, R15 ;  /* 0x000076100505a816 */ /* 0x000fe4000000000f */
[----:B---3--:R-:W-:Y:S01]  /*a500*/  @!P2 IADD3 R25, R3, R8, RZ ;  /* 0x000000080319a210 */ /* 0x008fe20007ffe0ff */
[----:B------:R-:W-:Y:S01]  /*a510*/  IMAD.WIDE R2, R31, 0x4, R12 ;  /* 0x000000041f027825 */ /* 0x000fe200078e020c */
        /* <DEDUP_REMOVED lines=32> */
[----:B------:R-:W-:Y:S02]  /*a720*/  LOP3.LUT R82, R82, 0x10001, RZ, 0xc0, !PT ;  /* 0x0001000152527812 */ /* 0x000fe400078ec0ff */
[C---:B------:R-:W-:Y:S02]  /*a730*/  LOP3.LUT R37, R39.reuse, 0x3e003e0, RZ, 0xc0, !PT ;  /* 0x03e003e027257812 */ /* 0x040fe400078ec0ff */
[----:B------:R-:W-:Y:S02]  /*a740*/  LOP3.LUT R46, R39, 0x1f001f, RZ, 0xc0, !PT ;  /* 0x001f001f272e7812 */ /* 0x000fe400078ec0ff */
[----:B------:R-:W-:Y:S02]  /*a750*/  SHF.R.U32.HI R47, RZ, 0xa, R39 ;  /* 0x0000000aff2f7819 */ /* 0x000fe40000011627 */
[----:B------:R-:W-:Y:S02]  /*a760*/  SHF.R.U32.HI R87, RZ, 0xd, R22 ;  /* 0x0000000dff577819 */ /* 0x000fe40000011616 */
[----:B------:R-:W-:-:S02]  /*a770*/  LOP3.LUT R38, R22, 0x3e003e0, RZ, 0xc0, !PT ;  /* 0x03e003e016267812 */ /* 0x000fc400078ec0ff */
[----:B------:R-:W-:Y:S02]  /*a780*/  LOP3.LUT R56, R22, 0x1f001f, RZ, 0xc0, !PT ;  /* 0x001f001f16387812 */ /* 0x000fe400078ec0ff */
[----:B------:R-:W-:Y:S02]  /*a790*/  SHF.R.U32.HI R55, RZ, 0xa, R22 ;  /* 0x0000000aff377819 */ /* 0x000fe40000011616 */
[C---:B------:R-:W-:Y:S02]  /*a7a0*/  LOP3.LUT R35, R41.reuse, 0x3e003e0, RZ, 0xc0, !PT ;  /* 0x03e003e029237812 */ /* 0x040fe400078ec0ff */
[----:B------:R-:W-:Y:S02]  /*a7b0*/  LOP3.LUT R49, R41, 0x1f001f, RZ, 0xc0, !PT ;  /* 0x001f001f29317812 */ /* 0x000fe400078ec0ff */
[----:B------:R-:W-:Y:S02]  /*a7c0*/  SHF.R.U32.HI R51, RZ, 0xa, R41 ;  /* 0x0000000aff337819 */ /* 0x000fe40000011629 */
[----:B------:R-:W-:-:S02]  /*a7d0*/  SHF.R.U32.HI R22, RZ, 0xd, R23 ;  /* 0x0000000dff167819 */ /* 0x000fc40000011617 */
[C---:B------:R-:W-:Y:S02]  /*a7e0*/  LOP3.LUT R39, R23.reuse, 0x3e003e0, RZ, 0xc0, !PT ;  /* 0x03e003e017277812 */ /* 0x040fe400078ec0ff */
[----:B------:R-:W-:Y:S02]  /*a7f0*/  LOP3.LUT R53, R23, 0x1f001f, RZ, 0xc0, !PT ;  /* 0x001f001f17357812 */ /* 0x000fe400078ec0ff */
[----:B------:R-:W-:Y:S01]  /*a800*/  SHF.R.U32.HI R48, RZ, 0xa, R23 ;  /* 0x0000000aff307819 */ /* 0x000fe20000011617 */
[----:B------:R-:W-:Y:S01]  /*a810*/  HFMA2.MMA R23, -RZ, RZ, 0, 0.03125 ;  /* 0x00002800ff177435 */ /* 0x000fe200000001ff */
[----:B------:R-:W-:Y:S02]  /*a820*/  LOP3.LUT R81, R16, 0x20002, R81, 0xf8, !PT ;  /* 0x0002000210517812 */ /* 0x000fe400078ef851 */
[----:B------:R-:W-:Y:S02]  /*a830*/  LOP3.LUT R85, R85, 0x10001, RZ, 0xc0, !PT ;  /* 0x0001000155557812 */ /* 0x000fe400078ec0ff */
        /* <DEDUP_REMOVED lines=13> */
[--C-:B------:R-:W-:Y:S02]  /*a910*/  SHF.R.U32.HI R17, RZ, 0xc, R18.reuse ;  /* 0x0000000cff117819 */ /* 0x100fe40000011612 */
[C---:B------:R-:W-:Y:S02]  /*a920*/  LOP3.LUT R42, R18.reuse, 0x3e003e0, RZ, 0xc0, !PT ;  /* 0x03e003e0122a7812 */ /* 0x040fe400078ec0ff */
[----:B------:R-:W-:Y:S02]  /*a930*/  LOP3.LUT R64, R18, 0x1f001f, RZ, 0xc0, !PT ;  /* 0x001f001f12407812 */ /* 0x000fe400078ec0ff */
[----:B------:R-:W-:Y:S02]  /*a940*/  SHF.R.U32.HI R65, RZ, 0xa, R18 ;  /* 0x0000000aff417819 */ /* 0x000fe40000011612 */
[----:B------:R-:W-:Y:S02]  /*a950*/  SHF.R.U32.HI R18, RZ, 0xc, R19 ;  /* 0x0000000cff127819 */ /* 0x000fe40000011613 */
[----:B------:R-:W-:-:S02]  /*a960*/  PRMT R16, R11, 0x9910, RZ ;  /* 0x000099100b107816 */ /* 0x000fc400000000ff */
[----:B------:R-:W-:Y:S02]  /*a970*/  LOP3.LUT R86, R85, 0x20002, R86, 0xf8, !PT ;  /* 0x0002000255567812 */ /* 0x000fe400078ef856 */
[----:B------:R-:W-:Y:S02]  /*a980*/  LOP3.LUT R81, R81, 0x40004, R80, 0xf8, !PT ;  /* 0x0004000451517812 */ /* 0x000fe400078ef850 */
[----:B------:R-:W-:Y:S02]  /*a990*/  LOP3.LUT R89, R89, 0x40004, R22, 0xf8, !PT ;  /* 0x0004000459597812 */ /* 0x000fe400078ef816 */
[----:B------:R-:W-:Y:S02]  /*a9a0*/  LOP3.LUT R84, R83, 0x40004, R84, 0xf8, !PT ;  /* 0x0004000453547812 */ /* 0x000fe400078ef854 */
[----:B------:R-:W-:Y:S02]  /*a9b0*/  ISETP.NE.AND P2, PT, R16, RZ, PT ;  /* 0x000000ff1000720c */ /* 0x000fe40003f45270 */
[----:B------:R-:W-:-:S02]  /*a9c0*/  LOP3.LUT R86, R86, 0x40004, R87, 0xf8, !PT ;  /* 0x0004000456567812 */ /* 0x000fc400078ef857 */
[----:B------:R-:W-:Y:S02]  /*a9d0*/  LOP3.LUT R82, R81, 0x80008, R20, 0xf8, !PT ;  /* 0x0008000851527812 */ /* 0x000fe400078ef814 */
[----:B------:R-:W-:Y:S02]  /*a9e0*/  LOP3.LUT R92, R89, 0x80008, R18, 0xf8, !PT ;  /* 0x00080008595c7812 */ /* 0x000fe400078ef812 */
[----:B------:R-:W-:Y:S02]  /*a9f0*/  LOP3.LUT R83, R84, 0x80008, R21, 0xf8, !PT ;  /* 0x0008000854537812 */ /* 0x000fe400078ef815 */
[----:B------:R-:W-:Y:S02]  /*aa00*/  PRMT R4, R23, 0x7610, R4 ;  /* 0x0000761017047816 */ /* 0x000fe40000000004 */
[----:B------:R-:W-:Y:S02]  /*aa10*/  LOP3.LUT R79, R79, 0x64006400, RZ, 0xfc, !PT ;  /* 0x640064004f4f7812 */ /* 0x000fe400078efcff */
[----:B------:R-:W-:-:S02]  /*aa20*/  LOP3.LUT R88, R86, 0x80008, R17, 0xf8, !PT ;  /* 0x0008000856587812 */ /* 0x000fc400078ef811 */
[----:B------:R-:W-:Y:S01]  /*aa30*/  LOP3.LUT R99, R42, 0x64006400, RZ, 0xfc, !PT ;  /* 0x640064002a637812 */ /* 0x000fe200078efcff */
[----:B------:R-:W-:Y:S01]  /*aa40*/  HFMA2 R42, R79, R4.H0_H0, -48, -48 ;  /* 0xd200d2004f2a7431 */ /* 0x000fe20000040004 */
[C---:B------:R-:W-:Y:S02]  /*aa50*/  LOP3.LUT R34, R43.reuse, 0x3e003e0, RZ, 0xc0, !PT ;  /* 0x03e003e02b227812 */ /* 0x040fe400078ec0ff */
[----:B------:R-:W-:Y:S02]  /*aa60*/  LOP3.LUT R45, R43, 0x1f001f, RZ, 0xc0, !PT ;  /* 0x001f001f2b2d7812 */ /* 0x000fe400078ec0ff */
[C---:B------:R-:W-:Y:S02]  /*aa70*/  LOP3.LUT R67, R19.reuse, 0x3e003e0, RZ, 0xc0, !PT ;  /* 0x03e003e013437812 */ /* 0x040fe400078ec0ff */
[----:B------:R-:W-:Y:S02]  /*aa80*/  LOP3.LUT R58, R19, 0x1f001f, RZ, 0xc0, !PT ;  /* 0x001f001f133a7812 */ /* 0x000fe400078ec0ff */
        /* <DEDUP_REMOVED lines=46> */
[----:B------:R-:W-:Y:S02]  /*ad70*/  ISETP.GE.AND P3, PT, R9, 0x2, PT ;  /* 0x000000020900780c */ /* 0x000fe40003f66270 */
[--C-:B--2---:R-:W-:Y:S02]  /*ad80*/  SHF.R.U32.HI R81, RZ, 0xb, R12.reuse ;  /* 0x0000000bff517819 */ /* 0x104fe4000001160c */
        /* <DEDUP_REMOVED lines=8> */
[----:B------:R-:W-:-:S02]  /*ae10*/  LOP3.LUT R14, R83, 0x100010, R12, 0xf8, !PT ;  /* 0x00100010530e7812 */ /* 0x000fc400078ef80c */
[C---:B------:R-:W-:Y:S02]  /*ae20*/  LOP3.LUT R84, R13.reuse, 0x3e003e0, RZ, 0xc0, !PT ;  /* 0x03e003e00d547812 */ /* 0x040fe400078ec0ff */
[----:B------:R-:W-:Y:S02]  /*ae30*/  LOP3.LUT R83, R68, 0x64006400, RZ, 0xfc, !PT ;  /* 0x6400640044537812 */ /* 0x000fe400078efcff */
[----:B------:R-:W-:Y:S02]  /*ae40*/  LOP3.LUT R17, R13, 0x1f001f, RZ, 0xc0, !PT ;  /* 0x001f001f0d117812 */ /* 0x000fe400078ec0ff */
[----:B------:R-:W-:Y:S02]  /*ae50*/  SHF.R.U32.HI R19, RZ, 0xa, R13 ;  /* 0x0000000aff137819 */ /* 0x000fe4000001160d */
[--C-:B------:R-:W-:Y:S02]  /*ae60*/  SHF.R.U32.HI R87, RZ, 0xb, R15.reuse ;  /* 0x0000000bff577819 */ /* 0x100fe4000001160f */
[----:B------:R-:W-:-:S02]  /*ae70*/  SHF.R.U32.HI R23, RZ, 0xa, R15 ;  /* 0x0000000aff177819 */ /* 0x000fc4000001160f */
[----:B------:R-:W-:Y:S02]  /*ae80*/  LOP3.LUT R13, R82, 0x100010, R81, 0xf8, !PT ;  /* 0x00100010520d7812 */ /* 0x000fe400078ef851 */
[----:B------:R-:W-:Y:S01]  /*ae90*/  LOP3.LUT R12, R88, 0x100010, R85, 0xf8, !PT ;  /* 0x00100010580c7812 */ /* 0x000fe200078ef855 */
[----:B------:R-:W-:Y:S01]  /*aea0*/  HADD2 R88, R49, -1040, -1040 ;  /* 0xe410e41031587430 */ /* 0x000fe20000000000 */
        /* <DEDUP_REMOVED lines=12> */
[----:B------:R-:W-:Y:S01]  /*af70*/  HADD2 R85, R45, -1040, -1040 ;  /* 0xe410e4102d557430 */ /* 0x000fe20000000000 */
        /* <DEDUP_REMOVED lines=8> */
[----:B------:R-:W-:Y:S01]  /*b000*/  HADD2 R44, R44, -1040, -1040 ;  /* 0xe410e4102c2c7430 */ /* 0x000fe20000000000 */
[----:B------:R-:W-:Y:S01]  /*b010*/  LOP3.LUT R15, R92, 0x100010, R87, 0xf8, !PT ;  /* 0x001000105c0f7812 */ /* 0x000fe200078ef857 */
        /* <DEDUP_REMOVED lines=156> */
.L_x_2284:
        /* <DEDUP_REMOVED lines=80> */
.L_x_2285:
        /* <DEDUP_REMOVED lines=77> */
.L_x_2283:
        /* <DEDUP_REMOVED lines=8> */
.L_x_2282:
        /* <DEDUP_REMOVED lines=17> */
.L_x_2290:
[----:B------:R-:W0:Y:S02]  /*c540*/  LDS R2, [R0] ;  /* 0x0000000000027984 */ /* 0x000e240000000800 */
[----:B0-----:R-:W-:-:S06]  /*c550*/  HADD2 R3, R2, R30 ;  /* 0x0000001e02037230 */ /* 0x001fcc0000000000 */
[----:B------:R-:W0:Y:S02]  /*c560*/  ATOMS.CAST.SPIN R3, [R0], R2, R3 ;  /* 0x000000020003738d */ /* 0x000e240001800003 */
[----:B0-----:R-:W-:-:S13]  /*c570*/  ISETP.EQ.U32.AND P0, PT, R3, 0x1, PT ;  /* 0x000000010300780c */ /* 0x001fda0003f02070 */
[----:B------:R-:W-:Y:S05]  /*c580*/  @!P0 BRA `(.L_x_2290) ;  /* 0xfffffffc00ec8947 */ /* 0x000fea000383ffff */
[----:B------:R-:W-:Y:S05]  /*c590*/  BRA `(.L_x_2288) ;  /* 0x00000000000c7947 */ /* 0x000fea0003800000 */
.L_x_2289:
[----:B------:R-:W2:Y:S02]  /*c5a0*/  LD.E R0, desc[UR6][R4.64] ;  /* 0x0000000604007980 */ /* 0x000ea4000c101900 */
[----:B--2---:R-:W-:-:S05]  /*c5b0*/  IADD3 R3, R30, R0, RZ ;  /* 0x000000001e037210 */ /* 0x004fca0007ffe0ff */
[----:B------:R0:W-:Y:S02]  /*c5c0*/  ST.E desc[UR6][R4.64], R3 ;  /* 0x0000000304007985 */ /* 0x0001e4000c101906 */
.L_x_2288:
[----:B------:R-:W-:Y:S05]  /*c5d0*/  BSYNC B0 ;  /* 0x0000000000007941 */ /* 0x000fea0003800000 */
.L_x_2287:
[----:B------:R1:W-:Y:S01]  /*c5e0*/  ATOM.E.ADD.F16x2.RN.STRONG.GPU P0, RZ, desc[UR6][R4.64+0x4], R29 ;  /* 0x0000041d04ff79a2 */ /* 0x0003e2000810e1c6 */
[----:B------:R-:W-:Y:S04]  /*c5f0*/  BSSY B0, `(.L_x_2291) ;  /* 0x000000f000007945 */ /* 0x000fe80003800000 */
[----:B-1----:R-:W-:Y:S05]  /*c600*/  @P0 BRA `(.L_x_2292) ;  /* 0x0000000000340947 */ /* 0x002fea0003800000 */
[----:B------:R-:W1:Y:S02]  /*c610*/  QSPC.E.S P0, RZ, [R4+0x4] ;  /* 0x0000040004ff73aa */ /* 0x000e640000000500 */
[----:B-1----:R-:W-:Y:S05]  /*c620*/  @!P0 BRA `(.L_x_2293) ;  /* 0x0000000000208947 */ /* 0x002fea0003800000 */
[----:B------:R-:W-:-:S04]  /*c630*/  MOV R2, R4 ;  /* 0x0000000400027202 */ /* 0x000fc80000000f00 */
[----:B------:R-:W-:-:S07]  /*c640*/  MOV R0, R2 ;  /* 0x0000000200007202 */ /* 0x000fce0000000f00 */
.L_x_2294:
[----:B------:R-:W0:Y:S02]  /*c650*/  LDS R2, [R0+0x4] ;  /* 0x0000040000027984 */ /* 0x000e240000000800 */
[----:B0-----:R-:W-:-:S10]  /*c660*/  HFMA2.MMA R3, R2, 1, 1, R29 ;  /* 0x3c003c0002037835 */ /* 0x001fd4000000001d */
[----:B------:R-:W0:Y:S02]  /*c670*/  ATOMS.CAST.SPIN R3, [R0+0x4], R2, R3 ;  /* 0x000004020003738d */ /* 0x000e240001800003 */
[----:B0-----:R-:W-:-:S13]  /*c680*/  ISETP.EQ.U32.AND P0, PT, R3, 0x1, PT ;  /* 0x000000010300780c */ /* 0x001fda0003f02070 */
[----:B------:R-:W-:Y:S05]  /*c690*/  @!P0 BRA `(.L_x_2294) ;  /* 0xfffffffc00ec8947 */ /* 0x000fea000383ffff */
[----:B------:R-:W-:Y:S05]  /*c6a0*/  BRA `(.L_x_2292) ;  /* 0x00000000000c7947 */ /* 0x000fea0003800000 */
.L_x_2293:
[----:B------:R-:W0:Y:S02]  /*c6b0*/  LD.E R0, desc[UR6][R4.64+0x4] ;  /* 0x0000040604007980 */ /* 0x000e24000c101900 */
[----:B0-----:R-:W-:-:S05]  /*c6c0*/  IADD3 R3, R29, R0, RZ ;  /* 0x000000001d037210 */ /* 0x001fca0007ffe0ff */
[----:B------:R1:W-:Y:S02]  /*c6d0*/  ST.E desc[UR6][R4.64+0x4], R3 ;  /* 0x0000040304007985 */ /* 0x0003e4000c101906 */
.L_x_2292:
[----:B------:R-:W-:Y:S05]  /*c6e0*/  BSYNC B0 ;  /* 0x0000000000007941 */ /* 0x000fea0003800000 */
.L_x_2291:
        /* <DEDUP_REMOVED lines=11> */
.L_x_2298:
[----:B------:R-:W0:Y:S02]  /*c7a0*/  LDS R2, [R0] ;  /* 0x0000000000027984 */ /* 0x000e240000000800 */
[----:B0-----:R-:W-:-:S06]  /*c7b0*/  HADD2 R3, R2, R28 ;  /* 0x0000001c02037230 */ /* 0x001fcc0000000000 */
[----:B------:R-:W0:Y:S02]  /*c7c0*/  ATOMS.CAST.SPIN R3, [R0], R2, R3 ;  /* 0x000000020003738d */ /* 0x000e240001800003 */
[----:B0-----:R-:W-:-:S13]  /*c7d0*/  ISETP.EQ.U32.AND P0, PT, R3, 0x1, PT ;  /* 0x000000010300780c */ /* 0x001fda0003f02070 */
[----:B------:R-:W-:Y:S05]  /*c7e0*/  @!P0 BRA `(.L_x_2298) ;  /* 0xfffffffc00ec8947 */ /* 0x000fea000383ffff */
[----:B------:R-:W-:Y:S05]  /*c7f0*/  BRA `(.L_x_2296) ;  /* 0x00000000000c7947 */ /* 0x000fea0003800000 */
.L_x_2297:
[----:B------:R-:W2:Y:S02]  /*c800*/  LD.E R0, desc[UR6][R4.64] ;  /* 0x0000000604007980 */ /* 0x000ea4000c101900 */
[----:B--2---:R-:W-:-:S05]  /*c810*/  IADD3 R3, R28, R0, RZ ;  /* 0x000000001c037210 */ /* 0x004fca0007ffe0ff */
[----:B------:R0:W-:Y:S02]  /*c820*/  ST.E desc[UR6][R4.64], R3 ;  /* 0x0000000304007985 */ /* 0x0001e4000c101906 */
.L_x_2296:
[----:B------:R-:W-:Y:S05]  /*c830*/  BSYNC B0 ;  /* 0x0000000000007941 */ /* 0x000fea0003800000 */
.L_x_2295:
[----:B------:R1:W-:Y:S01]  /*c840*/  ATOM.E.ADD.F16x2.RN.STRONG.GPU P0, RZ, desc[UR6][R4.64+0x4], R27 ;  /* 0x0000041b04ff79a2 */ /* 0x0003e2000810e1c6 */
[----:B------:R-:W-:Y:S04]  /*c850*/  BSSY B0, `(.L_x_2299) ;  /* 0x000000f000007945 */ /* 0x000fe80003800000 */
[----:B-1----:R-:W-:Y:S05]  /*c860*/  @P0 BRA `(.L_x_2300) ;  /* 0x0000000000340947 */ /* 0x002fea0003800000 */
[----:B------:R-:W1:Y:S02]  /*c870*/  QSPC.E.S P0, RZ, [R4+0x4] ;  /* 0x0000040004ff73aa */ /* 0x000e640000000500 */
[----:B-1----:R-:W-:Y:S05]  /*c880*/  @!P0 BRA `(.L_x_2301) ;  /* 0x0000000000208947 */ /* 0x002fea0003800000 */
[----:B------:R-:W-:-:S04]  /*c890*/  MOV R2, R4 ;  /* 0x0000000400027202 */ /* 0x000fc80000000f00 */
[----:B------:R-:W-:-:S07]  /*c8a0*/  MOV R0, R2 ;  /* 0x0000000200007202 */ /* 0x000fce0000000f00 */
.L_x_2302:
[----:B------:R-:W0:Y:S02]  /*c8b0*/  LDS R2, [R0+0x4] ;  /* 0x0000040000027984 */ /* 0x000e240000000800 */
[----:B0-----:R-:W-:-:S10]  /*c8c0*/  HFMA2.MMA R3, R2, 1, 1, R27 ;  /* 0x3c003c0002037835 */ /* 0x001fd4000000001b */
[----:B------:R-:W0:Y:S02]  /*c8d0*/  ATOMS.CAST.SPIN R3, [R0+0x4], R2, R3 ;  /* 0x000004020003738d */ /* 0x000e240001800003 */
[----:B0-----:R-:W-:-:S13]  /*c8e0*/  ISETP.EQ.U32.AND P0, PT, R3, 0x1, PT ;  /* 0x000000010300780c */ /* 0x001fda0003f02070 */
[----:B------:R-:W-:Y:S05]  /*c8f0*/  @!P0 BRA `(.L_x_2302) ;  /* 0xfffffffc00ec8947 */ /* 0x000fea000383ffff */
[----:B------:R-:W-:Y:S05]  /*c900*/  BRA `(.L_x_2300) ;  /* 0x00000000000c7947 */ /* 0x000fea0003800000 */
.L_x_2301:
[----:B------:R-:W0:Y:S02]  /*c910*/  LD.E R0, desc[UR6][R4.64+0x4] ;  /* 0x0000040604007980 */ /* 0x000e24000c101900 */
[----:B0-----:R-:W-:-:S05]  /*c920*/  IADD3 R3, R27, R0, RZ ;  /* 0x000000001b037210 */ /* 0x001fca0007ffe0ff */
[----:B------:R1:W-:Y:S02]  /*c930*/  ST.E desc[UR6][R4.64+0x4], R3 ;  /* 0x0000040304007985 */ /* 0x0003e4000c101906 */
.L_x_2300:
[----:B------:R-:W-:Y:S05]  /*c940*/  BSYNC B0 ;  /* 0x0000000000007941 */ /* 0x000fea0003800000 */
.L_x_2299:
        /* <DEDUP_REMOVED lines=11> */
.L_x_2306:
[----:B------:R-:W0:Y:S02]  /*ca00*/  LDS R2, [R0] ;  /* 0x0000000000027984 */ /* 0x000e240000000800 */
[----:B0-----:R-:W-:-:S06]  /*ca10*/  HADD2 R3, R2, R26 ;  /* 0x0000001a02037230 */ /* 0x001fcc0000000000 */
[----:B------:R-:W0:Y:S02]  /*ca20*/  ATOMS.CAST.SPIN R3, [R0], R2, R3 ;  /* 0x000000020003738d */ /* 0x000e240001800003 */
[----:B0-----:R-:W-:-:S13]  /*ca30*/  ISETP.EQ.U32.AND P0, PT, R3, 0x1, PT ;  /* 0x000000010300780c */ /* 0x001fda0003f02070 */
[----:B------:R-:W-:Y:S05]  /*ca40*/  @!P0 BRA `(.L_x_2306) ;  /* 0xfffffffc00ec8947 */ /* 0x000fea000383ffff */
[----:B------:R-:W-:Y:S05]  /*ca50*/  BRA `(.L_x_2304) ;  /* 0x00000000000c7947 */ /* 0x000fea0003800000 */
.L_x_2305:
[----:B------:R-:W2:Y:S02]  /*ca60*/  LD.E R0, desc[UR6][R4.64] ;  /* 0x0000000604007980 */ /* 0x000ea4000c101900 */
[----:B--2---:R-:W-:-:S05]  /*ca70*/  IADD3 R3, R26, R0, RZ ;  /* 0x000000001a037210 */ /* 0x004fca0007ffe0ff */
[----:B------:R0:W-:Y:S02]  /*ca80*/  ST.E desc[UR6][R4.64], R3 ;  /* 0x0000000304007985 */ /* 0x0001e4000c101906 */
.L_x_2304:
[----:B------:R-:W-:Y:S05]  /*ca90*/  BSYNC B0 ;  /* 0x0000000000007941 */ /* 0x000fea0003800000 */
.L_x_2303:
[----:B------:R1:W-:Y:S02]  /*caa0*/  ATOM.E.ADD.F16x2.RN.STRONG.GPU P0, RZ, desc[UR6][R4.64+0x4], R24 ;  /* 0x0000041804ff79a2 */ /* 0x0003e4000810e1c6 */
[----:B-1----:R-:W-:Y:S05]  /*cab0*/  @P0 EXIT ;  /* 0x000000000000094d */ /* 0x002fea0003800000 */
[----:B------:R-:W1:Y:S02]  /*cac0*/  QSPC.E.S P0, RZ, [R4+0x4] ;  /* 0x0000040004ff73aa */ /* 0x000e640000000500 */
[----:B-1----:R-:W-:Y:S05]  /*cad0*/  @!P0 BRA `(.L_x_2307) ;  /* 0x0000000000208947 */ /* 0x002fea0003800000 */
[----:B------:R-:W-:-:S04]  /*cae0*/  MOV R2, R4 ;  /* 0x0000000400027202 */ /* 0x000fc80000000f00 */
[----:B------:R-:W-:-:S07]  /*caf0*/  MOV R0, R2 ;  /* 0x0000000200007202 */ /* 0x000fce0000000f00 */
.L_x_2308:
[----:B------:R-:W0:Y:S02]  /*cb00*/  LDS R2, [R0+0x4] ;  /* 0x0000040000027984 */ /* 0x000e240000000800 */
[----:B0-----:R-:W-:-:S10]  /*cb10*/  HFMA2.MMA R3, R2, 1, 1, R24 ;  /* 0x3c003c0002037835 */ /* 0x001fd40000000018 */
[----:B------:R-:W0:Y:S02]  /*cb20*/  ATOMS.CAST.SPIN R3, [R0+0x4], R2, R3 ;  /* 0x000004020003738d */ /* 0x000e240001800003 */
[----:B0-----:R-:W-:-:S13]  /*cb30*/  ISETP.EQ.U32.AND P0, PT, R3, 0x1, PT ;  /* 0x000000010300780c */ /* 0x001fda0003f02070 */
[----:B------:R-:W-:Y:S05]  /*cb40*/  @!P0 BRA `(.L_x_2308) ;  /* 0xfffffffc00ec8947 */ /* 0x000fea000383ffff */
[----:B------:R-:W-:Y:S05]  /*cb50*/  EXIT ;  /* 0x000000000000794d */ /* 0x000fea0003800000 */
.L_x_2307:
[----:B------:R-:W0:Y:S02]  /*cb60*/  LD.E R0, desc[UR6][R4.64+0x4] ;  /* 0x0000040604007980 */ /* 0x000e24000c101900 */
[----:B0-----:R-:W-:-:S05]  /*cb70*/  IADD3 R3, R24, R0, RZ ;  /* 0x0000000018037210 */ /* 0x001fca0007ffe0ff */
[----:B------:R-:W-:Y:S01]  /*cb80*/  ST.E desc[UR6][R4.64+0x4], R3 ;  /* 0x0000040304007985 */ /* 0x000fe2000c101906 */
[----:B------:R-:W-:Y:S05]  /*cb90*/  EXIT ;  /* 0x000000000000794d */ /* 0x000fea0003800000 */
.L_x_2309:
        /* <DEDUP_REMOVED lines=14> */
.L_x_5211:


//--------------------- .text._Z23gemm_half_q_half_kernelILi3ELi152ELb1ELb0ELi64EEvPK6__halfPKjS4_S2_PS0_iiiiPKtS7_iiiiiibS2_i --------------------------
	.section	.text._Z23gemm_half_q_half_kernelILi3ELi152ELb1ELb0ELi64EEvPK6__halfPKjS4_S2_PS0_iiiiPKtS7_iiiiiibS2_i,"ax",@progbits
	.align	128
        .global         _Z23gemm_half_q_half_kernelILi3ELi152ELb1ELb0ELi64EEvPK6__halfPKjS4_S2_PS0_iiiiPKtS7_iiiiiibS2_i
        .type           _Z23gemm_half_q_half_kernelILi3ELi152ELb1ELb0ELi64EEvPK6__halfPKjS4_S2_PS0_iiiiPKtS7_iiiiiibS2_i,@function
        .size           _Z23gemm_half_q_half_kernelILi3ELi152ELb1ELb0ELi64EEvPK6__halfPKjS4_S2_PS0_iiiiPKtS7_iiiiiibS2_i,(.L_x_5212 - _Z23gemm_half_q_half_kernelILi3ELi152ELb1ELb0ELi64EEvPK6__halfPKjS4_S2_PS0_iiiiPKtS7_iiiiiibS2_i)
        .other          _Z23gemm_half_q_half_kernelILi3ELi152ELb1ELb0ELi64EEvPK6__halfPKjS4_S2_PS0_iiiiPKtS7_iiiiiibS2_i,@"STO_CUDA_ENTRY STV_DEFAULT"
_Z23gemm_half_q_half_kernelILi3ELi152ELb1ELb0ELi64EEvPK6__halfPKjS4_S2_PS0_iiiiPKtS7_iiiiiibS2_i:
.text._Z23gemm_half_q_half_kernelILi3ELi152ELb1ELb0ELi64EEvPK6__halfPKjS4_S2_PS0_iiiiPKtS7_iiiiiibS2_i:
        /* <DEDUP_REMOVED lines=37> */
.L_x_2310:
        /* <DEDUP_REMOVED lines=29> */
.L_x_2315:
        /* <DEDUP_REMOVED lines=37> */
.L_x_2314:
        /* <DEDUP_REMOVED lines=24> */
.L_x_2316:
        /* <DEDUP_REMOVED lines=14> */
.L_x_2313:
        /* <DEDUP_REMOVED lines=10> */
.L_x_2318:
        /* <DEDUP_REMOVED lines=37> */
.L_x_2317:
        /* <DEDUP_REMOVED lines=24> */
.L_x_2319:
        /* <DEDUP_REMOVED lines=13> */
.L_x_2312:
[----:B------:R-:W-:Y:S05]  /*0e10*/  BSYNC B0 ;  /* 0x0000000000007941 */ /* 0x000fea0003800000 */
.L_x_2311:
        /* <DEDUP_REMOVED lines=17> */
.L_x_2322:
[----:B--2---:R-:W-:Y:S01]  /*0f30*/  IMAD R4, R0, 0x3, R3 ;  /* 0x0000000300047824 */ /* 0x004fe200078e0203 */
[----:B------:R-:W-:-:S03]  /*0f40*/  IADD3 R3, R3, 0x4, RZ ;  /* 0x0000000403037810 */ /* 0x000fc60007ffe0ff */
[CCC-:B------:R-:W-:Y:S01]  /*0f50*/  IMAD R5, R4.reuse, R35.reuse, R2.reuse ;  /* 0x0000002304057224 */ /* 0x1c0fe200078e0202 */
[C---:B-1----:R-:W-:Y:S02]  /*0f60*/  IADD3 R6, R4.reuse, 0x1, RZ ;  /* 0x0000000104067810 */ /* 0x042fe40007ffe0ff */
        /* <DEDUP_REMOVED lines=15> */
.L_x_2321:
[----:B--2---:R-:W-:-:S04]  /*1060*/  IADD3 R4, R39, -R3, RZ ;  /* 0x8000000327047210 */ /* 0x004fc80007ffe0ff */
[----:B------:R-:W-:-:S13]  /*1070*/  ISETP.GT.AND P2, PT, R4, 0x1, PT ;  /* 0x000000010400780c */ /* 0x000fda0003f44270 */
[----:B------:R-:W-:Y:S05]  /*1080*/  @!P2 BRA `(.L_x_2323) ;  /* 0x00000000002ca947 */ /* 0x000fea0003800000 */
[----:B01----:R-:W0:Y:S01]  /*1090*/  LDC.64 R6, c[0x0][0x230] ;  /* 0x00008c00ff067b82 */ /* 0x003e220000000a00 */
        /* <DEDUP_REMOVED lines=10> */
.L_x_2323:
[----:B------:R-:W-:-:S13]  /*1140*/  ISETP.LT.OR P0, PT, R3, R39, P0 ;  /* 0x000000270300720c */ /* 0x000fda0000701670 */
[----:B--2---:R-:W2:Y:S01]  /*1150*/  @P0 LDC.64 R4, c[0x0][0x230] ;  /* 0x00008c00ff040b82 */ /* 0x004ea20000000a00 */
[----:B------:R-:W-:-:S04]  /*1160*/  @P0 IMAD R0, R0, 0x3, R3 ;  /* 0x0000000300000824 */ /* 0x000fc800078e0203 */
[----:B------:R-:W-:-:S04]  /*1170*/  @P0 IMAD R3, R0, R35, R2 ;  /* 0x0000002300030224 */ /* 0x000fc800078e0202 */
[----:B--2---:R-:W-:-:S05]  /*1180*/  @P0 IMAD.WIDE R4, R3, 0x2, R4 ;  /* 0x0000000203040825 */ /* 0x004fca00078e0204 */
[----:B------:R2:W-:Y:S02]  /*1190*/  @P0 STG.E.64 desc[UR6][R4.64], RZ ;  /* 0x000000ff04000986 */ /* 0x0005e4000c101b06 */
.L_x_2320:
[----:B0-----:R-:W0:Y:S01]  /*11a0*/  LDC.64 R12, c[0x0][0x248] ;  /* 0x00009200ff0c7b82 */ /* 0x001e220000000a00 */
        /* <DEDUP_REMOVED lines=13> */
[----:B01----:R-:W-:-:S07]  /*1280*/  SHF.R.S32.HI R6, RZ, 0x3, R9 ;  /* 0x00000003ff067819 */ /* 0x003fce0000011409 */
.L_x_2325:
        /* <DEDUP_REMOVED lines=44> */
.L_x_2324:
        /* <DEDUP_REMOVED lines=11> */
[----:B-1----:R-:W-:Y:S01]  /*1600*/  LEA.HI R8, R9, R0, RZ, 0x5 ;  /* 0x0000000009087211 */ /* 0x002fe200078f28ff */
[----:B------:R-:W-:Y:S01]  /*1610*/  HFMA2.MMA R0, -RZ, RZ, 0, 0 ;  /* 0x00000000ff007435 */ /* 0x000fe200000001ff */
[----:B------:R-:W-:Y:S02]  /*1620*/  MOV R4, RZ ;  /* 0x000000ff00047202 */ /* 0x000fe40000000f00 */
[C---:B---3--:R-:W-:Y:S02]  /*1630*/  ISETP.GT.AND P2, PT, R38.reuse, R3, PT ;  /* 0x000000032600720c */ /* 0x048fe40003f44270 */
[----:B0-----:R-:W-:Y:S01]  /*1640*/  ISETP.GT.AND P4, PT, R38, R5, PT ;  /* 0x000000052600720c */ /* 0x001fe20003f84270 */
        /* <DEDUP_REMOVED lines=8> */
.L_x_2326:
        /* <DEDUP_REMOVED lines=8> */
.L_x_2327:
        /* <DEDUP_REMOVED lines=10> */
.L_x_2328:
        /* <DEDUP_REMOVED lines=8> */
.L_x_2329:
        /* <DEDUP_REMOVED lines=10> */
.L_x_2330:
[----:B------:R-:W-:Y:S01]  /*1910*/  LEA R4, R11, R4, 0x3 ;  /* 0x000000040b047211 */ /* 0x000fe200078e18ff */
[----:B------:R-:W0:Y:S01]  /*1920*/  S2UR UR5, SR_CgaCtaId ;  /* 0x00000000000579c3 */ /* 0x000e220000008800 */
[----:B------:R-:W-:Y:S01]  /*1930*/  ULDC.64 UR10, c[0x0][0x218] ;  /* 0x00008600000a7ab9 */ /* 0x000fe20000000a00 */
[----:B------:R-:W-:Y:S01]  /*1940*/  UMOV UR4, 0x400 ;  /* 0x0000040000047882 */ /* 0x000fe20000000000 */
[----:B------:R-:W-:Y:S02]  /*1950*/  IADD3 R0, R9, R4, R0 ;  /* 0x0000000409007210 */ /* 0x000fe40007ffe000 */
[----:B------:R-:W-:Y:S02]  /*1960*/  MOV R36, RZ ;  /* 0x000000ff00247202 */ /* 0x000fe40000000f00 */
[----:B------:R-:W-:Y:S02]  /*1970*/  IADD3 R0, R6, R0, R3 ;  /* 0x0000000006007210 */ /* 0x000fe40007ffe003 */
[----:B------:R-:W-:-:S02]  /*1980*/  SHF.R.S32.HI R3, RZ, 0x1f, R2 ;  /* 0x0000001fff037819 */ /* 0x000fc40000011402 */
        /* <DEDUP_REMOVED lines=13> */
[----:B-----5:R-:W-:-:S02]  /*1a60*/  PRMT R0, R96, 0x7610, R96 ;  /* 0x0000761060007816 */ /* 0x020fc40000000060 */
[C---:B------:R-:W-:Y:S02]  /*1a70*/  ISETP.GE.OR P0, PT, R38.reuse, UR8, P0 ;  /* 0x0000000826007c0c */ /* 0x040fe40008706670 */
[----:B------:R-:W-:Y:S02]  /*1a80*/  PRMT R29, RZ, 0x5410, RZ ;  /* 0x00005410ff1d7816 */ /* 0x000fe400000000ff */
[----:B------:R-:W-:-:S09]  /*1a90*/  IADD3 R28, R38, R7, RZ ;  /* 0x00000007261c7210 */ /* 0x000fd20007ffe0ff */
        /* <DEDUP_REMOVED lines=10> */
.L_x_2344:
        /* <DEDUP_REMOVED lines=214> */
.L_x_2333:
        /* <DEDUP_REMOVED lines=97> */
.L_x_2334:
        /* <DEDUP_REMOVED lines=43> */
[--C-:B-1----:R-:W-:Y:S02]  /*3160*/  HADD2.F32 R2, -RZ, R12.reuse.H0_H0 ;  /* 0x2000000cff027230 */ /* 0x102fe40000004100 */
        /* <DEDUP_REMOVED lines=20> */
[-C--:B------:R-:W-:Y:S01]  /*32b0*/  FFMA.FTZ R6, R58, R4.reuse, R5 ;  /* 0x000000043a067223 */ /* 0x080fe20000010005 */
[----:B------:R-:W-:Y:S01]  /*32c0*/  FFMA.FTZ R2, R2, R4, R3 ;  /* 0x0000000402027223 */ /* 0x000fe20000010003 */
[----:B------:R-:W-:Y:S02]  /*32d0*/  HADD2.F32 R13, -RZ, R13.H1_H1 ;  /* 0x3000000dff0d7230 */ /* 0x000fe40000004100 */
[----:B------:R-:W-:-:S02]  /*32e0*/  HADD2.F32 R3, -RZ, R20.H0_H0 ;  /* 0x20000014ff037230 */ /* 0x000fc40000004100 */
[-C--:B------:R-:W-:Y:S01]  /*32f0*/  FFMA.FTZ R12, R12, R4.reuse, R7 ;  /* 0x000000040c0c7223 */ /* 0x080fe20000010007 */
[----:B------:R-:W-:Y:S02]  /*3300*/  HADD2.F32 R5, -RZ, R22.H0_H0 ;  /* 0x20000016ff057230 */ /* 0x000fe40000004100 */
[----:B------:R-:W-:Y:S01]  /*3310*/  FFMA.FTZ R4, R60, R4, R63 ;  /* 0x000000043c047223 */ /* 0x000fe2000001003f */
        /* <DEDUP_REMOVED lines=20> */
.L_x_2332:
        /* <DEDUP_REMOVED lines=204> */
.L_x_2336:
        /* <DEDUP_REMOVED lines=97> */
.L_x_2337:
        /* <DEDUP_REMOVED lines=20> */
[----:B------:R-:W-:Y:S01]  /*4870*/  FFMA.FTZ R5, R5, R6, RZ ;  /* 0x0000000605057223 */ /* 0x000fe200000100ff */
[----:B------:R-:W-:-:S02]  /*4880*/  HADD2.F32 R2, -RZ, R20.H0_H0 ;  /* 0x20000014ff027230 */ /* 0x000fc40000004100 */
[----:B------:R-:W-:Y:S02]  /*4890*/  HADD2.F32 R20, -RZ, R45.H0_H0 ;  /* 0x2000002dff147230 */ /* 0x000fe40000004100 */
        /* <DEDUP_REMOVED lines=37> */
[-C--:B------:R-:W-:Y:S01]  /*4af0*/  FFMA.FTZ R17, R10, R8.reuse, R17 ;  /* 0x000000080a117223 */ /* 0x080fe20000010011 */
[----:B------:R-:W-:Y:S01]  /*4b00*/  FFMA.FTZ R3, R16, R8, R3 ;  /* 0x0000000810037223 */ /* 0x000fe20000010003 */
        /* <DEDUP_REMOVED lines=29> */
.L_x_2335:
        /* <DEDUP_REMOVED lines=203> */
.L_x_2339:
        /* <DEDUP_REMOVED lines=97> */
.L_x_2340:
        /* <DEDUP_REMOVED lines=91> */
.L_x_2338:
        /* <DEDUP_REMOVED lines=203> */
.L_x_2342:
        /* <DEDUP_REMOVED lines=97> */
.L_x_2343:
        /* <DEDUP_REMOVED lines=91> */
.L_x_2341:
        /* <DEDUP_REMOVED lines=9> */
[----:B------:R-:W-:-:S09]  /*7e50*/  MOV R11, R13 ;  /* 0x0000000d000b7202 */ /* 0x000fd20000000f00 */
[----:B------:R-:W-:Y:S05]  /*7e60*/  @!P0 BRA P2, `(.L_x_2344) ;  /* 0xffffff9c00348947 */ /* 0x000fea000103ffff */
.L_x_2331:
        /* <DEDUP_REMOVED lines=8> */
.L_x_2349:
        /* <DEDUP_REMOVED lines=28> */
[----:B------:R-:W-:Y:S02]  /*80b0*/  SHF.R.U32.HI R53, RZ, 0xe, R20 ;  /* 0x0000000eff357819 */ /* 0x000fe40000011614 */
[----:B------:R-:W-:-:S02]  /*80c0*/  LOP3.LUT R75, R20, 0x3e003e0, RZ, 0xc0, !PT ;  /* 0x03e003e0144b7812 */ /* 0x000fc400078ec0ff */
[----:B------:R-:W-:Y:S02]  /*80d0*/  LOP3.LUT R64, R20, 0x1f001f, RZ, 0xc0, !PT ;  /* 0x001f001f14407812 */ /* 0x000fe400078ec0ff */
[----:B------:R-:W-:Y:S02]  /*80e0*/  SHF.R.U32.HI R66, RZ, 0xa, R20 ;  /* 0x0000000aff427819 */ /* 0x000fe40000011614 */
[----:B------:R-:W-:Y:S02]  /*80f0*/  SHF.R.U32.HI R83, RZ, 0xe, R21 ;  /* 0x0000000eff537819 */ /* 0x000fe40000011615 */
[----:B------:R-:W-:Y:S02]  /*8100*/  SHF.R.U32.HI R86, RZ, 0xe, R22 ;  /* 0x0000000eff567819 */ /* 0x000fe40000011616 */
[C---:B------:R-:W-:Y:S02]  /*8110*/  LOP3.LUT R20, R22.reuse, 0x3e003e0, RZ, 0xc0, !PT ;  /* 0x03e003e016147812 */ /* 0x040fe400078ec0ff */
[----:B------:R-:W-:-:S02]  /*8120*/  LOP3.LUT R50, R22, 0x1f001f, RZ, 0xc0, !PT ;  /* 0x001f001f16327812 */ /* 0x000fc400078ec0ff */
[----:B------:R-:W-:Y:S02]  /*8130*/  SHF.R.U32.HI R48, RZ, 0xa, R22 ;  /* 0x0000000aff307819 */ /* 0x000fe40000011616 */
[----:B------:R-:W-:Y:S02]  /*8140*/  LOP3.LUT R52, R52, 0x10001, RZ, 0xc0, !PT ;  /* 0x0001000134347812 */ /* 0x000fe400078ec0ff */
        /* <DEDUP_REMOVED lines=34> */
[----:B------:R-:W-:Y:S02]  /*8370*/  LOP3.LUT R83, R82, 0x20002, R83, 0xf8, !PT ;  /* 0x0002000252537812 */ /* 0x000fe400078ef853 */
[----:B------:R-:W-:Y:S02]  /*8380*/  PRMT R15, R41, 0x9910, RZ ;  /* 0x00009910290f7816 */ /* 0x000fe400000000ff */
[----:B------:R-:W-:Y:S02]  /*8390*/  LOP3.LUT R86, R85, 0x20002, R86, 0xf8, !PT ;  /* 0x0002000255567812 */ /* 0x000fe400078ef856 */
[----:B------:R-:W-:Y:S02]  /*83a0*/  LOP3.LUT R89, R88, 0x20002, R89, 0xf8, !PT ;  /* 0x0002000258597812 */ /* 0x000fe400078ef859 */
[----:B------:R-:W-:Y:S02]  /*83b0*/  LOP3.LUT R54, R53, 0x40004, R54, 0xf8, !PT ;  /* 0x0004000435367812 */ /* 0x000fe400078ef836 */
[----:B------:R-:W-:-:S02]  /*83c0*/  LOP3.LUT R83, R83, 0x40004, R84, 0xf8, !PT ;  /* 0x0004000453537812 */ /* 0x000fc400078ef854 */
[----:B------:R-:W-:Y:S02]  /*83d0*/  ISETP.NE.AND P2, PT, R15, RZ, PT ;  /* 0x000000ff0f00720c */ /* 0x000fe40003f45270 */
[C---:B------:R-:W-:Y:S02]  /*83e0*/  LOP3.LUT R74, R21.reuse, 0x3e003e0, RZ, 0xc0, !PT ;  /* 0x03e003e0154a7812 */ /* 0x040fe400078ec0ff */
[----:B------:R-:W-:Y:S02]  /*83f0*/  LOP3.LUT R58, R21, 0x1f001f, RZ, 0xc0, !PT ;  /* 0x001f001f153a7812 */ /* 0x000fe400078ec0ff */
[----:B------:R-:W-:Y:S02]  /*8400*/  SHF.R.U32.HI R62, RZ, 0xa, R21 ;  /* 0x0000000aff3e7819 */ /* 0x000fe40000011615 */
[----:B------:R-:W-:Y:S02]  /*8410*/  LOP3.LUT R86, R86, 0x40004, R87, 0xf8, !PT ;  /* 0x0004000456567812 */ /* 0x000fe400078ef857 */
[----:B------:R-:W-:-:S02]  /*8420*/  LOP3.LUT R15, R89, 0x40004, R90, 0xf8, !PT ;  /* 0x00040004590f7812 */ /* 0x000fc400078ef85a */
[C---:B------:R-:W-:Y:S02]  /*8430*/  LOP3.LUT R21, R23.reuse, 0x3e003e0, RZ, 0xc0, !PT ;  /* 0x03e003e017157812 */ /* 0x040fe400078ec0ff */
[----:B------:R-:W-:Y:S02]  /*8440*/  LOP3.LUT R45, R23, 0x1f001f, RZ, 0xc0, !PT ;  /* 0x001f001f172d7812 */ /* 0x000fe400078ec0ff */
[----:B------:R-:W-:Y:S02]  /*8450*/  SHF.R.U32.HI R46, RZ, 0xa, R23 ;  /* 0x0000000aff2e7819 */ /* 0x000fe40000011617 */
[C---:B------:R-:W-:Y:S02]  /*8460*/  LOP3.LUT R23, R17.reuse, 0x3e003e0, RZ, 0xc0, !PT ;  /* 0x03e003e011177812 */ /* 0x040fe400078ec0ff */
[----:B------:R-:W-:Y:S02]  /*8470*/  LOP3.LUT R65, R17, 0x1f001f, RZ, 0xc0, !PT ;  /* 0x001f001f11417812 */ /* 0x000fe400078ec0ff */
[----:B------:R-:W-:-:S02]  /*8480*/  SHF.R.U32.HI R67, RZ, 0xa, R17 ;  /* 0x0000000aff437819 */ /* 0x000fc40000011611 */
[----:B------:R-:W-:Y:S02]  /*8490*/  LOP3.LUT R85, R54, 0x80008, R55, 0xf8, !PT ;  /* 0x0008000836557812 */ /* 0x000fe400078ef837 */
[----:B------:R-:W-:Y:S02]  /*84a0*/  LOP3.LUT R89, R83, 0x80008, R12, 0xf8, !PT ;  /* 0x0008000853597812 */ /* 0x000fe400078ef80c */
[----:B------:R-:W-:Y:S02]  /*84b0*/  LOP3.LUT R27, R8, 0x3e003e0, RZ, 0xc0, !PT ;  /* 0x03e003e0081b7812 */ /* 0x000fe400078ec0ff */
[----:B------:R-:W-:Y:S02]  /*84c0*/  MOV R17, 0x2800 ;  /* 0x0000280000117802 */ /* 0x000fe40000000f00 */
[----:B------:R-:W-:Y:S02]  /*84d0*/  LOP3.LUT R94, R20, 0x64006400, RZ, 0xfc, !PT ;  /* 0x64006400145e7812 */ /* 0x000fe400078efcff */
[----:B------:R-:W-:-:S02]  /*84e0*/  LOP3.LUT R25, R11, 0x3e003e0, RZ, 0xc0, !PT ;  /* 0x03e003e00b197812 */ /* 0x000fc400078ec0ff */
[----:B------:R-:W-:Y:S02]  /*84f0*/  LOP3.LUT R93, R86, 0x80008, R13, 0xf8, !PT ;  /* 0x00080008565d7812 */ /* 0x000fe400078ef80d */
[----:B------:R-:W-:Y:S02]  /*8500*/  LOP3.LUT R99, R15, 0x80008, R14, 0xf8, !PT ;  /* 0x000800080f637812 */ /* 0x000fe400078ef80e */
[----:B------:R-:W-:Y:S02]  /*8510*/  LOP3.LUT R92, R78, 0x64006400, RZ, 0xfc, !PT ;  /* 0x640064004e5c7812 */ /* 0x000fe400078efcff */
[----:B------:R-:W-:Y:S02]  /*8520*/  LOP3.LUT R60, R8, 0x1f001f, RZ, 0xc0, !PT ;  /* 0x001f001f083c7812 */ /* 0x000fe400078ec0ff */
[----:B------:R-:W-:Y:S02]  /*8530*/  SHF.R.U32.HI R59, RZ, 0xa, R8 ;  /* 0x0000000aff3b7819 */ /* 0x000fe40000011608 */
[----:B------:R-:W-:-:S02]  /*8540*/  SHF.R.U32.HI R49, RZ, 0xa, R9 ;  /* 0x0000000aff317819 */ /* 0x000fc40000011609 */
[C---:B------:R-:W-:Y:S02]  /*8550*/  LOP3.LUT R26, R9.reuse, 0x3e003e0, RZ, 0xc0, !PT ;  /* 0x03e003e0091a7812 */ /* 0x040fe400078ec0ff */
[----:B------:R-:W-:Y:S02]  /*8560*/  LOP3.LUT R47, R9, 0x1f001f, RZ, 0xc0, !PT ;  /* 0x001f001f092f7812 */ /* 0x000fe400078ec0ff */
        /* <DEDUP_REMOVED lines=9> */
[----:B------:R-:W-:Y:S02]  /*8600*/  SHF.R.U32.HI R11, RZ, 0xa, R11 ;  /* 0x0000000aff0b7819 */ /* 0x000fe4000001160b */
[----:B------:R-:W-:-:S02]  /*8610*/  LOP3.LUT R63, R63, 0x1f001f, RZ, 0xc0, !PT ;  /* 0x001f001f3f3f7812 */ /* 0x000fc400078ec0ff */
[----:B------:R-:W-:Y:S02]  /*8620*/  LOP3.LUT R92, R8, 0x64006400, RZ, 0xfc, !PT ;  /* 0x64006400085c7812 */ /* 0x000fe400078efcff */
[----:B------:R-:W-:Y:S02]  /*8630*/  LOP3.LUT R64, R64, 0x64006400, RZ, 0xfc, !PT ;  /* 0x6400640040407812 */ /* 0x000fe400078efcff */
[----:B------:R-:W-:Y:S01]  /*8640*/  LOP3.LUT R65, R65, 0x64006400, RZ, 0xfc, !PT ;  /* 0x6400640041417812 */ /* 0x000fe200078efcff */
        /* <DEDUP_REMOVED lines=43> */
[--C-:B------:R-:W-:Y:S02]  /*8900*/  SHF.R.U32.HI R88, RZ, 0xb, R7.reuse ;  /* 0x0000000bff587819 */ /* 0x100fe40000011607 */
[----:B------:R-:W-:Y:S02]  /*8910*/  LOP3.LUT R91, R6, 0x3e003e0, RZ, 0xc0, !PT ;  /* 0x03e003e0065b7812 */ /* 0x000fe400078ec0ff */
[----:B------:R-:W-:Y:S01]  /*8920*/  LOP3.LUT R4, R85, 0x100010, R82, 0xf8, !PT ;  /* 0x0010001055047812 */ /* 0x000fe200078ef852 */
[-C--:B------:R-:W-:Y:S01]  /*8930*/  HFMA2 R85, R24, R17.reuse.H0_H0, -48, -48 ;  /* 0xd200d20018557431 */ /* 0x080fe20000040011 */
[----:B------:R-:W-:Y:S01]  /*8940*/  LOP3.LUT R5, R89, 0x100010, R84, 0xf8, !PT ;  /* 0x0010001059057812 */ /* 0x000fe200078ef854 */
[-C--:B------:R-:W-:Y:S01]  /*8950*/  HFMA2 R24, R22, R17.reuse.H0_H0, -48, -48 ;  /* 0xd200d20016187431 */ /* 0x080fe20000040011 */
[----:B------:R-:W-:Y:S01]  /*8960*/  LOP3.LUT R82, R27, 0x64006400, RZ, 0xfc, !PT ;  /* 0x640064001b527812 */ /* 0x000fe200078efcff */
[----:B------:R-:W-:Y:S01]  /*8970*/  HADD2 R89, R47, -1040, -1040 ;  /* 0xe410e4102f597430 */ /* 0x000fe20000000000 */
[----:B------:R-:W-:Y:S01]  /*8980*/  LOP3.LUT R84, R75, 0x64006400, RZ, 0xfc, !PT ;  /* 0x640064004b547812 */ /* 0x000fe200078efcff */
[-C--:B------:R-:W-:Y:S01]  /*8990*/  HFMA2 R75, R94, R17.reuse.H0_H0, -48, -48 ;  /* 0xd200d2005e4b7431 */ /* 0x080fe20000040011 */
[C---:B------:R-:W-:Y:S01]  /*89a0*/  LOP3.LUT R95, R7.reuse, 0x3e003e0, RZ, 0xc0, !PT ;  /* 0x03e003e0075f7812 */ /* 0x040fe200078ec0ff */
[-C--:B------:R-:W-:Y:S01]  /*89b0*/  HFMA2 R22, R104, R17.reuse.H0_H0, -48, -48 ;  /* 0xd200d20068167431 */ /* 0x080fe20000040011 */
[----:B------:R-:W-:Y:S01]  /*89c0*/  LOP3.LUT R54, R7, 0x1f001f, RZ, 0xc0, !PT ;  /* 0x001f001f07367812 */ /* 0x000fe200078ec0ff */
[-C--:B------:R-:W-:Y:S01]  /*89d0*/  HFMA2 R78, R84, R17.reuse.H0_H0, -48, -48 ;  /* 0xd200d200544e7431 */ /* 0x080fe20000040011 */
[----:B------:R-:W-:Y:S01]  /*89e0*/  SHF.R.U32.HI R55, RZ, 0xa, R7 ;  /* 0x0000000aff377819 */ /* 0x000fe20000011607 */
[-C--:B------:R-:W-:Y:S01]  /*89f0*/  HFMA2 R84, R26, R17.reuse.H0_H0, -48, -48 ;  /* 0xd200d2001a547431 */ /* 0x080fe20000040011 */
[----:B------:R-:W-:Y:S01]  /*8a00*/  SHF.R.U32.HI R53, RZ, 0xa, R6 ;  /* 0x0000000aff357819 */ /* 0x000fe20000011606 */
[----:B------:R-:W-:Y:S01]  /*8a10*/  HFMA2 R26, R90, R17.H0_H0, -48, -48 ;  /* 0xd200d2005a1a7431 */ /* 0x000fe20000040011 */
[----:B------:R-:W-:Y:S01]  /*8a20*/  LOP3.LUT R7, R99, 0x100010, R88, 0xf8, !PT ;  /* 0x0010001063077812 */ /* 0x000fe200078ef858 */
[----:B------:R-:W-:Y:S01]  /*8a30*/  HADD2 R90, R58, -1040, -1040 ;  /* 0xe410e4103a5a7430 */ /* 0x000fe20000000000 */
[----:B------:R-:W-:-:S02]  /*8a40*/  LOP3.LUT R94, R49, 0x1f001f, RZ, 0xc0, !PT ;  /* 0x001f001f315e7812 */ /* 0x000fc400078ec0ff */
        /* <DEDUP_REMOVED lines=19> */
[----:B------:R-:W-:Y:S02]  /*8b80*/  LOP3.LUT R6, R93, 0x100010, R86, 0xf8, !PT ;  /* 0x001000105d067812 */ /* 0x000fe400078ef856 */
        /* <DEDUP_REMOVED lines=151> */
.L_x_2347:
        /* <DEDUP_REMOVED lines=80> */
.L_x_2348:
        /* <DEDUP_REMOVED lines=77> */
.L_x_2346:
[----:B------:R-:W-:Y:S01]  /*9ed0*/  IADD3 R38, R38, 0x20, RZ ;  /* 0x0000002026267810 */ /* 0x000fe20007ffe0ff */
[----:B------:R-:W-:Y:S01]  /*9ee0*/  UIADD3 UR4, UR4, 0x40, URZ ;  /* 0x0000004004047890 */ /* 0x000fe2000fffe03f */
[----:B-----5:R-:W-:Y:S02]  /*9ef0*/  IMAD.WIDE R8, R35, 0x4, R2 ;  /* 0x0000000423087825 */ /* 0x020fe400078e0202 */
[C---:B------:R-:W-:Y:S02]  /*9f00*/  ISETP.GE.AND P2, PT, R38.reuse, UR5, PT ;  /* 0x0000000526007c0c */ /* 0x040fe4000bf46270 */
[----:B------:R-:W-:-:S13]  /*9f10*/  ISETP.LT.AND P3, PT, R38, R37, PT ;  /* 0x000000252600720c */ /* 0x000fda0003f61270 */
[----:B------:R-:W-:Y:S05]  /*9f20*/  @!P2 BRA P3, `(.L_x_2349) ;  /* 0xffffffdc00f0a947 */ /* 0x000fea000183ffff */
.L_x_2345:
        /* <DEDUP_REMOVED lines=11> */
.L_x_2363:
        /* <DEDUP_REMOVED lines=162> */
.L_x_2352:
        /* <DEDUP_REMOVED lines=94> */
.L_x_2354:
[----:B------:R-:W-:Y:S05]  /*afe0*/  @P0 BRA `(.L_x_2353) ;  /* 0x0000000400680947 */ /* 0x000fea0003800000 */
[----:B------:R-:W0:Y:S01]  /*aff0*/  LDS.64 R2, [UR4+0x100] ;  /* 0x00010004ff027984 */ /* 0x000e220008000a00 */
[----:B------:R-:W-:Y:S02]  /*b000*/  HADD2.F32 R45, -RZ, R14.H1_H1 ;  /* 0x3000000eff2d7230 */ /* 0x000fe40000004100 */
[----:B------:R-:W-:Y:S01]  /*b010*/  HADD2.F32 R4, -RZ, R16.H0_H0 ;  /* 0x20000010ff047230 */ /* 0x000fe20000004100 */
[----:B------:R-:W1:Y:S01]  /*b020*/  LDS.64 R10, [UR4+0x108] ;  /* 0x00010804ff0a7984 */ /* 0x000e620008000a00 */
[--C-:B------:R-:W-:Y:S02]  /*b030*/  HADD2.F32 R5, -RZ, R18.reuse.H0_H0 ;  /* 0x20000012ff057230 */ /* 0x100fe40000004100 */
[----:B------:R-:W-:Y:S02]  /*b040*/  HADD2.F32 R47, -RZ, R18.H1_H1 ;  /* 0x30000012ff2f7230 */ /* 0x000fe40000004100 */
[--C-:B0-----:R-:W-:Y:S02]  /*b050*/  HADD2.F32 R43, -RZ, R3.reuse.H0_H0 ;  /* 0x20000003ff2b7230 */ /* 0x101fe40000004100 */
[----:B------:R-:W-:-:S02]  /*b060*/  HADD2.F32 R42, -RZ, R3.H1_H1 ;  /* 0x30000003ff2a7230 */ /* 0x000fc40000004100 */
[--C-:B------:R-:W-:Y:S02]  /*b070*/  HADD2.F32 R6, -RZ, R2.reuse.H0_H0 ;  /* 0x20000002ff067230 */ /* 0x100fe40000004100 */
[--C-:B------:R-:W-:Y:S02]  /*b080*/  HADD2.F32 R3, -RZ, R13.reuse.H0_H0 ;  /* 0x2000000dff037230 */ /* 0x100fe40000004100 */
[----:B------:R-:W-:Y:S02]  /*b090*/  HADD2.F32 R35, -RZ, R2.H1_H1 ;  /* 0x30000002ff237230 */ /* 0x000fe40000004100 */
[-C--:B------:R-:W-:Y:S01]  /*b0a0*/  FFMA.FTZ R4, R4, R6.reuse, RZ ;  /* 0x0000000604047223 */ /* 0x080fe200000100ff */
[----:B------:R-:W-:Y:S02]  /*b0b0*/  HADD2.F32 R2, -RZ, R14.H0_H0 ;  /* 0x2000000eff027230 */ /* 0x000fe40000004100 */
[----:B------:R-:W-:Y:S01]  /*b0c0*/  FFMA.FTZ R14, R3, R6, RZ ;  /* 0x00000006030e7223 */ /* 0x000fe200000100ff */
[----:B------:R-:W-:-:S02]  /*b0d0*/  HADD2.F32 R13, -RZ, R13.H1_H1 ;  /* 0x3000000dff0d7230 */ /* 0x000fc40000004100 */
[----:B------:R-:W-:Y:S02]  /*b0e0*/  HADD2.F32 R3, -RZ, R12.H0_H0 ;  /* 0x2000000cff037230 */ /* 0x000fe40000004100 */
[-C--:B------:R-:W-:Y:S01]  /*b0f0*/  FFMA.FTZ R2, R2, R6.reuse, RZ ;  /* 0x0000000602027223 */ /* 0x080fe200000100ff */
[----:B------:R-:W-:Y:S01]  /*b100*/  FFMA.FTZ R6, R5, R6, RZ ;  /* 0x0000000605067223 */ /* 0x000fe200000100ff */
        /* <DEDUP_REMOVED lines=72> */
.L_x_2353:
        /* <DEDUP_REMOVED lines=22> */
[C---:B------:R-:W-:Y:S01]  /*b6f0*/  LOP3.LUT R3, R12.reuse, 0xf000f, RZ, 0xc0, !PT ;  /* 0x000f000f0c037812 */ /* 0x040fe200078ec0ff */
[----:B------:R-:W-:Y:S01]  /*b700*/  HFMA2 R20, R20, R7.H0_H0, -72, -72 ;  /* 0xd480d48014147431 */ /* 0x000fe20000040007 */
[----:B------:R-:W-:Y:S02]  /*b710*/  LOP3.LUT R13, R13, 0xf000f0, RZ, 0xc0, !PT ;  /* 0x00f000f00d0d7812 */ /* 0x000fe400078ec0ff */
[----:B------:R-:W-:Y:S02]  /*b720*/  LOP3.LUT R19, R19, 0xf000f0, RZ, 0xc0, !PT ;  /* 0x00f000f013137812 */ /* 0x000fe400078ec0ff */
[C---:B------:R-:W-:Y:S02]  /*b730*/  LOP3.LUT R16, R23.reuse, 0xf000f, RZ, 0xc0, !PT ;  /* 0x000f000f17107812 */ /* 0x040fe400078ec0ff */
        /* <DEDUP_REMOVED lines=12> */
[----:B------:R-:W-:Y:S01]  /*b800*/  LOP3.LUT R3, R3, 0x64006400, RZ, 0xfc, !PT ;  /* 0x6400640003037812 */ /* 0x000fe200078efcff */
[----:B------:R-:W-:Y:S01]  /*b810*/  HADD2 R21, R21, -1032, -1032 ;  /* 0xe408e40815157430 */ /* 0x000fe20000000000 */
        /* <DEDUP_REMOVED lines=9> */
[-C--:B------:R-:W-:Y:S02]  /*b8b0*/  HFMA2 R24, R12, R7.reuse.H0_H0, -72, -72 ;  /* 0xd480d4800c187431 */ /* 0x080fe40000040007 */
[----:B------:R-:W-:Y:S02]  /*b8c0*/  HADD2 R25, R5, -1032, -1032 ;  /* 0xe408e40805197430 */ /* 0x000fe40000000000 */
[----:B------:R-:W-:Y:S02]  /*b8d0*/  HADD2 R27, R27, -1032, -1032 ;  /* 0xe408e4081b1b7430 */ /* 0x000fe40000000000 */
        /* <DEDUP_REMOVED lines=93> */
.L_x_2355:
        /* <DEDUP_REMOVED lines=94> */
.L_x_2357:
        /* <DEDUP_REMOVED lines=17> */
[----:B------:R-:W-:Y:S01]  /*c5a0*/  FFMA.FTZ R15, R2, R6, RZ ;  /* 0x00000006020f7223 */ /* 0x000fe200000100ff */
[----:B------:R-:W-:Y:S02]  /*c5b0*/  HADD2.F32 R6, -RZ, R19.H1_H1 ;  /* 0x30000013ff067230 */ /* 0x000fe40000004100 */
[-C--:B------:R-:W-:Y:S01]  /*c5c0*/  FFMA.FTZ R3, R48, R44.reuse, R3 ;  /* 0x0000002c30037223 */ /* 0x080fe20000010003 */
        /* <DEDUP_REMOVED lines=71> */
.L_x_2356:
        /* <DEDUP_REMOVED lines=145> */
.L_x_2358:
        /* <DEDUP_REMOVED lines=94> */
.L_x_2360:
        /* <DEDUP_REMOVED lines=91> */
.L_x_2359:
        /* <DEDUP_REMOVED lines=119> */
[----:B------:R-:W-:Y:S02]  /*e650*/  HADD2.F32 R2, -RZ, R16.H1_H1 ;  /* 0x30000010ff027230 */ /* 0x000fe40000004100 */
        /* <DEDUP_REMOVED lines=25> */
.L_x_2361:
        /* <DEDUP_REMOVED lines=94> */
.L_x_2362:
        /* <DEDUP_REMOVED lines=91> */
.L_x_2351:
[----:B------:R-:W0:Y:S01]  /*f380*/  LDC R35, c[0x0][0x23c] ;  /* 0x00008f00ff237b82 */ /* 0x000e220000000800 */
[----:B------:R-:W-:Y:S01]  /*f390*/  IADD3 R38, R38, 0x20, RZ ;  /* 0x0000002026267810 */ /* 0x000fe20007ffe0ff */
[----:B------:R-:W-:-:S03]  /*f3a0*/  UIADD3 UR4, UR4, 0x40, URZ ;  /* 0x0000004004047890 */ /* 0x000fc6000fffe03f */
[C---:B------:R-:W-:Y:S02]  /*f3b0*/  ISETP.GE.AND P2, PT, R38.reuse, UR5, PT ;  /* 0x0000000526007c0c */ /* 0x040fe4000bf46270 */
[----:B------:R-:W-:Y:S01]  /*f3c0*/  ISETP.LT.AND P3, PT, R38, R37, PT ;  /* 0x000000252600720c */ /* 0x000fe20003f61270 */
[----:B0-----:R-:W-:-:S12]  /*f3d0*/  IMAD.WIDE R8, R35, 0x10, R8 ;  /* 0x0000001023087825 */ /* 0x001fd800078e0208 */
[----:B------:R-:W-:Y:S05]  /*f3e0*/  @!P2 BRA P3, `(.L_x_2363) ;  /* 0xffffffa800fca947 */ /* 0x000fea000183ffff */
.L_x_2350:
[----:B------:R-:W-:Y:S05]  /*f3f0*/  @!P1 EXIT ;  /* 0x000000000000994d */ /* 0x000fea0003800000 */
[----:B------:R-:W0:Y:S01]  /*f400*/  S2R R0, SR_CTAID.X ;  /* 0x0000000000007919 */ /* 0x000e220000002500 */
[----:B------:R-:W1:Y:S01]  /*f410*/  S2UR UR4, SR_CTAID.Y ;  /* 0x00000000000479c3 */ /* 0x000e620000002600 */
[----:B------:R-:W0:Y:S07]  /*f420*/  S2R R3, SR_TID.X ;  /* 0x0000000000037919 */ /* 0x000e2e0000002100 */
[----:B-----5:R-:W2:Y:S01]  /*f430*/  LDC.64 R6, c[0x0][0x230] ;  /* 0x00008c00ff067b82 */ /* 0x020ea20000000a00 */
        /* <DEDUP_REMOVED lines=12> */
.L_x_2367:
[----:B------:R-:W0:Y:S02]  /*f500*/  LDS R2, [R0] ;  /* 0x0000000000027984 */ /* 0x000e240000000800 */
[----:B0-----:R-:W-:-:S10]  /*f510*/  HFMA2.MMA R3, R2, 1, 1, R34 ;  /* 0x3c003c0002037835 */ /* 0x001fd40000000022 */
[----:B------:R-:W0:Y:S02]  /*f520*/  ATOMS.CAST.SPIN R3, [R0], R2, R3 ;  /* 0x000000020003738d */ /* 0x000e240001800003 */
[----:B0-----:R-:W-:-:S13]  /*f530*/  ISETP.EQ.U32.AND P0, PT, R3, 0x1, PT ;  /* 0x000000010300780c */ /* 0x001fda0003f02070 */
[----:B------:R-:W-:Y:S05]  /*f540*/  @!P0 BRA `(.L_x_2367) ;  /* 0xfffffffc00ec8947 */ /* 0x000fea000383ffff */
[----:B------:R-:W-:Y:S05]  /*f550*/  BRA `(.L_x_2365) ;  /* 0x00000000000c7947 */ /* 0x000fea0003800000 */
.L_x_2366:
[----:B------:R-:W2:Y:S02]  /*f560*/  LD.E R0, desc[UR6][R4.64] ;  /* 0x0000000604007980 */ /* 0x000ea4000c101900 */
[----:B--2---:R-:W-:-:S05]  /*f570*/  IADD3 R3, R34, R0, RZ ;  /* 0x0000000022037210 */ /* 0x004fca0007ffe0ff */
[----:B------:R0:W-:Y:S02]  /*f580*/  ST.E desc[UR6][R4.64], R3 ;  /* 0x0000000304007985 */ /* 0x0001e4000c101906 */
.L_x_2365:
[----:B------:R-:W-:Y:S05]  /*f590*/  BSYNC B0 ;  /* 0x0000000000007941 */ /* 0x000fea0003800000 */
.L_x_2364:
[----:B------:R1:W-:Y:S01]  /*f5a0*/  ATOM.E.ADD.F16x2.RN.STRONG.GPU P0, RZ, desc[UR6][R4.64+0x4], R33 ;  /* 0x0000042104ff79a2 */ /* 0x0003e2000810e1c6 */
[----:B------:R-:W-:Y:S04]  /*f5b0*/  BSSY B0, `(.L_x_2368) ;  /* 0x000000f000007945 */ /* 0x000fe80003800000 */
[----:B-1----:R-:W-:Y:S05]  /*f5c0*/  @P0 BRA `(.L_x_2369) ;  /* 0x0000000000340947 */ /* 0x002fea0003800000 */
[----:B------:R-:W1:Y:S02]  /*f5d0*/  QSPC.E.S P0, RZ, [R4+0x4] ;  /* 0x0000040004ff73aa */ /* 0x000e640000000500 */
[----:B-1----:R-:W-:Y:S05]  /*f5e0*/  @!P0 BRA `(.L_x_2370) ;  /* 0x0000000000208947 */ /* 0x002fea0003800000 */
[----:B------:R-:W-:-:S04]  /*f5f0*/  MOV R2, R4 ;  /* 0x0000000400027202 */ /* 0x000fc80000000f00 */
[----:B------:R-:W-:-:S07]  /*f600*/  MOV R0, R2 ;  /* 0x0000000200007202 */ /* 0x000fce0000000f00 */
.L_x_2371:
[----:B------:R-:W0:Y:S02]  /*f610*/  LDS R2, [R0+0x4] ;  /* 0x0000040000027984 */ /* 0x000e240000000800 */
[----:B0-----:R-:W-:-:S06]  /*f620*/  HADD2 R3, R2, R33 ;  /* 0x0000002102037230 */ /* 0x001fcc0000000000 */
[----:B------:R-:W0:Y:S02]  /*f630*/  ATOMS.CAST.SPIN R3, [R0+0x4], R2, R3 ;  /* 0x000004020003738d */ /* 0x000e240001800003 */
[----:B0-----:R-:W-:-:S13]  /*f640*/  ISETP.EQ.U32.AND P0, PT, R3, 0x1, PT ;  /* 0x000000010300780c */ /* 0x001fda0003f02070 */
[----:B------:R-:W-:Y:S05]  /*f650*/  @!P0 BRA `(.L_x_2371) ;  /* 0xfffffffc00ec8947 */ /* 0x000fea000383ffff */
[----:B------:R-:W-:Y:S05]  /*f660*/  BRA `(.L_x_2369) ;  /* 0x00000000000c7947 */ /* 0x000fea0003800000 */
.L_x_2370:
[----:B------:R-:W0:Y:S02]  /*f670*/  LD.E R0, desc[UR6][R4.64+0x4] ;  /* 0x0000040604007980 */ /* 0x000e24000c101900 */
[----:B0-----:R-:W-:-:S05]  /*f680*/  IADD3 R3, R33, R0, RZ ;  /* 0x0000000021037210 */ /* 0x001fca0007ffe0ff */
[----:B------:R1:W-:Y:S02]  /*f690*/  ST.E desc[UR6][R4.64+0x4], R3 ;  /* 0x0000040304007985 */ /* 0x0003e4000c101906 */
.L_x_2369:
[----:B------:R-:W-:Y:S05]  /*f6a0*/  BSYNC B0 ;  /* 0x0000000000007941 */ /* 0x000fea0003800000 */
.L_x_2368:
        /* <DEDUP_REMOVED lines=11> */
.L_x_2375:
[----:B------:R-:W0:Y:S02]  /*f760*/  LDS R2, [R0] ;  /* 0x0000000000027984 */ /* 0x000e240000000800 */
[----:B0-----:R-:W-:-:S10]  /*f770*/  HFMA2.MMA R3, R2, 1, 1, R32 ;  /* 0x3c003c0002037835 */ /* 0x001fd40000000020 */
[----:B------:R-:W0:Y:S02]  /*f780*/  ATOMS.CAST.SPIN R3, [R0], R2, R3 ;  /* 0x000000020003738d */ /* 0x000e240001800003 */
[----:B0-----:R-:W-:-:S13]  /*f790*/  ISETP.EQ.U32.AND P0, PT, R3, 0x1, PT ;  /* 0x000000010300780c */ /* 0x001fda0003f02070 */
[----:B------:R-:W-:Y:S05]  /*f7a0*/  @!P0 BRA `(.L_x_2375) ;  /* 0xfffffffc00ec8947 */ /* 0x000fea000383ffff */
[----:B------:R-:W-:Y:S05]  /*f7b0*/  BRA `(.L_x_2373) ;  /* 0x00000000000c7947 */ /* 0x000fea0003800000 */
.L_x_2374:
[----:B------:R-:W2:Y:S02]  /*f7c0*/  LD.E R0, desc[UR6][R4.64] ;  /* 0x0000000604007980 */ /* 0x000ea4000c101900 */
[----:B--2---:R-:W-:-:S05]  /*f7d0*/  IADD3 R3, R32, R0, RZ ;  /* 0x0000000020037210 */ /* 0x004fca0007ffe0ff */
[----:B------:R0:W-:Y:S02]  /*f7e0*/  ST.E desc[UR6][R4.64], R3 ;  /* 0x0000000304007985 */ /* 0x0001e4000c101906 */
.L_x_2373:
[----:B------:R-:W-:Y:S05]  /*f7f0*/  BSYNC B0 ;  /* 0x0000000000007941 */ /* 0x000fea0003800000 */
.L_x_2372:
[----:B------:R1:W-:Y:S01]  /*f800*/  ATOM.E.ADD.F16x2.RN.STRONG.GPU P0, RZ, desc[UR6][R4.64+0x4], R31 ;  /* 0x0000041f04ff79a2 */ /* 0x0003e2000810e1c6 */
[----:B------:R-:W-:Y:S04]  /*f810*/  BSSY B0, `(.L_x_2376) ;  /* 0x000000f000007945 */ /* 0x000fe80003800000 */
[----:B-1----:R-:W-:Y:S05]  /*f820*/  @P0 BRA `(.L_x_2377) ;  /* 0x0000000000340947 */ /* 0x002fea0003800000 */
[----:B------:R-:W1:Y:S02]  /*f830*/  QSPC.E.S P0, RZ, [R4+0x4] ;  /* 0x0000040004ff73aa */ /* 0x000e640000000500 */
[----:B-1----:R-:W-:Y:S05]  /*f840*/  @!P0 BRA `(.L_x_2378) ;  /* 0x0000000000208947 */ /* 0x002fea0003800000 */
[----:B------:R-:W-:-:S04]  /*f850*/  MOV R2, R4 ;  /* 0x0000000400027202 */ /* 0x000fc80000000f00 */
[----:B------:R-:W-:-:S07]  /*f860*/  MOV R0, R2 ;  /* 0x0000000200007202 */ /* 0x000fce0000000f00 */
.L_x_2379:
[----:B------:R-:W0:Y:S02]  /*f870*/  LDS R2, [R0+0x4] ;  /* 0x0000040000027984 */ /* 0x000e240000000800 */
[----:B0-----:R-:W-:-:S06]  /*f880*/  HADD2 R3, R2, R31 ;  /* 0x0000001f02037230 */ /* 0x001fcc0000000000 */
[----:B------:R-:W0:Y:S02]  /*f890*/  ATOMS.CAST.SPIN R3, [R0+0x4], R2, R3 ;  /* 0x000004020003738d */ /* 0x000e240001800003 */
[----:B0-----:R-:W-:-:S13]  /*f8a0*/  ISETP.EQ.U32.AND P0, PT, R3, 0x1, PT ;  /* 0x000000010300780c */ /* 0x001fda0003f02070 */
[----:B------:R-:W-:Y:S05]  /*f8b0*/  @!P0 BRA `(.L_x_2379) ;  /* 0xfffffffc00ec8947 */ /* 0x000fea000383ffff */
[----:B------:R-:W-:Y:S05]  /*f8c0*/  BRA `(.L_x_2377) ;  /* 0x00000000000c7947 */ /* 0x000fea0003800000 */
.L_x_2378:
[----:B------:R-:W0:Y:S02]  /*f8d0*/  LD.E R0, desc[UR6][R4.64+0x4] ;  /* 0x0000040604007980 */ /* 0x000e24000c101900 */
[----:B0-----:R-:W-:-:S05]  /*f8e0*/  IADD3 R3, R31, R0, RZ ;  /* 0x000000001f037210 */ /* 0x001fca0007ffe0ff */
[----:B------:R1:W-:Y:S02]  /*f8f0*/  ST.E desc[UR6][R4.64+0x4], R3 ;  /* 0x0000040304007985 */ /* 0x0003e4000c101906 */
.L_x_2377:
[----:B------:R-:W-:Y:S05]  /*f900*/  BSYNC B0 ;  /* 0x0000000000007941 */ /* 0x000fea0003800000 */
.L_x_2376:
        /* <DEDUP_REMOVED lines=11> */
.L_x_2383:
[----:B------:R-:W0:Y:S02]  /*f9c0*/  LDS R2, [R0] ;  /* 0x0000000000027984 */ /* 0x000e240000000800 */
[----:B0-----:R-:W-:-:S10]  /*f9d0*/  HFMA2.MMA R3, R2, 1, 1, R30 ;  /* 0x3c003c0002037835 */ /* 0x001fd4000000001e */
[----:B------:R-:W0:Y:S02]  /*f9e0*/  ATOMS.CAST.SPIN R3, [R0], R2, R3 ;  /* 0x000000020003738d */ /* 0x000e240001800003 */
[----:B0-----:R-:W-:-:S13]  /*f9f0*/  ISETP.EQ.U32.AND P0, PT, R3, 0x1, PT ;  /* 0x000000010300780c */ /* 0x001fda0003f02070 */
[----:B------:R-:W-:Y:S05]  /*fa00*/  @!P0 BRA `(.L_x_2383) ;  /* 0xfffffffc00ec8947 */ /* 0x000fea000383ffff */
[----:B------:R-:W-:Y:S05]  /*fa10*/  BRA `(.L_x_2381) ;  /* 0x00000000000c7947 */ /* 0x000fea0003800000 */
.L_x_2382:
[----:B------:R-:W2:Y:S02]  /*fa20*/  LD.E R0, desc[UR6][R4.64] ;  /* 0x0000000604007980 */ /* 0x000ea4000c101900 */
[----:B--2---:R-:W-:-:S05]  /*fa30*/  IADD3 R3, R30, R0, RZ ;  /* 0x000000001e037210 */ /* 0x004fca0007ffe0ff */
[----:B------:R0:W-:Y:S02]  /*fa40*/  ST.E desc[UR6][R4.64], R3 ;  /* 0x0000000304007985 */ /* 0x0001e4000c101906 */
.L_x_2381:
[----:B------:R-:W-:Y:S05]  /*fa50*/  BSYNC B0 ;  /* 0x0000000000007941 */ /* 0x000fea0003800000 */
.L_x_2380:
[----:B------:R1:W-:Y:S02]  /*fa60*/  ATOM.E.ADD.F16x2.RN.STRONG.GPU P0, RZ, desc[UR6][R4.64+0x4], R29 ;  /* 0x0000041d04ff79a2 */ /* 0x0003e4000810e1c6 */
[----:B-1----:R-:W-:Y:S05]  /*fa70*/  @P0 EXIT ;  /* 0x000000000000094d */ /* 0x002fea0003800000 */
[----:B------:R-:W1:Y:S02]  /*fa80*/  QSPC.E.S P0, RZ, [R4+0x4] ;  /* 0x0000040004ff73aa */ /* 0x000e640000000500 */
[----:B-1----:R-:W-:Y:S05]  /*fa90*/  @!P0 BRA `(.L_x_2384) ;  /* 0x0000000000208947 */ /* 0x002fea0003800000 */
[----:B------:R-:W-:-:S04]  /*faa0*/  MOV R2, R4 ;  /* 0x0000000400027202 */ /* 0x000fc80000000f00 */
[----:B------:R-:W-:-:S07]  /*fab0*/  MOV R0, R2 ;  /* 0x0000000200007202 */ /* 0x000fce0000000f00 */
.L_x_2385:
[----:B------:R-:W0:Y:S02]  /*fac0*/  LDS R2, [R0+0x4] ;  /* 0x0000040000027984 */ /* 0x000e240000000800 */
[----:B0-----:R-:W-:-:S06]  /*fad0*/  HADD2 R3, R2, R29 ;  /* 0x0000001d02037230 */ /* 0x001fcc0000000000 */
[----:B------:R-:W0:Y:S02]  /*fae0*/  ATOMS.CAST.SPIN R3, [R0+0x4], R2, R3 ;  /* 0x000004020003738d */ /* 0x000e240001800003 */
[----:B0-----:R-:W-:-:S13]  /*faf0*/  ISETP.EQ.U32.AND P0, PT, R3, 0x1, PT ;  /* 0x000000010300780c */ /* 0x001fda0003f02070 */
[----:B------:R-:W-:Y:S05]  /*fb00*/  @!P0 BRA `(.L_x_2385) ;  /* 0xfffffffc00ec8947 */ /* 0x000fea000383ffff */
[----:B------:R-:W-:Y:S05]  /*fb10*/  EXIT ;  /* 0x000000000000794d */ /* 0x000fea0003800000 */
.L_x_2384:
[----:B------:R-:W0:Y:S02]  /*fb20*/  LD.E R0, desc[UR6][R4.64+0x4] ;  /* 0x0000040604007980 */ /* 0x000e24000c101900 */
[----:B0-----:R-:W-:-:S05]  /*fb30*/  IADD3 R3, R29, R0, RZ ;  /* 0x000000001d037210 */ /* 0x001fca0007ffe0ff */
[----:B------:R-:W-:Y:S01]  /*fb40*/  ST.E desc[UR6][R4.64+0x4], R3 ;  /* 0x0000040304007985 */ /* 0x000fe2000c101906 */
[----:B------:R-:W-:Y:S05]  /*fb50*/  EXIT ;  /* 0x000000000000794d */ /* 0x000fea0003800000 */
.L_x_2386:
        /* <DEDUP_REMOVED lines=10> */
.L_x_5212:


//--------------------- .text._Z23gemm_half_q_half_kernelILi3ELi140ELb1ELb0ELi64EEvPK6__halfPKjS4_S2_PS0_iiiiPKtS7_iiiiiibS2_i --------------------------
	.section	.text._Z23gemm_half_q_half_kernelILi3ELi140ELb1ELb0ELi64EEvPK6__halfPKjS4_S2_PS0_iiiiPKtS7_iiiiiibS2_i,"ax",@progbits
	.align	128
        .global         _Z23gemm_half_q_half_kernelILi3ELi140ELb1ELb0ELi64EEvPK6__halfPKjS4_S2_PS0_iiiiPKtS7_iiiiiibS2_i
        .type           _Z23gemm_half_q_half_kernelILi3ELi140ELb1ELb0ELi64EEvPK6__halfPKjS4_S2_PS0_iiiiPKtS7_iiiiiibS2_i,@function
        .size           _Z23gemm_half_q_half_kernelILi3ELi140ELb1ELb0ELi64EEvPK6__halfPKjS4_S2_PS0_iiiiPKtS7_iiiiiibS2_i,(.L_x_5213 - _Z23gemm_half_q_half_kernelILi3ELi140ELb1ELb0ELi64EEvPK6__halfPKjS4_S2_PS0_iiiiPKtS7_iiiiiibS2_i)
        .other          _Z23gemm_half_q_half_kernelILi3ELi140ELb1ELb0ELi64EEvPK6__halfPKjS4_S2_PS0_iiiiPKtS7_iiiiiibS2_i,@"STO_CUDA_ENTRY STV_DEFAULT"
_Z23gemm_half_q_half_kernelILi3ELi140ELb1ELb0ELi64EEvPK6__halfPKjS4_S2_PS0_iiiiPKtS7_iiiiiibS2_i:
.text._Z23gemm_half_q_half_kernelILi3ELi140ELb1ELb0ELi64EEvPK6__halfPKjS4_S2_PS0_iiiiPKtS7_iiiiiibS2_i:
        /* <DEDUP_REMOVED lines=37> */
.L_x_2387:
        /* <DEDUP_REMOVED lines=29> */
.L_x_2392:
        /* <DEDUP_REMOVED lines=37> */
.L_x_2391:
        /* <DEDUP_REMOVED lines=24> */
.L_x_2393:
        /* <DEDUP_REMOVED lines=14> */
.L_x_2390:
        /* <DEDUP_REMOVED lines=10> */
.L_x_2395:
        /* <DEDUP_REMOVED lines=37> */
.L_x_2394:
        /* <DEDUP_REMOVED lines=24> */
.L_x_2396:
        /* <DEDUP_REMOVED lines=13> */
.L_x_2389:
[----:B------:R-:W-:Y:S05]  /*0e10*/  BSYNC B0 ;  /* 0x0000000000007941 */ /* 0x000fea0003800000 */
.L_x_2388:
        /* <DEDUP_REMOVED lines=17> */
.L_x_2399:
        /* <DEDUP_REMOVED lines=19> */
.L_x_2398:
        /* <DEDUP_REMOVED lines=14> */
.L_x_2400:
[----:B------:R-:W-:-:S13]  /*1140*/  ISETP.LT.OR P0, PT, R5, R11, P0 ;  /* 0x0000000b0500720c */ /* 0x000fda0000701670 */
[----:B012---:R-:W0:Y:S01]  /*1150*/  @P0 LDC.64 R2, c[0x0][0x230] ;  /* 0x00008c00ff020b82 */ /* 0x007e220000000a00 */
[----:B------:R-:W-:-:S04]  /*1160*/  @P0 IMAD R0, R0, 0x3, R5 ;  /* 0x0000000300000824 */ /* 0x000fc800078e0205 */
[----:B------:R-:W-:-:S04]  /*1170*/  @P0 IMAD R5, R0, R23, R4 ;  /* 0x0000001700050224 */ /* 0x000fc800078e0204 */
[----:B0-----:R-:W-:-:S05]  /*1180*/  @P0 IMAD.WIDE R2, R5, 0x2, R2 ;  /* 0x0000000205020825 */ /* 0x001fca00078e0202 */
[----:B------:R0:W-:Y:S02]  /*1190*/  @P0 STG.E.64 desc[UR6][R2.64], RZ ;  /* 0x000000ff02000986 */ /* 0x0001e4000c101b06 */
.L_x_2397:
        /* <DEDUP_REMOVED lines=15> */
.L_x_2402:
        /* <DEDUP_REMOVED lines=44> */
.L_x_2401:
        /* <DEDUP_REMOVED lines=24> */
.L_x_2403:
        /* <DEDUP_REMOVED lines=8> */
.L_x_2404:
        /* <DEDUP_REMOVED lines=10> */
.L_x_2405:
        /* <DEDUP_REMOVED lines=8> */
.L_x_2406:
        /* <DEDUP_REMOVED lines=10> */
.L_x_2407:
        /* <DEDUP_REMOVED lines=36> */
.L_x_2421:
        /* <DEDUP_REMOVED lines=216> */
.L_x_2410:
        /* <DEDUP_REMOVED lines=97> */
.L_x_2411:
        /* <DEDUP_REMOVED lines=91> */
.L_x_2409:
        /* <DEDUP_REMOVED lines=204> */
.L_x_2413:
        /* <DEDUP_REMOVED lines=97> */
.L_x_2414:
        /* <DEDUP_REMOVED lines=91> */
.L_x_2412:
        /* <DEDUP_REMOVED lines=203> */
.L_x_2416:
        /* <DEDUP_REMOVED lines=97> */
.L_x_2417:
        /* <DEDUP_REMOVED lines=91> */
.L_x_2415:
        /* <DEDUP_REMOVED lines=203> */
.L_x_2419:
        /* <DEDUP_REMOVED lines=97> */
.L_x_2420:
        /* <DEDUP_REMOVED lines=91> */
.L_x_2418:
        /* <DEDUP_REMOVED lines=11> */
.L_x_2408:
        /* <DEDUP_REMOVED lines=8> */
.L_x_2435:
        /* <DEDUP_REMOVED lines=162> */
.L_x_2424:
        /* <DEDUP_REMOVED lines=94> */
.L_x_2426:
        /* <DEDUP_REMOVED lines=91> */
.L_x_2425:
        /* <DEDUP_REMOVED lines=146> */
.L_x_2427:
        /* <DEDUP_REMOVED lines=94> */
.L_x_2429:
        /* <DEDUP_REMOVED lines=91> */
.L_x_2428:
        /* <DEDUP_REMOVED lines=145> */
.L_x_2430:
        /* <DEDUP_REMOVED lines=94> */
.L_x_2432:
        /* <DEDUP_REMOVED lines=91> */
.L_x_2431:
        /* <DEDUP_REMOVED lines=145> */
.L_x_2433:
        /* <DEDUP_REMOVED lines=94> */
.L_x_2434:
        /* <DEDUP_REMOVED lines=91> */
.L_x_2423:
[----:B------:R-:W0:Y:S01]  /*d2c0*/  LDC R23, c[0x0][0x23c] ;  /* 0x00008f00ff177b82 */ /* 0x000e220000000800 */
[----:B------:R-:W-:Y:S01]  /*d2d0*/  IADD3 R12, R12, 0x20, RZ ;  /* 0x000000200c0c7810 */ /* 0x000fe20007ffe0ff */
[----:B------:R-:W-:-:S03]  /*d2e0*/  UIADD3 UR4, UR4, 0x40, URZ ;  /* 0x0000004004047890 */ /* 0x000fc6000fffe03f */
[C---:B------:R-:W-:Y:S02]  /*d2f0*/  ISETP.GE.AND P2, PT, R12.reuse, UR5, PT ;  /* 0x000000050c007c0c */ /* 0x040fe4000bf46270 */
[----:B------:R-:W-:Y:S01]  /*d300*/  ISETP.LT.AND P3, PT, R12, R13, PT ;  /* 0x0000000d0c00720c */ /* 0x000fe20003f61270 */
[----:B0-----:R-:W-:-:S12]  /*d310*/  IMAD.WIDE R6, R23, 0x10, R6 ;  /* 0x0000001017067825 */ /* 0x001fd800078e0206 */
[----:B------:R-:W-:Y:S05]  /*d320*/  @!P2 BRA P3, `(.L_x_2435) ;  /* 0xffffffa800fca947 */ /* 0x000fea000183ffff */
.L_x_2422:
        /* <DEDUP_REMOVED lines=11> */
.L_x_2440:
        /* <DEDUP_REMOVED lines=327> */
.L_x_2438:
        /* <DEDUP_REMOVED lines=80> */
.L_x_2439:
        /* <DEDUP_REMOVED lines=77> */
.L_x_2437:
[----:B------:R-:W-:Y:S01]  /*f220*/  IADD3 R12, R12, 0x20, RZ ;  /* 0x000000200c0c7810 */ /* 0x000fe20007ffe0ff */
[----:B------:R-:W-:Y:S01]  /*f230*/  UIADD3 UR4, UR4, 0x40, URZ ;  /* 0x0000004004047890 */ /* 0x000fe2000fffe03f */
[----:B------:R-:W-:Y:S02]  /*f240*/  IMAD.WIDE R6, R23, 0x4, R2 ;  /* 0x0000000417067825 */ /* 0x000fe400078e0202 */
[C---:B------:R-:W-:Y:S02]  /*f250*/  ISETP.GE.AND P2, PT, R12.reuse, UR5, PT ;  /* 0x000000050c007c0c */ /* 0x040fe4000bf46270 */
[----:B------:R-:W-:-:S13]  /*f260*/  ISETP.LT.AND P3, PT, R12, R13, PT ;  /* 0x0000000d0c00720c */ /* 0x000fda0003f61270 */
[----:B------:R-:W-:Y:S05]  /*f270*/  @!P2 BRA P3, `(.L_x_2440) ;  /* 0xffffffe00058a947 */ /* 0x000fea000183ffff */
.L_x_2436:
        /* <DEDUP_REMOVED lines=17> */
.L_x_2444:
[----:B------:R-:W0:Y:S02]  /*f390*/  LDS R2, [R0] ;  /* 0x0000000000027984 */ /* 0x000e240000000800 */
[----:B0-----:R-:W-:-:S06]  /*f3a0*/  HADD2 R3, R2, R15 ;  /* 0x0000000f02037230 */ /* 0x001fcc0000000000 */
[----:B------:R-:W0:Y:S02]  /*f3b0*/  ATOMS.CAST.SPIN R3, [R0], R2, R3 ;  /* 0x000000020003738d */ /* 0x000e240001800003 */
[----:B0-----:R-:W-:-:S13]  /*f3c0*/  ISETP.EQ.U32.AND P0, PT, R3, 0x1, PT ;  /* 0x000000010300780c */ /* 0x001fda0003f02070 */
[----:B------:R-:W-:Y:S05]  /*f3d0*/  @!P0 BRA `(.L_x_2444) ;  /* 0xfffffffc00ec8947 */ /* 0x000fea000383ffff */
[----:B------:R-:W-:Y:S05]  /*f3e0*/  BRA `(.L_x_2442) ;  /* 0x00000000000c7947 */ /* 0x000fea0003800000 */
.L_x_2443:
[----:B------:R-:W2:Y:S02]  /*f3f0*/  LD.E R0, desc[UR6][R4.64] ;  /* 0x0000000604007980 */ /* 0x000ea4000c101900 */
[----:B--2---:R-:W-:-:S05]  /*f400*/  IADD3 R3, R15, R0, RZ ;  /* 0x000000000f037210 */ /* 0x004fca0007ffe0ff */
[----:B------:R0:W-:Y:S02]  /*f410*/  ST.E desc[UR6][R4.64], R3 ;  /* 0x0000000304007985 */ /* 0x0001e4000c101906 */
.L_x_2442:
[----:B------:R-:W-:Y:S05]  /*f420*/  BSYNC B0 ;  /* 0x0000000000007941 */ /* 0x000fea0003800000 */
.L_x_2441:
[----:B------:R1:W-:Y:S01]  /*f430*/  ATOM.E.ADD.F16x2.RN.STRONG.GPU P0, RZ, desc[UR6][R4.64+0x4], R16 ;  /* 0x0000041004ff79a2 */ /* 0x0003e2000810e1c6 */
[----:B------:R-:W-:Y:S04]  /*f440*/  BSSY B0, `(.L_x_2445) ;  /* 0x000000f000007945 */ /* 0x000fe80003800000 */
[----:B-1----:R-:W-:Y:S05]  /*f450*/  @P0 BRA `(.L_x_2446) ;  /* 0x0000000000340947 */ /* 0x002fea0003800000 */
[----:B------:R-:W1:Y:S02]  /*f460*/  QSPC.E.S P0, RZ, [R4+0x4] ;  /* 0x0000040004ff73aa */ /* 0x000e640000000500 */
[----:B-1----:R-:W-:Y:S05]  /*f470*/  @!P0 BRA `(.L_x_2447) ;  /* 0x0000000000208947 */ /* 0x002fea0003800000 */
[----:B------:R-:W-:-:S04]  /*f480*/  MOV R2, R4 ;  /* 0x0000000400027202 */ /* 0x000fc80000000f00 */
[----:B------:R-:W-:-:S07]  /*f490*/  MOV R0, R2 ;  /* 0x0000000200007202 */ /* 0x000fce0000000f00 */
.L_x_2448:
[----:B------:R-:W0:Y:S02]  /*f4a0*/  LDS R2, [R0+0x4] ;  /* 0x0000040000027984 */ /* 0x000e240000000800 */
[----:B0-----:R-:W-:-:S10]  /*f4b0*/  HFMA2.MMA R3, R2, 1, 1, R16 ;  /* 0x3c003c0002037835 */ /* 0x001fd40000000010 */
[----:B------:R-:W0:Y:S02]  /*f4c0*/  ATOMS.CAST.SPIN R3, [R0+0x4], R2, R3 ;  /* 0x000004020003738d */ /* 0x000e240001800003 */
[----:B0-----:R-:W-:-:S13]  /*f4d0*/  ISETP.EQ.U32.AND P0, PT, R3, 0x1, PT ;  /* 0x000000010300780c */ /* 0x001fda0003f02070 */
[----:B------:R-:W-:Y:S05]  /*f4e0*/  @!P0 BRA `(.L_x_2448) ;  /* 0xfffffffc00ec8947 */ /* 0x000fea000383ffff */
[----:B------:R-:W-:Y:S05]  /*f4f0*/  BRA `(.L_x_2446) ;  /* 0x00000000000c7947 */ /* 0x000fea0003800000 */
.L_x_2447:
[----:B------:R-:W0:Y:S02]  /*f500*/  LD.E R0, desc[UR6][R4.64+0x4] ;  /* 0x0000040604007980 */ /* 0x000e24000c101900 */
[----:B0-----:R-:W-:-:S05]  /*f510*/  IADD3 R3, R16, R0, RZ ;  /* 0x0000000010037210 */ /* 0x001fca0007ffe0ff */
[----:B------:R1:W-:Y:S02]  /*f520*/  ST.E desc[UR6][R4.64+0x4], R3 ;  /* 0x0000040304007985 */ /* 0x0003e4000c101906 */
.L_x_2446:
[----:B------:R-:W-:Y:S05]  /*f530*/  BSYNC B0 ;  /* 0x0000000000007941 */ /* 0x000fea0003800000 */
.L_x_2445:
        /* <DEDUP_REMOVED lines=11> */
.L_x_2452:
[----:B------:R-:W0:Y:S02]  /*f5f0*/  LDS R2, [R0] ;  /* 0x0000000000027984 */ /* 0x000e240000000800 */
[----:B0-----:R-:W-:-:S06]  /*f600*/  HADD2 R3, R2, R21 ;  /* 0x0000001502037230 */ /* 0x001fcc0000000000 */
[----:B------:R-:W0:Y:S02]  /*f610*/  ATOMS.CAST.SPIN R3, [R0], R2, R3 ;  /* 0x000000020003738d */ /* 0x000e240001800003 */
[----:B0-----:R-:W-:-:S13]  /*f620*/  ISETP.EQ.U32.AND P0, PT, R3, 0x1, PT ;  /* 0x000000010300780c */ /* 0x001fda0003f02070 */
[----:B------:R-:W-:Y:S05]  /*f630*/  @!P0 BRA `(.L_x_2452) ;  /* 0xfffffffc00ec8947 */ /* 0x000fea000383ffff */
[----:B------:R-:W-:Y:S05]  /*f640*/  BRA `(.L_x_2450) ;  /* 0x00000000000c7947 */ /* 0x000fea0003800000 */
.L_x_2451:
[----:B------:R-:W2:Y:S02]  /*f650*/  LD.E R0, desc[UR6][R4.64] ;  /* 0x0000000604007980 */ /* 0x000ea4000c101900 */
[----:B--2---:R-:W-:-:S05]  /*f660*/  IADD3 R3, R21, R0, RZ ;  /* 0x0000000015037210 */ /* 0x004fca0007ffe0ff */
[----:B------:R0:W-:Y:S02]  /*f670*/  ST.E desc[UR6][R4.64], R3 ;  /* 0x0000000304007985 */ /* 0x0001e4000c101906 */
.L_x_2450:
[----:B------:R-:W-:Y:S05]  /*f680*/  BSYNC B0 ;  /* 0x0000000000007941 */ /* 0x000fea0003800000 */
.L_x_2449:
[----:B------:R1:W-:Y:S01]  /*f690*/  ATOM.E.ADD.F16x2.RN.STRONG.GPU P0, RZ, desc[UR6][R4.64+0x4], R20 ;  /* 0x0000041404ff79a2 */ /* 0x0003e2000810e1c6 */
[----:B------:R-:W-:Y:S04]  /*f6a0*/  BSSY B0, `(.L_x_2453) ;  /* 0x000000f000007945 */ /* 0x000fe80003800000 */
[----:B-1----:R-:W-:Y:S05]  /*f6b0*/  @P0 BRA `(.L_x_2454) ;  /* 0x0000000000340947 */ /* 0x002fea0003800000 */
[----:B------:R-:W1:Y:S02]  /*f6c0*/  QSPC.E.S P0, RZ, [R4+0x4] ;  /* 0x0000040004ff73aa */ /* 0x000e640000000500 */
[----:B-1----:R-:W-:Y:S05]  /*f6d0*/  @!P0 BRA `(.L_x_2455) ;  /* 0x0000000000208947 */ /* 0x002fea0003800000 */
[----:B------:R-:W-:-:S04]  /*f6e0*/  MOV R2, R4 ;  /* 0x0000000400027202 */ /* 0x000fc80000000f00 */
[----:B------:R-:W-:-:S07]  /*f6f0*/  MOV R0, R2 ;  /* 0x0000000200007202 */ /* 0x000fce0000000f00 */
.L_x_2456:
[----:B------:R-:W0:Y:S02]  /*f700*/  LDS R2, [R0+0x4] ;  /* 0x0000040000027984 */ /* 0x000e240000000800 */
[----:B0-----:R-:W-:-:S10]  /*f710*/  HFMA2.MMA R3, R2, 1, 1, R20 ;  /* 0x3c003c0002037835 */ /* 0x001fd40000000014 */
[----:B------:R-:W0:Y:S02]  /*f720*/  ATOMS.CAST.SPIN R3, [R0+0x4], R2, R3 ;  /* 0x000004020003738d */ /* 0x000e240001800003 */
[----:B0-----:R-:W-:-:S13]  /*f730*/  ISETP.EQ.U32.AND P0, PT, R3, 0x1, PT ;  /* 0x000000010300780c */ /* 0x001fda0003f02070 */
[----:B------:R-:W-:Y:S05]  /*f740*/  @!P0 BRA `(.L_x_2456) ;  /* 0xfffffffc00ec8947 */ /* 0x000fea000383ffff */
[----:B------:R-:W-:Y:S05]  /*f750*/  BRA `(.L_x_2454) ;  /* 0x00000000000c7947 */ /* 0x000fea0003800000 */
.L_x_2455:
[----:B------:R-:W0:Y:S02]  /*f760*/  LD.E R0, desc[UR6][R4.64+0x4] ;  /* 0x0000040604007980 */ /* 0x000e24000c101900 */
[----:B0-----:R-:W-:-:S05]  /*f770*/  IADD3 R3, R20, R0, RZ ;  /* 0x0000000014037210 */ /* 0x001fca0007ffe0ff */
[----:B------:R1:W-:Y:S02]  /*f780*/  ST.E desc[UR6][R4.64+0x4], R3 ;  /* 0x0000040304007985 */ /* 0x0003e4000c101906 */
.L_x_2454:
[----:B------:R-:W-:Y:S05]  /*f790*/  BSYNC B0 ;  /* 0x0000000000007941 */ /* 0x000fea0003800000 */
.L_x_2453:
        /* <DEDUP_REMOVED lines=11> */
.L_x_2460:
[----:B------:R-:W0:Y:S02]  /*f850*/  LDS R2, [R0] ;  /* 0x0000000000027984 */ /* 0x000e240000000800 */
[----:B0-----:R-:W-:-:S06]  /*f860*/  HADD2 R3, R2, R17 ;  /* 0x0000001102037230 */ /* 0x001fcc0000000000 */
[----:B------:R-:W0:Y:S02]  /*f870*/  ATOMS.CAST.SPIN R3, [R0], R2, R3 ;  /* 0x000000020003738d */ /* 0x000e240001800003 */
[----:B0-----:R-:W-:-:S13]  /*f880*/  ISETP.EQ.U32.AND P0, PT, R3, 0x1, PT ;  /* 0x000000010300780c */ /* 0x001fda0003f02070 */
[----:B------:R-:W-:Y:S05]  /*f890*/  @!P0 BRA `(.L_x_2460) ;  /* 0xfffffffc00ec8947 */ /* 0x000fea000383ffff */
[----:B------:R-:W-:Y:S05]  /*f8a0*/  BRA `(.L_x_2458) ;  /* 0x00000000000c7947 */ /* 0x000fea0003800000 */
.L_x_2459:
[----:B------:R-:W2:Y:S02]  /*f8b0*/  LD.E R0, desc[UR6][R4.64] ;  /* 0x0000000604007980 */ /* 0x000ea4000c101900 */
[----:B--2---:R-:W-:-:S05]  /*f8c0*/  IADD3 R3, R17, R0, RZ ;  /* 0x0000000011037210 */ /* 0x004fca0007ffe0ff */
[----:B------:R0:W-:Y:S02]  /*f8d0*/  ST.E desc[UR6][R4.64], R3 ;  /* 0x0000000304007985 */ /* 0x0001e4000c101906 */
.L_x_2458:
[----:B------:R-:W-:Y:S05]  /*f8e0*/  BSYNC B0 ;  /* 0x0000000000007941 */ /* 0x000fea0003800000 */
.L_x_2457:
[----:B------:R1:W-:Y:S02]  /*f8f0*/  ATOM.E.ADD.F16x2.RN.STRONG.GPU P0, RZ, desc[UR6][R4.64+0x4], R18 ;  /* 0x0000041204ff79a2 */ /* 0x0003e4000810e1c6 */
[----:B-1----:R-:W-:Y:S05]  /*f900*/  @P0 EXIT ;  /* 0x000000000000094d */ /* 0x002fea0003800000 */
[----:B------:R-:W1:Y:S02]  /*f910*/  QSPC.E.S P0, RZ, [R4+0x4] ;  /* 0x0000040004ff73aa */ /* 0x000e640000000500 */
[----:B-1----:R-:W-:Y:S05]  /*f920*/  @!P0 BRA `(.L_x_2461) ;  /* 0x0000000000208947 */ /* 0x002fea0003800000 */
[----:B------:R-:W-:-:S04]  /*f930*/  MOV R2, R4 ;  /* 0x0000000400027202 */ /* 0x000fc80000000f00 */
[----:B------:R-:W-:-:S07]  /*f940*/  MOV R0, R2 ;  /* 0x0000000200007202 */ /* 0x000fce0000000f00 */
.L_x_2462:
[----:B------:R-:W0:Y:S02]  /*f950*/  LDS R2, [R0+0x4] ;  /* 0x0000040000027984 */ /* 0x000e240000000800 */
[----:B0-----:R-:W-:-:S10]  /*f960*/  HFMA2.MMA R3, R2, 1, 1, R18 ;  /* 0x3c003c0002037835 */ /* 0x001fd40000000012 */
[----:B------:R-:W0:Y:S02]  /*f970*/  ATOMS.CAST.SPIN R3, [R0+0x4], R2, R3 ;  /* 0x000004020003738d */ /* 0x000e240001800003 */
[----:B0-----:R-:W-:-:S13]  /*f980*/  ISETP.EQ.U32.AND P0, PT, R3, 0x1, PT ;  /* 0x000000010300780c */ /* 0x001fda0003f02070 */
[----:B------:R-:W-:Y:S05]  /*f990*/  @!P0 BRA `(.L_x_2462) ;  /* 0xfffffffc00ec8947 */ /* 0x000fea000383ffff */
[----:B------:R-:W-:Y:S05]  /*f9a0*/  EXIT ;  /* 0x000000000000794d */ /* 0x000fea0003800000 */
.L_x_2461:
[----:B------:R-:W0:Y:S02]  /*f9b0*/  LD.E R0, desc[UR6][R4.64+0x4] ;  /* 0x0000040604007980 */ /* 0x000e24000c101900 */
[----:B0-----:R-:W-:-:S05]  /*f9c0*/  IADD3 R3, R18, R0, RZ ;  /* 0x0000000012037210 */ /* 0x001fca0007ffe0ff */
[----:B------:R-:W-:Y:S01]  /*f9d0*/  ST.E desc[UR6][R4.64+0x4], R3 ;  /* 0x0000040304007985 */ /* 0x000fe2000c101906 */
[----:B------:R-:W-:Y:S05]  /*f9e0*/  EXIT ;  /* 0x000000000000794d */ /* 0x000fea0003800000 */
.L_x_2463:
        /* <DEDUP_REMOVED lines=9> */
.L_x_5213:


//--------------------- .text._Z23gemm_half_q_half_kernelILi3ELi20ELb1ELb0ELi64EEvPK6__halfPKjS4_S2_PS0_iiiiPKtS7_iiiiiibS2_i --------------------------
	.section	.text._Z23gemm_half_q_half_kernelILi3ELi20ELb1ELb0ELi64EEvPK6__halfPKjS4_S2_PS0_iiiiPKtS7_iiiiiibS2_i,"ax",@progbits
	.align	128
        .global         _Z23gemm_half_q_half_kernelILi3ELi20ELb1ELb0ELi64EEvPK6__halfPKjS4_S2_PS0_iiiiPKtS7_iiiiiibS2_i
        .type           _Z23gemm_half_q_half_kernelILi3ELi20ELb1ELb0ELi64EEvPK6__halfPKjS4_S2_PS0_iiiiPKtS7_iiiiiibS2_i,@function
        .size           _Z23gemm_half_q_half_kernelILi3ELi20ELb1ELb0ELi64EEvPK6__halfPKjS4_S2_PS0_iiiiPKtS7_iiiiiibS2_i,(.L_x_5214 - _Z23gemm_half_q_half_kernelILi3ELi20ELb1ELb0ELi64EEvPK6__halfPKjS4_S2_PS0_iiiiPKtS7_iiiiiibS2_i)
        .other          _Z23gemm_half_q_half_kernelILi3ELi20ELb1ELb0ELi64EEvPK6__halfPKjS4_S2_PS0_iiiiPKtS7_iiiiiibS2_i,@"STO_CUDA_ENTRY STV_DEFAULT"
_Z23gemm_half_q_half_kernelILi3ELi20ELb1ELb0ELi64EEvPK6__halfPKjS4_S2_PS0_iiiiPKtS7_iiiiiibS2_i:
.text._Z23gemm_half_q_half_kernelILi3ELi20ELb1ELb0ELi64EEvPK6__halfPKjS4_S2_PS0_iiiiPKtS7_iiiiiibS2_i:
        /* <DEDUP_REMOVED lines=37> */
.L_x_2464:
        /* <DEDUP_REMOVED lines=22> */
[----:B------:R-:W-:Y:S01]  /*03b0*/  IMAD R3, R3, 0x3, RZ ;  /* 0x0000000303037824 */ /* 0x000fe200078e02ff */
[----:B------:R-:W-:Y:S01]  /*03c0*/  ISETP.GT.AND P2, PT, R39, 0x3, PT ;  /* 0x000000032700780c */ /* 0x000fe20003f44270 */
[----:B------:R-:W-:Y:S01]  /*03d0*/  UMOV UR4, 0x400 ;  /* 0x0000040000047882 */ /* 0x000fe20000000000 */
[----:B------:R-:W-:Y:S01]  /*03e0*/  HFMA2.MMA R12, -RZ, RZ, 0, 0 ;  /* 0x00000000ff0c7435 */ /* 0x000fe200000001ff */
[----:B0-----:R-:W-:Y:S01]  /*03f0*/  ULEA UR4, UR5, UR4, 0x18 ;  /* 0x0000000405047291 */ /* 0x001fe2000f8ec03f */
[----:B--2---:R-:W-:-:S04]  /*0400*/  IADD3 R5, P0, R6, R3, RZ ;  /* 0x0000000306057210 */ /* 0x004fc80007f1e0ff */
[----:B------:R-:W-:Y:S02]  /*0410*/  LEA.HI.X.SX32 R8, R3, RZ, 0x1, P0 ;  /* 0x000000ff03087211 */ /* 0x000fe400000f0eff */
[----:B------:R-:W-:Y:S02]  /*0420*/  LEA R4, P0, R5, UR8, 0x1 ;  /* 0x0000000805047c11 */ /* 0x000fe4000f8008ff */
[----:B------:R-:W-:Y:S02]  /*0430*/  LEA R3, R13, UR4, 0x1 ;  /* 0x000000040d037c11 */ /* 0x000fe4000f8e08ff */
[----:B------:R-:W-:Y:S02]  /*0440*/  LEA.HI.X R5, R5, UR9, R8, 0x1, P0 ;  /* 0x0000000905057c11 */ /* 0x000fe400080f0c08 */
[----:B------:R-:W-:Y:S01]  /*0450*/  PLOP3.LUT P0, PT, PT, PT, PT, 0x80, 0x0 ;  /* 0x000000000000781c */ /* 0x000fe20003f0f070 */
[----:B------:R-:W-:-:S12]  /*0460*/  @!P2 BRA `(.L_x_2468) ;  /* 0x000000000048a947 */ /* 0x000fd80003800000 */
[----:B------:R-:W-:Y:S02]  /*0470*/  PLOP3.LUT P0, PT, PT, PT, PT, 0x8, 0x0 ;  /* 0x000000000000781c */ /* 0x000fe40003f0e170 */
[----:B------:R-:W-:-:S11]  /*0480*/  IADD3 R15, R39, -0x3, RZ ;  /* 0xfffffffd270f7810 */ /* 0x000fd60007ffe0ff */
.L_x_2469:
        /* <DEDUP_REMOVED lines=16> */
.L_x_2468:
        /* <DEDUP_REMOVED lines=16> */
.L_x_2467:
[----:B------:R-:W0:Y:S01]  /*0690*/  S2UR UR5, SR_CgaCtaId ;  /* 0x00000000000579c3 */ /* 0x000e220000008800 */
[----:B------:R-:W-:Y:S01]  /*06a0*/  IMAD R3, R14, R17, RZ ;  /* 0x000000110e037224 */ /* 0x000fe200078e02ff */
[----:B------:R-:W-:Y:S01]  /*06b0*/  ISETP.GT.AND P2, PT, R39, 0x3, PT ;  /* 0x000000032700780c */ /* 0x000fe20003f44270 */
[----:B------:R-:W-:Y:S01]  /*06c0*/  UMOV UR4, 0x400 ;  /* 0x0000040000047882 */ /* 0x000fe20000000000 */
[----:B------:R-:W-:Y:S01]  /*06d0*/  ULDC.64 UR8, c[0x0][0x210] ;  /* 0x0000840000087ab9 */ /* 0x000fe20000000a00 */
[----:B------:R-:W-:Y:S01]  /*06e0*/  IMAD R6, R3, 0x3, RZ ;  /* 0x0000000303067824 */ /* 0x000fe200078e02ff */
[----:B------:R-:W-:-:S04]  /*06f0*/  HFMA2.MMA R12, -RZ, RZ, 0, 0 ;  /* 0x00000000ff0c7435 */ /* 0x000fc800000001ff */
        /* <DEDUP_REMOVED lines=10> */
.L_x_2471:
        /* <DEDUP_REMOVED lines=16> */
.L_x_2470:
[----:B------:R-:W-:-:S04]  /*08a0*/  IADD3 R6, R39, -R12, RZ ;  /* 0x8000000c27067210 */ /* 0x000fc80007ffe0ff */
[----:B------:R-:W-:-:S13]  /*08b0*/  ISETP.GT.AND P2, PT, R6, 0x1, PT ;  /* 0x000000010600780c */ /* 0x000fda0003f44270 */
[----:B------:R-:W-:Y:S01]  /*08c0*/  @P2 PLOP3.LUT P0, PT, PT, PT, PT, 0x8, 0x0 ;  /* 0x000000000000281c */ /* 0x000fe20003f0e170 */
[C---:B------:R-:W-:Y:S01]  /*08d0*/  @P2 IMAD.WIDE R6, R17.reuse, 0x2, R4 ;  /* 0x0000000211062825 */ /* 0x040fe200078e0204 */
[----:B------:R-:W-:Y:S01]  /*08e0*/  @P2 IADD3 R12, R12, 0x2, RZ ;  /* 0x000000020c0c2810 */ /* 0x000fe20007ffe0ff */
[----:B------:R0:W2:Y:S03]  /*08f0*/  @P2 LDG.E.U16.CONSTANT R10, desc[UR6][R4.64] ;  /* 0x00000006040a2981 */ /* 0x0000a6000c1e9500 */
[----:B------:R-:W-:Y:S02]  /*0900*/  ISETP.LT.OR P0, PT, R12, R39, P0 ;  /* 0x000000270c00720c */ /* 0x000fe40000701670 */
[----:B------:R-:W3:Y:S01]  /*0910*/  @P2 LDG.E.U16.CONSTANT R12, desc[UR6][R6.64] ;  /* 0x00000006060c2981 */ /* 0x000ee2000c1e9500 */
[----:B0-----:R-:W-:-:S10]  /*0920*/  @P2 IMAD.WIDE R4, R17, 0x2, R6 ;  /* 0x0000000211042825 */ /* 0x001fd400078e0206 */
[----:B------:R-:W4:Y:S04]  /*0930*/  @P0 LDG.E.U16.CONSTANT R8, desc[UR6][R4.64] ;  /* 0x0000000604080981 */ /* 0x000f28000c1e9500 */
[----:B--2---:R-:W-:Y:S04]  /*0940*/  @P2 STS.U16 [R3], R10 ;  /* 0x0000000a03002388 */ /* 0x004fe80000000400 */
[----:B---3--:R0:W-:Y:S02]  /*0950*/  @P2 STS.U16 [R3+0x80], R12 ;  /* 0x0000800c03002388 */ /* 0x0081e40000000400 */
[----:B0-----:R-:W-:-:S05]  /*0960*/  @P2 IADD3 R3, R3, 0x100, RZ ;  /* 0x0000010003032810 */ /* 0x001fca0007ffe0ff */
[----:B----4-:R0:W-:Y:S02]  /*0970*/  @P0 STS.U16 [R3], R8 ;  /* 0x0000000803000388 */ /* 0x0101e40000000400 */
.L_x_2466:
[----:B------:R-:W-:Y:S05]  /*0980*/  BSYNC B0 ;  /* 0x0000000000007941 */ /* 0x000fea0003800000 */
.L_x_2465:
[----:B------:R-:W2:Y:S02]  /*0990*/  LDC R35, c[0x0][0x23c] ;  /* 0x00008f00ff237b82 */ /* 0x000ea40000000800 */
[----:B--2---:R-:W-:-:S13]  /*09a0*/  ISETP.GE.AND P0, PT, R2, R35, PT ;  /* 0x000000230200720c */ /* 0x004fda0003f06270 */
        /* <DEDUP_REMOVED lines=10> */
[----:B------:R-:W-:-:S03]  /*0a50*/  PLOP3.LUT P0, PT, PT, PT, PT, 0x80, 0x0 ;  /* 0x000000000000781c */ /* 0x000fc60003f0f070 */
[----:B------:R-:W-:Y:S01]  /*0a60*/  IMAD R3, R3, 0x3, R0 ;  /* 0x0000000303037824 */ /* 0x000fe200078e0200 */
[----:B------:R-:W-:-:S04]  /*0a70*/  HFMA2.MMA R0, -RZ, RZ, 0, 0 ;  /* 0x00000000ff007435 */ /* 0x000fc800000001ff */
[----:B------:R-:W-:-:S05]  /*0a80*/  LEA R3, R13, R3, 0x2 ;  /* 0x000000030d037211 */ /* 0x000fca00078e10ff */
[----:B0-----:R-:W-:Y:S01]  /*0a90*/  IMAD.WIDE R4, R3, 0x2, R4 ;  /* 0x0000000203047825 */ /* 0x001fe200078e0204 */
[----:B------:R-:W-:Y:S06]  /*0aa0*/  @!P2 BRA `(.L_x_2473) ;  /* 0x000000000034a947 */ /* 0x000fec0003800000 */
[----:B------:R-:W-:Y:S02]  /*0ab0*/  PLOP3.LUT P0, PT, PT, PT, PT, 0x8, 0x0 ;  /* 0x000000000000781c */ /* 0x000fe40003f0e170 */
[----:B------:R-:W-:-:S11]  /*0ac0*/  IADD3 R3, R39, -0x3, RZ ;  /* 0xfffffffd27037810 */ /* 0x000fd60007ffe0ff */
.L_x_2474:
        /* <DEDUP_REMOVED lines=11> */
.L_x_2473:
[----:B------:R-:W-:-:S04]  /*0b80*/  IADD3 R3, R39, -R0, RZ ;  /* 0x8000000027037210 */ /* 0x000fc80007ffe0ff */
[----:B------:R-:W-:-:S13]  /*0b90*/  ISETP.GT.AND P2, PT, R3, 0x1, PT ;  /* 0x000000010300780c */ /* 0x000fda0003f44270 */
[----:B------:R-:W-:Y:S01]  /*0ba0*/  @P2 VIADD R0, R0, 0x2 ;  /* 0x0000000200002836 */ /* 0x000fe20000000000 */
[----:B------:R-:W-:Y:S01]  /*0bb0*/  @P2 PLOP3.LUT P0, PT, PT, PT, PT, 0x8, 0x0 ;  /* 0x000000000000281c */ /* 0x000fe20003f0e170 */
[C---:B-1----:R-:W-:Y:S01]  /*0bc0*/  @P2 IMAD.WIDE R6, R35.reuse, 0x2, R4 ;  /* 0x0000000223062825 */ /* 0x042fe200078e0204 */
[----:B------:R0:W-:Y:S02]  /*0bd0*/  @P2 STG.E.64 desc[UR6][R4.64], RZ ;  /* 0x000000ff04002986 */ /* 0x0001e4000c101b06 */
[----:B------:R-:W-:Y:S02]  /*0be0*/  ISETP.LT.OR P0, PT, R0, R39, P0 ;  /* 0x000000270000720c */ /* 0x000fe40000701670 */
[----:B------:R1:W-:Y:S01]  /*0bf0*/  @P2 STG.E.64 desc[UR6][R6.64], RZ ;  /* 0x000000ff06002986 */ /* 0x0003e2000c101b06 */
[----:B0-----:R-:W-:-:S10]  /*0c00*/  @P2 IMAD.WIDE R4, R35, 0x2, R6 ;  /* 0x0000000223042825 */ /* 0x001fd400078e0206 */
[----:B------:R1:W-:Y:S02]  /*0c10*/  @P0 STG.E.64 desc[UR6][R4.64], RZ ;  /* 0x000000ff04000986 */ /* 0x0003e4000c101b06 */
.L_x_2472:
        /* <DEDUP_REMOVED lines=15> */
.L_x_2476:
        /* <DEDUP_REMOVED lines=44> */
.L_x_2475:
        /* <DEDUP_REMOVED lines=24> */
.L_x_2477:
[----:B------:R-:W-:Y:S05]  /*1150*/  @!P3 BRA `(.L_x_2478) ;  /* 0x00000000001cb947 */ /* 0x000fea0003800000 */
[----:B------:R-:W0:Y:S02]  /*1160*/  LDC R9, c[0x0][0x260] ;  /* 0x00009800ff097b82 */ /* 0x000e240000000800 */
[----:B0-----:R-:W-:-:S04]  /*1170*/  VIMNMX R0, R38, R9, PT ;  /* 0x0000000926007248 */ /* 0x001fc80003fe0100 */
[----:B------:R-:W-:-:S04]  /*1180*/  IADD3 R0, R0, -R3, RZ ;  /* 0x8000000300007210 */ /* 0x000fc80007ffe0ff */
[----:B------:R-:W-:-:S04]  /*1190*/  SHF.R.S32.HI R3, RZ, 0x1f, R0 ;  /* 0x0000001fff037819 */ /* 0x000fc80000011400 */
[----:B------:R-:W-:-:S04]  /*11a0*/  LEA.HI R3, R3, R0, RZ, 0x5 ;  /* 0x0000000003037211 */ /* 0x000fc800078f28ff */
[----:B------:R-:W-:-:S05]  /*11b0*/  SHF.R.S32.HI R3, RZ, 0x5, R3 ;  /* 0x00000005ff037819 */ /* 0x000fca0000011403 */
[----:B------:R-:W-:-:S07]  /*11c0*/  IMAD R0, R3, 0x5, RZ ;  /* 0x0000000503007824 */ /* 0x000fce00078e02ff */
.L_x_2478:
[----:B------:R-:W-:Y:S01]  /*11d0*/  HFMA2.MMA R3, -RZ, RZ, 0, 0 ;  /* 0x00000000ff037435 */ /* 0x000fe200000001ff */
[----:B------:R-:W-:Y:S01]  /*11e0*/  MOV R9, RZ ;  /* 0x000000ff00097202 */ /* 0x000fe20000000f00 */
[----:B------:R-:W-:Y:S09]  /*11f0*/  @!P4 BRA `(.L_x_2479) ;  /* 0x00000000001cc947 */ /* 0x000ff20003800000 */
[----:B------:R-:W0:Y:S02]  /*1200*/  LDC R9, c[0x0][0x264] ;  /* 0x00009900ff097b82 */ /* 0x000e240000000800 */
[----:B0-----:R-:W-:-:S05]  /*1210*/  VIMNMX R6, R38, R9, PT ;  /* 0x0000000926067248 */ /* 0x001fca0003fe0100 */
[----:B------:R-:W-:-:S05]  /*1220*/  VIADD R6, R6, -UR10 ;  /* 0x8000000a06067c36 */ /* 0x000fca0008000000 */
[----:B------:R-:W-:-:S04]  /*1230*/  SHF.R.S32.HI R9, RZ, 0x1f, R6 ;  /* 0x0000001fff097819 */ /* 0x000fc80000011406 */
[----:B------:R-:W-:-:S04]  /*1240*/  LEA.HI R9, R9, R6, RZ, 0x5 ;  /* 0x0000000609097211 */ /* 0x000fc800078f28ff */
[----:B------:R-:W-:-:S04]  /*1250*/  SHF.R.S32.HI R9, RZ, 0x5, R9 ;  /* 0x00000005ff097819 */ /* 0x000fc80000011409 */
[----:B------:R-:W-:-:S07]  /*1260*/  SHF.L.U32 R9, R9, 0x2, RZ ;  /* 0x0000000209097819 */ /* 0x000fce00000006ff */
.L_x_2479:
        /* <DEDUP_REMOVED lines=8> */
.L_x_2480:
        /* <DEDUP_REMOVED lines=10> */
.L_x_2481:
        /* <DEDUP_REMOVED lines=16> */
[----:B------:R-:W-:Y:S01]  /*1490*/  LEA R20, P2, R2, UR8, 0x2 ;  /* 0x0000000802147c11 */ /* 0x000fe2000f8410ff */
[----:B0-----:R-:W-:Y:S01]  /*14a0*/  ULEA UR4, UR5, UR4, 0x18 ;  /* 0x0000000405047291 */ /* 0x001fe2000f8ec03f */
[----:B-----5:R-:W-:Y:S02]  /*14b0*/  PRMT R0, R96, 0x7610, R96 ;  /* 0x0000761060007816 */ /* 0x020fe40000000060 */
[----:B------:R-:W-:Y:S02]  /*14c0*/  LEA.HI.X R21, R2, UR9, R3, 0x2, P2 ;  /* 0x0000000902157c11 */ /* 0x000fe400090f1403 */
[----:B------:R-:W-:Y:S02]  /*14d0*/  PRMT R30, RZ, 0x5410, RZ ;  /* 0x00005410ff1e7816 */ /* 0x000fe400000000ff */
[----:B------:R-:W-:Y:S02]  /*14e0*/  PRMT R29, RZ, 0x5410, RZ ;  /* 0x00005410ff1d7816 */ /* 0x000fe400000000ff */
[----:B------:R-:W-:Y:S01]  /*14f0*/  IADD3 R28, R38, R7, RZ ;  /* 0x00000007261c7210 */ /* 0x000fe20007ffe0ff */
[----:B------:R-:W-:Y:S06]  /*1500*/  @P0 BRA `(.L_x_2482) ;  /* 0x0000002000340947 */ /* 0x000fec0003800000 */
[----:B------:R-:W-:Y:S01]  /*1510*/  MOV R36, RZ ;  /* 0x000000ff00247202 */ /* 0x000fe20000000f00 */
[----:B------:R-:W-:Y:S01]  /*1520*/  ULDC UR5, c[0x0][0x260] ;  /* 0x0000980000057ab9 */ /* 0x000fe20000000800 */
[----:B------:R-:W-:Y:S01]  /*1530*/  PRMT R34, RZ, 0x7610, R34 ;  /* 0x00007610ff227816 */ /* 0x000fe20000000022 */
[----:B------:R-:W-:-:S06]  /*1540*/  ULDC UR8, c[0x0][0x240] ;  /* 0x0000900000087ab9 */ /* 0x000fcc0000000800 */
.L_x_2486:
[----:B------:R-:W-:Y:S01]  /*1550*/  ISETP.NE.AND P0, PT, R38, R28, PT ;  /* 0x0000001c2600720c */ /* 0x000fe20003f05270 */
[----:B------:R-:W0:-:S12]  /*1560*/  LDC R35, c[0x0][0x23c] ;  /* 0x00008f00ff237b82 */ /* 0x000e180000000800 */
[----:B------:R-:W1:Y:S01]  /*1570*/  @!P0 LDC.64 R2, c[0x0][0x248] ;  /* 0x00009200ff028b82 */ /* 0x000e620000000a00 */
[----:B------:R-:W-:Y:S02]  /*1580*/  @!P0 IADD3 R36, R36, 0x1, RZ ;  /* 0x0000000124248810 */ /* 0x000fe40007ffe0ff */
[----:B------:R-:W-:Y:S02]  /*1590*/  @!P0 SHF.L.U32 R5, R38, 0x1, RZ ;  /* 0x0000000126058819 */ /* 0x000fe400000006ff */
        /* <DEDUP_REMOVED lines=38> */
[----:B------:R-:W-:Y:S02]  /*1800*/  SHF.R.U32.HI R72, RZ, 0xa, R9 ;  /* 0x0000000aff487819 */ /* 0x000fe40000011609 */
[----:B------:R-:W-:Y:S02]  /*1810*/  LOP3.LUT R85, R85, 0x10001, RZ, 0xc0, !PT ;  /* 0x0001000155557812 */ /* 0x000fe400078ec0ff */
[----:B------:R-:W-:Y:S02]  /*1820*/  LOP3.LUT R89, R89, 0x10001, RZ, 0xc0, !PT ;  /* 0x0001000159597812 */ /* 0x000fe400078ec0ff */
[C---:B------:R-:W-:Y:S02]  /*1830*/  LOP3.LUT R25, R20.reuse, 0x3e003e0, RZ, 0xc0, !PT ;  /* 0x03e003e014197812 */ /* 0x040fe400078ec0ff */
[----:B------:R-:W-:-:S02]  /*1840*/  LOP3.LUT R59, R20, 0x1f001f, RZ, 0xc0, !PT ;  /* 0x001f001f143b7812 */ /* 0x000fc400078ec0ff */
[----:B------:R-:W-:Y:S02]  /*1850*/  SHF.R.U32.HI R58, RZ, 0xa, R20 ;  /* 0x0000000aff3a7819 */ /* 0x000fe40000011614 */
[----:B------:R-:W-:Y:S02]  /*1860*/  PRMT R9, R41, 0x9910, RZ ;  /* 0x0000991029097816 */ /* 0x000fe400000000ff */
[C---:B------:R-:W-:Y:S02]  /*1870*/  LOP3.LUT R20, R22.reuse, 0x3e003e0, RZ, 0xc0, !PT ;  /* 0x03e003e016147812 */ /* 0x040fe400078ec0ff */
[----:B------:R-:W-:Y:S02]  /*1880*/  LOP3.LUT R46, R22, 0x1f001f, RZ, 0xc0, !PT ;  /* 0x001f001f162e7812 */ /* 0x000fe400078ec0ff */
[----:B------:R-:W-:Y:S02]  /*1890*/  SHF.R.U32.HI R47, RZ, 0xa, R22 ;  /* 0x0000000aff2f7819 */ /* 0x000fe40000011616 */
[----:B------:R-:W-:-:S02]  /*18a0*/  SHF.R.U32.HI R54, RZ, 0xe, R16 ;  /* 0x0000000eff367819 */ /* 0x000fc40000011610 */
[----:B------:R-:W-:Y:S02]  /*18b0*/  LOP3.LUT R53, R53, 0x10001, RZ, 0xc0, !PT ;  /* 0x0001000135357812 */ /* 0x000fe400078ec0ff */
        /* <DEDUP_REMOVED lines=12> */
[----:B------:R-:W-:Y:S02]  /*1980*/  LOP3.LUT R86, R85, 0x20002, R86, 0xf8, !PT ;  /* 0x0002000255567812 */ /* 0x000fe400078ef856 */
[----:B------:R-:W-:Y:S02]  /*1990*/  LOP3.LUT R90, R89, 0x20002, R90, 0xf8, !PT ;  /* 0x00020002595a7812 */ /* 0x000fe400078ef85a */
[C---:B------:R-:W-:Y:S02]  /*19a0*/  LOP3.LUT R19, R14.reuse, 0x3e003e0, RZ, 0xc0, !PT ;  /* 0x03e003e00e137812 */ /* 0x040fe400078ec0ff */
[----:B------:R-:W-:Y:S02]  /*19b0*/  LOP3.LUT R60, R14, 0x1f001f, RZ, 0xc0, !PT ;  /* 0x001f001f0e3c7812 */ /* 0x000fe400078ec0ff */
[----:B------:R-:W-:-:S02]  /*19c0*/  SHF.R.U32.HI R62, RZ, 0xa, R14 ;  /* 0x0000000aff3e7819 */ /* 0x000fc4000001160e */
[----:B------:R-:W-:Y:S02]  /*19d0*/  ISETP.NE.AND P0, PT, R9, RZ, PT ;  /* 0x000000ff0900720c */ /* 0x000fe40003f05270 */
[----:B------:R-:W-:Y:S02]  /*19e0*/  SHF.R.U32.HI R81, RZ, 0xd, R12 ;  /* 0x0000000dff517819 */ /* 0x000fe4000001160c */
[--C-:B------:R-:W-:Y:S02]  /*19f0*/  SHF.R.U32.HI R14, RZ, 0xc, R10.reuse ;  /* 0x0000000cff0e7819 */ /* 0x100fe4000001160a */
[C---:B------:R-:W-:Y:S02]  /*1a00*/  LOP3.LUT R74, R10.reuse, 0x3e003e0, RZ, 0xc0, !PT ;  /* 0x03e003e00a4a7812 */ /* 0x040fe400078ec0ff */
[----:B------:R-:W-:Y:S02]  /*1a10*/  LOP3.LUT R67, R10, 0x1f001f, RZ, 0xc0, !PT ;  /* 0x001f001f0a437812 */ /* 0x000fe400078ec0ff */
[----:B------:R-:W-:-:S02]  /*1a20*/  SHF.R.U32.HI R68, RZ, 0xa, R10 ;  /* 0x0000000aff447819 */ /* 0x000fc4000001160a */
[----:B------:R-:W-:Y:S02]  /*1a30*/  LOP3.LUT R54, R53, 0x20002, R54, 0xf8, !PT ;  /* 0x0002000235367812 */ /* 0x000fe400078ef836 */
[----:B------:R-:W-:Y:S02]  /*1a40*/  LOP3.LUT R9, R83, 0x40004, R84, 0xf8, !PT ;  /* 0x0004000453097812 */ /* 0x000fe400078ef854 */
[C---:B------:R-:W-:Y:S02]  /*1a50*/  LOP3.LUT R24, R21.reuse, 0x3e003e0, RZ, 0xc0, !PT ;  /* 0x03e003e015187812 */ /* 0x040fe400078ec0ff */
[----:B------:R-:W-:Y:S02]  /*1a60*/  LOP3.LUT R49, R21, 0x1f001f, RZ, 0xc0, !PT ;  /* 0x001f001f15317812 */ /* 0x000fe400078ec0ff */
[----:B------:R-:W-:Y:S02]  /*1a70*/  SHF.R.U32.HI R51, RZ, 0xa, R21 ;  /* 0x0000000aff337819 */ /* 0x000fe40000011615 */
[----:B------:R-:W-:-:S02]  /*1a80*/  SHF.R.U32.HI R10, RZ, 0xc, R11 ;  /* 0x0000000cff0a7819 */ /* 0x000fc4000001160b */
        /* <DEDUP_REMOVED lines=8> */
[C---:B------:R-:W-:Y:S02]  /*1b10*/  LOP3.LUT R23, R17.reuse, 0x3e003e0, RZ, 0xc0, !PT ;  /* 0x03e003e011177812 */ /* 0x040fe400078ec0ff */
[----:B------:R-:W-:Y:S02]  /*1b20*/  LOP3.LUT R57, R17, 0x1f001f, RZ, 0xc0, !PT ;  /* 0x001f001f11397812 */ /* 0x000fe400078ec0ff */
[----:B------:R-:W-:Y:S01]  /*1b30*/  SHF.R.U32.HI R61, RZ, 0xa, R17 ;  /* 0x0000000aff3d7819 */ /* 0x000fe20000011611 */
[----:B------:R-:W-:Y:S01]  /*1b40*/  HFMA2.MMA R17, -RZ, RZ, 0, 0.03125 ;  /* 0x00002800ff117435 */ /* 0x000fe200000001ff */
[----:B------:R-:W-:-:S02]  /*1b50*/  LOP3.LUT R54, R54, 0x40004, R81, 0xf8, !PT ;  /* 0x0004000436367812 */ /* 0x000fc400078ef851 */
[----:B------:R-:W-:Y:S02]  /*1b60*/  LOP3.LUT R87, R9, 0x80008, R8, 0xf8, !PT ;  /* 0x0008000809577812 */ /* 0x000fe400078ef808 */
[----:B------:R-:W-:Y:S02]  /*1b70*/  LOP3.LUT R91, R11, 0x80008, R14, 0xf8, !PT ;  /* 0x000800080b5b7812 */ /* 0x000fe400078ef80e */
[----:B------:R-:W-:Y:S02]  /*1b80*/  LOP3.LUT R95, R53, 0x80008, R10, 0xf8, !PT ;  /* 0x00080008355f7812 */ /* 0x000fe400078ef80a */
[----:B------:R-:W-:Y:S02]  /*1b90*/  LOP3.LUT R83, R54, 0x80008, R13, 0xf8, !PT ;  /* 0x0008000836537812 */ /* 0x000fe400078ef80d */
[----:B------:R-:W-:Y:S02]  /*1ba0*/  LOP3.LUT R80, R80, 0x64006400, RZ, 0xfc, !PT ;  /* 0x6400640050507812 */ /* 0x000fe400078efcff */
[----:B------:R-:W-:-:S02]  /*1bb0*/  LOP3.LUT R94, R20, 0x64006400, RZ, 0xfc, !PT ;  /* 0x64006400145e7812 */ /* 0x000fc400078efcff */
[----:B------:R-:W-:Y:S02]  /*1bc0*/  SHF.R.U32.HI R70, RZ, 0xa, R12 ;  /* 0x0000000aff467819 */ /* 0x000fe4000001160c */
[----:B------:R-:W-:Y:S02]  /*1bd0*/  LOP3.LUT R92, R77, 0x64006400, RZ, 0xfc, !PT ;  /* 0x640064004d5c7812 */ /* 0x000fe400078efcff */
[C---:B------:R-:W-:Y:S02]  /*1be0*/  LOP3.LUT R76, R12.reuse, 0x3e003e0, RZ, 0xc0, !PT ;  /* 0x03e003e00c4c7812 */ /* 0x040fe400078ec0ff */
[----:B------:R-:W-:Y:S02]  /*1bf0*/  LOP3.LUT R69, R12, 0x1f001f, RZ, 0xc0, !PT ;  /* 0x001f001f0c457812 */ /* 0x000fe400078ec0ff */
        /* <DEDUP_REMOVED lines=36> */
[----:B------:R-:W-:Y:S02]  /*1e40*/  ISETP.GE.AND P2, PT, R39, 0x2, PT ;  /* 0x000000022700780c */ /* 0x000fe40003f46270 */
[----:B--2---:R-:W-:-:S02]  /*1e50*/  SHF.R.U32.HI R84, RZ, 0xb, R5 ;  /* 0x0000000bff547819 */ /* 0x004fc40000011605 */
[----:B------:R-:W-:Y:S02]  /*1e60*/  SHF.R.U32.HI R86, RZ, 0xb, R6 ;  /* 0x0000000bff567819 */ /* 0x000fe40000011606 */
[C---:B------:R-:W-:Y:S02]  /*1e70*/  LOP3.LUT R85, R5.reuse, 0x3e003e0, RZ, 0xc0, !PT ;  /* 0x03e003e005557812 */ /* 0x040fe400078ec0ff */
[----:B------:R-:W-:Y:S02]  /*1e80*/  LOP3.LUT R10, R5, 0x1f001f, RZ, 0xc0, !PT ;  /* 0x001f001f050a7812 */ /* 0x000fe400078ec0ff */
[----:B------:R-:W-:Y:S02]  /*1e90*/  SHF.R.U32.HI R11, RZ, 0xa, R5 ;  /* 0x0000000aff0b7819 */ /* 0x000fe40000011605 */
[----:B------:R-:W-:Y:S01]  /*1ea0*/  LOP3.LUT R5, R87, 0x100010, R84, 0xf8, !PT ;  /* 0x0010001057057812 */ /* 0x000fe200078ef854 */
[----:B------:R-:W-:Y:S01]  /*1eb0*/  HADD2 R87, R63, -1040, -1040 ;  /* 0xe410e4103f577430 */ /* 0x000fe20000000000 */
[----:B------:R-:W-:-:S02]  /*1ec0*/  LOP3.LUT R89, R6, 0x3e003e0, RZ, 0xc0, !PT ;  /* 0x03e003e006597812 */ /* 0x000fc400078ec0ff */
[----:B------:R-:W-:Y:S02]  /*1ed0*/  LOP3.LUT R13, R6, 0x1f001f, RZ, 0xc0, !PT ;  /* 0x001f001f060d7812 */ /* 0x000fe400078ec0ff */
[----:B------:R-:W-:Y:S02]  /*1ee0*/  SHF.R.U32.HI R14, RZ, 0xa, R6 ;  /* 0x0000000aff0e7819 */ /* 0x000fe40000011606 */
[--C-:B------:R-:W-:Y:S02]  /*1ef0*/  SHF.R.U32.HI R90, RZ, 0xb, R7.reuse ;  /* 0x0000000bff5a7819 */ /* 0x100fe40000011607 */
[----:B------:R-:W-:Y:S01]  /*1f00*/  LOP3.LUT R84, R73, 0x64006400, RZ, 0xfc, !PT ;  /* 0x6400640049547812 */ /* 0x000fe200078efcff */
[-C--:B------:R-:W-:Y:S01]  /*1f10*/  HFMA2 R73, R104, R17.reuse.H0_H0, -48, -48 ;  /* 0xd200d20068497431 */ /* 0x080fe20000040011 */
[----:B------:R-:W-:Y:S01]  /*1f20*/  LOP3.LUT R6, R91, 0x100010, R86, 0xf8, !PT ;  /* 0x001000105b067812 */ /* 0x000fe200078ef856 */
        /* <DEDUP_REMOVED lines=8> */
[----:B------:R-:W-:Y:S01]  /*1fb0*/  HFMA2 R23, R98, R17.H0_H0, -48, -48 ;  /* 0xd200d20062177431 */ /* 0x000fe20000040011 */
[----:B------:R-:W-:-:S02]  /*1fc0*/  LOP3.LUT R81, R4, 0x3e003e0, RZ, 0xc0, !PT ;  /* 0x03e003e004517812 */ /* 0x000fc400078ec0ff */
[----:B------:R-:W-:Y:S02]  /*1fd0*/  LOP3.LUT R7, R95, 0x100010, R90, 0xf8, !PT ;  /* 0x001000105f077812 */ /* 0x000fe400078ef85a */
[----:B------:R-:W-:Y:S01]  /*1fe0*/  LOP3.LUT R90, R27, 0x64006400, RZ, 0xfc, !PT ;  /* 0x640064001b5a7812 */ /* 0x000fe200078efcff */
[-C--:B------:R-:W-:Y:S01]  /*1ff0*/  HFMA2 R27, R80, R17.reuse.H0_H0, -48, -48 ;  /* 0xd200d200501b7431 */ /* 0x080fe20000040011 */
[--C-:B------:R-:W-:Y:S02]  /*2000*/  SHF.R.U32.HI R82, RZ, 0xb, R4.reuse ;  /* 0x0000000bff527819 */ /* 0x100fe40000011604 */
[----:B------:R-:W-:Y:S01]  /*2010*/  SHF.R.U32.HI R9, RZ, 0xa, R4 ;  /* 0x0000000aff097819 */ /* 0x000fe20000011604 */
[----:B------:R-:W-:Y:S01]  /*2020*/  HFMA2 R26, R90, R17.H0_H0, -48, -48 ;  /* 0xd200d2005a1a7431 */ /* 0x000fe20000040011 */
[----:B------:R-:W-:Y:S01]  /*2030*/  LOP3.LUT R80, R65, 0x1f001f, RZ, 0xc0, !PT ;  /* 0x001f001f41507812 */ /* 0x000fe200078ec0ff */
[----:B------:R-:W-:Y:S01]  /*2040*/  HADD2 R90, R57, -1040, -1040 ;  /* 0xe410e410395a7430 */ /* 0x000fe20000000000 */
        /* <DEDUP_REMOVED lines=15> */
[----:B------:R-:W-:Y:S01]  /*2140*/  LOP3.LUT R4, R83, 0x100010, R82, 0xf8, !PT ;  /* 0x0010001053047812 */ /* 0x000fe200078ef852 */
[-C--:B------:R-:W-:Y:S01]  /*2150*/  HFMA2 R83, R24, R17.reuse.H0_H0, -48, -48 ;  /* 0xd200d20018537431 */ /* 0x080fe20000040011 */
[----:B------:R-:W-:Y:S01]  /*2160*/  LOP3.LUT R12, R56, 0x1f001f, RZ, 0xc0, !PT ;  /* 0x001f001f380c7812 */ /* 0x000fe200078ec0ff */
[----:B------:R-:W-:Y:S01]  /*2170*/  HFMA2 R24, R96, R17.H0_H0, -48, -48 ;  /* 0xd200d20060187431 */ /* 0x000fe20000040011 */
        /* <DEDUP_REMOVED lines=158> */
.L_x_2484:
        /* <DEDUP_REMOVED lines=83> */
.L_x_2485:
        /* <DEDUP_REMOVED lines=77> */
.L_x_2483:
        /* <DEDUP_REMOVED lines=8> */
.L_x_2482:
        /* <DEDUP_REMOVED lines=8> */
.L_x_2491:
        /* <DEDUP_REMOVED lines=20> */
[----:B-----5:R-:W-:Y:S01]  /*37a0*/  SHF.R.U32.HI R18, RZ, 0xf, R12 ;  /* 0x0000000fff127819 */ /* 0x020fe2000001160c */
[----:B------:R-:W-:Y:S01]  /*37b0*/  IMAD.MOV.U32 R26, RZ, RZ, 0x3000 ;  /* 0x00003000ff1a7424 */ /* 0x000fe200078e00ff */
[--C-:B------:R-:W-:Y:S02]  /*37c0*/  SHF.R.U32.HI R22, RZ, 0xf, R13.reuse ;  /* 0x0000000fff167819 */ /* 0x100fe4000001160d */
        /* <DEDUP_REMOVED lines=11> */
[----:B------:R-:W-:Y:S02]  /*3880*/  LOP3.LUT R8, R18, 0x10001, RZ, 0xc0, !PT ;  /* 0x0001000112087812 */ /* 0x000fe400078ec0ff */
        /* <DEDUP_REMOVED lines=11> */
[----:B------:R-:W-:Y:S02]  /*3940*/  LOP3.LUT R46, R8, 0x20002, R21, 0xf8, !PT ;  /* 0x00020002082e7812 */ /* 0x000fe400078ef815 */
[----:B------:R-:W-:Y:S02]  /*3950*/  SHF.R.U32.HI R9, RZ, 0xe, R11 ;  /* 0x0000000eff097819 */ /* 0x000fe4000001160b */
[----:B------:R-:W-:Y:S02]  /*3960*/  LOP3.LUT R22, R22, 0x10001, RZ, 0xc0, !PT ;  /* 0x0001000116167812 */ /* 0x000fe400078ec0ff */
        /* <DEDUP_REMOVED lines=10> */
[----:B------:R-:W-:Y:S02]  /*3a10*/  MOV R10, 0x2400 ;  /* 0x00002400000a7802 */ /* 0x000fe40000000f00 */
[----:B------:R-:W-:Y:S02]  /*3a20*/  LOP3.LUT R43, R43, 0x10001, RZ, 0xc0, !PT ;  /* 0x000100012b2b7812 */ /* 0x000fe400078ec0ff */
[----:B------:R-:W-:Y:S02]  /*3a30*/  PRMT R18, R10, 0x7610, R18 ;  /* 0x000076100a127816 */ /* 0x000fe40000000012 */
[----:B------:R-:W-:-:S02]  /*3a40*/  PRMT R10, R41, 0x9910, RZ ;  /* 0x00009910290a7816 */ /* 0x000fc400000000ff */
[----:B------:R-:W-:Y:S02]  /*3a50*/  LOP3.LUT R50, R43, 0x20002, R48, 0xf8, !PT ;  /* 0x000200022b327812 */ /* 0x000fe400078ef830 */
[----:B------:R-:W-:Y:S02]  /*3a60*/  ISETP.NE.AND P2, PT, R10, RZ, PT ;  /* 0x000000ff0a00720c */ /* 0x000fe40003f45270 */
        /* <DEDUP_REMOVED lines=39> */
[----:B------:R-:W-:Y:S02]  /*3ce0*/  SHF.R.U32.HI R8, RZ, 0x6, R4 ;  /* 0x00000006ff087819 */ /* 0x000fe40000011604 */
[----:B------:R-:W-:Y:S02]  /*3cf0*/  LOP3.LUT R11, R4, 0x70007, RZ, 0xc0, !PT ;  /* 0x00070007040b7812 */ /* 0x000fe400078ec0ff */
[----:B------:R-:W-:Y:S02]  /*3d00*/  SHF.R.U32.HI R4, RZ, 0xd, R5 ;  /* 0x0000000dff047819 */ /* 0x000fe40000011605 */
        /* <DEDUP_REMOVED lines=10> */
[--C-:B------:R-:W-:Y:S02]  /*3db0*/  SHF.R.U32.HI R5, RZ, 0xd, R6.reuse ;  /* 0x0000000dff057819 */ /* 0x100fe40000011606 */
[----:B------:R-:W-:Y:S02]  /*3dc0*/  LOP3.LUT R27, R24, 0x64006400, RZ, 0xfc, !PT ;  /* 0x64006400181b7812 */ /* 0x000fe400078efcff */
[----:B------:R-:W-:Y:S02]  /*3dd0*/  LOP3.LUT R24, R16, 0x380038, RZ, 0xc0, !PT ;  /* 0x0038003810187812 */ /* 0x000fe400078ec0ff */
[----:B------:R-:W-:Y:S01]  /*3de0*/  SHF.R.U32.HI R10, RZ, 0x6, R6 ;  /* 0x00000006ff0a7819 */ /* 0x000fe20000011606 */
[----:B------:R-:W-:Y:S01]  /*3df0*/  HFMA2 R76, R27, R26.H0_H0, -132, -132 ;  /* 0xd820d8201b4c7431 */ /* 0x000fe2000004001a */
[----:B------:R-:W-:-:S02]  /*3e00*/  LOP3.LUT R71, R47, 0x64006400, RZ, 0xfc, !PT ;  /* 0x640064002f477812 */ /* 0x000fc400078efcff */
[C---:B------:R-:W-:Y:S02]  /*3e10*/  LOP3.LUT R48, R6.reuse, 0x380038, RZ, 0xc0, !PT ;  /* 0x0038003806307812 */ /* 0x040fe400078ec0ff */
[----:B------:R-:W-:Y:S01]  /*3e20*/  LOP3.LUT R56, R6, 0x70007, RZ, 0xc0, !PT ;  /* 0x0007000706387812 */ /* 0x000fe200078ec0ff */
[-C--:B------:R-:W-:Y:S01]  /*3e30*/  HFMA2 R72, R71, R26.reuse.H0_H0, -132, -132 ;  /* 0xd820d82047487431 */ /* 0x080fe2000004001a */
[----:B------:R-:W-:Y:S02]  /*3e40*/  LOP3.LUT R47, R22, 0x64006400, RZ, 0xfc, !PT ;  /* 0x64006400162f7812 */ /* 0x000fe400078efcff */
[----:B------:R-:W-:Y:S02]  /*3e50*/  LOP3.LUT R6, R46, 0x40004, R21, 0xf8, !PT ;  /* 0x000400042e067812 */ /* 0x000fe400078ef815 */
[----:B------:R-:W-:Y:S01]  /*3e60*/  LOP3.LUT R5, R50, 0x40004, R5, 0xf8, !PT ;  /* 0x0004000432057812 */ /* 0x000fe200078ef805 */
[----:B------:R-:W-:Y:S01]  /*3e70*/  HFMA2 R47, R47, R26.H0_H0, -132, -132 ;  /* 0xd820d8202f2f7431 */ /* 0x000fe2000004001a */
        /* <DEDUP_REMOVED lines=197> */
.L_x_2489:
        /* <DEDUP_REMOVED lines=80> */
.L_x_2490:
        /* <DEDUP_REMOVED lines=77> */
.L_x_2488:
[----:B------:R-:W-:Y:S01]  /*54a0*/  IADD3 R38, R38, 0x20, RZ ;  /* 0x0000002026267810 */ /* 0x000fe20007ffe0ff */
[----:B------:R-:W-:Y:S01]  /*54b0*/  UIADD3 UR4, UR4, 0x40, URZ ;  /* 0x0000004004047890 */ /* 0x000fe2000fffe03f */
[----:B------:R-:W-:Y:S02]  /*54c0*/  IMAD.WIDE R20, R35, 0x4, R2 ;  /* 0x0000000423147825 */ /* 0x000fe400078e0202 */
[C---:B------:R-:W-:Y:S02]  /*54d0*/  ISETP.GE.AND P2, PT, R38.reuse, UR5, PT ;  /* 0x0000000526007c0c */ /* 0x040fe4000bf46270 */
[----:B------:R-:W-:-:S13]  /*54e0*/  ISETP.LT.AND P3, PT, R38, R37, PT ;  /* 0x000000252600720c */ /* 0x000fda0003f61270 */
[----:B------:R-:W-:Y:S05]  /*54f0*/  @!P2 BRA P3, `(.L_x_2491) ;  /* 0xffffffe00058a947 */ /* 0x000fea000183ffff */
.L_x_2487:
        /* <DEDUP_REMOVED lines=17> */
.L_x_2495:
[----:B------:R-:W0:Y:S02]  /*5610*/  LDS R2, [R0] ;  /* 0x0000000000027984 */ /* 0x000e240000000800 */
[----:B0-----:R-:W-:-:S06]  /*5620*/  HADD2 R3, R2, R34 ;  /* 0x0000002202037230 */ /* 0x001fcc0000000000 */
[----:B------:R-:W0:Y:S02]  /*5630*/  ATOMS.CAST.SPIN R3, [R0], R2, R3 ;  /* 0x000000020003738d */ /* 0x000e240001800003 */
[----:B0-----:R-:W-:-:S13]  /*5640*/  ISETP.EQ.U32.AND P0, PT, R3, 0x1, PT ;  /* 0x000000010300780c */ /* 0x001fda0003f02070 */
[----:B------:R-:W-:Y:S05]  /*5650*/  @!P0 BRA `(.L_x_2495) ;  /* 0xfffffffc00ec8947 */ /* 0x000fea000383ffff */
[----:B------:R-:W-:Y:S05]  /*5660*/  BRA `(.L_x_2493) ;  /* 0x00000000000c7947 */ /* 0x000fea0003800000 */
.L_x_2494:
[----:B------:R-:W2:Y:S02]  /*5670*/  LD.E R0, desc[UR6][R4.64] ;  /* 0x0000000604007980 */ /* 0x000ea4000c101900 */
[----:B--2---:R-:W-:-:S05]  /*5680*/  IADD3 R3, R34, R0, RZ ;  /* 0x0000000022037210 */ /* 0x004fca0007ffe0ff */
[----:B------:R0:W-:Y:S02]  /*5690*/  ST.E desc[UR6][R4.64], R3 ;  /* 0x0000000304007985 */ /* 0x0001e4000c101906 */
.L_x_2493:
[----:B------:R-:W-:Y:S05]  /*56a0*/  BSYNC B0 ;  /* 0x0000000000007941 */ /* 0x000fea0003800000 */
.L_x_2492:
[----:B------:R1:W-:Y:S01]  /*56b0*/  ATOM.E.ADD.F16x2.RN.STRONG.GPU P0, RZ, desc[UR6][R4.64+0x4], R33 ;  /* 0x0000042104ff79a2 */ /* 0x0003e2000810e1c6 */
[----:B------:R-:W-:Y:S04]  /*56c0*/  BSSY B0, `(.L_x_2496) ;  /* 0x000000f000007945 */ /* 0x000fe80003800000 */
[----:B-1----:R-:W-:Y:S05]  /*56d0*/  @P0 BRA `(.L_x_2497) ;  /* 0x0000000000340947 */ /* 0x002fea0003800000 */
[----:B------:R-:W1:Y:S02]  /*56e0*/  QSPC.E.S P0, RZ, [R4+0x4] ;  /* 0x0000040004ff73aa */ /* 0x000e640000000500 */
[----:B-1----:R-:W-:Y:S05]  /*56f0*/  @!P0 BRA `(.L_x_2498) ;  /* 0x0000000000208947 */ /* 0x002fea0003800000 */
[----:B------:R-:W-:-:S04]  /*5700*/  MOV R2, R4 ;  /* 0x0000000400027202 */ /* 0x000fc80000000f00 */
[----:B------:R-:W-:-:S07]  /*5710*/  MOV R0, R2 ;  /* 0x0000000200007202 */ /* 0x000fce0000000f00 */
.L_x_2499:
[----:B------:R-:W0:Y:S02]  /*5720*/  LDS R2, [R0+0x4] ;  /* 0x0000040000027984 */ /* 0x000e240000000800 */
[----:B0-----:R-:W-:-:S10]  /*5730*/  HFMA2.MMA R3, R2, 1, 1, R33 ;  /* 0x3c003c0002037835 */ /* 0x001fd40000000021 */
[----:B------:R-:W0:Y:S02]  /*5740*/  ATOMS.CAST.SPIN R3, [R0+0x4], R2, R3 ;  /* 0x000004020003738d */ /* 0x000e240001800003 */
[----:B0-----:R-:W-:-:S13]  /*5750*/  ISETP.EQ.U32.AND P0, PT, R3, 0x1, PT ;  /* 0x000000010300780c */ /* 0x001fda0003f02070 */
[----:B------:R-:W-:Y:S05]  /*5760*/  @!P0 BRA `(.L_x_2499) ;  /* 0xfffffffc00ec8947 */ /* 0x000fea000383ffff */
[----:B------:R-:W-:Y:S05]  /*5770*/  BRA `(.L_x_2497) ;  /* 0x00000000000c7947 */ /* 0x000fea0003800000 */
.L_x_2498:
[----:B------:R-:W0:Y:S02]  /*5780*/  LD.E R0, desc[UR6][R4.64+0x4] ;  /* 0x0000040604007980 */ /* 0x000e24000c101900 */
[----:B0-----:R-:W-:-:S05]  /*5790*/  IADD3 R3, R33, R0, RZ ;  /* 0x0000000021037210 */ /* 0x001fca0007ffe0ff */
[----:B------:R1:W-:Y:S02]  /*57a0*/  ST.E desc[UR6][R4.64+0x4], R3 ;  /* 0x0000040304007985 */ /* 0x0003e4000c101906 */
.L_x_2497:
[----:B------:R-:W-:Y:S05]  /*57b0*/  BSYNC B0 ;  /* 0x0000000000007941 */ /* 0x000fea0003800000 */
.L_x_2496:
        /* <DEDUP_REMOVED lines=11> */
.L_x_2503:
[----:B------:R-:W0:Y:S02]  /*5870*/  LDS R2, [R0] ;  /* 0x0000000000027984 */ /* 0x000e240000000800 */
[----:B0-----:R-:W-:-:S06]  /*5880*/  HADD2 R3, R2, R32 ;  /* 0x0000002002037230 */ /* 0x001fcc0000000000 */
[----:B------:R-:W0:Y:S02]  /*5890*/  ATOMS.CAST.SPIN R3, [R0], R2, R3 ;  /* 0x000000020003738d */ /* 0x000e240001800003 */
[----:B0-----:R-:W-:-:S13]  /*58a0*/  ISETP.EQ.U32.AND P0, PT, R3, 0x1, PT ;  /* 0x000000010300780c */ /* 0x001fda0003f02070 */
[----:B------:R-:W-:Y:S05]  /*58b0*/  @!P0 BRA `(.L_x_2503) ;  /* 0xfffffffc00ec8947 */ /* 0x000fea000383ffff */
[----:B------:R-:W-:Y:S05]  /*58c0*/  BRA `(.L_x_2501) ;  /* 0x00000000000c7947 */ /* 0x000fea0003800000 */
.L_x_2502:
[----:B------:R-:W2:Y:S02]  /*58d0*/  LD.E R0, desc[UR6][R4.64] ;  /* 0x0000000604007980 */ /* 0x000ea4000c101900 */
[----:B--2---:R-:W-:-:S05]  /*58e0*/  IADD3 R3, R32, R0, RZ ;  /* 0x0000000020037210 */ /* 0x004fca0007ffe0ff */
[----:B------:R0:W-:Y:S02]  /*58f0*/  ST.E desc[UR6][R4.64], R3 ;  /* 0x0000000304007985 */ /* 0x0001e4000c101906 */
.L_x_2501:
[----:B------:R-:W-:Y:S05]  /*5900*/  BSYNC B0 ;  /* 0x0000000000007941 */ /* 0x000fea0003800000 */
.L_x_2500:
[----:B------:R1:W-:Y:S01]  /*5910*/  ATOM.E.ADD.F16x2.RN.STRONG.GPU P0, RZ, desc[UR6][R4.64+0x4], R31 ;  /* 0x0000041f04ff79a2 */ /* 0x0003e2000810e1c6 */
[----:B------:R-:W-:Y:S04]  /*5920*/  BSSY B0, `(.L_x_2504) ;  /* 0x000000f000007945 */ /* 0x000fe80003800000 */
[----:B-1----:R-:W-:Y:S05]  /*5930*/  @P0 BRA `(.L_x_2505) ;  /* 0x0000000000340947 */ /* 0x002fea0003800000 */
[----:B------:R-:W1:Y:S02]  /*5940*/  QSPC.E.S P0, RZ, [R4+0x4] ;  /* 0x0000040004ff73aa */ /* 0x000e640000000500 */
[----:B-1----:R-:W-:Y:S05]  /*5950*/  @!P0 BRA `(.L_x_2506) ;  /* 0x0000000000208947 */ /* 0x002fea0003800000 */
[----:B------:R-:W-:-:S04]  /*5960*/  MOV R2, R4 ;  /* 0x0000000400027202 */ /* 0x000fc80000000f00 */
[----:B------:R-:W-:-:S07]  /*5970*/  MOV R0, R2 ;  /* 0x0000000200007202 */ /* 0x000fce0000000f00 */
.L_x_2507:
[----:B------:R-:W0:Y:S02]  /*5980*/  LDS R2, [R0+0x4] ;  /* 0x0000040000027984 */ /* 0x000e240000000800 */
[----:B0-----:R-:W-:-:S10]  /*5990*/  HFMA2.MMA R3, R2, 1, 1, R31 ;  /* 0x3c003c0002037835 */ /* 0x001fd4000000001f */
[----:B------:R-:W0:Y:S02]  /*59a0*/  ATOMS.CAST.SPIN R3, [R0+0x4], R2, R3 ;  /* 0x000004020003738d */ /* 0x000e240001800003 */
[----:B0-----:R-:W-:-:S13]  /*59b0*/  ISETP.EQ.U32.AND P0, PT, R3, 0x1, PT ;  /* 0x000000010300780c */ /* 0x001fda0003f02070 */
[----:B------:R-:W-:Y:S05]  /*59c0*/  @!P0 BRA `(.L_x_2507) ;  /* 0xfffffffc00ec8947 */ /* 0x000fea000383ffff */
[----:B------:R-:W-:Y:S05]  /*59d0*/  BRA `(.L_x_2505) ;  /* 0x00000000000c7947 */ /* 0x000fea0003800000 */
.L_x_2506:
[----:B------:R-:W0:Y:S02]  /*59e0*/  LD.E R0, desc[UR6][R4.64+0x4] ;  /* 0x0000040604007980 */ /* 0x000e24000c101900 */
[----:B0-----:R-:W-:-:S05]  /*59f0*/  IADD3 R3, R31, R0, RZ ;  /* 0x000000001f037210 */ /* 0x001fca0007ffe0ff */
[----:B------:R1:W-:Y:S02]  /*5a00*/  ST.E desc[UR6][R4.64+0x4], R3 ;  /* 0x0000040304007985 */ /* 0x0003e4000c101906 */
.L_x_2505:
[----:B------:R-:W-:Y:S05]  /*5a10*/  BSYNC B0 ;  /* 0x0000000000007941 */ /* 0x000fea0003800000 */
.L_x_2504:
        /* <DEDUP_REMOVED lines=11> */
.L_x_2511:
[----:B------:R-:W0:Y:S02]  /*5ad0*/  LDS R2, [R0] ;  /* 0x0000000000027984 */ /* 0x000e240000000800 */
[----:B0-----:R-:W-:-:S06]  /*5ae0*/  HADD2 R3, R2, R30 ;  /* 0x0000001e02037230 */ /* 0x001fcc0000000000 */
[----:B------:R-:W0:Y:S02]  /*5af0*/  ATOMS.CAST.SPIN R3, [R0], R2, R3 ;  /* 0x000000020003738d */ /* 0x000e240001800003 */
[----:B0-----:R-:W-:-:S13]  /*5b00*/  ISETP.EQ.U32.AND P0, PT, R3, 0x1, PT ;  /* 0x000000010300780c */ /* 0x001fda0003f02070 */
[----:B------:R-:W-:Y:S05]  /*5b10*/  @!P0 BRA `(.L_x_2511) ;  /* 0xfffffffc00ec8947 */ /* 0x000fea000383ffff */
[----:B------:R-:W-:Y:S05]  /*5b20*/  BRA `(.L_x_2509) ;  /* 0x00000000000c7947 */ /* 0x000fea0003800000 */
.L_x_2510:
[----:B------:R-:W2:Y:S02]  /*5b30*/  LD.E R0, desc[UR6][R4.64] ;  /* 0x0000000604007980 */ /* 0x000ea4000c101900 */
[----:B--2---:R-:W-:-:S05]  /*5b40*/  IADD3 R3, R30, R0, RZ ;  /* 0x000000001e037210 */ /* 0x004fca0007ffe0ff */
[----:B------:R0:W-:Y:S02]  /*5b50*/  ST.E desc[UR6][R4.64], R3 ;  /* 0x0000000304007985 */ /* 0x0001e4000c101906 */
.L_x_2509:
[----:B------:R-:W-:Y:S05]  /*5b60*/  BSYNC B0 ;  /* 0x0000000000007941 */ /* 0x000fea0003800000 */
.L_x_2508:
[----:B------:R1:W-:Y:S02]  /*5b70*/  ATOM.E.ADD.F16x2.RN.STRONG.GPU P0, RZ, desc[UR6][R4.64+0x4], R29 ;  /* 0x0000041d04ff79a2 */ /* 0x0003e4000810e1c6 */
[----:B-1----:R-:W-:Y:S05]  /*5b80*/  @P0 EXIT ;  /* 0x000000000000094d */ /* 0x002fea0003800000 */
[----:B------:R-:W1:Y:S02]  /*5b90*/  QSPC.E.S P0, RZ, [R4+0x4] ;  /* 0x0000040004ff73aa */ /* 0x000e640000000500 */
[----:B-1----:R-:W-:Y:S05]  /*5ba0*/  @!P0 BRA `(.L_x_2512) ;  /* 0x0000000000208947 */ /* 0x002fea0003800000 */
[----:B------:R-:W-:-:S04]  /*5bb0*/  MOV R2, R4 ;  /* 0x0000000400027202 */ /* 0x000fc80000000f00 */
[----:B------:R-:W-:-:S07]  /*5bc0*/  MOV R0, R2 ;  /* 0x0000000200007202 */ /* 0x000fce0000000f00 */
.L_x_2513:
[----:B------:R-:W0:Y:S02]  /*5bd0*/  LDS R2, [R0+0x4] ;  /* 0x0000040000027984 */ /* 0x000e240000000800 */
[----:B0-----:R-:W-:-:S10]  /*5be0*/  HFMA2.MMA R3, R2, 1, 1, R29 ;  /* 0x3c003c0002037835 */ /* 0x001fd4000000001d */
[----:B------:R-:W0:Y:S02]  /*5bf0*/  ATOMS.CAST.SPIN R3, [R0+0x4], R2, R3 ;  /* 0x000004020003738d */ /* 0x000e240001800003 */
[----:B0-----:R-:W-:-:S13]  /*5c00*/  ISETP.EQ.U32.AND P0, PT, R3, 0x1, PT ;  /* 0x000000010300780c */ /* 0x001fda0003f02070 */
[----:B------:R-:W-:Y:S05]  /*5c10*/  @!P0 BRA `(.L_x_2513) ;  /* 0xfffffffc00ec8947 */ /* 0x000fea000383ffff */
[----:B------:R-:W-:Y:S05]  /*5c20*/  EXIT ;  /* 0x000000000000794d */ /* 0x000fea0003800000 */
.L_x_2512:
[----:B------:R-:W0:Y:S02]  /*5c30*/  LD.E R0, desc[UR6][R4.64+0x4] ;  /* 0x0000040604007980 */ /* 0x000e24000c101900 */
[----:B0-----:R-:W-:-:S05]  /*5c40*/  IADD3 R3, R29, R0, RZ ;  /* 0x000000001d037210 */ /* 0x001fca0007ffe0ff */
[----:B------:R-:W-:Y:S01]  /*5c50*/  ST.E desc[UR6][R4.64+0x4], R3 ;  /* 0x0000040304007985 */ /* 0x000fe2000c101906 */
[----:B------:R-:W-:Y:S05]  /*5c60*/  EXIT ;  /* 0x000000000000794d */ /* 0x000fea0003800000 */
.L_x_2514:
        /* <DEDUP_REMOVED lines=9> */
.L_x_5214:


//--------------------- .text._Z23gemm_half_q_half_kernelILi3ELi38ELb1ELb0ELi64EEvPK6__halfPKjS4_S2_PS0_iiiiPKtS7_iiiiiibS2_i --------------------------
	.section	.text._Z23gemm_half_q_half_kernelILi3ELi38ELb1ELb0ELi64EEvPK6__halfPKjS4_S2_PS0_iiiiPKtS7_iiiiiibS2_i,"ax",@progbits
	.align	128
        .global         _Z23gemm_half_q_half_kernelILi3ELi38ELb1ELb0ELi64EEvPK6__halfPKjS4_S2_PS0_iiiiPKtS7_iiiiiibS2_i
        .type           _Z23gemm_half_q_half_kernelILi3ELi38ELb1ELb0ELi64EEvPK6__halfPKjS4_S2_PS0_iiiiPKtS7_iiiiiibS2_i,@function
        .size           _Z23gemm_half_q_half_kernelILi3ELi38ELb1ELb0ELi64EEvPK6__halfPKjS4_S2_PS0_iiiiPKtS7_iiiiiibS2_i,(.L_x_5215 - _Z23gemm_half_q_half_kernelILi3ELi38ELb1ELb0ELi64EEvPK6__halfPKjS4_S2_PS0_iiiiPKtS7_iiiiiibS2_i)
        .other          _Z23gemm_half_q_half_kernelILi3ELi38ELb1ELb0ELi64EEvPK6__halfPKjS4_S2_PS0_iiiiPKtS7_iiiiiibS2_i,@"STO_CUDA_ENTRY STV_DEFAULT"
_Z23gemm_half_q_half_kernelILi3ELi38ELb1ELb0ELi64EEvPK6__halfPKjS4_S2_PS0_iiiiPKtS7_iiiiiibS2_i:
.text._Z23gemm_half_q_half_kernelILi3ELi38ELb1ELb0ELi64EEvPK6__halfPKjS4_S2_PS0_iiiiPKtS7_iiiiiibS2_i:
        /* <DEDUP_REMOVED lines=37> */
.L_x_2515:
[----:B------:R-:W-:Y:S02]  /*0250*/  PRMT R3, R3, 0x9910, RZ ;  /* 0x0000991003037816 */ /* 0x000fe400000000ff */
[----:B----4-:R-:W-:Y:S02]  /*0260*/  SHF.L.U32 R47, R52, 0x6, RZ ;  /* 0x00000006342f7819 */ /* 0x010fe400000006ff */
[----:B------:R-:W-:Y:S02]  /*0270*/  ISETP.NE.AND P0, PT, R3, RZ, PT ;  /* 0x000000ff0300720c */ /* 0x000fe40003f05270 */
[----:B---3--:R-:W-:-:S11]  /*0280*/  VIADDMNMX R45, R47, 0x40, R4, PT ;  /* 0x000000402f2d7846 */ /* 0x008fd60003800104 */
[----:B------:R-:W-:Y:S05]  /*0290*/  @!P0 EXIT ;  /* 0x000000000000894d */ /* 0x000fea0003800000 */
[----:B0-----:R-:W-:Y:S01]  /*02a0*/  IMAD.IADD R22, R47, 0x1, R2 ;  /* 0x000000012f167824 */ /* 0x001fe200078e0202 */
[----:B--2---:R-:W-:Y:S01]  /*02b0*/  LEA R6, R11, R2, 0x6 ;  /* 0x000000020b067211 */ /* 0x004fe200078e30ff */
[----:B------:R-:W-:Y:S03]  /*02c0*/  BSSY B0, `(.L_x_2516) ;  /* 0x00000b5000007945 */ /* 0x000fe60003800000 */
        /* <DEDUP_REMOVED lines=21> */
.L_x_2520:
[----:B0-----:R-:W-:-:S04]  /*0420*/  IMAD R5, R0, 0x3, R7 ;  /* 0x0000000300057824 */ /* 0x001fc800078e0207 */
[C---:B------:R-:W-:Y:S01]  /*0430*/  IMAD R8, R5.reuse, R4, RZ ;  /* 0x0000000405087224 */ /* 0x040fe200078e02ff */
[C---:B------:R-:W-:Y:S01]  /*0440*/  IADD3 R9, R5.reuse, 0x1, RZ ;  /* 0x0000000105097810 */ /* 0x040fe20007ffe0ff */
[C---:B------:R-:W-:Y:S01]  /*0450*/  VIADD R11, R5.reuse, 0x2 ;  /* 0x00000002050b7836 */ /* 0x040fe20000000000 */
[----:B------:R-:W-:Y:S02]  /*0460*/  IADD3 R13, R5, 0x3, RZ ;  /* 0x00000003050d7810 */ /* 0x000fe40007ffe0ff */
[----:B-----5:R-:W-:Y:S01]  /*0470*/  IADD3 R10, P2, R24, R8, RZ ;  /* 0x00000008180a7210 */ /* 0x020fe20007f5e0ff */
[-C--:B------:R-:W-:Y:S02]  /*0480*/  IMAD R5, R9, R4.reuse, RZ ;  /* 0x0000000409057224 */ /* 0x080fe400078e02ff */
[-C--:B------:R-:W-:Y:S01]  /*0490*/  IMAD R11, R11, R4.reuse, RZ ;  /* 0x000000040b0b7224 */ /* 0x080fe200078e02ff */
[----:B------:R-:W-:Y:S01]  /*04a0*/  LEA.HI.X.SX32 R9, R8, RZ, 0x1, P2 ;  /* 0x000000ff08097211 */ /* 0x000fe200010f0eff */
[----:B------:R-:W-:Y:S01]  /*04b0*/  IMAD R13, R13, R4, RZ ;  /* 0x000000040d0d7224 */ /* 0x000fe200078e02ff */
[----:B------:R-:W-:-:S02]  /*04c0*/  LEA R8, P2, R10, UR4, 0x1 ;  /* 0x000000040a087c11 */ /* 0x000fc4000f8408ff */
[C---:B------:R-:W-:Y:S02]  /*04d0*/  IADD3 R19, P3, R24.reuse, R5, RZ ;  /* 0x0000000518137210 */ /* 0x040fe40007f7e0ff */
[C---:B------:R-:W-:Y:S02]  /*04e0*/  IADD3 R17, P4, R24.reuse, R11, RZ ;  /* 0x0000000b18117210 */ /* 0x040fe40007f9e0ff */
[----:B------:R-:W-:Y:S02]  /*04f0*/  IADD3 R15, P5, R24, R13, RZ ;  /* 0x0000000d180f7210 */ /* 0x000fe40007fbe0ff */
[----:B------:R-:W-:Y:S02]  /*0500*/  LEA.HI.X R9, R10, UR5, R9, 0x1, P2 ;  /* 0x000000050a097c11 */ /* 0x000fe400090f0c09 */
[----:B------:R-:W-:Y:S02]  /*0510*/  LEA.HI.X.SX32 R22, R5, RZ, 0x1, P3 ;  /* 0x000000ff05167211 */ /* 0x000fe400018f0eff */
[----:B------:R-:W-:Y:S01]  /*0520*/  LEA.HI.X.SX32 R20, R11, RZ, 0x1, P4 ;  /* 0x000000ff0b147211 */ /* 0x000fe200020f0eff */
[----:B------:R-:W2:Y:S01]  /*0530*/  LDG.E.U16.CONSTANT R8, desc[UR6][R8.64] ;  /* 0x0000000608087981 */ /* 0x000ea2000c1e9500 */
[----:B------:R-:W-:-:S02]  /*0540*/  LEA.HI.X.SX32 R18, R13, RZ, 0x1, P5 ;  /* 0x000000ff0d127211 */ /* 0x000fc400028f0eff */
[----:B------:R-:W-:Y:S02]  /*0550*/  LEA R10, P2, R19, UR4, 0x1 ;  /* 0x00000004130a7c11 */ /* 0x000fe4000f8408ff */
[----:B------:R-:W-:Y:S02]  /*0560*/  LEA R12, P3, R17, UR4, 0x1 ;  /* 0x00000004110c7c11 */ /* 0x000fe4000f8608ff */
[----:B------:R-:W-:Y:S02]  /*0570*/  LEA R14, P4, R15, UR4, 0x1 ;  /* 0x000000040f0e7c11 */ /* 0x000fe4000f8808ff */
[----:B------:R-:W-:Y:S02]  /*0580*/  LEA.HI.X R11, R19, UR5, R22, 0x1, P2 ;  /* 0x00000005130b7c11 */ /* 0x000fe400090f0c16 */
        /* <DEDUP_REMOVED lines=14> */
.L_x_2519:
[----:B0-----:R-:W-:-:S04]  /*0670*/  IADD3 R5, R46, -R7, RZ ;  /* 0x800000072e057210 */ /* 0x001fc80007ffe0ff */
[----:B------:R-:W-:-:S13]  /*0680*/  ISETP.GT.AND P2, PT, R5, 0x1, PT ;  /* 0x000000010500780c */ /* 0x000fda0003f44270 */
[----:B------:R-:W-:Y:S05]  /*0690*/  @!P2 BRA `(.L_x_2521) ;  /* 0x000000000054a947 */ /* 0x000fea0003800000 */
[----:B------:R-:W-:Y:S01]  /*06a0*/  IMAD R5, R0, 0x3, R7 ;  /* 0x0000000300057824 */ /* 0x000fe200078e0207 */
[----:B------:R-:W-:-:S03]  /*06b0*/  ULDC.64 UR4, c[0x0][0x210] ;  /* 0x0000840000047ab9 */ /* 0x000fc60000000a00 */
[C---:B------:R-:W-:Y:S02]  /*06c0*/  VIADD R9, R5.reuse, 0x1 ;  /* 0x0000000105097836 */ /* 0x040fe40000000000 */
[-C--:B------:R-:W-:Y:S02]  /*06d0*/  IMAD R5, R5, R4.reuse, RZ ;  /* 0x0000000405057224 */ /* 0x080fe400078e02ff */
[----:B------:R-:W-:-:S03]  /*06e0*/  IMAD R9, R9, R4, RZ ;  /* 0x0000000409097224 */ /* 0x000fc600078e02ff */
[C---:B-----5:R-:W-:Y:S02]  /*06f0*/  IADD3 R13, P0, R24.reuse, R5, RZ ;  /* 0x00000005180d7210 */ /* 0x060fe40007f1e0ff */
[----:B------:R-:W-:Y:S02]  /*0700*/  IADD3 R11, P2, R24, R9, RZ ;  /* 0x00000009180b7210 */ /* 0x000fe40007f5e0ff */
[----:B------:R-:W-:Y:S02]  /*0710*/  LEA.HI.X.SX32 R14, R5, RZ, 0x1, P0 ;  /* 0x000000ff050e7211 */ /* 0x000fe400000f0eff */
[----:B------:R-:W-:Y:S02]  /*0720*/  LEA.HI.X.SX32 R12, R9, RZ, 0x1, P2 ;  /* 0x000000ff090c7211 */ /* 0x000fe400010f0eff */
[----:B------:R-:W-:Y:S02]  /*0730*/  LEA R8, P0, R13, UR4, 0x1 ;  /* 0x000000040d087c11 */ /* 0x000fe4000f8008ff */
[----:B------:R-:W-:-:S02]  /*0740*/  LEA R10, P2, R11, UR4, 0x1 ;  /* 0x000000040b0a7c11 */ /* 0x000fc4000f8408ff */
[----:B------:R-:W-:Y:S02]  /*0750*/  LEA.HI.X R9, R13, UR5, R14, 0x1, P0 ;  /* 0x000000050d097c11 */ /* 0x000fe400080f0c0e */
        /* <DEDUP_REMOVED lines=9> */
.L_x_2521:
        /* <DEDUP_REMOVED lines=14> */
.L_x_2518:
[----:B------:R-:W0:Y:S01]  /*08d0*/  S2R R8, SR_CgaCtaId ;  /* 0x0000000000087919 */ /* 0x000e220000008800 */
[----:B------:R-:W-:Y:S02]  /*08e0*/  ISETP.GT.AND P2, PT, R46, 0x3, PT ;  /* 0x000000032e00780c */ /* 0x000fe40003f44270 */
[----:B------:R-:W-:Y:S02]  /*08f0*/  MOV R3, 0x400 ;  /* 0x0000040000037802 */ /* 0x000fe40000000f00 */
[----:B------:R-:W-:Y:S02]  /*0900*/  PLOP3.LUT P0, PT, PT, PT, PT, 0x80, 0x0 ;  /* 0x000000000000781c */ /* 0x000fe40003f0f070 */
[----:B0-----:R-:W-:Y:S01]  /*0910*/  LEA R26, R8, R3, 0x18 ;  /* 0x00000003081a7211 */ /* 0x001fe200078ec0ff */
[----:B------:R-:W-:-:S06]  /*0920*/  IMAD.MOV.U32 R3, RZ, RZ, RZ ;  /* 0x000000ffff037224 */ /* 0x000fcc00078e00ff */
[----:B------:R-:W-:Y:S05]  /*0930*/  @!P2 BRA `(.L_x_2522) ;  /* 0x0000000000a0a947 */ /* 0x000fea0003800000 */
[----:B------:R-:W-:Y:S01]  /*0940*/  PLOP3.LUT P0, PT, PT, PT, PT, 0x8, 0x0 ;  /* 0x000000000000781c */ /* 0x000fe20003f0e170 */
[----:B------:R-:W-:Y:S01]  /*0950*/  ULDC.64 UR4, c[0x0][0x210] ;  /* 0x0000840000047ab9 */ /* 0x000fe20000000a00 */
[----:B------:R-:W-:-:S11]  /*0960*/  IADD3 R28, R46, -0x3, RZ ;  /* 0xfffffffd2e1c7810 */ /* 0x000fd60007ffe0ff */
.L_x_2523:
[----:B0-----:R-:W-:-:S04]  /*0970*/  IMAD R5, R0, 0x3, R3 ;  /* 0x0000000300057824 */ /* 0x001fc800078e0203 */
[CC--:B------:R-:W-:Y:S01]  /*0980*/  IMAD R7, R5.reuse, R4.reuse, RZ ;  /* 0x0000000405077224 */ /* 0x0c0fe200078e02ff */
        /* <DEDUP_REMOVED lines=26> */
[----:B------:R-:W-:-:S05]  /*0b30*/  LEA R5, R3, R26, 0x7 ;  /* 0x0000001a03057211 */ /* 0x000fca00078e38ff */
[----:B------:R-:W-:Y:S01]  /*0b40*/  IMAD R5, R2, 0x2, R5 ;  /* 0x0000000202057824 */ /* 0x000fe200078e0205 */
[----:B------:R-:W-:-:S04]  /*0b50*/  IADD3 R3, R3, 0x4, RZ ;  /* 0x0000000403037810 */ /* 0x000fc80007ffe0ff */
[----:B------:R-:W-:Y:S01]  /*0b60*/  ISETP.GE.AND P2, PT, R3, R28, PT ;  /* 0x0000001c0300720c */ /* 0x000fe20003f46270 */
[----:B--2---:R0:W-:Y:S04]  /*0b70*/  STS.U16 [R5], R8 ;  /* 0x0000000805007388 */ /* 0x0041e80000000400 */
[----:B---3--:R0:W-:Y:S04]  /*0b80*/  STS.U16 [R5+0x100], R12 ;  /* 0x0001000c05007388 */ /* 0x0081e80000000400 */
[----:B----4-:R0:W-:Y:S04]  /*0b90*/  STS.U16 [R5+0x80], R10 ;  /* 0x0000800a05007388 */ /* 0x0101e80000000400 */
[----:B-----5:R0:W-:Y:S01]  /*0ba0*/  STS.U16 [R5+0x180], R14 ;  /* 0x0001800e05007388 */ /* 0x0201e20000000400 */
[----:B------:R-:W-:Y:S05]  /*0bb0*/  @!P2 BRA `(.L_x_2523) ;  /* 0xfffffffc006ca947 */ /* 0x000fea000383ffff */
.L_x_2522:
        /* <DEDUP_REMOVED lines=18> */
[C---:B------:R-:W-:Y:S01]  /*0ce0*/  LEA R5, R3.reuse, R26, 0x7 ;  /* 0x0000001a03057211 */ /* 0x040fe200078e38ff */
[----:B------:R-:W-:Y:S01]  /*0cf0*/  VIADD R3, R3, 0x2 ;  /* 0x0000000203037836 */ /* 0x000fe20000000000 */
[----:B------:R-:W-:Y:S02]  /*0d00*/  PLOP3.LUT P0, PT, PT, PT, PT, 0x8, 0x0 ;  /* 0x000000000000781c */ /* 0x000fe40003f0e170 */
[----:B------:R-:W-:-:S05]  /*0d10*/  LEA R5, R2, R5, 0x1 ;  /* 0x0000000502057211 */ /* 0x000fca00078e08ff */
[----:B--2---:R0:W-:Y:S04]  /*0d20*/  STS.U16 [R5], R8 ;  /* 0x0000000805007388 */ /* 0x0041e80000000400 */
[----:B---3--:R0:W-:Y:S02]  /*0d30*/  STS.U16 [R5+0x80], R10 ;  /* 0x0000800a05007388 */ /* 0x0081e40000000400 */
.L_x_2524:
[----:B------:R-:W-:-:S13]  /*0d40*/  ISETP.LT.OR P0, PT, R3, R46, P0 ;  /* 0x0000002e0300720c */ /* 0x000fda0000701670 */
[----:B------:R-:W-:Y:S05]  /*0d50*/  @!P0 BRA `(.L_x_2517) ;  /* 0x00000000002c8947 */ /* 0x000fea0003800000 */
[----:B0-----:R-:W-:Y:S01]  /*0d60*/  IMAD R5, R0, 0x3, R3 ;  /* 0x0000000300057824 */ /* 0x001fe200078e0203 */
        /* <DEDUP_REMOVED lines=10> */
.L_x_2517:
[----:B------:R-:W-:Y:S05]  /*0e10*/  BSYNC B0 ;  /* 0x0000000000007941 */ /* 0x000fea0003800000 */
.L_x_2516:
        /* <DEDUP_REMOVED lines=17> */
.L_x_2527:
[----:B----4-:R-:W-:Y:S01]  /*0f30*/  IMAD R2, R0, 0x3, R7 ;  /* 0x0000000300027824 */ /* 0x010fe200078e0207 */
[----:B------:R-:W-:-:S03]  /*0f40*/  IADD3 R7, R7, 0x4, RZ ;  /* 0x0000000407077810 */ /* 0x000fc60007ffe0ff */
[C---:B-12---:R-:W-:Y:S01]  /*0f50*/  VIADD R4, R2.reuse, 0x1 ;  /* 0x0000000102047836 */ /* 0x046fe20000000000 */
[C---:B0-----:R-:W-:Y:S01]  /*0f60*/  IADD3 R8, R2.reuse, 0x2, RZ ;  /* 0x0000000202087810 */ /* 0x041fe20007ffe0ff */
[CCC-:B------:R-:W-:Y:S01]  /*0f70*/  IMAD R3, R2.reuse, R43.reuse, R6.reuse ;  /* 0x0000002b02037224 */ /* 0x1c0fe200078e0206 */
[----:B------:R-:W-:Y:S01]  /*0f80*/  IADD3 R10, R2, 0x3, RZ ;  /* 0x00000003020a7810 */ /* 0x000fe20007ffe0ff */
[-CC-:B------:R-:W-:Y:S01]  /*0f90*/  IMAD R5, R4, R43.reuse, R6.reuse ;  /* 0x0000002b04057224 */ /* 0x180fe200078e0206 */
[----:B------:R-:W-:Y:S01]  /*0fa0*/  ISETP.GE.AND P2, PT, R7, R14, PT ;  /* 0x0000000e0700720c */ /* 0x000fe20003f46270 */
[-CC-:B------:R-:W-:Y:S02]  /*0fb0*/  IMAD R9, R8, R43.reuse, R6.reuse ;  /* 0x0000002b08097224 */ /* 0x180fe400078e0206 */
        /* <DEDUP_REMOVED lines=10> */
.L_x_2526:
[----:B----4-:R-:W-:-:S04]  /*1060*/  IADD3 R2, R46, -R7, RZ ;  /* 0x800000072e027210 */ /* 0x010fc80007ffe0ff */
[----:B------:R-:W-:-:S13]  /*1070*/  ISETP.GT.AND P2, PT, R2, 0x1, PT ;  /* 0x000000010200780c */ /* 0x000fda0003f44270 */
[----:B------:R-:W-:Y:S05]  /*1080*/  @!P2 BRA `(.L_x_2528) ;  /* 0x00000000002ca947 */ /* 0x000fea0003800000 */
[----:B012---:R-:W0:Y:S01]  /*1090*/  LDC.64 R4, c[0x0][0x230] ;  /* 0x00008c00ff047b82 */ /* 0x007e220000000a00 */
[----:B------:R-:W-:Y:S01]  /*10a0*/  IMAD R2, R0, 0x3, R7 ;  /* 0x0000000300027824 */ /* 0x000fe200078e0207 */
[----:B------:R-:W-:Y:S01]  /*10b0*/  PLOP3.LUT P0, PT, PT, PT, PT, 0x8, 0x0 ;  /* 0x000000000000781c */ /* 0x000fe20003f0e170 */
[----:B------:R-:W-:Y:S02]  /*10c0*/  VIADD R7, R7, 0x2 ;  /* 0x0000000207077836 */ /* 0x000fe40000000000 */
[C---:B------:R-:W-:Y:S01]  /*10d0*/  IMAD R3, R2.reuse, R43, R6 ;  /* 0x0000002b02037224 */ /* 0x040fe200078e0206 */
[----:B------:R-:W-:-:S05]  /*10e0*/  IADD3 R8, R2, 0x1, RZ ;  /* 0x0000000102087810 */ /* 0x000fca0007ffe0ff */
[----:B------:R-:W-:Y:S02]  /*10f0*/  IMAD R9, R8, R43, R6 ;  /* 0x0000002b08097224 */ /* 0x000fe400078e0206 */
[----:B0-----:R-:W-:-:S04]  /*1100*/  IMAD.WIDE R2, R3, 0x2, R4 ;  /* 0x0000000203027825 */ /* 0x001fc800078e0204 */
[----:B------:R-:W-:Y:S01]  /*1110*/  IMAD.WIDE R4, R9, 0x2, R4 ;  /* 0x0000000209047825 */ /* 0x000fe200078e0204 */
[----:B------:R3:W-:Y:S04]  /*1120*/  STG.E.64 desc[UR6][R2.64], RZ ;  /* 0x000000ff02007986 */ /* 0x0007e8000c101b06 */
[----:B------:R3:W-:Y:S02]  /*1130*/  STG.E.64 desc[UR6][R4.64], RZ ;  /* 0x000000ff04007986 */ /* 0x0007e4000c101b06 */
.L_x_2528:
[----:B------:R-:W-:-:S13]  /*1140*/  ISETP.LT.OR P0, PT, R7, R46, P0 ;  /* 0x0000002e0700720c */ /* 0x000fda0000701670 */
[----:B-123--:R-:W1:Y:S01]  /*1150*/  @P0 LDC.64 R2, c[0x0][0x230] ;  /* 0x00008c00ff020b82 */ /* 0x00ee620000000a00 */
[----:B------:R-:W-:-:S04]  /*1160*/  @P0 IMAD R0, R0, 0x3, R7 ;  /* 0x0000000300000824 */ /* 0x000fc800078e0207 */
[----:B0-----:R-:W-:-:S04]  /*1170*/  @P0 IMAD R5, R0, R43, R6 ;  /* 0x0000002b00050224 */ /* 0x001fc800078e0206 */
[----:B-1----:R-:W-:-:S05]  /*1180*/  @P0 IMAD.WIDE R2, R5, 0x2, R2 ;  /* 0x0000000205020825 */ /* 0x002fca00078e0202 */
[----:B------:R3:W-:Y:S02]  /*1190*/  @P0 STG.E.64 desc[UR6][R2.64], RZ ;  /* 0x000000ff02000986 */ /* 0x0007e4000c101b06 */
.L_x_2525:
        /* <DEDUP_REMOVED lines=15> */
.L_x_2530:
        /* <DEDUP_REMOVED lines=17> */
[--C-:B------:R-:W-:Y:S01]  /*13a0*/  SHF.R.U32.HI R2, RZ, 0xc, R15.reuse ;  /* 0x0000000cff027819 */ /* 0x100fe2000001160f */
[----:B------:R-:W-:Y:S01]  /*13b0*/  VIADD R16, R16, 0x1 ;  /* 0x0000000110107836 */ /* 0x000fe20000000000 */
[----:B------:R-:W-:Y:S02]  /*13c0*/  SHF.R.U32.HI R15, RZ, 0x8, R15 ;  /* 0x00000008ff0f7819 */ /* 0x000fe4000001160f */
[----:B------:R-:W-:Y:S01]  /*13d0*/  LOP3.LUT R17, R17, 0xf, RZ, 0xc0, !PT ;  /* 0x0000000f11117812 */ /* 0x000fe200078ec0ff */
[----:B------:R-:W-:Y:S01]  /*13e0*/  IMAD R16, R16, R16, RZ ;  /* 0x0000001010107224 */ /* 0x000fe200078e02ff */
[----:B------:R-:W-:-:S02]  /*13f0*/  LOP3.LUT R15, R15, 0xf, RZ, 0xc0, !PT ;  /* 0x0000000f0f0f7812 */ /* 0x000fc400078ec0ff */
[----:B------:R-:W-:Y:S02]  /*1400*/  LOP3.LUT R2, R2, 0xf, RZ, 0xc0, !PT ;  /* 0x0000000f02027812 */ /* 0x000fe400078ec0ff */
[----:B------:R-:W-:Y:S01]  /*1410*/  IADD3 R17, R17, 0x1, RZ ;  /* 0x0000000111117810 */ /* 0x000fe20007ffe0ff */
[----:B------:R-:W-:Y:S01]  /*1420*/  I2F.F16 R16, R16 ;  /* 0x0000001000107306 */ /* 0x000fe20000200c00 */
[----:B------:R-:W-:Y:S02]  /*1430*/  IADD3 R15, R15, 0x1, RZ ;  /* 0x000000010f0f7810 */ /* 0x000fe40007ffe0ff */
[----:B------:R-:W-:Y:S01]  /*1440*/  IADD3 R2, R2, 0x1, RZ ;  /* 0x0000000102027810 */ /* 0x000fe20007ffe0ff */
[----:B------:R-:W-:Y:S02]  /*1450*/  IMAD R17, R17, R17, RZ ;  /* 0x0000001111117224 */ /* 0x000fe400078e02ff */
[----:B------:R-:W-:Y:S02]  /*1460*/  IMAD R15, R15, R15, RZ ;  /* 0x0000000f0f0f7224 */ /* 0x000fe400078e02ff */
[----:B0-----:R-:W-:-:S02]  /*1470*/  IMAD R5, R2, R2, RZ ;  /* 0x0000000202057224 */ /* 0x001fc400078e02ff */
[----:B------:R-:W0:Y:S01]  /*1480*/  I2F.F16 R17, R17 ;  /* 0x0000001100117306 */ /* 0x000e220000200c00 */
[----:B----4-:R-:W-:-:S04]  /*1490*/  IADD3 R14, R9, R14, RZ ;  /* 0x0000000e090e7210 */ /* 0x010fc80007ffe0ff */
[----:B------:R-:W-:-:S03]  /*14a0*/  ISETP.GE.AND P2, PT, R14, R45, PT ;  /* 0x0000002d0e00720c */ /* 0x000fc60003f46270 */
[----:B------:R-:W-:Y:S01]  /*14b0*/  I2F.F16 R2, R5 ;  /* 0x0000000500027306 */ /* 0x000fe20000200c00 */
[----:B0-----:R-:W-:-:S07]  /*14c0*/  PRMT R17, R16, 0x5410, R17 ;  /* 0x0000541010117816 */ /* 0x001fce0000000011 */
[----:B------:R-:W0:Y:S02]  /*14d0*/  I2F.F16 R15, R15 ;  /* 0x0000000f000f7306 */ /* 0x000e240000200c00 */
[----:B0-----:R-:W-:Y:S01]  /*14e0*/  PRMT R3, R15, 0x5410, R2 ;  /* 0x000054100f037816 */ /* 0x001fe20000000002 */
[----:B---3--:R-:W-:-:S04]  /*14f0*/  HMUL2 R2, R17, R4.H0_H0 ;  /* 0x2000000411027232 */ /* 0x008fc80000000000 */
[----:B------:R-:W-:Y:S01]  /*1500*/  HMUL2 R3, R3, R4.H0_H0 ;  /* 0x2000000403037232 */ /* 0x000fe20000000000 */
[C---:B------:R-:W-:Y:S01]  /*1510*/  LEA R4, R13.reuse, R1, 0x3 ;  /* 0x000000010d047211 */ /* 0x040fe200078e18ff */
[----:B------:R-:W-:-:S04]  /*1520*/  VIADD R13, R13, 0x1 ;  /* 0x000000010d0d7836 */ /* 0x000fc80000000000 */
[----:B------:R0:W-:Y:S01]  /*1530*/  STL.64 [R4], R2 ;  /* 0x0000000204007387 */ /* 0x0001e20000100a00 */
[----:B------:R-:W-:Y:S05]  /*1540*/  @!P2 BRA `(.L_x_2530) ;  /* 0xfffffffc0050a947 */ /* 0x000fea000383ffff */
.L_x_2529:
[----:B------:R1:W5:Y:S01]  /*1550*/  LDL.64 R96, [R1] ;  /* 0x0000000001607983 */ /* 0x0003620000100a00 */
[----:B0-----:R-:W0:Y:S01]  /*1560*/  LDC R2, c[0x0][0x25c] ;  /* 0x00009700ff027b82 */ /* 0x001e220000000800 */
        /* <DEDUP_REMOVED lines=9> */
[----:B------:R-:W-:Y:S02]  /*1600*/  ISETP.GT.AND P6, PT, R47, UR8, PT ;  /* 0x000000082f007c0c */ /* 0x000fe4000bfc4270 */
[----:B------:R-:W-:Y:S01]  /*1610*/  LEA.HI R10, R3, R0, RZ, 0x5 ;  /* 0x00000000030a7211 */ /* 0x000fe200078f28ff */
[----:B------:R-:W-:Y:S01]  /*1620*/  HFMA2.MMA R0, -RZ, RZ, 0, 0 ;  /* 0x00000000ff007435 */ /* 0x000fe200000001ff */
[----:B------:R-:W-:Y:S02]  /*1630*/  MOV R7, RZ ;  /* 0x000000ff00077202 */ /* 0x000fe40000000f00 */
        /* <DEDUP_REMOVED lines=11> */
.L_x_2531:
[----:B------:R-:W-:Y:S05]  /*16f0*/  @!P3 BRA `(.L_x_2532) ;  /* 0x00000000001cb947 */ /* 0x000fea0003800000 */
[----:B------:R-:W0:Y:S02]  /*1700*/  LDC R0, c[0x0][0x260] ;  /* 0x00009800ff007b82 */ /* 0x000e240000000800 */
[----:B0-----:R-:W-:-:S05]  /*1710*/  VIMNMX R5, R47, R0, PT ;  /* 0x000000002f057248 */ /* 0x001fca0003fe0100 */
[----:B------:R-:W-:-:S05]  /*1720*/  IMAD.IADD R5, R5, 0x1, -R2 ;  /* 0x0000000105057824 */ /* 0x000fca00078e0a02 */
[----:B------:R-:W-:-:S04]  /*1730*/  SHF.R.S32.HI R0, RZ, 0x1f, R5 ;  /* 0x0000001fff007819 */ /* 0x000fc80000011405 */
[----:B------:R-:W-:-:S04]  /*1740*/  LEA.HI R0, R0, R5, RZ, 0x5 ;  /* 0x0000000500007211 */ /* 0x000fc800078f28ff */
[----:B------:R-:W-:-:S05]  /*1750*/  SHF.R.S32.HI R0, RZ, 0x5, R0 ;  /* 0x00000005ff007819 */ /* 0x000fca0000011400 */
[----:B------:R-:W-:-:S07]  /*1760*/  IMAD R0, R0, 0x5, RZ ;  /* 0x0000000500007824 */ /* 0x000fce00078e02ff */
.L_x_2532:
        /* <DEDUP_REMOVED lines=8> */
.L_x_2533:
        /* <DEDUP_REMOVED lines=8> */
.L_x_2534:
        /* <DEDUP_REMOVED lines=8> */
[----:B------:R-:W-:-:S05]  /*18f0*/  SHF.R.S32.HI R5, RZ, 0x5, R5 ;  /* 0x00000005ff057819 */ /* 0x000fca0000011405 */
[----:B------:R-:W-:-:S07]  /*1900*/  IMAD.SHL.U32 R4, R5, 0x2, RZ ;  /* 0x0000000205047824 */ /* 0x000fce00078e00ff */
.L_x_2535:
        /* <DEDUP_REMOVED lines=29> */
.L_x_2543:
[----:B------:R-:W-:-:S13]  /*1ae0*/  ISETP.NE.AND P0, PT, R47, R36, PT ;  /* 0x000000242f00720c */ /* 0x000fda0003f05270 */
[----:B------:R-:W1:Y:S01]  /*1af0*/  @!P0 LDC.64 R2, c[0x0][0x248] ;  /* 0x00009200ff028b82 */ /* 0x000e620000000a00 */
[----:B------:R-:W-:Y:S01]  /*1b00*/  @!P0 VIADD R44, R44, 0x1 ;  /* 0x000000012c2c8836 */ /* 0x000fe20000000000 */
[----:B------:R-:W-:-:S04]  /*1b10*/  @!P0 SHF.L.U32 R5, R47, 0x1, RZ ;  /* 0x000000012f058819 */ /* 0x000fc800000006ff */
[----:B------:R-:W-:-:S06]  /*1b20*/  @!P0 LEA R8, R44, R1, 0x3 ;  /* 0x000000012c088211 */ /* 0x000fcc00078e18ff */
[----:B------:R-:W2:Y:S01]  /*1b30*/  @!P0 LDL.64 R8, [R8] ;  /* 0x0000000008088983 */ /* 0x000ea20000100a00 */
[----:B-1----:R-:W-:-:S05]  /*1b40*/  @!P0 IMAD.WIDE R2, R5, 0x2, R2 ;  /* 0x0000000205028825 */ /* 0x002fca00078e0202 */
[----:B------:R1:W3:Y:S02]  /*1b50*/  @!P0 LDG.E.U16.CONSTANT R10, desc[UR6][R2.64+0x2] ;  /* 0x00000206020a8981 */ /* 0x0002e4000c1e9500 */
[----:B-1----:R-:W-:Y:S02]  /*1b60*/  MOV R2, R12 ;  /* 0x0000000c00027202 */ /* 0x002fe40000000f00 */
[----:B------:R-:W-:-:S05]  /*1b70*/  MOV R3, R13 ;  /* 0x0000000d00037202 */ /* 0x000fca0000000f00 */
[----:B------:R1:W5:Y:S01]  /*1b80*/  LDG.E.128.CONSTANT R4, desc[UR6][R2.64] ;  /* 0x0000000602047981 */ /* 0x000362000c1e9d00 */
[----:B--2---:R-:W-:Y:S02]  /*1b90*/  @!P0 PRMT R0, R8, 0x7610, R0 ;  /* 0x0000761008008816 */ /* 0x004fe40000000000 */
[----:B------:R-:W-:Y:S02]  /*1ba0*/  @!P0 PRMT R97, R9, 0x7610, R97 ;  /* 0x0000761009618816 */ /* 0x000fe40000000061 */
[----:B------:R-:W-:Y:S02]  /*1bb0*/  @!P0 PRMT R0, R0, 0x7610, R8 ;  /* 0x0000761000008816 */ /* 0x000fe40000000008 */
[----:B------:R-:W-:Y:S02]  /*1bc0*/  @!P0 PRMT R97, R97, 0x7610, R9 ;  /* 0x0000761061618816 */ /* 0x000fe40000000009 */
[----:B---3--:R-:W-:Y:S01]  /*1bd0*/  @!P0 IADD3 R36, R10, R47, RZ ;  /* 0x0000002f0a248210 */ /* 0x008fe20007ffe0ff */
        /* <DEDUP_REMOVED lines=8> */
[----:B------:R-:W-:Y:S02]  /*1c60*/  SHF.R.U32.HI R17, RZ, 0xc, R4 ;  /* 0x0000000cff117819 */ /* 0x000fe40000011604 */
[----:B------:R-:W-:Y:S02]  /*1c70*/  PRMT R5, R49, 0x9910, RZ ;  /* 0x0000991031057816 */ /* 0x000fe400000000ff */
        /* <DEDUP_REMOVED lines=17> */
[----:B------:R-:W-:-:S02]  /*1d90*/  ISETP.GE.AND P2, PT, R46, 0x2, PT ;  /* 0x000000022e00780c */ /* 0x000fc40003f46270 */
[--C-:B---3--:R-:W-:Y:S02]  /*1da0*/  SHF.R.U32.HI R28, RZ, 0x8, R10.reuse ;  /* 0x00000008ff1c7819 */ /* 0x108fe4000001160a */
[--C-:B------:R-:W-:Y:S02]  /*1db0*/  SHF.R.U32.HI R34, RZ, 0xa, R10.reuse ;  /* 0x0000000aff227819 */ /* 0x100fe4000001160a */
[----:B------:R-:W-:Y:S02]  /*1dc0*/  LOP3.LUT R31, R10, 0x3f003f, RZ, 0xc0, !PT ;  /* 0x003f003f0a1f7812 */ /* 0x000fe400078ec0ff */
[----:B------:R-:W-:Y:S02]  /*1dd0*/  SHF.R.U32.HI R32, RZ, 0x6, R10 ;  /* 0x00000006ff207819 */ /* 0x000fe4000001160a */
[----:B------:R-:W-:Y:S02]  /*1de0*/  SHF.R.U32.HI R5, RZ, 0x8, R8 ;  /* 0x00000008ff057819 */ /* 0x000fe40000011608 */
[----:B------:R-:W-:-:S02]  /*1df0*/  SHF.R.U32.HI R7, RZ, 0x8, R9 ;  /* 0x00000008ff077819 */ /* 0x000fc40000011609 */
[--C-:B------:R-:W-:Y:S02]  /*1e00*/  SHF.R.U32.HI R10, RZ, 0x8, R11.reuse ;  /* 0x00000008ff0a7819 */ /* 0x100fe4000001160b */
[--C-:B------:R-:W-:Y:S02]  /*1e10*/  SHF.R.U32.HI R60, RZ, 0xa, R11.reuse ;  /* 0x0000000aff3c7819 */ /* 0x100fe4000001160b */
[----:B------:R-:W-:Y:S02]  /*1e20*/  LOP3.LUT R57, R11, 0x3f003f, RZ, 0xc0, !PT ;  /* 0x003f003f0b397812 */ /* 0x000fe400078ec0ff */
[----:B------:R-:W-:Y:S02]  /*1e30*/  SHF.R.U32.HI R58, RZ, 0x6, R11 ;  /* 0x00000006ff3a7819 */ /* 0x000fe4000001160b */
[----:B------:R-:W-:Y:S02]  /*1e40*/  SHF.R.U32.HI R24, RZ, 0xa, R9 ;  /* 0x0000000aff187819 */ /* 0x000fe40000011609 */
[----:B------:R-:W-:-:S02]  /*1e50*/  LOP3.LUT R23, R9, 0x3f003f, RZ, 0xc0, !PT ;  /* 0x003f003f09177812 */ /* 0x000fc400078ec0ff */
[----:B------:R-:W-:Y:S02]  /*1e60*/  SHF.R.U32.HI R26, RZ, 0x6, R9 ;  /* 0x00000006ff1a7819 */ /* 0x000fe40000011609 */
[----:B------:R-:W-:Y:S02]  /*1e70*/  LOP3.LUT R11, R27, 0xf000f, RZ, 0xc0, !PT ;  /* 0x000f000f1b0b7812 */ /* 0x000fe400078ec0ff */
[----:B------:R-:W-:Y:S02]  /*1e80*/  LOP3.LUT R9, R6, 0x300030, R5, 0xf8, !PT ;  /* 0x0030003006097812 */ /* 0x000fe400078ef805 */
[----:B------:R-:W-:Y:S02]  /*1e90*/  LOP3.LUT R27, R22, 0x300030, R7, 0xf8, !PT ;  /* 0x00300030161b7812 */ /* 0x000fe400078ef807 */
[----:B------:R-:W-:Y:S02]  /*1ea0*/  LOP3.LUT R59, R17, 0x300030, R10, 0xf8, !PT ;  /* 0x00300030113b7812 */ /* 0x000fe400078ef80a */
[----:B--2---:R-:W-:-:S02]  /*1eb0*/  SHF.R.U32.HI R7, RZ, 0xc, R12 ;  /* 0x0000000cff077819 */ /* 0x004fc4000001160c */
[----:B------:R-:W-:Y:S02]  /*1ec0*/  LOP3.LUT R5, R12, 0x3f003f, RZ, 0xc0, !PT ;  /* 0x003f003f0c057812 */ /* 0x000fe400078ec0ff */
[----:B------:R-:W-:Y:S02]  /*1ed0*/  SHF.R.U32.HI R6, RZ, 0x6, R12 ;  /* 0x00000006ff067819 */ /* 0x000fe4000001160c */
[--C-:B------:R-:W-:Y:S02]  /*1ee0*/  SHF.R.U32.HI R17, RZ, 0xc, R14.reuse ;  /* 0x0000000cff117819 */ /* 0x100fe4000001160e */
[----:B------:R-:W-:Y:S02]  /*1ef0*/  LOP3.LUT R22, R14, 0x3f003f, RZ, 0xc0, !PT ;  /* 0x003f003f0e167812 */ /* 0x000fe400078ec0ff */
[----:B------:R-:W-:Y:S02]  /*1f00*/  SHF.R.U32.HI R30, RZ, 0x6, R14 ;  /* 0x00000006ff1e7819 */ /* 0x000fe4000001160e */
[----:B------:R-:W-:-:S02]  /*1f10*/  SHF.R.U32.HI R12, RZ, 0xc, R13 ;  /* 0x0000000cff0c7819 */ /* 0x000fc4000001160d */
[----:B------:R-:W-:Y:S02]  /*1f20*/  SHF.R.U32.HI R14, RZ, 0xc, R15 ;  /* 0x0000000cff0e7819 */ /* 0x000fe4000001160f */
[----:B------:R-:W-:Y:S02]  /*1f30*/  LOP3.LUT R33, R11, 0x300030, R28, 0xf8, !PT ;  /* 0x003000300b217812 */ /* 0x000fe400078ef81c */
        /* <DEDUP_REMOVED lines=129> */
.L_x_2538:
        /* <DEDUP_REMOVED lines=49> */
.L_x_2539:
        /* <DEDUP_REMOVED lines=43> */
.L_x_2537:
        /* <DEDUP_REMOVED lines=17> */
[--C-:B------:R-:W-:Y:S02]  /*2e20*/  SHF.R.U32.HI R32, RZ, 0xc, R7.reuse ;  /* 0x0000000cff207819 */ /* 0x100fe40000011607 */
[----:B------:R-:W-:Y:S02]  /*2e30*/  LOP3.LUT R34, R7, 0x3f003f, RZ, 0xc0, !PT ;  /* 0x003f003f07227812 */ /* 0x000fe400078ec0ff */
[----:B------:R-:W-:-:S02]  /*2e40*/  SHF.R.U32.HI R35, RZ, 0x6, R7 ;  /* 0x00000006ff237819 */ /* 0x000fc40000011607 */
[----:B----4-:R-:W-:Y:S02]  /*2e50*/  SHF.R.U32.HI R5, RZ, 0x8, R8 ;  /* 0x00000008ff057819 */ /* 0x010fe40000011608 */
[----:B------:R-:W-:Y:S02]  /*2e60*/  SHF.R.U32.HI R7, RZ, 0x8, R9 ;  /* 0x00000008ff077819 */ /* 0x000fe40000011609 */
[----:B------:R-:W-:Y:S02]  /*2e70*/  LOP3.LUT R6, R19, 0xf000f, RZ, 0xc0, !PT ;  /* 0x000f000f13067812 */ /* 0x000fe400078ec0ff */
[----:B------:R-:W-:Y:S02]  /*2e80*/  LOP3.LUT R22, R22, 0xf000f, RZ, 0xc0, !PT ;  /* 0x000f000f16167812 */ /* 0x000fe400078ec0ff */
[--C-:B------:R-:W-:Y:S02]  /*2e90*/  SHF.R.U32.HI R29, RZ, 0x8, R10.reuse ;  /* 0x00000008ff1d7819 */ /* 0x100fe4000001160a */
[----:B------:R-:W-:-:S02]  /*2ea0*/  SHF.R.U32.HI R33, RZ, 0xa, R10 ;  /* 0x0000000aff217819 */ /* 0x000fc4000001160a */
[----:B------:R-:W-:Y:S02]  /*2eb0*/  LOP3.LUT R30, R10, 0x3f003f, RZ, 0xc0, !PT ;  /* 0x003f003f0a1e7812 */ /* 0x000fe400078ec0ff */
[----:B------:R-:W-:Y:S02]  /*2ec0*/  SHF.R.U32.HI R31, RZ, 0x6, R10 ;  /* 0x00000006ff1f7819 */ /* 0x000fe4000001160a */
[----:B------:R-:W-:Y:S02]  /*2ed0*/  LOP3.LUT R10, R27, 0xf000f, RZ, 0xc0, !PT ;  /* 0x000f000f1b0a7812 */ /* 0x000fe400078ec0ff */
[--C-:B------:R-:W-:Y:S02]  /*2ee0*/  SHF.R.U32.HI R24, RZ, 0xa, R9.reuse ;  /* 0x0000000aff187819 */ /* 0x100fe40000011609 */
[----:B------:R-:W-:Y:S02]  /*2ef0*/  LOP3.LUT R23, R9, 0x3f003f, RZ, 0xc0, !PT ;  /* 0x003f003f09177812 */ /* 0x000fe400078ec0ff */
[----:B------:R-:W-:-:S02]  /*2f00*/  SHF.R.U32.HI R26, RZ, 0x6, R9 ;  /* 0x00000006ff1a7819 */ /* 0x000fc40000011609 */
[----:B------:R-:W-:Y:S02]  /*2f10*/  LOP3.LUT R9, R6, 0x300030, R5, 0xf8, !PT ;  /* 0x0030003006097812 */ /* 0x000fe400078ef805 */
[----:B------:R-:W-:Y:S02]  /*2f20*/  LOP3.LUT R27, R22, 0x300030, R7, 0xf8, !PT ;  /* 0x00300030161b7812 */ /* 0x000fe400078ef807 */
[--C-:B------:R-:W-:Y:S02]  /*2f30*/  SHF.R.U32.HI R53, RZ, 0x8, R11.reuse ;  /* 0x00000008ff357819 */ /* 0x100fe4000001160b */
[--C-:B------:R-:W-:Y:S02]  /*2f40*/  SHF.R.U32.HI R56, RZ, 0xa, R11.reuse ;  /* 0x0000000aff387819 */ /* 0x100fe4000001160b */
[----:B------:R-:W-:Y:S02]  /*2f50*/  LOP3.LUT R55, R11, 0x3f003f, RZ, 0xc0, !PT ;  /* 0x003f003f0b377812 */ /* 0x000fe400078ec0ff */
[----:B------:R-:W-:-:S02]  /*2f60*/  SHF.R.U32.HI R57, RZ, 0x6, R11 ;  /* 0x00000006ff397819 */ /* 0x000fc4000001160b */
[----:B------:R-:W-:Y:S02]  /*2f70*/  LOP3.LUT R54, R32, 0xf000f, RZ, 0xc0, !PT ;  /* 0x000f000f20367812 */ /* 0x000fe400078ec0ff */
[--C-:B---3--:R-:W-:Y:S02]  /*2f80*/  SHF.R.U32.HI R7, RZ, 0xc, R12.reuse ;  /* 0x0000000cff077819 */ /* 0x108fe4000001160c */
[----:B------:R-:W-:Y:S02]  /*2f90*/  LOP3.LUT R5, R12, 0x3f003f, RZ, 0xc0, !PT ;  /* 0x003f003f0c057812 */ /* 0x000fe400078ec0ff */
[----:B------:R-:W-:Y:S02]  /*2fa0*/  SHF.R.U32.HI R6, RZ, 0x6, R12 ;  /* 0x00000006ff067819 */ /* 0x000fe4000001160c */
[----:B------:R-:W-:Y:S02]  /*2fb0*/  LOP3.LUT R32, R10, 0x300030, R29, 0xf8, !PT ;  /* 0x003000300a207812 */ /* 0x000fe400078ef81d */
        /* <DEDUP_REMOVED lines=8> */
[----:B------:R-:W-:Y:S02]  /*3040*/  LOP3.LUT R7, R12, 0xf000f, RZ, 0xc0, !PT ;  /* 0x000f000f0c077812 */ /* 0x000fe400078ec0ff */
[----:B------:R-:W-:Y:S02]  /*3050*/  LOP3.LUT R58, R54, 0x300030, R53, 0xf8, !PT ;  /* 0x00300030363a7812 */ /* 0x000fe400078ef835 */
        /* <DEDUP_REMOVED lines=132> */
.L_x_2541:
        /* <DEDUP_REMOVED lines=49> */
.L_x_2542:
        /* <DEDUP_REMOVED lines=43> */
.L_x_2540:
[----:B-----5:R-:W-:Y:S01]  /*3e60*/  LEA R4, R52, 0x40, 0x6 ;  /* 0x0000004034047811 */ /* 0x020fe200078e30ff */
[----:B------:R-:W-:Y:S01]  /*3e70*/  UIADD3 UR4, UR4, 0x40, URZ ;  /* 0x0000004004047890 */ /* 0x000fe2000fffe03f */
[----:B------:R-:W-:Y:S01]  /*3e80*/  IADD3 R47, R47, 0x20, RZ ;  /* 0x000000202f2f7810 */ /* 0x000fe20007ffe0ff */
[----:B0-----:R-:W-:Y:S01]  /*3e90*/  IMAD.WIDE R12, R43, 0x18, R2 ;  /* 0x000000182b0c7825 */ /* 0x001fe200078e0202 */
[----:B------:R-:W-:Y:S02]  /*3ea0*/  VIMNMX R4, R4, UR8, PT ;  /* 0x0000000804047c48 */ /* 0x000fe4000bfe0100 */
[C---:B------:R-:W-:Y:S02]  /*3eb0*/  ISETP.GE.AND P0, PT, R47.reuse, UR5, PT ;  /* 0x000000052f007c0c */ /* 0x040fe4000bf06270 */
[----:B------:R-:W-:-:S13]  /*3ec0*/  ISETP.LT.AND P2, PT, R47, R4, PT ;  /* 0x000000042f00720c */ /* 0x000fda0003f41270 */
[----:B------:R-:W-:Y:S05]  /*3ed0*/  @!P0 BRA P2, `(.L_x_2543) ;  /* 0xffffffdc00008947 */ /* 0x000fea000103ffff */
.L_x_2536:
        /* <DEDUP_REMOVED lines=8> */
.L_x_2548:
[----:B------:R-:W-:Y:S01]  /*3f60*/  ISETP.NE.AND P2, PT, R47, R36, PT ;  /* 0x000000242f00720c */ /* 0x000fe20003f45270 */
[----:B------:R-:W0:-:S12]  /*3f70*/  LDC R43, c[0x0][0x23c] ;  /* 0x00008f00ff2b7b82 */ /* 0x000e180000000800 */
[----:B------:R-:W1:Y:S01]  /*3f80*/  @!P2 LDC.64 R2, c[0x0][0x248] ;  /* 0x00009200ff02ab82 */ /* 0x000e620000000a00 */
[----:B------:R-:W-:Y:S02]  /*3f90*/  @!P2 IADD3 R44, R44, 0x1, RZ ;  /* 0x000000012c2ca810 */ /* 0x000fe40007ffe0ff */
[----:B------:R-:W-:-:S03]  /*3fa0*/  @!P2 LEA R5, R47, 0x1, 0x1 ;  /* 0x000000012f05a811 */ /* 0x000fc600078e08ff */
[----:B------:R-:W-:-:S06]  /*3fb0*/  @!P2 IMAD R6, R44, 0x8, R1 ;  /* 0x000000082c06a824 */ /* 0x000fcc00078e0201 */
[----:B------:R-:W2:Y:S01]  /*3fc0*/  @!P2 LDL.64 R6, [R6] ;  /* 0x000000000606a983 */ /* 0x000ea20000100a00 */
[----:B-1----:R-:W-:-:S04]  /*3fd0*/  @!P2 IMAD.WIDE R2, R5, 0x2, R2 ;  /* 0x000000020502a825 */ /* 0x002fc800078e0202 */
[----:B0-----:R-:W-:Y:S02]  /*3fe0*/  IMAD.WIDE R4, R43, 0x4, R12 ;  /* 0x000000042b047825 */ /* 0x001fe400078e020c */
        /* <DEDUP_REMOVED lines=11> */
[----:B------:R-:W-:Y:S01]  /*40a0*/  HFMA2.MMA R23, -RZ, RZ, 0, 0.015625 ;  /* 0x00002400ff177435 */ /* 0x000fe200000001ff */
[--C-:B-----5:R-:W-:Y:S02]  /*40b0*/  SHF.R.U32.HI R16, RZ, 0xf, R12.reuse ;  /* 0x0000000fff107819 */ /* 0x120fe4000001160c */
        /* <DEDUP_REMOVED lines=32> */
[----:B------:R-:W-:Y:S02]  /*42c0*/  PRMT R16, R23, 0x7610, R16 ;  /* 0x0000761017107816 */ /* 0x000fe40000000010 */
[----:B------:R-:W-:-:S02]  /*42d0*/  PRMT R11, R49, 0x9910, RZ ;  /* 0x00009910310b7816 */ /* 0x000fc400000000ff */
[----:B------:R-:W-:Y:S02]  /*42e0*/  LOP3.LUT R22, R22, 0x10001, RZ, 0xc0, !PT ;  /* 0x0001000116167812 */ /* 0x000fe400078ec0ff */
[----:B------:R-:W-:Y:S02]  /*42f0*/  LOP3.LUT R28, R28, 0x10001, RZ, 0xc0, !PT ;  /* 0x000100011c1c7812 */ /* 0x000fe400078ec0ff */
[----:B------:R-:W-:Y:S02]  /*4300*/  LOP3.LUT R23, R18, 0x20002, R21, 0xf8, !PT ;  /* 0x0002000212177812 */ /* 0x000fe400078ef815 */
[----:B------:R-:W-:Y:S02]  /*4310*/  LOP3.LUT R32, R32, 0x10001, RZ, 0xc0, !PT ;  /* 0x0001000120207812 */ /* 0x000fe400078ec0ff */
[----:B------:R-:W-:Y:S02]  /*4320*/  LOP3.LUT R27, R22, 0x20002, R27, 0xf8, !PT ;  /* 0x00020002161b7812 */ /* 0x000fe400078ef81b */
[----:B------:R-:W-:-:S02]  /*4330*/  LOP3.LUT R31, R28, 0x20002, R31, 0xf8, !PT ;  /* 0x000200021c1f7812 */ /* 0x000fc400078ef81f */
[----:B------:R-:W-:Y:S02]  /*4340*/  ISETP.NE.AND P2, PT, R11, RZ, PT ;  /* 0x000000ff0b00720c */ /* 0x000fe40003f45270 */
[----:B------:R-:W-:Y:S02]  /*4350*/  LOP3.LUT R72, R32, 0x20002, R33, 0xf8, !PT ;  /* 0x0002000220487812 */ /* 0x000fe400078ef821 */
        /* <DEDUP_REMOVED lines=41> */
[----:B------:R-:W-:Y:S02]  /*45f0*/  LOP3.LUT R23, R20, 0x64006400, RZ, 0xfc, !PT ;  /* 0x6400640014177812 */ /* 0x000fe400078efcff */
[----:B------:R-:W-:-:S02]  /*4600*/  LOP3.LUT R32, R6, 0x380038, RZ, 0xc0, !PT ;  /* 0x0038003806207812 */ /* 0x000fc400078ec0ff */
[----:B------:R-:W-:Y:S01]  /*4610*/  SHF.R.U32.HI R59, RZ, 0x6, R6 ;  /* 0x00000006ff3b7819 */ /* 0x000fe20000011606 */
[----:B------:R-:W-:Y:S01]  /*4620*/  HFMA2 R84, R23, R24.H0_H0, -132, -132 ;  /* 0xd820d82017547431 */ /* 0x000fe20000040018 */
[----:B------:R-:W-:Y:S02]  /*4630*/  LOP3.LUT R65, R6, 0x70007, RZ, 0xc0, !PT ;  /* 0x0007000706417812 */ /* 0x000fe400078ec0ff */
[----:B------:R-:W-:Y:S02]  /*4640*/  LOP3.LUT R20, R15, 0x380038, RZ, 0xc0, !PT ;  /* 0x003800380f147812 */ /* 0x000fe400078ec0ff */
[----:B------:R-:W-:Y:S02]  /*4650*/  SHF.R.U32.HI R33, RZ, 0xd, R7 ;  /* 0x0000000dff217819 */ /* 0x000fe40000011607 */
[----:B------:R-:W-:Y:S02]  /*4660*/  LOP3.LUT R6, R31, 0x40004, R22, 0xf8, !PT ;  /* 0x000400041f067812 */ /* 0x000fe400078ef816 */
[----:B------:R-:W-:-:S02]  /*4670*/  LOP3.LUT R18, R53, 0x380038, RZ, 0xc0, !PT ;  /* 0x0038003835127812 */ /* 0x000fc400078ec0ff */
[----:B------:R-:W-:Y:S02]  /*4680*/  LOP3.LUT R22, R12, 0x380038, RZ, 0xc0, !PT ;  /* 0x003800380c167812 */ /* 0x000fe400078ec0ff */
[C---:B------:R-:W-:Y:S02]  /*4690*/  LOP3.LUT R70, R7.reuse, 0x380038, RZ, 0xc0, !PT ;  /* 0x0038003807467812 */ /* 0x040fe400078ec0ff */
[----:B------:R-:W-:Y:S02]  /*46a0*/  SHF.R.U32.HI R60, RZ, 0x6, R7 ;  /* 0x00000006ff3c7819 */ /* 0x000fe40000011607 */
[----:B------:R-:W-:Y:S02]  /*46b0*/  LOP3.LUT R67, R7, 0x70007, RZ, 0xc0, !PT ;  /* 0x0007000707437812 */ /* 0x000fe400078ec0ff */
[----:B------:R-:W-:Y:S02]  /*46c0*/  LOP3.LUT R7, R27, 0x40004, R4, 0xf8, !PT ;  /* 0x000400041b077812 */ /* 0x000fe400078ef804 */
[----:B------:R-:W-:-:S02]  /*46d0*/  LOP3.LUT R35, R20, 0x64006400, RZ, 0xfc, !PT ;  /* 0x6400640014237812 */ /* 0x000fc400078efcff */
[----:B------:R-:W-:Y:S02]  /*46e0*/  LOP3.LUT R4, R72, 0x40004, R33, 0xf8, !PT ;  /* 0x0004000448047812 */ /* 0x000fe400078ef821 */
[----:B------:R-:W-:Y:S01]  /*46f0*/  LOP3.LUT R27, R25, 0x64006400, RZ, 0xfc, !PT ;  /* 0x64006400191b7812 */ /* 0x000fe200078efcff */
[-C--:B------:R-:W-:Y:S01]  /*4700*/  HFMA2 R35, R35, R24.reuse.H0_H0, -132, -132 ;  /* 0xd820d82023237431 */ /* 0x080fe20000040018 */
        /* <DEDUP_REMOVED lines=54> */
[----:B------:R-:W-:Y:S01]  /*4a70*/  LOP3.LUT R53, R53, 0x70007, RZ, 0xc0, !PT ;  /* 0x0007000735357812 */ /* 0x000fe200078ec0ff */
[-C--:B------:R-:W-:Y:S01]  /*4a80*/  HFMA2 R74, R21, R16.reuse.H0_H0, -20, -20 ;  /* 0xcd00cd00154a7431 */ /* 0x080fe20000040010 */
[C---:B------:R-:W-:Y:S01]  /*4a90*/  LOP3.LUT R82, R60.reuse, 0x70007, RZ, 0xc0, !PT ;  /* 0x000700073c527812 */ /* 0x040fe200078ec0ff */
        /* <DEDUP_REMOVED lines=147> */
.L_x_2546:
        /* <DEDUP_REMOVED lines=80> */
.L_x_2547:
        /* <DEDUP_REMOVED lines=77> */
.L_x_2545:
[----:B------:R-:W-:Y:S01]  /*5da0*/  IADD3 R47, R47, 0x20, RZ ;  /* 0x000000202f2f7810 */ /* 0x000fe20007ffe0ff */
[----:B------:R-:W-:Y:S01]  /*5db0*/  UIADD3 UR4, UR4, 0x40, URZ ;  /* 0x0000004004047890 */ /* 0x000fe2000fffe03f */
[----:B-----5:R-:W-:Y:S02]  /*5dc0*/  IMAD.WIDE R12, R43, 0x4, R2 ;  /* 0x000000042b0c7825 */ /* 0x020fe400078e0202 */
[C---:B------:R-:W-:Y:S02]  /*5dd0*/  ISETP.GE.AND P2, PT, R47.reuse, UR5, PT ;  /* 0x000000052f007c0c */ /* 0x040fe4000bf46270 */
[----:B------:R-:W-:-:S13]  /*5de0*/  ISETP.LT.AND P3, PT, R47, R45, PT ;  /* 0x0000002d2f00720c */ /* 0x000fda0003f61270 */
[----:B------:R-:W-:Y:S05]  /*5df0*/  @!P2 BRA P3, `(.L_x_2548) ;  /* 0xffffffe00058a947 */ /* 0x000fea000183ffff */
.L_x_2544:
        /* <DEDUP_REMOVED lines=14> */
.L_x_2553:
[----:B------:R-:W-:-:S13]  /*5ee0*/  ISETP.NE.AND P2, PT, R47, R36, PT ;  /* 0x000000242f00720c */ /* 0x000fda0003f45270 */
[----:B------:R-:W0:Y:S01]  /*5ef0*/  @!P2 LDC.64 R4, c[0x0][0x248] ;  /* 0x00009200ff04ab82 */ /* 0x000e220000000a00 */
[----:B------:R-:W-:Y:S02]  /*5f00*/  @!P2 IADD3 R44, R44, 0x1, RZ ;  /* 0x000000012c2ca810 */ /* 0x000fe40007ffe0ff */
[----:B------:R-:W-:-:S03]  /*5f10*/  @!P2 LEA R7, R47, 0x1, 0x1 ;  /* 0x000000012f07a811 */ /* 0x000fc600078e08ff */
[----:B------:R-:W-:Y:S02]  /*5f20*/  @!P2 IMAD R6, R44, 0x8, R1 ;  /* 0x000000082c06a824 */ /* 0x000fe400078e0201 */
[----:B0-----:R-:W-:-:S04]  /*5f30*/  @!P2 IMAD.WIDE R4, R7, 0x2, R4 ;  /* 0x000000020704a825 */ /* 0x001fc800078e0204 */
        /* <DEDUP_REMOVED lines=11> */
[----:B------:R-:W-:Y:S02]  /*5ff0*/  PRMT R9, R49, 0x9910, RZ ;  /* 0x0000991031097816 */ /* 0x000fe400000000ff */
        /* <DEDUP_REMOVED lines=10> */
[----:B------:R-:W-:Y:S02]  /*60a0*/  LOP3.LUT R16, R5, 0x64006400, RZ, 0xfc, !PT ;  /* 0x6400640005107812 */ /* 0x000fe400078efcff */
[----:B------:R-:W-:Y:S02]  /*60b0*/  LOP3.LUT R5, R51, 0xc000c, RZ, 0xc0, !PT ;  /* 0x000c000c33057812 */ /* 0x000fe400078ec0ff */
[----:B------:R-:W-:Y:S01]  /*60c0*/  SHF.R.U32.HI R55, RZ, 0x8, R6 ;  /* 0x00000008ff377819 */ /* 0x000fe20000011606 */
[----:B------:R-:W-:Y:S01]  /*60d0*/  HFMA2 R16, R16, R23.H0_H0, -258, -258 ;  /* 0xdc08dc0810107431 */ /* 0x000fe20000040017 */
[C---:B------:R-:W-:Y:S02]  /*60e0*/  LOP3.LUT R24, R6.reuse, 0x300030, RZ, 0xc0, !PT ;  /* 0x0030003006187812 */ /* 0x040fe400078ec0ff */
[C---:B------:R-:W-:Y:S02]  /*60f0*/  LOP3.LUT R32, R6.reuse, 0xc000c0, RZ, 0xc0, !PT ;  /* 0x00c000c006207812 */ /* 0x040fe400078ec0ff */
[----:B------:R-:W-:-:S02]  /*6100*/  LOP3.LUT R54, R6, 0x30003, RZ, 0xc0, !PT ;  /* 0x0003000306367812 */ /* 0x000fc400078ec0ff */
[----:B------:R-:W-:Y:S02]  /*6110*/  LOP3.LUT R6, R7, 0xc000c, RZ, 0xc0, !PT ;  /* 0x000c000c07067812 */ /* 0x000fe400078ec0ff */
[----:B------:R-:W-:Y:S02]  /*6120*/  LOP3.LUT R5, R5, 0x64006400, RZ, 0xfc, !PT ;  /* 0x6400640005057812 */ /* 0x000fe400078efcff */
[----:B------:R-:W-:Y:S02]  /*6130*/  LOP3.LUT R17, R6, 0x64006400, RZ, 0xfc, !PT ;  /* 0x6400640006117812 */ /* 0x000fe400078efcff */
[----:B------:R-:W-:Y:S01]  /*6140*/  SHF.R.U32.HI R57, RZ, 0x8, R7 ;  /* 0x00000008ff397819 */ /* 0x000fe20000011607 */
[-C--:B------:R-:W-:Y:S01]  /*6150*/  HFMA2 R18, R5, R23.reuse.H0_H0, -258, -258 ;  /* 0xdc08dc0805127431 */ /* 0x080fe20000040017 */
[C---:B------:R-:W-:Y:S01]  /*6160*/  LOP3.LUT R25, R7.reuse, 0x300030, RZ, 0xc0, !PT ;  /* 0x0030003007197812 */ /* 0x040fe200078ec0ff */
        /* <DEDUP_REMOVED lines=123> */
.L_x_2551:
        /* <DEDUP_REMOVED lines=46> */
.L_x_2552:
        /* <DEDUP_REMOVED lines=32> */
[----:B------:R-:W-:-:S06]  /*6e00*/  HFMA2.MMA R52, R20, R9, R52 ;  /* 0x0000000914347235 */ /* 0x000fcc0000000034 */
[-C--:B------:R-:W-:Y:S01]  /*6e10*/  HFMA2.MMA R5, R26, R10.reuse, R5 ;  /* 0x0000000a1a057235 */ /* 0x080fe20000000005 */
[----:B------:R-:W-:Y:S01]  /*6e20*/  HADD2 R26, R6.H0_H0, R6.H1_H1 ;  /* 0x30000006061a7230 */ /* 0x000fe20000000800 */
        /* <DEDUP_REMOVED lines=9> */
.L_x_2550:
[----:B------:R-:W-:Y:S01]  /*6ec0*/  IADD3 R47, R47, 0x10, RZ ;  /* 0x000000102f2f7810 */ /* 0x000fe20007ffe0ff */
[----:B------:R-:W-:Y:S01]  /*6ed0*/  UIADD3 UR4, UR4, 0x20, URZ ;  /* 0x0000002004047890 */ /* 0x000fe2000fffe03f */
[----:B------:R-:W-:Y:S02]  /*6ee0*/  IADD3 R12, P3, R12, R3, RZ ;  /* 0x000000030c0c7210 */ /* 0x000fe40007f7e0ff */
[C---:B------:R-:W-:Y:S02]  /*6ef0*/  ISETP.GE.AND P2, PT, R47.reuse, UR5, PT ;  /* 0x000000052f007c0c */ /* 0x040fe4000bf46270 */
[----:B------:R-:W-:Y:S01]  /*6f00*/  ISETP.LT.AND P4, PT, R47, R45, PT ;  /* 0x0000002d2f00720c */ /* 0x000fe20003f81270 */
[----:B------:R-:W-:-:S12]  /*6f10*/  IMAD.X R13, R13, 0x1, R2, P3 ;  /* 0x000000010d0d7824 */ /* 0x000fd800018e0602 */
[----:B------:R-:W-:Y:S05]  /*6f20*/  @!P2 BRA P4, `(.L_x_2553) ;  /* 0xffffffec00eca947 */ /* 0x000fea000203ffff */
.L_x_2549:
        /* <DEDUP_REMOVED lines=18> */
.L_x_2557:
[----:B------:R-:W0:Y:S02]  /*7050*/  LDS R10, [R4] ;  /* 0x00000000040a7984 */ /* 0x000e240000000800 */
[----:B0-----:R-:W-:-:S06]  /*7060*/  HADD2 R11, R10, R42 ;  /* 0x0000002a0a0b7230 */ /* 0x001fcc0000000000 */
[----:B------:R-:W0:Y:S02]  /*7070*/  ATOMS.CAST.SPIN R11, [R4], R10, R11 ;  /* 0x0000000a040b738d */ /* 0x000e24000180000b */
[----:B0-----:R-:W-:-:S13]  /*7080*/  ISETP.EQ.U32.AND P0, PT, R11, 0x1, PT ;  /* 0x000000010b00780c */ /* 0x001fda0003f02070 */
[----:B------:R-:W-:Y:S05]  /*7090*/  @!P0 BRA `(.L_x_2557) ;  /* 0xfffffffc00ec8947 */ /* 0x000fea000383ffff */
[----:B------:R-:W-:Y:S05]  /*70a0*/  BRA `(.L_x_2555) ;  /* 0x00000000000c7947 */ /* 0x000fea0003800000 */
.L_x_2556:
[----:B------:R-:W2:Y:S02]  /*70b0*/  LD.E R0, desc[UR6][R2.64] ;  /* 0x0000000602007980 */ /* 0x000ea4000c101900 */
[----:B--2---:R-:W-:-:S05]  /*70c0*/  IADD3 R5, R42, R0, RZ ;  /* 0x000000002a057210 */ /* 0x004fca0007ffe0ff */
[----:B------:R0:W-:Y:S02]  /*70d0*/  ST.E desc[UR6][R2.64], R5 ;  /* 0x0000000502007985 */ /* 0x0001e4000c101906 */
.L_x_2555:
[----:B------:R-:W-:Y:S05]  /*70e0*/  BSYNC B0 ;  /* 0x0000000000007941 */ /* 0x000fea0003800000 */
.L_x_2554:
[----:B------:R1:W-:Y:S01]  /*70f0*/  ATOM.E.ADD.F16x2.RN.STRONG.GPU P0, RZ, desc[UR6][R2.64+0x4], R41 ;  /* 0x0000042902ff79a2 */ /* 0x0003e2000810e1c6 */
[----:B------:R-:W-:Y:S04]  /*7100*/  BSSY B0, `(.L_x_2558) ;  /* 0x000000e000007945 */ /* 0x000fe80003800000 */
[----:B-1----:R-:W-:Y:S05]  /*7110*/  @P0 BRA `(.L_x_2559) ;  /* 0x0000000000300947 */ /* 0x002fea0003800000 */
[----:B------:R-:W1:Y:S02]  /*7120*/  QSPC.E.S P0, RZ, [R2+0x4] ;  /* 0x0000040002ff73aa */ /* 0x000e640000000500 */
[----:B-1----:R-:W-:Y:S05]  /*7130*/  @!P0 BRA `(.L_x_2560) ;  /* 0x00000000001c8947 */ /* 0x002fea0003800000 */
[----:B0-----:R-:W-:-:S07]  /*7140*/  MOV R2, R2 ;  /* 0x0000000200027202 */ /* 0x001fce0000000f00 */
.L_x_2561:
[----:B------:R-:W0:Y:S02]  /*7150*/  LDS R4, [R2+0x4] ;  /* 0x0000040002047984 */ /* 0x000e240000000800 */
[----:B0-----:R-:W-:-:S10]  /*7160*/  HFMA2.MMA R5, R4, 1, 1, R41 ;  /* 0x3c003c0004057835 */ /* 0x001fd40000000029 */
[----:B------:R-:W0:Y:S02]  /*7170*/  ATOMS.CAST.SPIN R5, [R2+0x4], R4, R5 ;  /* 0x000004040205738d */ /* 0x000e240001800005 */
[----:B0-----:R-:W-:-:S13]  /*7180*/  ISETP.EQ.U32.AND P0, PT, R5, 0x1, PT ;  /* 0x000000010500780c */ /* 0x001fda0003f02070 */
[----:B------:R-:W-:Y:S05]  /*7190*/  @!P0 BRA `(.L_x_2561) ;  /* 0xfffffffc00ec8947 */ /* 0x000fea000383ffff */
[----:B------:R-:W-:Y:S05]  /*71a0*/  BRA `(.L_x_2559) ;  /* 0x00000000000c7947 */ /* 0x000fea0003800000 */
.L_x_2560:
[----:B------:R-:W0:Y:S02]  /*71b0*/  LD.E R0, desc[UR6][R2.64+0x4] ;  /* 0x0000040602007980 */ /* 0x000e24000c101900 */
[----:B0-----:R-:W-:-:S05]  /*71c0*/  IADD3 R5, R41, R0, RZ ;  /* 0x0000000029057210 */ /* 0x001fca0007ffe0ff */
[----:B------:R1:W-:Y:S02]  /*71d0*/  ST.E desc[UR6][R2.64+0x4], R5 ;  /* 0x0000040502007985 */ /* 0x0003e4000c101906 */
.L_x_2559:
[----:B------:R-:W-:Y:S05]  /*71e0*/  BSYNC B0 ;  /* 0x0000000000007941 */ /* 0x000fea0003800000 */
.L_x_2558:
        /* <DEDUP_REMOVED lines=9> */
[----:B------:R-:W-:-:S05]  /*7280*/  IMAD.MOV.U32 R4, RZ, RZ, R2 ;  /* 0x000000ffff047224 */ /* 0x000fca00078e0002 */
[----:B------:R-:W-:-:S07]  /*7290*/  MOV R4, R4 ;  /* 0x0000000400047202 */ /* 0x000fce0000000f00 */
.L_x_2565:
[----:B------:R-:W0:Y:S02]  /*72a0*/  LDS R10, [R4] ;  /* 0x00000000040a7984 */ /* 0x000e240000000800 */
[----:B0-----:R-:W-:-:S06]  /*72b0*/  HADD2 R11, R10, R40 ;  /* 0x000000280a0b7230 */ /* 0x001fcc0000000000 */
[----:B------:R-:W0:Y:S02]  /*72c0*/  ATOMS.CAST.SPIN R11, [R4], R10, R11 ;  /* 0x0000000a040b738d */ /* 0x000e24000180000b */
[----:B0-----:R-:W-:-:S13]  /*72d0*/  ISETP.EQ.U32.AND P0, PT, R11, 0x1, PT ;  /* 0x000000010b00780c */ /* 0x001fda0003f02070 */
[----:B------:R-:W-:Y:S05]  /*72e0*/  @!P0 BRA `(.L_x_2565) ;  /* 0xfffffffc00ec8947 */ /* 0x000fea000383ffff */
[----:B------:R-:W-:Y:S05]  /*72f0*/  BRA `(.L_x_2563) ;  /* 0x00000000000c7947 */ /* 0x000fea0003800000 */
.L_x_2564:
[----:B------:R-:W2:Y:S02]  /*7300*/  LD.E R0, desc[UR6][R2.64] ;  /* 0x0000000602007980 */ /* 0x000ea4000c101900 */
[----:B--2---:R-:W-:-:S05]  /*7310*/  IADD3 R5, R40, R0, RZ ;  /* 0x0000000028057210 */ /* 0x004fca0007ffe0ff */
[----:B------:R0:W-:Y:S02]  /*7320*/  ST.E desc[UR6][R2.64], R5 ;  /* 0x0000000502007985 */ /* 0x0001e4000c101906 */
.L_x_2563:
[----:B------:R-:W-:Y:S05]  /*7330*/  BSYNC B0 ;  /* 0x0000000000007941 */ /* 0x000fea0003800000 */
.L_x_2562:
[----:B------:R1:W-:Y:S01]  /*7340*/  ATOM.E.ADD.F16x2.RN.STRONG.GPU P0, RZ, desc[UR6][R2.64+0x4], R39 ;  /* 0x0000042702ff79a2 */ /* 0x0003e2000810e1c6 */
[----:B------:R-:W-:Y:S04]  /*7350*/  BSSY B0, `(.L_x_2566) ;  /* 0x000000e000007945 */ /* 0x000fe80003800000 */
[----:B-1----:R-:W-:Y:S05]  /*7360*/  @P0 BRA `(.L_x_2567) ;  /* 0x0000000000300947 */ /* 0x002fea0003800000 */
[----:B------:R-:W1:Y:S02]  /*7370*/  QSPC.E.S P0, RZ, [R2+0x4] ;  /* 0x0000040002ff73aa */ /* 0x000e640000000500 */
[----:B-1----:R-:W-:Y:S05]  /*7380*/  @!P0 BRA `(.L_x_2568) ;  /* 0x00000000001c8947 */ /* 0x002fea0003800000 */
[----:B0-----:R-:W-:-:S07]  /*7390*/  MOV R2, R2 ;  /* 0x0000000200027202 */ /* 0x001fce0000000f00 */
.L_x_2569:
[----:B------:R-:W0:Y:S02]  /*73a0*/  LDS R4, [R2+0x4] ;  /* 0x0000040002047984 */ /* 0x000e240000000800 */
[----:B0-----:R-:W-:-:S10]  /*73b0*/  HFMA2.MMA R5, R4, 1, 1, R39 ;  /* 0x3c003c0004057835 */ /* 0x001fd40000000027 */
[----:B------:R-:W0:Y:S02]  /*73c0*/  ATOMS.CAST.SPIN R5, [R2+0x4], R4, R5 ;  /* 0x000004040205738d */ /* 0x000e240001800005 */
[----:B0-----:R-:W-:-:S13]  /*73d0*/  ISETP.EQ.U32.AND P0, PT, R5, 0x1, PT ;  /* 0x000000010500780c */ /* 0x001fda0003f02070 */
[----:B------:R-:W-:Y:S05]  /*73e0*/  @!P0 BRA `(.L_x_2569) ;  /* 0xfffffffc00ec8947 */ /* 0x000fea000383ffff */
[----:B------:R-:W-:Y:S05]  /*73f0*/  BRA `(.L_x_2567) ;  /* 0x00000000000c7947 */ /* 0x000fea0003800000 */
.L_x_2568:
[----:B------:R-:W0:Y:S02]  /*7400*/  LD.E R0, desc[UR6][R2.64+0x4] ;  /* 0x0000040602007980 */ /* 0x000e24000c101900 */
[----:B0-----:R-:W-:-:S05]  /*7410*/  IADD3 R5, R39, R0, RZ ;  /* 0x0000000027057210 */ /* 0x001fca0007ffe0ff */
[----:B------:R1:W-:Y:S02]  /*7420*/  ST.E desc[UR6][R2.64+0x4], R5 ;  /* 0x0000040502007985 */ /* 0x0003e4000c101906 */
.L_x_2567:
[----:B------:R-:W-:Y:S05]  /*7430*/  BSYNC B0 ;  /* 0x0000000000007941 */ /* 0x000fea0003800000 */
.L_x_2566:
        /* <DEDUP_REMOVED lines=11> */
.L_x_2573:
[----:B------:R-:W0:Y:S02]  /*74f0*/  LDS R6, [R4] ;  /* 0x0000000004067984 */ /* 0x000e240000000800 */
[----:B0-----:R-:W-:-:S06]  /*7500*/  HADD2 R7, R6, R38 ;  /* 0x0000002606077230 */ /* 0x001fcc0000000000 */
[----:B------:R-:W0:Y:S02]  /*7510*/  ATOMS.CAST.SPIN R7, [R4], R6, R7 ;  /* 0x000000060407738d */ /* 0x000e240001800007 */
[----:B0-----:R-:W-:-:S13]  /*7520*/  ISETP.EQ.U32.AND P0, PT, R7, 0x1, PT ;  /* 0x000000010700780c */ /* 0x001fda0003f02070 */
[----:B------:R-:W-:Y:S05]  /*7530*/  @!P0 BRA `(.L_x_2573) ;  /* 0xfffffffc00ec8947 */ /* 0x000fea000383ffff */
[----:B------:R-:W-:Y:S05]  /*7540*/  BRA `(.L_x_2571) ;  /* 0x00000000000c7947 */ /* 0x000fea0003800000 */
.L_x_2572:
[----:B------:R-:W2:Y:S02]  /*7550*/  LD.E R0, desc[UR6][R2.64] ;  /* 0x0000000602007980 */ /* 0x000ea4000c101900 */
[----:B--2---:R-:W-:-:S05]  /*7560*/  IADD3 R5, R38, R0, RZ ;  /* 0x0000000026057210 */ /* 0x004fca0007ffe0ff */
[----:B------:R0:W-:Y:S02]  /*7570*/  ST.E desc[UR6][R2.64], R5 ;  /* 0x0000000502007985 */ /* 0x0001e4000c101906 */
.L_x_2571:
[----:B------:R-:W-:Y:S05]  /*7580*/  BSYNC B0 ;  /* 0x0000000000007941 */ /* 0x000fea0003800000 */
.L_x_2570:
[----:B------:R1:W-:Y:S02]  /*7590*/  ATOM.E.ADD.F16x2.RN.STRONG.GPU P0, RZ, desc[UR6][R2.64+0x4], R37 ;  /* 0x0000042502ff79a2 */ /* 0x0003e4000810e1c6 */
[----:B-1----:R-:W-:Y:S05]  /*75a0*/  @P0 EXIT ;  /* 0x000000000000094d */ /* 0x002fea0003800000 */
[----:B------:R-:W1:Y:S02]  /*75b0*/  QSPC.E.S P0, RZ, [R2+0x4] ;  /* 0x0000040002ff73aa */ /* 0x000e640000000500 */
[----:B-1----:R-:W-:Y:S05]  /*75c0*/  @!P0 BRA `(.L_x_2574) ;  /* 0x00000000001c8947 */ /* 0x002fea0003800000 */
[----:B0-----:R-:W-:-:S07]  /*75d0*/  MOV R2, R2 ;  /* 0x0000000200027202 */ /* 0x001fce0000000f00 */
.L_x_2575:
[----:B------:R-:W0:Y:S02]  /*75e0*/  LDS R4, [R2+0x4] ;  /* 0x0000040002047984 */ /* 0x000e240000000800 */
[----:B0-----:R-:W-:-:S10]  /*75f0*/  HFMA2.MMA R5, R4, 1, 1, R37 ;  /* 0x3c003c0004057835 */ /* 0x001fd40000000025 */
[----:B------:R-:W0:Y:S02]  /*7600*/  ATOMS.CAST.SPIN R5, [R2+0x4], R4, R5 ;  /* 0x000004040205738d */ /* 0x000e240001800005 */
[----:B0-----:R-:W-:-:S13]  /*7610*/  ISETP.EQ.U32.AND P0, PT, R5, 0x1, PT ;  /* 0x000000010500780c */ /* 0x001fda0003f02070 */
[----:B------:R-:W-:Y:S05]  /*7620*/  @!P0 BRA `(.L_x_2575) ;  /* 0xfffffffc00ec8947 */ /* 0x000fea000383ffff */
[----:B------:R-:W-:Y:S05]  /*7630*/  EXIT ;  /* 0x000000000000794d */ /* 0x000fea0003800000 */
.L_x_2574:
[----:B------:R-:W0:Y:S02]  /*7640*/  LD.E R0, desc[UR6][R2.64+0x4] ;  /* 0x0000040602007980 */ /* 0x000e24000c101900 */
[----:B0-----:R-:W-:-:S05]  /*7650*/  IADD3 R5, R37, R0, RZ ;  /* 0x0000000025057210 */ /* 0x001fca0007ffe0ff */
[----:B------:R-:W-:Y:S01]  /*7660*/  ST.E desc[UR6][R2.64+0x4], R5 ;  /* 0x0000040502007985 */ /* 0x000fe2000c101906 */
[----:B------:R-:W-:Y:S05]  /*7670*/  EXIT ;  /* 0x000000000000794d */ /* 0x000fea0003800000 */
.L_x_2576:
        /* <DEDUP_REMOVED lines=16> */
.L_x_5215:


//--------------------- .text._Z23gemm_half_q_half_kernelILi3ELi128ELb1ELb0ELi64EEvPK6__halfPKjS4_S2_PS0_iiiiPKtS7_iiiiiibS2_i --------------------------
	.section	.text._Z23gemm_half_q_half_kernelILi3ELi128ELb1ELb0ELi64EEvPK6__halfPKjS4_S2_PS0_iiiiPKtS7_iiiiiibS2_i,"ax",@progbits
	.align	128
        .global         _Z23gemm_half_q_half_kernelILi3ELi128ELb1ELb0ELi64EEvPK6__halfPKjS4_S2_PS0_iiiiPKtS7_iiiiiibS2_i
        .type           _Z23gemm_half_q_half_kernelILi3ELi128ELb1ELb0ELi64EEvPK6__halfPKjS4_S2_PS0_iiiiPKtS7_iiiiiibS2_i,@function
        .size           _Z23gemm_half_q_half_kernelILi3ELi128ELb1ELb0ELi64EEvPK6__halfPKjS4_S2_PS0_iiiiPKtS7_iiiiiibS2_i,(.L_x_5216 - _Z23gemm_half_q_half_kernelILi3ELi128ELb1ELb0ELi64EEvPK6__halfPKjS4_S2_PS0_iiiiPKtS7_iiiiiibS2_i)
        .other          _Z23gemm_half_q_half_kernelILi3ELi128ELb1ELb0ELi64EEvPK6__halfPKjS4_S2_PS0_iiiiPKtS7_iiiiiibS2_i,@"STO_CUDA_ENTRY STV_DEFAULT"
_Z23gemm_half_q_half_kernelILi3ELi128ELb1ELb0ELi64EEvPK6__halfPKjS4_S2_PS0_iiiiPKtS7_iiiiiibS2_i:
.text._Z23gemm_half_q_half_kernelILi3ELi128ELb1ELb0ELi64EEvPK6__halfPKjS4_S2_PS0_iiiiPKtS7_iiiiiibS2_i:
        /* <DEDUP_REMOVED lines=20> */
[----:B------:R-:W-:Y:S02]  /*0140*/  PRMT R3, RZ, 0x7610, R3 ;  /* 0x00007610ff037816 */ /* 0x000fe40000000003 */
[----:B-----5:R-:W-:-:S09]  /*0150*/  PRMT R6, R15, 0x7610, R6 ;  /* 0x000076100f067816 */ /* 0x020fd20000000006 */
        /* <DEDUP_REMOVED lines=11> */
[----:B------:R-:W-:Y:S02]  /*0210*/  @P0 IADD3.X R13, R9, R3, RZ, P2, !PT ;  /* 0x00000003090d0210 */ /* 0x000fe400017fe4ff */
[----:B------:R-:W-:-:S06]  /*0220*/  PRMT R3, RZ, 0x7610, R3 ;  /* 0x00007610ff037816 */ /* 0x000fcc0000000003 */
[----:B------:R-:W2:Y:S01]  /*0230*/  @P0 LDG.E.U16 R3, desc[UR8][R12.64] ;  /* 0x000000080c030981 */ /* 0x000ea2000c1e1500 */
[----:B-----5:R-:W-:-:S04]  /*0240*/  LOP3.LUT R6, R14, R15, RZ, 0xfc, !PT ;  /* 0x0000000f0e067212 */ /* 0x020fc800078efcff */
[----:B--2---:R-:W-:-:S04]  /*0250*/  @P0 LOP3.LUT R10, R3, R6, RZ, 0xfc, !PT ;  /* 0x00000006030a0212 */ /* 0x004fc800078efcff */
[----:B------:R-:W-:-:S07]  /*0260*/  @P0 PRMT R6, R10, 0x7610, R6 ;  /* 0x000076100a060816 */ /* 0x000fce0000000006 */
.L_x_2577:
        /* <DEDUP_REMOVED lines=25> */
[----:B------:R-:W-:Y:S01]  /*0400*/  HFMA2.MMA R19, -RZ, RZ, 0, 0 ;  /* 0x00000000ff137435 */ /* 0x000fe200000001ff */
        /* <DEDUP_REMOVED lines=10> */
.L_x_2582:
        /* <DEDUP_REMOVED lines=16> */
.L_x_2581:
        /* <DEDUP_REMOVED lines=16> */
.L_x_2580:
        /* <DEDUP_REMOVED lines=17> */
.L_x_2584:
        /* <DEDUP_REMOVED lines=16> */
.L_x_2583:
[----:B------:R-:W-:-:S04]  /*08c0*/  IADD3 R8, R16, -R19, RZ ;  /* 0x8000001310087210 */ /* 0x000fc80007ffe0ff */
[----:B------:R-:W-:-:S13]  /*08d0*/  ISETP.GT.AND P2, PT, R8, 0x1, PT ;  /* 0x000000010800780c */ /* 0x000fda0003f44270 */
[----:B------:R-:W-:Y:S01]  /*08e0*/  @P2 PLOP3.LUT P0, PT, PT, PT, PT, 0x8, 0x0 ;  /* 0x000000000000281c */ /* 0x000fe20003f0e170 */
[----:B------:R-:W-:Y:S01]  /*08f0*/  @P2 IMAD.WIDE R20, R11, 0x2, R12 ;  /* 0x000000020b142825 */ /* 0x000fe200078e020c */
[----:B------:R-:W-:-:S04]  /*0900*/  @P2 IADD3 R19, R19, 0x2, RZ ;  /* 0x0000000213132810 */ /* 0x000fc80007ffe0ff */
[----:B------:R-:W-:Y:S01]  /*0910*/  ISETP.LT.OR P0, PT, R19, R16, P0 ;  /* 0x000000101300720c */ /* 0x000fe20000701670 */
[----:B------:R-:W2:Y:S04]  /*0920*/  @P2 LDG.E.U16.CONSTANT R23, desc[UR8][R20.64] ;  /* 0x0000000814172981 */ /* 0x000ea8000c1e9500 */
[----:B------:R0:W3:Y:S02]  /*0930*/  @P2 LDG.E.U16.CONSTANT R19, desc[UR8][R12.64] ;  /* 0x000000080c132981 */ /* 0x0000e4000c1e9500 */
[----:B0-----:R-:W-:-:S06]  /*0940*/  @P2 IMAD.WIDE R12, R11, 0x2, R20 ;  /* 0x000000020b0c2825 */ /* 0x001fcc00078e0214 */
[----:B------:R-:W4:Y:S04]  /*0950*/  @P0 LDG.E.U16.CONSTANT R11, desc[UR8][R12.64] ;  /* 0x000000080c0b0981 */ /* 0x000f28000c1e9500 */
[----:B--2---:R-:W-:Y:S04]  /*0960*/  @P2 STS.U16 [R6+0x80], R23 ;  /* 0x0000801706002388 */ /* 0x004fe80000000400 */
[----:B---3--:R0:W-:Y:S02]  /*0970*/  @P2 STS.U16 [R6], R19 ;  /* 0x0000001306002388 */ /* 0x0081e40000000400 */
[----:B0-----:R-:W-:-:S05]  /*0980*/  @P2 IADD3 R6, R6, 0x100, RZ ;  /* 0x0000010006062810 */ /* 0x001fca0007ffe0ff */
[----:B----4-:R0:W-:Y:S02]  /*0990*/  @P0 STS.U16 [R6], R11 ;  /* 0x0000000b06000388 */ /* 0x0101e40000000400 */
.L_x_2579:
[----:B------:R-:W-:Y:S05]  /*09a0*/  BSYNC B0 ;  /* 0x0000000000007941 */ /* 0x000fea0003800000 */
.L_x_2578:
[----:B------:R-:W-:Y:S02]  /*09b0*/  ULDC UR5, c[0x0][0x23c] ;  /* 0x00008f0000057ab9 */ /* 0x000fe40000000800 */
[----:B------:R-:W-:-:S13]  /*09c0*/  ISETP.GE.AND P0, PT, R9, UR5, PT ;  /* 0x0000000509007c0c */ /* 0x000fda000bf06270 */
        /* <DEDUP_REMOVED lines=8> */
[----:B------:R-:W-:Y:S01]  /*0a50*/  SHF.L.U32 R5, R5, 0x8, RZ ;  /* 0x0000000805057819 */ /* 0x000fe200000006ff */
[----:B------:R-:W-:Y:S01]  /*0a60*/  IMAD R4, R4, UR5, RZ ;  /* 0x0000000504047c24 */ /* 0x000fe2000f8e02ff */
[----:B------:R-:W-:Y:S01]  /*0a70*/  ISETP.GT.AND P2, PT, R16, 0x3, PT ;  /* 0x000000031000780c */ /* 0x000fe20003f44270 */
[----:B------:R-:W-:Y:S01]  /*0a80*/  HFMA2.MMA R19, -RZ, RZ, 0, 0 ;  /* 0x00000000ff137435 */ /* 0x000fe200000001ff */
[----:B------:R-:W-:Y:S01]  /*0a90*/  PLOP3.LUT P0, PT, PT, PT, PT, 0x80, 0x0 ;  /* 0x000000000000781c */ /* 0x000fe20003f0f070 */
[----:B------:R-:W-:-:S05]  /*0aa0*/  IMAD R5, R4, 0x3, R5 ;  /* 0x0000000304057824 */ /* 0x000fca00078e0205 */
[----:B------:R-:W-:-:S05]  /*0ab0*/  LEA R5, R2, R5, 0x2 ;  /* 0x0000000502057211 */ /* 0x000fca00078e10ff */
[----:B0-----:R-:W-:Y:S01]  /*0ac0*/  IMAD.WIDE R4, R5, 0x2, R10 ;  /* 0x0000000205047825 */ /* 0x001fe200078e020a */
[----:B------:R-:W-:Y:S06]  /*0ad0*/  @!P2 BRA `(.L_x_2586) ;  /* 0x000000000044a947 */ /* 0x000fec0003800000 */
[----:B------:R-:W-:Y:S02]  /*0ae0*/  PLOP3.LUT P0, PT, PT, PT, PT, 0x8, 0x0 ;  /* 0x000000000000781c */ /* 0x000fe40003f0e170 */
[----:B------:R-:W-:-:S11]  /*0af0*/  IADD3 R2, R16, -0x3, RZ ;  /* 0xfffffffd10027810 */ /* 0x000fd60007ffe0ff */
.L_x_2587:
[----:B-1----:R-:W-:Y:S01]  /*0b00*/  MOV R11, UR5 ;  /* 0x00000005000b7c02 */ /* 0x002fe20008000f00 */
[----:B------:R0:W-:Y:S01]  /*0b10*/  STG.E.64 desc[UR8][R4.64], RZ ;  /* 0x000000ff04007986 */ /* 0x0001e2000c101b08 */
[----:B------:R-:W-:Y:S02]  /*0b20*/  MOV R13, UR5 ;  /* 0x00000005000d7c02 */ /* 0x000fe40008000f00 */
[----:B------:R-:W-:Y:S01]  /*0b30*/  MOV R21, UR5 ;  /* 0x0000000500157c02 */ /* 0x000fe20008000f00 */
[----:B------:R-:W-:Y:S01]  /*0b40*/  IMAD.WIDE R10, R11, 0x2, R4 ;  /* 0x000000020b0a7825 */ /* 0x000fe200078e0204 */
[----:B------:R-:W-:Y:S02]  /*0b50*/  IADD3 R19, R19, 0x4, RZ ;  /* 0x0000000413137810 */ /* 0x000fe40007ffe0ff */
[----:B------:R-:W-:Y:S02]  /*0b60*/  MOV R23, UR5 ;  /* 0x0000000500177c02 */ /* 0x000fe40008000f00 */
        /* <DEDUP_REMOVED lines=8> */
.L_x_2586:
[----:B------:R-:W-:Y:S02]  /*0bf0*/  IADD3 R2, R16, -R19, RZ ;  /* 0x8000001310027210 */ /* 0x000fe40007ffe0ff */
[----:B-1----:R-:W-:Y:S02]  /*0c00*/  MOV R11, UR5 ;  /* 0x00000005000b7c02 */ /* 0x002fe40008000f00 */
[----:B------:R-:W-:Y:S02]  /*0c10*/  ISETP.GT.AND P2, PT, R2, 0x1, PT ;  /* 0x000000010200780c */ /* 0x000fe40003f44270 */
[----:B------:R-:W-:-:S11]  /*0c20*/  MOV R13, UR5 ;  /* 0x00000005000d7c02 */ /* 0x000fd60008000f00 */
        /* <DEDUP_REMOVED lines=8> */
.L_x_2585:
[----:B-1----:R-:W0:Y:S08]  /*0cb0*/  LDC.64 R4, c[0x0][0x248] ;  /* 0x00009200ff047b82 */ /* 0x002e300000000a00 */
[----:B------:R-:W-:Y:S01]  /*0cc0*/  BAR.SYNC.DEFER_BLOCKING 0x0 ;  /* 0x0000000000007b1d */ /* 0x000fe20000010000 */
[----:B------:R-:W-:Y:S02]  /*0cd0*/  ISETP.GE.AND P0, PT, R17, R18, PT ;  /* 0x000000121100720c */ /* 0x000fe40003f06270 */
[----:B------:R-:W-:-:S05]  /*0ce0*/  SHF.L.U32 R11, R0, 0x7, RZ ;  /* 0x00000007000b7819 */ /* 0x000fca00000006ff */
[----:B------:R-:W1:Y:S08]  /*0cf0*/  LDC R2, c[0x0][0x25c] ;  /* 0x00009700ff027b82 */ /* 0x000e700000000800 */
[----:B------:R-:W2:Y:S01]  /*0d00*/  LDC R6, c[0x0][0x264] ;  /* 0x00009900ff067b82 */ /* 0x000ea20000000800 */
[----:B0-----:R-:W-:Y:S01]  /*0d10*/  IMAD.WIDE R10, R11, 0x2, R4 ;  /* 0x000000020b0a7825 */ /* 0x001fe200078e0204 */
[----:B------:R-:W-:Y:S06]  /*0d20*/  @P0 BRA `(.L_x_2588) ;  /* 0x0000000000d00947 */ /* 0x000fec0003800000 */
        /* <DEDUP_REMOVED lines=8> */
.L_x_2589:
[----:B0-----:R-:W0:Y:S01]  /*0db0*/  LDC.64 R12, c[0x0][0x220] ;  /* 0x00008800ff0c7b82 */ /* 0x001e220000000a00 */
[----:B-----5:R-:W-:-:S05]  /*0dc0*/  IADD3 R23, R0, R24, RZ ;  /* 0x0000001800177210 */ /* 0x020fca0007ffe0ff */
[----:B------:R-:W-:-:S05]  /*0dd0*/  IMAD R20, R23, UR5, RZ ;  /* 0x0000000517147c24 */ /* 0x000fca000f8e02ff */
[----:B------:R-:W-:-:S04]  /*0de0*/  SHF.R.S32.HI R21, RZ, 0x1f, R20 ;  /* 0x0000001fff157819 */ /* 0x000fc80000011414 */
[----:B------:R-:W-:-:S04]  /*0df0*/  LEA.HI R20, R21, R20, RZ, 0x3 ;  /* 0x0000001415147211 */ /* 0x000fc800078f18ff */
[----:B------:R-:W-:-:S05]  /*0e00*/  LEA.HI.SX32 R21, R20, R19, 0x1d ;  /* 0x0000001314157211 */ /* 0x000fca00078feaff */
[----:B0-----:R-:W-:Y:S02]  /*0e10*/  IMAD.WIDE R12, R21, 0x4, R12 ;  /* 0x00000004150c7825 */ /* 0x001fe400078e020c */
[----:B------:R-:W0:Y:S04]  /*0e20*/  LDC.64 R20, c[0x0][0x228] ;  /* 0x00008a00ff147b82 */ /* 0x000e280000000a00 */
[----:B------:R-:W3:Y:S01]  /*0e30*/  LDG.E.CONSTANT R13, desc[UR8][R12.64] ;  /* 0x000000080c0d7981 */ /* 0x000ee2000c1e9900 */
[----:B0-----:R-:W-:Y:S01]  /*0e40*/  IMAD.WIDE R20, R23, 0x2, R20 ;  /* 0x0000000217147825 */ /* 0x001fe200078e0214 */
[----:B------:R-:W-:-:S05]  /*0e50*/  LEA R23, R25, 0x1, 0x1 ;  /* 0x0000000119177811 */ /* 0x000fca00078e08ff */
[----:B------:R0:W4:Y:S01]  /*0e60*/  LDG.E.U16.CONSTANT R20, desc[UR8][R20.64] ;  /* 0x0000000814147981 */ /* 0x000122000c1e9500 */
[----:B------:R-:W-:-:S06]  /*0e70*/  IMAD.WIDE R22, R23, 0x2, R4 ;  /* 0x0000000217167825 */ /* 0x000fcc00078e0204 */
[----:B------:R-:W2:Y:S01]  /*0e80*/  LDG.E.U16.CONSTANT R22, desc[UR8][R22.64] ;  /* 0x0000000816167981 */ /* 0x000ea2000c1e9500 */
[----:B---3--:R-:W-:-:S04]  /*0e90*/  SHF.R.U32.HI R26, RZ, R8, R13 ;  /* 0x00000008ff1a7219 */ /* 0x008fc8000001160d */
        /* <DEDUP_REMOVED lines=16> */
[----:B--2---:R-:W-:-:S04]  /*0fa0*/  IADD3 R25, R22, R25, RZ ;  /* 0x0000001916197210 */ /* 0x004fc80007ffe0ff */
[----:B------:R-:W-:-:S03]  /*0fb0*/  ISETP.GE.AND P2, PT, R25, R18, PT ;  /* 0x000000121900720c */ /* 0x000fc60003f46270 */
[----:B------:R-:W0:Y:S08]  /*0fc0*/  I2F.F16 R28, R28 ;  /* 0x0000001c001c7306 */ /* 0x000e300000200c00 */
[----:B------:R-:W-:Y:S01]  /*0fd0*/  I2F.F16 R21, R21 ;  /* 0x0000001500157306 */ /* 0x000fe20000200c00 */
[----:B0-----:R-:W-:-:S07]  /*0fe0*/  PRMT R27, R27, 0x5410, R28 ;  /* 0x000054101b1b7816 */ /* 0x001fce000000001c */
[----:B------:R-:W0:Y:S01]  /*0ff0*/  I2F.F16 R26, R26 ;  /* 0x0000001a001a7306 */ /* 0x000e220000200c00 */
[----:B----4-:R-:W-:Y:S01]  /*1000*/  HMUL2 R12, R27, R20.H0_H0 ;  /* 0x200000141b0c7232 */ /* 0x010fe20000000000 */
[----:B0-----:R-:W-:-:S05]  /*1010*/  PRMT R13, R26, 0x5410, R21 ;  /* 0x000054101a0d7816 */ /* 0x001fca0000000015 */
[----:B------:R-:W-:Y:S01]  /*1020*/  HMUL2 R13, R13, R20.H0_H0 ;  /* 0x200000140d0d7232 */ /* 0x000fe20000000000 */
[C---:B------:R-:W-:Y:S02]  /*1030*/  LEA R20, R24.reuse, R1, 0x3 ;  /* 0x0000000118147211 */ /* 0x040fe400078e18ff */
[----:B------:R-:W-:-:S03]  /*1040*/  IADD3 R24, R24, 0x1, RZ ;  /* 0x0000000118187810 */ /* 0x000fc60007ffe0ff */
[----:B------:R0:W-:Y:S01]  /*1050*/  STL.64 [R20], R12 ;  /* 0x0000000c14007387 */ /* 0x0001e20000100a00 */
[----:B------:R-:W-:Y:S05]  /*1060*/  @!P2 BRA `(.L_x_2589) ;  /* 0xfffffffc0050a947 */ /* 0x000fea000383ffff */
.L_x_2588:
        /* <DEDUP_REMOVED lines=10> */
[C---:B-1----:R-:W-:Y:S02]  /*1110*/  ISETP.GT.AND P3, PT, R17.reuse, R2, PT ;  /* 0x000000021100720c */ /* 0x042fe40003f64270 */
[----:B--2---:R-:W-:Y:S02]  /*1120*/  ISETP.GT.AND P5, PT, R17, R6, PT ;  /* 0x000000061100720c */ /* 0x004fe40003fa4270 */
[----:B------:R-:W-:Y:S01]  /*1130*/  MOV R4, RZ ;  /* 0x000000ff00047202 */ /* 0x000fe20000000f00 */
[----:B------:R-:W-:Y:S10]  /*1140*/  @!P2 BRA `(.L_x_2590) ;  /* 0x00000000001ca947 */ /* 0x000ff40003800000 */
[----:B------:R-:W1:Y:S02]  /*1150*/  LDC R4, c[0x0][0x25c] ;  /* 0x00009700ff047b82 */ /* 0x000e640000000800 */
[----:B-1----:R-:W-:-:S04]  /*1160*/  VIMNMX R4, R17, R4, PT ;  /* 0x0000000411047248 */ /* 0x002fc80003fe0100 */
[----:B------:R-:W-:-:S04]  /*1170*/  IADD3 R4, R4, -UR4, RZ ;  /* 0x8000000404047c10 */ /* 0x000fc8000fffe0ff */
[----:B------:R-:W-:-:S04]  /*1180*/  SHF.R.S32.HI R5, RZ, 0x1f, R4 ;  /* 0x0000001fff057819 */ /* 0x000fc80000011404 */
[----:B------:R-:W-:-:S04]  /*1190*/  LEA.HI R5, R5, R4, RZ, 0x5 ;  /* 0x0000000405057211 */ /* 0x000fc800078f28ff */
[----:B------:R-:W-:-:S05]  /*11a0*/  SHF.R.S32.HI R5, RZ, 0x5, R5 ;  /* 0x00000005ff057819 */ /* 0x000fca0000011405 */
[----:B------:R-:W-:-:S07]  /*11b0*/  IMAD R4, R5, 0x6, RZ ;  /* 0x0000000605047824 */ /* 0x000fce00078e02ff */
.L_x_2590:
        /* <DEDUP_REMOVED lines=8> */
.L_x_2591:
[----:B------:R-:W-:Y:S01]  /*1240*/  HFMA2.MMA R2, -RZ, RZ, 0, 0 ;  /* 0x00000000ff027435 */ /* 0x000fe200000001ff */
[----:B------:R-:W-:Y:S02]  /*1250*/  SHF.R.S32.HI R19, RZ, 0x5, R8 ;  /* 0x00000005ff137819 */ /* 0x000fe40000011408 */
[----:B------:R-:W-:Y:S01]  /*1260*/  MOV R5, RZ ;  /* 0x000000ff00057202 */ /* 0x000fe20000000f00 */
        /* <DEDUP_REMOVED lines=8> */
.L_x_2592:
        /* <DEDUP_REMOVED lines=8> */
.L_x_2593:
        /* <DEDUP_REMOVED lines=9> */
.L_x_2594:
[----:B------:R-:W-:Y:S02]  /*1400*/  ISETP.GE.OR P0, PT, R17, UR4, P0 ;  /* 0x0000000411007c0c */ /* 0x000fe40008706670 */
[----:B------:R-:W-:Y:S02]  /*1410*/  LEA R4, R19, R4, 0x3 ;  /* 0x0000000413047211 */ /* 0x000fe400078e18ff */
[----:B------:R-:W-:Y:S02]  /*1420*/  PRMT R19, RZ, 0x5410, RZ ;  /* 0x00005410ff137816 */ /* 0x000fe400000000ff */
[----:B------:R-:W-:Y:S02]  /*1430*/  IADD3 R0, R5, R4, R0 ;  /* 0x0000000405007210 */ /* 0x000fe40007ffe000 */
[----:B------:R-:W-:Y:S02]  /*1440*/  PRMT R24, RZ, 0x5410, RZ ;  /* 0x00005410ff187816 */ /* 0x000fe400000000ff */
[----:B------:R-:W-:-:S02]  /*1450*/  IADD3 R0, R13, R0, R2 ;  /* 0x000000000d007210 */ /* 0x000fc40007ffe002 */
[----:B------:R-:W-:Y:S02]  /*1460*/  PRMT R20, RZ, 0x5410, RZ ;  /* 0x00005410ff147816 */ /* 0x000fe400000000ff */
[----:B------:R-:W-:Y:S02]  /*1470*/  PRMT R21, RZ, 0x5410, RZ ;  /* 0x00005410ff157816 */ /* 0x000fe400000000ff */
[----:B------:R-:W-:Y:S02]  /*1480*/  PRMT R22, RZ, 0x5410, RZ ;  /* 0x00005410ff167816 */ /* 0x000fe400000000ff */
[----:B------:R-:W-:Y:S01]  /*1490*/  PRMT R23, RZ, 0x5410, RZ ;  /* 0x00005410ff177816 */ /* 0x000fe200000000ff */
[----:B------:R-:W-:Y:S06]  /*14a0*/  @P0 BRA `(.L_x_2595) ;  /* 0x0000006400040947 */ /* 0x000fec0003800000 */
[----:B------:R-:W2:Y:S04]  /*14b0*/  LDG.E.U16.CONSTANT R2, desc[UR8][R10.64+0x2] ;  /* 0x000002080a027981 */ /* 0x000ea8000c1e9500 */
[----:B------:R0:W5:Y:S01]  /*14c0*/  LDL.64 R12, [R1] ;  /* 0x00000000010c7983 */ /* 0x0001620000100a00 */
[----:B------:R-:W1:Y:S01]  /*14d0*/  S2UR UR6, SR_CgaCtaId ;  /* 0x00000000000679c3 */ /* 0x000e620000008800 */
[----:B------:R-:W-:Y:S01]  /*14e0*/  IMAD R0, R0, UR5, RZ ;  /* 0x0000000500007c24 */ /* 0x000fe2000f8e02ff */
[----:B------:R-:W-:Y:S01]  /*14f0*/  USHF.R.S32.HI UR4, URZ, 0x1f, UR5 ;  /* 0x0000001f3f047899 */ /* 0x000fe20008011405 */
[----:B------:R-:W-:Y:S01]  /*1500*/  SHF.R.S32.HI R5, RZ, 0x1f, R9 ;  /* 0x0000001fff057819 */ /* 0x000fe20000011409 */
[----:B------:R-:W-:Y:S01]  /*1510*/  ULDC.64 UR10, c[0x0][0x218] ;  /* 0x00008600000a7ab9 */ /* 0x000fe20000000a00 */
[----:B------:R-:W-:-:S02]  /*1520*/  PRMT R3, R3, 0x9910, RZ ;  /* 0x0000991003037816 */ /* 0x000fc400000000ff */
[--C-:B------:R-:W-:Y:S02]  /*1530*/  SHF.R.S32.HI R4, RZ, 0x1f, R0.reuse ;  /* 0x0000001fff047819 */ /* 0x100fe40000011400 */
[C---:B------:R-:W-:Y:S01]  /*1540*/  IADD3 R6, P2, P3, R9.reuse, UR5, R0 ;  /* 0x0000000509067c10 */ /* 0x040fe2000fb5e000 */
[----:B------:R-:W-:Y:S01]  /*1550*/  ULDC UR5, c[0x0][0x23c] ;  /* 0x00008f0000057ab9 */ /* 0x000fe20000000800 */
[----:B------:R-:W-:Y:S02]  /*1560*/  IADD3 R0, P4, R9, R0, RZ ;  /* 0x0000000009007210 */ /* 0x000fe40007f9e0ff */
[----:B------:R-:W-:Y:S02]  /*1570*/  IADD3.X R27, R5, UR4, R4, P2, P3 ;  /* 0x00000004051b7c10 */ /* 0x000fe400097e6404 */
[----:B------:R-:W-:Y:S02]  /*1580*/  ISETP.NE.AND P0, PT, R3, RZ, PT ;  /* 0x000000ff0300720c */ /* 0x000fe40003f05270 */
[----:B------:R-:W-:-:S02]  /*1590*/  IADD3.X R5, R4, R5, RZ, P4, !PT ;  /* 0x0000000504057210 */ /* 0x000fc400027fe4ff */
[----:B------:R-:W-:Y:S02]  /*15a0*/  LEA R26, P2, R6, UR10, 0x2 ;  /* 0x0000000a061a7c11 */ /* 0x000fe4000f8410ff */
[----:B------:R-:W-:Y:S01]  /*15b0*/  LEA R32, P3, R0, UR10, 0x2 ;  /* 0x0000000a00207c11 */ /* 0x000fe2000f8610ff */
[----:B------:R-:W-:Y:S01]  /*15c0*/  UMOV UR4, 0x400 ;  /* 0x0000040000047882 */ /* 0x000fe20000000000 */
[----:B------:R-:W-:Y:S02]  /*15d0*/  ISETP.LT.OR P0, PT, R7, 0x3, !P0 ;  /* 0x000000030700780c */ /* 0x000fe40004701670 */
[----:B------:R-:W-:Y:S02]  /*15e0*/  LEA.HI.X R27, R6, UR11, R27, 0x2, P2 ;  /* 0x0000000b061b7c11 */ /* 0x000fe400090f141b */
[----:B------:R-:W-:Y:S02]  /*15f0*/  LEA.HI.X R33, R0, UR11, R5, 0x2, P3 ;  /* 0x0000000b00217c11 */ /* 0x000fe400098f1405 */
[----:B------:R-:W-:-:S02]  /*1600*/  MOV R28, RZ ;  /* 0x000000ff001c7202 */ /* 0x000fc40000000f00 */
[----:B------:R-:W-:Y:S01]  /*1610*/  PRMT R19, R19, 0x5410, RZ ;  /* 0x0000541013137816 */ /* 0x000fe200000000ff */
[----:B-1----:R-:W-:-:S03]  /*1620*/  ULEA UR4, UR6, UR4, 0x18 ;  /* 0x0000000406047291 */ /* 0x002fc6000f8ec03f */
[----:B------:R-:W-:Y:S01]  /*1630*/  ULDC UR6, c[0x0][0x258] ;  /* 0x0000960000067ab9 */ /* 0x000fe20000000800 */
[----:B0-2---:R-:W-:-:S08]  /*1640*/  IADD3 R30, R17, R2, RZ ;  /* 0x00000002111e7210 */ /* 0x005fd00007ffe0ff */
.L_x_2608:
        /* <DEDUP_REMOVED lines=8> */
[----:B--2--5:R-:W-:Y:S02]  /*16d0*/  @!P2 PRMT R12, R4, 0x7610, R12 ;  /* 0x00007610040ca816 */ /* 0x024fe4000000000c */
        /* <DEDUP_REMOVED lines=34> */
[----:B------:R-:W-:Y:S02]  /*1900*/  LEA.HI R42, R8, 0xffffff80, RZ, 0x8 ;  /* 0xffffff80082a7811 */ /* 0x000fe400078f40ff */
[----:B------:R-:W-:Y:S02]  /*1910*/  LEA.HI R41, R9, 0xffffff80, RZ, 0x8 ;  /* 0xffffff8009297811 */ /* 0x000fe400078f40ff */
[----:B------:R-:W-:Y:S01]  /*1920*/  LEA.HI R40, R10, 0xffffff80, RZ, 0x8 ;  /* 0xffffff800a287811 */ /* 0x000fe200078f40ff */
[----:B------:R5:W0:Y:S01]  /*1930*/  I2F.F16 R48, R0 ;  /* 0x0000000000307306 */ /* 0x000a220000200c00 */
[----:B----4-:R-:W-:Y:S02]  /*1940*/  SHF.R.U32.HI R2, RZ, 0x8, R5 ;  /* 0x00000008ff027819 */ /* 0x010fe40000011605 */
[----:B------:R-:W-:Y:S02]  /*1950*/  LEA.HI R46, R4, 0xffffff80, RZ, 0x8 ;  /* 0xffffff80042e7811 */ /* 0x000fe400078f40ff */
[----:B------:R-:W-:-:S02]  /*1960*/  LOP3.LUT R2, R2, 0xff, RZ, 0xc0, !PT ;  /* 0x000000ff02027812 */ /* 0x000fc400078ec0ff */
[----:B------:R-:W-:Y:S01]  /*1970*/  LEA.HI R45, R5, 0xffffff80, RZ, 0x8 ;  /* 0xffffff80052d7811 */ /* 0x000fe200078f40ff */
[----:B------:R4:W0:Y:S01]  /*1980*/  I2F.F16 R25, R3 ;  /* 0x0000000300197306 */ /* 0x0008220000200c00 */
[--C-:B-----5:R-:W-:Y:S02]  /*1990*/  SHF.R.U32.HI R0, RZ, 0x8, R7.reuse ;  /* 0x00000008ff007819 */ /* 0x120fe40000011607 */
[----:B------:R-:W-:Y:S02]  /*19a0*/  IADD3 R2, R2, -0x80, RZ ;  /* 0xffffff8002027810 */ /* 0x000fe40007ffe0ff */
[----:B------:R-:W-:Y:S02]  /*19b0*/  LOP3.LUT R0, R0, 0xff, RZ, 0xc0, !PT ;  /* 0x000000ff00007812 */ /* 0x000fe400078ec0ff */
[----:B------:R-:W-:Y:S01]  /*19c0*/  SHF.R.U32.HI R7, RZ, 0x10, R7 ;  /* 0x00000010ff077819 */ /* 0x000fe20000011607 */
[----:B------:R5:W0:Y:S01]  /*19d0*/  I2F.F16 R50, R2 ;  /* 0x0000000200327306 */ /* 0x000a220000200c00 */
[----:B----4-:R-:W-:-:S02]  /*19e0*/  SHF.R.U32.HI R3, RZ, 0x8, R6 ;  /* 0x00000008ff037819 */ /* 0x010fc40000011606 */
[----:B------:R-:W-:Y:S02]  /*19f0*/  IADD3 R52, R0, -0x80, RZ ;  /* 0xffffff8000347810 */ /* 0x000fe40007ffe0ff */
[----:B------:R-:W-:Y:S02]  /*1a00*/  SHF.R.U32.HI R0, RZ, 0x8, R8 ;  /* 0x00000008ff007819 */ /* 0x000fe40000011608 */
[----:B------:R-:W-:Y:S01]  /*1a10*/  LOP3.LUT R3, R3, 0xff, RZ, 0xc0, !PT ;  /* 0x000000ff03037812 */ /* 0x000fe200078ec0ff */
[----:B------:R-:W4:Y:S01]  /*1a20*/  I2F.F16 R46, R46 ;  /* 0x0000002e002e7306 */ /* 0x000f220000200c00 */
[----:B-----5:R-:W-:Y:S02]  /*1a30*/  SHF.R.U32.HI R2, RZ, 0x8, R9 ;  /* 0x00000008ff027819 */ /* 0x020fe40000011609 */
[----:B------:R-:W-:Y:S02]  /*1a40*/  LOP3.LUT R0, R0, 0xff, RZ, 0xc0, !PT ;  /* 0x000000ff00007812 */ /* 0x000fe400078ec0ff */
[----:B------:R-:W-:-:S02]  /*1a50*/  LOP3.LUT R2, R2, 0xff, RZ, 0xc0, !PT ;  /* 0x000000ff02027812 */ /* 0x000fc400078ec0ff */
[----:B------:R-:W-:Y:S01]  /*1a60*/  IADD3 R3, R3, -0x80, RZ ;  /* 0xffffff8003037810 */ /* 0x000fe20007ffe0ff */
[----:B------:R-:W0:Y:S01]  /*1a70*/  I2F.F16 R45, R45 ;  /* 0x0000002d002d7306 */ /* 0x000e220000200c00 */
[----:B------:R-:W-:Y:S02]  /*1a80*/  IADD3 R0, R0, -0x80, RZ ;  /* 0xffffff8000007810 */ /* 0x000fe40007ffe0ff */
[----:B------:R-:W-:Y:S02]  /*1a90*/  IADD3 R2, R2, -0x80, RZ ;  /* 0xffffff8002027810 */ /* 0x000fe40007ffe0ff */
[----:B------:R-:W-:Y:S02]  /*1aa0*/  SHF.R.U32.HI R6, RZ, 0x10, R6 ;  /* 0x00000010ff067819 */ /* 0x000fe40000011606 */
[----:B------:R-:W-:Y:S01]  /*1ab0*/  SHF.R.U32.HI R8, RZ, 0x10, R8 ;  /* 0x00000010ff087819 */ /* 0x000fe20000011608 */
[----:B------:R5:W0:Y:S01]  /*1ac0*/  I2F.F16 R51, R3 ;  /* 0x0000000300337306 */ /* 0x000a220000200c00 */
[----:B------:R-:W-:-:S02]  /*1ad0*/  SHF.R.U32.HI R9, RZ, 0x10, R9 ;  /* 0x00000010ff097819 */ /* 0x000fc40000011609 */
[----:B------:R-:W-:Y:S02]  /*1ae0*/  LEA.HI R39, R11, 0xffffff80, RZ, 0x8 ;  /* 0xffffff800b277811 */ /* 0x000fe400078f40ff */
[----:B------:R-:W-:Y:S02]  /*1af0*/  SHF.R.U32.HI R4, RZ, 0x10, R4 ;  /* 0x00000010ff047819 */ /* 0x000fe40000011604 */
[----:B------:R-:W-:Y:S01]  /*1b00*/  SHF.R.U32.HI R5, RZ, 0x10, R5 ;  /* 0x00000010ff057819 */ /* 0x000fe20000011605 */
[----:B------:R1:W0:Y:S01]  /*1b10*/  I2F.F16 R53, R0 ;  /* 0x0000000000357306 */ /* 0x0002220000200c00 */
[--C-:B-----5:R-:W-:Y:S02]  /*1b20*/  SHF.R.U32.HI R3, RZ, 0x8, R10.reuse ;  /* 0x00000008ff037819 */ /* 0x120fe4000001160a */
[----:B------:R-:W-:Y:S02]  /*1b30*/  SHF.R.U32.HI R10, RZ, 0x10, R10 ;  /* 0x00000010ff0a7819 */ /* 0x000fe4000001160a */
[----:B------:R-:W-:-:S02]  /*1b40*/  LOP3.LUT R6, R6, 0xff, RZ, 0xc0, !PT ;  /* 0x000000ff06067812 */ /* 0x000fc400078ec0ff */
[----:B------:R-:W-:Y:S01]  /*1b50*/  LOP3.LUT R7, R7, 0xff, RZ, 0xc0, !PT ;  /* 0x000000ff07077812 */ /* 0x000fe200078ec0ff */
[----:B------:R5:W0:Y:S01]  /*1b60*/  I2F.F16 R54, R2 ;  /* 0x0000000200367306 */ /* 0x000a220000200c00 */
[--C-:B-1----:R-:W-:Y:S02]  /*1b70*/  SHF.R.U32.HI R0, RZ, 0x8, R11.reuse ;  /* 0x00000008ff007819 */ /* 0x102fe4000001160b */
[----:B------:R-:W-:Y:S02]  /*1b80*/  SHF.R.U32.HI R11, RZ, 0x10, R11 ;  /* 0x00000010ff0b7819 */ /* 0x000fe4000001160b */
[----:B------:R-:W-:Y:S02]  /*1b90*/  LOP3.LUT R8, R8, 0xff, RZ, 0xc0, !PT ;  /* 0x000000ff08087812 */ /* 0x000fe400078ec0ff */
[----:B------:R-:W-:Y:S01]  /*1ba0*/  LOP3.LUT R9, R9, 0xff, RZ, 0xc0, !PT ;  /* 0x000000ff09097812 */ /* 0x000fe200078ec0ff */
[----:B------:R-:W1:Y:S01]  /*1bb0*/  I2F.F16 R44, R44 ;  /* 0x0000002c002c7306 */ /* 0x000e620000200c00 */
[----:B-----5:R-:W-:-:S02]  /*1bc0*/  PRMT R2, R15, 0x9910, RZ ;  /* 0x000099100f027816 */ /* 0x020fc400000000ff */
[----:B------:R-:W-:Y:S02]  /*1bd0*/  LOP3.LUT R10, R10, 0xff, RZ, 0xc0, !PT ;  /* 0x000000ff0a0a7812 */ /* 0x000fe400078ec0ff */
[----:B------:R-:W-:Y:S02]  /*1be0*/  ISETP.NE.AND P2, PT, R2, RZ, PT ;  /* 0x000000ff0200720c */ /* 0x000fe40003f45270 */
[----:B------:R-:W-:Y:S01]  /*1bf0*/  LOP3.LUT R4, R4, 0xff, RZ, 0xc0, !PT ;  /* 0x000000ff04047812 */ /* 0x000fe200078ec0ff */
[----:B------:R-:W0:Y:S01]  /*1c00*/  I2F.F16 R43, R43 ;  /* 0x0000002b002b7306 */ /* 0x000e220000200c00 */
[----:B------:R-:W-:Y:S02]  /*1c10*/  LOP3.LUT R5, R5, 0xff, RZ, 0xc0, !PT ;  /* 0x000000ff05057812 */ /* 0x000fe400078ec0ff */
[----:B------:R-:W-:Y:S02]  /*1c20*/  LOP3.LUT R3, R3, 0xff, RZ, 0xc0, !PT ;  /* 0x000000ff03037812 */ /* 0x000fe400078ec0ff */
[----:B------:R-:W-:-:S02]  /*1c30*/  LOP3.LUT R0, R0, 0xff, RZ, 0xc0, !PT ;  /* 0x000000ff00007812 */ /* 0x000fc400078ec0ff */
[----:B------:R-:W-:Y:S01]  /*1c40*/  LOP3.LUT R2, R11, 0xff, RZ, 0xc0, !PT ;  /* 0x000000ff0b027812 */ /* 0x000fe200078ec0ff */
[----:B------:R-:W0:Y:S01]  /*1c50*/  I2F.F16 R42, R42 ;  /* 0x0000002a002a7306 */ /* 0x000e220000200c00 */
[----:B------:R-:W-:Y:S02]  /*1c60*/  IADD3 R6, R6, -0x80, RZ ;  /* 0xffffff8006067810 */ /* 0x000fe40007ffe0ff */
        /* <DEDUP_REMOVED lines=14> */
[----:B------:R0:W0:Y:S08]  /*1d50*/  I2F.F16 R47, R4 ;  /* 0x00000004002f7306 */ /* 0x0000300000200c00 */
[----:B------:R0:W0:Y:S08]  /*1d60*/  I2F.F16 R49, R5 ;  /* 0x0000000500317306 */ /* 0x0000300000200c00 */
        /* <DEDUP_REMOVED lines=26> */
[----:B------:R-:W0:Y:S01]  /*1f10*/  LDS.64 R2, [UR4+0x8] ;  /* 0x00000804ff027984 */ /* 0x000e220008000a00 */
[----:B------:R-:W-:Y:S02]  /*1f20*/  HADD2.F32 R0, -RZ, R51.H0_H0 ;  /* 0x20000033ff007230 */ /* 0x000fe40000004100 */
[----:B------:R-:W-:-:S03]  /*1f30*/  FFMA.FTZ R59, R4, R59, R63 ;  /* 0x0000003b043b7223 */ /* 0x000fc6000001003f */
[C---:B------:R-:W-:Y:S01]  /*1f40*/  FFMA.FTZ R63, R4.reuse, R0, R57 ;  /* 0x00000000043f7223 */ /* 0x040fe20000010039 */
[----:B------:R-:W-:Y:S01]  /*1f50*/  FFMA.FTZ R57, R4, R65, R58 ;  /* 0x0000004104397223 */ /* 0x000fe2000001003a */
[----:B------:R-:W-:Y:S02]  /*1f60*/  HADD2.F32 R4, -RZ, R47.H0_H0 ;  /* 0x2000002fff047230 */ /* 0x000fe40000004100 */
[----:B------:R-:W-:Y:S02]  /*1f70*/  HADD2.F32 R0, -RZ, R5.H0_H0 ;  /* 0x20000005ff007230 */ /* 0x000fe40000004100 */
[----:B------:R-:W-:-:S03]  /*1f80*/  HADD2.F32 R58, -RZ, R6.H0_H0 ;  /* 0x20000006ff3a7230 */ /* 0x000fc60000004100 */
[----:B------:R-:W-:Y:S01]  /*1f90*/  FFMA.FTZ R61, R4, R0, R61 ;  /* 0x00000000043d7223 */ /* 0x000fe2000001003d */
[----:B------:R-:W-:Y:S02]  /*1fa0*/  HADD2.F32 R4, -RZ, R49.H0_H0 ;  /* 0x20000031ff047230 */ /* 0x000fe40000004100 */
[C---:B------:R-:W-:Y:S01]  /*1fb0*/  FFMA.FTZ R63, R0.reuse, R58, R63 ;  /* 0x0000003a003f7223 */ /* 0x040fe2000001003f */
[----:B------:R-:W-:Y:S02]  /*1fc0*/  HADD2.F32 R58, -RZ, R46.H0_H0 ;  /* 0x2000002eff3a7230 */ /* 0x000fe40000004100 */
[----:B------:R-:W-:Y:S01]  /*1fd0*/  FFMA.FTZ R59, R0, R4, R59 ;  /* 0x00000004003b7223 */ /* 0x000fe2000001003b */
[----:B------:R-:W-:Y:S02]  /*1fe0*/  HADD2.F32 R4, -RZ, R5.H1_H1 ;  /* 0x30000005ff047230 */ /* 0x000fe40000004100 */
[----:B------:R-:W-:-:S03]  /*1ff0*/  HADD2.F32 R5, -RZ, R7.H0_H0 ;  /* 0x20000007ff057230 */ /* 0x000fc60000004100 */
[----:B------:R-:W-:Y:S01]  /*2000*/  FFMA.FTZ R61, R58, R4, R61 ;  /* 0x000000043a3d7223 */ /* 0x000fe2000001003d */
[----:B------:R-:W-:Y:S02]  /*2010*/  HADD2.F32 R58, -RZ, R44.H0_H0 ;  /* 0x2000002cff3a7230 */ /* 0x000fe40000004100 */
[----:B------:R-:W-:Y:S01]  /*2020*/  FFMA.FTZ R60, R0, R5, R57 ;  /* 0x00000005003c7223 */ /* 0x000fe20000010039 */
[----:B------:R-:W-:Y:S02]  /*2030*/  HADD2.F32 R0, -RZ, R45.H0_H0 ;  /* 0x2000002dff007230 */ /* 0x000fe40000004100 */
[----:B------:R-:W-:Y:S02]  /*2040*/  HADD2.F32 R5, -RZ, R43.H0_H0 ;  /* 0x2000002bff057230 */ /* 0x000fe40000004100 */
[C---:B------:R-:W-:Y:S01]  /*2050*/  FFMA.FTZ R57, R4.reuse, R58, R63 ;  /* 0x0000003a04397223 */ /* 0x040fe2000001003f */
[----:B------:R-:W-:Y:S02]  /*2060*/  HADD2.F32 R58, -RZ, R31.H0_H0 ;  /* 0x2000001fff3a7230 */ /* 0x000fe40000004100 */
[C---:B------:R-:W-:Y:S01]  /*2070*/  FFMA.FTZ R59, R4.reuse, R0, R59 ;  /* 0x00000000043b7223 */ /* 0x040fe2000001003b */
[----:B------:R-:W-:Y:S01]  /*2080*/  FFMA.FTZ R5, R4, R5, R60 ;  /* 0x0000000504057223 */ /* 0x000fe2000001003c */
[----:B------:R-:W-:-:S02]  /*2090*/  HADD2.F32 R4, -RZ, R34.H0_H0 ;  /* 0x20000022ff047230 */ /* 0x000fc40000004100 */
[--C-:B0-----:R-:W-:Y:S02]  /*20a0*/  HADD2.F32 R0, -RZ, R2.reuse.H0_H0 ;  /* 0x20000002ff007230 */ /* 0x101fe40000004100 */
[----:B------:R-:W-:Y:S02]  /*20b0*/  HADD2.F32 R2, -RZ, R2.H1_H1 ;  /* 0x30000002ff027230 */ /* 0x000fe40000004100 */
        /* <DEDUP_REMOVED lines=14> */
[----:B------:R-:W-:Y:S01]  /*21a0*/  FFMA.FTZ R59, R58, R4, R59 ;  /* 0x000000043a3b7223 */ /* 0x000fe2000001003b */
[----:B------:R-:W-:Y:S02]  /*21b0*/  HADD2.F32 R3, -RZ, R3.H1_H1 ;  /* 0x30000003ff037230 */ /* 0x000fe40000004100 */
[----:B------:R-:W-:Y:S01]  /*21c0*/  FFMA.FTZ R0, R4, R0, R61 ;  /* 0x0000000004007223 */ /* 0x000fe2000001003d */
[----:B------:R-:W-:Y:S02]  /*21d0*/  HADD2.F32 R58, -RZ, R42.H0_H0 ;  /* 0x2000002aff3a7230 */ /* 0x000fe40000004100 */
[C---:B------:R-:W-:Y:S01]  /*21e0*/  FFMA.FTZ R57, R2.reuse, R60, R57 ;  /* 0x0000003c02397223 */ /* 0x040fe20000010039 */
        /* <DEDUP_REMOVED lines=12> */
[--C-:B------:R-:W-:Y:S02]  /*22b0*/  HADD2.F32 R57, -RZ, R13.reuse.H1_H1 ;  /* 0x3000000dff397230 */ /* 0x100fe40000004100 */
[----:B------:R-:W-:Y:S01]  /*22c0*/  FFMA.FTZ R4, R3, R4, R58 ;  /* 0x0000000403047223 */ /* 0x000fe2000001003a */
[----:B------:R-:W-:Y:S02]  /*22d0*/  HADD2.F32 R3, -RZ, R12.H1_H1 ;  /* 0x3000000cff037230 */ /* 0x000fe40000004100 */
[----:B------:R-:W-:Y:S01]  /*22e0*/  FMUL.FTZ R2, R2, R5 ;  /* 0x0000000502027220 */ /* 0x000fe20000410000 */
[----:B------:R-:W-:Y:S02]  /*22f0*/  HADD2.F32 R5, -RZ, R13.H0_H0 ;  /* 0x2000000dff057230 */ /* 0x000fe40000004100 */
        /* <DEDUP_REMOVED lines=11> */
.L_x_2597:
[----:B------:R-:W-:Y:S05]  /*23b0*/  @!P3 BRA `(.L_x_2596) ;  /* 0x0000000800e0b947 */ /* 0x000fea0003800000 */
[----:B0-----:R-:W-:-:S04]  /*23c0*/  PRMT R0, R14, 0x9910, RZ ;  /* 0x000099100e007816 */ /* 0x001fc800000000ff */
[----:B------:R-:W-:-:S13]  /*23d0*/  ISETP.NE.AND P2, PT, R0, RZ, PT ;  /* 0x000000ff0000720c */ /* 0x000fda0003f45270 */
[----:B------:R-:W-:Y:S05]  /*23e0*/  @!P2 BRA `(.L_x_2598) ;  /* 0x000000040068a947 */ /* 0x000fea0003800000 */
        /* <DEDUP_REMOVED lines=12> */
[----:B------:R-:W0:Y:S01]  /*24b0*/  LDS.64 R4, [UR4+0x88] ;  /* 0x00008804ff047984 */ /* 0x000e220008000a00 */
        /* <DEDUP_REMOVED lines=11> */
[----:B------:R-:W-:-:S05]  /*2570*/  HADD2.F32 R0, -RZ, R3.H0_H0 ;  /* 0x20000003ff007230 */ /* 0x000fca0000004100 */
[-C--:B------:R-:W-:Y:S01]  /*2580*/  FFMA.FTZ R61, R2, R0.reuse, R61 ;  /* 0x00000000023d7223 */ /* 0x080fe2000001003d */
[----:B------:R-:W-:Y:S02]  /*2590*/  HADD2.F32 R2, -RZ, R49.H0_H0 ;  /* 0x20000031ff027230 */ /* 0x000fe40000004100 */
        /* <DEDUP_REMOVED lines=12> */
[----:B------:R-:W-:Y:S01]  /*2660*/  FFMA.FTZ R2, R62, R2, R57 ;  /* 0x000000023e027223 */ /* 0x000fe20000010039 */
[----:B------:R-:W-:-:S02]  /*2670*/  HADD2.F32 R57, -RZ, R29.H0_H0 ;  /* 0x2000001dff397230 */ /* 0x000fc40000004100 */
[--C-:B0-----:R-:W-:Y:S02]  /*2680*/  HADD2.F32 R3, -RZ, R4.reuse.H0_H0 ;  /* 0x20000004ff037230 */ /* 0x101fe40000004100 */
[----:B------:R-:W-:Y:S02]  /*2690*/  HADD2.F32 R63, -RZ, R25.H0_H0 ;  /* 0x20000019ff3f7230 */ /* 0x000fe40000004100 */
[----:B------:R-:W-:Y:S02]  /*26a0*/  HADD2.F32 R4, -RZ, R4.H1_H1 ;  /* 0x30000004ff047230 */ /* 0x000fe40000004100 */
[-C--:B------:R-:W-:Y:S01]  /*26b0*/  FFMA.FTZ R59, R59, R3.reuse, R58 ;  /* 0x000000033b3b7223 */ /* 0x080fe2000001003a */
        /* <DEDUP_REMOVED lines=31> */
[----:B------:R-:W-:Y:S02]  /*28b0*/  HADD2.F32 R5, -RZ, R12.H1_H1 ;  /* 0x3000000cff057230 */ /* 0x000fe40000004100 */
        /* <DEDUP_REMOVED lines=13> */
.L_x_2598:
        /* <DEDUP_REMOVED lines=23> */
[----:B------:R-:W-:Y:S02]  /*2b00*/  HADD2.F32 R38, -RZ, R49.H0_H0 ;  /* 0x20000031ff267230 */ /* 0x000fe40000004100 */
[-C--:B------:R-:W-:Y:S01]  /*2b10*/  FFMA.FTZ R61, R36, R57.reuse, RZ ;  /* 0x00000039243d7223 */ /* 0x080fe200000100ff */
[-C--:B------:R-:W-:Y:S01]  /*2b20*/  FFMA.FTZ R59, R48, R2.reuse, R59 ;  /* 0x00000002303b7223 */ /* 0x080fe2000001003b */
[----:B------:R-:W-:Y:S01]  /*2b30*/  FFMA.FTZ R37, R50, R2, R37 ;  /* 0x0000000232257223 */ /* 0x000fe20000010025 */
[----:B------:R-:W-:Y:S02]  /*2b40*/  HADD2.F32 R48, -RZ, R51.H0_H0 ;  /* 0x20000033ff307230 */ /* 0x000fe40000004100 */
[----:B------:R-:W-:Y:S01]  /*2b50*/  FFMA.FTZ R35, R35, R57, RZ ;  /* 0x0000003923237223 */ /* 0x000fe200000100ff */
[----:B------:R-:W-:-:S02]  /*2b60*/  HADD2.F32 R36, -RZ, R47.H0_H0 ;  /* 0x2000002fff247230 */ /* 0x000fc40000004100 */
[----:B------:R-:W-:Y:S02]  /*2b70*/  HADD2.F32 R50, -RZ, R6.H0_H0 ;  /* 0x20000006ff327230 */ /* 0x000fe40000004100 */
[----:B------:R-:W-:Y:S01]  /*2b80*/  FFMA.FTZ R6, R38, R0, R37 ;  /* 0x0000000026067223 */ /* 0x000fe20000010025 */
[-C--:B------:R-:W-:Y:S01]  /*2b90*/  FFMA.FTZ R61, R48, R2.reuse, R61 ;  /* 0x00000002303d7223 */ /* 0x080fe2000001003d */
[----:B------:R-:W-:Y:S02]  /*2ba0*/  HADD2.F32 R38, -RZ, R7.H0_H0 ;  /* 0x20000007ff267230 */ /* 0x000fe40000004100 */
[----:B------:R-:W-:Y:S01]  /*2bb0*/  FFMA.FTZ R35, R52, R2, R35 ;  /* 0x0000000234237223 */ /* 0x000fe20000010023 */
        /* <DEDUP_REMOVED lines=11> */
[----:B-1----:R-:W-:Y:S02]  /*2c70*/  HADD2.F32 R3, -RZ, R4.H0_H0 ;  /* 0x20000004ff037230 */ /* 0x002fe40000004100 */
[----:B------:R-:W-:-:S02]  /*2c80*/  HADD2.F32 R7, -RZ, R34.H0_H0 ;  /* 0x20000022ff077230 */ /* 0x000fc40000004100 */
[----:B------:R-:W-:Y:S02]  /*2c90*/  HADD2.F32 R4, -RZ, R4.H1_H1 ;  /* 0x30000004ff047230 */ /* 0x000fe40000004100 */
[-C--:B------:R-:W-:Y:S01]  /*2ca0*/  FFMA.FTZ R25, R31, R3.reuse, R6 ;  /* 0x000000031f197223 */ /* 0x080fe20000010006 */
[----:B------:R-:W-:Y:S02]  /*2cb0*/  HADD2.F32 R34, -RZ, R53.H0_H0 ;  /* 0x20000035ff227230 */ /* 0x000fe40000004100 */
[-C--:B------:R-:W-:Y:S01]  /*2cc0*/  FFMA.FTZ R7, R7, R3.reuse, R2 ;  /* 0x0000000307077223 */ /* 0x080fe20000010002 */
[-C--:B------:R-:W-:Y:S01]  /*2cd0*/  FFMA.FTZ R29, R29, R3.reuse, R36 ;  /* 0x000000031d1d7223 */ /* 0x080fe20000010024 */
[----:B------:R-:W-:Y:S02]  /*2ce0*/  HADD2.F32 R36, -RZ, R11.H0_H0 ;  /* 0x2000000bff247230 */ /* 0x000fe40000004100 */
        /* <DEDUP_REMOVED lines=9> */
[----:B------:R-:W-:Y:S02]  /*2d80*/  HADD2.F32 R5, -RZ, R5.H1_H1 ;  /* 0x30000005ff057230 */ /* 0x000fe40000004100 */
        /* <DEDUP_REMOVED lines=27> */
.L_x_2596:
[----:B0-----:R-:W-:-:S05]  /*2f40*/  MOV R3, UR5 ;  /* 0x0000000500037c02 */ /* 0x001fca0008000f00 */
[----:B------:R-:W-:-:S05]  /*2f50*/  IMAD.WIDE R32, R3, 0x8, R32 ;  /* 0x0000000803207825 */ /* 0x000fca00078e0220 */
        /* <DEDUP_REMOVED lines=9> */
[----:B------:R-:W-:-:S02]  /*2ff0*/  LOP3.LUT R3, R6, 0xff, RZ, 0xc0, !PT ;  /* 0x000000ff06037812 */ /* 0x000fc400078ec0ff */
[----:B------:R-:W-:Y:S02]  /*3000*/  LEA.HI R39, R7, 0xffffff80, RZ, 0x8 ;  /* 0xffffff8007277811 */ /* 0x000fe400078f40ff */
[----:B------:R-:W-:Y:S02]  /*3010*/  IADD3 R3, R3, -0x80, RZ ;  /* 0xffffff8003037810 */ /* 0x000fe40007ffe0ff */
[----:B------:R-:W-:Y:S01]  /*3020*/  LOP3.LUT R25, R7, 0xff, RZ, 0xc0, !PT ;  /* 0x000000ff07197812 */ /* 0x000fe200078ec0ff */
[----:B------:R4:W0:Y:S01]  /*3030*/  I2F.F16 R37, R2 ;  /* 0x0000000200257306 */ /* 0x0008220000200c00 */
[----:B-1----:R-:W-:Y:S02]  /*3040*/  SHF.R.U32.HI R0, RZ, 0x8, R4 ;  /* 0x00000008ff007819 */ /* 0x002fe40000011604 */
[----:B------:R-:W-:Y:S02]  /*3050*/  LEA.HI R40, R6, 0xffffff80, RZ, 0x8 ;  /* 0xffffff8006287811 */ /* 0x000fe400078f40ff */
[----:B------:R-:W-:-:S02]  /*3060*/  LOP3.LUT R0, R0, 0xff, RZ, 0xc0, !PT ;  /* 0x000000ff00007812 */ /* 0x000fc400078ec0ff */
[----:B------:R-:W-:Y:S01]  /*3070*/  IADD3 R35, R25, -0x80, RZ ;  /* 0xffffff8019237810 */ /* 0x000fe20007ffe0ff */
[----:B------:R1:W0:Y:S01]  /*3080*/  I2F.F16 R36, R3 ;  /* 0x0000000300247306 */ /* 0x0002220000200c00 */
[----:B------:R-:W-:Y:S02]  /*3090*/  IADD3 R0, R0, -0x80, RZ ;  /* 0xffffff8000007810 */ /* 0x000fe40007ffe0ff */
[----:B----4-:R-:W-:Y:S02]  /*30a0*/  SHF.R.U32.HI R2, RZ, 0x8, R5 ;  /* 0x00000008ff027819 */ /* 0x010fe40000011605 */
[----:B------:R-:W-:Y:S02]  /*30b0*/  LEA.HI R42, R4, 0xffffff80, RZ, 0x8 ;  /* 0xffffff80042a7811 */ /* 0x000fe400078f40ff */
[----:B------:R-:W-:Y:S01]  /*30c0*/  LOP3.LUT R2, R2, 0xff, RZ, 0xc0, !PT ;  /* 0x000000ff02027812 */ /* 0x000fe200078ec0ff */
[----:B------:R4:W0:Y:S01]  /*30d0*/  I2F.F16 R44, R0 ;  /* 0x00000000002c7306 */ /* 0x0008220000200c00 */
[----:B-1----:R-:W-:-:S02]  /*30e0*/  SHF.R.U32.HI R3, RZ, 0x8, R6 ;  /* 0x00000008ff037819 */ /* 0x002fc40000011606 */
[----:B------:R-:W-:Y:S02]  /*30f0*/  IADD3 R2, R2, -0x80, RZ ;  /* 0xffffff8002027810 */ /* 0x000fe40007ffe0ff */
[----:B------:R-:W-:Y:S02]  /*3100*/  LOP3.LUT R3, R3, 0xff, RZ, 0xc0, !PT ;  /* 0x000000ff03037812 */ /* 0x000fe400078ec0ff */
[----:B------:R-:W-:Y:S01]  /*3110*/  SHF.R.U32.HI R6, RZ, 0x10, R6 ;  /* 0x00000010ff067819 */ /* 0x000fe20000011606 */
[----:B------:R2:W1:Y:S01]  /*3120*/  I2F.F16 R46, R2 ;  /* 0x00000002002e7306 */ /* 0x0004620000200c00 */
[--C-:B----4-:R-:W-:Y:S02]  /*3130*/  SHF.R.U32.HI R0, RZ, 0x8, R7.reuse ;  /* 0x00000008ff007819 */ /* 0x110fe40000011607 */
[----:B------:R-:W-:Y:S02]  /*3140*/  SHF.R.U32.HI R7, RZ, 0x10, R7 ;  /* 0x00000010ff077819 */ /* 0x000fe40000011607 */
[----:B------:R-:W-:-:S02]  /*3150*/  LOP3.LUT R0, R0, 0xff, RZ, 0xc0, !PT ;  /* 0x000000ff00007812 */ /* 0x000fc400078ec0ff */
[----:B------:R-:W-:Y:S01]  /*3160*/  IADD3 R3, R3, -0x80, RZ ;  /* 0xffffff8003037810 */ /* 0x000fe20007ffe0ff */
[----:B------:R-:W4:Y:S01]  /*3170*/  I2F.F16 R42, R42 ;  /* 0x0000002a002a7306 */ /* 0x000f220000200c00 */
[----:B------:R-:W-:Y:S02]  /*3180*/  IADD3 R52, R0, -0x80, RZ ;  /* 0xffffff8000347810 */ /* 0x000fe40007ffe0ff */
[----:B------:R-:W-:Y:S02]  /*3190*/  LOP3.LUT R7, R7, 0xff, RZ, 0xc0, !PT ;  /* 0x000000ff07077812 */ /* 0x000fe400078ec0ff */
[----:B------:R-:W-:Y:S02]  /*31a0*/  LEA.HI R41, R5, 0xffffff80, RZ, 0x8 ;  /* 0xffffff8005297811 */ /* 0x000fe400078f40ff */
[----:B------:R-:W-:Y:S01]  /*31b0*/  IADD3 R7, R7, -0x80, RZ ;  /* 0xffffff8007077810 */ /* 0x000fe20007ffe0ff */
[----:B------:R3:W0:Y:S01]  /*31c0*/  I2F.F16 R47, R3 ;  /* 0x00000003002f7306 */ /* 0x0006220000200c00 */
[----:B------:R-:W-:-:S02]  /*31d0*/  SHF.R.U32.HI R4, RZ, 0x10, R4 ;  /* 0x00000010ff047819 */ /* 0x000fc40000011604 */
[----:B------:R-:W-:Y:S02]  /*31e0*/  SHF.R.U32.HI R5, RZ, 0x10, R5 ;  /* 0x00000010ff057819 */ /* 0x000fe40000011605 */
        /* <DEDUP_REMOVED lines=20> */
[----:B------:R-:W-:Y:S02]  /*3330*/  LOP3.LUT R2, R10, 0xff, RZ, 0xc0, !PT ;  /* 0x000000ff0a027812 */ /* 0x000fe400078ec0ff */
[----:B------:R2:W0:Y:S01]  /*3340*/  I2F.F16 R50, R0 ;  /* 0x0000000000327306 */ /* 0x0004220000200c00 */
[----:B---3--:R-:W-:Y:S02]  /*3350*/  LOP3.LUT R3, R11, 0xff, RZ, 0xc0, !PT ;  /* 0x000000ff0b037812 */ /* 0x008fe400078ec0ff */
[----:B------:R-:W-:-:S02]  /*3360*/  IADD3 R48, R2, -0x80, RZ ;  /* 0xffffff8002307810 */ /* 0x000fc40007ffe0ff */
[----:B------:R-:W-:Y:S02]  /*3370*/  SHF.R.U32.HI R2, RZ, 0x8, R8 ;  /* 0x00000008ff027819 */ /* 0x000fe40000011608 */
[----:B------:R-:W-:Y:S01]  /*3380*/  IADD3 R3, R3, -0x80, RZ ;  /* 0xffffff8003037810 */ /* 0x000fe20007ffe0ff */
[----:B------:R-:W3:Y:S01]  /*3390*/  I2F.F16 R49, R49 ;  /* 0x0000003100317306 */ /* 0x000ee20000200c00 */
[----:B--2---:R-:W-:Y:S02]  /*33a0*/  SHF.R.U32.HI R0, RZ, 0x8, R9 ;  /* 0x00000008ff007819 */ /* 0x004fe40000011609 */
[----:B------:R-:W-:Y:S02]  /*33b0*/  LOP3.LUT R2, R2, 0xff, RZ, 0xc0, !PT ;  /* 0x000000ff02027812 */ /* 0x000fe400078ec0ff */
[----:B------:R-:W-:Y:S02]  /*33c0*/  LOP3.LUT R0, R0, 0xff, RZ, 0xc0, !PT ;  /* 0x000000ff00007812 */ /* 0x000fe400078ec0ff */
[----:B------:R-:W-:Y:S01]  /*33d0*/  IADD3 R2, R2, -0x80, RZ ;  /* 0xffffff8002027810 */ /* 0x000fe20007ffe0ff */
[----:B------:R2:W0:Y:S01]  /*33e0*/  I2F.F16 R7, R3 ;  /* 0x0000000300077306 */ /* 0x0004220000200c00 */
[----:B------:R-:W-:-:S02]  /*33f0*/  IADD3 R0, R0, -0x80, RZ ;  /* 0xffffff8000007810 */ /* 0x000fc40007ffe0ff */
[----:B------:R-:W-:Y:S02]  /*3400*/  LEA.HI R34, R8, 0xffffff80, RZ, 0x8 ;  /* 0xffffff8008227811 */ /* 0x000fe400078f40ff */
[----:B------:R-:W-:Y:S02]  /*3410*/  LEA.HI R31, R9, 0xffffff80, RZ, 0x8 ;  /* 0xffffff80091f7811 */ /* 0x000fe400078f40ff */
[----:B------:R-:W-:Y:S01]  /*3420*/  LEA.HI R29, R10, 0xffffff80, RZ, 0x8 ;  /* 0xffffff800a1d7811 */ /* 0x000fe200078f40ff */
[----:B------:R1:W0:Y:S01]  /*3430*/  I2F.F16 R53, R2 ;  /* 0x0000000200357306 */ /* 0x0002220000200c00 */
[----:B--2---:R-:W-:Y:S02]  /*3440*/  SHF.R.U32.HI R3, RZ, 0x8, R10 ;  /* 0x00000008ff037819 */ /* 0x004fe4000001160a */
[----:B------:R-:W-:Y:S02]  /*3450*/  SHF.R.U32.HI R8, RZ, 0x10, R8 ;  /* 0x00000010ff087819 */ /* 0x000fe40000011608 */
[----:B------:R-:W-:-:S02]  /*3460*/  SHF.R.U32.HI R9, RZ, 0x10, R9 ;  /* 0x00000010ff097819 */ /* 0x000fc40000011609 */
[----:B------:R-:W-:Y:S01]  /*3470*/  SHF.R.U32.HI R10, RZ, 0x10, R10 ;  /* 0x00000010ff0a7819 */ /* 0x000fe2000001160a */
[----:B------:R2:W0:Y:S01]  /*3480*/  I2F.F16 R54, R0 ;  /* 0x0000000000367306 */ /* 0x0004220000200c00 */
[----:B------:R-:W-:Y:S02]  /*3490*/  LEA.HI R25, R11, 0xffffff80, RZ, 0x8 ;  /* 0xffffff800b197811 */ /* 0x000fe400078f40ff */
[--C-:B-1----:R-:W-:Y:S02]  /*34a0*/  SHF.R.U32.HI R2, RZ, 0x8, R11.reuse ;  /* 0x00000008ff027819 */ /* 0x102fe4000001160b */
[----:B------:R-:W-:Y:S02]  /*34b0*/  SHF.R.U32.HI R11, RZ, 0x10, R11 ;  /* 0x00000010ff0b7819 */ /* 0x000fe4000001160b */
[----:B------:R-:W-:Y:S01]  /*34c0*/  LOP3.LUT R8, R8, 0xff, RZ, 0xc0, !PT ;  /* 0x000000ff08087812 */ /* 0x000fe200078ec0ff */
[----:B------:R-:W1:Y:S01]  /*34d0*/  I2F.F16 R34, R34 ;  /* 0x0000002200227306 */ /* 0x000e620000200c00 */
[----:B--2---:R-:W-:-:S02]  /*34e0*/  PRMT R0, R15, 0x9910, RZ ;  /* 0x000099100f007816 */ /* 0x004fc400000000ff */
[----:B------:R-:W-:Y:S02]  /*34f0*/  LOP3.LUT R9, R9, 0xff, RZ, 0xc0, !PT ;  /* 0x000000ff09097812 */ /* 0x000fe400078ec0ff */
[----:B------:R-:W-:Y:S02]  /*3500*/  LOP3.LUT R10, R10, 0xff, RZ, 0xc0, !PT ;  /* 0x000000ff0a0a7812 */ /* 0x000fe400078ec0ff */
[----:B------:R-:W-:Y:S01]  /*3510*/  ISETP.NE.AND P2, PT, R0, RZ, PT ;  /* 0x000000ff0000720c */ /* 0x000fe20003f45270 */
[----:B------:R-:W2:Y:S01]  /*3520*/  I2F.F16 R31, R31 ;  /* 0x0000001f001f7306 */ /* 0x000ea20000200c00 */
[----:B------:R-:W-:Y:S02]  /*3530*/  LOP3.LUT R3, R3, 0xff, RZ, 0xc0, !PT ;  /* 0x000000ff03037812 */ /* 0x000fe400078ec0ff */
[----:B------:R-:W-:Y:S02]  /*3540*/  LOP3.LUT R2, R2, 0xff, RZ, 0xc0, !PT ;  /* 0x000000ff02027812 */ /* 0x000fe400078ec0ff */
[----:B------:R-:W-:-:S02]  /*3550*/  LOP3.LUT R0, R11, 0xff, RZ, 0xc0, !PT ;  /* 0x000000ff0b007812 */ /* 0x000fc400078ec0ff */
[----:B------:R-:W-:Y:S01]  /*3560*/  IADD3 R8, R8, -0x80, RZ ;  /* 0xffffff8008087810 */ /* 0x000fe20007ffe0ff */
[----:B------:R-:W0:Y:S01]  /*3570*/  I2F.F16 R29, R29 ;  /* 0x0000001d001d7306 */ /* 0x000e220000200c00 */
[----:B------:R-:W-:Y:S02]  /*3580*/  IADD3 R9, R9, -0x80, RZ ;  /* 0xffffff8009097810 */ /* 0x000fe40007ffe0ff */
[----:B------:R-:W-:Y:S02]  /*3590*/  IADD3 R10, R10, -0x80, RZ ;  /* 0xffffff800a0a7810 */ /* 0x000fe40007ffe0ff */
[----:B------:R-:W-:Y:S02]  /*35a0*/  IADD3 R3, R3, -0x80, RZ ;  /* 0xffffff8003037810 */ /* 0x000fe40007ffe0ff */
[----:B------:R-:W-:Y:S01]  /*35b0*/  IADD3 R2, R2, -0x80, RZ ;  /* 0xffffff8002027810 */ /* 0x000fe20007ffe0ff */
[----:B------:R-:W0:Y:S01]  /*35c0*/  I2F.F16 R25, R25 ;  /* 0x0000001900197306 */ /* 0x000e220000200c00 */
[----:B------:R-:W-:-:S07]  /*35d0*/  IADD3 R0, R0, -0x80, RZ ;  /* 0xffffff8000007810 */ /* 0x000fce0007ffe0ff */
        /* <DEDUP_REMOVED lines=8> */
[----:B------:R-:W1:Y:S01]  /*3660*/  LDS.64 R4, [UR4+0x10] ;  /* 0x00001004ff047984 */ /* 0x000e620008000a00 */
[----:B0-----:R-:W-:Y:S02]  /*3670*/  HADD2.F32 R0, -RZ, R38.H0_H0 ;  /* 0x20000026ff007230 */ /* 0x001fe40000004100 */
[----:B------:R-:W-:Y:S02]  /*3680*/  HADD2.F32 R60, -RZ, R37.H0_H0 ;  /* 0x20000025ff3c7230 */ /* 0x000fe40000004100 */
[----:B------:R-:W-:Y:S02]  /*3690*/  HADD2.F32 R2, -RZ, R36.H0_H0 ;  /* 0x20000024ff027230 */ /* 0x000fe40000004100 */
[----:B------:R-:W-:Y:S02]  /*36a0*/  HADD2.F32 R58, -RZ, R35.H0_H0 ;  /* 0x20000023ff3a7230 */ /* 0x000fe40000004100 */
[----:B------:R-:W-:Y:S02]  /*36b0*/  HADD2.F32 R61, -RZ, R44.H0_H0 ;  /* 0x2000002cff3d7230 */ /* 0x000fe40000004100 */
[----:B------:R-:W-:-:S02]  /*36c0*/  HADD2.F32 R59, -RZ, R46.H0_H0 ;  /* 0x2000002eff3b7230 */ /* 0x000fc40000004100 */
[----:B------:R-:W-:Y:S02]  /*36d0*/  HADD2.F32 R65, -RZ, R52.H0_H0 ;  /* 0x20000034ff417230 */ /* 0x000fe40000004100 */
[--C-:B-1----:R-:W-:Y:S02]  /*36e0*/  HADD2.F32 R3, -RZ, R4.reuse.H0_H0 ;  /* 0x20000004ff037230 */ /* 0x102fe40000004100 */
        /* <DEDUP_REMOVED lines=8> */
[C---:B------:R-:W-:Y:S01]  /*3770*/  FFMA.FTZ R59, R4.reuse, R59, R63 ;  /* 0x0000003b043b7223 */ /* 0x040fe2000001003f */
[----:B------:R-:W-:Y:S02]  /*3780*/  HADD2.F32 R60, -RZ, R42.H0_H0 ;  /* 0x2000002aff3c7230 */ /* 0x000fe40000004100 */
[C---:B------:R-:W-:Y:S01]  /*3790*/  FFMA.FTZ R63, R4.reuse, R0, R57 ;  /* 0x00000000043f7223 */ /* 0x040fe20000010039 */
[----:B------:R-:W-:Y:S01]  /*37a0*/  FFMA.FTZ R57, R4, R65, R58 ;  /* 0x0000004104397223 */ /* 0x000fe2000001003a */
[----:B------:R-:W-:-:S02]  /*37b0*/  HADD2.F32 R4, -RZ, R43.H0_H0 ;  /* 0x2000002bff047230 */ /* 0x000fc40000004100 */
[----:B------:R-:W-:Y:S02]  /*37c0*/  HADD2.F32 R0, -RZ, R5.H0_H0 ;  /* 0x20000005ff007230 */ /* 0x000fe40000004100 */
[----:B------:R-:W-:-:S03]  /*37d0*/  HADD2.F32 R58, -RZ, R6.H0_H0 ;  /* 0x20000006ff3a7230 */ /* 0x000fc60000004100 */
[----:B------:R-:W-:Y:S01]  /*37e0*/  FFMA.FTZ R61, R4, R0, R61 ;  /* 0x00000000043d7223 */ /* 0x000fe2000001003d */
[----:B------:R-:W-:-:S05]  /*37f0*/  HADD2.F32 R4, -RZ, R45.H0_H0 ;  /* 0x2000002dff047230 */ /* 0x000fca0000004100 */
[C---:B------:R-:W-:Y:S01]  /*3800*/  FFMA.FTZ R59, R0.reuse, R4, R59 ;  /* 0x00000004003b7223 */ /* 0x040fe2000001003b */
        /* <DEDUP_REMOVED lines=8> */
[----:B------:R-:W-:Y:S02]  /*3890*/  HADD2.F32 R57, -RZ, R39.H0_H0 ;  /* 0x20000027ff397230 */ /* 0x000fe40000004100 */
[----:B------:R-:W-:Y:S01]  /*38a0*/  FFMA.FTZ R62, R58, R0, R59 ;  /* 0x000000003a3e7223 */ /* 0x000fe2000001003b */
[----:B------:R-:W-:-:S02]  /*38b0*/  HADD2.F32 R59, -RZ, R53.H0_H0 ;  /* 0x20000035ff3b7230 */ /* 0x000fc40000004100 */
[C---:B------:R-:W-:Y:S01]  /*38c0*/  FFMA.FTZ R4, R58.reuse, R5, R4 ;  /* 0x000000053a047223 */ /* 0x040fe20000010004 */
[----:B------:R-:W-:Y:S01]  /*38d0*/  FFMA.FTZ R0, R58, R57, R64 ;  /* 0x000000393a007223 */ /* 0x000fe20000010040 */
[----:B------:R-:W-:Y:S02]  /*38e0*/  HADD2.F32 R57, -RZ, R50.H0_H0 ;  /* 0x20000032ff397230 */ /* 0x000fe40000004100 */
[--C-:B0-----:R-:W-:Y:S02]  /*38f0*/  HADD2.F32 R5, -RZ, R2.reuse.H0_H0 ;  /* 0x20000002ff057230 */ /* 0x101fe40000004100 */
[----:B------:R-:W-:Y:S02]  /*3900*/  HADD2.F32 R2, -RZ, R2.H1_H1 ;  /* 0x30000002ff027230 */ /* 0x000fe40000004100 */
[----:B------:R-:W-:Y:S02]  /*3910*/  HADD2.F32 R58, -RZ, R49.H0_H0 ;  /* 0x20000031ff3a7230 */ /* 0x000fe40000004100 */
[----:B------:R-:W-:Y:S01]  /*3920*/  FFMA.FTZ R60, R57, R5, R60 ;  /* 0x00000005393c7223 */ /* 0x000fe2000001003c */
[----:B------:R-:W-:-:S03]  /*3930*/  HADD2.F32 R57, -RZ, R48.H0_H0 ;  /* 0x20000030ff397230 */ /* 0x000fc60000004100 */
[----:B------:R-:W-:Y:S01]  /*3940*/  FFMA.FTZ R59, R59, R2, R60 ;  /* 0x000000023b3b7223 */ /* 0x000fe2000001003c */
[----:B------:R-:W-:Y:S02]  /*3950*/  HADD2.F32 R60, -RZ, R7.H0_H0 ;  /* 0x20000007ff3c7230 */ /* 0x000fe40000004100 */
[C---:B------:R-:W-:Y:S01]  /*3960*/  FFMA.FTZ R63, R5.reuse, R58, R62 ;  /* 0x0000003a053f7223 */ /* 0x040fe2000001003e */
        /* <DEDUP_REMOVED lines=25> */
[--C-:B------:R-:W-:Y:S02]  /*3b00*/  HADD2.F32 R57, -RZ, R13.reuse.H1_H1 ;  /* 0x3000000dff397230 */ /* 0x100fe40000004100 */
[----:B------:R-:W-:Y:S01]  /*3b10*/  FMUL.FTZ R2, R5, R2 ;  /* 0x0000000205027220 */ /* 0x000fe20000410000 */
[----:B------:R-:W-:Y:S02]  /*3b20*/  HADD2.F32 R5, -RZ, R13.H0_H0 ;  /* 0x2000000dff057230 */ /* 0x000fe40000004100 */
[----:B------:R-:W-:Y:S01]  /*3b30*/  FFMA.FTZ R4, R3, R4, R58 ;  /* 0x0000000403047223 */ /* 0x000fe2000001003a */
[----:B------:R-:W-:-:S02]  /*3b40*/  HADD2.F32 R3, -RZ, R12.H1_H1 ;  /* 0x3000000cff037230 */ /* 0x000fc40000004100 */
[----:B------:R-:W-:Y:S01]  /*3b50*/  FMUL.FTZ R60, R57, R60 ;  /* 0x0000003c393c7220 */ /* 0x000fe20000410000 */
[----:B------:R-:W-:Y:S01]  /*3b60*/  F2FP.F16.F32.PACK_AB R2, RZ, R2 ;  /* 0x00000002ff02723e */ /* 0x000fe200000000ff */
[----:B------:R-:W-:Y:S01]  /*3b70*/  FMUL.FTZ R4, R5, R4 ;  /* 0x0000000405047220 */ /* 0x000fe20000410000 */
[----:B------:R-:W-:Y:S02]  /*3b80*/  FMUL.FTZ R0, R3, R0 ;  /* 0x0000000003007220 */ /* 0x000fe40000410000 */
[----:B------:R-:W-:Y:S02]  /*3b90*/  F2FP.F16.F32.PACK_AB R60, RZ, R60 ;  /* 0x0000003cff3c723e */ /* 0x000fe400000000ff */
[----:B------:R-:W-:Y:S02]  /*3ba0*/  F2FP.F16.F32.PACK_AB R4, RZ, R4 ;  /* 0x00000004ff04723e */ /* 0x000fe400000000ff */
[----:B------:R-:W-:Y:S02]  /*3bb0*/  F2FP.F16.F32.PACK_AB R0, RZ, R0 ;  /* 0x00000000ff00723e */ /* 0x000fe400000000ff */
[----:B------:R-:W-:-:S02]  /*3bc0*/  PRMT R4, R4, 0x5410, R60 ;  /* 0x0000541004047816 */ /* 0x000fc4000000003c */
[----:B------:R-:W-:-:S03]  /*3bd0*/  PRMT R2, R2, 0x5410, R0 ;  /* 0x0000541002027816 */ /* 0x000fc60000000000 */
[----:B------:R-:W-:-:S03]  /*3be0*/  HADD2 R22, R4, R22 ;  /* 0x0000001604167230 */ /* 0x000fc60000000000 */
[----:B------:R-:W-:-:S11]  /*3bf0*/  HFMA2.MMA R23, R2, 1, 1, R23 ;  /* 0x3c003c0002177835 */ /* 0x000fd60000000017 */
.L_x_2600:
        /* <DEDUP_REMOVED lines=94> */
.L_x_2601:
        /* <DEDUP_REMOVED lines=91> */
.L_x_2599:
[----:B0-----:R-:W-:-:S05]  /*4790*/  MOV R3, UR5 ;  /* 0x0000000500037c02 */ /* 0x001fca0008000f00 */
[----:B------:R-:W-:-:S05]  /*47a0*/  IMAD.WIDE R32, R3, 0x8, R32 ;  /* 0x0000000803207825 */ /* 0x000fca00078e0220 */
        /* <DEDUP_REMOVED lines=202> */
.L_x_2603:
        /* <DEDUP_REMOVED lines=94> */
.L_x_2604:
        /* <DEDUP_REMOVED lines=91> */
.L_x_2602:
        /* <DEDUP_REMOVED lines=204> */
.L_x_2606:
        /* <DEDUP_REMOVED lines=94> */
.L_x_2607:
        /* <DEDUP_REMOVED lines=91> */
.L_x_2605:
[----:B------:R-:W-:Y:S01]  /*7830*/  IADD3 R17, R17, 0x20, RZ ;  /* 0x0000002011117810 */ /* 0x000fe20007ffe0ff */
[----:B------:R-:W-:Y:S01]  /*7840*/  UIADD3 UR4, UR4, 0x40, URZ ;  /* 0x0000004004047890 */ /* 0x000fe2000fffe03f */
[----:B0-----:R-:W-:Y:S02]  /*7850*/  MOV R3, UR5 ;  /* 0x0000000500037c02 */ /* 0x001fe40008000f00 */
[C---:B------:R-:W-:Y:S02]  /*7860*/  ISETP.GE.AND P2, PT, R17.reuse, UR6, PT ;  /* 0x0000000611007c0c */ /* 0x040fe4000bf46270 */
[----:B------:R-:W-:Y:S01]  /*7870*/  ISETP.LT.AND P3, PT, R17, R18, PT ;  /* 0x000000121100720c */ /* 0x000fe20003f61270 */
[----:B------:R-:W-:Y:S01]  /*7880*/  IMAD.WIDE R26, R3, 0x8, R26 ;  /* 0x00000008031a7825 */ /* 0x000fe200078e021a */
[----:B-----5:R-:W-:-:S05]  /*7890*/  MOV R5, UR5 ;  /* 0x0000000500057c02 */ /* 0x020fca0008000f00 */
[----:B------:R-:W-:-:S06]  /*78a0*/  IMAD.WIDE R32, R5, 0x8, R32 ;  /* 0x0000000805207825 */ /* 0x000fcc00078e0220 */
[----:B------:R-:W-:Y:S05]  /*78b0*/  @!P2 BRA P3, `(.L_x_2608) ;  /* 0xffffff9c0064a947 */ /* 0x000fea000183ffff */
.L_x_2595:
[----:B------:R-:W-:Y:S05]  /*78c0*/  @!P1 EXIT ;  /* 0x000000000000994d */ /* 0x000fea0003800000 */
[----:B------:R-:W0:Y:S01]  /*78d0*/  S2R R0, SR_CTAID.X ;  /* 0x0000000000007919 */ /* 0x000e220000002500 */
[----:B------:R-:W1:Y:S01]  /*78e0*/  S2UR UR4, SR_CTAID.Y ;  /* 0x00000000000479c3 */ /* 0x000e620000002600 */
[----:B------:R-:W0:Y:S07]  /*78f0*/  S2R R5, SR_TID.X ;  /* 0x0000000000057919 */ /* 0x000e2e0000002100 */
[----:B------:R-:W2:Y:S01]  /*7900*/  LDC.64 R2, c[0x0][0x230] ;  /* 0x00008c00ff027b82 */ /* 0x000ea20000000a00 */
[----:B-1----:R-:W-:-:S06]  /*7910*/  UIMAD UR4, UR4, 0x3, URZ ;  /* 0x00000003040478a4 */ /* 0x002fcc000f8e023f */
[----:B------:R-:W-:Y:S02]  /*7920*/  MOV R9, UR4 ;  /* 0x0000000400097c02 */ /* 0x000fe40008000f00 */
        /* <DEDUP_REMOVED lines=11> */
.L_x_2612:
[----:B------:R-:W0:Y:S02]  /*79e0*/  LDS R4, [R0] ;  /* 0x0000000000047984 */ /* 0x000e240000000800 */
[----:B0-----:R-:W-:-:S10]  /*79f0*/  HFMA2.MMA R5, R4, 1, 1, R23 ;  /* 0x3c003c0004057835 */ /* 0x001fd40000000017 */
[----:B------:R-:W0:Y:S02]  /*7a00*/  ATOMS.CAST.SPIN R5, [R0], R4, R5 ;  /* 0x000000040005738d */ /* 0x000e240001800005 */
[----:B0-----:R-:W-:-:S13]  /*7a10*/  ISETP.EQ.U32.AND P0, PT, R5, 0x1, PT ;  /* 0x000000010500780c */ /* 0x001fda0003f02070 */
[----:B------:R-:W-:Y:S05]  /*7a20*/  @!P0 BRA `(.L_x_2612) ;  /* 0xfffffffc00ec8947 */ /* 0x000fea000383ffff */
[----:B------:R-:W-:Y:S05]  /*7a30*/  BRA `(.L_x_2610) ;  /* 0x00000000000c7947 */ /* 0x000fea0003800000 */
.L_x_2611:
[----:B------:R-:W2:Y:S02]  /*7a40*/  LD.E R0, desc[UR8][R6.64] ;  /* 0x0000000806007980 */ /* 0x000ea4000c101900 */
[----:B--2---:R-:W-:-:S05]  /*7a50*/  IADD3 R5, R23, R0, RZ ;  /* 0x0000000017057210 */ /* 0x004fca0007ffe0ff */
[----:B------:R0:W-:Y:S02]  /*7a60*/  ST.E desc[UR8][R6.64], R5 ;  /* 0x0000000506007985 */ /* 0x0001e4000c101908 */
.L_x_2610:
[----:B------:R-:W-:Y:S05]  /*7a70*/  BSYNC B0 ;  /* 0x0000000000007941 */ /* 0x000fea0003800000 */
.L_x_2609:
[----:B------:R1:W-:Y:S01]  /*7a80*/  ATOM.E.ADD.F16x2.RN.STRONG.GPU P0, RZ, desc[UR8][R6.64+0x4], R22 ;  /* 0x0000041606ff79a2 */ /* 0x0003e2000810e1c8 */
[----:B------:R-:W-:Y:S04]  /*7a90*/  BSSY B0, `(.L_x_2613) ;  /* 0x000000f000007945 */ /* 0x000fe80003800000 */
[----:B-1----:R-:W-:Y:S05]  /*7aa0*/  @P0 BRA `(.L_x_2614) ;  /* 0x0000000000340947 */ /* 0x002fea0003800000 */
[----:B------:R-:W1:Y:S02]  /*7ab0*/  QSPC.E.S P0, RZ, [R6+0x4] ;  /* 0x0000040006ff73aa */ /* 0x000e640000000500 */
[----:B-1----:R-:W-:Y:S05]  /*7ac0*/  @!P0 BRA `(.L_x_2615) ;  /* 0x0000000000208947 */ /* 0x002fea0003800000 */
[----:B------:R-:W-:-:S04]  /*7ad0*/  MOV R4, R6 ;  /* 0x0000000600047202 */ /* 0x000fc80000000f00 */
[----:B------:R-:W-:-:S07]  /*7ae0*/  MOV R0, R4 ;  /* 0x0000000400007202 */ /* 0x000fce0000000f00 */
.L_x_2616:
[----:B------:R-:W0:Y:S02]  /*7af0*/  LDS R4, [R0+0x4] ;  /* 0x0000040000047984 */ /* 0x000e240000000800 */
[----:B0-----:R-:W-:-:S06]  /*7b00*/  HADD2 R5, R4, R22 ;  /* 0x0000001604057230 */ /* 0x001fcc0000000000 */
[----:B------:R-:W0:Y:S02]  /*7b10*/  ATOMS.CAST.SPIN R5, [R0+0x4], R4, R5 ;  /* 0x000004040005738d */ /* 0x000e240001800005 */
[----:B0-----:R-:W-:-:S13]  /*7b20*/  ISETP.EQ.U32.AND P0, PT, R5, 0x1, PT ;  /* 0x000000010500780c */ /* 0x001fda0003f02070 */
[----:B------:R-:W-:Y:S05]  /*7b30*/  @!P0 BRA `(.L_x_2616) ;  /* 0xfffffffc00ec8947 */ /* 0x000fea000383ffff */
[----:B------:R-:W-:Y:S05]  /*7b40*/  BRA `(.L_x_2614) ;  /* 0x00000000000c7947 */ /* 0x000fea0003800000 */
.L_x_2615:
[----:B------:R-:W0:Y:S02]  /*7b50*/  LD.E R0, desc[UR8][R6.64+0x4] ;  /* 0x0000040806007980 */ /* 0x000e24000c101900 */
[----:B0-----:R-:W-:-:S05]  /*7b60*/  IADD3 R5, R22, R0, RZ ;  /* 0x0000000016057210 */ /* 0x001fca0007ffe0ff */
[----:B------:R1:W-:Y:S02]  /*7b70*/  ST.E desc[UR8][R6.64+0x4], R5 ;  /* 0x0000040506007985 */ /* 0x0003e4000c101908 */
.L_x_2614:
[----:B------:R-:W-:Y:S05]  /*7b80*/  BSYNC B0 ;  /* 0x0000000000007941 */ /* 0x000fea0003800000 */
.L_x_2613:
[----:B------:R-:W-:-:S13]  /*7b90*/  ISETP.GE.AND P0, PT, R16, 0x2, PT ;  /* 0x000000021000780c */ /* 0x000fda0003f06270 */
[----:B------:R-:W-:Y:S05]  /*7ba0*/  @!P0 EXIT ;  /* 0x000000000000894d */ /* 0x000fea0003800000 */
[----:B------:R-:W-:-:S05]  /*7bb0*/  IADD3 R9, R9, UR5, RZ ;  /* 0x0000000509097c10 */ /* 0x000fca000fffe0ff */
        /* <DEDUP_REMOVED lines=8> */
.L_x_2620:
[----:B------:R-:W0:Y:S02]  /*7c40*/  LDS R4, [R0] ;  /* 0x0000000000047984 */ /* 0x000e240000000800 */
[----:B0-----:R-:W-:-:S10]  /*7c50*/  HFMA2.MMA R5, R4, 1, 1, R21 ;  /* 0x3c003c0004057835 */ /* 0x001fd40000000015 */
[----:B------:R-:W0:Y:S02]  /*7c60*/  ATOMS.CAST.SPIN R5, [R0], R4, R5 ;  /* 0x000000040005738d */ /* 0x000e240001800005 */
[----:B0-----:R-:W-:-:S13]  /*7c70*/  ISETP.EQ.U32.AND P0, PT, R5, 0x1, PT ;  /* 0x000000010500780c */ /* 0x001fda0003f02070 */
[----:B------:R-:W-:Y:S05]  /*7c80*/  @!P0 BRA `(.L_x_2620) ;  /* 0xfffffffc00ec8947 */ /* 0x000fea000383ffff */
[----:B------:R-:W-:Y:S05]  /*7c90*/  BRA `(.L_x_2618) ;  /* 0x00000000000c7947 */ /* 0x000fea0003800000 */
.L_x_2619:
[----:B------:R-:W2:Y:S02]  /*7ca0*/  LD.E R0, desc[UR8][R6.64] ;  /* 0x0000000806007980 */ /* 0x000ea4000c101900 */
[----:B--2---:R-:W-:-:S05]  /*7cb0*/  IADD3 R5, R21, R0, RZ ;  /* 0x0000000015057210 */ /* 0x004fca0007ffe0ff */
[----:B------:R0:W-:Y:S02]  /*7cc0*/  ST.E desc[UR8][R6.64], R5 ;  /* 0x0000000506007985 */ /* 0x0001e4000c101908 */
.L_x_2618:
[----:B------:R-:W-:Y:S05]  /*7cd0*/  BSYNC B0 ;  /* 0x0000000000007941 */ /* 0x000fea0003800000 */
.L_x_2617:
[----:B------:R1:W-:Y:S01]  /*7ce0*/  ATOM.E.ADD.F16x2.RN.STRONG.GPU P0, RZ, desc[UR8][R6.64+0x4], R20 ;  /* 0x0000041406ff79a2 */ /* 0x0003e2000810e1c8 */
[----:B------:R-:W-:Y:S04]  /*7cf0*/  BSSY B0, `(.L_x_2621) ;  /* 0x000000f000007945 */ /* 0x000fe80003800000 */
[----:B-1----:R-:W-:Y:S05]  /*7d00*/  @P0 BRA `(.L_x_2622) ;  /* 0x0000000000340947 */ /* 0x002fea0003800000 */
[----:B------:R-:W1:Y:S02]  /*7d10*/  QSPC.E.S P0, RZ, [R6+0x4] ;  /* 0x0000040006ff73aa */ /* 0x000e640000000500 */
[----:B-1----:R-:W-:Y:S05]  /*7d20*/  @!P0 BRA `(.L_x_2623) ;  /* 0x0000000000208947 */ /* 0x002fea0003800000 */
[----:B------:R-:W-:-:S04]  /*7d30*/  MOV R4, R6 ;  /* 0x0000000600047202 */ /* 0x000fc80000000f00 */
[----:B------:R-:W-:-:S07]  /*7d40*/  MOV R0, R4 ;  /* 0x0000000400007202 */ /* 0x000fce0000000f00 */
.L_x_2624:
[----:B------:R-:W0:Y:S02]  /*7d50*/  LDS R4, [R0+0x4] ;  /* 0x0000040000047984 */ /* 0x000e240000000800 */
[----:B0-----:R-:W-:-:S06]  /*7d60*/  HADD2 R5, R4, R20 ;  /* 0x0000001404057230 */ /* 0x001fcc0000000000 */
[----:B------:R-:W0:Y:S02]  /*7d70*/  ATOMS.CAST.SPIN R5, [R0+0x4], R4, R5 ;  /* 0x000004040005738d */ /* 0x000e240001800005 */
[----:B0-----:R-:W-:-:S13]  /*7d80*/  ISETP.EQ.U32.AND P0, PT, R5, 0x1, PT ;  /* 0x000000010500780c */ /* 0x001fda0003f02070 */
[----:B------:R-:W-:Y:S05]  /*7d90*/  @!P0 BRA `(.L_x_2624) ;  /* 0xfffffffc00ec8947 */ /* 0x000fea000383ffff */
[----:B------:R-:W-:Y:S05]  /*7da0*/  BRA `(.L_x_2622) ;  /* 0x00000000000c7947 */ /* 0x000fea0003800000 */
.L_x_2623:
[----:B------:R-:W0:Y:S02]  /*7db0*/  LD.E R0, desc[UR8][R6.64+0x4] ;  /* 0x0000040806007980 */ /* 0x000e24000c101900 */
[----:B0-----:R-:W-:-:S05]  /*7dc0*/  IADD3 R5, R20, R0, RZ ;  /* 0x0000000014057210 */ /* 0x001fca0007ffe0ff */
[----:B------:R1:W-:Y:S02]  /*7dd0*/  ST.E desc[UR8][R6.64+0x4], R5 ;  /* 0x0000040506007985 */ /* 0x0003e4000c101908 */
.L_x_2622:
[----:B------:R-:W-:Y:S05]  /*7de0*/  BSYNC B0 ;  /* 0x0000000000007941 */ /* 0x000fea0003800000 */
.L_x_2621:
[----:B------:R-:W-:-:S13]  /*7df0*/  ISETP.NE.AND P0, PT, R16, 0x2, PT ;  /* 0x000000021000780c */ /* 0x000fda0003f05270 */
[----:B------:R-:W-:Y:S05]  /*7e00*/  @!P0 EXIT ;  /* 0x000000000000894d */ /* 0x000fea0003800000 */
[----:B01----:R-:W-:-:S05]  /*7e10*/  IADD3 R5, R9, UR5, RZ ;  /* 0x0000000509057c10 */ /* 0x003fca000fffe0ff */
        /* <DEDUP_REMOVED lines=8> */
.L_x_2628:
[----:B------:R-:W0:Y:S02]  /*7ea0*/  LDS R2, [R0] ;  /* 0x0000000000027984 */ /* 0x000e240000000800 */
[----:B0-----:R-:W-:-:S10]  /*7eb0*/  HFMA2.MMA R3, R2, 1, 1, R24 ;  /* 0x3c003c0002037835 */ /* 0x001fd40000000018 */
[----:B------:R-:W0:Y:S02]  /*7ec0*/  ATOMS.CAST.SPIN R3, [R0], R2, R3 ;  /* 0x000000020003738d */ /* 0x000e240001800003 */
[----:B0-----:R-:W-:-:S13]  /*7ed0*/  ISETP.EQ.U32.AND P0, PT, R3, 0x1, PT ;  /* 0x000000010300780c */ /* 0x001fda0003f02070 */
[----:B------:R-:W-:Y:S05]  /*7ee0*/  @!P0 BRA `(.L_x_2628) ;  /* 0xfffffffc00ec8947 */ /* 0x000fea000383ffff */
[----:B------:R-:W-:Y:S05]  /*7ef0*/  BRA `(.L_x_2626) ;  /* 0x00000000000c7947 */ /* 0x000fea0003800000 */
.L_x_2627:
[----:B------:R-:W2:Y:S02]  /*7f00*/  LD.E R0, desc[UR8][R4.64] ;  /* 0x0000000804007980 */ /* 0x000ea4000c101900 */
[----:B--2---:R-:W-:-:S05]  /*7f10*/  IADD3 R3, R24, R0, RZ ;  /* 0x0000000018037210 */ /* 0x004fca0007ffe0ff */
[----:B------:R0:W-:Y:S02]  /*7f20*/  ST.E desc[UR8][R4.64], R3 ;  /* 0x0000000304007985 */ /* 0x0001e4000c101908 */
.L_x_2626:
[----:B------:R-:W-:Y:S05]  /*7f30*/  BSYNC B0 ;  /* 0x0000000000007941 */ /* 0x000fea0003800000 */
.L_x_2625:
[----:B------:R1:W-:Y:S02]  /*7f40*/  ATOM.E.ADD.F16x2.RN.STRONG.GPU P0, RZ, desc[UR8][R4.64+0x4], R19 ;  /* 0x0000041304ff79a2 */ /* 0x0003e4000810e1c8 */
[----:B-1----:R-:W-:Y:S05]  /*7f50*/  @P0 EXIT ;  /* 0x000000000000094d */ /* 0x002fea0003800000 */
[----:B------:R-:W1:Y:S02]  /*7f60*/  QSPC.E.S P0, RZ, [R4+0x4] ;  /* 0x0000040004ff73aa */ /* 0x000e640000000500 */
[----:B-1----:R-:W-:Y:S05]  /*7f70*/  @!P0 BRA `(.L_x_2629) ;  /* 0x0000000000208947 */ /* 0x002fea0003800000 */
[----:B------:R-:W-:-:S04]  /*7f80*/  MOV R2, R4 ;  /* 0x0000000400027202 */ /* 0x000fc80000000f00 */
[----:B------:R-:W-:-:S07]  /*7f90*/  MOV R0, R2 ;  /* 0x0000000200007202 */ /* 0x000fce0000000f00 */
.L_x_2630:
[----:B------:R-:W0:Y:S02]  /*7fa0*/  LDS R2, [R0+0x4] ;  /* 0x0000040000027984 */ /* 0x000e240000000800 */
[----:B0-----:R-:W-:-:S06]  /*7fb0*/  HADD2 R3, R2, R19 ;  /* 0x0000001302037230 */ /* 0x001fcc0000000000 */
[----:B------:R-:W0:Y:S02]  /*7fc0*/  ATOMS.CAST.SPIN R3, [R0+0x4], R2, R3 ;  /* 0x000004020003738d */ /* 0x000e240001800003 */
[----:B0-----:R-:W-:-:S13]  /*7fd0*/  ISETP.EQ.U32.AND P0, PT, R3, 0x1, PT ;  /* 0x000000010300780c */ /* 0x001fda0003f02070 */
[----:B------:R-:W-:Y:S05]  /*7fe0*/  @!P0 BRA `(.L_x_2630) ;  /* 0xfffffffc00ec8947 */ /* 0x000fea000383ffff */
[----:B------:R-:W-:Y:S05]  /*7ff0*/  EXIT ;  /* 0x000000000000794d */ /* 0x000fea0003800000 */
.L_x_2629:
[----:B------:R-:W0:Y:S02]  /*8000*/  LD.E R0, desc[UR8][R4.64+0x4] ;  /* 0x0000040804007980 */ /* 0x000e24000c101900 */
[----:B0-----:R-:W-:-:S05]  /*8010*/  IADD3 R3, R19, R0, RZ ;  /* 0x0000000013037210 */ /* 0x001fca0007ffe0ff */
[----:B------:R-:W-:Y:S01]  /*8020*/  ST.E desc[UR8][R4.64+0x4], R3 ;  /* 0x0000040304007985 */ /* 0x000fe2000c101908 */
[----:B------:R-:W-:Y:S05]  /*8030*/  EXIT ;  /* 0x000000000000794d */ /* 0x000fea0003800000 */
.L_x_2631:
        /* <DEDUP_REMOVED lines=12> */
.L_x_5216:


//--------------------- .text._Z23gemm_half_q_half_kernelILi3ELi190ELb1ELb0ELi32EEvPK6__halfPKjS4_S2_PS0_iiiiPKtS7_iiiiiibS2_i --------------------------
	.section	.text._Z23gemm_half_q_half_kernelILi3ELi190ELb1ELb0ELi32EEvPK6__halfPKjS4_S2_PS0_iiiiPKtS7_iiiiiibS2_i,"ax",@progbits
	.align	128
        .global         _Z23gemm_half_q_half_kernelILi3ELi190ELb1ELb0ELi32EEvPK6__halfPKjS4_S2_PS0_iiiiPKtS7_iiiiiibS2_i
        .type           _Z23gemm_half_q_half_kernelILi3ELi190ELb1ELb0ELi32EEvPK6__halfPKjS4_S2_PS0_iiiiPKtS7_iiiiiibS2_i,@function
        .size           _Z23gemm_half_q_half_kernelILi3ELi190ELb1ELb0ELi32EEvPK6__halfPKjS4_S2_PS0_iiiiPKtS7_iiiiiibS2_i,(.L_x_5217 - _Z23gemm_half_q_half_kernelILi3ELi190ELb1ELb0ELi32EEvPK6__halfPKjS4_S2_PS0_iiiiPKtS7_iiiiiibS2_i)
        .other          _Z23gemm_half_q_half_kernelILi3ELi190ELb1ELb0ELi32EEvPK6__halfPKjS4_S2_PS0_iiiiPKtS7_iiiiiibS2_i,@"STO_CUDA_ENTRY STV_DEFAULT"
_Z23gemm_half_q_half_kernelILi3ELi190ELb1ELb0ELi32EEvPK6__halfPKjS4_S2_PS0_iiiiPKtS7_iiiiiibS2_i:
.text._Z23gemm_half_q_half_kernelILi3ELi190ELb1ELb0ELi32EEvPK6__halfPKjS4_S2_PS0_iiiiPKtS7_iiiiiibS2_i:
        /* <DEDUP_REMOVED lines=8> */
[----:B------:R-:W2:Y:S01]  /*0080*/  S2R R4, SR_CTAID.X ;  /* 0x0000000000047919 */ /* 0x000ea20000002500 */
[----:B------:R-:W3:Y:S01]  /*0090*/  LDC R15, c[0x0][0x240] ;  /* 0x00009000ff0f7b82 */ /* 0x000ee20000000800 */
[----:B------:R-:W-:Y:S01]  /*00a0*/  PRMT R19, RZ, 0x7610, R19 ;  /* 0x00007610ff137816 */ /* 0x000fe20000000013 */
[----:B------:R-:W4:Y:S01]  /*00b0*/  S2R R2, SR_CTAID.Z ;  /* 0x0000000000027919 */ /* 0x000f220000002700 */
[----:B0-----:R-:W-:-:S05]  /*00c0*/  IMAD R5, R3, -0x3, R0 ;  /* 0xfffffffd03057824 */ /* 0x001fca00078e0200 */
[C---:B------:R-:W-:Y:S02]  /*00d0*/  ISETP.GE.AND P1, PT, R5.reuse, 0x1, PT ;  /* 0x000000010500780c */ /* 0x040fe40003f26270 */
[----:B------:R-:W-:-:S11]  /*00e0*/  VIMNMX R11, R5, 0x3, PT ;  /* 0x00000003050b7848 */ /* 0x000fd60003fe0100 */
[----:B-1234-:R-:W-:Y:S05]  /*00f0*/  @!P1 BRA `(.L_x_2632) ;  /* 0x0000000000509947 */ /* 0x01efea0003800000 */
[----:B------:R-:W0:Y:S02]  /*0100*/  LDC.64 R12, c[0x0][0x278] ;  /* 0x00009e00ff0c7b82 */ /* 0x000e240000000a00 */
[----:B0-----:R-:W2:Y:S01]  /*0110*/  LDG.E.U16 R9, desc[UR6][R12.64] ;  /* 0x000000060c097981 */ /* 0x001ea2000c1e1500 */
[----:B------:R-:W-:Y:S02]  /*0120*/  ISETP.GE.AND P0, PT, R11, 0x2, PT ;  /* 0x000000020b00780c */ /* 0x000fe40003f06270 */
[----:B--2---:R-:W-:-:S11]  /*0130*/  PRMT R19, R9, 0x7610, R19 ;  /* 0x0000761009137816 */ /* 0x004fd60000000013 */
[----:B------:R-:W-:Y:S05]  /*0140*/  @!P0 BRA `(.L_x_2632) ;  /* 0x00000000003c8947 */ /* 0x000fea0003800000 */
[----:B------:R-:W0:Y:S01]  /*0150*/  LDC R13, c[0x0][0x280] ;  /* 0x0000a000ff0d7b82 */ /* 0x000e220000000800 */
[----:B------:R-:W-:-:S07]  /*0160*/  ISETP.NE.AND P0, PT, R11, 0x2, PT ;  /* 0x000000020b00780c */ /* 0x000fce0003f05270 */
[----:B------:R-:W1:Y:S01]  /*0170*/  LDC.64 R18, c[0x0][0x278] ;  /* 0x00009e00ff127b82 */ /* 0x000e620000000a00 */
[----:B0-----:R-:W-:Y:S02]  /*0180*/  SHF.R.S32.HI R0, RZ, 0x1f, R13 ;  /* 0x0000001fff007819 */ /* 0x001fe4000001140d */
[C---:B------:R-:W-:Y:S02]  /*0190*/  SHF.L.U32 R17, R13.reuse, 0x1, RZ ;  /* 0x000000010d117819 */ /* 0x040fe400000006ff */
[----:B------:R-:W-:Y:S02]  /*01a0*/  SHF.L.U64.HI R0, R13, 0x1, R0 ;  /* 0x000000010d007819 */ /* 0x000fe40000010200 */
[----:B-1----:R-:W-:-:S04]  /*01b0*/  IADD3 R12, P2, R17, R18, RZ ;  /* 0x00000012110c7210 */ /* 0x002fc80007f5e0ff */
[----:B------:R-:W-:Y:S02]  /*01c0*/  IADD3.X R13, R0, R19, RZ, P2, !PT ;  /* 0x00000013000d7210 */ /* 0x000fe400017fe4ff */
[----:B------:R-:W-:-:S03]  /*01d0*/  @P0 IADD3 R16, P2, R12, R17, RZ ;  /* 0x000000110c100210 */ /* 0x000fc60007f5e0ff */
[----:B------:R-:W2:Y:S01]  /*01e0*/  LDG.E.U16 R10, desc[UR6][R12.64] ;  /* 0x000000060c0a7981 */ /* 0x000ea2000c1e1500 */
[----:B------:R-:W-:-:S05]  /*01f0*/  @P0 IADD3.X R17, R13, R0, RZ, P2, !PT ;  /* 0x000000000d110210 */ /* 0x000fca00017fe4ff */
[----:B------:R-:W3:Y:S01]  /*0200*/  @P0 LDG.E.U16 R8, desc[UR6][R16.64] ;  /* 0x0000000610080981 */ /* 0x000ee2000c1e1500 */
[----:B--2---:R-:W-:-:S04]  /*0210*/  LOP3.LUT R19, R10, R9, RZ, 0xfc, !PT ;  /* 0x000000090a137212 */ /* 0x004fc800078efcff */
[----:B---3--:R-:W-:-:S04]  /*0220*/  @P0 LOP3.LUT R0, R8, R19, RZ, 0xfc, !PT ;  /* 0x0000001308000212 */ /* 0x008fc800078efcff */
[----:B------:R-:W-:-:S07]  /*0230*/  @P0 PRMT R19, R0, 0x7610, R19 ;  /* 0x0000761000130816 */ /* 0x000fce0000000013 */
.L_x_2632:
[----:B------:R-:W-:Y:S02]  /*0240*/  PRMT R0, R19, 0x9910, RZ ;  /* 0x0000991013007816 */ /* 0x000fe400000000ff */
[----:B------:R-:W-:Y:S02]  /*0250*/  SHF.L.U32 R12, R2, 0x5, RZ ;  /* 0x00000005020c7819 */ /* 0x000fe400000006ff */
[----:B------:R-:W-:Y:S02]  /*0260*/  ISETP.NE.AND P0, PT, R0, RZ, PT ;  /* 0x000000ff0000720c */ /* 0x000fe40003f05270 */
[----:B------:R-:W-:-:S11]  /*0270*/  VIADDMNMX R13, R12, 0x20, R15, PT ;  /* 0x000000200c0d7846 */ /* 0x000fd6000380010f */
[----:B------:R-:W-:Y:S05]  /*0280*/  @!P0 EXIT ;  /* 0x000000000000894d */ /* 0x000fea0003800000 */
[-C--:B------:R-:W-:Y:S01]  /*0290*/  IADD3 R27, R12, R7.reuse, RZ ;  /* 0x000000070c1b7210 */ /* 0x080fe20007ffe0ff */
[----:B------:R-:W-:Y:S01]  /*02a0*/  BSSY B0, `(.L_x_2633) ;  /* 0x00000b6000007945 */ /* 0x000fe20003800000 */
[----:B------:R-:W-:Y:S02]  /*02b0*/  LEA R0, R4, R7, 0x5 ;  /* 0x0000000704007211 */ /* 0x000fe400078e28ff */
        /* <DEDUP_REMOVED lines=21> */
.L_x_2637:
        /* <DEDUP_REMOVED lines=37> */
.L_x_2636:
        /* <DEDUP_REMOVED lines=24> */
.L_x_2638:
        /* <DEDUP_REMOVED lines=14> */
.L_x_2635:
        /* <DEDUP_REMOVED lines=10> */
.L_x_2640:
        /* <DEDUP_REMOVED lines=37> */
.L_x_2639:
        /* <DEDUP_REMOVED lines=24> */
.L_x_2641:
        /* <DEDUP_REMOVED lines=13> */
.L_x_2634:
[----:B------:R-:W-:Y:S05]  /*0e00*/  BSYNC B0 ;  /* 0x0000000000007941 */ /* 0x000fea0003800000 */
.L_x_2633:
        /* <DEDUP_REMOVED lines=17> */
.L_x_2644:
        /* <DEDUP_REMOVED lines=19> */
.L_x_2643:
[----:B----4-:R-:W-:-:S04]  /*1050*/  IADD3 R6, R11, -R4, RZ ;  /* 0x800000040b067210 */ /* 0x010fc80007ffe0ff */
[----:B------:R-:W-:-:S13]  /*1060*/  ISETP.GT.AND P2, PT, R6, 0x1, PT ;  /* 0x000000010600780c */ /* 0x000fda0003f44270 */
[----:B------:R-:W-:Y:S05]  /*1070*/  @!P2 BRA `(.L_x_2645) ;  /* 0x00000000002ca947 */ /* 0x000fea0003800000 */
[----:B--23--:R-:W2:Y:S01]  /*1080*/  LDC.64 R14, c[0x0][0x230] ;  /* 0x00008c00ff0e7b82 */ /* 0x00cea20000000a00 */
        /* <DEDUP_REMOVED lines=10> */
.L_x_2645:
[----:B------:R-:W-:-:S13]  /*1130*/  ISETP.LT.OR P0, PT, R4, R11, P0 ;  /* 0x0000000b0400720c */ /* 0x000fda0000701670 */
[----:B--234-:R-:W2:Y:S01]  /*1140*/  @P0 LDC.64 R6, c[0x0][0x230] ;  /* 0x00008c00ff060b82 */ /* 0x01cea20000000a00 */
[----:B------:R-:W-:-:S04]  /*1150*/  @P0 IMAD R3, R3, 0x3, R4 ;  /* 0x0000000303030824 */ /* 0x000fc800078e0204 */
[----:B------:R-:W-:-:S04]  /*1160*/  @P0 IMAD R3, R3, R37, R0 ;  /* 0x0000002503030224 */ /* 0x000fc800078e0200 */
[----:B--2---:R-:W-:-:S05]  /*1170*/  @P0 IMAD.WIDE R6, R3, 0x2, R6 ;  /* 0x0000000203060825 */ /* 0x004fca00078e0206 */
[----:B------:R4:W-:Y:S02]  /*1180*/  @P0 STG.E.64 desc[UR6][R6.64], RZ ;  /* 0x000000ff06000986 */ /* 0x0009e4000c101b06 */
.L_x_2642:
[----:B------:R-:W0:Y:S08]  /*1190*/  LDC R31, c[0x0][0x25c] ;  /* 0x00009700ff1f7b82 */ /* 0x000e300000000800 */
[----:B------:R-:W-:Y:S01]  /*11a0*/  BAR.SYNC.DEFER_BLOCKING 0x0 ;  /* 0x0000000000007b1d */ /* 0x000fe20000010000 */
[----:B------:R-:W-:-:S07]  /*11b0*/  ISETP.GE.AND P0, PT, R12, R13, PT ;  /* 0x0000000d0c00720c */ /* 0x000fce0003f06270 */
[----:B------:R-:W0:Y:S06]  /*11c0*/  LDC R33, c[0x0][0x264] ;  /* 0x00009900ff217b82 */ /* 0x000e2c0000000800 */
[----:B------:R-:W-:Y:S05]  /*11d0*/  @P0 BRA `(.L_x_2646) ;  /* 0x0000000000d40947 */ /* 0x000fea0003800000 */
[----:B01----:R-:W0:Y:S01]  /*11e0*/  LDC.64 R18, c[0x0][0x248] ;  /* 0x00009200ff127b82 */ /* 0x003e220000000a00 */
[----:B------:R-:W-:-:S07]  /*11f0*/  SHF.L.U32 R3, R2, 0x6, RZ ;  /* 0x0000000602037819 */ /* 0x000fce00000006ff */
[----:B------:R-:W1:Y:S08]  /*1200*/  LDC.64 R20, c[0x0][0x220] ;  /* 0x00008800ff147b82 */ /* 0x000e700000000a00 */
[----:B------:R-:W1:Y:S01]  /*1210*/  LDC.64 R22, c[0x0][0x228] ;  /* 0x00008a00ff167b82 */ /* 0x000e620000000a00 */
[----:B0-----:R-:W-:-:S05]  /*1220*/  IMAD.WIDE R2, R3, 0x2, R18 ;  /* 0x0000000203027825 */ /* 0x001fca00078e0212 */
        /* <DEDUP_REMOVED lines=8> */
.L_x_2647:
[----:B-----5:R-:W-:-:S05]  /*12b0*/  IADD3 R6, R4, UR4, RZ ;  /* 0x0000000404067c10 */ /* 0x020fca000fffe0ff */
        /* <DEDUP_REMOVED lines=39> */
.L_x_2646:
        /* <DEDUP_REMOVED lines=8> */
[----:B----4-:R-:W-:Y:S02]  /*15b0*/  LEA.HI R6, R3, R2, RZ, 0x5 ;  /* 0x0000000203067211 */ /* 0x010fe400078f28ff */
[----:B------:R-:W-:Y:S02]  /*15c0*/  CS2R R2, SRZ ;  /* 0x0000000000027805 */ /* 0x000fe4000001ff00 */
[C---:B0-----:R-:W-:Y:S02]  /*15d0*/  ISETP.GT.AND P3, PT, R12.reuse, R31, PT ;  /* 0x0000001f0c00720c */ /* 0x041fe40003f64270 */
[----:B------:R-:W-:Y:S01]  /*15e0*/  ISETP.GT.AND P5, PT, R12, R33, PT ;  /* 0x000000210c00720c */ /* 0x000fe20003fa4270 */
        /* <DEDUP_REMOVED lines=8> */
.L_x_2648:
[----:B------:R-:W-:Y:S05]  /*1670*/  @!P3 BRA `(.L_x_2649) ;  /* 0x00000000001cb947 */ /* 0x000fea0003800000 */
[----:B--23--:R-:W0:Y:S02]  /*1680*/  LDC R7, c[0x0][0x260] ;  /* 0x00009800ff077b82 */ /* 0x00ce240000000800 */
[----:B0-----:R-:W-:-:S04]  /*1690*/  VIMNMX R2, R12, R7, PT ;  /* 0x000000070c027248 */ /* 0x001fc80003fe0100 */
[----:B------:R-:W-:-:S04]  /*16a0*/  IADD3 R2, R2, -R31, RZ ;  /* 0x8000001f02027210 */ /* 0x000fc80007ffe0ff */
[----:B------:R-:W-:-:S04]  /*16b0*/  SHF.R.S32.HI R7, RZ, 0x1f, R2 ;  /* 0x0000001fff077819 */ /* 0x000fc80000011402 */
[----:B------:R-:W-:-:S04]  /*16c0*/  LEA.HI R7, R7, R2, RZ, 0x5 ;  /* 0x0000000207077211 */ /* 0x000fc800078f28ff */
[----:B------:R-:W-:-:S04]  /*16d0*/  SHF.R.S32.HI R7, RZ, 0x5, R7 ;  /* 0x00000005ff077819 */ /* 0x000fc80000011407 */
[----:B------:R-:W-:-:S07]  /*16e0*/  LEA R2, R7, R7, 0x2 ;  /* 0x0000000707027211 */ /* 0x000fce00078e10ff */
.L_x_2649:
[----:B------:R-:W-:Y:S01]  /*16f0*/  HFMA2.MMA R4, -RZ, RZ, 0, 0 ;  /* 0x00000000ff047435 */ /* 0x000fe200000001ff */
[----:B-1----:R-:W-:Y:S02]  /*1700*/  SHF.R.S32.HI R18, RZ, 0x5, R6 ;  /* 0x00000005ff127819 */ /* 0x002fe40000011406 */
[----:B--23--:R-:W-:Y:S01]  /*1710*/  MOV R7, RZ ;  /* 0x000000ff00077202 */ /* 0x00cfe20000000f00 */
        /* <DEDUP_REMOVED lines=8> */
.L_x_2650:
        /* <DEDUP_REMOVED lines=8> */
.L_x_2651:
        /* <DEDUP_REMOVED lines=9> */
.L_x_2652:
        /* <DEDUP_REMOVED lines=20> */
[----:B------:R-:W-:Y:S01]  /*19f0*/  LEA.HI.X R7, R3, UR11, R4, 0x2, P2 ;  /* 0x0000000b03077c11 */ /* 0x000fe200090f1404 */
[----:B------:R-:W-:Y:S08]  /*1a00*/  @P0 BRA `(.L_x_2653) ;  /* 0x0000005c00f40947 */ /* 0x000ff00003800000 */
        /* <DEDUP_REMOVED lines=11> */
.L_x_2666:
[----:B-----5:R-:W-:Y:S05]  /*1ac0*/  @!P1 BRA `(.L_x_2654) ;  /* 0x0000001400e09947 */ /* 0x020fea0003800000 */
[----:B------:R-:W2:Y:S04]  /*1ad0*/  LDG.E.128.CONSTANT R24, desc[UR6][R6.64] ;  /* 0x0000000606187981 */ /* 0x000ea8000c1e9d00 */
[----:B-----5:R-:W3:Y:S01]  /*1ae0*/  LDG.E.128.CONSTANT R28, desc[UR6][R38.64] ;  /* 0x00000006261c7981 */ /* 0x020ee2000c1e9d00 */
        /* <DEDUP_REMOVED lines=46> */
[----:B-1----:R-:W-:Y:S02]  /*1dd0*/  SHF.R.U32.HI R3, RZ, 0x8, R29 ;  /* 0x00000008ff037819 */ /* 0x002fe4000001161d */
[----:B------:R-:W-:Y:S02]  /*1de0*/  LOP3.LUT R0, R0, 0xff, RZ, 0xc0, !PT ;  /* 0x000000ff00007812 */ /* 0x000fe400078ec0ff */
[----:B------:R-:W-:-:S02]  /*1df0*/  LOP3.LUT R26, R26, 0xff, RZ, 0xc0, !PT ;  /* 0x000000ff1a1a7812 */ /* 0x000fc400078ec0ff */
[----:B------:R-:W-:Y:S01]  /*1e00*/  IADD3 R58, R0, -0x80, RZ ;  /* 0xffffff80003a7810 */ /* 0x000fe20007ffe0ff */
[----:B------:R-:W1:Y:S01]  /*1e10*/  I2F.F16 R37, R37 ;  /* 0x0000002500257306 */ /* 0x000e620000200c00 */
        /* <DEDUP_REMOVED lines=15> */
[----:B--2---:R-:W-:Y:S02]  /*1f10*/  LOP3.LUT R4, R29, 0xff, RZ, 0xc0, !PT ;  /* 0x000000ff1d047812 */ /* 0x004fe400078ec0ff */
[----:B------:R-:W-:Y:S02]  /*1f20*/  LEA.HI R44, R30, 0xffffff80, RZ, 0x8 ;  /* 0xffffff801e2c7811 */ /* 0x000fe400078f40ff */
[----:B------:R-:W-:Y:S02]  /*1f30*/  LEA.HI R45, R31, 0xffffff80, RZ, 0x8 ;  /* 0xffffff801f2d7811 */ /* 0x000fe400078f40ff */
[----:B------:R-:W-:Y:S01]  /*1f40*/  IADD3 R0, R0, -0x80, RZ ;  /* 0xffffff8000007810 */ /* 0x000fe20007ffe0ff */
[----:B------:R2:W0:Y:S01]  /*1f50*/  I2F.F16 R60, R2 ;  /* 0x00000002003c7306 */ /* 0x0004220000200c00 */
[----:B---3--:R-:W-:-:S02]  /*1f60*/  SHF.R.U32.HI R26, RZ, 0x8, R30 ;  /* 0x00000008ff1a7819 */ /* 0x008fc4000001161e */
[----:B------:R-:W-:Y:S02]  /*1f70*/  SHF.R.U32.HI R27, RZ, 0x10, R27 ;  /* 0x00000010ff1b7819 */ /* 0x000fe4000001161b */
[----:B------:R-:W-:Y:S02]  /*1f80*/  SHF.R.U32.HI R30, RZ, 0x10, R30 ;  /* 0x00000010ff1e7819 */ /* 0x000fe4000001161e */
[----:B------:R-:W-:Y:S01]  /*1f90*/  LOP3.LUT R27, R27, 0xff, RZ, 0xc0, !PT ;  /* 0x000000ff1b1b7812 */ /* 0x000fe200078ec0ff */
[----:B------:R3:W0:Y:S01]  /*1fa0*/  I2F.F16 R29, R3 ;  /* 0x00000003001d7306 */ /* 0x0006220000200c00 */
[--C-:B--2---:R-:W-:Y:S02]  /*1fb0*/  SHF.R.U32.HI R2, RZ, 0x8, R31.reuse ;  /* 0x00000008ff027819 */ /* 0x104fe4000001161f */
[----:B------:R-:W-:Y:S02]  /*1fc0*/  SHF.R.U32.HI R31, RZ, 0x10, R31 ;  /* 0x00000010ff1f7819 */ /* 0x000fe4000001161f */
[----:B------:R-:W-:-:S02]  /*1fd0*/  LOP3.LUT R26, R26, 0xff, RZ, 0xc0, !PT ;  /* 0x000000ff1a1a7812 */ /* 0x000fc400078ec0ff */
[----:B------:R-:W-:Y:S01]  /*1fe0*/  LOP3.LUT R2, R2, 0xff, RZ, 0xc0, !PT ;  /* 0x000000ff02027812 */ /* 0x000fe200078ec0ff */
[----:B------:R2:W0:Y:S01]  /*1ff0*/  I2F.F16 R28, R0 ;  /* 0x00000000001c7306 */ /* 0x0004220000200c00 */
[----:B---3--:R-:W-:Y:S02]  /*2000*/  PRMT R3, R9, 0x9910, RZ ;  /* 0x0000991009037816 */ /* 0x008fe400000000ff */
[----:B------:R-:W-:Y:S02]  /*2010*/  IADD3 R27, R27, -0x80, RZ ;  /* 0xffffff801b1b7810 */ /* 0x000fe40007ffe0ff */
[----:B------:R-:W-:Y:S02]  /*2020*/  ISETP.NE.AND P0, PT, R3, RZ, PT ;  /* 0x000000ff0300720c */ /* 0x000fe40003f05270 */
[----:B------:R-:W-:Y:S01]  /*2030*/  LOP3.LUT R3, R31, 0xff, RZ, 0xc0, !PT ;  /* 0x000000ff1f037812 */ /* 0x000fe200078ec0ff */
[----:B------:R-:W3:Y:S01]  /*2040*/  I2F.F16 R41, R41 ;  /* 0x0000002900297306 */ /* 0x000ee20000200c00 */
[----:B--2---:R-:W-:-:S02]  /*2050*/  LOP3.LUT R0, R30, 0xff, RZ, 0xc0, !PT ;  /* 0x000000ff1e007812 */ /* 0x004fc400078ec0ff */
[----:B------:R-:W-:Y:S02]  /*2060*/  IADD3 R4, R4, -0x80, RZ ;  /* 0xffffff8004047810 */ /* 0x000fe40007ffe0ff */
[----:B------:R-:W-:Y:S02]  /*2070*/  IADD3 R26, R26, -0x80, RZ ;  /* 0xffffff801a1a7810 */ /* 0x000fe40007ffe0ff */
[----:B------:R-:W-:Y:S01]  /*2080*/  IADD3 R0, R0, -0x80, RZ ;  /* 0xffffff8000007810 */ /* 0x000fe20007ffe0ff */
[----:B------:R-:W2:Y:S01]  /*2090*/  I2F.F16 R42, R42 ;  /* 0x0000002a002a7306 */ /* 0x000ea20000200c00 */
        /* <DEDUP_REMOVED lines=103> */
.L_x_2655:
        /* <DEDUP_REMOVED lines=93> */
.L_x_2656:
        /* <DEDUP_REMOVED lines=28> */
[----:B------:R-:W-:Y:S01]  /*2ea0*/  FFMA.FTZ R3, R56, R64, R3 ;  /* 0x0000004038037223 */ /* 0x000fe20000010003 */
[-C--:B------:R-:W-:Y:S01]  /*2eb0*/  FFMA.FTZ R47, R2, R65.reuse, RZ ;  /* 0x00000041022f7223 */ /* 0x080fe200000100ff */
[-C--:B------:R-:W-:Y:S01]  /*2ec0*/  FFMA.FTZ R0, R0, R66.reuse, R25 ;  /* 0x0000004200007223 */ /* 0x080fe20000010019 */
[----:B------:R-:W-:Y:S01]  /*2ed0*/  FFMA.FTZ R65, R4, R65, RZ ;  /* 0x0000004104417223 */ /* 0x000fe200000100ff */
        /* <DEDUP_REMOVED lines=11> */
[--C-:B-1----:R-:W-:Y:S02]  /*2f90*/  HADD2.F32 R3, -RZ, R26.reuse.H0_H0 ;  /* 0x2000001aff037230 */ /* 0x102fe40000004100 */
[----:B------:R-:W-:Y:S01]  /*2fa0*/  FFMA.FTZ R66, R4, R66, R65 ;  /* 0x0000004204427223 */ /* 0x000fe20000010041 */
[----:B------:R-:W-:Y:S01]  /*2fb0*/  FFMA.FTZ R4, R37, R67, R2 ;  /* 0x0000004325047223 */ /* 0x000fe20000010002 */
[----:B------:R-:W-:Y:S02]  /*2fc0*/  HADD2.F32 R26, -RZ, R26.H1_H1 ;  /* 0x3000001aff1a7230 */ /* 0x000fe40000004100 */
[----:B------:R-:W-:Y:S01]  /*2fd0*/  FFMA.FTZ R25, R25, R3, R0 ;  /* 0x0000000319197223 */ /* 0x000fe20000010000 */
[----:B------:R-:W-:Y:S02]  /*2fe0*/  HADD2.F32 R37, -RZ, R52.H0_H0 ;  /* 0x20000034ff257230 */ /* 0x000fe40000004100 */
[----:B------:R-:W-:Y:S01]  /*2ff0*/  FFMA.FTZ R66, R41, R67, R66 ;  /* 0x0000004329427223 */ /* 0x000fe20000010042 */
[----:B------:R-:W-:-:S02]  /*3000*/  HADD2.F32 R0, -RZ, R29.H0_H0 ;  /* 0x2000001dff007230 */ /* 0x000fc40000004100 */
[-C--:B------:R-:W-:Y:S01]  /*3010*/  FFMA.FTZ R29, R51, R3.reuse, R4 ;  /* 0x00000003331d7223 */ /* 0x080fe20000010004 */
[-C--:B------:R-:W-:Y:S01]  /*3020*/  FFMA.FTZ R25, R28, R26.reuse, R25 ;  /* 0x0000001a1c197223 */ /* 0x080fe20000010019 */
        /* <DEDUP_REMOVED lines=34> */
.L_x_2654:
[----:B------:R-:W1:Y:S02]  /*3250*/  LDC R37, c[0x0][0x23c] ;  /* 0x00008f00ff257b82 */ /* 0x000e640000000800 */
[----:B-1----:R-:W-:-:S05]  /*3260*/  IMAD.WIDE R6, R37, 0x8, R6 ;  /* 0x0000000825067825 */ /* 0x002fca00078e0206 */
[----:B0-----:R0:W5:Y:S01]  /*3270*/  LDG.E.128.CONSTANT R24, desc[UR6][R6.64] ;  /* 0x0000000606187981 */ /* 0x001162000c1e9d00 */
[----:B------:R-:W-:Y:S01]  /*3280*/  IMAD.WIDE R38, R37, 0x8, R38 ;  /* 0x0000000825267825 */ /* 0x000fe200078e0226 */
[----:B------:R-:W-:Y:S06]  /*3290*/  @!P1 BRA `(.L_x_2657) ;  /* 0x0000001400dc9947 */ /* 0x000fec0003800000 */
[----:B-----5:R-:W2:Y:S01]  /*32a0*/  LDG.E.128.CONSTANT R28, desc[UR6][R38.64] ;  /* 0x00000006261c7981 */ /* 0x020ea2000c1e9d00 */
[----:B------:R-:W-:Y:S02]  /*32b0*/  LOP3.LUT R0, R24, 0xff, RZ, 0xc0, !PT ;  /* 0x000000ff18007812 */ /* 0x000fe400078ec0ff */
        /* <DEDUP_REMOVED lines=114> */
[----:B------:R-:W-:-:S02]  /*39e0*/  HADD2.F32 R69, -RZ, R25.H0_H0 ;  /* 0x20000019ff457230 */ /* 0x000fc40000004100 */
[----:B------:R-:W-:Y:S02]  /*39f0*/  HADD2.F32 R73, -RZ, R55.H0_H0 ;  /* 0x20000037ff497230 */ /* 0x000fe40000004100 */
[--C-:B-1----:R-:W-:Y:S02]  /*3a00*/  HADD2.F32 R3, -RZ, R66.reuse.H0_H0 ;  /* 0x20000042ff037230 */ /* 0x102fe40000004100 */
[----:B------:R-:W-:Y:S02]  /*3a10*/  HADD2.F32 R66, -RZ, R66.H1_H1 ;  /* 0x30000042ff427230 */ /* 0x000fe40000004100 */
[----:B------:R-:W-:Y:S02]  /*3a20*/  HADD2.F32 R68, -RZ, R67.H0_H0 ;  /* 0x20000043ff447230 */ /* 0x000fe40000004100 */
[----:B------:R-:W-:Y:S01]  /*3a30*/  FFMA.FTZ R0, R0, R3, RZ ;  /* 0x0000000300007223 */ /* 0x000fe200000100ff */
[C---:B------:R-:W-:Y:S01]  /*3a40*/  FFMA.FTZ R71, R3.reuse, R70, RZ ;  /* 0x0000004603477223 */ /* 0x040fe200000100ff */
[C---:B------:R-:W-:Y:S01]  /*3a50*/  FFMA.FTZ R70, R3.reuse, R2, RZ ;  /* 0x0000000203467223 */ /* 0x040fe200000100ff */
[----:B------:R-:W-:Y:S01]  /*3a60*/  FFMA.FTZ R4, R3, R4, RZ ;  /* 0x0000000403047223 */ /* 0x000fe200000100ff */
        /* <DEDUP_REMOVED lines=19> */
[----:B------:R-:W-:Y:S01]  /*3ba0*/  FFMA.FTZ R73, R68, R70, R73 ;  /* 0x0000004644497223 */ /* 0x000fe20000010049 */
[----:B0-----:R-:W-:Y:S02]  /*3bb0*/  HADD2.F32 R2, -RZ, R26.H0_H0 ;  /* 0x2000001aff027230 */ /* 0x001fe40000004100 */
[----:B------:R-:W-:Y:S01]  /*3bc0*/  FFMA.FTZ R71, R67, R66, R65 ;  /* 0x0000004243477223 */ /* 0x000fe20000010041 */
[----:B------:R-:W-:Y:S02]  /*3bd0*/  HADD2.F32 R68, -RZ, R42.H0_H0 ;  /* 0x2000002aff447230 */ /* 0x000fe40000004100 */
[----:B------:R-:W-:Y:S02]  /*3be0*/  HADD2.F32 R65, -RZ, R26.H1_H1 ;  /* 0x3000001aff417230 */ /* 0x000fe40000004100 */
[----:B------:R-:W-:Y:S01]  /*3bf0*/  FFMA.FTZ R3, R3, R2, R0 ;  /* 0x0000000203037223 */ /* 0x000fe20000010000 */
        /* <DEDUP_REMOVED lines=45> */
.L_x_2658:
        /* <DEDUP_REMOVED lines=93> */
.L_x_2659:
        /* <DEDUP_REMOVED lines=16> */
[--C-:B------:R-:W-:Y:S02]  /*45a0*/  HADD2.F32 R68, -RZ, R3.reuse.H0_H0 ;  /* 0x20000003ff447230 */ /* 0x100fe40000004100 */
[----:B------:R-:W-:Y:S02]  /*45b0*/  HADD2.F32 R67, -RZ, R3.H1_H1 ;  /* 0x30000003ff437230 */ /* 0x000fe40000004100 */
[-C--:B------:R-:W-:Y:S01]  /*45c0*/  FFMA.FTZ R43, R2, R65.reuse, RZ ;  /* 0x00000041022b7223 */ /* 0x080fe200000100ff */
[----:B------:R-:W-:Y:S02]  /*45d0*/  HADD2.F32 R44, -RZ, R25.H0_H0 ;  /* 0x20000019ff2c7230 */ /* 0x000fe40000004100 */
[----:B------:R-:W-:Y:S01]  /*45e0*/  FFMA.FTZ R25, R0, R65, RZ ;  /* 0x0000004100197223 */ /* 0x000fe200000100ff */
[----:B------:R-:W-:-:S02]  /*45f0*/  HADD2.F32 R3, -RZ, R47.H0_H0 ;  /* 0x2000002fff037230 */ /* 0x000fc40000004100 */
[----:B------:R-:W-:Y:S02]  /*4600*/  HADD2.F32 R0, -RZ, R51.H0_H0 ;  /* 0x20000033ff007230 */ /* 0x000fe40000004100 */
[-C--:B------:R-:W-:Y:S01]  /*4610*/  FFMA.FTZ R25, R24, R66.reuse, R25 ;  /* 0x0000004218197223 */ /* 0x080fe20000010019 */
        /* <DEDUP_REMOVED lines=18> */
[----:B------:R-:W-:Y:S01]  /*4740*/  FFMA.FTZ R4, R3, R67, R2 ;  /* 0x0000004303047223 */ /* 0x000fe20000010002 */
[----:B-1----:R-:W-:Y:S02]  /*4750*/  HADD2.F32 R3, -RZ, R26.H0_H0 ;  /* 0x2000001aff037230 */ /* 0x002fe40000004100 */
[----:B------:R-:W-:Y:S02]  /*4760*/  HADD2.F32 R41, -RZ, R58.H0_H0 ;  /* 0x2000003aff297230 */ /* 0x000fe40000004100 */
[----:B------:R-:W-:Y:S02]  /*4770*/  HADD2.F32 R43, -RZ, R42.H0_H0 ;  /* 0x2000002aff2b7230 */ /* 0x000fe40000004100 */
[----:B------:R-:W-:Y:S01]  /*4780*/  FFMA.FTZ R25, R25, R3, R0 ;  /* 0x0000000319197223 */ /* 0x000fe20000010000 */
[----:B------:R-:W-:Y:S02]  /*4790*/  HADD2.F32 R26, -RZ, R26.H1_H1 ;  /* 0x3000001aff1a7230 */ /* 0x000fe40000004100 */
[----:B------:R-:W-:-:S02]  /*47a0*/  HADD2.F32 R0, -RZ, R29.H0_H0 ;  /* 0x2000001dff007230 */ /* 0x000fc40000004100 */
[----:B------:R-:W-:Y:S01]  /*47b0*/  FFMA.FTZ R29, R41, R3, R4 ;  /* 0x00000003291d7223 */ /* 0x000fe20000010004 */
[----:B------:R-:W-:Y:S01]  /*47c0*/  FFMA.FTZ R68, R43, R67, R68 ;  /* 0x000000432b447223 */ /* 0x000fe20000010044 */
[----:B------:R-:W-:Y:S02]  /*47d0*/  HADD2.F32 R43, -RZ, R60.H0_H0 ;  /* 0x2000003cff2b7230 */ /* 0x000fe40000004100 */
[-C--:B------:R-:W-:Y:S01]  /*47e0*/  FFMA.FTZ R25, R28, R26.reuse, R25 ;  /* 0x0000001a1c197223 */ /* 0x080fe20000010019 */
        /* <DEDUP_REMOVED lines=20> */
[-C--:B------:R-:W-:Y:S01]  /*4930*/  FFMA.FTZ R3, R29, R27.reuse, R4 ;  /* 0x0000001b1d037223 */ /* 0x080fe20000010004 */
[----:B------:R-:W-:Y:S01]  /*4940*/  FFMA.FTZ R27, R31, R27, R2 ;  /* 0x0000001b1f1b7223 */ /* 0x000fe20000010002 */
[----:B------:R-:W-:-:S02]  /*4950*/  FMUL.FTZ R0, R35, R0 ;  /* 0x0000000023007220 */ /* 0x000fc40000410000 */
[----:B------:R-:W-:Y:S01]  /*4960*/  FMUL.FTZ R3, R34, R3 ;  /* 0x0000000322037220 */ /* 0x000fe20000410000 */
[----:B------:R-:W-:Y:S01]  /*4970*/  FMUL.FTZ R24, R33, R24 ;  /* 0x0000001821187220 */ /* 0x000fe20000410000 */
[----:B------:R-:W-:Y:S01]  /*4980*/  FMUL.FTZ R27, R32, R27 ;  /* 0x0000001b201b7220 */ /* 0x000fe20000410000 */
[----:B------:R-:W-:Y:S02]  /*4990*/  F2FP.F16.F32.PACK_AB R0, RZ, R0 ;  /* 0x00000000ff00723e */ /* 0x000fe400000000ff */
[----:B------:R-:W-:Y:S02]  /*49a0*/  F2FP.F16.F32.PACK_AB R3, RZ, R3 ;  /* 0x00000003ff03723e */ /* 0x000fe400000000ff */
[----:B------:R-:W-:Y:S02]  /*49b0*/  F2FP.F16.F32.PACK_AB R24, RZ, R24 ;  /* 0x00000018ff18723e */ /* 0x000fe400000000ff */
[----:B------:R-:W-:Y:S02]  /*49c0*/  F2FP.F16.F32.PACK_AB R27, RZ, R27 ;  /* 0x0000001bff1b723e */ /* 0x000fe400000000ff */
[----:B------:R-:W-:-:S02]  /*49d0*/  PRMT R0, R0, 0x5410, R3 ;  /* 0x0000541000007816 */ /* 0x000fc40000000003 */
[----:B------:R-:W-:-:S04]  /*49e0*/  PRMT R24, R24, 0x5410, R27 ;  /* 0x0000541018187816 */ /* 0x000fc8000000001b */
[----:B------:R-:W-:Y:S01]  /*49f0*/  HFMA2.MMA R20, R0, 1, 1, R20 ;  /* 0x3c003c0000147835 */ /* 0x000fe20000000014 */
[----:B------:R-:W-:-:S10]  /*4a00*/  HADD2 R21, R24, R21 ;  /* 0x0000001518157230 */ /* 0x000fd40000000000 */
.L_x_2657:
        /* <DEDUP_REMOVED lines=199> */
.L_x_2661:
        /* <DEDUP_REMOVED lines=93> */
.L_x_2662:
        /* <DEDUP_REMOVED lines=87> */
.L_x_2660:
        /* <DEDUP_REMOVED lines=199> */
.L_x_2664:
        /* <DEDUP_REMOVED lines=93> */
.L_x_2665:
        /* <DEDUP_REMOVED lines=87> */
.L_x_2663:
[----:B------:R-:W-:Y:S01]  /*7970*/  IADD3 R12, R12, 0x20, RZ ;  /* 0x000000200c0c7810 */ /* 0x000fe20007ffe0ff */
[----:B------:R-:W-:Y:S01]  /*7980*/  UIADD3 UR4, UR4, 0x40, URZ ;  /* 0x0000004004047890 */ /* 0x000fe2000fffe03f */
[C---:B------:R-:W-:Y:S02]  /*7990*/  IMAD.WIDE R38, R37.reuse, 0x8, R38 ;  /* 0x0000000825267825 */ /* 0x040fe400078e0226 */
[C---:B------:R-:W-:Y:S02]  /*79a0*/  ISETP.GE.AND P0, PT, R12.reuse, UR5, PT ;  /* 0x000000050c007c0c */ /* 0x040fe4000bf06270 */
[----:B------:R-:W-:Y:S01]  /*79b0*/  ISETP.LT.AND P2, PT, R12, R13, PT ;  /* 0x0000000d0c00720c */ /* 0x000fe20003f41270 */
[----:B0-----:R-:W-:-:S12]  /*79c0*/  IMAD.WIDE R6, R37, 0x8, R6 ;  /* 0x0000000825067825 */ /* 0x001fd800078e0206 */
[----:B------:R-:W-:Y:S05]  /*79d0*/  @!P0 BRA P2, `(.L_x_2666) ;  /* 0xffffffa000388947 */ /* 0x000fea000103ffff */
.L_x_2653:
        /* <DEDUP_REMOVED lines=10> */
.L_x_2674:
        /* <DEDUP_REMOVED lines=12> */
[----:B------:R-:W-:Y:S02]  /*7b40*/  LOP3.LUT R36, R33, 0x3f003f, RZ, 0xc0, !PT ;  /* 0x003f003f21247812 */ /* 0x000fe400078ec0ff */
[----:B------:R-:W-:Y:S02]  /*7b50*/  SHF.R.U32.HI R40, RZ, 0x6, R33 ;  /* 0x00000006ff287819 */ /* 0x000fe40000011621 */
[----:B------:R-:W-:Y:S02]  /*7b60*/  LOP3.LUT R53, R35, 0x3f003f, RZ, 0xc0, !PT ;  /* 0x003f003f23357812 */ /* 0x000fe400078ec0ff */
[----:B------:R-:W-:-:S02]  /*7b70*/  SHF.R.U32.HI R54, RZ, 0x6, R35 ;  /* 0x00000006ff367819 */ /* 0x000fc40000011623 */
[----:B------:R-:W-:Y:S02]  /*7b80*/  ISETP.NE.AND P2, PT, R4, RZ, PT ;  /* 0x000000ff0400720c */ /* 0x000fe40003f45270 */
        /* <DEDUP_REMOVED lines=30> */
[----:B------:R-:W-:Y:S02]  /*7d70*/  LOP3.LUT R45, R41, 0x300030, R28, 0xf8, !PT ;  /* 0x00300030292d7812 */ /* 0x000fe400078ef81c */
[----:B------:R-:W-:Y:S02]  /*7d80*/  LOP3.LUT R50, R30, 0x300030, R35, 0xf8, !PT ;  /* 0x003000301e327812 */ /* 0x000fe400078ef823 */
[----:B------:R-:W-:-:S02]  /*7d90*/  LOP3.LUT R59, R47, 0x300030, R52, 0xf8, !PT ;  /* 0x003000302f3b7812 */ /* 0x000fc400078ef834 */
[--C-:B------:R-:W-:Y:S02]  /*7da0*/  SHF.R.U32.HI R60, RZ, 0xa, R31.reuse ;  /* 0x0000000aff3c7819 */ /* 0x100fe4000001161f */
[----:B------:R-:W-:Y:S02]  /*7db0*/  LOP3.LUT R57, R31, 0x3f003f, RZ, 0xc0, !PT ;  /* 0x003f003f1f397812 */ /* 0x000fe400078ec0ff */
[----:B------:R-:W-:Y:S02]  /*7dc0*/  SHF.R.U32.HI R58, RZ, 0x6, R31 ;  /* 0x00000006ff3a7819 */ /* 0x000fe4000001161f */
[----:B--2---:R-:W-:Y:S02]  /*7dd0*/  SHF.R.U32.HI R3, RZ, 0xc, R24 ;  /* 0x0000000cff037819 */ /* 0x004fe40000011618 */
        /* <DEDUP_REMOVED lines=8> */
[----:B------:R-:W-:Y:S02]  /*7e60*/  SHF.R.U32.HI R25, RZ, 0x6, R25 ;  /* 0x00000006ff197819 */ /* 0x000fe40000011619 */
        /* <DEDUP_REMOVED lines=124> */
.L_x_2669:
        /* <DEDUP_REMOVED lines=48> */
.L_x_2670:
        /* <DEDUP_REMOVED lines=45> */
.L_x_2668:
        /* <DEDUP_REMOVED lines=19> */
[--C-:B------:R-:W-:Y:S02]  /*8d30*/  SHF.R.U32.HI R47, RZ, 0x8, R30.reuse ;  /* 0x00000008ff2f7819 */ /* 0x100fe4000001161e */
[----:B------:R-:W-:Y:S02]  /*8d40*/  SHF.R.U32.HI R51, RZ, 0xa, R30 ;  /* 0x0000000aff337819 */ /* 0x000fe4000001161e */
[----:B------:R-:W-:-:S02]  /*8d50*/  LOP3.LUT R48, R30, 0x3f003f, RZ, 0xc0, !PT ;  /* 0x003f003f1e307812 */ /* 0x000fc400078ec0ff */
[----:B------:R-:W-:Y:S02]  /*8d60*/  SHF.R.U32.HI R49, RZ, 0x6, R30 ;  /* 0x00000006ff317819 */ /* 0x000fe4000001161e */
[--C-:B------:R-:W-:Y:S02]  /*8d70*/  SHF.R.U32.HI R54, RZ, 0x8, R31.reuse ;  /* 0x00000008ff367819 */ /* 0x100fe4000001161f */
[--C-:B------:R-:W-:Y:S02]  /*8d80*/  SHF.R.U32.HI R57, RZ, 0xa, R31.reuse ;  /* 0x0000000aff397819 */ /* 0x100fe4000001161f */
[----:B------:R-:W-:Y:S02]  /*8d90*/  LOP3.LUT R55, R31, 0x3f003f, RZ, 0xc0, !PT ;  /* 0x003f003f1f377812 */ /* 0x000fe400078ec0ff */
[----:B------:R-:W-:Y:S02]  /*8da0*/  SHF.R.U32.HI R56, RZ, 0x6, R31 ;  /* 0x00000006ff387819 */ /* 0x000fe4000001161f */
[----:B------:R-:W-:-:S02]  /*8db0*/  LOP3.LUT R3, R36, 0xf000f, RZ, 0xc0, !PT ;  /* 0x000f000f24037812 */ /* 0x000fc400078ec0ff */
[--C-:B------:R-:W-:Y:S02]  /*8dc0*/  SHF.R.U32.HI R35, RZ, 0x8, R29.reuse ;  /* 0x00000008ff237819 */ /* 0x100fe4000001161d */
[----:B------:R-:W-:Y:S02]  /*8dd0*/  LOP3.LUT R40, R40, 0xf000f, RZ, 0xc0, !PT ;  /* 0x000f000f28287812 */ /* 0x000fe400078ec0ff */
[----:B------:R-:W-:Y:S02]  /*8de0*/  LOP3.LUT R30, R45, 0xf000f, RZ, 0xc0, !PT ;  /* 0x000f000f2d1e7812 */ /* 0x000fe400078ec0ff */
[----:B------:R-:W-:Y:S02]  /*8df0*/  LOP3.LUT R31, R50, 0xf000f, RZ, 0xc0, !PT ;  /* 0x000f000f321f7812 */ /* 0x000fe400078ec0ff */
[----:B------:R-:W-:Y:S02]  /*8e00*/  SHF.R.U32.HI R42, RZ, 0xa, R29 ;  /* 0x0000000aff2a7819 */ /* 0x000fe4000001161d */
[----:B------:R-:W-:-:S02]  /*8e10*/  LOP3.LUT R41, R29, 0x3f003f, RZ, 0xc0, !PT ;  /* 0x003f003f1d297812 */ /* 0x000fc400078ec0ff */
[----:B------:R-:W-:Y:S02]  /*8e20*/  SHF.R.U32.HI R44, RZ, 0x6, R29 ;  /* 0x00000006ff2c7819 */ /* 0x000fe4000001161d */
[----:B------:R-:W-:Y:S02]  /*8e30*/  LOP3.LUT R29, R3, 0x300030, R2, 0xf8, !PT ;  /* 0x00300030031d7812 */ /* 0x000fe400078ef802 */
[----:B------:R-:W-:Y:S02]  /*8e40*/  LOP3.LUT R45, R40, 0x300030, R35, 0xf8, !PT ;  /* 0x00300030282d7812 */ /* 0x000fe400078ef823 */
[----:B------:R-:W-:Y:S02]  /*8e50*/  LOP3.LUT R50, R30, 0x300030, R47, 0xf8, !PT ;  /* 0x003000301e327812 */ /* 0x000fe400078ef82f */
[----:B------:R-:W-:Y:S02]  /*8e60*/  LOP3.LUT R58, R31, 0x300030, R54, 0xf8, !PT ;  /* 0x003000301f3a7812 */ /* 0x000fe400078ef836 */
[----:B---3--:R-:W-:-:S02]  /*8e70*/  SHF.R.U32.HI R2, RZ, 0xc, R24 ;  /* 0x0000000cff027819 */ /* 0x008fc40000011618 */
        /* <DEDUP_REMOVED lines=15> */
[----:B------:R-:W-:Y:S02]  /*8f70*/  SHF.R.U32.HI R27, RZ, 0x6, R27 ;  /* 0x00000006ff1b7819 */ /* 0x000fe4000001161b */
[----:B------:R-:W-:Y:S02]  /*8f80*/  LOP3.LUT R60, R26, 0xf000f, RZ, 0xc0, !PT ;  /* 0x000f000f1a3c7812 */ /* 0x000fe400078ec0ff */
[----:B------:R-:W-:-:S02]  /*8f90*/  LOP3.LUT R25, R2, 0x300030, R33, 0xf8, !PT ;  /* 0x0030003002197812 */ /* 0x000fc400078ef821 */
[----:B------:R-:W-:Y:S02]  /*8fa0*/  SHF.R.U32.HI R32, RZ, 0x6, R32 ;  /* 0x00000006ff207819 */ /* 0x000fe40000011620 */
[----:B------:R-:W-:Y:S02]  /*8fb0*/  SHF.R.U32.HI R46, RZ, 0x6, R34 ;  /* 0x00000006ff2e7819 */ /* 0x000fe40000011622 */
[----:B------:R-:W-:Y:S02]  /*8fc0*/  LOP3.LUT R2, R4, 0x64006400, RZ, 0xfc, !PT ;  /* 0x6400640004027812 */ /* 0x000fe400078efcff */
[----:B------:R-:W-:Y:S02]  /*8fd0*/  LOP3.LUT R53, R53, 0x3f003f, RZ, 0xc0, !PT ;  /* 0x003f003f35357812 */ /* 0x000fe400078ec0ff */
[----:B------:R-:W-:Y:S02]  /*8fe0*/  LOP3.LUT R34, R28, 0x3f003f, RZ, 0xc0, !PT ;  /* 0x003f003f1c227812 */ /* 0x000fe400078ec0ff */
[----:B------:R-:W-:-:S02]  /*8ff0*/  LOP3.LUT R3, R24, 0x3f003f, RZ, 0xc0, !PT ;  /* 0x003f003f18037812 */ /* 0x000fc400078ec0ff */
[----:B------:R-:W-:Y:S02]  /*9000*/  LOP3.LUT R51, R40, 0x300030, R51, 0xf8, !PT ;  /* 0x0030003028337812 */ /* 0x000fe400078ef833 */
[----:B------:R-:W-:Y:S02]  /*9010*/  LOP3.LUT R4, R38, 0x64006400, RZ, 0xfc, !PT ;  /* 0x6400640026047812 */ /* 0x000fe400078efcff */
[----:B------:R-:W-:Y:S02]  /*9020*/  SHF.R.U32.HI R28, RZ, 0x6, R28 ;  /* 0x00000006ff1c7819 */ /* 0x000fe4000001161c */
[----:B------:R-:W-:Y:S02]  /*9030*/  SHF.R.U32.HI R24, RZ, 0x6, R24 ;  /* 0x00000006ff187819 */ /* 0x000fe40000011618 */
[----:B------:R-:W-:Y:S02]  /*9040*/  LOP3.LUT R35, R35, 0xf000f, RZ, 0xc0, !PT ;  /* 0x000f000f23237812 */ /* 0x000fe400078ec0ff */
[----:B------:R-:W-:-:S02]  /*9050*/  LOP3.LUT R43, R43, 0x64006400, RZ, 0xfc, !PT ;  /* 0x640064002b2b7812 */ /* 0x000fc400078efcff */
[----:B------:R-:W-:Y:S02]  /*9060*/  LOP3.LUT R40, R36, 0x64006400, RZ, 0xfc, !PT ;  /* 0x6400640024287812 */ /* 0x000fe400078efcff */
        /* <DEDUP_REMOVED lines=11> */
[----:B------:R-:W-:Y:S01]  /*9120*/  LOP3.LUT R26, R35, 0x300030, R42, 0xf8, !PT ;  /* 0x00300030231a7812 */ /* 0x000fe200078ef82a */
        /* <DEDUP_REMOVED lines=106> */
.L_x_2672:
        /* <DEDUP_REMOVED lines=48> */
.L_x_2673:
        /* <DEDUP_REMOVED lines=45> */
.L_x_2671:
        /* <DEDUP_REMOVED lines=8> */
.L_x_2667:
        /* <DEDUP_REMOVED lines=8> */
.L_x_2679:
        /* <DEDUP_REMOVED lines=22> */
[----:B------:R-:W-:-:S02]  /*a000*/  SHF.R.U32.HI R83, RZ, 0xe, R40 ;  /* 0x0000000eff537819 */ /* 0x000fc40000011628 */
[----:B------:R-:W-:Y:S02]  /*a010*/  LOP3.LUT R28, R4, 0x10001, RZ, 0xc0, !PT ;  /* 0x00010001041c7812 */ /* 0x000fe400078ec0ff */
[----:B------:R-:W-:Y:S02]  /*a020*/  SHF.R.U32.HI R88, RZ, 0xe, R42 ;  /* 0x0000000eff587819 */ /* 0x000fe4000001162a */
[----:B------:R-:W-:Y:S02]  /*a030*/  LOP3.LUT R87, R87, 0x10001, RZ, 0xc0, !PT ;  /* 0x0001000157577812 */ /* 0x000fe400078ec0ff */
[----:B------:R-:W-:Y:S02]  /*a040*/  SHF.R.U32.HI R90, RZ, 0xf, R47 ;  /* 0x0000000fff5a7819 */ /* 0x000fe4000001162f */
[----:B------:R-:W-:Y:S02]  /*a050*/  SHF.R.U32.HI R85, RZ, 0xe, R41 ;  /* 0x0000000eff557819 */ /* 0x000fe40000011629 */
[----:B------:R-:W-:-:S02]  /*a060*/  LOP3.LUT R83, R28, 0x20002, R83, 0xf8, !PT ;  /* 0x000200021c537812 */ /* 0x000fc400078ef853 */
[----:B------:R-:W-:Y:S02]  /*a070*/  LOP3.LUT R84, R84, 0x10001, RZ, 0xc0, !PT ;  /* 0x0001000154547812 */ /* 0x000fe400078ec0ff */
[----:B------:R-:W-:Y:S02]  /*a080*/  PRMT R28, R9, 0x9910, RZ ;  /* 0x00009910091c7816 */ /* 0x000fe400000000ff */
[----:B------:R-:W-:Y:S02]  /*a090*/  SHF.R.U32.HI R89, RZ, 0xd, R34 ;  /* 0x0000000dff597819 */ /* 0x000fe40000011622 */
[----:B------:R-:W-:Y:S02]  /*a0a0*/  LOP3.LUT R88, R87, 0x20002, R88, 0xf8, !PT ;  /* 0x0002000257587812 */ /* 0x000fe400078ef858 */
        /* <DEDUP_REMOVED lines=26> */
[----:B------:R-:W-:Y:S02]  /*a250*/  ISETP.NE.AND P2, PT, R28, RZ, PT ;  /* 0x000000ff1c00720c */ /* 0x000fe40003f45270 */
[--C-:B------:R-:W-:Y:S02]  /*a260*/  SHF.R.U32.HI R34, RZ, 0xd, R35.reuse ;  /* 0x0000000dff227819 */ /* 0x100fe40000011623 */
[C---:B------:R-:W-:Y:S02]  /*a270*/  LOP3.LUT R40, R35.reuse, 0x3e003e0, RZ, 0xc0, !PT ;  /* 0x03e003e023287812 */ /* 0x040fe400078ec0ff */
[----:B------:R-:W-:Y:S02]  /*a280*/  LOP3.LUT R53, R35, 0x1f001f, RZ, 0xc0, !PT ;  /* 0x001f001f23357812 */ /* 0x000fe400078ec0ff */
[----:B------:R-:W-:Y:S02]  /*a290*/  SHF.R.U32.HI R55, RZ, 0xa, R35 ;  /* 0x0000000aff377819 */ /* 0x000fe40000011623 */
[----:B------:R-:W-:-:S02]  /*a2a0*/  SHF.R.U32.HI R29, RZ, 0xc, R30 ;  /* 0x0000000cff1d7819 */ /* 0x000fc4000001161e */
[----:B------:R-:W-:Y:S02]  /*a2b0*/  LOP3.LUT R28, R88, 0x40004, R89, 0xf8, !PT ;  /* 0x00040004581c7812 */ /* 0x000fe400078ef859 */
[----:B------:R-:W-:Y:S02]  /*a2c0*/  MOV R35, 0x2800 ;  /* 0x0000280000237802 */ /* 0x000fe40000000f00 */
[----:B------:R-:W-:Y:S02]  /*a2d0*/  LOP3.LUT R91, R90, 0x20002, R91, 0xf8, !PT ;  /* 0x000200025a5b7812 */ /* 0x000fe400078ef85b */
[----:B------:R-:W-:Y:S02]  /*a2e0*/  LOP3.LUT R83, R83, 0x40004, R82, 0xf8, !PT ;  /* 0x0004000453537812 */ /* 0x000fe400078ef852 */
[----:B------:R-:W-:Y:S02]  /*a2f0*/  LOP3.LUT R86, R85, 0x40004, R86, 0xf8, !PT ;  /* 0x0004000455567812 */ /* 0x000fe400078ef856 */
[----:B------:R-:W-:-:S02]  /*a300*/  LOP3.LUT R39, R43, 0x3e003e0, RZ, 0xc0, !PT ;  /* 0x03e003e02b277812 */ /* 0x000fc400078ec0ff */
[----:B------:R-:W-:Y:S02]  /*a310*/  LOP3.LUT R48, R43, 0x1f001f, RZ, 0xc0, !PT ;  /* 0x001f001f2b307812 */ /* 0x000fe400078ec0ff */
[----:B------:R-:W-:Y:S02]  /*a320*/  SHF.R.U32.HI R49, RZ, 0xa, R43 ;  /* 0x0000000aff317819 */ /* 0x000fe4000001162b */
[----:B------:R-:W-:Y:S02]  /*a330*/  LOP3.LUT R92, R28, 0x80008, R29, 0xf8, !PT ;  /* 0x000800081c5c7812 */ /* 0x000fe400078ef81d */
[----:B------:R-:W-:Y:S02]  /*a340*/  LOP3.LUT R7, R47, 0x3e003e0, RZ, 0xc0, !PT ;  /* 0x03e003e02f077812 */ /* 0x000fe400078ec0ff */
[C---:B------:R-:W-:Y:S02]  /*a350*/  LOP3.LUT R43, R30.reuse, 0x3e003e0, RZ, 0xc0, !PT ;  /* 0x03e003e01e2b7812 */ /* 0x040fe400078ec0ff */
[----:B------:R-:W-:-:S02]  /*a360*/  LOP3.LUT R66, R30, 0x1f001f, RZ, 0xc0, !PT ;  /* 0x001f001f1e427812 */ /* 0x000fc400078ec0ff */
[----:B------:R-:W-:Y:S02]  /*a370*/  SHF.R.U32.HI R67, RZ, 0xa, R30 ;  /* 0x0000000aff437819 */ /* 0x000fe4000001161e */
[----:B------:R-:W-:Y:S02]  /*a380*/  PRMT R4, R35, 0x7610, R4 ;  /* 0x0000761023047816 */ /* 0x000fe40000000004 */
[----:B------:R-:W-:Y:S02]  /*a390*/  LOP3.LUT R81, R81, 0x64006400, RZ, 0xfc, !PT ;  /* 0x6400640051517812 */ /* 0x000fe400078efcff */
[----:B------:R-:W-:Y:S02]  /*a3a0*/  SHF.R.U32.HI R30, RZ, 0xc, R31 ;  /* 0x0000000cff1e7819 */ /* 0x000fe4000001161f */
[----:B------:R-:W-:Y:S02]  /*a3b0*/  LOP3.LUT R91, R91, 0x40004, R34, 0xf8, !PT ;  /* 0x000400045b5b7812 */ /* 0x000fe400078ef822 */
        /* <DEDUP_REMOVED lines=8> */
[----:B------:R-:W-:Y:S02]  /*a440*/  LOP3.LUT R105, R7, 0x64006400, RZ, 0xfc, !PT ;  /* 0x6400640007697812 */ /* 0x000fe400078efcff */
[----:B------:R-:W-:Y:S02]  /*a450*/  LOP3.LUT R61, R61, 0x1f001f, RZ, 0xc0, !PT ;  /* 0x001f001f3d3d7812 */ /* 0x000fe400078ec0ff */
[C---:B------:R-:W-:Y:S02]  /*a460*/  LOP3.LUT R6, R46.reuse, 0x3e003e0, RZ, 0xc0, !PT ;  /* 0x03e003e02e067812 */ /* 0x040fe400078ec0ff */
        /* <DEDUP_REMOVED lines=47> */
[----:B------:R-:W-:-:S02]  /*a760*/  ISETP.GE.AND P3, PT, R11, 0x2, PT ;  /* 0x000000020b00780c */ /* 0x000fc40003f66270 */
[----:B--2---:R-:W-:Y:S02]  /*a770*/  SHF.R.U32.HI R87, RZ, 0xb, R26 ;  /* 0x0000000bff577819 */ /* 0x004fe4000001161a */
[----:B------:R-:W-:Y:S02]  /*a780*/  LOP3.LUT R82, R24, 0x3e003e0, RZ, 0xc0, !PT ;  /* 0x03e003e018527812 */ /* 0x000fe400078ec0ff */
[----:B------:R-:W-:Y:S02]  /*a790*/  SHF.R.U32.HI R85, RZ, 0xb, R25 ;  /* 0x0000000bff557819 */ /* 0x000fe40000011619 */
[----:B------:R-:W-:Y:S02]  /*a7a0*/  LOP3.LUT R86, R25, 0x3e003e0, RZ, 0xc0, !PT ;  /* 0x03e003e019567812 */ /* 0x000fe400078ec0ff */
[C---:B------:R-:W-:Y:S02]  /*a7b0*/  LOP3.LUT R90, R26.reuse, 0x3e003e0, RZ, 0xc0, !PT ;  /* 0x03e003e01a5a7812 */ /* 0x040fe400078ec0ff */
[----:B------:R-:W-:-:S02]  /*a7c0*/  LOP3.LUT R32, R26, 0x1f001f, RZ, 0xc0, !PT ;  /* 0x001f001f1a207812 */ /* 0x000fc400078ec0ff */
[----:B------:R-:W-:Y:S02]  /*a7d0*/  SHF.R.U32.HI R33, RZ, 0xa, R26 ;  /* 0x0000000aff217819 */ /* 0x000fe4000001161a */
[----:B------:R-:W-:Y:S02]  /*a7e0*/  SHF.R.U32.HI R83, RZ, 0xb, R24 ;  /* 0x0000000bff537819 */ /* 0x000fe40000011618 */
[----:B------:R-:W-:Y:S01]  /*a7f0*/  LOP3.LUT R26, R92, 0x100010, R87, 0xf8, !PT ;  /* 0x001000105c1a7812 */ /* 0x000fe200078ef857 */
[----:B------:R-:W-:Y:S01]  /*a800*/  HADD2 R92, R60, -1040, -1040 ;  /* 0xe410e4103c5c7430 */ /* 0x000fe20000000000 */
[----:B------:R-:W-:Y:S01]  /*a810*/  LOP3.LUT R87, R44, 0x64006400, RZ, 0xfc, !PT ;  /* 0x640064002c577812 */ /* 0x000fe200078efcff */
[----:B------:R-:W-:Y:S01]  /*a820*/  HFMA2 R44, R81, R4.H0_H0, -48, -48 ;  /* 0xd200d200512c7431 */ /* 0x000fe20000040004 */
[----:B------:R-:W-:Y:S02]  /*a830*/  LOP3.LUT R29, R25, 0x1f001f, RZ, 0xc0, !PT ;  /* 0x001f001f191d7812 */ /* 0x000fe400078ec0ff */
[----:B------:R-:W-:-:S02]  /*a840*/  SHF.R.U32.HI R31, RZ, 0xa, R25 ;  /* 0x0000000aff1f7819 */ /* 0x000fc40000011619 */
[----:B------:R-:W-:Y:S02]  /*a850*/  LOP3.LUT R7, R82, 0x64006400, RZ, 0xfc, !PT ;  /* 0x6400640052077812 */ /* 0x000fe400078efcff */
[----:B------:R-:W-:Y:S02]  /*a860*/  LOP3.LUT R28, R24, 0x1f001f, RZ, 0xc0, !PT ;  /* 0x001f001f181c7812 */ /* 0x000fe400078ec0ff */
[----:B------:R-:W-:Y:S01]  /*a870*/  SHF.R.U32.HI R30, RZ, 0xa, R24 ;  /* 0x0000000aff1e7819 */ /* 0x000fe20000011618 */
[----:B------:R-:W-:Y:S01]  /*a880*/  HFMA2 R36, R7, R4.H0_H0, -48, -48 ;  /* 0xd200d20007247431 */ /* 0x000fe20000040004 */
[--C-:B------:R-:W-:Y:S02]  /*a890*/  SHF.R.U32.HI R89, RZ, 0xb, R27.reuse ;  /* 0x0000000bff597819 */ /* 0x100fe4000001161b */
[----:B------:R-:W-:Y:S02]  /*a8a0*/  SHF.R.U32.HI R35, RZ, 0xa, R27 ;  /* 0x0000000aff237819 */ /* 0x000fe4000001161b */
[----:B------:R-:W-:-:S02]  /*a8b0*/  LOP3.LUT R25, R88, 0x100010, R85, 0xf8, !PT ;  /* 0x0010001058197812 */ /* 0x000fc400078ef855 */
[----:B------:R-:W-:Y:S02]  /*a8c0*/  LOP3.LUT R97, R86, 0x64006400, RZ, 0xfc, !PT ;  /* 0x6400640056617812 */ /* 0x000fe400078efcff */
[----:B------:R-:W-:Y:S02]  /*a8d0*/  LOP3.LUT R81, R58, 0x1f001f, RZ, 0xc0, !PT ;  /* 0x001f001f3a517812 */ /* 0x000fe400078ec0ff */
[----:B------:R-:W-:Y:S01]  /*a8e0*/  LOP3.LUT R24, R84, 0x100010, R83, 0xf8, !PT ;  /* 0x0010001054187812 */ /* 0x000fe200078ef853 */
[-C--:B------:R-:W-:Y:S01]  /*a8f0*/  HFMA2 R7, R97, R4.reuse.H0_H0, -48, -48 ;  /* 0xd200d20061077431 */ /* 0x080fe20000040004 */
        /* <DEDUP_REMOVED lines=9> */
[----:B------:R-:W-:Y:S01]  /*a990*/  LOP3.LUT R27, R96, 0x100010, R89, 0xf8, !PT ;  /* 0x00100010601b7812 */ /* 0x000fe200078ef859 */
        /* <DEDUP_REMOVED lines=167> */
.L_x_2677:
        /* <DEDUP_REMOVED lines=82> */
.L_x_2678:
        /* <DEDUP_REMOVED lines=79> */
.L_x_2676:
[----:B------:R-:W-:Y:S01]  /*be20*/  IADD3 R12, R12, 0x20, RZ ;  /* 0x000000200c0c7810 */ /* 0x000fe20007ffe0ff */
[----:B------:R-:W-:Y:S01]  /*be30*/  UIADD3 UR4, UR4, 0x40, URZ ;  /* 0x0000004004047890 */ /* 0x000fe2000fffe03f */
[----:B-1----:R-:W-:Y:S02]  /*be40*/  IMAD.WIDE R6, R37, 0x4, R2 ;  /* 0x0000000425067825 */ /* 0x002fe400078e0202 */
[C---:B------:R-:W-:Y:S02]  /*be50*/  ISETP.GE.AND P2, PT, R12.reuse, UR5, PT ;  /* 0x000000050c007c0c */ /* 0x040fe4000bf46270 */
[----:B------:R-:W-:-:S13]  /*be60*/  ISETP.LT.AND P3, PT, R12, R13, PT ;  /* 0x0000000d0c00720c */ /* 0x000fda0003f61270 */
[----:B------:R-:W-:Y:S05]  /*be70*/  @!P2 BRA P3, `(.L_x_2679) ;  /* 0xffffffe00008a947 */ /* 0x000fea000183ffff */
.L_x_2675:
        /* <DEDUP_REMOVED lines=12> */
.L_x_2693:
[----:B------:R-:W-:Y:S05]  /*bf40*/  @!P1 BRA `(.L_x_2681) ;  /* 0x0000004c00f49947 */ /* 0x000fea0003800000 */
[----:B------:R-:W2:Y:S01]  /*bf50*/  LDG.E.128.CONSTANT R28, desc[UR6][R6.64] ;  /* 0x00000006061c7981 */ /* 0x000ea2000c1e9d00 */
[----:B------:R-:W-:Y:S02]  /*bf60*/  PRMT R2, R9, 0x9910, RZ ;  /* 0x0000991009027816 */ /* 0x000fe400000000ff */
[----:B------:R-:W-:Y:S02]  /*bf70*/  MOV R0, 0x2c00 ;  /* 0x00002c0000007802 */ /* 0x000fe40000000f00 */
[----:B------:R-:W-:Y:S02]  /*bf80*/  ISETP.NE.AND P2, PT, R2, RZ, PT ;  /* 0x000000ff0200720c */ /* 0x000fe40003f45270 */
[----:B------:R-:W-:Y:S02]  /*bf90*/  PRMT R14, R14, 0x5410, R0 ;  /* 0x000054100e0e7816 */ /* 0x000fe40000000000 */
[----:B------:R-:W-:Y:S02]  /*bfa0*/  ISETP.GE.AND P3, PT, R11, 0x2, PT ;  /* 0x000000020b00780c */ /* 0x000fe40003f66270 */
[----:B--2---:R-:W-:-:S02]  /*bfb0*/  LOP3.LUT R0, R28, 0xf000f, RZ, 0xc0, !PT ;  /* 0x000f000f1c007812 */ /* 0x004fc400078ec0ff */
[----:B------:R-:W-:Y:S02]  /*bfc0*/  LOP3.LUT R2, R28, 0xf000f0, RZ, 0xc0, !PT ;  /* 0x00f000f01c027812 */ /* 0x000fe400078ec0ff */
[C---:B------:R-:W-:Y:S02]  /*bfd0*/  LOP3.LUT R4, R29.reuse, 0xf000f, RZ, 0xc0, !PT ;  /* 0x000f000f1d047812 */ /* 0x040fe400078ec0ff */
[----:B------:R-:W-:Y:S02]  /*bfe0*/  LOP3.LUT R32, R29, 0xf000f0, RZ, 0xc0, !PT ;  /* 0x00f000f01d207812 */ /* 0x000fe400078ec0ff */
[----:B------:R-:W-:Y:S02]  /*bff0*/  SHF.R.U32.HI R28, RZ, 0x8, R28 ;  /* 0x00000008ff1c7819 */ /* 0x000fe4000001161c */
[----:B------:R-:W-:Y:S02]  /*c000*/  SHF.R.U32.HI R29, RZ, 0x8, R29 ;  /* 0x00000008ff1d7819 */ /* 0x000fe4000001161d */
[----:B------:R-:W-:-:S02]  /*c010*/  SHF.R.U32.HI R36, RZ, 0x8, R30 ;  /* 0x00000008ff247819 */ /* 0x000fc4000001161e */
[C---:B------:R-:W-:Y:S02]  /*c020*/  LOP3.LUT R38, R31.reuse, 0xf000f0, RZ, 0xc0, !PT ;  /* 0x00f000f01f267812 */ /* 0x040fe400078ec0ff */
        /* <DEDUP_REMOVED lines=32> */
[----:B------:R-:W-:Y:S01]  /*c230*/  HADD2 R36, R37, -1032, -1032 ;  /* 0xe408e40825247430 */ /* 0x000fe20000000000 */
[----:B------:R-:W-:Y:S01]  /*c240*/  LOP3.LUT R44, R32, 0x64006400, RZ, 0xfc, !PT ;  /* 0x64006400202c7812 */ /* 0x000fe200078efcff */
[----:B------:R-:W-:Y:S01]  /*c250*/  HFMA2 R37, R41, R14.H1_H1, -72, -72 ;  /* 0xd480d48029257431 */ /* 0x000fe2000006000e */
[----:B------:R-:W-:Y:S01]  /*c260*/  LOP3.LUT R45, R38, 0x64006400, RZ, 0xfc, !PT ;  /* 0x64006400262d7812 */ /* 0x000fe200078efcff */
[----:B------:R-:W-:-:S02]  /*c270*/  HADD2 R32, R0, -1032, -1032 ;  /* 0xe408e40800207430 */ /* 0x000fc40000000000 */
[----:B------:R-:W-:Y:S02]  /*c280*/  HADD2 R38, R2, -1032, -1032 ;  /* 0xe408e40802267430 */ /* 0x000fe40000000000 */
[----:B------:R-:W-:Y:S02]  /*c290*/  HADD2 R40, R40, -1032, -1032 ;  /* 0xe408e40828287430 */ /* 0x000fe40000000000 */
[-C--:B------:R-:W-:Y:S02]  /*c2a0*/  HFMA2 R41, R29, R14.reuse.H1_H1, -72, -72 ;  /* 0xd480d4801d297431 */ /* 0x080fe4000006000e */
[----:B------:R-:W-:Y:S02]  /*c2b0*/  HADD2 R42, R42, -1032, -1032 ;  /* 0xe408e4082a2a7430 */ /* 0x000fe40000000000 */
[----:B------:R-:W-:Y:S02]  /*c2c0*/  HFMA2 R43, R43, R14.H1_H1, -72, -72 ;  /* 0xd480d4802b2b7431 */ /* 0x000fe4000006000e */
[----:B------:R-:W-:-:S02]  /*c2d0*/  HADD2 R44, R44, -1032, -1032 ;  /* 0xe408e4082c2c7430 */ /* 0x000fc40000000000 */
[----:B------:R-:W-:Y:S01]  /*c2e0*/  HFMA2 R45, R45, R14.H1_H1, -72, -72 ;  /* 0xd480d4802d2d7431 */ /* 0x000fe2000006000e */
        /* <DEDUP_REMOVED lines=87> */
.L_x_2682:
        /* <DEDUP_REMOVED lines=90> */
.L_x_2684:
        /* <DEDUP_REMOVED lines=50> */
[----:B------:R-:W-:Y:S02]  /*d120*/  HADD2.F32 R42, -RZ, R42.H1_H1 ;  /* 0x3000002aff2a7230 */ /* 0x000fe40000004100 */
[----:B------:R-:W-:Y:S02]  /*d130*/  HADD2.F32 R35, -RZ, R44.H0_H0 ;  /* 0x2000002cff237230 */ /* 0x000fe40000004100 */
[-C--:B------:R-:W-:Y:S01]  /*d140*/  FFMA.FTZ R29, R38, R28.reuse, R29 ;  /* 0x0000001c261d7223 */ /* 0x080fe2000001001d */
        /* <DEDUP_REMOVED lines=34> */
.L_x_2683:
[----:B------:R-:W0:Y:S02]  /*d370*/  LDC R31, c[0x0][0x23c] ;  /* 0x00008f00ff1f7b82 */ /* 0x000e240000000800 */
[----:B0-----:R-:W-:-:S05]  /*d380*/  IMAD.WIDE R28, R31, 0x4, R6 ;  /* 0x000000041f1c7825 */ /* 0x001fca00078e0206 */
[----:B------:R-:W2:Y:S02]  /*d390*/  LDG.E.128.CONSTANT R32, desc[UR6][R28.64] ;  /* 0x000000061c207981 */ /* 0x000ea4000c1e9d00 */
[C---:B--2---:R-:W-:Y:S02]  /*d3a0*/  LOP3.LUT R0, R32.reuse, 0xf000f, RZ, 0xc0, !PT ;  /* 0x000f000f20007812 */ /* 0x044fe400078ec0ff */
[----:B------:R-:W-:Y:S02]  /*d3b0*/  LOP3.LUT R2, R32, 0xf000f0, RZ, 0xc0, !PT ;  /* 0x00f000f020027812 */ /* 0x000fe400078ec0ff */
[----:B------:R-:W-:Y:S02]  /*d3c0*/  SHF.R.U32.HI R40, RZ, 0x8, R34 ;  /* 0x00000008ff287819 */ /* 0x000fe40000011622 */
[----:B------:R-:W-:Y:S02]  /*d3d0*/  SHF.R.U32.HI R32, RZ, 0x8, R32 ;  /* 0x00000008ff207819 */ /* 0x000fe40000011620 */
[----:B------:R-:W-:-:S02]  /*d3e0*/  LOP3.LUT R4, R33, 0xf000f, RZ, 0xc0, !PT ;  /* 0x000f000f21047812 */ /* 0x000fc400078ec0ff */
[----:B------:R-:W-:Y:S02]  /*d3f0*/  LOP3.LUT R30, R33, 0xf000f0, RZ, 0xc0, !PT ;  /* 0x00f000f0211e7812 */ /* 0x000fe400078ec0ff */
[----:B------:R-:W-:Y:S02]  /*d400*/  LOP3.LUT R36, R34, 0xf000f, RZ, 0xc0, !PT ;  /* 0x000f000f22247812 */ /* 0x000fe400078ec0ff */
[----:B------:R-:W-:Y:S02]  /*d410*/  SHF.R.U32.HI R33, RZ, 0x8, R33 ;  /* 0x00000008ff217819 */ /* 0x000fe40000011621 */
[C---:B------:R-:W-:Y:S02]  /*d420*/  LOP3.LUT R42, R35.reuse, 0xf000f0, RZ, 0xc0, !PT ;  /* 0x00f000f0232a7812 */ /* 0x040fe400078ec0ff */
[----:B------:R-:W-:Y:S02]  /*d430*/  SHF.R.U32.HI R43, RZ, 0x8, R35 ;  /* 0x00000008ff2b7819 */ /* 0x000fe40000011623 */
        /* <DEDUP_REMOVED lines=30> */
[----:B------:R-:W-:Y:S01]  /*d620*/  HFMA2 R44, R45, R14.H1_H1, -72, -72 ;  /* 0xd480d4802d2c7431 */ /* 0x000fe2000006000e */
[----:B------:R-:W-:Y:S01]  /*d630*/  LOP3.LUT R32, R35, 0x64006400, RZ, 0xfc, !PT ;  /* 0x6400640023207812 */ /* 0x000fe200078efcff */
[----:B------:R-:W-:Y:S01]  /*d640*/  HADD2 R47, R48, -1032, -1032 ;  /* 0xe408e408302f7430 */ /* 0x000fe20000000000 */
[----:B------:R-:W-:Y:S01]  /*d650*/  LOP3.LUT R51, R42, 0x64006400, RZ, 0xfc, !PT ;  /* 0x640064002a337812 */ /* 0x000fe200078efcff */
[----:B------:R-:W-:-:S02]  /*d660*/  HADD2 R35, R0, -1032, -1032 ;  /* 0xe408e40800237430 */ /* 0x000fc40000000000 */
[-C--:B------:R-:W-:Y:S02]  /*d670*/  HFMA2 R30, R3, R14.reuse.H1_H1, -72, -72 ;  /* 0xd480d480031e7431 */ /* 0x080fe4000006000e */
[----:B------:R-:W-:Y:S02]  /*d680*/  HADD2 R34, R4, -1032, -1032 ;  /* 0xe408e40804227430 */ /* 0x000fe40000000000 */
[----:B------:R-:W-:Y:S02]  /*d690*/  HADD2 R41, R2, -1032, -1032 ;  /* 0xe408e40802297430 */ /* 0x000fe40000000000 */
[----:B------:R-:W-:Y:S02]  /*d6a0*/  HFMA2 R42, R33, R14.H1_H1, -72, -72 ;  /* 0xd480d480212a7431 */ /* 0x000fe4000006000e */
[----:B------:R-:W-:Y:S02]  /*d6b0*/  HADD2 R43, R43, -1032, -1032 ;  /* 0xe408e4082b2b7430 */ /* 0x000fe40000000000 */
[----:B------:R-:W-:-:S02]  /*d6c0*/  HADD2 R45, R32, -1032, -1032 ;  /* 0xe408e408202d7430 */ /* 0x000fc40000000000 */
[----:B------:R-:W-:Y:S01]  /*d6d0*/  HFMA2 R48, R51, R14.H1_H1, -72, -72 ;  /* 0xd480d48033307431 */ /* 0x000fe2000006000e */
        /* <DEDUP_REMOVED lines=87> */
.L_x_2685:
        /* <DEDUP_REMOVED lines=90> */
.L_x_2687:
        /* <DEDUP_REMOVED lines=87> */
.L_x_2686:
[----:B------:R-:W-:-:S05]  /*e760*/  IMAD.WIDE R28, R31, 0x4, R28 ;  /* 0x000000041f1c7825 */ /* 0x000fca00078e021c */
        /* <DEDUP_REMOVED lines=140> */
.L_x_2688:
        /* <DEDUP_REMOVED lines=90> */
.L_x_2690:
        /* <DEDUP_REMOVED lines=87> */
.L_x_2689:
[----:B------:R-:W-:-:S06]  /*fb40*/  IMAD.WIDE R28, R31, 0x4, R28 ;  /* 0x000000041f1c7825 */ /* 0x000fcc00078e021c */
[----:B------:R-:W2:Y:S02]  /*fb50*/  LDG.E.128.CONSTANT R28, desc[UR6][R28.64] ;  /* 0x000000061c1c7981 */ /* 0x000ea4000c1e9d00 */
[C---:B--2---:R-:W-:Y:S02]  /*fb60*/  LOP3.LUT R2, R28.reuse, 0xf000f0, RZ, 0xc0, !PT ;  /* 0x00f000f01c027812 */ /* 0x044fe400078ec0ff */
[----:B------:R-:W-:Y:S02]  /*fb70*/  SHF.R.U32.HI R41, RZ, 0x8, R30 ;  /* 0x00000008ff297819 */ /* 0x000fe4000001161e */
[----:B------:R-:W-:Y:S02]  /*fb80*/  LOP3.LUT R32, R29, 0xf000f0, RZ, 0xc0, !PT ;  /* 0x00f000f01d207812 */ /* 0x000fe400078ec0ff */
[----:B------:R-:W-:Y:S02]  /*fb90*/  LOP3.LUT R0, R28, 0xf000f, RZ, 0xc0, !PT ;  /* 0x000f000f1c007812 */ /* 0x000fe400078ec0ff */
[----:B------:R-:W-:-:S02]  /*fba0*/  SHF.R.U32.HI R4, RZ, 0x8, R28 ;  /* 0x00000008ff047819 */ /* 0x000fc4000001161c */
[C---:B------:R-:W-:Y:S02]  /*fbb0*/  LOP3.LUT R40, R30.reuse, 0xf000f, RZ, 0xc0, !PT ;  /* 0x000f000f1e287812 */ /* 0x040fe400078ec0ff */
[----:B------:R-:W-:Y:S02]  /*fbc0*/  LOP3.LUT R33, R30, 0xf000f0, RZ, 0xc0, !PT ;  /* 0x00f000f01e217812 */ /* 0x000fe400078ec0ff */
[----:B------:R-:W-:Y:S02]  /*fbd0*/  SHF.R.U32.HI R44, RZ, 0x8, R31 ;  /* 0x00000008ff2c7819 */ /* 0x000fe4000001161f */
[----:B------:R-:W-:Y:S02]  /*fbe0*/  LOP3.LUT R28, R31, 0xf000f0, RZ, 0xc0, !PT ;  /* 0x00f000f01f1c7812 */ /* 0x000fe400078ec0ff */
[----:B------:R-:W-:Y:S02]  /*fbf0*/  LOP3.LUT R3, R2, 0x64006400, RZ, 0xfc, !PT ;  /* 0x6400640002037812 */ /* 0x000fe400078efcff */
[----:B------:R-:W-:-:S02]  /*fc00*/  LOP3.LUT R30, R41, 0xf000f0, RZ, 0xc0, !PT ;  /* 0x00f000f0291e7812 */ /* 0x000fc400078ec0ff */
[----:B------:R-:W-:Y:S02]  /*fc10*/  SHF.R.U32.HI R39, RZ, 0x8, R29 ;  /* 0x00000008ff277819 */ /* 0x000fe4000001161d */
[----:B------:R-:W-:Y:S02]  /*fc20*/  LOP3.LUT R42, R31, 0xf000f, RZ, 0xc0, !PT ;  /* 0x000f000f1f2a7812 */ /* 0x000fe400078ec0ff */
[----:B------:R-:W-:Y:S02]  /*fc30*/  LOP3.LUT R31, R32, 0x64006400, RZ, 0xfc, !PT ;  /* 0x64006400201f7812 */ /* 0x000fe400078efcff */
[----:B------:R-:W-:Y:S02]  /*fc40*/  LOP3.LUT R33, R33, 0x64006400, RZ, 0xfc, !PT ;  /* 0x6400640021217812 */ /* 0x000fe400078efcff */
[----:B------:R-:W-:Y:S01]  /*fc50*/  LOP3.LUT R32, R44, 0xf000f0, RZ, 0xc0, !PT ;  /* 0x00f000f02c207812 */ /* 0x000fe200078ec0ff */
[----:B------:R-:W-:Y:S01]  /*fc60*/  HFMA2 R31, R31, R14.H1_H1, -72, -72 ;  /* 0xd480d4801f1f7431 */ /* 0x000fe2000006000e */
[----:B------:R-:W-:-:S02]  /*fc70*/  LOP3.LUT R43, R28, 0x64006400, RZ, 0xfc, !PT ;  /* 0x640064001c2b7812 */ /* 0x000fc400078efcff */
[----:B------:R-:W-:Y:S01]  /*fc80*/  LOP3.LUT R37, R30, 0x64006400, RZ, 0xfc, !PT ;  /* 0x640064001e257812 */ /* 0x000fe200078efcff */
[-C--:B------:R-:W-:Y:S01]  /*fc90*/  HFMA2 R30, R3, R14.reuse.H1_H1, -72, -72 ;  /* 0xd480d480031e7431 */ /* 0x080fe2000006000e */
[C---:B------:R-:W-:Y:S02]  /*fca0*/  LOP3.LUT R2, R4.reuse, 0xf000f0, RZ, 0xc0, !PT ;  /* 0x00f000f004027812 */ /* 0x040fe400078ec0ff */
[----:B------:R-:W-:Y:S01]  /*fcb0*/  LOP3.LUT R28, R39, 0xf000f0, RZ, 0xc0, !PT ;  /* 0x00f000f0271c7812 */ /* 0x000fe200078ec0ff */
[----:B------:R-:W-:Y:S01]  /*fcc0*/  HFMA2 R36, R37, R14.H1_H1, -72, -72 ;  /* 0xd480d48025247431 */ /* 0x000fe2000006000e */
        /* <DEDUP_REMOVED lines=116> */
.L_x_2691:
        /* <DEDUP_REMOVED lines=90> */
.L_x_2692:
        /* <DEDUP_REMOVED lines=21> */
[--C-:B------:R-:W-:Y:S02]  /*10b00*/  HADD2.F32 R2, -RZ, R31.reuse.H0_H0 ;  /* 0x2000001fff027230 */ /* 0x100fe40000004100 */
[----:B------:R-:W-:Y:S01]  /*10b10*/  FFMA.FTZ R49, R0, R48, R49 ;  /* 0x0000003000317223 */ /* 0x000fe20000010031 */
[----:B------:R-:W-:Y:S02]  /*10b20*/  HADD2.F32 R0, -RZ, R31.H1_H1 ;  /* 0x3000001fff007230 */ /* 0x000fe40000004100 */
[----:B------:R-:W-:Y:S01]  /*10b30*/  FFMA.FTZ R3, R4, R46, R3 ;  /* 0x0000002e04037223 */ /* 0x000fe20000010003 */
[----:B------:R-:W-:-:S02]  /*10b40*/  HADD2.F32 R4, -RZ, R32.H0_H0 ;  /* 0x20000020ff047230 */ /* 0x000fc40000004100 */
[-C--:B------:R-:W-:Y:S01]  /*10b50*/  FFMA.FTZ R51, R2, R48.reuse, R51 ;  /* 0x0000003002337223 */ /* 0x080fe20000010033 */
[----:B------:R-:W-:Y:S02]  /*10b60*/  HADD2.F32 R30, -RZ, R30.H1_H1 ;  /* 0x3000001eff1e7230 */ /* 0x000fe40000004100 */
[----:B------:R-:W-:Y:S02]  /*10b70*/  HADD2.F32 R40, -RZ, R41.H1_H1 ;  /* 0x30000029ff287230 */ /* 0x000fe40000004100 */
[----:B------:R-:W-:Y:S01]  /*10b80*/  FFMA.FTZ R3, R4, R48, R3 ;  /* 0x0000003004037223 */ /* 0x000fe20000010003 */
[-C--:B------:R-:W-:Y:S01]  /*10b90*/  FFMA.FTZ R51, R0, R50.reuse, R51 ;  /* 0x0000003200337223 */ /* 0x080fe20000010033 */
[----:B------:R-:W-:Y:S02]  /*10ba0*/  HADD2.F32 R4, -RZ, R42.H0_H0 ;  /* 0x2000002aff047230 */ /* 0x000fe40000004100 */
[----:B------:R-:W-:Y:S01]  /*10bb0*/  FFMA.FTZ R49, R30, R50, R49 ;  /* 0x000000321e317223 */ /* 0x000fe20000010031 */
[----:B-1----:R-:W-:-:S02]  /*10bc0*/  HADD2.F32 R0, -RZ, R28.H0_H0 ;  /* 0x2000001cff007230 */ /* 0x002fc40000004100 */
[----:B------:R-:W-:Y:S01]  /*10bd0*/  FFMA.FTZ R47, R40, R46, R47 ;  /* 0x0000002e282f7223 */ /* 0x000fe2000001002f */
[----:B------:R-:W-:Y:S02]  /*10be0*/  HADD2.F32 R2, -RZ, R33.H0_H0 ;  /* 0x20000021ff027230 */ /* 0x000fe40000004100 */
        /* <DEDUP_REMOVED lines=10> */
[----:B------:R-:W-:Y:S02]  /*10c90*/  HADD2.F32 R30, -RZ, R43.H1_H1 ;  /* 0x3000002bff1e7230 */ /* 0x000fe40000004100 */
[----:B------:R-:W-:Y:S01]  /*10ca0*/  FFMA.FTZ R3, R32, R0, R3 ;  /* 0x0000000020037223 */ /* 0x000fe20000010003 */
[----:B------:R-:W-:Y:S02]  /*10cb0*/  HADD2.F32 R38, -RZ, R45.H0_H0 ;  /* 0x2000002dff267230 */ /* 0x000fe40000004100 */
        /* <DEDUP_REMOVED lines=38> */
.L_x_2681:
[----:B------:R-:W0:Y:S01]  /*10f20*/  LDC R37, c[0x0][0x23c] ;  /* 0x00008f00ff257b82 */ /* 0x000e220000000800 */
[----:B------:R-:W-:Y:S01]  /*10f30*/  IADD3 R12, R12, 0x20, RZ ;  /* 0x000000200c0c7810 */ /* 0x000fe20007ffe0ff */
[----:B------:R-:W-:-:S03]  /*10f40*/  UIADD3 UR4, UR4, 0x40, URZ ;  /* 0x0000004004047890 */ /* 0x000fc6000fffe03f */
[C---:B------:R-:W-:Y:S02]  /*10f50*/  ISETP.GE.AND P2, PT, R12.reuse, UR5, PT ;  /* 0x000000050c007c0c */ /* 0x040fe4000bf46270 */
[----:B------:R-:W-:Y:S01]  /*10f60*/  ISETP.LT.AND P3, PT, R12, R13, PT ;  /* 0x0000000d0c00720c */ /* 0x000fe20003f61270 */
[----:B0-----:R-:W-:-:S12]  /*10f70*/  IMAD.WIDE R6, R37, 0x10, R6 ;  /* 0x0000001025067825 */ /* 0x001fd800078e0206 */
[----:B------:R-:W-:Y:S05]  /*10f80*/  @!P2 BRA P3, `(.L_x_2693) ;  /* 0xffffffac00eca947 */ /* 0x000fea000183ffff */
.L_x_2680:
        /* <DEDUP_REMOVED lines=8> */
.L_x_2698:
[----:B------:R-:W0:Y:S01]  /*11010*/  LDC R37, c[0x0][0x23c] ;  /* 0x00008f00ff257b82 */ /* 0x000e220000000800 */
[----:B-----5:R1:W5:Y:S01]  /*11020*/  LDG.E.128.CONSTANT R32, desc[UR6][R6.64] ;  /* 0x0000000606207981 */ /* 0x020362000c1e9d00 */
[----:B0-----:R-:W-:-:S05]  /*11030*/  IMAD.WIDE R24, R37, 0x4, R6 ;  /* 0x0000000425187825 */ /* 0x001fca00078e0206 */
[----:B------:R1:W5:Y:S01]  /*11040*/  LDG.E.128.CONSTANT R28, desc[UR6][R24.64] ;  /* 0x00000006181c7981 */ /* 0x000362000c1e9d00 */
[----:B------:R-:W-:Y:S01]  /*11050*/  IMAD.WIDE R2, R37, 0x4, R24 ;  /* 0x0000000425027825 */ /* 0x000fe200078e0218 */
[----:B------:R-:W-:Y:S06]  /*11060*/  @!P1 BRA `(.L_x_2695) ;  /* 0x0000001c005c9947 */ /* 0x000fec0003800000 */
[----:B-1----:R-:W2:Y:S01]  /*11070*/  LDG.E.128.CONSTANT R24, desc[UR6][R2.64] ;  /* 0x0000000602187981 */ /* 0x002ea2000c1e9d00 */
[----:B-----5:R-:W-:Y:S01]  /*11080*/  SHF.R.U32.HI R4, RZ, 0xf, R32 ;  /* 0x0000000fff047819 */ /* 0x020fe20000011620 */
[----:B------:R-:W-:Y:S01]  /*11090*/  HFMA2.MMA R48, -RZ, RZ, 0, 0.015625 ;  /* 0x00002400ff307435 */ /* 0x000fe200000001ff */
[----:B------:R-:W-:Y:S02]  /*110a0*/  SHF.R.U32.HI R38, RZ, 0xe, R28 ;  /* 0x0000000eff267819 */ /* 0x000fe4000001161c */
[----:B------:R-:W-:Y:S02]  /*110b0*/  LOP3.LUT R7, R4, 0x10001, RZ, 0xc0, !PT ;  /* 0x0001000104077812 */ /* 0x000fe400078ec0ff */
[----:B------:R-:W-:Y:S02]  /*110c0*/  SHF.R.U32.HI R41, RZ, 0xf, R33 ;  /* 0x0000000fff297819 */ /* 0x000fe40000011621 */
[----:B------:R-:W-:Y:S02]  /*110d0*/  SHF.R.U32.HI R44, RZ, 0xf, R34 ;  /* 0x0000000fff2c7819 */ /* 0x000fe40000011622 */
[----:B------:R-:W-:-:S02]  /*110e0*/  LOP3.LUT R70, R7, 0x20002, R38, 0xf8, !PT ;  /* 0x0002000207467812 */ /* 0x000fc400078ef826 */
[C---:B------:R-:W-:Y:S02]  /*110f0*/  LOP3.LUT R6, R32.reuse, 0x380038, RZ, 0xc0, !PT ;  /* 0x0038003820067812 */ /* 0x040fe400078ec0ff */
[----:B------:R-:W-:Y:S02]  /*11100*/  SHF.R.U32.HI R54, RZ, 0x6, R32 ;  /* 0x00000006ff367819 */ /* 0x000fe40000011620 */
[----:B------:R-:W-:Y:S02]  /*11110*/  LOP3.LUT R64, R32, 0x70007, RZ, 0xc0, !PT ;  /* 0x0007000720407812 */ /* 0x000fe400078ec0ff */
[----:B------:R-:W-:Y:S02]  /*11120*/  SHF.R.U32.HI R45, RZ, 0xf, R35 ;  /* 0x0000000fff2d7819 */ /* 0x000fe40000011623 */
[----:B------:R-:W-:Y:S02]  /*11130*/  LOP3.LUT R36, R28, 0x380038, RZ, 0xc0, !PT ;  /* 0x003800381c247812 */ /* 0x000fe400078ec0ff */
[----:B------:R-:W-:-:S02]  /*11140*/  SHF.R.U32.HI R58, RZ, 0x6, R28 ;  /* 0x00000006ff3a7819 */ /* 0x000fc4000001161c */
[----:B------:R-:W-:Y:S02]  /*11150*/  LOP3.LUT R68, R28, 0x70007, RZ, 0xc0, !PT ;  /* 0x000700071c447812 */ /* 0x000fe400078ec0ff */
[----:B------:R-:W-:Y:S02]  /*11160*/  PRMT R7, R9, 0x9910, RZ ;  /* 0x0000991009077816 */ /* 0x000fe400000000ff */
[C---:B------:R-:W-:Y:S02]  /*11170*/  LOP3.LUT R39, R33.reuse, 0x380038, RZ, 0xc0, !PT ;  /* 0x0038003821277812 */ /* 0x040fe400078ec0ff */
[----:B------:R-:W-:Y:S02]  /*11180*/  SHF.R.U32.HI R0, RZ, 0x6, R33 ;  /* 0x00000006ff007819 */ /* 0x000fe40000011621 */
[----:B------:R-:W-:Y:S02]  /*11190*/  LOP3.LUT R63, R33, 0x70007, RZ, 0xc0, !PT ;  /* 0x00070007213f7812 */ /* 0x000fe400078ec0ff */
[----:B------:R-:W-:-:S02]  /*111a0*/  LOP3.LUT R43, R34, 0x380038, RZ, 0xc0, !PT ;  /* 0x00380038222b7812 */ /* 0x000fc400078ec0ff */
[----:B------:R-:W-:Y:S02]  /*111b0*/  SHF.R.U32.HI R32, RZ, 0x6, R34 ;  /* 0x00000006ff207819 */ /* 0x000fe40000011622 */
[----:B------:R-:W-:Y:S02]  /*111c0*/  LOP3.LUT R55, R34, 0x70007, RZ, 0xc0, !PT ;  /* 0x0007000722377812 */ /* 0x000fe400078ec0ff */
[----:B------:R-:W-:Y:S02]  /*111d0*/  SHF.R.U32.HI R28, RZ, 0xe, R29 ;  /* 0x0000000eff1c7819 */ /* 0x000fe4000001161d */
[----:B------:R-:W-:Y:S02]  /*111e0*/  LOP3.LUT R41, R41, 0x10001, RZ, 0xc0, !PT ;  /* 0x0001000129297812 */ /* 0x000fe400078ec0ff */
        /* <DEDUP_REMOVED lines=10> */
[----:B------:R-:W-:Y:S02]  /*11290*/  LOP3.LUT R44, R44, 0x10001, RZ, 0xc0, !PT ;  /* 0x000100012c2c7812 */ /* 0x000fe400078ec0ff */
[----:B------:R-:W-:Y:S02]  /*112a0*/  SHF.R.U32.HI R30, RZ, 0xe, R31 ;  /* 0x0000000eff1e7819 */ /* 0x000fe4000001161f */
[----:B------:R-:W-:Y:S02]  /*112b0*/  LOP3.LUT R45, R45, 0x10001, RZ, 0xc0, !PT ;  /* 0x000100012d2d7812 */ /* 0x000fe400078ec0ff */
[----:B------:R-:W-:-:S02]  /*112c0*/  ISETP.NE.AND P2, PT, R7, RZ, PT ;  /* 0x000000ff0700720c */ /* 0x000fc40003f45270 */
[----:B------:R-:W-:Y:S02]  /*112d0*/  LOP3.LUT R49, R31, 0x380038, RZ, 0xc0, !PT ;  /* 0x003800381f317812 */ /* 0x000fe400078ec0ff */
[----:B------:R-:W-:Y:S02]  /*112e0*/  LOP3.LUT R72, R41, 0x20002, R28, 0xf8, !PT ;  /* 0x0002000229487812 */ /* 0x000fe400078ef81c */
[----:B------:R-:W-:Y:S02]  /*112f0*/  LOP3.LUT R74, R44, 0x20002, R29, 0xf8, !PT ;  /* 0x000200022c4a7812 */ /* 0x000fe400078ef81d */
[----:B------:R-:W-:Y:S02]  /*11300*/  LOP3.LUT R51, R45, 0x20002, R30, 0xf8, !PT ;  /* 0x000200022d337812 */ /* 0x000fe400078ef81e */
[----:B------:R-:W-:Y:S02]  /*11310*/  LOP3.LUT R73, R49, 0x64006400, RZ, 0xfc, !PT ;  /* 0x6400640031497812 */ /* 0x000fe400078efcff */
[----:B------:R-:W-:-:S02]  /*11320*/  LOP3.LUT R79, R36, 0x64006400, RZ, 0xfc, !PT ;  /* 0x64006400244f7812 */ /* 0x000fc400078efcff */
[----:B------:R-:W-:Y:S02]  /*11330*/  LOP3.LUT R49, R33, 0x380038, RZ, 0xc0, !PT ;  /* 0x0038003821317812 */ /* 0x000fe400078ec0ff */
[----:B------:R-:W-:Y:S02]  /*11340*/  PRMT R4, R48, 0x7610, R4 ;  /* 0x0000761030047816 */ /* 0x000fe40000000004 */
[----:B------:R-:W-:Y:S02]  /*11350*/  LOP3.LUT R36, R58, 0x380038, RZ, 0xc0, !PT ;  /* 0x003800383a247812 */ /* 0x000fe400078ec0ff */
[----:B------:R-:W-:Y:S02]  /*11360*/  SHF.R.U32.HI R60, RZ, 0x6, R31 ;  /* 0x00000006ff3c7819 */ /* 0x000fe4000001161f */
[----:B------:R-:W-:Y:S02]  /*11370*/  LOP3.LUT R67, R31, 0x70007, RZ, 0xc0, !PT ;  /* 0x000700071f437812 */ /* 0x000fe400078ec0ff */
[----:B------:R-:W-:-:S02]  /*11380*/  LOP3.LUT R85, R47, 0x64006400, RZ, 0xfc, !PT ;  /* 0x640064002f557812 */ /* 0x000fc400078efcff */
        /* <DEDUP_REMOVED lines=22> */
[----:B------:R-:W-:Y:S02]  /*114f0*/  LOP3.LUT R66, R66, 0x64006400, RZ, 0xfc, !PT ;  /* 0x6400640042427812 */ /* 0x000fe400078efcff */
[----:B------:R-:W-:-:S02]  /*11500*/  LOP3.LUT R62, R62, 0x64006400, RZ, 0xfc, !PT ;  /* 0x640064003e3e7812 */ /* 0x000fc400078efcff */
[----:B------:R-:W-:Y:S01]  /*11510*/  LOP3.LUT R67, R67, 0x64006400, RZ, 0xfc, !PT ;  /* 0x6400640043437812 */ /* 0x000fe200078efcff */
[----:B------:R-:W-:Y:S01]  /*11520*/  HADD2 R80, R66, -1028, -1028 ;  /* 0xe404e40442507430 */ /* 0x000fe20000000000 */
[----:B------:R-:W-:Y:S02]  /*11530*/  ISETP.GE.AND P3, PT, R11, 0x2, PT ;  /* 0x000000020b00780c */ /* 0x000fe40003f66270 */
[--C-:B--2---:R-:W-:Y:S02]  /*11540*/  SHF.R.U32.HI R7, RZ, 0xd, R24.reuse ;  /* 0x0000000dff077819 */ /* 0x104fe40000011618 */
        /* <DEDUP_REMOVED lines=8> */
[----:B------:R-:W-:-:S02]  /*115d0*/  LOP3.LUT R24, R70, 0x40004, R7, 0xf8, !PT ;  /* 0x0004000446187812 */ /* 0x000fc400078ef807 */
[----:B------:R-:W-:Y:S02]  /*115e0*/  LOP3.LUT R25, R72, 0x40004, R41, 0xf8, !PT ;  /* 0x0004000448197812 */ /* 0x000fe400078ef829 */
[----:B------:R-:W-:Y:S02]  /*115f0*/  LOP3.LUT R7, R6, 0x64006400, RZ, 0xfc, !PT ;  /* 0x6400640006077812 */ /* 0x000fe400078efcff */
[----:B------:R-:W-:Y:S02]  /*11600*/  SHF.R.U32.HI R50, RZ, 0xd, R27 ;  /* 0x0000000dff327819 */ /* 0x000fe4000001161b */
[----:B------:R-:W-:Y:S01]  /*11610*/  LOP3.LUT R41, R40, 0x64006400, RZ, 0xfc, !PT ;  /* 0x6400640028297812 */ /* 0x000fe200078efcff */
[-C--:B------:R-:W-:Y:S01]  /*11620*/  HFMA2 R88, R7, R42.reuse.H0_H0, -132, -132 ;  /* 0xd820d82007587431 */ /* 0x080fe2000004002a */
[----:B------:R-:W-:Y:S02]  /*11630*/  LOP3.LUT R6, R54, 0x380038, RZ, 0xc0, !PT ;  /* 0x0038003836067812 */ /* 0x000fe400078ec0ff */
[----:B------:R-:W-:Y:S01]  /*11640*/  LOP3.LUT R48, R26, 0x380038, RZ, 0xc0, !PT ;  /* 0x003800381a307812 */ /* 0x000fe200078ec0ff */
[----:B------:R-:W-:Y:S01]  /*11650*/  HFMA2 R78, R41, R42.H0_H0, -132, -132 ;  /* 0xd820d820294e7431 */ /* 0x000fe2000004002a */
[----:B------:R-:W-:-:S02]  /*11660*/  SHF.R.U32.HI R30, RZ, 0x6, R26 ;  /* 0x00000006ff1e7819 */ /* 0x000fc4000001161a */
[----:B------:R-:W-:Y:S02]  /*11670*/  LOP3.LUT R59, R26, 0x70007, RZ, 0xc0, !PT ;  /* 0x000700071a3b7812 */ /* 0x000fe400078ec0ff */
[----:B------:R-:W-:Y:S02]  /*11680*/  LOP3.LUT R40, R0, 0x380038, RZ, 0xc0, !PT ;  /* 0x0038003800287812 */ /* 0x000fe400078ec0ff */
[----:B------:R-:W-:Y:S02]  /*11690*/  SHF.R.U32.HI R31, RZ, 0x6, R27 ;  /* 0x00000006ff1f7819 */ /* 0x000fe4000001161b */
[----:B------:R-:W-:Y:S01]  /*116a0*/  LOP3.LUT R26, R74, 0x40004, R45, 0xf8, !PT ;  /* 0x000400044a1a7812 */ /* 0x000fe200078ef82d */
[----:B------:R-:W-:Y:S01]  /*116b0*/  HFMA2 R74, R71, R42.H0_H0, -132, -132 ;  /* 0xd820d820474a7431 */ /* 0x000fe2000004002a */
[C---:B------:R-:W-:Y:S02]  /*116c0*/  LOP3.LUT R52, R27.reuse, 0x380038, RZ, 0xc0, !PT ;  /* 0x003800381b347812 */ /* 0x040fe400078ec0ff */
[----:B------:R-:W-:-:S02]  /*116d0*/  LOP3.LUT R61, R27, 0x70007, RZ, 0xc0, !PT ;  /* 0x000700071b3d7812 */ /* 0x000fc400078ec0ff */
[----:B------:R-:W-:Y:S02]  /*116e0*/  LOP3.LUT R45, R43, 0x64006400, RZ, 0xfc, !PT ;  /* 0x640064002b2d7812 */ /* 0x000fe400078efcff */
[----:B------:R-:W-:Y:S02]  /*116f0*/  LOP3.LUT R27, R51, 0x40004, R50, 0xf8, !PT ;  /* 0x00040004331b7812 */ /* 0x000fe400078ef832 */
        /* <DEDUP_REMOVED lines=205> */
.L_x_2696:
        /* <DEDUP_REMOVED lines=82> */
.L_x_2697:
        /* <DEDUP_REMOVED lines=79> */
.L_x_2695:
[----:B------:R-:W-:Y:S01]  /*12de0*/  IADD3 R12, R12, 0x20, RZ ;  /* 0x000000200c0c7810 */ /* 0x000fe20007ffe0ff */
[----:B------:R-:W-:Y:S01]  /*12df0*/  UIADD3 UR4, UR4, 0x40, URZ ;  /* 0x0000004004047890 */ /* 0x000fe2000fffe03f */
[----:B-1----:R-:W-:Y:S02]  /*12e00*/  IMAD.WIDE R6, R37, 0x4, R2 ;  /* 0x0000000425067825 */ /* 0x002fe400078e0202 */
[C---:B------:R-:W-:Y:S02]  /*12e10*/  ISETP.GE.AND P2, PT, R12.reuse, UR5, PT ;  /* 0x000000050c007c0c */ /* 0x040fe4000bf46270 */
[----:B------:R-:W-:-:S13]  /*12e20*/  ISETP.LT.AND P3, PT, R12, R13, PT ;  /* 0x0000000d0c00720c */ /* 0x000fda0003f61270 */
[----:B------:R-:W-:Y:S05]  /*12e30*/  @!P2 BRA P3, `(.L_x_2698) ;  /* 0xffffffe00074a947 */ /* 0x000fea000183ffff */
.L_x_2694:
        /* <DEDUP_REMOVED lines=11> */
.L_x_2703:
        /* <DEDUP_REMOVED lines=8> */
[----:B------:R-:W-:Y:S02]  /*12f70*/  PRMT R16, R16, 0x5410, R4 ;  /* 0x0000541010107816 */ /* 0x000fe40000000004 */
[----:B------:R-:W-:Y:S02]  /*12f80*/  ISETP.NE.AND P2, PT, R0, RZ, PT ;  /* 0x000000ff0000720c */ /* 0x000fe40003f45270 */
[----:B------:R-:W-:-:S02]  /*12f90*/  ISETP.GE.AND P3, PT, R11, 0x2, PT ;  /* 0x000000020b00780c */ /* 0x000fc40003f66270 */
[----:B------:R-:W-:Y:S02]  /*12fa0*/  PRMT R15, R15, 0x5410, R2 ;  /* 0x000054100f0f7816 */ /* 0x000fe40000000002 */
[----:B------:R-:W-:Y:S02]  /*12fb0*/  PRMT R14, R14, 0x5410, R5 ;  /* 0x000054100e0e7816 */ /* 0x000fe40000000005 */
[----:B--2---:R-:W-:Y:S02]  /*12fc0*/  LOP3.LUT R2, R25, 0xc000c, RZ, 0xc0, !PT ;  /* 0x000c000c19027812 */ /* 0x004fe400078ec0ff */
[----:B------:R-:W-:Y:S02]  /*12fd0*/  SHF.R.U32.HI R30, RZ, 0x8, R24 ;  /* 0x00000008ff1e7819 */ /* 0x000fe40000011618 */
[----:B------:R-:W-:Y:S02]  /*12fe0*/  LOP3.LUT R5, R26, 0xc000c, RZ, 0xc0, !PT ;  /* 0x000c000c1a057812 */ /* 0x000fe400078ec0ff */
[----:B------:R-:W-:-:S02]  /*12ff0*/  LOP3.LUT R8, R27, 0xc000c, RZ, 0xc0, !PT ;  /* 0x000c000c1b087812 */ /* 0x000fc400078ec0ff */
[----:B------:R-:W-:Y:S02]  /*13000*/  LOP3.LUT R4, R2, 0x64006400, RZ, 0xfc, !PT ;  /* 0x6400640002047812 */ /* 0x000fe400078efcff */
[----:B------:R-:W-:Y:S02]  /*13010*/  SHF.R.U32.HI R52, RZ, 0x8, R25 ;  /* 0x00000008ff347819 */ /* 0x000fe40000011619 */
[C---:B------:R-:W-:Y:S02]  /*13020*/  LOP3.LUT R35, R25.reuse, 0x300030, RZ, 0xc0, !PT ;  /* 0x0030003019237812 */ /* 0x040fe400078ec0ff */
[C---:B------:R-:W-:Y:S02]  /*13030*/  LOP3.LUT R44, R25.reuse, 0xc000c0, RZ, 0xc0, !PT ;  /* 0x00c000c0192c7812 */ /* 0x040fe400078ec0ff */
[----:B------:R-:W-:Y:S02]  /*13040*/  LOP3.LUT R31, R25, 0x30003, RZ, 0xc0, !PT ;  /* 0x00030003191f7812 */ /* 0x000fe400078ec0ff */
[----:B------:R-:W-:-:S02]  /*13050*/  LOP3.LUT R2, R30, 0xc000c, RZ, 0xc0, !PT ;  /* 0x000c000c1e027812 */ /* 0x000fc400078ec0ff */
[----:B------:R-:W-:Y:S02]  /*13060*/  LOP3.LUT R25, R5, 0x64006400, RZ, 0xfc, !PT ;  /* 0x6400640005197812 */ /* 0x000fe400078efcff */
[----:B------:R-:W-:Y:S02]  /*13070*/  SHF.R.U32.HI R55, RZ, 0x8, R26 ;  /* 0x00000008ff377819 */ /* 0x000fe4000001161a */
[----:B------:R-:W-:Y:S02]  /*13080*/  SHF.R.U32.HI R57, RZ, 0x8, R27 ;  /* 0x00000008ff397819 */ /* 0x000fe4000001161b */
[C---:B------:R-:W-:Y:S02]  /*13090*/  LOP3.LUT R39, R27.reuse, 0x300030, RZ, 0xc0, !PT ;  /* 0x003000301b277812 */ /* 0x040fe400078ec0ff */
[C---:B------:R-:W-:Y:S02]  /*130a0*/  LOP3.LUT R47, R27.reuse, 0xc000c0, RZ, 0xc0, !PT ;  /* 0x00c000c01b2f7812 */ /* 0x040fe400078ec0ff */
[----:B------:R-:W-:-:S02]  /*130b0*/  LOP3.LUT R56, R27, 0x30003, RZ, 0xc0, !PT ;  /* 0x000300031b387812 */ /* 0x000fc400078ec0ff */
[----:B------:R-:W-:Y:S02]  /*130c0*/  LOP3.LUT R27, R8, 0x64006400, RZ, 0xfc, !PT ;  /* 0x64006400081b7812 */ /* 0x000fe400078efcff */
[----:B------:R-:W-:Y:S01]  /*130d0*/  LOP3.LUT R8, R2, 0x64006400, RZ, 0xfc, !PT ;  /* 0x6400640002087812 */ /* 0x000fe200078efcff */
[-C--:B------:R-:W-:Y:S01]  /*130e0*/  HFMA2 R2, R4, R15.reuse.H1_H1, -258, -258 ;  /* 0xdc08dc0804027431 */ /* 0x080fe2000006000f */
[C---:B------:R-:W-:Y:S01]  /*130f0*/  LOP3.LUT R38, R26.reuse, 0x300030, RZ, 0xc0, !PT ;  /* 0x003000301a267812 */ /* 0x040fe200078ec0ff */
[-C--:B------:R-:W-:Y:S01]  /*13100*/  HFMA2 R4, R25, R15.reuse.H1_H1, -258, -258 ;  /* 0xdc08dc0819047431 */ /* 0x080fe2000006000f */
[C---:B------:R-:W-:Y:S01]  /*13110*/  LOP3.LUT R46, R26.reuse, 0xc000c0, RZ, 0xc0, !PT ;  /* 0x00c000c01a2e7812 */ /* 0x040fe200078ec0ff */
[----:B------:R-:W-:Y:S01]  /*13120*/  HFMA2 R8, R8, R15.H1_H1, -258, -258 ;  /* 0xdc08dc0808087431 */ /* 0x000fe2000006000f */
        /* <DEDUP_REMOVED lines=10> */
[C---:B------:R-:W-:Y:S01]  /*131d0*/  LOP3.LUT R5, R52.reuse, 0xc000c, RZ, 0xc0, !PT ;  /* 0x000c000c34057812 */ /* 0x040fe200078ec0ff */
[----:B------:R-:W-:Y:S01]  /*131e0*/  HFMA2 R34, R34, R15.H1_H1, -258, -258 ;  /* 0xdc08dc0822227431 */ /* 0x000fe2000006000f */
        /* <DEDUP_REMOVED lines=8> */
[----:B------:R-:W-:Y:S01]  /*13270*/  HFMA2 R32, R32, R15.H1_H1, -258, -258 ;  /* 0xdc08dc0820207431 */ /* 0x000fe2000006000f */
[----:B------:R-:W-:-:S02]  /*13280*/  LOP3.LUT R26, R26, 0x64006400, RZ, 0xfc, !PT ;  /* 0x640064001a1a7812 */ /* 0x000fc400078efcff */
[----:B------:R-:W-:Y:S02]  /*13290*/  LOP3.LUT R27, R55, 0x300030, RZ, 0xc0, !PT ;  /* 0x00300030371b7812 */ /* 0x000fe400078ec0ff */
[----:B------:R-:W-:Y:S01]  /*132a0*/  LOP3.LUT R25, R25, 0x64006400, RZ, 0xfc, !PT ;  /* 0x6400640019197812 */ /* 0x000fe200078efcff */
[-C--:B------:R-:W-:Y:S01]  /*132b0*/  HFMA2 R41, R26, R16.reuse.H1_H1, -66, -66 ;  /* 0xd420d4201a297431 */ /* 0x080fe20000060010 */
[----:B------:R-:W-:Y:S01]  /*132c0*/  LOP3.LUT R43, R35, 0x64006400, RZ, 0xfc, !PT ;  /* 0x64006400232b7812 */ /* 0x000fe200078efcff */
[----:B------:R-:W-:Y:S01]  /*132d0*/  HFMA2 R35, R28, R16.H1_H1, -66, -66 ;  /* 0xd420d4201c237431 */ /* 0x000fe20000060010 */
[----:B------:R-:W-:Y:S01]  /*132e0*/  LOP3.LUT R27, R27, 0x64006400, RZ, 0xfc, !PT ;  /* 0x640064001b1b7812 */ /* 0x000fe200078efcff */
[----:B------:R-:W-:Y:S01]  /*132f0*/  HFMA2 R48, R25, R14.H1_H1, -18, -18 ;  /* 0xcc80cc8019307431 */ /* 0x000fe2000006000e */
        /* <DEDUP_REMOVED lines=24> */
[-C--:B------:R-:W-:Y:S01]  /*13480*/  HFMA2 R38, R38, R16.reuse.H1_H1, -66, -66 ;  /* 0xd420d42026267431 */ /* 0x080fe20000060010 */
[----:B------:R-:W-:Y:S01]  /*13490*/  LOP3.LUT R27, R46, 0x64006400, RZ, 0xfc, !PT ;  /* 0x640064002e1b7812 */ /* 0x000fe200078efcff */
[----:B------:R-:W-:Y:S01]  /*134a0*/  HFMA2 R39, R39, R16.H1_H1, -66, -66 ;  /* 0xd420d42027277431 */ /* 0x000fe20000060010 */
        /* <DEDUP_REMOVED lines=17> */
[----:B------:R-:W-:Y:S02]  /*135c0*/  HADD2 R56, R30, -1026, -1026 ;  /* 0xe402e4021e387430 */ /* 0x000fe40000000000 */
[----:B------:R-:W-:-:S02]  /*135d0*/  HADD2 R57, R57, -1026, -1026 ;  /* 0xe402e40239397430 */ /* 0x000fc40000000000 */
        /* <DEDUP_REMOVED lines=32> */
[----:B------:R-:W-:-:S06]  /*137e0*/  HFMA2.MMA R62, R58, R28, R62 ;  /* 0x0000001c3a3e7235 */ /* 0x000fcc000000003e */
[-C--:B------:R-:W-:Y:S02]  /*137f0*/  HFMA2.MMA R60, R8, R29.reuse, R60 ;  /* 0x0000001d083c7235 */ /* 0x080fe4000000003c */
[----:B------:R-:W-:-:S06]  /*13800*/  HFMA2.MMA R62, R33, R29, R62 ;  /* 0x0000001d213e7235 */ /* 0x000fcc000000003e */
[-C--:B------:R-:W-:Y:S02]  /*13810*/  HFMA2.MMA R60, R40, R30.reuse, R60 ;  /* 0x0000001e283c7235 */ /* 0x080fe4000000003c */
[----:B------:R-:W-:Y:S01]  /*13820*/  HFMA2.MMA R62, R42, R30, R62 ;  /* 0x0000001e2a3e7235 */ /* 0x000fe2000000003e */
[----:B------:R-:W-:-:S05]  /*13830*/  HADD2 R30, R61.H0_H0, R61.H1_H1 ;  /* 0x3000003d3d1e7230 */ /* 0x000fca0000000800 */
[-C--:B------:R-:W-:Y:S02]  /*13840*/  HFMA2.MMA R60, R48, R31.reuse, R60 ;  /* 0x0000001f303c7235 */ /* 0x080fe4000000003c */
[----:B------:R-:W-:Y:S01]  /*13850*/  HFMA2.MMA R62, R50, R31, R62 ;  /* 0x0000001f323e7235 */ /* 0x000fe2000000003e */
[----:B------:R-:W-:-:S07]  /*13860*/  HADD2 R31, R24.H0_H0, R24.H1_H1 ;  /* 0x30000018181f7230 */ /* 0x000fce0000000800 */
[----:B------:R-:W-:Y:S02]  /*13870*/  HADD2 R60, R60.H0_H0, R60.H1_H1 ;  /* 0x3000003c3c3c7230 */ /* 0x000fe40000000800 */
[----:B------:R-:W-:-:S03]  /*13880*/  HADD2 R62, R62.H0_H0, R62.H1_H1 ;  /* 0x3000003e3e3e7230 */ /* 0x000fc60000000800 */
[----:B------:R-:W-:Y:S02]  /*13890*/  PRMT R60, R60, 0x5410, R30 ;  /* 0x000054103c3c7816 */ /* 0x000fe4000000001e */
[----:B------:R-:W-:-:S04]  /*138a0*/  PRMT R62, R62, 0x5410, R31 ;  /* 0x000054103e3e7816 */ /* 0x000fc8000000001f */
[----:B------:R-:W-:Y:S01]  /*138b0*/  HFMA2.MMA R18, R60, R14, R18 ;  /* 0x0000000e3c127235 */ /* 0x000fe20000000012 */
[----:B------:R-:W-:-:S10]  /*138c0*/  HFMA2 R19, R62, R16, R19 ;  /* 0x000000103e137231 */ /* 0x000fd40000000013 */
.L_x_2701:
        /* <DEDUP_REMOVED lines=48> */
.L_x_2702:
        /* <DEDUP_REMOVED lines=46> */
.L_x_2700:
[----:B------:R-:W-:Y:S01]  /*13eb0*/  IADD3 R12, R12, 0x10, RZ ;  /* 0x000000100c0c7810 */ /* 0x000fe20007ffe0ff */
[----:B------:R-:W-:Y:S01]  /*13ec0*/  UIADD3 UR4, UR4, 0x20, URZ ;  /* 0x0000002004047890 */ /* 0x000fe2000fffe03f */
[----:B------:R-:W-:Y:S02]  /*13ed0*/  IADD3 R6, P3, R6, R3, RZ ;  /* 0x0000000306067210 */ /* 0x000fe40007f7e0ff */
[C---:B------:R-:W-:Y:S02]  /*13ee0*/  ISETP.GE.AND P2, PT, R12.reuse, UR5, PT ;  /* 0x000000050c007c0c */ /* 0x040fe4000bf46270 */
[----:B------:R-:W-:Y:S02]  /*13ef0*/  ISETP.LT.AND P4, PT, R12, R13, PT ;  /* 0x0000000d0c00720c */ /* 0x000fe40003f81270 */
[----:B------:R-:W-:-:S11]  /*13f00*/  IADD3.X R7, R7, R37, RZ, P3, !PT ;  /* 0x0000002507077210 */ /* 0x000fd60001ffe4ff */
[----:B------:R-:W-:Y:S05]  /*13f10*/  @!P2 BRA P4, `(.L_x_2703) ;  /* 0xffffffec00f4a947 */ /* 0x000fea000203ffff */
.L_x_2699:
        /* <DEDUP_REMOVED lines=18> */
.L_x_2707:
[----:B------:R-:W0:Y:S02]  /*14040*/  LDS R12, [R4] ;  /* 0x00000000040c7984 */ /* 0x000e240000000800 */
[----:B0-----:R-:W-:-:S06]  /*14050*/  HADD2 R13, R12, R18 ;  /* 0x000000120c0d7230 */ /* 0x001fcc0000000000 */
[----:B------:R-:W0:Y:S02]  /*14060*/  ATOMS.CAST.SPIN R13, [R4], R12, R13 ;  /* 0x0000000c040d738d */ /* 0x000e24000180000d */
[----:B0-----:R-:W-:-:S13]  /*14070*/  ISETP.EQ.U32.AND P0, PT, R13, 0x1, PT ;  /* 0x000000010d00780c */ /* 0x001fda0003f02070 */
[----:B------:R-:W-:Y:S05]  /*14080*/  @!P0 BRA `(.L_x_2707) ;  /* 0xfffffffc00ec8947 */ /* 0x000fea000383ffff */
[----:B------:R-:W-:Y:S05]  /*14090*/  BRA `(.L_x_2705) ;  /* 0x00000000000c7947 */ /* 0x000fea0003800000 */
.L_x_2706:
[----:B------:R-:W2:Y:S02]  /*140a0*/  LD.E R0, desc[UR6][R2.64] ;  /* 0x0000000602007980 */ /* 0x000ea4000c101900 */
[----:B--2---:R-:W-:-:S05]  /*140b0*/  IADD3 R5, R18, R0, RZ ;  /* 0x0000000012057210 */ /* 0x004fca0007ffe0ff */
[----:B------:R0:W-:Y:S02]  /*140c0*/  ST.E desc[UR6][R2.64], R5 ;  /* 0x0000000502007985 */ /* 0x0001e4000c101906 */
.L_x_2705:
[----:B------:R-:W-:Y:S05]  /*140d0*/  BSYNC B0 ;  /* 0x0000000000007941 */ /* 0x000fea0003800000 */
.L_x_2704:
[----:B------:R1:W-:Y:S01]  /*140e0*/  ATOM.E.ADD.F16x2.RN.STRONG.GPU P0, RZ, desc[UR6][R2.64+0x4], R19 ;  /* 0x0000041302ff79a2 */ /* 0x0003e2000810e1c6 */
[----:B------:R-:W-:Y:S04]  /*140f0*/  BSSY B0, `(.L_x_2708) ;  /* 0x000000e000007945 */ /* 0x000fe80003800000 */
[----:B-1----:R-:W-:Y:S05]  /*14100*/  @P0 BRA `(.L_x_2709) ;  /* 0x0000000000300947 */ /* 0x002fea0003800000 */
[----:B------:R-:W1:Y:S02]  /*14110*/  QSPC.E.S P0, RZ, [R2+0x4] ;  /* 0x0000040002ff73aa */ /* 0x000e640000000500 */
[----:B-1----:R-:W-:Y:S05]  /*14120*/  @!P0 BRA `(.L_x_2710) ;  /* 0x00000000001c8947 */ /* 0x002fea0003800000 */
[----:B0-----:R-:W-:-:S07]  /*14130*/  MOV R2, R2 ;  /* 0x0000000200027202 */ /* 0x001fce0000000f00 */
.L_x_2711:
[----:B------:R-:W0:Y:S02]  /*14140*/  LDS R4, [R2+0x4] ;  /* 0x0000040002047984 */ /* 0x000e240000000800 */
[----:B0-----:R-:W-:-:S10]  /*14150*/  HFMA2.MMA R5, R4, 1, 1, R19 ;  /* 0x3c003c0004057835 */ /* 0x001fd40000000013 */
[----:B------:R-:W0:Y:S02]  /*14160*/  ATOMS.CAST.SPIN R5, [R2+0x4], R4, R5 ;  /* 0x000004040205738d */ /* 0x000e240001800005 */
[----:B0-----:R-:W-:-:S13]  /*14170*/  ISETP.EQ.U32.AND P0, PT, R5, 0x1, PT ;  /* 0x000000010500780c */ /* 0x001fda0003f02070 */
[----:B------:R-:W-:Y:S05]  /*14180*/  @!P0 BRA `(.L_x_2711) ;  /* 0xfffffffc00ec8947 */ /* 0x000fea000383ffff */
[----:B------:R-:W-:Y:S05]  /*14190*/  BRA `(.L_x_2709) ;  /* 0x00000000000c7947 */ /* 0x000fea0003800000 */
.L_x_2710:
[----:B------:R-:W0:Y:S02]  /*141a0*/  LD.E R0, desc[UR6][R2.64+0x4] ;  /* 0x0000040602007980 */ /* 0x000e24000c101900 */
[----:B0-----:R-:W-:-:S05]  /*141b0*/  IADD3 R5, R19, R0, RZ ;  /* 0x0000000013057210 */ /* 0x001fca0007ffe0ff */
[----:B------:R1:W-:Y:S02]  /*141c0*/  ST.E desc[UR6][R2.64+0x4], R5 ;  /* 0x0000040502007985 */ /* 0x0003e4000c101906 */
.L_x_2709:
[----:B------:R-:W-:Y:S05]  /*141d0*/  BSYNC B0 ;  /* 0x0000000000007941 */ /* 0x000fea0003800000 */
.L_x_2708:
        /* <DEDUP_REMOVED lines=11> */
.L_x_2715:
[----:B------:R-:W0:Y:S02]  /*14290*/  LDS R12, [R4] ;  /* 0x00000000040c7984 */ /* 0x000e240000000800 */
[----:B0-----:R-:W-:-:S06]  /*142a0*/  HADD2 R13, R12, R23 ;  /* 0x000000170c0d7230 */ /* 0x001fcc0000000000 */
[----:B------:R-:W0:Y:S02]  /*142b0*/  ATOMS.CAST.SPIN R13, [R4], R12, R13 ;  /* 0x0000000c040d738d */ /* 0x000e24000180000d */
[----:B0-----:R-:W-:-:S13]  /*142c0*/  ISETP.EQ.U32.AND P0, PT, R13, 0x1, PT ;  /* 0x000000010d00780c */ /* 0x001fda0003f02070 */
[----:B------:R-:W-:Y:S05]  /*142d0*/  @!P0 BRA `(.L_x_2715) ;  /* 0xfffffffc00ec8947 */ /* 0x000fea000383ffff */
[----:B------:R-:W-:Y:S05]  /*142e0*/  BRA `(.L_x_2713) ;  /* 0x00000000000c7947 */ /* 0x000fea0003800000 */
.L_x_2714:
[----:B------:R-:W2:Y:S02]  /*142f0*/  LD.E R0, desc[UR6][R2.64] ;  /* 0x0000000602007980 */ /* 0x000ea4000c101900 */
[----:B--2---:R-:W-:-:S05]  /*14300*/  IADD3 R5, R23, R0, RZ ;  /* 0x0000000017057210 */ /* 0x004fca0007ffe0ff */
[----:B------:R0:W-:Y:S02]  /*14310*/  ST.E desc[UR6][R2.64], R5 ;  /* 0x0000000502007985 */ /* 0x0001e4000c101906 */
.L_x_2713:
[----:B------:R-:W-:Y:S05]  /*14320*/  BSYNC B0 ;  /* 0x0000000000007941 */ /* 0x000fea0003800000 */
.L_x_2712:
[----:B------:R1:W-:Y:S01]  /*14330*/  ATOM.E.ADD.F16x2.RN.STRONG.GPU P0, RZ, desc[UR6][R2.64+0x4], R22 ;  /* 0x0000041602ff79a2 */ /* 0x0003e2000810e1c6 */
[----:B------:R-:W-:Y:S04]  /*14340*/  BSSY B0, `(.L_x_2716) ;  /* 0x000000e000007945 */ /* 0x000fe80003800000 */
[----:B-1----:R-:W-:Y:S05]  /*14350*/  @P0 BRA `(.L_x_2717) ;  /* 0x0000000000300947 */ /* 0x002fea0003800000 */
[----:B------:R-:W1:Y:S02]  /*14360*/  QSPC.E.S P0, RZ, [R2+0x4] ;  /* 0x0000040002ff73aa */ /* 0x000e640000000500 */
[----:B-1----:R-:W-:Y:S05]  /*14370*/  @!P0 BRA `(.L_x_2718) ;  /* 0x00000000001c8947 */ /* 0x002fea0003800000 */
[----:B0-----:R-:W-:-:S07]  /*14380*/  MOV R2, R2 ;  /* 0x0000000200027202 */ /* 0x001fce0000000f00 */
.L_x_2719:
[----:B------:R-:W0:Y:S02]  /*14390*/  LDS R4, [R2+0x4] ;  /* 0x0000040002047984 */ /* 0x000e240000000800 */
[----:B0-----:R-:W-:-:S10]  /*143a0*/  HFMA2.MMA R5, R4, 1, 1, R22 ;  /* 0x3c003c0004057835 */ /* 0x001fd40000000016 */
[----:B------:R-:W0:Y:S02]  /*143b0*/  ATOMS.CAST.SPIN R5, [R2+0x4], R4, R5 ;  /* 0x000004040205738d */ /* 0x000e240001800005 */
[----:B0-----:R-:W-:-:S13]  /*143c0*/  ISETP.EQ.U32.AND P0, PT, R5, 0x1, PT ;  /* 0x000000010500780c */ /* 0x001fda0003f02070 */
[----:B------:R-:W-:Y:S05]  /*143d0*/  @!P0 BRA `(.L_x_2719) ;  /* 0xfffffffc00ec8947 */ /* 0x000fea000383ffff */
[----:B------:R-:W-:Y:S05]  /*143e0*/  BRA `(.L_x_2717) ;  /* 0x00000000000c7947 */ /* 0x000fea0003800000 */
.L_x_2718:
[----:B------:R-:W0:Y:S02]  /*143f0*/  LD.E R0, desc[UR6][R2.64+0x4] ;  /* 0x0000040602007980 */ /* 0x000e24000c101900 */
[----:B0-----:R-:W-:-:S05]  /*14400*/  IADD3 R5, R22, R0, RZ ;  /* 0x0000000016057210 */ /* 0x001fca0007ffe0ff */
[----:B------:R1:W-:Y:S02]  /*14410*/  ST.E desc[UR6][R2.64+0x4], R5 ;  /* 0x0000040502007985 */ /* 0x0003e4000c101906 */
.L_x_2717:
[----:B------:R-:W-:Y:S05]  /*14420*/  BSYNC B0 ;  /* 0x0000000000007941 */ /* 0x000fea0003800000 */
.L_x_2716:
        /* <DEDUP_REMOVED lines=11> */
.L_x_2723:
[----:B------:R-:W0:Y:S02]  /*144e0*/  LDS R6, [R4] ;  /* 0x0000000004067984 */ /* 0x000e240000000800 */
[----:B0-----:R-:W-:-:S06]  /*144f0*/  HADD2 R7, R6, R20 ;  /* 0x0000001406077230 */ /* 0x001fcc0000000000 */
[----:B------:R-:W0:Y:S02]  /*14500*/  ATOMS.CAST.SPIN R7, [R4], R6, R7 ;  /* 0x000000060407738d */ /* 0x000e240001800007 */
[----:B0-----:R-:W-:-:S13]  /*14510*/  ISETP.EQ.U32.AND P0, PT, R7, 0x1, PT ;  /* 0x000000010700780c */ /* 0x001fda0003f02070 */
[----:B------:R-:W-:Y:S05]  /*14520*/  @!P0 BRA `(.L_x_2723) ;  /* 0xfffffffc00ec8947 */ /* 0x000fea000383ffff */
[----:B------:R-:W-:Y:S05]  /*14530*/  BRA `(.L_x_2721) ;  /* 0x00000000000c7947 */ /* 0x000fea0003800000 */
.L_x_2722:
[----:B------:R-:W2:Y:S02]  /*14540*/  LD.E R0, desc[UR6][R2.64] ;  /* 0x0000000602007980 */ /* 0x000ea4000c101900 */
[----:B--2---:R-:W-:-:S05]  /*14550*/  IADD3 R5, R20, R0, RZ ;  /* 0x0000000014057210 */ /* 0x004fca0007ffe0ff */
[----:B------:R0:W-:Y:S02]  /*14560*/  ST.E desc[UR6][R2.64], R5 ;  /* 0x0000000502007985 */ /* 0x0001e4000c101906 */
.L_x_2721:
[----:B------:R-:W-:Y:S05]  /*14570*/  BSYNC B0 ;  /* 0x0000000000007941 */ /* 0x000fea0003800000 */
.L_x_2720:
[----:B------:R1:W-:Y:S02]  /*14580*/  ATOM.E.ADD.F16x2.RN.STRONG.GPU P0, RZ, desc[UR6][R2.64+0x4], R21 ;  /* 0x0000041502ff79a2 */ /* 0x0003e4000810e1c6 */
[----:B-1----:R-:W-:Y:S05]  /*14590*/  @P0 EXIT ;  /* 0x000000000000094d */ /* 0x002fea0003800000 */
[----:B------:R-:W1:Y:S02]  /*145a0*/  QSPC.E.S P0, RZ, [R2+0x4] ;  /* 0x0000040002ff73aa */ /* 0x000e640000000500 */
[----:B-1----:R-:W-:Y:S05]  /*145b0*/  @!P0 BRA `(.L_x_2724) ;  /* 0x00000000001c8947 */ /* 0x002fea0003800000 */
[----:B0-----:R-:W-:-:S07]  /*145c0*/  MOV R2, R2 ;  /* 0x0000000200027202 */ /* 0x001fce0000000f00 */
.L_x_2725:
[----:B------:R-:W0:Y:S02]  /*145d0*/  LDS R4, [R2+0x4] ;  /* 0x0000040002047984 */ /* 0x000e240000000800 */
[----:B0-----:R-:W-:-:S10]  /*145e0*/  HFMA2.MMA R5, R4, 1, 1, R21 ;  /* 0x3c003c0004057835 */ /* 0x001fd40000000015 */
[----:B------:R-:W0:Y:S02]  /*145f0*/  ATOMS.CAST.SPIN R5, [R2+0x4], R4, R5 ;  /* 0x000004040205738d */ /* 0x000e240001800005 */
[----:B0-----:R-:W-:-:S13]  /*14600*/  ISETP.EQ.U32.AND P0, PT, R5, 0x1, PT ;  /* 0x000000010500780c */ /* 0x001fda0003f02070 */
[----:B------:R-:W-:Y:S05]  /*14610*/  @!P0 BRA `(.L_x_2725) ;  /* 0xfffffffc00ec8947 */ /* 0x000fea000383ffff */
[----:B------:R-:W-:Y:S05]  /*14620*/  EXIT ;  /* 0x000000000000794d */ /* 0x000fea0003800000 */
.L_x_2724:
[----:B------:R-:W0:Y:S02]  /*14630*/  LD.E R0, desc[UR6][R2.64+0x4] ;  /* 0x0000040602007980 */ /* 0x000e24000c101900 */
[----:B0-----:R-:W-:-:S05]  /*14640*/  IADD3 R5, R21, R0, RZ ;  /* 0x0000000015057210 */ /* 0x001fca0007ffe0ff */
[----:B------:R-:W-:Y:S01]  /*14650*/  ST.E desc[UR6][R2.64+0x4], R5 ;  /* 0x0000040502007985 */ /* 0x000fe2000c101906 */
[----:B------:R-:W-:Y:S05]  /*14660*/  EXIT ;  /* 0x000000000000794d */ /* 0x000fea0003800000 */
.L_x_2726:
        /* <DEDUP_REMOVED lines=9> */
.L_x_5217:


//--------------------- .text._Z23gemm_half_q_half_kernelILi3ELi160ELb1ELb0ELi32EEvPK6__halfPKjS4_S2_PS0_iiiiPKtS7_iiiiiibS2_i --------------------------
	.section	.text._Z23gemm_half_q_half_kernelILi3ELi160ELb1ELb0ELi32EEvPK6__halfPKjS4_S2_PS0_iiiiPKtS7_iiiiiibS2_i,"ax",@progbits
	.align	128
        .global         _Z23gemm_half_q_half_kernelILi3ELi160ELb1ELb0ELi32EEvPK6__halfPKjS4_S2_PS0_iiiiPKtS7_iiiiiibS2_i
        .type           _Z23gemm_half_q_half_kernelILi3ELi160ELb1ELb0ELi32EEvPK6__halfPKjS4_S2_PS0_iiiiPKtS7_iiiiiibS2_i,@function
        .size           _Z23gemm_half_q_half_kernelILi3ELi160ELb1ELb0ELi32EEvPK6__halfPKjS4_S2_PS0_iiiiPKtS7_iiiiiibS2_i,(.L_x_5218 - _Z23gemm_half_q_half_kernelILi3ELi160ELb1ELb0ELi32EEvPK6__halfPKjS4_S2_PS0_iiiiPKtS7_iiiiiibS2_i)
        .other          _Z23gemm_half_q_half_kernelILi3ELi160ELb1ELb0ELi32EEvPK6__halfPKjS4_S2_PS0_iiiiPKtS7_iiiiiibS2_i,@"STO_CUDA_ENTRY STV_DEFAULT"
_Z23gemm_half_q_half_kernelILi3ELi160ELb1ELb0ELi32EEvPK6__halfPKjS4_S2_PS0_iiiiPKtS7_iiiiiibS2_i:
.text._Z23gemm_half_q_half_kernelILi3ELi160ELb1ELb0ELi32EEvPK6__halfPKjS4_S2_PS0_iiiiPKtS7_iiiiiibS2_i:
        /* <DEDUP_REMOVED lines=19> */
[----:B------:R-:W-:Y:S02]  /*0130*/  PRMT R15, RZ, 0x7610, R15 ;  /* 0x00007610ff0f7816 */ /* 0x000fe4000000000f */
[----:B--2---:R-:W-:-:S09]  /*0140*/  PRMT R16, R12, 0x7610, R16 ;  /* 0x000076100c107816 */ /* 0x004fd20000000010 */
[----:B------:R-:W-:Y:S05]  /*0150*/  @!P0 BRA `(.L_x_2727) ;  /* 0x0000000000408947 */ /* 0x000fea0003800000 */
[----:B------:R-:W0:Y:S01]  /*0160*/  LDC R8, c[0x0][0x280] ;  /* 0x0000a000ff087b82 */ /* 0x000e220000000800 */
[----:B------:R-:W-:-:S07]  /*0170*/  ISETP.NE.AND P0, PT, R55, 0x2, PT ;  /* 0x000000023700780c */ /* 0x000fce0003f05270 */
[----:B------:R-:W1:Y:S01]  /*0180*/  LDC.64 R16, c[0x0][0x278] ;  /* 0x00009e00ff107b82 */ /* 0x000e620000000a00 */
[----:B------:R-:W-:Y:S02]  /*0190*/  PRMT R15, RZ, 0x7610, R15 ;  /* 0x00007610ff0f7816 */ /* 0x000fe4000000000f */
        /* <DEDUP_REMOVED lines=12> */
.L_x_2727:
        /* <DEDUP_REMOVED lines=29> */
.L_x_2732:
[----:B0-----:R-:W-:-:S04]  /*0430*/  IMAD R5, R2, 0x3, R8 ;  /* 0x0000000302057824 */ /* 0x001fc800078e0208 */
[CC--:B------:R-:W-:Y:S01]  /*0440*/  IMAD R7, R5.reuse, R6.reuse, RZ ;  /* 0x0000000605077224 */ /* 0x0c0fe200078e02ff */
        /* <DEDUP_REMOVED lines=35> */
.L_x_2731:
        /* <DEDUP_REMOVED lines=24> */
.L_x_2733:
        /* <DEDUP_REMOVED lines=14> */
.L_x_2730:
        /* <DEDUP_REMOVED lines=10> */
.L_x_2735:
        /* <DEDUP_REMOVED lines=10> */
[C---:B------:R-:W-:Y:S02]  /*0a20*/  IADD3 R27, P3, R3.reuse, R7, RZ ;  /* 0x00000007031b7210 */ /* 0x040fe40007f7e0ff */
[C---:B------:R-:W-:Y:S02]  /*0a30*/  LEA R18, P2, R16.reuse, UR4, 0x1 ;  /* 0x0000000410127c11 */ /* 0x040fe4000f8408ff */
        /* <DEDUP_REMOVED lines=25> */
.L_x_2734:
        /* <DEDUP_REMOVED lines=24> */
.L_x_2736:
        /* <DEDUP_REMOVED lines=13> */
.L_x_2729:
[----:B------:R-:W-:Y:S05]  /*0e20*/  BSYNC B0 ;  /* 0x0000000000007941 */ /* 0x000fea0003800000 */
.L_x_2728:
[----:B------:R-:W-:Y:S02]  /*0e30*/  ULDC UR4, c[0x0][0x23c] ;  /* 0x00008f0000047ab9 */ /* 0x000fe40000000800 */
[----:B------:R-:W-:-:S04]  /*0e40*/  MOV R56, UR4 ;  /* 0x0000000400387c02 */ /* 0x000fc80008000f00 */
[----:B------:R-:W-:-:S13]  /*0e50*/  ISETP.GE.AND P0, PT, R17, R56, PT ;  /* 0x000000381100720c */ /* 0x000fda0003f06270 */
[----:B------:R-:W-:Y:S05]  /*0e60*/  @P0 EXIT ;  /* 0x000000000000094d */ /* 0x000fea0003800000 */
[----:B-1----:R-:W1:Y:S02]  /*0e70*/  LDC.U8 R3, c[0x0][0x270] ;  /* 0x00009c00ff037b82 */ /* 0x002e640000000000 */
        /* <DEDUP_REMOVED lines=12> */
.L_x_2739:
[----:B-1----:R-:W-:Y:S01]  /*0f40*/  IMAD R4, R2, 0x3, R3 ;  /* 0x0000000302047824 */ /* 0x002fe200078e0203 */
[----:B------:R-:W-:-:S03]  /*0f50*/  IADD3 R3, R3, 0x4, RZ ;  /* 0x0000000403037810 */ /* 0x000fc60007ffe0ff */
[CCC-:B--2---:R-:W-:Y:S01]  /*0f60*/  IMAD R5, R4.reuse, R56.reuse, R17.reuse ;  /* 0x0000003804057224 */ /* 0x1c4fe200078e0211 */
        /* <DEDUP_REMOVED lines=16> */
.L_x_2738:
[----:B-1----:R-:W-:-:S04]  /*1070*/  IADD3 R4, R55, -R3, RZ ;  /* 0x8000000337047210 */ /* 0x002fc80007ffe0ff */
[----:B------:R-:W-:-:S13]  /*1080*/  ISETP.GT.AND P2, PT, R4, 0x1, PT ;  /* 0x000000010400780c */ /* 0x000fda0003f44270 */
[----:B------:R-:W-:Y:S05]  /*1090*/  @!P2 BRA `(.L_x_2740) ;  /* 0x00000000002ca947 */ /* 0x000fea0003800000 */
[----:B0-2---:R-:W0:Y:S01]  /*10a0*/  LDC.64 R6, c[0x0][0x230] ;  /* 0x00008c00ff067b82 */ /* 0x005e220000000a00 */
        /* <DEDUP_REMOVED lines=10> */
.L_x_2740:
[----:B------:R-:W-:-:S13]  /*1150*/  ISETP.LT.OR P0, PT, R3, R55, P0 ;  /* 0x000000370300720c */ /* 0x000fda0000701670 */
[----:B012---:R-:W0:Y:S01]  /*1160*/  @P0 LDC.64 R4, c[0x0][0x230] ;  /* 0x00008c00ff040b82 */ /* 0x007e220000000a00 */
[----:B------:R-:W-:-:S04]  /*1170*/  @P0 IMAD R2, R2, 0x3, R3 ;  /* 0x0000000302020824 */ /* 0x000fc800078e0203 */
[----:B------:R-:W-:-:S04]  /*1180*/  @P0 IMAD R3, R2, R56, R17 ;  /* 0x0000003802030224 */ /* 0x000fc800078e0211 */
[----:B0-----:R-:W-:-:S05]  /*1190*/  @P0 IMAD.WIDE R2, R3, 0x2, R4 ;  /* 0x0000000203020825 */ /* 0x001fca00078e0204 */
[----:B------:R1:W-:Y:S02]  /*11a0*/  @P0 STG.E.64 desc[UR6][R2.64], RZ ;  /* 0x000000ff02000986 */ /* 0x0003e4000c101b06 */
.L_x_2737:
[----:B--2---:R-:W2:Y:S08]  /*11b0*/  LDC R6, c[0x0][0x25c] ;  /* 0x00009700ff067b82 */ /* 0x004eb00000000800 */
[----:B------:R-:W-:Y:S01]  /*11c0*/  BAR.SYNC.DEFER_BLOCKING 0x0 ;  /* 0x0000000000007b1d */ /* 0x000fe20000010000 */
[----:B------:R-:W-:-:S07]  /*11d0*/  ISETP.GE.AND P0, PT, R11, R54, PT ;  /* 0x000000360b00720c */ /* 0x000fce0003f06270 */
[----:B------:R-:W3:Y:S06]  /*11e0*/  LDC R16, c[0x0][0x264] ;  /* 0x00009900ff107b82 */ /* 0x000eec0000000800 */
[----:B------:R-:W-:Y:S05]  /*11f0*/  @P0 BRA `(.L_x_2741) ;  /* 0x0000000000d40947 */ /* 0x000fea0003800000 */
[----:B-1----:R-:W1:Y:S01]  /*1200*/  LDC.64 R2, c[0x0][0x248] ;  /* 0x00009200ff027b82 */ /* 0x002e620000000a00 */
[----:B------:R-:W-:-:S07]  /*1210*/  SHF.L.U32 R9, R0, 0x6, RZ ;  /* 0x0000000600097819 */ /* 0x000fce00000006ff */
[----:B0-----:R-:W0:Y:S08]  /*1220*/  LDC.64 R4, c[0x0][0x220] ;  /* 0x00008800ff047b82 */ /* 0x001e300000000a00 */
[----:B------:R-:W4:Y:S01]  /*1230*/  LDC.64 R18, c[0x0][0x228] ;  /* 0x00008a00ff127b82 */ /* 0x000f220000000a00 */
        /* <DEDUP_REMOVED lines=8> */
[----:B01--4-:R-:W-:-:S07]  /*12c0*/  SHF.R.S32.HI R25, RZ, 0x3, R10 ;  /* 0x00000003ff197819 */ /* 0x013fce000001140a */
.L_x_2742:
[----:B-----5:R-:W-:-:S05]  /*12d0*/  IADD3 R21, R0, UR4, RZ ;  /* 0x0000000400157c10 */ /* 0x020fca000fffe0ff */
        /* <DEDUP_REMOVED lines=9> */
[----:B------:R-:W-:-:S06]  /*1370*/  IMAD.WIDE R20, R21, 0x2, R18 ;  /* 0x0000000215147825 */ /* 0x000fcc00078e0212 */
[----:B------:R0:W3:Y:S01]  /*1380*/  LDG.E.U16.CONSTANT R20, desc[UR6][R20.64] ;  /* 0x0000000614147981 */ /* 0x0000e2000c1e9500 */
[----:B------:R-:W-:Y:S01]  /*1390*/  UIADD3 UR4, UR4, 0x1, URZ ;  /* 0x0000000104047890 */ /* 0x000fe2000fffe03f */
[----:B----4-:R-:W-:-:S04]  /*13a0*/  SHF.R.U32.HI R7, RZ, R24, R9 ;  /* 0x00000018ff077219 */ /* 0x010fc80000011609 */
        /* <DEDUP_REMOVED lines=13> */
[----:B--2---:R-:W-:Y:S01]  /*1480*/  IADD3 R27, R30, R27, RZ ;  /* 0x0000001b1e1b7210 */ /* 0x004fe20007ffe0ff */
[----:B------:R-:W-:Y:S01]  /*1490*/  IMAD R22, R8, R8, RZ ;  /* 0x0000000808167224 */ /* 0x000fe200078e02ff */
[----:B------:R-:W3:Y:S01]  /*14a0*/  I2F.F16 R9, R10 ;  /* 0x0000000a00097306 */ /* 0x000ee20000200c00 */
[----:B------:R-:W-:Y:S01]  /*14b0*/  IMAD R28, R7, R7, RZ ;  /* 0x00000007071c7224 */ /* 0x000fe200078e02ff */
[----:B------:R-:W-:-:S06]  /*14c0*/  ISETP.GE.AND P2, PT, R27, R54, PT ;  /* 0x000000361b00720c */ /* 0x000fcc0003f46270 */
[----:B0-----:R-:W0:Y:S01]  /*14d0*/  I2F.F16 R21, R26 ;  /* 0x0000001a00157306 */ /* 0x001e220000200c00 */
[----:B---3--:R-:W-:-:S07]  /*14e0*/  HMUL2 R10, R9.H0_H0, R20.H0_H0 ;  /* 0x20000014090a7232 */ /* 0x008fce0000000800 */
[----:B------:R-:W1:Y:S01]  /*14f0*/  I2F.F16 R23, R22 ;  /* 0x0000001600177306 */ /* 0x000e620000200c00 */
[----:B0-----:R-:W-:-:S07]  /*1500*/  HMUL2 R9, R21.H0_H0, R20.H0_H0 ;  /* 0x2000001415097232 */ /* 0x001fce0000000800 */
[----:B------:R-:W0:Y:S01]  /*1510*/  I2F.F16 R7, R28 ;  /* 0x0000001c00077306 */ /* 0x000e220000200c00 */
[-C--:B-1----:R-:W-:Y:S02]  /*1520*/  HMUL2 R8, R23.H0_H0, R20.reuse.H0_H0 ;  /* 0x2000001417087232 */ /* 0x082fe40000000800 */
[----:B0-----:R-:W-:Y:S01]  /*1530*/  HMUL2 R7, R7.H0_H0, R20.H0_H0 ;  /* 0x2000001407077232 */ /* 0x001fe20000000800 */
[----:B------:R-:W-:Y:S06]  /*1540*/  @!P2 BRA `(.L_x_2742) ;  /* 0xfffffffc0060a947 */ /* 0x000fec000383ffff */
.L_x_2741:
[----:B------:R-:W-:Y:S01]  /*1550*/  ULDC UR8, c[0x0][0x258] ;  /* 0x0000960000087ab9 */ /* 0x000fe20000000800 */
[----:B------:R-:W-:Y:S01]  /*1560*/  ULDC UR4, c[0x0][0x260] ;  /* 0x0000980000047ab9 */ /* 0x000fe20000000800 */
[C---:B------:R-:W-:Y:S01]  /*1570*/  ISETP.GT.AND P2, PT, R11.reuse, UR8, PT ;  /* 0x000000080b007c0c */ /* 0x040fe2000bf44270 */
[----:B------:R-:W-:Y:S01]  /*1580*/  ULDC UR5, c[0x0][0x268] ;  /* 0x00009a0000057ab9 */ /* 0x000fe20000000800 */
[C---:B------:R-:W-:Y:S02]  /*1590*/  VIMNMX R0, R11.reuse, UR8, PT ;  /* 0x000000080b007c48 */ /* 0x040fe4000bfe0100 */
[C---:B------:R-:W-:Y:S02]  /*15a0*/  ISETP.GT.AND P4, PT, R11.reuse, UR4, PT ;  /* 0x000000040b007c0c */ /* 0x040fe4000bf84270 */
[----:B-1----:R-:W-:Y:S02]  /*15b0*/  SHF.R.S32.HI R3, RZ, 0x1f, R0 ;  /* 0x0000001fff037819 */ /* 0x002fe40000011400 */
[----:B------:R-:W-:-:S02]  /*15c0*/  ISETP.GT.AND P6, PT, R11, UR5, PT ;  /* 0x000000050b007c0c */ /* 0x000fc4000bfc4270 */
[----:B------:R-:W-:Y:S01]  /*15d0*/  LEA.HI R4, R3, R0, RZ, 0x5 ;  /* 0x0000000003047211 */ /* 0x000fe200078f28ff */
[----:B------:R-:W-:Y:S01]  /*15e0*/  HFMA2.MMA R0, -RZ, RZ, 0, 0 ;  /* 0x00000000ff007435 */ /* 0x000fe200000001ff */
[C---:B--2---:R-:W-:Y:S02]  /*15f0*/  ISETP.GT.AND P3, PT, R11.reuse, R6, PT ;  /* 0x000000060b00720c */ /* 0x044fe40003f64270 */
[----:B---3--:R-:W-:Y:S02]  /*1600*/  ISETP.GT.AND P5, PT, R11, R16, PT ;  /* 0x000000100b00720c */ /* 0x008fe40003fa4270 */
        /* <DEDUP_REMOVED lines=9> */
.L_x_2743:
        /* <DEDUP_REMOVED lines=8> */
.L_x_2744:
        /* <DEDUP_REMOVED lines=11> */
.L_x_2745:
        /* <DEDUP_REMOVED lines=8> */
.L_x_2746:
        /* <DEDUP_REMOVED lines=9> */
.L_x_2747:
        /* <DEDUP_REMOVED lines=18> */
[----:B------:R-:W-:-:S04]  /*1a00*/  LEA R60, P2, R63, UR10, 0x2 ;  /* 0x0000000a3f3c7c11 */ /* 0x000fc8000f8410ff */
[----:B------:R-:W-:Y:S02]  /*1a10*/  LEA.HI.X R63, R63, UR11, R0, 0x2, P2 ;  /* 0x0000000b3f3f7c11 */ /* 0x000fe400090f1400 */
        /* <DEDUP_REMOVED lines=14> */
.L_x_2761:
[----:B------:R-:W-:Y:S01]  /*1b00*/  MOV R62, R60 ;  /* 0x0000003c003e7202 */ /* 0x000fe20000000f00 */
[----:B-----5:R-:W-:Y:S06]  /*1b10*/  @!P1 BRA `(.L_x_2749) ;  /* 0x0000001400e09947 */ /* 0x020fec0003800000 */
[----:B------:R-:W2:Y:S04]  /*1b20*/  LDG.E.128.CONSTANT R16, desc[UR6][R62.64] ;  /* 0x000000063e107981 */ /* 0x000ea8000c1e9d00 */
[----:B------:R-:W3:Y:S01]  /*1b30*/  LDG.E.128.CONSTANT R20, desc[UR6][R36.64] ;  /* 0x0000000624147981 */ /* 0x000ee2000c1e9d00 */
[----:B------:R-:W-:Y:S02]  /*1b40*/  ISETP.GE.AND P2, PT, R55, 0x2, PT ;  /* 0x000000023700780c */ /* 0x000fe40003f46270 */
[----:B--2---:R-:W-:Y:S02]  /*1b50*/  LOP3.LUT R29, R17, 0xff, RZ, 0xc0, !PT ;  /* 0x000000ff111d7812 */ /* 0x004fe400078ec0ff */
[----:B-----5:R-:W-:Y:S02]  /*1b60*/  LOP3.LUT R28, R16, 0xff, RZ, 0xc0, !PT ;  /* 0x000000ff101c7812 */ /* 0x020fe400078ec0ff */
        /* <DEDUP_REMOVED lines=34> */
[----:B------:R2:W1:Y:S01]  /*1d90*/  I2F.F16 R46, R16 ;  /* 0x00000010002e7306 */ /* 0x0004620000200c00 */
[----:B------:R-:W-:Y:S02]  /*1da0*/  IADD3 R49, R48, -0x80, RZ ;  /* 0xffffff8030317810 */ /* 0x000fe40007ffe0ff */
[----:B------:R-:W-:Y:S02]  /*1db0*/  SHF.R.U32.HI R48, RZ, 0x8, R18 ;  /* 0x00000008ff307819 */ /* 0x000fe40000011612 */
[----:B------:R-:W-:-:S02]  /*1dc0*/  IADD3 R17, R17, -0x80, RZ ;  /* 0xffffff8011117810 */ /* 0x000fc40007ffe0ff */
[----:B0-----:R-:W-:Y:S01]  /*1dd0*/  LOP3.LUT R50, R48, 0xff, RZ, 0xc0, !PT ;  /* 0x000000ff30327812 */ /* 0x001fe200078ec0ff */
        /* <DEDUP_REMOVED lines=26> */
[--C-:B---3--:R-:W-:Y:S02]  /*1f80*/  SHF.R.U32.HI R18, RZ, 0x8, R22.reuse ;  /* 0x00000008ff127819 */ /* 0x108fe40000011616 */
[----:B------:R-:W-:Y:S02]  /*1f90*/  SHF.R.U32.HI R22, RZ, 0x10, R22 ;  /* 0x00000010ff167819 */ /* 0x000fe40000011616 */
[----:B------:R-:W-:-:S02]  /*1fa0*/  SHF.R.U32.HI R19, RZ, 0x10, R19 ;  /* 0x00000010ff137819 */ /* 0x000fc40000011613 */
[----:B------:R-:W-:Y:S01]  /*1fb0*/  SHF.R.U32.HI R23, RZ, 0x10, R23 ;  /* 0x00000010ff177819 */ /* 0x000fe20000011617 */
[----:B------:R-:W3:Y:S01]  /*1fc0*/  I2F.F16 R42, R42 ;  /* 0x0000002a002a7306 */ /* 0x000ee20000200c00 */
        /* <DEDUP_REMOVED lines=44> */
[----:B------:R-:W-:-:S05]  /*2290*/  HADD2.F32 R61, -RZ, R47.H0_H0 ;  /* 0x2000002fff3d7230 */ /* 0x000fca0000004100 */
[----:B------:R-:W-:Y:S01]  /*22a0*/  FFMA.FTZ R64, R61, R16, R64 ;  /* 0x000000103d407223 */ /* 0x000fe20000010040 */
[----:B------:R-:W-:-:S05]  /*22b0*/  HADD2.F32 R61, -RZ, R17.H0_H0 ;  /* 0x20000011ff3d7230 */ /* 0x000fca0000004100 */
[----:B------:R-:W-:Y:S01]  /*22c0*/  FFMA.FTZ R67, R65, R61, R64 ;  /* 0x0000003d41437223 */ /* 0x000fe20000010040 */
[----:B------:R-:W-:Y:S02]  /*22d0*/  HADD2.F32 R65, -RZ, R17.H1_H1 ;  /* 0x30000011ff417230 */ /* 0x000fe40000004100 */
[----:B------:R-:W-:Y:S02]  /*22e0*/  HADD2.F32 R64, -RZ, R45.H0_H0 ;  /* 0x2000002dff407230 */ /* 0x000fe40000004100 */
[----:B------:R-:W-:-:S03]  /*22f0*/  HADD2.F32 R17, -RZ, R56.H0_H0 ;  /* 0x20000038ff117230 */ /* 0x000fc60000004100 */
[----:B------:R-:W-:Y:S01]  /*2300*/  FFMA.FTZ R67, R64, R65, R67 ;  /* 0x0000004140437223 */ /* 0x000fe20000010043 */
[--C-:B-1----:R-:W-:Y:S02]  /*2310*/  HADD2.F32 R64, -RZ, R18.reuse.H0_H0 ;  /* 0x20000012ff407230 */ /* 0x102fe40000004100 */
[----:B------:R-:W-:-:S03]  /*2320*/  HADD2.F32 R18, -RZ, R18.H1_H1 ;  /* 0x30000012ff127230 */ /* 0x000fc60000004100 */
[----:B------:R-:W-:Y:S01]  /*2330*/  FFMA.FTZ R66, R66, R64, R67 ;  /* 0x0000004042427223 */ /* 0x000fe20000010043 */
[----:B------:R-:W-:-:S03]  /*2340*/  HADD2.F32 R67, -RZ, R34.H0_H0 ;  /* 0x20000022ff437230 */ /* 0x000fc60000004100 */
[----:B------:R-:W-:Y:S01]  /*2350*/  FFMA.FTZ R17, R17, R18, R66 ;  /* 0x0000001211117223 */ /* 0x000fe20000010042 */
[--C-:B------:R-:W-:Y:S02]  /*2360*/  HADD2.F32 R66, -RZ, R19.reuse.H0_H0 ;  /* 0x20000013ff427230 */ /* 0x100fe40000004100 */
[----:B------:R-:W-:Y:S01]  /*2370*/  FFMA.FTZ R69, R60, R67, RZ ;  /* 0x000000433c457223 */ /* 0x000fe200000100ff */
[----:B------:R-:W-:Y:S02]  /*2380*/  HADD2.F32 R19, -RZ, R19.H1_H1 ;  /* 0x30000013ff137230 */ /* 0x000fe40000004100 */
[----:B------:R-:W-:Y:S02]  /*2390*/  HADD2.F32 R67, -RZ, R49.H0_H0 ;  /* 0x20000031ff437230 */ /* 0x000fe40000004100 */
[----:B------:R-:W-:Y:S01]  /*23a0*/  FFMA.FTZ R17, R68, R66, R17 ;  /* 0x0000004244117223 */ /* 0x000fe20000010011 */
[----:B------:R-:W-:-:S05]  /*23b0*/  HADD2.F32 R68, -RZ, R41.H0_H0 ;  /* 0x20000029ff447230 */ /* 0x000fca0000004100 */
[----:B------:R-:W-:Y:S01]  /*23c0*/  FFMA.FTZ R17, R68, R19, R17 ;  /* 0x0000001344117223 */ /* 0x000fe20000010011 */
[----:B------:R-:W-:Y:S01]  /*23d0*/  FFMA.FTZ R68, R16, R67, R69 ;  /* 0x0000004310447223 */ /* 0x000fe20000010045 */
[----:B------:R-:W-:Y:S02]  /*23e0*/  HADD2.F32 R67, -RZ, R48.H0_H0 ;  /* 0x20000030ff437230 */ /* 0x000fe40000004100 */
[----:B------:R-:W-:-:S03]  /*23f0*/  FMUL.FTZ R17, R24, R17 ;  /* 0x0000001118117220 */ /* 0x000fc60000410000 */
[----:B------:R-:W-:Y:S01]  /*2400*/  FFMA.FTZ R67, R61, R67, R68 ;  /* 0x000000433d437223 */ /* 0x000fe20000010044 */
[----:B------:R-:W-:Y:S01]  /*2410*/  HADD2.F32 R68, -RZ, R44.H0_H0 ;  /* 0x2000002cff447230 */ /* 0x000fe20000004100 */
[----:B------:R-:W-:-:S04]  /*2420*/  F2FP.F16.F32.PACK_AB R17, RZ, R17 ;  /* 0x00000011ff11723e */ /* 0x000fc800000000ff */
[----:B------:R-:W-:Y:S01]  /*2430*/  FFMA.FTZ R67, R65, R68, R67 ;  /* 0x0000004441437223 */ /* 0x000fe20000010043 */
[----:B------:R-:W-:-:S05]  /*2440*/  HADD2.F32 R68, -RZ, R30.H0_H0 ;  /* 0x2000001eff447230 */ /* 0x000fca0000004100 */
[----:B------:R-:W-:Y:S01]  /*2450*/  FFMA.FTZ R69, R64, R68, R67 ;  /* 0x0000004440457223 */ /* 0x000fe20000010043 */
[----:B------:R-:W-:Y:S02]  /*2460*/  HADD2.F32 R67, -RZ, R57.H0_H0 ;  /* 0x20000039ff437230 */ /* 0x000fe40000004100 */
[----:B------:R-:W-:-:S03]  /*2470*/  HADD2.F32 R68, -RZ, R21.H0_H0 ;  /* 0x20000015ff447230 */ /* 0x000fc60000004100 */
[----:B------:R-:W-:-:S04]  /*2480*/  FFMA.FTZ R67, R18, R67, R69 ;  /* 0x0000004312437223 */ /* 0x000fc80000010045 */
[----:B------:R-:W-:Y:S01]  /*2490*/  FFMA.FTZ R67, R66, R68, R67 ;  /* 0x0000004442437223 */ /* 0x000fe20000010043 */
[----:B------:R-:W-:-:S05]  /*24a0*/  HADD2.F32 R68, -RZ, R40.H0_H0 ;  /* 0x20000028ff447230 */ /* 0x000fca0000004100 */
[----:B------:R-:W-:Y:S01]  /*24b0*/  FFMA.FTZ R68, R19, R68, R67 ;  /* 0x0000004413447223 */ /* 0x000fe20000010043 */
[----:B------:R-:W-:-:S03]  /*24c0*/  HADD2.F32 R67, -RZ, R33.H0_H0 ;  /* 0x20000021ff437230 */ /* 0x000fc60000004100 */
[----:B------:R-:W-:Y:S02]  /*24d0*/  FMUL.FTZ R68, R25, R68 ;  /* 0x0000004419447220 */ /* 0x000fe40000410000 */
[----:B------:R-:W-:-:S03]  /*24e0*/  FFMA.FTZ R67, R60, R67, RZ ;  /* 0x000000433c437223 */ /* 0x000fc600000100ff */
[----:B------:R-:W-:-:S04]  /*24f0*/  F2FP.F16.F32.PACK_AB R68, RZ, R68 ;  /* 0x00000044ff44723e */ /* 0x000fc800000000ff */
[----:B------:R-:W-:-:S06]  /*2500*/  PRMT R17, R17, 0x5410, R68 ;  /* 0x0000541011117816 */ /* 0x000fcc0000000044 */
[----:B------:R-:W-:Y:S01]  /*2510*/  HFMA2.MMA R0, R17, 1, 1, R0 ;  /* 0x3c003c0011007835 */ /* 0x000fe20000000000 */
[----:B------:R-:W-:-:S05]  /*2520*/  HADD2.F32 R17, -RZ, R32.H0_H0 ;  /* 0x20000020ff117230 */ /* 0x000fca0000004100 */
[----:B------:R-:W-:Y:S01]  /*2530*/  FFMA.FTZ R68, R60, R17, RZ ;  /* 0x000000113c447223 */ /* 0x000fe200000100ff */
        /* <DEDUP_REMOVED lines=20> */
[----:B------:R-:W-:Y:S02]  /*2680*/  HADD2.F32 R60, -RZ, R59.H0_H0 ;  /* 0x2000003bff3c7230 */ /* 0x000fe40000004100 */
[----:B------:R-:W-:-:S04]  /*2690*/  FFMA.FTZ R17, R18, R17, R61 ;  /* 0x0000001112117223 */ /* 0x000fc8000001003d */
[C---:B------:R-:W-:Y:S01]  /*26a0*/  FFMA.FTZ R18, R66.reuse, R16, R17 ;  /* 0x0000001042127223 */ /* 0x040fe20000010011 */
[----:B------:R-:W-:Y:S01]  /*26b0*/  FFMA.FTZ R65, R66, R60, R65 ;  /* 0x0000003c42417223 */ /* 0x000fe20000010041 */
[----:B------:R-:W-:Y:S02]  /*26c0*/  HADD2.F32 R16, -RZ, R39.H0_H0 ;  /* 0x20000027ff107230 */ /* 0x000fe40000004100 */
        /* <DEDUP_REMOVED lines=9> */
.L_x_2750:
        /* <DEDUP_REMOVED lines=8> */
[----:B------:R-:W-:-:S03]  /*27e0*/  HADD2.F32 R60, -RZ, R35.H0_H0 ;  /* 0x20000023ff3c7230 */ /* 0x000fc60000004100 */
[----:B------:R-:W1:Y:S01]  /*27f0*/  LDS.64 R18, [UR4+0x48] ;  /* 0x00004804ff127984 */ /* 0x000e620008000a00 */
[--C-:B0-----:R-:W-:Y:S02]  /*2800*/  HADD2.F32 R61, -RZ, R16.reuse.H0_H0 ;  /* 0x20000010ff3d7230 */ /* 0x101fe40000004100 */
[----:B------:R-:W-:Y:S02]  /*2810*/  HADD2.F32 R64, -RZ, R16.H1_H1 ;  /* 0x30000010ff407230 */ /* 0x000fe40000004100 */
[----:B------:R-:W-:Y:S02]  /*2820*/  HADD2.F32 R16, -RZ, R47.H0_H0 ;  /* 0x2000002fff107230 */ /* 0x000fe40000004100 */
[----:B------:R-:W-:Y:S01]  /*2830*/  FFMA.FTZ R65, R60, R61, RZ ;  /* 0x0000003d3c417223 */ /* 0x000fe200000100ff */
[--C-:B------:R-:W-:Y:S02]  /*2840*/  HADD2.F32 R60, -RZ, R17.reuse.H0_H0 ;  /* 0x20000011ff3c7230 */ /* 0x100fe40000004100 */
[----:B------:R-:W-:-:S02]  /*2850*/  HADD2.F32 R66, -RZ, R17.H1_H1 ;  /* 0x30000011ff427230 */ /* 0x000fc40000004100 */
        /* <DEDUP_REMOVED lines=34> */
[----:B------:R-:W-:-:S04]  /*2a80*/  FFMA.FTZ R16, R69, R19, R16 ;  /* 0x0000001345107223 */ /* 0x000fc80000010010 */
[----:B------:R-:W-:-:S05]  /*2a90*/  FMUL.FTZ R16, R25, R16 ;  /* 0x0000001019107220 */ /* 0x000fca0000410000 */
[----:B------:R-:W-:-:S04]  /*2aa0*/  F2FP.F16.F32.PACK_AB R16, RZ, R16 ;  /* 0x00000010ff10723e */ /* 0x000fc800000000ff */
[----:B------:R-:W-:Y:S01]  /*2ab0*/  PRMT R17, R17, 0x5410, R16 ;  /* 0x0000541011117816 */ /* 0x000fe20000000010 */
[----:B------:R-:W-:-:S05]  /*2ac0*/  HADD2.F32 R16, -RZ, R33.H0_H0 ;  /* 0x20000021ff107230 */ /* 0x000fca0000004100 */
[----:B------:R-:W-:Y:S01]  /*2ad0*/  HFMA2.MMA R3, R17, 1, 1, R3 ;  /* 0x3c003c0011037835 */ /* 0x000fe20000000003 */
[----:B------:R-:W-:Y:S02]  /*2ae0*/  HADD2.F32 R17, -RZ, R32.H0_H0 ;  /* 0x20000020ff117230 */ /* 0x000fe40000004100 */
[-C--:B------:R-:W-:Y:S01]  /*2af0*/  FFMA.FTZ R69, R16, R61.reuse, RZ ;  /* 0x0000003d10457223 */ /* 0x080fe200000100ff */
[----:B------:R-:W-:Y:S02]  /*2b00*/  HADD2.F32 R16, -RZ, R51.H0_H0 ;  /* 0x20000033ff107230 */ /* 0x000fe40000004100 */
[----:B------:R-:W-:-:S03]  /*2b10*/  FFMA.FTZ R61, R17, R61, RZ ;  /* 0x0000003d113d7223 */ /* 0x000fc600000100ff */
        /* <DEDUP_REMOVED lines=26> */
[----:B------:R-:W-:-:S03]  /*2cc0*/  FFMA.FTZ R18, R61, R19, R18 ;  /* 0x000000133d127223 */ /* 0x000fc60000010012 */
[----:B------:R-:W-:Y:S01]  /*2cd0*/  FMUL.FTZ R17, R26, R17 ;  /* 0x000000111a117220 */ /* 0x000fe20000410000 */
[----:B------:R-:W-:-:S04]  /*2ce0*/  FMUL.FTZ R18, R27, R18 ;  /* 0x000000121b127220 */ /* 0x000fc80000410000 */
[----:B------:R-:W-:Y:S02]  /*2cf0*/  F2FP.F16.F32.PACK_AB R17, RZ, R17 ;  /* 0x00000011ff11723e */ /* 0x000fe400000000ff */
[----:B------:R-:W-:-:S04]  /*2d00*/  F2FP.F16.F32.PACK_AB R18, RZ, R18 ;  /* 0x00000012ff12723e */ /* 0x000fc800000000ff */
[----:B------:R-:W-:-:S06]  /*2d10*/  PRMT R17, R17, 0x5410, R18 ;  /* 0x0000541011117816 */ /* 0x000fcc0000000012 */
[----:B------:R-:W-:-:S11]  /*2d20*/  HFMA2.MMA R4, R17, 1, 1, R4 ;  /* 0x3c003c0011047835 */ /* 0x000fd60000000004 */
.L_x_2751:
        /* <DEDUP_REMOVED lines=87> */
.L_x_2749:
[----:B0-----:R-:W0:Y:S02]  /*32a0*/  LDC R56, c[0x0][0x23c] ;  /* 0x00008f00ff387b82 */ /* 0x001e240000000800 */
[----:B0-----:R-:W-:-:S05]  /*32b0*/  IMAD.WIDE R62, R56, 0x8, R62 ;  /* 0x00000008383e7825 */ /* 0x001fca00078e023e */
[----:B------:R0:W5:Y:S01]  /*32c0*/  LDG.E.128.CONSTANT R16, desc[UR6][R62.64] ;  /* 0x000000063e107981 */ /* 0x000162000c1e9d00 */
        /* <DEDUP_REMOVED lines=51> */
[----:B------:R-:W-:Y:S02]  /*3600*/  SHF.R.U32.HI R19, RZ, 0x10, R19 ;  /* 0x00000010ff137819 */ /* 0x000fe40000011613 */
[----:B------:R-:W-:Y:S02]  /*3610*/  LOP3.LUT R16, R16, 0xff, RZ, 0xc0, !PT ;  /* 0x000000ff10107812 */ /* 0x000fe400078ec0ff */
[----:B------:R-:W-:Y:S01]  /*3620*/  IADD3 R18, R18, -0x80, RZ ;  /* 0xffffff8012127810 */ /* 0x000fe20007ffe0ff */
[----:B------:R-:W2:Y:S01]  /*3630*/  I2F.F16 R31, R31 ;  /* 0x0000001f001f7306 */ /* 0x000ea20000200c00 */
[----:B------:R-:W-:Y:S02]  /*3640*/  IADD3 R52, R16, -0x80, RZ ;  /* 0xffffff8010347810 */ /* 0x000fe40007ffe0ff */
[----:B------:R-:W-:Y:S02]  /*3650*/  LOP3.LUT R16, R20, 0xff, RZ, 0xc0, !PT ;  /* 0x000000ff14107812 */ /* 0x000fe400078ec0ff */
[----:B---3--:R-:W-:-:S02]  /*3660*/  LOP3.LUT R17, R21, 0xff, RZ, 0xc0, !PT ;  /* 0x000000ff15117812 */ /* 0x008fc400078ec0ff */
[----:B------:R-:W-:Y:S01]  /*3670*/  IADD3 R16, R16, -0x80, RZ ;  /* 0xffffff8010107810 */ /* 0x000fe20007ffe0ff */
[----:B------:R3:W0:Y:S01]  /*3680*/  I2F.F16 R46, R18 ;  /* 0x00000012002e7306 */ /* 0x0006220000200c00 */
[----:B------:R-:W-:Y:S02]  /*3690*/  IADD3 R49, R17, -0x80, RZ ;  /* 0xffffff8011317810 */ /* 0x000fe40007ffe0ff */
[----:B------:R-:W-:Y:S02]  /*36a0*/  LOP3.LUT R17, R22, 0xff, RZ, 0xc0, !PT ;  /* 0x000000ff16117812 */ /* 0x000fe400078ec0ff */
[----:B------:R-:W-:Y:S02]  /*36b0*/  LOP3.LUT R19, R19, 0xff, RZ, 0xc0, !PT ;  /* 0x000000ff13137812 */ /* 0x000fe400078ec0ff */
[----:B------:R-:W-:Y:S01]  /*36c0*/  IADD3 R48, R17, -0x80, RZ ;  /* 0xffffff8011307810 */ /* 0x000fe20007ffe0ff */
[----:B------:R4:W0:Y:S01]  /*36d0*/  I2F.F16 R50, R16 ;  /* 0x0000001000327306 */ /* 0x0008220000200c00 */
[----:B---3--:R-:W-:-:S02]  /*36e0*/  LOP3.LUT R18, R23, 0xff, RZ, 0xc0, !PT ;  /* 0x000000ff17127812 */ /* 0x008fc400078ec0ff */
[----:B------:R-:W-:Y:S02]  /*36f0*/  IADD3 R19, R19, -0x80, RZ ;  /* 0xffffff8013137810 */ /* 0x000fe40007ffe0ff */
[--C-:B------:R-:W-:Y:S02]  /*3700*/  SHF.R.U32.HI R17, RZ, 0x8, R20.reuse ;  /* 0x00000008ff117819 */ /* 0x100fe40000011614 */
[----:B------:R-:W-:Y:S01]  /*3710*/  SHF.R.U32.HI R20, RZ, 0x10, R20 ;  /* 0x00000010ff147819 */ /* 0x000fe20000011614 */
[----:B------:R-:W3:Y:S01]  /*3720*/  I2F.F16 R51, R19 ;  /* 0x0000001300337306 */ /* 0x000ee20000200c00 */
[----:B----4-:R-:W-:Y:S02]  /*3730*/  SHF.R.U32.HI R16, RZ, 0x8, R21 ;  /* 0x00000008ff107819 */ /* 0x010fe40000011615 */
[----:B------:R-:W-:Y:S02]  /*3740*/  IADD3 R18, R18, -0x80, RZ ;  /* 0xffffff8012127810 */ /* 0x000fe40007ffe0ff */
[----:B------:R-:W-:-:S02]  /*3750*/  LOP3.LUT R16, R16, 0xff, RZ, 0xc0, !PT ;  /* 0x000000ff10107812 */ /* 0x000fc400078ec0ff */
[----:B------:R-:W-:Y:S01]  /*3760*/  LOP3.LUT R20, R20, 0xff, RZ, 0xc0, !PT ;  /* 0x000000ff14147812 */ /* 0x000fe200078ec0ff */
[----:B------:R4:W0:Y:S01]  /*3770*/  I2F.F16 R19, R18 ;  /* 0x0000001200137306 */ /* 0x0008220000200c00 */
[----:B------:R-:W-:Y:S02]  /*3780*/  IADD3 R59, R16, -0x80, RZ ;  /* 0xffffff80103b7810 */ /* 0x000fe40007ffe0ff */
[----:B------:R-:W-:Y:S02]  /*3790*/  LOP3.LUT R17, R17, 0xff, RZ, 0xc0, !PT ;  /* 0x000000ff11117812 */ /* 0x000fe400078ec0ff */
[--C-:B------:R-:W-:Y:S02]  /*37a0*/  SHF.R.U32.HI R16, RZ, 0x8, R22.reuse ;  /* 0x00000008ff107819 */ /* 0x100fe40000011616 */
[----:B------:R-:W-:Y:S01]  /*37b0*/  SHF.R.U32.HI R22, RZ, 0x10, R22 ;  /* 0x00000010ff167819 */ /* 0x000fe20000011616 */
[----:B------:R-:W0:Y:S01]  /*37c0*/  I2F.F16 R30, R30 ;  /* 0x0000001e001e7306 */ /* 0x000e220000200c00 */
[----:B----4-:R-:W-:-:S02]  /*37d0*/  SHF.R.U32.HI R18, RZ, 0x8, R23 ;  /* 0x00000008ff127819 */ /* 0x010fc40000011617 */
[----:B------:R-:W-:Y:S02]  /*37e0*/  IADD3 R20, R20, -0x80, RZ ;  /* 0xffffff8014147810 */ /* 0x000fe40007ffe0ff */
[----:B------:R-:W-:Y:S02]  /*37f0*/  SHF.R.U32.HI R21, RZ, 0x10, R21 ;  /* 0x00000010ff157819 */ /* 0x000fe40000011615 */
[----:B------:R-:W-:Y:S01]  /*3800*/  SHF.R.U32.HI R23, RZ, 0x10, R23 ;  /* 0x00000010ff177819 */ /* 0x000fe20000011617 */
[----:B------:R4:W0:Y:S01]  /*3810*/  I2F.F16 R53, R20 ;  /* 0x0000001400357306 */ /* 0x0008220000200c00 */
[----:B------:R-:W-:Y:S02]  /*3820*/  IADD3 R17, R17, -0x80, RZ ;  /* 0xffffff8011117810 */ /* 0x000fe40007ffe0ff */
[----:B------:R-:W-:Y:S02]  /*3830*/  LOP3.LUT R16, R16, 0xff, RZ, 0xc0, !PT ;  /* 0x000000ff10107812 */ /* 0x000fe400078ec0ff */
[----:B------:R-:W-:-:S02]  /*3840*/  LOP3.LUT R22, R22, 0xff, RZ, 0xc0, !PT ;  /* 0x000000ff16167812 */ /* 0x000fc400078ec0ff */
[----:B------:R-:W-:Y:S01]  /*3850*/  LOP3.LUT R18, R18, 0xff, RZ, 0xc0, !PT ;  /* 0x000000ff12127812 */ /* 0x000fe200078ec0ff */
[----:B------:R1:W0:Y:S01]  /*3860*/  I2F.F16 R57, R17 ;  /* 0x0000001100397306 */ /* 0x0002220000200c00 */
[----:B------:R-:W-:Y:S02]  /*3870*/  LOP3.LUT R21, R21, 0xff, RZ, 0xc0, !PT ;  /* 0x000000ff15157812 */ /* 0x000fe400078ec0ff */
[----:B------:R-:W-:Y:S02]  /*3880*/  LOP3.LUT R23, R23, 0xff, RZ, 0xc0, !PT ;  /* 0x000000ff17177812 */ /* 0x000fe400078ec0ff */
[----:B----4-:R-:W-:Y:S02]  /*3890*/  PRMT R20, R12, 0x9910, RZ ;  /* 0x000099100c147816 */ /* 0x010fe400000000ff */
[----:B------:R-:W-:Y:S01]  /*38a0*/  IADD3 R16, R16, -0x80, RZ ;  /* 0xffffff8010107810 */ /* 0x000fe20007ffe0ff */
[----:B------:R-:W4:Y:S01]  /*38b0*/  I2F.F16 R45, R45 ;  /* 0x0000002d002d7306 */ /* 0x000f220000200c00 */
[----:B-1----:R-:W-:-:S02]  /*38c0*/  IADD3 R17, R22, -0x80, RZ ;  /* 0xffffff8016117810 */ /* 0x002fc40007ffe0ff */
[----:B------:R-:W-:Y:S02]  /*38d0*/  IADD3 R18, R18, -0x80, RZ ;  /* 0xffffff8012127810 */ /* 0x000fe40007ffe0ff */
[----:B------:R-:W-:Y:S02]  /*38e0*/  IADD3 R21, R21, -0x80, RZ ;  /* 0xffffff8015157810 */ /* 0x000fe40007ffe0ff */
[----:B------:R-:W-:Y:S01]  /*38f0*/  IADD3 R23, R23, -0x80, RZ ;  /* 0xffffff8017177810 */ /* 0x000fe20007ffe0ff */
[----:B------:R-:W1:Y:S01]  /*3900*/  I2F.F16 R47, R47 ;  /* 0x0000002f002f7306 */ /* 0x000e620000200c00 */
[----:B------:R-:W-:-:S07]  /*3910*/  ISETP.NE.AND P0, PT, R20, RZ, PT ;  /* 0x000000ff1400720c */ /* 0x000fce0003f05270 */
[----:B------:R-:W0:Y:S08]  /*3920*/  I2F.F16 R52, R52 ;  /* 0x0000003400347306 */ /* 0x000e300000200c00 */
[----:B------:R-:W0:Y:S08]  /*3930*/  I2F.F16 R49, R49 ;  /* 0x0000003100317306 */ /* 0x000e300000200c00 */
[----:B------:R-:W0:Y:S08]  /*3940*/  I2F.F16 R48, R48 ;  /* 0x0000003000307306 */ /* 0x000e300000200c00 */
[----:B------:R-:W0:Y:S08]  /*3950*/  I2F.F16 R59, R59 ;  /* 0x0000003b003b7306 */ /* 0x000e300000200c00 */
[----:B------:R0:W0:Y:S08]  /*3960*/  I2F.F16 R58, R21 ;  /* 0x00000015003a7306 */ /* 0x0000300000200c00 */
[----:B------:R-:W0:Y:S08]  /*3970*/  I2F.F16 R16, R16 ;  /* 0x0000001000107306 */ /* 0x000e300000200c00 */
[----:B------:R-:W0:Y:S08]  /*3980*/  I2F.F16 R17, R17 ;  /* 0x0000001100117306 */ /* 0x000e300000200c00 */
[----:B------:R-:W0:Y:S08]  /*3990*/  I2F.F16 R18, R18 ;  /* 0x0000001200127306 */ /* 0x000e300000200c00 */
[----:B------:R0:W0:Y:S01]  /*39a0*/  I2F.F16 R60, R23 ;  /* 0x00000017003c7306 */ /* 0x0000220000200c00 */
[----:B-1234-:R-:W-:Y:S05]  /*39b0*/  @!P0 BRA `(.L_x_2753) ;  /* 0x0000000400588947 */ /* 0x01efea0003800000 */
[----:B0-----:R-:W0:Y:S01]  /*39c0*/  LDS.64 R20, [UR4+0x10] ;  /* 0x00001004ff147984 */ /* 0x001e220008000a00 */
[----:B------:R-:W-:Y:S02]  /*39d0*/  HADD2.F32 R64, -RZ, R35.H0_H0 ;  /* 0x20000023ff407230 */ /* 0x000fe40000004100 */
[----:B------:R-:W-:Y:S01]  /*39e0*/  HADD2.F32 R68, -RZ, R34.H0_H0 ;  /* 0x20000022ff447230 */ /* 0x000fe20000004100 */
        /* <DEDUP_REMOVED lines=9> */
[----:B------:R-:W-:-:S03]  /*3a80*/  HADD2.F32 R21, -RZ, R41.H0_H0 ;  /* 0x20000029ff157230 */ /* 0x000fc60000004100 */
[----:B------:R-:W-:Y:S01]  /*3a90*/  FFMA.FTZ R20, R20, R64, R67 ;  /* 0x0000004014147223 */ /* 0x000fe20000010043 */
[----:B------:R-:W-:-:S03]  /*3aa0*/  HADD2.F32 R67, -RZ, R50.H0_H0 ;  /* 0x20000032ff437230 */ /* 0x000fc60000004100 */
[----:B------:R-:W-:Y:S01]  /*3ab0*/  FFMA.FTZ R20, R21, R66, R20 ;  /* 0x0000004215147223 */ /* 0x000fe20000010014 */
[----:B-1----:R-:W-:-:S05]  /*3ac0*/  HADD2.F32 R21, -RZ, R22.H0_H0 ;  /* 0x20000016ff157230 */ /* 0x002fca0000004100 */
        /* <DEDUP_REMOVED lines=9> */
[----:B------:R-:W-:-:S04]  /*3b60*/  FFMA.FTZ R69, R20, R23, R69 ;  /* 0x0000001714457223 */ /* 0x000fc80000010045 */
[----:B------:R-:W-:Y:S01]  /*3b70*/  FMUL.FTZ R20, R24, R69 ;  /* 0x0000004518147220 */ /* 0x000fe20000410000 */
[----:B------:R-:W-:Y:S01]  /*3b80*/  FFMA.FTZ R69, R61, R68, RZ ;  /* 0x000000443d457223 */ /* 0x000fe200000100ff */
        /* <DEDUP_REMOVED lines=24> */
[----:B------:R-:W-:-:S03]  /*3d10*/  HADD2.F32 R61, -RZ, R47.H0_H0 ;  /* 0x2000002fff3d7230 */ /* 0x000fc60000004100 */
[C---:B------:R-:W-:Y:S01]  /*3d20*/  FFMA.FTZ R69, R65.reuse, R69, R20 ;  /* 0x0000004541457223 */ /* 0x040fe20000010014 */
[----:B------:R-:W-:Y:S02]  /*3d30*/  HADD2.F32 R20, -RZ, R46.H0_H0 ;  /* 0x2000002eff147230 */ /* 0x000fe40000004100 */
[----:B------:R-:W-:Y:S01]  /*3d40*/  FFMA.FTZ R61, R65, R61, R68 ;  /* 0x0000003d413d7223 */ /* 0x000fe20000010044 */
[----:B------:R-:W-:-:S03]  /*3d50*/  HADD2.F32 R65, -RZ, R38.H0_H0 ;  /* 0x20000026ff417230 */ /* 0x000fc60000004100 */
[----:B------:R-:W-:Y:S01]  /*3d60*/  FFMA.FTZ R61, R64, R20, R61 ;  /* 0x00000014403d7223 */ /* 0x000fe2000001003d */
[----:B------:R-:W-:-:S05]  /*3d70*/  HADD2.F32 R20, -RZ, R51.H0_H0 ;  /* 0x20000033ff147230 */ /* 0x000fca0000004100 */
[----:B------:R-:W-:Y:S01]  /*3d80*/  FFMA.FTZ R64, R64, R20, R69 ;  /* 0x0000001440407223 */ /* 0x000fe20000010045 */
[----:B------:R-:W-:-:S05]  /*3d90*/  HADD2.F32 R20, -RZ, R39.H0_H0 ;  /* 0x20000027ff147230 */ /* 0x000fca0000004100 */
[C---:B------:R-:W-:Y:S01]  /*3da0*/  FFMA.FTZ R20, R66.reuse, R20, R61 ;  /* 0x0000001442147223 */ /* 0x040fe2000001003d */
        /* <DEDUP_REMOVED lines=23> */
.L_x_2753:
        /* <DEDUP_REMOVED lines=36> */
[----:B------:R-:W-:-:S03]  /*4160*/  FFMA.FTZ R20, R20, R64, RZ ;  /* 0x0000004014147223 */ /* 0x000fc600000100ff */
        /* <DEDUP_REMOVED lines=56> */
.L_x_2754:
        /* <DEDUP_REMOVED lines=20> */
[----:B------:R-:W-:Y:S02]  /*4630*/  HADD2.F32 R34, -RZ, R45.H0_H0 ;  /* 0x2000002dff227230 */ /* 0x000fe40000004100 */
        /* <DEDUP_REMOVED lines=8> */
[----:B------:R-:W-:Y:S01]  /*46c0*/  FFMA.FTZ R61, R52, R20, R61 ;  /* 0x00000014343d7223 */ /* 0x000fe2000001003d */
        /* <DEDUP_REMOVED lines=11> */
[--C-:B-1----:R-:W-:Y:S02]  /*4780*/  HADD2.F32 R33, -RZ, R22.reuse.H0_H0 ;  /* 0x20000016ff217230 */ /* 0x102fe40000004100 */
[-C--:B------:R-:W-:Y:S01]  /*4790*/  FFMA.FTZ R42, R39, R21.reuse, R42 ;  /* 0x00000015272a7223 */ /* 0x080fe2000001002a */
[----:B------:R-:W-:Y:S02]  /*47a0*/  HADD2.F32 R22, -RZ, R22.H1_H1 ;  /* 0x30000016ff167230 */ /* 0x000fe40000004100 */
[----:B------:R-:W-:Y:S01]  /*47b0*/  FFMA.FTZ R40, R41, R21, R40 ;  /* 0x0000001529287223 */ /* 0x000fe20000010028 */
[----:B------:R-:W-:-:S02]  /*47c0*/  HADD2.F32 R39, -RZ, R19.H0_H0 ;  /* 0x20000013ff277230 */ /* 0x000fc40000004100 */
        /* <DEDUP_REMOVED lines=18> */
[----:B------:R-:W-:Y:S01]  /*48f0*/  FFMA.FTZ R33, R38, R22, R33 ;  /* 0x0000001626217223 */ /* 0x000fe20000010021 */
[----:B------:R-:W-:Y:S02]  /*4900*/  HADD2.F32 R17, -RZ, R31.H0_H0 ;  /* 0x2000001fff117230 */ /* 0x000fe40000004100 */
        /* <DEDUP_REMOVED lines=21> */
.L_x_2752:
[----:B0-----:R-:W-:-:S05]  /*4a60*/  IMAD.WIDE R62, R56, 0x8, R62 ;  /* 0x00000008383e7825 */ /* 0x001fca00078e023e */
[----:B-----5:R0:W5:Y:S01]  /*4a70*/  LDG.E.128.CONSTANT R16, desc[UR6][R62.64] ;  /* 0x000000063e107981 */ /* 0x020162000c1e9d00 */
        /* <DEDUP_REMOVED lines=197> */
.L_x_2756:
        /* <DEDUP_REMOVED lines=93> */
.L_x_2757:
        /* <DEDUP_REMOVED lines=44> */
[----:B------:R-:W-:Y:S01]  /*5f60*/  FFMA.FTZ R40, R35, R17, R40 ;  /* 0x0000001123287223 */ /* 0x000fe20000010028 */
[----:B------:R-:W-:Y:S02]  /*5f70*/  HADD2.F32 R18, -RZ, R18.H1_H1 ;  /* 0x30000012ff127230 */ /* 0x000fe40000004100 */
[----:B------:R-:W-:Y:S01]  /*5f80*/  FFMA.FTZ R17, R51, R33, R32 ;  /* 0x0000002133117223 */ /* 0x000fe20000010020 */
[----:B------:R-:W-:Y:S02]  /*5f90*/  HADD2.F32 R32, -RZ, R57.H0_H0 ;  /* 0x20000039ff207230 */ /* 0x000fe40000004100 */
        /* <DEDUP_REMOVED lines=39> */
.L_x_2755:
        /* <DEDUP_REMOVED lines=199> */
.L_x_2759:
        /* <DEDUP_REMOVED lines=93> */
.L_x_2760:
        /* <DEDUP_REMOVED lines=87> */
.L_x_2758:
        /* <DEDUP_REMOVED lines=12> */
.L_x_2748:
        /* <DEDUP_REMOVED lines=10> */
.L_x_2769:
        /* <DEDUP_REMOVED lines=12> */
[--C-:B------:R-:W-:Y:S02]  /*7be0*/  SHF.R.U32.HI R46, RZ, 0xc, R19.reuse ;  /* 0x0000000cff2e7819 */ /* 0x100fe40000011613 */
[----:B------:R-:W-:Y:S02]  /*7bf0*/  ISETP.NE.AND P2, PT, R16, RZ, PT ;  /* 0x000000ff1000720c */ /* 0x000fe40003f45270 */
[----:B------:R-:W-:Y:S02]  /*7c00*/  LOP3.LUT R40, R19, 0x3f003f, RZ, 0xc0, !PT ;  /* 0x003f003f13287812 */ /* 0x000fe400078ec0ff */
[----:B------:R-:W-:Y:S02]  /*7c10*/  SHF.R.U32.HI R41, RZ, 0x6, R19 ;  /* 0x00000006ff297819 */ /* 0x000fe40000011613 */
[----:B------:R-:W-:-:S02]  /*7c20*/  LOP3.LUT R46, R46, 0xf000f, RZ, 0xc0, !PT ;  /* 0x000f000f2e2e7812 */ /* 0x000fc400078ec0ff */
[--C-:B------:R-:W-:Y:S02]  /*7c30*/  SHF.R.U32.HI R43, RZ, 0xc, R17.reuse ;  /* 0x0000000cff2b7819 */ /* 0x100fe40000011611 */
[----:B------:R-:W-:Y:S02]  /*7c40*/  LOP3.LUT R14, R17, 0x3f003f, RZ, 0xc0, !PT ;  /* 0x003f003f110e7812 */ /* 0x000fe400078ec0ff */
[----:B------:R-:W-:Y:S02]  /*7c50*/  SHF.R.U32.HI R15, RZ, 0x6, R17 ;  /* 0x00000006ff0f7819 */ /* 0x000fe40000011611 */
[--C-:B------:R-:W-:Y:S02]  /*7c60*/  SHF.R.U32.HI R44, RZ, 0xc, R18.reuse ;  /* 0x0000000cff2c7819 */ /* 0x100fe40000011612 */
        /* <DEDUP_REMOVED lines=11> */
[----:B------:R-:W-:Y:S02]  /*7d20*/  ISETP.GE.AND P3, PT, R55, 0x2, PT ;  /* 0x000000023700780c */ /* 0x000fe40003f66270 */
[--C-:B---3--:R-:W-:Y:S02]  /*7d30*/  SHF.R.U32.HI R16, RZ, 0x8, R20.reuse ;  /* 0x00000008ff107819 */ /* 0x108fe40000011614 */
        /* <DEDUP_REMOVED lines=8> */
[--C-:B------:R-:W-:Y:S02]  /*7dc0*/  SHF.R.U32.HI R47, RZ, 0x8, R23.reuse ;  /* 0x00000008ff2f7819 */ /* 0x100fe40000011617 */
[----:B------:R-:W-:Y:S02]  /*7dd0*/  LOP3.LUT R21, R21, 0x300030, R16, 0xf8, !PT ;  /* 0x0030003015157812 */ /* 0x000fe400078ef810 */
[--C-:B------:R-:W-:Y:S02]  /*7de0*/  SHF.R.U32.HI R17, RZ, 0xa, R23.reuse ;  /* 0x0000000aff117819 */ /* 0x100fe40000011617 */
[----:B------:R-:W-:Y:S02]  /*7df0*/  LOP3.LUT R36, R23, 0x3f003f, RZ, 0xc0, !PT ;  /* 0x003f003f17247812 */ /* 0x000fe400078ec0ff */
[----:B------:R-:W-:-:S02]  /*7e00*/  SHF.R.U32.HI R37, RZ, 0x6, R23 ;  /* 0x00000006ff257819 */ /* 0x000fc40000011617 */
[----:B------:R-:W-:Y:S02]  /*7e10*/  LOP3.LUT R16, R46, 0x300030, R47, 0xf8, !PT ;  /* 0x003000302e107812 */ /* 0x000fe400078ef82f */
[--C-:B--2---:R-:W-:Y:S02]  /*7e20*/  SHF.R.U32.HI R23, RZ, 0xc, R24.reuse ;  /* 0x0000000cff177819 */ /* 0x104fe40000011618 */
        /* <DEDUP_REMOVED lines=10> */
[----:B------:R-:W-:Y:S02]  /*7ed0*/  SHF.R.U32.HI R50, RZ, 0xc, R27 ;  /* 0x0000000cff327819 */ /* 0x000fe4000001161b */
[----:B------:R-:W-:Y:S02]  /*7ee0*/  LOP3.LUT R25, R24, 0xf000f, RZ, 0xc0, !PT ;  /* 0x000f000f18197812 */ /* 0x000fe400078ec0ff */
[----:B------:R-:W-:Y:S02]  /*7ef0*/  SHF.R.U32.HI R49, RZ, 0xc, R26 ;  /* 0x0000000cff317819 */ /* 0x000fe4000001161a */
[----:B------:R-:W-:Y:S02]  /*7f00*/  LOP3.LUT R50, R50, 0xf000f, RZ, 0xc0, !PT ;  /* 0x000f000f32327812 */ /* 0x000fe400078ec0ff */
[----:B------:R-:W-:Y:S02]  /*7f10*/  LOP3.LUT R20, R25, 0x300030, R20, 0xf8, !PT ;  /* 0x0030003019147812 */ /* 0x000fe400078ef814 */
[----:B------:R-:W-:-:S02]  /*7f20*/  LOP3.LUT R24, R14, 0x64006400, RZ, 0xfc, !PT ;  /* 0x640064000e187812 */ /* 0x000fc400078efcff */
[----:B------:R-:W-:Y:S02]  /*7f30*/  LOP3.LUT R22, R22, 0x300030, R19, 0xf8, !PT ;  /* 0x0030003016167812 */ /* 0x000fe400078ef813 */
[----:B------:R-:W-:Y:S02]  /*7f40*/  LOP3.LUT R25, R28, 0x64006400, RZ, 0xfc, !PT ;  /* 0x640064001c197812 */ /* 0x000fe400078efcff */
[----:B------:R-:W-:Y:S02]  /*7f50*/  LOP3.LUT R19, R44, 0x300030, R45, 0xf8, !PT ;  /* 0x003000302c137812 */ /* 0x000fe400078ef82d */
[----:B------:R-:W-:Y:S02]  /*7f60*/  LOP3.LUT R45, R26, 0x3f003f, RZ, 0xc0, !PT ;  /* 0x003f003f1a2d7812 */ /* 0x000fe400078ec0ff */
[----:B------:R-:W-:Y:S02]  /*7f70*/  SHF.R.U32.HI R44, RZ, 0x6, R26 ;  /* 0x00000006ff2c7819 */ /* 0x000fe4000001161a */
[----:B------:R-:W-:-:S02]  /*7f80*/  LOP3.LUT R49, R49, 0xf000f, RZ, 0xc0, !PT ;  /* 0x000f000f31317812 */ /* 0x000fc400078ec0ff */
[----:B------:R-:W-:Y:S02]  /*7f90*/  LOP3.LUT R26, R27, 0x3f003f, RZ, 0xc0, !PT ;  /* 0x003f003f1b1a7812 */ /* 0x000fe400078ec0ff */
[----:B------:R-:W-:Y:S02]  /*7fa0*/  LOP3.LUT R17, R50, 0x300030, R17, 0xf8, !PT ;  /* 0x0030003032117812 */ /* 0x000fe400078ef811 */
[----:B------:R-:W-:Y:S01]  /*7fb0*/  LOP3.LUT R28, R15, 0x64006400, RZ, 0xfc, !PT ;  /* 0x640064000f1c7812 */ /* 0x000fe200078efcff */
[----:B------:R-:W-:Y:S01]  /*7fc0*/  HADD2 R15, R24, -1056, -1056 ;  /* 0xe420e420180f7430 */ /* 0x000fe20000000000 */
[----:B------:R-:W-:Y:S01]  /*7fd0*/  LOP3.LUT R23, R23, 0xf000f, RZ, 0xc0, !PT ;  /* 0x000f000f17177812 */ /* 0x000fe200078ec0ff */
[----:B------:R-:W-:Y:S01]  /*7fe0*/  HADD2 R24, R25, -1056, -1056 ;  /* 0xe420e42019187430 */ /* 0x000fe20000000000 */
[----:B------:R-:W-:Y:S01]  /*7ff0*/  LOP3.LUT R50, R41, 0x64006400, RZ, 0xfc, !PT ;  /* 0x6400640029327812 */ /* 0x000fe200078efcff */
[----:B------:R-:W-:Y:S01]  /*8000*/  HADD2 R25, R40, -1056, -1056 ;  /* 0xe420e42028197430 */ /* 0x000fe20000000000 */
[----:B------:R-:W-:-:S02]  /*8010*/  SHF.R.U32.HI R27, RZ, 0x6, R27 ;  /* 0x00000006ff1b7819 */ /* 0x000fc4000001161b */
[----:B------:R-:W-:Y:S02]  /*8020*/  LOP3.LUT R18, R49, 0x300030, R18, 0xf8, !PT ;  /* 0x0030003031127812 */ /* 0x000fe400078ef812 */
[----:B------:R-:W-:Y:S02]  /*8030*/  LOP3.LUT R40, R47, 0x3f003f, RZ, 0xc0, !PT ;  /* 0x003f003f2f287812 */ /* 0x000fe400078ec0ff */
[----:B------:R-:W-:Y:S01]  /*8040*/  LOP3.LUT R49, R26, 0x64006400, RZ, 0xfc, !PT ;  /* 0x640064001a317812 */ /* 0x000fe200078efcff */
[----:B------:R-:W-:Y:S01]  /*8050*/  HADD2 R26, R29, -1056, -1056 ;  /* 0xe420e4201d1a7430 */ /* 0x000fe20000000000 */
[----:B------:R-:W-:Y:S01]  /*8060*/  LOP3.LUT R23, R23, 0x300030, R48, 0xf8, !PT ;  /* 0x0030003017177812 */ /* 0x000fe200078ef830 */
[----:B------:R-:W-:Y:S01]  /*8070*/  HADD2 R29, R50, -1056, -1056 ;  /* 0xe420e420321d7430 */ /* 0x000fe20000000000 */
        /* <DEDUP_REMOVED lines=102> */
.L_x_2764:
        /* <DEDUP_REMOVED lines=48> */
.L_x_2765:
        /* <DEDUP_REMOVED lines=45> */
.L_x_2763:
        /* <DEDUP_REMOVED lines=16> */
[--C-:B------:R-:W-:Y:S02]  /*8db0*/  SHF.R.U32.HI R47, RZ, 0xc, R19.reuse ;  /* 0x0000000cff2f7819 */ /* 0x100fe40000011613 */
[----:B------:R-:W-:Y:S02]  /*8dc0*/  LOP3.LUT R39, R19, 0x3f003f, RZ, 0xc0, !PT ;  /* 0x003f003f13277812 */ /* 0x000fe400078ec0ff */
[----:B------:R-:W-:Y:S02]  /*8dd0*/  SHF.R.U32.HI R41, RZ, 0x6, R19 ;  /* 0x00000006ff297819 */ /* 0x000fe40000011613 */
[--C-:B----4-:R-:W-:Y:S02]  /*8de0*/  SHF.R.U32.HI R17, RZ, 0x8, R20.reuse ;  /* 0x00000008ff117819 */ /* 0x110fe40000011614 */
[----:B------:R-:W-:Y:S02]  /*8df0*/  SHF.R.U32.HI R42, RZ, 0xa, R20 ;  /* 0x0000000aff2a7819 */ /* 0x000fe40000011614 */
[----:B------:R-:W-:-:S02]  /*8e00*/  LOP3.LUT R34, R20, 0x3f003f, RZ, 0xc0, !PT ;  /* 0x003f003f14227812 */ /* 0x000fc400078ec0ff */
[----:B------:R-:W-:Y:S02]  /*8e10*/  SHF.R.U32.HI R31, RZ, 0x6, R20 ;  /* 0x00000006ff1f7819 */ /* 0x000fe40000011614 */
        /* <DEDUP_REMOVED lines=15> */
[----:B------:R-:W-:Y:S02]  /*8f10*/  SHF.R.U32.HI R48, RZ, 0x8, R23 ;  /* 0x00000008ff307819 */ /* 0x000fe40000011617 */
[----:B------:R-:W-:-:S02]  /*8f20*/  LOP3.LUT R46, R45, 0xf000f, RZ, 0xc0, !PT ;  /* 0x000f000f2d2e7812 */ /* 0x000fc400078ec0ff */
[----:B------:R-:W-:Y:S02]  /*8f30*/  LOP3.LUT R47, R47, 0xf000f, RZ, 0xc0, !PT ;  /* 0x000f000f2f2f7812 */ /* 0x000fe400078ec0ff */
[--C-:B------:R-:W-:Y:S02]  /*8f40*/  SHF.R.U32.HI R16, RZ, 0xa, R23.reuse ;  /* 0x0000000aff107819 */ /* 0x100fe40000011617 */
[----:B------:R-:W-:Y:S02]  /*8f50*/  LOP3.LUT R37, R23, 0x3f003f, RZ, 0xc0, !PT ;  /* 0x003f003f17257812 */ /* 0x000fe400078ec0ff */
[----:B------:R-:W-:Y:S02]  /*8f60*/  SHF.R.U32.HI R30, RZ, 0x6, R23 ;  /* 0x00000006ff1e7819 */ /* 0x000fe40000011617 */
[----:B---3--:R-:W-:Y:S02]  /*8f70*/  SHF.R.U32.HI R49, RZ, 0xc, R25 ;  /* 0x0000000cff317819 */ /* 0x008fe40000011619 */
[----:B------:R-:W-:-:S02]  /*8f80*/  LOP3.LUT R23, R22, 0x300030, R17, 0xf8, !PT ;  /* 0x0030003016177812 */ /* 0x000fc400078ef811 */
[----:B------:R-:W-:Y:S02]  /*8f90*/  LOP3.LUT R22, R44, 0x300030, R19, 0xf8, !PT ;  /* 0x003000302c167812 */ /* 0x000fe400078ef813 */
[----:B------:R-:W-:Y:S02]  /*8fa0*/  LOP3.LUT R19, R46, 0x300030, R21, 0xf8, !PT ;  /* 0x003000302e137812 */ /* 0x000fe400078ef815 */
[----:B------:R-:W-:Y:S02]  /*8fb0*/  LOP3.LUT R17, R47, 0x300030, R48, 0xf8, !PT ;  /* 0x003000302f117812 */ /* 0x000fe400078ef830 */
[--C-:B------:R-:W-:Y:S02]  /*8fc0*/  SHF.R.U32.HI R21, RZ, 0xc, R24.reuse ;  /* 0x0000000cff157819 */ /* 0x100fe40000011618 */
[----:B------:R-:W-:Y:S02]  /*8fd0*/  LOP3.LUT R47, R24, 0x3f003f, RZ, 0xc0, !PT ;  /* 0x003f003f182f7812 */ /* 0x000fe400078ec0ff */
        /* <DEDUP_REMOVED lines=19> */
[----:B------:R-:W-:Y:S02]  /*9110*/  LOP3.LUT R26, R38, 0x3f003f, RZ, 0xc0, !PT ;  /* 0x003f003f261a7812 */ /* 0x000fe400078ec0ff */
[----:B------:R-:W-:Y:S02]  /*9120*/  LOP3.LUT R16, R51, 0x300030, R16, 0xf8, !PT ;  /* 0x0030003033107812 */ /* 0x000fe400078ef810 */
        /* <DEDUP_REMOVED lines=117> */
.L_x_2767:
        /* <DEDUP_REMOVED lines=48> */
.L_x_2768:
        /* <DEDUP_REMOVED lines=45> */
.L_x_2766:
        /* <DEDUP_REMOVED lines=8> */
.L_x_2762:
        /* <DEDUP_REMOVED lines=8> */
[----:B------:R-:W-:Y:S01]  /*9f50*/  IMAD R15, R56, UR4, R7 ;  /* 0x00000004380f7c24 */ /* 0x000fe2000f8e0207 */
[----:B------:R-:W-:-:S03]  /*9f60*/  MOV R7, R0 ;  /* 0x0000000000077202 */ /* 0x000fc60000000f00 */
        /* <DEDUP_REMOVED lines=8> */
.L_x_2773:
[----:B------:R-:W0:Y:S02]  /*9ff0*/  LDS R10, [R7] ;  /* 0x00000000070a7984 */ /* 0x000e240000000800 */
[----:B0-----:R-:W-:-:S06]  /*a000*/  HADD2 R11, R10, R0 ;  /* 0x000000000a0b7230 */ /* 0x001fcc0000000000 */
[----:B------:R-:W0:Y:S02]  /*a010*/  ATOMS.CAST.SPIN R11, [R7], R10, R11 ;  /* 0x0000000a070b738d */ /* 0x000e24000180000b */
[----:B0-----:R-:W-:-:S13]  /*a020*/  ISETP.EQ.U32.AND P0, PT, R11, 0x1, PT ;  /* 0x000000010b00780c */ /* 0x001fda0003f02070 */
[----:B------:R-:W-:Y:S05]  /*a030*/  @!P0 BRA `(.L_x_2773) ;  /* 0xfffffffc00ec8947 */ /* 0x000fea000383ffff */
[----:B------:R-:W-:Y:S05]  /*a040*/  BRA `(.L_x_2771) ;  /* 0x00000000000c7947 */ /* 0x000fea0003800000 */
.L_x_2772:
[----:B------:R-:W2:Y:S02]  /*a050*/  LD.E R0, desc[UR6][R12.64] ;  /* 0x000000060c007980 */ /* 0x000ea4000c101900 */
[----:B--2---:R-:W-:-:S05]  /*a060*/  IADD3 R7, R7, R0, RZ ;  /* 0x0000000007077210 */ /* 0x004fca0007ffe0ff */
[----:B------:R0:W-:Y:S02]  /*a070*/  ST.E desc[UR6][R12.64], R7 ;  /* 0x000000070c007985 */ /* 0x0001e4000c101906 */
.L_x_2771:
[----:B------:R-:W-:Y:S05]  /*a080*/  BSYNC B0 ;  /* 0x0000000000007941 */ /* 0x000fea0003800000 */
.L_x_2770:
[----:B------:R1:W-:Y:S01]  /*a090*/  ATOM.E.ADD.F16x2.RN.STRONG.GPU P0, RZ, desc[UR6][R12.64+0x4], R2 ;  /* 0x000004020cff79a2 */ /* 0x0003e2000810e1c6 */
[----:B------:R-:W-:Y:S04]  /*a0a0*/  BSSY B0, `(.L_x_2774) ;  /* 0x000000f000007945 */ /* 0x000fe80003800000 */
[----:B-1----:R-:W-:Y:S05]  /*a0b0*/  @P0 BRA `(.L_x_2775) ;  /* 0x0000000000340947 */ /* 0x002fea0003800000 */
[----:B------:R-:W1:Y:S02]  /*a0c0*/  QSPC.E.S P0, RZ, [R12+0x4] ;  /* 0x000004000cff73aa */ /* 0x000e640000000500 */
[----:B-1----:R-:W-:Y:S05]  /*a0d0*/  @!P0 BRA `(.L_x_2776) ;  /* 0x0000000000208947 */ /* 0x002fea0003800000 */
[----:B------:R-:W-:-:S04]  /*a0e0*/  MOV R10, R12 ;  /* 0x0000000c000a7202 */ /* 0x000fc80000000f00 */
[----:B------:R-:W-:-:S07]  /*a0f0*/  MOV R0, R10 ;  /* 0x0000000a00007202 */ /* 0x000fce0000000f00 */
.L_x_2777:
[----:B------:R-:W1:Y:S02]  /*a100*/  LDS R10, [R0+0x4] ;  /* 0x00000400000a7984 */ /* 0x000e640000000800 */
[----:B-1----:R-:W-:-:S10]  /*a110*/  HFMA2.MMA R11, R10, 1, 1, R2 ;  /* 0x3c003c000a0b7835 */ /* 0x002fd40000000002 */
[----:B------:R-:W1:Y:S02]  /*a120*/  ATOMS.CAST.SPIN R11, [R0+0x4], R10, R11 ;  /* 0x0000040a000b738d */ /* 0x000e64000180000b */
[----:B-1----:R-:W-:-:S13]  /*a130*/  ISETP.EQ.U32.AND P0, PT, R11, 0x1, PT ;  /* 0x000000010b00780c */ /* 0x002fda0003f02070 */
[----:B------:R-:W-:Y:S05]  /*a140*/  @!P0 BRA `(.L_x_2777) ;  /* 0xfffffffc00ec8947 */ /* 0x000fea000383ffff */
[----:B------:R-:W-:Y:S05]  /*a150*/  BRA `(.L_x_2775) ;  /* 0x00000000000c7947 */ /* 0x000fea0003800000 */
.L_x_2776:
[----:B------:R-:W0:Y:S02]  /*a160*/  LD.E R0, desc[UR6][R12.64+0x4] ;  /* 0x000004060c007980 */ /* 0x000e24000c101900 */
[----:B0-----:R-:W-:-:S05]  /*a170*/  IADD3 R7, R2, R0, RZ ;  /* 0x0000000002077210 */ /* 0x001fca0007ffe0ff */
[----:B------:R1:W-:Y:S02]  /*a180*/  ST.E desc[UR6][R12.64+0x4], R7 ;  /* 0x000004070c007985 */ /* 0x0003e4000c101906 */
.L_x_2775:
[----:B------:R-:W-:Y:S05]  /*a190*/  BSYNC B0 ;  /* 0x0000000000007941 */ /* 0x000fea0003800000 */
.L_x_2774:
        /* <DEDUP_REMOVED lines=12> */
.L_x_2781:
[----:B------:R-:W0:Y:S02]  /*a260*/  LDS R2, [R10] ;  /* 0x000000000a027984 */ /* 0x000e240000000800 */
[----:B0-----:R-:W-:-:S06]  /*a270*/  HADD2 R3, R2, R7 ;  /* 0x0000000702037230 */ /* 0x001fcc0000000000 */
[----:B------:R-:W0:Y:S02]  /*a280*/  ATOMS.CAST.SPIN R3, [R10], R2, R3 ;  /* 0x000000020a03738d */ /* 0x000e240001800003 */
[----:B0-----:R-:W-:-:S13]  /*a290*/  ISETP.EQ.U32.AND P0, PT, R3, 0x1, PT ;  /* 0x000000010300780c */ /* 0x001fda0003f02070 */
[----:B------:R-:W-:Y:S05]  /*a2a0*/  @!P0 BRA `(.L_x_2781) ;  /* 0xfffffffc00ec8947 */ /* 0x000fea000383ffff */
[----:B------:R-:W-:Y:S05]  /*a2b0*/  BRA `(.L_x_2779) ;  /* 0x00000000000c7947 */ /* 0x000fea0003800000 */
.L_x_2780:
[----:B------:R-:W2:Y:S02]  /*a2c0*/  LD.E R0, desc[UR6][R12.64] ;  /* 0x000000060c007980 */ /* 0x000ea4000c101900 */
[----:B--2---:R-:W-:-:S05]  /*a2d0*/  IADD3 R3, R3, R0, RZ ;  /* 0x0000000003037210 */ /* 0x004fca0007ffe0ff */
[----:B------:R0:W-:Y:S02]  /*a2e0*/  ST.E desc[UR6][R12.64], R3 ;  /* 0x000000030c007985 */ /* 0x0001e4000c101906 */
.L_x_2779:
[----:B------:R-:W-:Y:S05]  /*a2f0*/  BSYNC B0 ;  /* 0x0000000000007941 */ /* 0x000fea0003800000 */
.L_x_2778:
[----:B------:R1:W-:Y:S01]  /*a300*/  ATOM.E.ADD.F16x2.RN.STRONG.GPU P0, RZ, desc[UR6][R12.64+0x4], R4 ;  /* 0x000004040cff79a2 */ /* 0x0003e2000810e1c6 */
[----:B------:R-:W-:Y:S04]  /*a310*/  BSSY B0, `(.L_x_2782) ;  /* 0x000000f000007945 */ /* 0x000fe80003800000 */
[----:B-1----:R-:W-:Y:S05]  /*a320*/  @P0 BRA `(.L_x_2783) ;  /* 0x0000000000340947 */ /* 0x002fea0003800000 */
[----:B------:R-:W1:Y:S02]  /*a330*/  QSPC.E.S P0, RZ, [R12+0x4] ;  /* 0x000004000cff73aa */ /* 0x000e640000000500 */
[----:B-1----:R-:W-:Y:S05]  /*a340*/  @!P0 BRA `(.L_x_2784) ;  /* 0x0000000000208947 */ /* 0x002fea0003800000 */
[----:B------:R-:W-:-:S04]  /*a350*/  MOV R2, R12 ;  /* 0x0000000c00027202 */ /* 0x000fc80000000f00 */
[----:B------:R-:W-:-:S07]  /*a360*/  MOV R0, R2 ;  /* 0x0000000200007202 */ /* 0x000fce0000000f00 */
.L_x_2785:
[----:B------:R-:W0:Y:S02]  /*a370*/  LDS R2, [R0+0x4] ;  /* 0x0000040000027984 */ /* 0x000e240000000800 */
[----:B0-----:R-:W-:-:S10]  /*a380*/  HFMA2.MMA R3, R2, 1, 1, R4 ;  /* 0x3c003c0002037835 */ /* 0x001fd40000000004 */
[----:B------:R-:W0:Y:S02]  /*a390*/  ATOMS.CAST.SPIN R3, [R0+0x4], R2, R3 ;  /* 0x000004020003738d */ /* 0x000e240001800003 */
[----:B0-----:R-:W-:-:S13]  /*a3a0*/  ISETP.EQ.U32.AND P0, PT, R3, 0x1, PT ;  /* 0x000000010300780c */ /* 0x001fda0003f02070 */
[----:B------:R-:W-:Y:S05]  /*a3b0*/  @!P0 BRA `(.L_x_2785) ;  /* 0xfffffffc00ec8947 */ /* 0x000fea000383ffff */
[----:B------:R-:W-:Y:S05]  /*a3c0*/  BRA `(.L_x_2783) ;  /* 0x00000000000c7947 */ /* 0x000fea0003800000 */
.L_x_2784:
[----:B------:R-:W0:Y:S02]  /*a3d0*/  LD.E R0, desc[UR6][R12.64+0x4] ;  /* 0x000004060c007980 */ /* 0x000e24000c101900 */
[----:B0-----:R-:W-:-:S05]  /*a3e0*/  IADD3 R3, R4, R0, RZ ;  /* 0x0000000004037210 */ /* 0x001fca0007ffe0ff */
[----:B------:R1:W-:Y:S02]  /*a3f0*/  ST.E desc[UR6][R12.64+0x4], R3 ;  /* 0x000004030c007985 */ /* 0x0003e4000c101906 */
.L_x_2783:
[----:B------:R-:W-:Y:S05]  /*a400*/  BSYNC B0 ;  /* 0x0000000000007941 */ /* 0x000fea0003800000 */
.L_x_2782:
        /* <DEDUP_REMOVED lines=11> */
.L_x_2789:
[----:B------:R-:W0:Y:S02]  /*a4c0*/  LDS R2, [R0] ;  /* 0x0000000000027984 */ /* 0x000e240000000800 */
[----:B0-----:R-:W-:-:S06]  /*a4d0*/  HADD2 R3, R2, R5 ;  /* 0x0000000502037230 */ /* 0x001fcc0000000000 */
[----:B------:R-:W0:Y:S02]  /*a4e0*/  ATOMS.CAST.SPIN R3, [R0], R2, R3 ;  /* 0x000000020003738d */ /* 0x000e240001800003 */
[----:B0-----:R-:W-:-:S13]  /*a4f0*/  ISETP.EQ.U32.AND P0, PT, R3, 0x1, PT ;  /* 0x000000010300780c */ /* 0x001fda0003f02070 */
[----:B------:R-:W-:Y:S05]  /*a500*/  @!P0 BRA `(.L_x_2789) ;  /* 0xfffffffc00ec8947 */ /* 0x000fea000383ffff */
[----:B------:R-:W-:Y:S05]  /*a510*/  BRA `(.L_x_2787) ;  /* 0x00000000000c7947 */ /* 0x000fea0003800000 */
.L_x_2788:
[----:B------:R-:W2:Y:S02]  /*a520*/  LD.E R0, desc[UR6][R8.64] ;  /* 0x0000000608007980 */ /* 0x000ea4000c101900 */
[----:B--2---:R-:W-:-:S05]  /*a530*/  IADD3 R3, R5, R0, RZ ;  /* 0x0000000005037210 */ /* 0x004fca0007ffe0ff */
[----:B------:R0:W-:Y:S02]  /*a540*/  ST.E desc[UR6][R8.64], R3 ;  /* 0x0000000308007985 */ /* 0x0001e4000c101906 */
.L_x_2787:
[----:B------:R-:W-:Y:S05]  /*a550*/  BSYNC B0 ;  /* 0x0000000000007941 */ /* 0x000fea0003800000 */
.L_x_2786:
[----:B------:R1:W-:Y:S02]  /*a560*/  ATOM.E.ADD.F16x2.RN.STRONG.GPU P0, RZ, desc[UR6][R8.64+0x4], R6 ;  /* 0x0000040608ff79a2 */ /* 0x0003e4000810e1c6 */
[----:B-1----:R-:W-:Y:S05]  /*a570*/  @P0 EXIT ;  /* 0x000000000000094d */ /* 0x002fea0003800000 */
[----:B------:R-:W1:Y:S02]  /*a580*/  QSPC.E.S P0, RZ, [R8+0x4] ;  /* 0x0000040008ff73aa */ /* 0x000e640000000500 */
[----:B-1----:R-:W-:Y:S05]  /*a590*/  @!P0 BRA `(.L_x_2790) ;  /* 0x0000000000208947 */ /* 0x002fea0003800000 */
[----:B------:R-:W-:-:S04]  /*a5a0*/  MOV R2, R8 ;  /* 0x0000000800027202 */ /* 0x000fc80000000f00 */
[----:B------:R-:W-:-:S07]  /*a5b0*/  MOV R0, R2 ;  /* 0x0000000200007202 */ /* 0x000fce0000000f00 */
.L_x_2791:
[----:B------:R-:W0:Y:S02]  /*a5c0*/  LDS R2, [R0+0x4] ;  /* 0x0000040000027984 */ /* 0x000e240000000800 */
[----:B0-----:R-:W-:-:S10]  /*a5d0*/  HFMA2.MMA R3, R2, 1, 1, R6 ;  /* 0x3c003c0002037835 */ /* 0x001fd40000000006 */
[----:B------:R-:W0:Y:S02]  /*a5e0*/  ATOMS.CAST.SPIN R3, [R0+0x4], R2, R3 ;  /* 0x000004020003738d */ /* 0x000e240001800003 */
[----:B0-----:R-:W-:-:S13]  /*a5f0*/  ISETP.EQ.U32.AND P0, PT, R3, 0x1, PT ;  /* 0x000000010300780c */ /* 0x001fda0003f02070 */
[----:B------:R-:W-:Y:S05]  /*a600*/  @!P0 BRA `(.L_x_2791) ;  /* 0xfffffffc00ec8947 */ /* 0x000fea000383ffff */
[----:B------:R-:W-:Y:S05]  /*a610*/  EXIT ;  /* 0x000000000000794d */ /* 0x000fea0003800000 */
.L_x_2790:
[----:B------:R-:W0:Y:S02]  /*a620*/  LD.E R0, desc[UR6][R8.64+0x4] ;  /* 0x0000040608007980 */ /* 0x000e24000c101900 */
[----:B0-----:R-:W-:-:S05]  /*a630*/  IADD3 R3, R6, R0, RZ ;  /* 0x0000000006037210 */ /* 0x001fca0007ffe0ff */
[----:B------:R-:W-:Y:S01]  /*a640*/  ST.E desc[UR6][R8.64+0x4], R3 ;  /* 0x0000040308007985 */ /* 0x000fe2000c101906 */
[----:B------:R-:W-:Y:S05]  /*a650*/  EXIT ;  /* 0x000000000000794d */ /* 0x000fea0003800000 */
.L_x_2792:
        /* <DEDUP_REMOVED lines=10> */
.L_x_5218:


//--------------------- .text._Z23gemm_half_q_half_kernelILi3ELi40ELb1ELb0ELi32EEvPK6__halfPKjS4_S2_PS0_iiiiPKtS7_iiiiiibS2_i --------------------------
	.section	.text._Z23gemm_half_q_half_kernelILi3ELi40ELb1ELb0ELi32EEvPK6__halfPKjS4_S2_PS0_iiiiPKtS7_iiiiiibS2_i,"ax",@progbits
	.align	128
        .global         _Z23gemm_half_q_half_kernelILi3ELi40ELb1ELb0ELi32EEvPK6__halfPKjS4_S2_PS0_iiiiPKtS7_iiiiiibS2_i
        .type           _Z23gemm_half_q_half_kernelILi3ELi40ELb1ELb0ELi32EEvPK6__halfPKjS4_S2_PS0_iiiiPKtS7_iiiiiibS2_i,@function
        .size           _Z23gemm_half_q_half_kernelILi3ELi40ELb1ELb0ELi32EEvPK6__halfPKjS4_S2_PS0_iiiiPKtS7_iiiiiibS2_i,(.L_x_5219 - _Z23gemm_half_q_half_kernelILi3ELi40ELb1ELb0ELi32EEvPK6__halfPKjS4_S2_PS0_iiiiPKtS7_iiiiiibS2_i)
        .other          _Z23gemm_half_q_half_kernelILi3ELi40ELb1ELb0ELi32EEvPK6__halfPKjS4_S2_PS0_iiiiPKtS7_iiiiiibS2_i,@"STO_CUDA_ENTRY STV_DEFAULT"
_Z23gemm_half_q_half_kernelILi3ELi40ELb1ELb0ELi32EEvPK6__halfPKjS4_S2_PS0_iiiiPKtS7_iiiiiibS2_i:
.text._Z23gemm_half_q_half_kernelILi3ELi40ELb1ELb0ELi32EEvPK6__halfPKjS4_S2_PS0_iiiiPKtS7_iiiiiibS2_i:
[----:B------:R-:W-:Y:S01]  /*0000*/  LDC R1, c[0x0][0x28] ;  /* 0x00000a00ff017b82 */ /* 0x000fe20000000800 */
[----:B------:R-:W0:Y:S07]  /*0010*/  S2R R4, SR_CTAID.Y ;  /* 0x0000000000047919 */ /* 0x000e2e0000002600 */
[----:B------:R-:W0:Y:S01]  /*0020*/  LDC R5, c[0x0][0x238] ;  /* 0x00008e00ff057b82 */ /* 0x000e220000000800 */
[----:B------:R-:W-:Y:S01]  /*0030*/  ULDC.64 UR6, c[0x0][0x208] ;  /* 0x0000820000067ab9 */ /* 0x000fe20000000a00 */
[----:B------:R-:W-:Y:S01]  /*0040*/  PRMT R56, RZ, 0x7610, R56 ;  /* 0x00007610ff387816 */ /* 0x000fe20000000038 */
[----:B------:R-:W1:Y:S01]  /*0050*/  S2R R7, SR_CTAID.X ;  /* 0x0000000000077919 */ /* 0x000e620000002500 */
[----:B------:R-:W-:-:S02]  /*0060*/  PRMT R55, RZ, 0x7610, R55 ;  /* 0x00007610ff377816 */ /* 0x000fc40000000037 */
[----:B------:R-:W-:Y:S01]  /*0070*/  PRMT R54, RZ, 0x7610, R54 ;  /* 0x00007610ff367816 */ /* 0x000fe20000000036 */
[----:B------:R-:W2:Y:S01]  /*0080*/  S2R R6, SR_TID.X ;  /* 0x0000000000067919 */ /* 0x000ea20000002100 */
[----:B------:R-:W3:Y:S01]  /*0090*/  LDC R8, c[0x0][0x240] ;  /* 0x00009000ff087b82 */ /* 0x000ee20000000800 */
[----:B------:R-:W4:Y:S01]  /*00a0*/  S2R R3, SR_CTAID.Z ;  /* 0x0000000000037919 */ /* 0x000f220000002700 */
[--C-:B0-----:R-:W-:Y:S01]  /*00b0*/  IMAD R0, R4, -0x3, R5.reuse ;  /* 0xfffffffd04007824 */ /* 0x101fe200078e0205 */
[----:B------:R-:W-:-:S04]  /*00c0*/  PRMT R5, RZ, 0x7610, R5 ;  /* 0x00007610ff057816 */ /* 0x000fc80000000005 */
        /* <DEDUP_REMOVED lines=23> */
.L_x_2793:
[----:B------:R-:W-:Y:S02]  /*0240*/  PRMT R2, R5, 0x9910, RZ ;  /* 0x0000991005027816 */ /* 0x000fe400000000ff */
[----:B------:R-:W-:Y:S02]  /*0250*/  SHF.L.U32 R57, R3, 0x5, RZ ;  /* 0x0000000503397819 */ /* 0x000fe400000006ff */
[----:B------:R-:W-:Y:S02]  /*0260*/  ISETP.NE.AND P0, PT, R2, RZ, PT ;  /* 0x000000ff0200720c */ /* 0x000fe40003f05270 */
[----:B------:R-:W-:-:S11]  /*0270*/  VIADDMNMX R58, R57, 0x20, R8, PT ;  /* 0x00000020393a7846 */ /* 0x000fd60003800108 */
[----:B------:R-:W-:Y:S05]  /*0280*/  @!P0 EXIT ;  /* 0x000000000000894d */ /* 0x000fea0003800000 */
[----:B------:R-:W-:Y:S01]  /*0290*/  IADD3 R9, R57, R6, RZ ;  /* 0x0000000639097210 */ /* 0x000fe20007ffe0ff */
[----:B------:R-:W-:Y:S01]  /*02a0*/  BSSY B0, `(.L_x_2794) ;  /* 0x00000b6000007945 */ /* 0x000fe20003800000 */
[----:B------:R-:W-:Y:S02]  /*02b0*/  SHF.L.U32 R5, R7, 0x7, RZ ;  /* 0x0000000707057819 */ /* 0x000fe400000006ff */
        /* <DEDUP_REMOVED lines=21> */
.L_x_2798:
        /* <DEDUP_REMOVED lines=37> */
.L_x_2797:
        /* <DEDUP_REMOVED lines=24> */
.L_x_2799:
        /* <DEDUP_REMOVED lines=14> */
.L_x_2796:
        /* <DEDUP_REMOVED lines=10> */
.L_x_2801:
        /* <DEDUP_REMOVED lines=37> */
.L_x_2800:
        /* <DEDUP_REMOVED lines=24> */
.L_x_2802:
        /* <DEDUP_REMOVED lines=13> */
.L_x_2795:
[----:B------:R-:W-:Y:S05]  /*0e00*/  BSYNC B0 ;  /* 0x0000000000007941 */ /* 0x000fea0003800000 */
.L_x_2794:
[----:B------:R-:W3:Y:S02]  /*0e10*/  LDC R13, c[0x0][0x23c] ;  /* 0x00008f00ff0d7b82 */ /* 0x000ee40000000800 */
[----:B---3--:R-:W-:-:S13]  /*0e20*/  ISETP.GE.AND P0, PT, R2, R13, PT ;  /* 0x0000000d0200720c */ /* 0x008fda0003f06270 */
[----:B------:R-:W-:Y:S05]  /*0e30*/  @P0 EXIT ;  /* 0x000000000000094d */ /* 0x000fea0003800000 */
[----:B-12---:R-:W1:Y:S02]  /*0e40*/  LDC.U8 R7, c[0x0][0x270] ;  /* 0x00009c00ff077b82 */ /* 0x006e640000000000 */
[----:B-1----:R-:W-:-:S04]  /*0e50*/  PRMT R7, R7, 0x8880, RZ ;  /* 0x0000888007077816 */ /* 0x002fc800000000ff */
[----:B------:R-:W-:-:S04]  /*0e60*/  ISETP.NE.AND P0, PT, R7, RZ, PT ;  /* 0x000000ff0700720c */ /* 0x000fc80003f05270 */
[----:B------:R-:W-:-:S04]  /*0e70*/  ISETP.NE.OR P0, PT, R3, RZ, !P0 ;  /* 0x000000ff0300720c */ /* 0x000fc80004705670 */
[----:B------:R-:W-:-:S13]  /*0e80*/  ISETP.LT.OR P0, PT, R0, 0x1, P0 ;  /* 0x000000010000780c */ /* 0x000fda0000701670 */
[----:B------:R-:W-:Y:S05]  /*0e90*/  @P0 BRA `(.L_x_2803) ;  /* 0x0000000000800947 */ /* 0x000fea0003800000 */
[----:B0-----:R-:W0:Y:S01]  /*0ea0*/  LDC.64 R8, c[0x0][0x230] ;  /* 0x00008c00ff087b82 */ /* 0x001e220000000a00 */
[----:B------:R-:W-:Y:S01]  /*0eb0*/  ISETP.GT.AND P2, PT, R59, 0x3, PT ;  /* 0x000000033b00780c */ /* 0x000fe20003f44270 */
[----:B------:R-:W-:Y:S01]  /*0ec0*/  IMAD R4, R4, R13, RZ ;  /* 0x0000000d04047224 */ /* 0x000fe200078e02ff */
[----:B------:R-:W-:Y:S01]  /*0ed0*/  HFMA2.MMA R12, -RZ, RZ, 0, 0 ;  /* 0x00000000ff0c7435 */ /* 0x000fe200000001ff */
[----:B------:R-:W-:Y:S02]  /*0ee0*/  PLOP3.LUT P0, PT, PT, PT, PT, 0x80, 0x0 ;  /* 0x000000000000781c */ /* 0x000fe40003f0f070 */
[----:B------:R-:W-:-:S05]  /*0ef0*/  IMAD R5, R4, 0x3, R5 ;  /* 0x0000000304057824 */ /* 0x000fca00078e0205 */
[----:B------:R-:W-:-:S05]  /*0f00*/  LEA R5, R6, R5, 0x2 ;  /* 0x0000000506057211 */ /* 0x000fca00078e10ff */
[----:B0-----:R-:W-:Y:S01]  /*0f10*/  IMAD.WIDE R4, R5, 0x2, R8 ;  /* 0x0000000205047825 */ /* 0x001fe200078e0208 */
[----:B------:R-:W-:Y:S06]  /*0f20*/  @!P2 BRA `(.L_x_2804) ;  /* 0x000000000034a947 */ /* 0x000fec0003800000 */
[----:B------:R-:W-:Y:S02]  /*0f30*/  PLOP3.LUT P0, PT, PT, PT, PT, 0x8, 0x0 ;  /* 0x000000000000781c */ /* 0x000fe40003f0e170 */
[----:B------:R-:W-:-:S11]  /*0f40*/  IADD3 R15, R59, -0x3, RZ ;  /* 0xfffffffd3b0f7810 */ /* 0x000fd60007ffe0ff */
.L_x_2805:
        /* <DEDUP_REMOVED lines=11> */
.L_x_2804:
        /* <DEDUP_REMOVED lines=10> */
.L_x_2803:
[----:B------:R-:W2:Y:S08]  /*10a0*/  LDC R8, c[0x0][0x25c] ;  /* 0x00009700ff087b82 */ /* 0x000eb00000000800 */
[----:B------:R-:W-:Y:S01]  /*10b0*/  BAR.SYNC.DEFER_BLOCKING 0x0 ;  /* 0x0000000000007b1d */ /* 0x000fe20000010000 */
[----:B------:R-:W-:-:S07]  /*10c0*/  ISETP.GE.AND P0, PT, R57, R58, PT ;  /* 0x0000003a3900720c */ /* 0x000fce0003f06270 */
[----:B0-----:R-:W0:Y:S06]  /*10d0*/  LDC R16, c[0x0][0x264] ;  /* 0x00009900ff107b82 */ /* 0x001e2c0000000800 */
[----:B------:R-:W-:Y:S05]  /*10e0*/  @P0 BRA `(.L_x_2806) ;  /* 0x0000000000d40947 */ /* 0x000fea0003800000 */
[----:B-1----:R-:W1:Y:S01]  /*10f0*/  LDC.64 R4, c[0x0][0x248] ;  /* 0x00009200ff047b82 */ /* 0x002e620000000a00 */
[----:B------:R-:W-:-:S07]  /*1100*/  SHF.L.U32 R11, R3, 0x6, RZ ;  /* 0x00000006030b7819 */ /* 0x000fce00000006ff */
[----:B------:R-:W3:Y:S08]  /*1110*/  LDC.64 R6, c[0x0][0x220] ;  /* 0x00008800ff067b82 */ /* 0x000ef00000000a00 */
        /* <DEDUP_REMOVED lines=9> */
[----:B-1-34-:R-:W-:-:S07]  /*11b0*/  SHF.R.S32.HI R22, RZ, 0x3, R12 ;  /* 0x00000003ff167819 */ /* 0x01afce000001140c */
.L_x_2807:
[----:B-----5:R-:W-:-:S05]  /*11c0*/  IADD3 R18, R3, UR4, RZ ;  /* 0x0000000403127c10 */ /* 0x020fca000fffe0ff */
[----:B------:R-:W-:-:S05]  /*11d0*/  IMAD R9, R18, R13, RZ ;  /* 0x0000000d12097224 */ /* 0x000fca00078e02ff */
[----:B------:R-:W-:-:S04]  /*11e0*/  SHF.R.S32.HI R10, RZ, 0x1f, R9 ;  /* 0x0000001fff0a7819 */ /* 0x000fc80000011409 */
[----:B------:R-:W-:-:S04]  /*11f0*/  LEA.HI R9, R10, R9, RZ, 0x3 ;  /* 0x000000090a097211 */ /* 0x000fc800078f18ff */
[----:B------:R-:W-:-:S05]  /*1200*/  LEA.HI.SX32 R9, R9, R22, 0x1d ;  /* 0x0000001609097211 */ /* 0x000fca00078feaff */
[----:B------:R-:W-:-:S06]  /*1210*/  IMAD.WIDE R10, R9, 0x4, R6 ;  /* 0x00000004090a7825 */ /* 0x000fcc00078e0206 */
[----:B------:R-:W3:Y:S01]  /*1220*/  LDG.E.CONSTANT R10, desc[UR6][R10.64] ;  /* 0x000000060a0a7981 */ /* 0x000ee2000c1e9900 */
[----:B------:R-:W-:-:S05]  /*1230*/  LEA R21, R23, 0x1, 0x1 ;  /* 0x0000000117157811 */ /* 0x000fca00078e08ff */
[----:B------:R-:W-:-:S05]  /*1240*/  IMAD.WIDE R20, R21, 0x2, R4 ;  /* 0x0000000215147825 */ /* 0x000fca00078e0204 */
[----:B------:R-:W4:Y:S01]  /*1250*/  LDG.E.U16.CONSTANT R26, desc[UR6][R20.64] ;  /* 0x00000006141a7981 */ /* 0x000f22000c1e9500 */
[----:B------:R-:W-:-:S06]  /*1260*/  IMAD.WIDE R18, R18, 0x2, R14 ;  /* 0x0000000212127825 */ /* 0x000fcc00078e020e */
[----:B------:R1:W2:Y:S01]  /*1270*/  LDG.E.U16.CONSTANT R18, desc[UR6][R18.64] ;  /* 0x0000000612127981 */ /* 0x0002a2000c1e9500 */
[----:B------:R-:W-:Y:S01]  /*1280*/  UIADD3 UR4, UR4, 0x1, URZ ;  /* 0x0000000104047890 */ /* 0x000fe2000fffe03f */
        /* <DEDUP_REMOVED lines=16> */
[----:B------:R-:W2:Y:S01]  /*1390*/  I2F.F16 R11, R12 ;  /* 0x0000000c000b7306 */ /* 0x000ea20000200c00 */
[----:B------:R-:W-:Y:S01]  /*13a0*/  IMAD R25, R9, R9, RZ ;  /* 0x0000000909197224 */ /* 0x000fe200078e02ff */
[----:B------:R-:W-:-:S06]  /*13b0*/  ISETP.GE.AND P2, PT, R23, R58, PT ;  /* 0x0000003a1700720c */ /* 0x000fcc0003f46270 */
[----:B-1----:R-:W1:Y:S01]  /*13c0*/  I2F.F16 R19, R24 ;  /* 0x0000001800137306 */ /* 0x002e620000200c00 */
[----:B--2---:R-:W-:-:S07]  /*13d0*/  HMUL2 R12, R11.H0_H0, R18.H0_H0 ;  /* 0x200000120b0c7232 */ /* 0x004fce0000000800 */
[----:B------:R-:W2:Y:S01]  /*13e0*/  I2F.F16 R21, R20 ;  /* 0x0000001400157306 */ /* 0x000ea20000200c00 */
[----:B-1----:R-:W-:-:S07]  /*13f0*/  HMUL2 R11, R19.H0_H0, R18.H0_H0 ;  /* 0x20000012130b7232 */ /* 0x002fce0000000800 */
[----:B------:R-:W1:Y:S01]  /*1400*/  I2F.F16 R9, R25 ;  /* 0x0000001900097306 */ /* 0x000e620000200c00 */
[-C--:B--2---:R-:W-:Y:S02]  /*1410*/  HMUL2 R10, R21.H0_H0, R18.reuse.H0_H0 ;  /* 0x20000012150a7232 */ /* 0x084fe40000000800 */
[----:B-1----:R-:W-:Y:S01]  /*1420*/  HMUL2 R9, R9.H0_H0, R18.H0_H0 ;  /* 0x2000001209097232 */ /* 0x002fe20000000800 */
[----:B------:R-:W-:Y:S06]  /*1430*/  @!P2 BRA `(.L_x_2807) ;  /* 0xfffffffc0060a947 */ /* 0x000fec000383ffff */
.L_x_2806:
[----:B------:R-:W-:Y:S01]  /*1440*/  ULDC UR4, c[0x0][0x258] ;  /* 0x0000960000047ab9 */ /* 0x000fe20000000800 */
[----:B------:R-:W-:Y:S01]  /*1450*/  ULDC UR5, c[0x0][0x260] ;  /* 0x0000980000057ab9 */ /* 0x000fe20000000800 */
[C---:B------:R-:W-:Y:S01]  /*1460*/  ISETP.GT.AND P2, PT, R57.reuse, UR4, PT ;  /* 0x0000000439007c0c */ /* 0x040fe2000bf44270 */
[----:B------:R-:W-:Y:S01]  /*1470*/  ULDC UR8, c[0x0][0x268] ;  /* 0x00009a0000087ab9 */ /* 0x000fe20000000800 */
[C---:B------:R-:W-:Y:S01]  /*1480*/  VIMNMX R3, R57.reuse, UR4, PT ;  /* 0x0000000439037c48 */ /* 0x040fe2000bfe0100 */
[----:B------:R-:W-:Y:S01]  /*1490*/  HFMA2.MMA R14, -RZ, RZ, 0, 0 ;  /* 0x00000000ff0e7435 */ /* 0x000fe200000001ff */
[C---:B------:R-:W-:Y:S02]  /*14a0*/  ISETP.GT.AND P4, PT, R57.reuse, UR5, PT ;  /* 0x0000000539007c0c */ /* 0x040fe4000bf84270 */
[----:B-1----:R-:W-:Y:S02]  /*14b0*/  SHF.R.S32.HI R4, RZ, 0x1f, R3 ;  /* 0x0000001fff047819 */ /* 0x002fe40000011403 */
[----:B------:R-:W-:-:S02]  /*14c0*/  ISETP.GT.AND P6, PT, R57, UR8, PT ;  /* 0x0000000839007c0c */ /* 0x000fc4000bfc4270 */
[----:B------:R-:W-:Y:S01]  /*14d0*/  LEA.HI R4, R4, R3, RZ, 0x5 ;  /* 0x0000000304047211 */ /* 0x000fe200078f28ff */
[----:B------:R-:W-:Y:S01]  /*14e0*/  HFMA2.MMA R3, -RZ, RZ, 0, 0 ;  /* 0x00000000ff037435 */ /* 0x000fe200000001ff */
[C---:B--2---:R-:W-:Y:S02]  /*14f0*/  ISETP.GT.AND P3, PT, R57.reuse, R8, PT ;  /* 0x000000083900720c */ /* 0x044fe40003f64270 */
[----:B------:R-:W-:Y:S02]  /*1500*/  SHF.R.S32.HI R15, RZ, 0x5, R4 ;  /* 0x00000005ff0f7819 */ /* 0x000fe40000011404 */
[----:B0-----:R-:W-:Y:S02]  /*1510*/  ISETP.GT.AND P5, PT, R57, R16, PT ;  /* 0x000000103900720c */ /* 0x001fe40003fa4270 */
[----:B------:R-:W-:Y:S02]  /*1520*/  MOV R7, RZ ;  /* 0x000000ff00077202 */ /* 0x000fe40000000f00 */
[----:B------:R-:W-:Y:S01]  /*1530*/  MOV R4, RZ ;  /* 0x000000ff00047202 */ /* 0x000fe20000000f00 */
        /* <DEDUP_REMOVED lines=8> */
.L_x_2808:
        /* <DEDUP_REMOVED lines=8> */
.L_x_2809:
        /* <DEDUP_REMOVED lines=8> */
.L_x_2810:
        /* <DEDUP_REMOVED lines=8> */
.L_x_2811:
        /* <DEDUP_REMOVED lines=9> */
.L_x_2812:
        /* <DEDUP_REMOVED lines=13> */
[----:B------:R-:W-:-:S04]  /*18a0*/  IADD3 R2, P2, R2, R3, RZ ;  /* 0x0000000302027210 */ /* 0x000fc80007f5e0ff */
[----:B------:R-:W-:Y:S02]  /*18b0*/  LEA.HI.X.SX32 R3, R3, R4, 0x1, P2 ;  /* 0x0000000403037211 */ /* 0x000fe400010f0eff */
[C---:B------:R-:W-:Y:S01]  /*18c0*/  LEA R60, P2, R2.reuse, UR8, 0x2 ;  /* 0x00000008023c7c11 */ /* 0x040fe2000f8410ff */
[----:B0-----:R-:W-:Y:S01]  /*18d0*/  ULEA UR4, UR5, UR4, 0x18 ;  /* 0x0000000405047291 */ /* 0x001fe2000f8ec03f */
[----:B------:R-:W-:Y:S02]  /*18e0*/  PRMT R4, RZ, 0x5410, RZ ;  /* 0x00005410ff047816 */ /* 0x000fe400000000ff */
[----:B------:R-:W-:Y:S02]  /*18f0*/  LEA.HI.X R15, R2, UR9, R3, 0x2, P2 ;  /* 0x00000009020f7c11 */ /* 0x000fe400090f1403 */
[----:B------:R-:W-:Y:S01]  /*1900*/  PRMT R3, RZ, 0x5410, RZ ;  /* 0x00005410ff037816 */ /* 0x000fe200000000ff */
[----:B------:R-:W-:Y:S06]  /*1910*/  @P0 BRA `(.L_x_2813) ;  /* 0x0000002400080947 */ /* 0x000fec0003800000 */
[----:B------:R-:W0:Y:S01]  /*1920*/  LDC R2, c[0x0][0x23c] ;  /* 0x00008f00ff027b82 */ /* 0x000e220000000800 */
[----:B------:R-:W-:Y:S01]  /*1930*/  PRMT R14, R56, 0x9910, RZ ;  /* 0x00009910380e7816 */ /* 0x000fe200000000ff */
[----:B------:R-:W-:Y:S01]  /*1940*/  ULDC UR5, c[0x0][0x25c] ;  /* 0x0000970000057ab9 */ /* 0x000fe20000000800 */
[----:B------:R-:W-:Y:S02]  /*1950*/  PRMT R8, R8, 0x5410, RZ ;  /* 0x0000541008087816 */ /* 0x000fe400000000ff */
[----:B------:R-:W-:-:S04]  /*1960*/  ISETP.NE.AND P0, PT, R14, RZ, PT ;  /* 0x000000ff0e00720c */ /* 0x000fc80003f05270 */
[----:B------:R-:W-:Y:S02]  /*1970*/  ISETP.LT.OR P0, PT, R0, 0x3, !P0 ;  /* 0x000000030000780c */ /* 0x000fe40004701670 */
[----:B------:R-:W-:-:S11]  /*1980*/  SHF.R.S32.HI R0, RZ, 0x1f, R13 ;  /* 0x0000001fff007819 */ /* 0x000fd6000001140d */
.L_x_2820:
        /* <DEDUP_REMOVED lines=16> */
[----:B------:R-:W-:-:S02]  /*1a90*/  LOP3.LUT R35, R18, 0x3f003f, RZ, 0xc0, !PT ;  /* 0x003f003f12237812 */ /* 0x000fc400078ec0ff */
[----:B------:R-:W-:Y:S02]  /*1aa0*/  SHF.R.U32.HI R36, RZ, 0x6, R18 ;  /* 0x00000006ff247819 */ /* 0x000fe40000011612 */
[----:B------:R-:W-:Y:S02]  /*1ab0*/  ISETP.NE.AND P2, PT, R17, RZ, PT ;  /* 0x000000ff1100720c */ /* 0x000fe40003f45270 */
        /* <DEDUP_REMOVED lines=14> */
[----:B---3--:R-:W-:Y:S02]  /*1ba0*/  SHF.R.U32.HI R18, RZ, 0x8, R20 ;  /* 0x00000008ff127819 */ /* 0x008fe40000011614 */
[----:B------:R-:W-:-:S02]  /*1bb0*/  SHF.R.U32.HI R29, RZ, 0x8, R21 ;  /* 0x00000008ff1d7819 */ /* 0x000fc40000011615 */
[----:B------:R-:W-:Y:S02]  /*1bc0*/  SHF.R.U32.HI R39, RZ, 0x8, R22 ;  /* 0x00000008ff277819 */ /* 0x000fe40000011616 */
[----:B------:R-:W-:Y:S02]  /*1bd0*/  LOP3.LUT R18, R17, 0x300030, R18, 0xf8, !PT ;  /* 0x0030003011127812 */ /* 0x000fe400078ef812 */
[----:B------:R-:W-:Y:S02]  /*1be0*/  LOP3.LUT R17, R16, 0x300030, R29, 0xf8, !PT ;  /* 0x0030003010117812 */ /* 0x000fe400078ef81d */
[----:B------:R-:W-:Y:S02]  /*1bf0*/  LOP3.LUT R16, R38, 0x300030, R39, 0xf8, !PT ;  /* 0x0030003026107812 */ /* 0x000fe400078ef827 */
[----:B--2---:R-:W-:Y:S02]  /*1c00*/  SHF.R.U32.HI R43, RZ, 0xc, R24 ;  /* 0x0000000cff2b7819 */ /* 0x004fe40000011618 */
[----:B------:R-:W-:-:S02]  /*1c10*/  LOP3.LUT R41, R24, 0x3f003f, RZ, 0xc0, !PT ;  /* 0x003f003f18297812 */ /* 0x000fc400078ec0ff */
[----:B------:R-:W-:Y:S02]  /*1c20*/  SHF.R.U32.HI R42, RZ, 0x6, R24 ;  /* 0x00000006ff2a7819 */ /* 0x000fe40000011618 */
[--C-:B------:R-:W-:Y:S02]  /*1c30*/  SHF.R.U32.HI R24, RZ, 0xc, R25.reuse ;  /* 0x0000000cff187819 */ /* 0x100fe40000011619 */
[----:B------:R-:W-:Y:S02]  /*1c40*/  LOP3.LUT R38, R25, 0x3f003f, RZ, 0xc0, !PT ;  /* 0x003f003f19267812 */ /* 0x000fe400078ec0ff */
[----:B------:R-:W-:Y:S02]  /*1c50*/  SHF.R.U32.HI R39, RZ, 0x6, R25 ;  /* 0x00000006ff277819 */ /* 0x000fe40000011619 */
[----:B------:R-:W-:Y:S02]  /*1c60*/  SHF.R.U32.HI R25, RZ, 0xc, R26 ;  /* 0x0000000cff197819 */ /* 0x000fe4000001161a */
[----:B------:R-:W-:-:S02]  /*1c70*/  SHF.R.U32.HI R44, RZ, 0xc, R27 ;  /* 0x0000000cff2c7819 */ /* 0x000fc4000001161b */
[----:B------:R-:W-:Y:S02]  /*1c80*/  SHF.R.U32.HI R51, RZ, 0xa, R21 ;  /* 0x0000000aff337819 */ /* 0x000fe40000011615 */
        /* <DEDUP_REMOVED lines=9> */
[----:B------:R-:W-:Y:S02]  /*1d20*/  LOP3.LUT R52, R25, 0x300030, R52, 0xf8, !PT ;  /* 0x0030003019347812 */ /* 0x000fe400078ef834 */
[----:B------:R-:W-:-:S02]  /*1d30*/  LOP3.LUT R24, R14, 0x64006400, RZ, 0xfc, !PT ;  /* 0x640064000e187812 */ /* 0x000fc400078efcff */
[----:B------:R-:W-:Y:S02]  /*1d40*/  LOP3.LUT R49, R28, 0x300030, R49, 0xf8, !PT ;  /* 0x003000301c317812 */ /* 0x000fe400078ef831 */
[----:B------:R-:W-:Y:S02]  /*1d50*/  LOP3.LUT R53, R44, 0x300030, R53, 0xf8, !PT ;  /* 0x003000302c357812 */ /* 0x000fe400078ef835 */
[----:B------:R-:W-:Y:S02]  /*1d60*/  LOP3.LUT R25, R35, 0x64006400, RZ, 0xfc, !PT ;  /* 0x6400640023197812 */ /* 0x000fe400078efcff */
[----:B------:R-:W-:Y:S02]  /*1d70*/  LOP3.LUT R29, R26, 0x3f003f, RZ, 0xc0, !PT ;  /* 0x003f003f1a1d7812 */ /* 0x000fe400078ec0ff */
[----:B------:R-:W-:Y:S02]  /*1d80*/  SHF.R.U32.HI R28, RZ, 0x6, R26 ;  /* 0x00000006ff1c7819 */ /* 0x000fe4000001161a */
[----:B------:R-:W-:-:S02]  /*1d90*/  LOP3.LUT R50, R43, 0x300030, R50, 0xf8, !PT ;  /* 0x003000302b327812 */ /* 0x000fc400078ef832 */
[----:B------:R-:W-:Y:S01]  /*1da0*/  LOP3.LUT R44, R37, 0x64006400, RZ, 0xfc, !PT ;  /* 0x64006400252c7812 */ /* 0x000fe200078efcff */
[----:B------:R-:W-:Y:S01]  /*1db0*/  HADD2 R14, R15, -1056, -1056 ;  /* 0xe420e4200f0e7430 */ /* 0x000fe20000000000 */
[----:B------:R-:W-:Y:S02]  /*1dc0*/  LOP3.LUT R19, R20, 0x3f003f, RZ, 0xc0, !PT ;  /* 0x003f003f14137812 */ /* 0x000fe400078ec0ff */
[----:B------:R-:W-:Y:S02]  /*1dd0*/  SHF.R.U32.HI R32, RZ, 0x6, R20 ;  /* 0x00000006ff207819 */ /* 0x000fe40000011614 */
[----:B------:R-:W-:Y:S02]  /*1de0*/  LOP3.LUT R26, R27, 0x3f003f, RZ, 0xc0, !PT ;  /* 0x003f003f1b1a7812 */ /* 0x000fe400078ec0ff */
[----:B------:R-:W-:Y:S01]  /*1df0*/  LOP3.LUT R43, R36, 0x64006400, RZ, 0xfc, !PT ;  /* 0x64006400242b7812 */ /* 0x000fe200078efcff */
[----:B------:R-:W-:Y:S01]  /*1e00*/  HADD2 R15, R24, -1056, -1056 ;  /* 0xe420e420180f7430 */ /* 0x000fe20000000000 */
[----:B------:R-:W-:-:S02]  /*1e10*/  LOP3.LUT R30, R21, 0x3f003f, RZ, 0xc0, !PT ;  /* 0x003f003f151e7812 */ /* 0x000fc400078ec0ff */
[----:B------:R-:W-:Y:S02]  /*1e20*/  LOP3.LUT R20, R22, 0x3f003f, RZ, 0xc0, !PT ;  /* 0x003f003f16147812 */ /* 0x000fe400078ec0ff */
[----:B------:R-:W-:Y:S02]  /*1e30*/  LOP3.LUT R31, R23, 0x3f003f, RZ, 0xc0, !PT ;  /* 0x003f003f171f7812 */ /* 0x000fe400078ec0ff */
[----:B------:R-:W-:Y:S02]  /*1e40*/  SHF.R.U32.HI R27, RZ, 0x6, R27 ;  /* 0x00000006ff1b7819 */ /* 0x000fe4000001161b */
[----:B------:R-:W-:Y:S01]  /*1e50*/  LOP3.LUT R35, R33, 0x64006400, RZ, 0xfc, !PT ;  /* 0x6400640021237812 */ /* 0x000fe200078efcff */
[----:B------:R-:W-:Y:S01]  /*1e60*/  HADD2 R24, R25, -1056, -1056 ;  /* 0xe420e42019187430 */ /* 0x000fe20000000000 */
[----:B------:R-:W-:Y:S02]  /*1e70*/  SHF.R.U32.HI R21, RZ, 0x6, R21 ;  /* 0x00000006ff157819 */ /* 0x000fe40000011615 */
[----:B------:R-:W-:-:S02]  /*1e80*/  SHF.R.U32.HI R22, RZ, 0x6, R22 ;  /* 0x00000006ff167819 */ /* 0x000fc40000011616 */
[----:B------:R-:W-:Y:S01]  /*1e90*/  SHF.R.U32.HI R23, RZ, 0x6, R23 ;  /* 0x00000006ff177819 */ /* 0x000fe20000011617 */
[----:B------:R-:W-:Y:S01]  /*1ea0*/  HADD2 R25, R44, -1056, -1056 ;  /* 0xe420e4202c197430 */ /* 0x000fe20000000000 */
        /* <DEDUP_REMOVED lines=106> */
.L_x_2815:
        /* <DEDUP_REMOVED lines=48> */
.L_x_2816:
        /* <DEDUP_REMOVED lines=45> */
.L_x_2814:
        /* <DEDUP_REMOVED lines=15> */
[----:B------:R-:W-:-:S02]  /*2c10*/  LOP3.LUT R32, R15, 0xf000f, RZ, 0xc0, !PT ;  /* 0x000f000f0f207812 */ /* 0x000fc400078ec0ff */
[----:B----4-:R-:W-:Y:S02]  /*2c20*/  SHF.R.U32.HI R45, RZ, 0x8, R21 ;  /* 0x00000008ff2d7819 */ /* 0x010fe40000011615 */
[----:B------:R-:W-:Y:S02]  /*2c30*/  SHF.R.U32.HI R47, RZ, 0x8, R22 ;  /* 0x00000008ff2f7819 */ /* 0x000fe40000011616 */
[----:B------:R-:W-:Y:S02]  /*2c40*/  SHF.R.U32.HI R31, RZ, 0xc, R16 ;  /* 0x0000000cff1f7819 */ /* 0x000fe40000011610 */
[----:B------:R-:W-:Y:S02]  /*2c50*/  SHF.R.U32.HI R33, RZ, 0xc, R19 ;  /* 0x0000000cff217819 */ /* 0x000fe40000011613 */
[----:B------:R-:W-:Y:S02]  /*2c60*/  LOP3.LUT R45, R14, 0x300030, R45, 0xf8, !PT ;  /* 0x003000300e2d7812 */ /* 0x000fe400078ef82d */
[----:B------:R-:W-:-:S02]  /*2c70*/  LOP3.LUT R47, R32, 0x300030, R47, 0xf8, !PT ;  /* 0x00300030202f7812 */ /* 0x000fc400078ef82f */
[--C-:B---3--:R-:W-:Y:S02]  /*2c80*/  SHF.R.U32.HI R43, RZ, 0xc, R26.reuse ;  /* 0x0000000cff2b7819 */ /* 0x108fe4000001161a */
[----:B------:R-:W-:Y:S02]  /*2c90*/  LOP3.LUT R32, R26, 0x3f003f, RZ, 0xc0, !PT ;  /* 0x003f003f1a207812 */ /* 0x000fe400078ec0ff */
[----:B------:R-:W-:Y:S02]  /*2ca0*/  SHF.R.U32.HI R14, RZ, 0x6, R26 ;  /* 0x00000006ff0e7819 */ /* 0x000fe4000001161a */
[----:B------:R-:W-:Y:S02]  /*2cb0*/  SHF.R.U32.HI R26, RZ, 0xc, R27 ;  /* 0x0000000cff1a7819 */ /* 0x000fe4000001161b */
[----:B------:R-:W-:Y:S02]  /*2cc0*/  LOP3.LUT R38, R16, 0x3f003f, RZ, 0xc0, !PT ;  /* 0x003f003f10267812 */ /* 0x000fe400078ec0ff */
[----:B------:R-:W-:-:S02]  /*2cd0*/  SHF.R.U32.HI R39, RZ, 0x6, R16 ;  /* 0x00000006ff277819 */ /* 0x000fc40000011610 */
[----:B------:R-:W-:Y:S02]  /*2ce0*/  SHF.R.U32.HI R41, RZ, 0xc, R24 ;  /* 0x0000000cff297819 */ /* 0x000fe40000011618 */
[----:B------:R-:W-:Y:S02]  /*2cf0*/  SHF.R.U32.HI R42, RZ, 0xc, R25 ;  /* 0x0000000cff2a7819 */ /* 0x000fe40000011619 */
[----:B------:R-:W-:Y:S02]  /*2d00*/  LOP3.LUT R30, R17, 0x3f003f, RZ, 0xc0, !PT ;  /* 0x003f003f111e7812 */ /* 0x000fe400078ec0ff */
[----:B------:R-:W-:Y:S02]  /*2d10*/  LOP3.LUT R29, R18, 0x3f003f, RZ, 0xc0, !PT ;  /* 0x003f003f121d7812 */ /* 0x000fe400078ec0ff */
[----:B------:R-:W-:Y:S02]  /*2d20*/  LOP3.LUT R28, R19, 0x3f003f, RZ, 0xc0, !PT ;  /* 0x003f003f131c7812 */ /* 0x000fe400078ec0ff */
[----:B------:R-:W-:-:S02]  /*2d30*/  SHF.R.U32.HI R16, RZ, 0x8, R20 ;  /* 0x00000008ff107819 */ /* 0x000fc40000011614 */
[----:B------:R-:W-:Y:S02]  /*2d40*/  SHF.R.U32.HI R49, RZ, 0x8, R23 ;  /* 0x00000008ff317819 */ /* 0x000fe40000011617 */
[----:B------:R-:W-:Y:S02]  /*2d50*/  LOP3.LUT R31, R31, 0xf000f, RZ, 0xc0, !PT ;  /* 0x000f000f1f1f7812 */ /* 0x000fe400078ec0ff */
[----:B------:R-:W-:Y:S02]  /*2d60*/  LOP3.LUT R40, R33, 0xf000f, RZ, 0xc0, !PT ;  /* 0x000f000f21287812 */ /* 0x000fe400078ec0ff */
[----:B------:R-:W-:Y:S02]  /*2d70*/  SHF.R.U32.HI R17, RZ, 0x6, R17 ;  /* 0x00000006ff117819 */ /* 0x000fe40000011611 */
[----:B------:R-:W-:Y:S02]  /*2d80*/  SHF.R.U32.HI R18, RZ, 0x6, R18 ;  /* 0x00000006ff127819 */ /* 0x000fe40000011612 */
[----:B------:R-:W-:-:S02]  /*2d90*/  SHF.R.U32.HI R19, RZ, 0x6, R19 ;  /* 0x00000006ff137819 */ /* 0x000fc40000011613 */
[----:B------:R-:W-:Y:S02]  /*2da0*/  SHF.R.U32.HI R53, RZ, 0xa, R23 ;  /* 0x0000000aff357819 */ /* 0x000fe40000011617 */
[----:B------:R-:W-:Y:S02]  /*2db0*/  LOP3.LUT R26, R26, 0xf000f, RZ, 0xc0, !PT ;  /* 0x000f000f1a1a7812 */ /* 0x000fe400078ec0ff */
[----:B------:R-:W-:Y:S02]  /*2dc0*/  SHF.R.U32.HI R50, RZ, 0xa, R20 ;  /* 0x0000000aff327819 */ /* 0x000fe40000011614 */
[----:B------:R-:W-:Y:S02]  /*2dd0*/  SHF.R.U32.HI R51, RZ, 0xa, R21 ;  /* 0x0000000aff337819 */ /* 0x000fe40000011615 */
[----:B------:R-:W-:Y:S02]  /*2de0*/  LOP3.LUT R41, R41, 0xf000f, RZ, 0xc0, !PT ;  /* 0x000f000f29297812 */ /* 0x000fe400078ec0ff */
[----:B------:R-:W-:-:S02]  /*2df0*/  LOP3.LUT R42, R42, 0xf000f, RZ, 0xc0, !PT ;  /* 0x000f000f2a2a7812 */ /* 0x000fc400078ec0ff */
[----:B------:R-:W-:Y:S02]  /*2e00*/  LOP3.LUT R16, R31, 0x300030, R16, 0xf8, !PT ;  /* 0x003000301f107812 */ /* 0x000fe400078ef810 */
[----:B------:R-:W-:Y:S02]  /*2e10*/  LOP3.LUT R49, R40, 0x300030, R49, 0xf8, !PT ;  /* 0x0030003028317812 */ /* 0x000fe400078ef831 */
[----:B------:R-:W-:Y:S02]  /*2e20*/  LOP3.LUT R34, R20, 0x3f003f, RZ, 0xc0, !PT ;  /* 0x003f003f14227812 */ /* 0x000fe400078ec0ff */
[----:B------:R-:W-:Y:S02]  /*2e30*/  LOP3.LUT R35, R21, 0x3f003f, RZ, 0xc0, !PT ;  /* 0x003f003f15237812 */ /* 0x000fe400078ec0ff */
        /* <DEDUP_REMOVED lines=8> */
[----:B------:R-:W-:Y:S02]  /*2ec0*/  SHF.R.U32.HI R20, RZ, 0x6, R20 ;  /* 0x00000006ff147819 */ /* 0x000fe40000011614 */
[----:B------:R-:W-:Y:S02]  /*2ed0*/  SHF.R.U32.HI R21, RZ, 0x6, R21 ;  /* 0x00000006ff157819 */ /* 0x000fe40000011615 */
[----:B------:R-:W-:Y:S02]  /*2ee0*/  SHF.R.U32.HI R22, RZ, 0x6, R22 ;  /* 0x00000006ff167819 */ /* 0x000fe40000011616 */
[----:B------:R-:W-:Y:S02]  /*2ef0*/  SHF.R.U32.HI R23, RZ, 0x6, R23 ;  /* 0x00000006ff177819 */ /* 0x000fe40000011617 */
[----:B------:R-:W-:Y:S02]  /*2f00*/  SHF.R.U32.HI R24, RZ, 0x6, R24 ;  /* 0x00000006ff187819 */ /* 0x000fe40000011618 */
[----:B------:R-:W-:-:S02]  /*2f10*/  SHF.R.U32.HI R25, RZ, 0x6, R25 ;  /* 0x00000006ff197819 */ /* 0x000fc40000011619 */
[----:B------:R-:W-:Y:S02]  /*2f20*/  SHF.R.U32.HI R15, RZ, 0x6, R27 ;  /* 0x00000006ff0f7819 */ /* 0x000fe4000001161b */
        /* <DEDUP_REMOVED lines=124> */
.L_x_2818:
        /* <DEDUP_REMOVED lines=48> */
.L_x_2819:
        /* <DEDUP_REMOVED lines=45> */
.L_x_2817:
        /* <DEDUP_REMOVED lines=8> */
.L_x_2813:
[----:B------:R-:W-:Y:S01]  /*3d40*/  ISETP.GE.AND P0, PT, R57, R58, PT ;  /* 0x0000003a3900720c */ /* 0x000fe20003f06270 */
[----:B------:R-:W-:-:S03]  /*3d50*/  ULDC UR5, c[0x0][0x264] ;  /* 0x0000990000057ab9 */ /* 0x000fc60000000800 */
[----:B------:R-:W-:-:S13]  /*3d60*/  ISETP.GE.OR P0, PT, R57, UR5, P0 ;  /* 0x0000000539007c0c */ /* 0x000fda0008706670 */
[----:B------:R-:W-:Y:S05]  /*3d70*/  @P0 BRA `(.L_x_2821) ;  /* 0x0000005000440947 */ /* 0x000fea0003800000 */
[----:B------:R-:W0:Y:S01]  /*3d80*/  S2R R0, SR_CTAID.Y ;  /* 0x0000000000007919 */ /* 0x000e220000002600 */
[----:B------:R-:W0:Y:S01]  /*3d90*/  LDC R13, c[0x0][0x238] ;  /* 0x00008e00ff0d7b82 */ /* 0x000e220000000800 */
[----:B------:R-:W-:Y:S01]  /*3da0*/  PRMT R2, R56, 0x9910, RZ ;  /* 0x0000991038027816 */ /* 0x000fe200000000ff */
[----:B------:R-:W-:Y:S01]  /*3db0*/  HADD2.F32 R12, -RZ, R12.H0_H0 ;  /* 0x2000000cff0c7230 */ /* 0x000fe20000004100 */
[----:B------:R-:W-:Y:S01]  /*3dc0*/  ULDC UR5, c[0x0][0x264] ;  /* 0x0000990000057ab9 */ /* 0x000fe20000000800 */
[----:B------:R-:W-:Y:S01]  /*3dd0*/  HADD2.F32 R11, -RZ, R11.H0_H0 ;  /* 0x2000000bff0b7230 */ /* 0x000fe20000004100 */
[----:B------:R-:W-:Y:S01]  /*3de0*/  ISETP.NE.AND P0, PT, R2, RZ, PT ;  /* 0x000000ff0200720c */ /* 0x000fe20003f05270 */
[----:B------:R-:W-:Y:S02]  /*3df0*/  HADD2.F32 R20, -RZ, R10.H0_H0 ;  /* 0x2000000aff147230 */ /* 0x000fe40000004100 */
[----:B------:R-:W-:Y:S02]  /*3e00*/  HADD2.F32 R21, -RZ, R9.H0_H0 ;  /* 0x20000009ff157230 */ /* 0x000fe40000004100 */
[----:B0-----:R-:W-:-:S05]  /*3e10*/  IMAD R0, R0, -0x3, R13 ;  /* 0xfffffffd00007824 */ /* 0x001fca00078e020d */
[----:B------:R-:W-:-:S13]  /*3e20*/  ISETP.LT.OR P0, PT, R0, 0x3, !P0 ;  /* 0x000000030000780c */ /* 0x000fda0004701670 */
.L_x_2834:
[----:B------:R-:W-:Y:S01]  /*3e30*/  MOV R14, R60 ;  /* 0x0000003c000e7202 */ /* 0x000fe20000000f00 */
[----:B------:R-:W-:Y:S06]  /*3e40*/  @!P1 BRA `(.L_x_2822) ;  /* 0x0000004c00f09947 */ /* 0x000fec0003800000 */
[----:B-----5:R-:W2:Y:S01]  /*3e50*/  LDG.E.128.CONSTANT R16, desc[UR6][R14.64] ;  /* 0x000000060e107981 */ /* 0x020ea2000c1e9d00 */
[----:B------:R-:W-:Y:S01]  /*3e60*/  PRMT R2, R54, 0x9910, RZ ;  /* 0x0000991036027816 */ /* 0x000fe200000000ff */
[----:B------:R-:W-:Y:S01]  /*3e70*/  HFMA2.MMA R13, -RZ, RZ, 0, 0.0625 ;  /* 0x00002c00ff0d7435 */ /* 0x000fe200000001ff */
[----:B------:R-:W-:Y:S02]  /*3e80*/  ISETP.GE.AND P3, PT, R59, 0x2, PT ;  /* 0x000000023b00780c */ /* 0x000fe40003f66270 */
[----:B------:R-:W-:Y:S02]  /*3e90*/  ISETP.NE.AND P2, PT, R2, RZ, PT ;  /* 0x000000ff0200720c */ /* 0x000fe40003f45270 */
[C---:B--2---:R-:W-:Y:S02]  /*3ea0*/  LOP3.LUT R10, R17.reuse, 0xf000f, RZ, 0xc0, !PT ;  /* 0x000f000f110a7812 */ /* 0x044fe400078ec0ff */
        /* <DEDUP_REMOVED lines=138> */
.L_x_2823:
        /* <DEDUP_REMOVED lines=12> */
[--C-:B0-----:R-:W-:Y:S02]  /*4810*/  HADD2.F32 R39, -RZ, R18.reuse.H0_H0 ;  /* 0x20000012ff277230 */ /* 0x101fe40000004100 */
[----:B------:R-:W-:Y:S02]  /*4820*/  HADD2.F32 R18, -RZ, R18.H1_H1 ;  /* 0x30000012ff127230 */ /* 0x000fe40000004100 */
[----:B------:R-:W-:Y:S02]  /*4830*/  HADD2.F32 R38, -RZ, R19.H0_H0 ;  /* 0x20000013ff267230 */ /* 0x000fe40000004100 */
[-C--:B------:R-:W-:Y:S01]  /*4840*/  FFMA.FTZ R41, R0, R39.reuse, RZ ;  /* 0x0000002700297223 */ /* 0x080fe200000100ff */
[-C--:B------:R-:W-:Y:S01]  /*4850*/  FFMA.FTZ R43, R2, R39.reuse, RZ ;  /* 0x00000027022b7223 */ /* 0x080fe200000100ff */
[----:B------:R-:W-:Y:S01]  /*4860*/  FFMA.FTZ R9, R9, R39, RZ ;  /* 0x0000002709097223 */ /* 0x000fe200000100ff */
[----:B------:R-:W-:Y:S02]  /*4870*/  HADD2.F32 R2, -RZ, R26.H1_H1 ;  /* 0x3000001aff027230 */ /* 0x000fe40000004100 */
[----:B------:R-:W-:Y:S01]  /*4880*/  FFMA.FTZ R41, R40, R18, R41 ;  /* 0x0000001228297223 */ /* 0x000fe20000010029 */
[----:B------:R-:W-:-:S02]  /*4890*/  HADD2.F32 R40, -RZ, R28.H1_H1 ;  /* 0x3000001cff287230 */ /* 0x000fc40000004100 */
[----:B------:R-:W-:Y:S01]  /*48a0*/  FFMA.FTZ R39, R10, R39, RZ ;  /* 0x000000270a277223 */ /* 0x000fe200000100ff */
[-C--:B------:R-:W-:Y:S01]  /*48b0*/  FFMA.FTZ R43, R42, R18.reuse, R43 ;  /* 0x000000122a2b7223 */ /* 0x080fe2000001002b */
[----:B------:R-:W-:Y:S02]  /*48c0*/  HADD2.F32 R0, -RZ, R22.H0_H0 ;  /* 0x20000016ff007230 */ /* 0x000fe40000004100 */
[-C--:B------:R-:W-:Y:S01]  /*48d0*/  FFMA.FTZ R9, R2, R18.reuse, R9 ;  /* 0x0000001202097223 */ /* 0x080fe20000010009 */
        /* <DEDUP_REMOVED lines=17> */
[----:B-1----:R-:W-:Y:S02]  /*49f0*/  HADD2.F32 R9, -RZ, R16.H0_H0 ;  /* 0x20000010ff097230 */ /* 0x002fe40000004100 */
[----:B------:R-:W-:Y:S01]  /*4a00*/  FFMA.FTZ R38, R41, R19, R38 ;  /* 0x0000001329267223 */ /* 0x000fe20000010026 */
[----:B------:R-:W-:Y:S02]  /*4a10*/  HADD2.F32 R41, -RZ, R34.H0_H0 ;  /* 0x20000022ff297230 */ /* 0x000fe40000004100 */
[----:B------:R-:W-:Y:S02]  /*4a20*/  HADD2.F32 R16, -RZ, R16.H1_H1 ;  /* 0x30000010ff107230 */ /* 0x000fe40000004100 */
[----:B------:R-:W-:Y:S01]  /*4a30*/  FFMA.FTZ R19, R39, R9, R2 ;  /* 0x0000000927137223 */ /* 0x000fe20000010002 */
[----:B------:R-:W-:-:S02]  /*4a40*/  HADD2.F32 R39, -RZ, R32.H0_H0 ;  /* 0x20000020ff277230 */ /* 0x000fc40000004100 */
[-C--:B------:R-:W-:Y:S01]  /*4a50*/  FFMA.FTZ R41, R41, R9.reuse, R18 ;  /* 0x0000000929297223 */ /* 0x080fe20000010012 */
[----:B------:R-:W-:Y:S02]  /*4a60*/  HADD2.F32 R2, -RZ, R30.H1_H1 ;  /* 0x3000001eff027230 */ /* 0x000fe40000004100 */
        /* <DEDUP_REMOVED lines=40> */
.L_x_2825:
[----:B------:R-:W-:Y:S05]  /*4cf0*/  @P0 BRA `(.L_x_2824) ;  /* 0x0000000400580947 */ /* 0x000fea0003800000 */
[----:B------:R-:W0:Y:S01]  /*4d00*/  LDS.64 R18, [UR4+0x80] ;  /* 0x00008004ff127984 */ /* 0x000e220008000a00 */
[----:B------:R-:W-:Y:S02]  /*4d10*/  HADD2.F32 R0, -RZ, R25.H0_H0 ;  /* 0x20000019ff007230 */ /* 0x000fe40000004100 */
[----:B------:R-:W-:Y:S01]  /*4d20*/  HADD2.F32 R9, -RZ, R26.H0_H0 ;  /* 0x2000001aff097230 */ /* 0x000fe20000004100 */
[----:B------:R-:W1:Y:S01]  /*4d30*/  LDS.64 R16, [UR4+0x88] ;  /* 0x00008804ff107984 */ /* 0x000e620008000a00 */
[----:B------:R-:W-:Y:S02]  /*4d40*/  HADD2.F32 R2, -RZ, R23.H0_H0 ;  /* 0x20000017ff027230 */ /* 0x000fe40000004100 */
[----:B------:R-:W-:Y:S02]  /*4d50*/  HADD2.F32 R10, -RZ, R28.H0_H0 ;  /* 0x2000001cff0a7230 */ /* 0x000fe40000004100 */
[----:B------:R-:W-:Y:S02]  /*4d60*/  HADD2.F32 R40, -RZ, R25.H1_H1 ;  /* 0x30000019ff287230 */ /* 0x000fe40000004100 */
[----:B------:R-:W-:-:S02]  /*4d70*/  HADD2.F32 R42, -RZ, R23.H1_H1 ;  /* 0x30000017ff2a7230 */ /* 0x000fc40000004100 */
[----:B------:R-:W-:Y:S02]  /*4d80*/  HADD2.F32 R26, -RZ, R26.H1_H1 ;  /* 0x3000001aff1a7230 */ /* 0x000fe40000004100 */
[----:B------:R-:W-:Y:S02]  /*4d90*/  HADD2.F32 R28, -RZ, R28.H1_H1 ;  /* 0x3000001cff1c7230 */ /* 0x000fe40000004100 */
        /* <DEDUP_REMOVED lines=26> */
[----:B-1----:R-:W-:-:S02]  /*4f40*/  HADD2.F32 R9, -RZ, R16.H0_H0 ;  /* 0x20000010ff097230 */ /* 0x002fc40000004100 */
[----:B------:R-:W-:Y:S01]  /*4f50*/  FFMA.FTZ R22, R29, R19, R10 ;  /* 0x000000131d167223 */ /* 0x000fe2000001000a */
[----:B------:R-:W-:Y:S02]  /*4f60*/  HADD2.F32 R27, -RZ, R27.H1_H1 ;  /* 0x3000001bff1b7230 */ /* 0x000fe40000004100 */
[--C-:B------:R-:W-:Y:S02]  /*4f70*/  HADD2.F32 R2, -RZ, R17.reuse.H0_H0 ;  /* 0x20000011ff027230 */ /* 0x100fe40000004100 */
[----:B------:R-:W-:Y:S02]  /*4f80*/  HADD2.F32 R10, -RZ, R17.H1_H1 ;  /* 0x30000011ff0a7230 */ /* 0x000fe40000004100 */
[----:B------:R-:W-:Y:S01]  /*4f90*/  FFMA.FTZ R17, R23, R9, R0 ;  /* 0x0000000917117223 */ /* 0x000fe20000010000 */
[----:B------:R-:W-:Y:S02]  /*4fa0*/  HADD2.F32 R23, -RZ, R34.H0_H0 ;  /* 0x20000022ff177230 */ /* 0x000fe40000004100 */
[----:B------:R-:W-:Y:S01]  /*4fb0*/  FFMA.FTZ R38, R27, R19, R38 ;  /* 0x000000131b267223 */ /* 0x000fe20000010026 */
[----:B------:R-:W-:-:S02]  /*4fc0*/  HADD2.F32 R19, -RZ, R32.H0_H0 ;  /* 0x20000020ff137230 */ /* 0x000fc40000004100 */
        /* <DEDUP_REMOVED lines=27> */
[-C--:B------:R-:W-:Y:S01]  /*5180*/  FFMA.FTZ R23, R18, R10.reuse, R23 ;  /* 0x0000000a12177223 */ /* 0x080fe20000010017 */
        /* <DEDUP_REMOVED lines=13> */
.L_x_2824:
        /* <DEDUP_REMOVED lines=9> */
[C---:B------:R-:W-:Y:S02]  /*52f0*/  LOP3.LUT R27, R18.reuse, 0xf000f0, RZ, 0xc0, !PT ;  /* 0x00f000f0121b7812 */ /* 0x040fe400078ec0ff */
[----:B------:R-:W-:Y:S02]  /*5300*/  SHF.R.U32.HI R28, RZ, 0x8, R18 ;  /* 0x00000008ff1c7819 */ /* 0x000fe40000011612 */
        /* <DEDUP_REMOVED lines=9> */
[----:B------:R-:W-:Y:S01]  /*53a0*/  LOP3.LUT R16, R16, 0xf000f0, RZ, 0xc0, !PT ;  /* 0x00f000f010107812 */ /* 0x000fe200078ec0ff */
[----:B------:R-:W-:Y:S01]  /*53b0*/  HFMA2 R34, R34, R13.H0_H0, -72, -72 ;  /* 0xd480d48022227431 */ /* 0x000fe2000004000d */
[----:B------:R-:W-:Y:S02]  /*53c0*/  LOP3.LUT R28, R28, 0xf000f0, RZ, 0xc0, !PT ;  /* 0x00f000f01c1c7812 */ /* 0x000fe400078ec0ff */
[C---:B------:R-:W-:Y:S02]  /*53d0*/  LOP3.LUT R27, R31.reuse, 0xf000f, RZ, 0xc0, !PT ;  /* 0x000f000f1f1b7812 */ /* 0x040fe400078ec0ff */
        /* <DEDUP_REMOVED lines=26> */
[----:B------:R-:W-:Y:S02]  /*5580*/  HADD2 R29, R18, -1032, -1032 ;  /* 0xe408e408121d7430 */ /* 0x000fe40000000000 */
[----:B------:R-:W-:Y:S02]  /*5590*/  HADD2 R32, R19, -1032, -1032 ;  /* 0xe408e40813207430 */ /* 0x000fe40000000000 */
[----:B------:R-:W-:Y:S02]  /*55a0*/  HFMA2 R26, R42, R13.H0_H0, -72, -72 ;  /* 0xd480d4802a1a7431 */ /* 0x000fe4000004000d */
[----:B------:R-:W-:-:S02]  /*55b0*/  HADD2 R31, R31, -1032, -1032 ;  /* 0xe408e4081f1f7430 */ /* 0x000fc40000000000 */
        /* <DEDUP_REMOVED lines=88> */
.L_x_2826:
        /* <DEDUP_REMOVED lines=90> */
.L_x_2828:
[----:B------:R-:W-:Y:S05]  /*60e0*/  @P0 BRA `(.L_x_2827) ;  /* 0x0000000400580947 */ /* 0x000fea0003800000 */
[----:B------:R-:W0:Y:S01]  /*60f0*/  LDS.64 R18, [UR4+0x90] ;  /* 0x00009004ff127984 */ /* 0x000e220008000a00 */
[----:B------:R-:W-:Y:S02]  /*6100*/  HADD2.F32 R0, -RZ, R40.H0_H0 ;  /* 0x20000028ff007230 */ /* 0x000fe40000004100 */
[----:B------:R-:W-:Y:S01]  /*6110*/  HADD2.F32 R9, -RZ, R36.H0_H0 ;  /* 0x20000024ff097230 */ /* 0x000fe20000004100 */
[----:B------:R-:W1:Y:S01]  /*6120*/  LDS.64 R16, [UR4+0x98] ;  /* 0x00009804ff107984 */ /* 0x000e620008000a00 */
[--C-:B------:R-:W-:Y:S02]  /*6130*/  HADD2.F32 R2, -RZ, R39.reuse.H0_H0 ;  /* 0x20000027ff027230 */ /* 0x100fe40000004100 */
        /* <DEDUP_REMOVED lines=28> */
[----:B------:R-:W-:-:S02]  /*6300*/  HADD2.F32 R35, -RZ, R33.H1_H1 ;  /* 0x30000021ff237230 */ /* 0x000fc40000004100 */
[----:B------:R-:W-:Y:S01]  /*6310*/  FFMA.FTZ R36, R36, R18, R41 ;  /* 0x0000001224247223 */ /* 0x000fe20000010029 */
[-C--:B------:R-:W-:Y:S01]  /*6320*/  FFMA.FTZ R34, R9, R19.reuse, R10 ;  /* 0x0000001309227223 */ /* 0x080fe2000001000a */
[----:B------:R-:W-:Y:S02]  /*6330*/  HADD2.F32 R33, -RZ, R30.H0_H0 ;  /* 0x2000001eff217230 */ /* 0x000fe40000004100 */
[-C--:B------:R-:W-:Y:S01]  /*6340*/  FFMA.FTZ R18, R37, R19.reuse, R2 ;  /* 0x0000001325127223 */ /* 0x080fe20000010002 */
[----:B-1----:R-:W-:Y:S02]  /*6350*/  HADD2.F32 R9, -RZ, R16.H0_H0 ;  /* 0x20000010ff097230 */ /* 0x002fe40000004100 */
[----:B------:R-:W-:Y:S01]  /*6360*/  FFMA.FTZ R36, R35, R19, R36 ;  /* 0x0000001323247223 */ /* 0x000fe20000010024 */
[----:B------:R-:W-:Y:S02]  /*6370*/  HADD2.F32 R19, -RZ, R29.H0_H0 ;  /* 0x2000001dff137230 */ /* 0x000fe40000004100 */
[----:B------:R-:W-:-:S02]  /*6380*/  HADD2.F32 R2, -RZ, R17.H0_H0 ;  /* 0x20000011ff027230 */ /* 0x000fc40000004100 */
[----:B------:R-:W-:Y:S02]  /*6390*/  HADD2.F32 R10, -RZ, R17.H1_H1 ;  /* 0x30000011ff0a7230 */ /* 0x000fe40000004100 */
[-C--:B------:R-:W-:Y:S01]  /*63a0*/  FFMA.FTZ R17, R33, R9.reuse, R0 ;  /* 0x0000000921117223 */ /* 0x080fe20000010000 */
[----:B------:R-:W-:Y:S02]  /*63b0*/  HADD2.F32 R33, -RZ, R32.H0_H0 ;  /* 0x20000020ff217230 */ /* 0x000fe40000004100 */
[-C--:B------:R-:W-:Y:S01]  /*63c0*/  FFMA.FTZ R19, R19, R9.reuse, R18 ;  /* 0x0000000913137223 */ /* 0x080fe20000010012 */
[----:B------:R-:W-:Y:S02]  /*63d0*/  HADD2.F32 R16, -RZ, R16.H1_H1 ;  /* 0x30000010ff107230 */ /* 0x000fe40000004100 */
        /* <DEDUP_REMOVED lines=39> */
.L_x_2827:
        /* <DEDUP_REMOVED lines=141> */
.L_x_2829:
        /* <DEDUP_REMOVED lines=90> */
.L_x_2831:
        /* <DEDUP_REMOVED lines=87> */
.L_x_2830:
        /* <DEDUP_REMOVED lines=8> */
[C---:B------:R-:W-:Y:S02]  /*7ab0*/  LOP3.LUT R16, R19.reuse, 0xf000f0, RZ, 0xc0, !PT ;  /* 0x00f000f013107812 */ /* 0x040fe400078ec0ff */
[----:B------:R-:W-:Y:S02]  /*7ac0*/  SHF.R.U32.HI R30, RZ, 0x8, R17 ;  /* 0x00000008ff1e7819 */ /* 0x000fe40000011611 */
[----:B------:R-:W-:Y:S02]  /*7ad0*/  SHF.R.U32.HI R18, RZ, 0x8, R18 ;  /* 0x00000008ff127819 */ /* 0x000fe40000011612 */
[----:B------:R-:W-:Y:S02]  /*7ae0*/  LOP3.LUT R32, R19, 0xf000f, RZ, 0xc0, !PT ;  /* 0x000f000f13207812 */ /* 0x000fe400078ec0ff */
[----:B------:R-:W-:-:S02]  /*7af0*/  SHF.R.U32.HI R19, RZ, 0x8, R19 ;  /* 0x00000008ff137819 */ /* 0x000fc40000011613 */
        /* <DEDUP_REMOVED lines=51> */
[----:B------:R-:W-:Y:S02]  /*7e30*/  HADD2.F32 R18, -RZ, R31.H1_H1 ;  /* 0x3000001fff127230 */ /* 0x000fe40000004100 */
[C---:B------:R-:W-:Y:S01]  /*7e40*/  FFMA.FTZ R41, R9.reuse, R2, RZ ;  /* 0x0000000209297223 */ /* 0x040fe200000100ff */
[----:B------:R-:W-:Y:S01]  /*7e50*/  FFMA.FTZ R39, R0, R9, RZ ;  /* 0x0000000900277223 */ /* 0x000fe200000100ff */
[----:B------:R-:W-:Y:S02]  /*7e60*/  HADD2.F32 R2, -RZ, R30.H1_H1 ;  /* 0x3000001eff027230 */ /* 0x000fe40000004100 */
[C---:B------:R-:W-:Y:S01]  /*7e70*/  FFMA.FTZ R40, R9.reuse, R40, RZ ;  /* 0x0000002809287223 */ /* 0x040fe200000100ff */
[----:B------:R-:W-:Y:S01]  /*7e80*/  FFMA.FTZ R43, R9, R10, RZ ;  /* 0x0000000a092b7223 */ /* 0x000fe200000100ff */
[----:B------:R-:W-:-:S02]  /*7e90*/  HADD2.F32 R10, -RZ, R32.H1_H1 ;  /* 0x30000020ff0a7230 */ /* 0x000fc40000004100 */
[----:B------:R-:W-:Y:S01]  /*7ea0*/  FFMA.FTZ R18, R18, R37, R39 ;  /* 0x0000002512127223 */ /* 0x000fe20000010027 */
[C---:B------:R-:W-:Y:S01]  /*7eb0*/  FFMA.FTZ R39, R37.reuse, R42, R40 ;  /* 0x0000002a25277223 */ /* 0x040fe20000010028 */
[C---:B------:R-:W-:Y:S01]  /*7ec0*/  FFMA.FTZ R41, R37.reuse, R2, R41 ;  /* 0x0000000225297223 */ /* 0x040fe20000010029 */
[----:B------:R-:W-:Y:S02]  /*7ed0*/  HADD2.F32 R38, -RZ, R19.H0_H0 ;  /* 0x20000013ff267230 */ /* 0x000fe40000004100 */
[----:B------:R-:W-:Y:S01]  /*7ee0*/  FFMA.FTZ R43, R37, R10, R43 ;  /* 0x0000000a252b7223 */ /* 0x000fe2000001002b */
[----:B------:R-:W-:Y:S02]  /*7ef0*/  HADD2.F32 R9, -RZ, R25.H0_H0 ;  /* 0x20000019ff097230 */ /* 0x000fe40000004100 */
[----:B------:R-:W-:Y:S02]  /*7f00*/  HADD2.F32 R0, -RZ, R24.H0_H0 ;  /* 0x20000018ff007230 */ /* 0x000fe40000004100 */
        /* <DEDUP_REMOVED lines=63> */
.L_x_2832:
        /* <DEDUP_REMOVED lines=9> */
[----:B------:R-:W-:Y:S02]  /*8390*/  HADD2.F32 R40, -RZ, R31.H1_H1 ;  /* 0x3000001fff287230 */ /* 0x000fe40000004100 */
[----:B------:R-:W-:Y:S02]  /*83a0*/  HADD2.F32 R10, -RZ, R32.H0_H0 ;  /* 0x20000020ff0a7230 */ /* 0x000fe40000004100 */
[----:B------:R-:W-:-:S02]  /*83b0*/  HADD2.F32 R42, -RZ, R29.H1_H1 ;  /* 0x3000001dff2a7230 */ /* 0x000fc40000004100 */
[--C-:B0-----:R-:W-:Y:S02]  /*83c0*/  HADD2.F32 R37, -RZ, R18.reuse.H0_H0 ;  /* 0x20000012ff257230 */ /* 0x101fe40000004100 */
[----:B------:R-:W-:Y:S02]  /*83d0*/  HADD2.F32 R18, -RZ, R18.H1_H1 ;  /* 0x30000012ff127230 */ /* 0x000fe40000004100 */
[----:B------:R-:W-:Y:S02]  /*83e0*/  HADD2.F32 R38, -RZ, R19.H0_H0 ;  /* 0x20000013ff267230 */ /* 0x000fe40000004100 */
[-C--:B------:R-:W-:Y:S01]  /*83f0*/  FFMA.FTZ R39, R0, R37.reuse, RZ ;  /* 0x0000002500277223 */ /* 0x080fe200000100ff */
[-C--:B------:R-:W-:Y:S01]  /*8400*/  FFMA.FTZ R41, R2, R37.reuse, RZ ;  /* 0x0000002502297223 */ /* 0x080fe200000100ff */
[-C--:B------:R-:W-:Y:S01]  /*8410*/  FFMA.FTZ R9, R9, R37.reuse, RZ ;  /* 0x0000002509097223 */ /* 0x080fe200000100ff */
[----:B------:R-:W-:Y:S01]  /*8420*/  FFMA.FTZ R37, R10, R37, RZ ;  /* 0x000000250a257223 */ /* 0x000fe200000100ff */
[----:B------:R-:W-:Y:S01]  /*8430*/  FFMA.FTZ R39, R40, R18, R39 ;  /* 0x0000001228277223 */ /* 0x000fe20000010027 */
[----:B------:R-:W-:-:S02]  /*8440*/  HADD2.F32 R10, -RZ, R30.H1_H1 ;  /* 0x3000001eff0a7230 */ /* 0x000fc40000004100 */
        /* <DEDUP_REMOVED lines=12> */
[----:B------:R-:W-:Y:S02]  /*8510*/  HADD2.F32 R39, -RZ, R25.H1_H1 ;  /* 0x30000019ff277230 */ /* 0x000fe40000004100 */
        /* <DEDUP_REMOVED lines=8> */
[--C-:B-1----:R-:W-:Y:S02]  /*85a0*/  HADD2.F32 R9, -RZ, R16.reuse.H0_H0 ;  /* 0x20000010ff097230 */ /* 0x102fe40000004100 */
        /* <DEDUP_REMOVED lines=47> */
.L_x_2833:
        /* <DEDUP_REMOVED lines=24> */
[----:B------:R-:W-:Y:S02]  /*8a20*/  HADD2.F32 R19, -RZ, R19.H1_H1 ;  /* 0x30000013ff137230 */ /* 0x000fe40000004100 */
[----:B------:R-:W-:Y:S01]  /*8a30*/  FFMA.FTZ R37, R32, R18, R37 ;  /* 0x0000001220257223 */ /* 0x000fe20000010025 */
[----:B------:R-:W-:-:S02]  /*8a40*/  HADD2.F32 R25, -RZ, R25.H1_H1 ;  /* 0x30000019ff197230 */ /* 0x000fc40000004100 */
[-C--:B------:R-:W-:Y:S01]  /*8a50*/  FFMA.FTZ R0, R0, R38.reuse, R29 ;  /* 0x0000002600007223 */ /* 0x080fe2000001001d */
[----:B------:R-:W-:Y:S02]  /*8a60*/  HADD2.F32 R18, -RZ, R22.H0_H0 ;  /* 0x20000016ff127230 */ /* 0x000fe40000004100 */
[-C--:B------:R-:W-:Y:S01]  /*8a70*/  FFMA.FTZ R10, R10, R38.reuse, R9 ;  /* 0x000000260a0a7223 */ /* 0x080fe20000010009 */
[----:B------:R-:W-:Y:S02]  /*8a80*/  HADD2.F32 R9, -RZ, R24.H1_H1 ;  /* 0x30000018ff097230 */ /* 0x000fe40000004100 */
[-C--:B------:R-:W-:Y:S01]  /*8a90*/  FFMA.FTZ R2, R2, R38.reuse, R31 ;  /* 0x0000002602027223 */ /* 0x080fe2000001001f */
[----:B------:R-:W-:Y:S02]  /*8aa0*/  HADD2.F32 R23, -RZ, R23.H1_H1 ;  /* 0x30000017ff177230 */ /* 0x000fe40000004100 */
[----:B------:R-:W-:Y:S01]  /*8ab0*/  FFMA.FTZ R0, R25, R19, R0 ;  /* 0x0000001319007223 */ /* 0x000fe20000010000 */
[----:B------:R-:W-:Y:S01]  /*8ac0*/  FFMA.FTZ R38, R18, R38, R37 ;  /* 0x0000002612267223 */ /* 0x000fe20000010025 */
[----:B------:R-:W-:-:S02]  /*8ad0*/  HADD2.F32 R25, -RZ, R22.H1_H1 ;  /* 0x30000016ff197230 */ /* 0x000fc40000004100 */
[-C--:B------:R-:W-:Y:S01]  /*8ae0*/  FFMA.FTZ R18, R9, R19.reuse, R2 ;  /* 0x0000001309127223 */ /* 0x080fe20000010002 */
[-C--:B------:R-:W-:Y:S01]  /*8af0*/  FFMA.FTZ R22, R23, R19.reuse, R10 ;  /* 0x0000001317167223 */ /* 0x080fe2000001000a */
[----:B------:R-:W-:Y:S02]  /*8b00*/  HADD2.F32 R23, -RZ, R33.H0_H0 ;  /* 0x20000021ff177230 */ /* 0x000fe40000004100 */
[----:B-1----:R-:W-:Y:S02]  /*8b10*/  HADD2.F32 R9, -RZ, R16.H0_H0 ;  /* 0x20000010ff097230 */ /* 0x002fe40000004100 */
[----:B------:R-:W-:Y:S01]  /*8b20*/  FFMA.FTZ R38, R25, R19, R38 ;  /* 0x0000001319267223 */ /* 0x000fe20000010026 */
[--C-:B------:R-:W-:Y:S02]  /*8b30*/  HADD2.F32 R2, -RZ, R17.reuse.H0_H0 ;  /* 0x20000011ff027230 */ /* 0x100fe40000004100 */
[----:B------:R-:W-:Y:S02]  /*8b40*/  HADD2.F32 R10, -RZ, R17.H1_H1 ;  /* 0x30000011ff0a7230 */ /* 0x000fe40000004100 */
[----:B------:R-:W-:Y:S01]  /*8b50*/  FFMA.FTZ R17, R23, R9, R0 ;  /* 0x0000000917117223 */ /* 0x000fe20000010000 */
[----:B------:R-:W-:-:S02]  /*8b60*/  HADD2.F32 R23, -RZ, R35.H0_H0 ;  /* 0x20000023ff177230 */ /* 0x000fc40000004100 */
[----:B------:R-:W-:Y:S02]  /*8b70*/  HADD2.F32 R16, -RZ, R16.H1_H1 ;  /* 0x30000010ff107230 */ /* 0x000fe40000004100 */
[----:B------:R-:W-:Y:S02]  /*8b80*/  HADD2.F32 R19, -RZ, R34.H0_H0 ;  /* 0x20000022ff137230 */ /* 0x000fe40000004100 */
[-C--:B------:R-:W-:Y:S01]  /*8b90*/  FFMA.FTZ R23, R23, R9.reuse, R22 ;  /* 0x0000000917177223 */ /* 0x080fe20000010016 */
[----:B------:R-:W-:Y:S02]  /*8ba0*/  HADD2.F32 R0, -RZ, R33.H1_H1 ;  /* 0x30000021ff007230 */ /* 0x000fe40000004100 */
        /* <DEDUP_REMOVED lines=38> */
.L_x_2822:
[----:B------:R-:W0:Y:S01]  /*8e10*/  LDC R13, c[0x0][0x23c] ;  /* 0x00008f00ff0d7b82 */ /* 0x000e220000000800 */
[----:B------:R-:W-:Y:S01]  /*8e20*/  IADD3 R57, R57, 0x20, RZ ;  /* 0x0000002039397810 */ /* 0x000fe20007ffe0ff */
[----:B------:R-:W-:-:S03]  /*8e30*/  UIADD3 UR4, UR4, 0x40, URZ ;  /* 0x0000004004047890 */ /* 0x000fc6000fffe03f */
[C---:B------:R-:W-:Y:S02]  /*8e40*/  ISETP.GE.AND P2, PT, R57.reuse, UR5, PT ;  /* 0x0000000539007c0c */ /* 0x040fe4000bf46270 */
[----:B------:R-:W-:Y:S01]  /*8e50*/  ISETP.LT.AND P3, PT, R57, R58, PT ;  /* 0x0000003a3900720c */ /* 0x000fe20003f61270 */
[----:B0-----:R-:W-:-:S03]  /*8e60*/  IMAD.WIDE R14, R13, 0x10, R14 ;  /* 0x000000100d0e7825 */ /* 0x001fc600078e020e */
[----:B------:R-:W-:-:S09]  /*8e70*/  MOV R60, R14 ;  /* 0x0000000e003c7202 */ /* 0x000fd20000000f00 */
[----:B------:R-:W-:Y:S05]  /*8e80*/  @!P2 BRA P3, `(.L_x_2834) ;  /* 0xffffffac00e8a947 */ /* 0x000fea000183ffff */
.L_x_2821:
        /* <DEDUP_REMOVED lines=9> */
[----:B--2--5:R-:W-:-:S05]  /*8f20*/  IMAD.WIDE R16, R12, 0x2, R10 ;  /* 0x000000020c107825 */ /* 0x024fca00078e020a */
        /* <DEDUP_REMOVED lines=8> */
.L_x_2838:
[----:B------:R-:W0:Y:S02]  /*8fb0*/  LDS R2, [R14] ;  /* 0x000000000e027984 */ /* 0x000e240000000800 */
[----:B0-----:R-:W-:-:S10]  /*8fc0*/  HFMA2.MMA R3, R2, 1, 1, R9 ;  /* 0x3c003c0002037835 */ /* 0x001fd40000000009 */
[----:B------:R-:W0:Y:S02]  /*8fd0*/  ATOMS.CAST.SPIN R3, [R14], R2, R3 ;  /* 0x000000020e03738d */ /* 0x000e240001800003 */
[----:B0-----:R-:W-:-:S13]  /*8fe0*/  ISETP.EQ.U32.AND P0, PT, R3, 0x1, PT ;  /* 0x000000010300780c */ /* 0x001fda0003f02070 */
[----:B------:R-:W-:Y:S05]  /*8ff0*/  @!P0 BRA `(.L_x_2838) ;  /* 0xfffffffc00ec8947 */ /* 0x000fea000383ffff */
[----:B------:R-:W-:Y:S05]  /*9000*/  BRA `(.L_x_2836) ;  /* 0x00000000000c7947 */ /* 0x000fea0003800000 */
.L_x_2837:
[----:B------:R-:W2:Y:S02]  /*9010*/  LD.E R0, desc[UR6][R16.64] ;  /* 0x0000000610007980 */ /* 0x000ea4000c101900 */
[----:B--2---:R-:W-:-:S05]  /*9020*/  IADD3 R3, R3, R0, RZ ;  /* 0x0000000003037210 */ /* 0x004fca0007ffe0ff */
[----:B------:R0:W-:Y:S02]  /*9030*/  ST.E desc[UR6][R16.64], R3 ;  /* 0x0000000310007985 */ /* 0x0001e4000c101906 */
.L_x_2836:
[----:B------:R-:W-:Y:S05]  /*9040*/  BSYNC B0 ;  /* 0x0000000000007941 */ /* 0x000fea0003800000 */
.L_x_2835:
[----:B------:R1:W-:Y:S01]  /*9050*/  ATOM.E.ADD.F16x2.RN.STRONG.GPU P0, RZ, desc[UR6][R16.64+0x4], R4 ;  /* 0x0000040410ff79a2 */ /* 0x0003e2000810e1c6 */
[----:B------:R-:W-:Y:S04]  /*9060*/  BSSY B0, `(.L_x_2839) ;  /* 0x000000f000007945 */ /* 0x000fe80003800000 */
[----:B-1----:R-:W-:Y:S05]  /*9070*/  @P0 BRA `(.L_x_2840) ;  /* 0x0000000000340947 */ /* 0x002fea0003800000 */
[----:B------:R-:W1:Y:S02]  /*9080*/  QSPC.E.S P0, RZ, [R16+0x4] ;  /* 0x0000040010ff73aa */ /* 0x000e640000000500 */
[----:B-1----:R-:W-:Y:S05]  /*9090*/  @!P0 BRA `(.L_x_2841) ;  /* 0x0000000000208947 */ /* 0x002fea0003800000 */
[----:B------:R-:W-:-:S04]  /*90a0*/  MOV R2, R16 ;  /* 0x0000001000027202 */ /* 0x000fc80000000f00 */
[----:B------:R-:W-:-:S07]  /*90b0*/  MOV R0, R2 ;  /* 0x0000000200007202 */ /* 0x000fce0000000f00 */
.L_x_2842:
[----:B------:R-:W0:Y:S02]  /*90c0*/  LDS R2, [R0+0x4] ;  /* 0x0000040000027984 */ /* 0x000e240000000800 */
[----:B0-----:R-:W-:-:S06]  /*90d0*/  HADD2 R3, R2, R4 ;  /* 0x0000000402037230 */ /* 0x001fcc0000000000 */
[----:B------:R-:W0:Y:S02]  /*90e0*/  ATOMS.CAST.SPIN R3, [R0+0x4], R2, R3 ;  /* 0x000004020003738d */ /* 0x000e240001800003 */
[----:B0-----:R-:W-:-:S13]  /*90f0*/  ISETP.EQ.U32.AND P0, PT, R3, 0x1, PT ;  /* 0x000000010300780c */ /* 0x001fda0003f02070 */
[----:B------:R-:W-:Y:S05]  /*9100*/  @!P0 BRA `(.L_x_2842) ;  /* 0xfffffffc00ec8947 */ /* 0x000fea000383ffff */
[----:B------:R-:W-:Y:S05]  /*9110*/  BRA `(.L_x_2840) ;  /* 0x00000000000c7947 */ /* 0x000fea0003800000 */
.L_x_2841:
[----:B------:R-:W0:Y:S02]  /*9120*/  LD.E R0, desc[UR6][R16.64+0x4] ;  /* 0x0000040610007980 */ /* 0x000e24000c101900 */
[----:B0-----:R-:W-:-:S05]  /*9130*/  IADD3 R3, R4, R0, RZ ;  /* 0x0000000004037210 */ /* 0x001fca0007ffe0ff */
[----:B------:R1:W-:Y:S02]  /*9140*/  ST.E desc[UR6][R16.64+0x4], R3 ;  /* 0x0000040310007985 */ /* 0x0003e4000c101906 */
.L_x_2840:
[----:B------:R-:W-:Y:S05]  /*9150*/  BSYNC B0 ;  /* 0x0000000000007941 */ /* 0x000fea0003800000 */
.L_x_2839:
[----:B------:R-:W-:-:S13]  /*9160*/  ISETP.GE.AND P0, PT, R59, 0x2, PT ;  /* 0x000000023b00780c */ /* 0x000fda0003f06270 */
        /* <DEDUP_REMOVED lines=8> */
[----:B------:R-:W-:-:S04]  /*91f0*/  MOV R2, R14 ;  /* 0x0000000e00027202 */ /* 0x000fc80000000f00 */
[----:B------:R-:W-:-:S07]  /*9200*/  MOV R0, R2 ;  /* 0x0000000200007202 */ /* 0x000fce0000000f00 */
.L_x_2846:
[----:B------:R-:W0:Y:S02]  /*9210*/  LDS R2, [R0] ;  /* 0x0000000000027984 */ /* 0x000e240000000800 */
[----:B01----:R-:W-:-:S10]  /*9220*/  HFMA2.MMA R3, R2, 1, 1, R5 ;  /* 0x3c003c0002037835 */ /* 0x003fd40000000005 */
[----:B------:R-:W0:Y:S02]  /*9230*/  ATOMS.CAST.SPIN R3, [R0], R2, R3 ;  /* 0x000000020003738d */ /* 0x000e240001800003 */
[----:B0-----:R-:W-:-:S13]  /*9240*/  ISETP.EQ.U32.AND P0, PT, R3, 0x1, PT ;  /* 0x000000010300780c */ /* 0x001fda0003f02070 */
[----:B------:R-:W-:Y:S05]  /*9250*/  @!P0 BRA `(.L_x_2846) ;  /* 0xfffffffc00ec8947 */ /* 0x000fea000383ffff */
[----:B------:R-:W-:Y:S05]  /*9260*/  BRA `(.L_x_2844) ;  /* 0x00000000000c7947 */ /* 0x000fea0003800000 */
.L_x_2845:
[----:B------:R-:W0:Y:S02]  /*9270*/  LD.E R0, desc[UR6][R14.64] ;  /* 0x000000060e007980 */ /* 0x000e24000c101900 */
[----:B01----:R-:W-:-:S05]  /*9280*/  IADD3 R3, R5, R0, RZ ;  /* 0x0000000005037210 */ /* 0x003fca0007ffe0ff */
[----:B------:R2:W-:Y:S02]  /*9290*/  ST.E desc[UR6][R14.64], R3 ;  /* 0x000000030e007985 */ /* 0x0005e4000c101906 */
.L_x_2844:
[----:B------:R-:W-:Y:S05]  /*92a0*/  BSYNC B0 ;  /* 0x0000000000007941 */ /* 0x000fea0003800000 */
.L_x_2843:
[----:B------:R3:W-:Y:S01]  /*92b0*/  ATOM.E.ADD.F16x2.RN.STRONG.GPU P0, RZ, desc[UR6][R14.64+0x4], R6 ;  /* 0x000004060eff79a2 */ /* 0x0007e2000810e1c6 */
[----:B------:R-:W-:Y:S04]  /*92c0*/  BSSY B0, `(.L_x_2847) ;  /* 0x000000f000007945 */ /* 0x000fe80003800000 */
[----:B---3--:R-:W-:Y:S05]  /*92d0*/  @P0 BRA `(.L_x_2848) ;  /* 0x0000000000340947 */ /* 0x008fea0003800000 */
[----:B------:R-:W3:Y:S02]  /*92e0*/  QSPC.E.S P0, RZ, [R14+0x4] ;  /* 0x000004000eff73aa */ /* 0x000ee40000000500 */
[----:B---3--:R-:W-:Y:S05]  /*92f0*/  @!P0 BRA `(.L_x_2849) ;  /* 0x0000000000208947 */ /* 0x008fea0003800000 */
[----:B------:R-:W-:-:S04]  /*9300*/  MOV R2, R14 ;  /* 0x0000000e00027202 */ /* 0x000fc80000000f00 */
[----:B------:R-:W-:-:S07]  /*9310*/  MOV R0, R2 ;  /* 0x0000000200007202 */ /* 0x000fce0000000f00 */
.L_x_2850:
[----:B------:R-:W0:Y:S02]  /*9320*/  LDS R2, [R0+0x4] ;  /* 0x0000040000027984 */ /* 0x000e240000000800 */
[----:B012---:R-:W-:-:S06]  /*9330*/  HADD2 R3, R2, R6 ;  /* 0x0000000602037230 */ /* 0x007fcc0000000000 */
[----:B------:R-:W0:Y:S02]  /*9340*/  ATOMS.CAST.SPIN R3, [R0+0x4], R2, R3 ;  /* 0x000004020003738d */ /* 0x000e240001800003 */
[----:B0-----:R-:W-:-:S13]  /*9350*/  ISETP.EQ.U32.AND P0, PT, R3, 0x1, PT ;  /* 0x000000010300780c */ /* 0x001fda0003f02070 */
[----:B------:R-:W-:Y:S05]  /*9360*/  @!P0 BRA `(.L_x_2850) ;  /* 0xfffffffc00ec8947 */ /* 0x000fea000383ffff */
[----:B------:R-:W-:Y:S05]  /*9370*/  BRA `(.L_x_2848) ;  /* 0x00000000000c7947 */ /* 0x000fea0003800000 */
.L_x_2849:
[----:B------:R-:W0:Y:S02]  /*9380*/  LD.E R0, desc[UR6][R14.64+0x4] ;  /* 0x000004060e007980 */ /* 0x000e24000c101900 */
[----:B012---:R-:W-:-:S05]  /*9390*/  IADD3 R3, R6, R0, RZ ;  /* 0x0000000006037210 */ /* 0x007fca0007ffe0ff */
[----:B------:R3:W-:Y:S02]  /*93a0*/  ST.E desc[UR6][R14.64+0x4], R3 ;  /* 0x000004030e007985 */ /* 0x0007e4000c101906 */
.L_x_2848:
[----:B------:R-:W-:Y:S05]  /*93b0*/  BSYNC B0 ;  /* 0x0000000000007941 */ /* 0x000fea0003800000 */
.L_x_2847:
[----:B------:R-:W-:-:S13]  /*93c0*/  ISETP.NE.AND P0, PT, R59, 0x2, PT ;  /* 0x000000023b00780c */ /* 0x000fda0003f05270 */
[----:B------:R-:W-:Y:S05]  /*93d0*/  @!P0 EXIT ;  /* 0x000000000000894d */ /* 0x000fea0003800000 */
[----:B------:R-:W-:-:S05]  /*93e0*/  IADD3 R13, R12, R13, RZ ;  /* 0x0000000d0c0d7210 */ /* 0x000fca0007ffe0ff */
[----:B------:R-:W-:-:S05]  /*93f0*/  IMAD.WIDE R10, R13, 0x2, R10 ;  /* 0x000000020d0a7825 */ /* 0x000fca00078e020a */
[----:B------:R4:W-:Y:S01]  /*9400*/  ATOM.E.ADD.F16x2.RN.STRONG.GPU P0, RZ, desc[UR6][R10.64], R7 ;  /* 0x000000070aff79a2 */ /* 0x0009e2000810e1c6 */
[----:B------:R-:W-:Y:S04]  /*9410*/  BSSY B0, `(.L_x_2851) ;  /* 0x000000f000007945 */ /* 0x000fe80003800000 */
[----:B----4-:R-:W-:Y:S05]  /*9420*/  @P0 BRA `(.L_x_2852) ;  /* 0x0000000000340947 */ /* 0x010fea0003800000 */
[----:B------:R-:W4:Y:S02]  /*9430*/  QSPC.E.S P0, RZ, [R10] ;  /* 0x000000000aff73aa */ /* 0x000f240000000500 */
[----:B----4-:R-:W-:Y:S05]  /*9440*/  @!P0 BRA `(.L_x_2853) ;  /* 0x0000000000208947 */ /* 0x010fea0003800000 */
[----:B------:R-:W-:-:S04]  /*9450*/  MOV R2, R10 ;  /* 0x0000000a00027202 */ /* 0x000fc80000000f00 */
[----:B------:R-:W-:-:S07]  /*9460*/  MOV R0, R2 ;  /* 0x0000000200007202 */ /* 0x000fce0000000f00 */
.L_x_2854:
[----:B------:R-:W0:Y:S02]  /*9470*/  LDS R2, [R0] ;  /* 0x0000000000027984 */ /* 0x000e240000000800 */
[----:B0123--:R-:W-:-:S10]  /*9480*/  HFMA2.MMA R3, R2, 1, 1, R7 ;  /* 0x3c003c0002037835 */ /* 0x00ffd40000000007 */
[----:B------:R-:W0:Y:S02]  /*9490*/  ATOMS.CAST.SPIN R3, [R0], R2, R3 ;  /* 0x000000020003738d */ /* 0x000e240001800003 */
[----:B0-----:R-:W-:-:S13]  /*94a0*/  ISETP.EQ.U32.AND P0, PT, R3, 0x1, PT ;  /* 0x000000010300780c */ /* 0x001fda0003f02070 */
[----:B------:R-:W-:Y:S05]  /*94b0*/  @!P0 BRA `(.L_x_2854) ;  /* 0xfffffffc00ec8947 */ /* 0x000fea000383ffff */
[----:B------:R-:W-:Y:S05]  /*94c0*/  BRA `(.L_x_2852) ;  /* 0x00000000000c7947 */ /* 0x000fea0003800000 */
.L_x_2853:
[----:B------:R-:W0:Y:S02]  /*94d0*/  LD.E R0, desc[UR6][R10.64] ;  /* 0x000000060a007980 */ /* 0x000e24000c101900 */
[----:B0123--:R-:W-:-:S05]  /*94e0*/  IADD3 R3, R7, R0, RZ ;  /* 0x0000000007037210 */ /* 0x00ffca0007ffe0ff */
[----:B------:R4:W-:Y:S02]  /*94f0*/  ST.E desc[UR6][R10.64], R3 ;  /* 0x000000030a007985 */ /* 0x0009e4000c101906 */
.L_x_2852:
[----:B------:R-:W-:Y:S05]  /*9500*/  BSYNC B0 ;  /* 0x0000000000007941 */ /* 0x000fea0003800000 */
.L_x_2851:
[----:B------:R5:W-:Y:S02]  /*9510*/  ATOM.E.ADD.F16x2.RN.STRONG.GPU P0, RZ, desc[UR6][R10.64+0x4], R8 ;  /* 0x000004080aff79a2 */ /* 0x000be4000810e1c6 */
[----:B-----5:R-:W-:Y:S05]  /*9520*/  @P0 EXIT ;  /* 0x000000000000094d */ /* 0x020fea0003800000 */
[----:B------:R-:W5:Y:S02]  /*9530*/  QSPC.E.S P0, RZ, [R10+0x4] ;  /* 0x000004000aff73aa */ /* 0x000f640000000500 */
[----:B-----5:R-:W-:Y:S05]  /*9540*/  @!P0 BRA `(.L_x_2855) ;  /* 0x0000000000208947 */ /* 0x020fea0003800000 */
[----:B------:R-:W-:-:S04]  /*9550*/  MOV R2, R10 ;  /* 0x0000000a00027202 */ /* 0x000fc80000000f00 */
[----:B------:R-:W-:-:S07]  /*9560*/  MOV R0, R2 ;  /* 0x0000000200007202 */ /* 0x000fce0000000f00 */
.L_x_2856:
[----:B------:R-:W0:Y:S02]  /*9570*/  LDS R2, [R0+0x4] ;  /* 0x0000040000027984 */ /* 0x000e240000000800 */
[----:B01234-:R-:W-:-:S06]  /*9580*/  HADD2 R3, R2, R8 ;  /* 0x0000000802037230 */ /* 0x01ffcc0000000000 */
[----:B------:R-:W0:Y:S02]  /*9590*/  ATOMS.CAST.SPIN R3, [R0+0x4], R2, R3 ;  /* 0x000004020003738d */ /* 0x000e240001800003 */
[----:B0-----:R-:W-:-:S13]  /*95a0*/  ISETP.EQ.U32.AND P0, PT, R3, 0x1, PT ;  /* 0x000000010300780c */ /* 0x001fda0003f02070 */
[----:B------:R-:W-:Y:S05]  /*95b0*/  @!P0 BRA `(.L_x_2856) ;  /* 0xfffffffc00ec8947 */ /* 0x000fea000383ffff */
[----:B------:R-:W-:Y:S05]  /*95c0*/  EXIT ;  /* 0x000000000000794d */ /* 0x000fea0003800000 */
.L_x_2855:
[----:B------:R-:W0:Y:S02]  /*95d0*/  LD.E R0, desc[UR6][R10.64+0x4] ;  /* 0x000004060a007980 */ /* 0x000e24000c101900 */
[----:B01234-:R-:W-:-:S05]  /*95e0*/  IADD3 R3, R8, R0, RZ ;  /* 0x0000000008037210 */ /* 0x01ffca0007ffe0ff */
[----:B------:R-:W-:Y:S01]  /*95f0*/  ST.E desc[UR6][R10.64+0x4], R3 ;  /* 0x000004030a007985 */ /* 0x000fe2000c101906 */
[----:B------:R-:W-:Y:S05]  /*9600*/  EXIT ;  /* 0x000000000000794d */ /* 0x000fea0003800000 */
.L_x_2857:
        /* <DEDUP_REMOVED lines=15> */
.L_x_5219:


//--------------------- .text._Z23gemm_half_q_half_kernelILi3ELi10ELb1ELb0ELi32EEvPK6__halfPKjS4_S2_PS0_iiiiPKtS7_iiiiiibS2_i --------------------------
	.section	.text._Z23gemm_half_q_half_kernelILi3ELi10ELb1ELb0ELi32EEvPK6__halfPKjS4_S2_PS0_iiiiPKtS7_iiiiiibS2_i,"ax",@progbits
	.align	128
        .global         _Z23gemm_half_q_half_kernelILi3ELi10ELb1ELb0ELi32EEvPK6__halfPKjS4_S2_PS0_iiiiPKtS7_iiiiiibS2_i
        .type           _Z23gemm_half_q_half_kernelILi3ELi10ELb1ELb0ELi32EEvPK6__halfPKjS4_S2_PS0_iiiiPKtS7_iiiiiibS2_i,@function
        .size           _Z23gemm_half_q_half_kernelILi3ELi10ELb1ELb0ELi32EEvPK6__halfPKjS4_S2_PS0_iiiiPKtS7_iiiiiibS2_i,(.L_x_5220 - _Z23gemm_half_q_half_kernelILi3ELi10ELb1ELb0ELi32EEvPK6__halfPKjS4_S2_PS0_iiiiPKtS7_iiiiiibS2_i)
        .other          _Z23gemm_half_q_half_kernelILi3ELi10ELb1ELb0ELi32EEvPK6__halfPKjS4_S2_PS0_iiiiPKtS7_iiiiiibS2_i,@"STO_CUDA_ENTRY STV_DEFAULT"
_Z23gemm_half_q_half_kernelILi3ELi10ELb1ELb0ELi32EEvPK6__halfPKjS4_S2_PS0_iiiiPKtS7_iiiiiibS2_i:
.text._Z23gemm_half_q_half_kernelILi3ELi10ELb1ELb0ELi32EEvPK6__halfPKjS4_S2_PS0_iiiiPKtS7_iiiiiibS2_i:
        /* <DEDUP_REMOVED lines=36> */
.L_x_2858:
        /* <DEDUP_REMOVED lines=29> */
[C---:B------:R-:W-:Y:S02]  /*0410*/  LEA R10, P0, R9.reuse, UR8, 0x1 ;  /* 0x00000008090a7c11 */ /* 0x040fe4000f8008ff */
[----:B------:R-:W-:Y:S02]  /*0420*/  LEA R7, R2, UR4, 0x1 ;  /* 0x0000000402077c11 */ /* 0x000fe4000f8e08ff */
[----:B------:R-:W-:Y:S02]  /*0430*/  LEA.HI.X R11, R9, UR9, R14, 0x1, P0 ;  /* 0x00000009090b7c11 */ /* 0x000fe400080f0c0e */
[----:B------:R-:W-:Y:S01]  /*0440*/  PLOP3.LUT P0, PT, PT, PT, PT, 0x80, 0x0 ;  /* 0x000000000000781c */ /* 0x000fe20003f0f070 */
[----:B------:R-:W-:-:S12]  /*0450*/  @!P2 BRA `(.L_x_2862) ;  /* 0x000000000048a947 */ /* 0x000fd80003800000 */
[----:B------:R-:W-:Y:S02]  /*0460*/  PLOP3.LUT P0, PT, PT, PT, PT, 0x8, 0x0 ;  /* 0x000000000000781c */ /* 0x000fe40003f0e170 */
[----:B------:R-:W-:-:S11]  /*0470*/  IADD3 R9, R55, -0x3, RZ ;  /* 0xfffffffd37097810 */ /* 0x000fd60007ffe0ff */
.L_x_2863:
        /* <DEDUP_REMOVED lines=16> */
.L_x_2862:
        /* <DEDUP_REMOVED lines=16> */
.L_x_2861:
        /* <DEDUP_REMOVED lines=17> */
.L_x_2865:
        /* <DEDUP_REMOVED lines=16> */
.L_x_2864:
        /* <DEDUP_REMOVED lines=14> */
.L_x_2860:
[----:B------:R-:W-:Y:S05]  /*0970*/  BSYNC B0 ;  /* 0x0000000000007941 */ /* 0x000fea0003800000 */
.L_x_2859:
        /* <DEDUP_REMOVED lines=10> */
[----:B------:R-:W-:Y:S01]  /*0a20*/  SHF.L.U32 R3, R3, 0x7, RZ ;  /* 0x0000000703037819 */ /* 0x000fe200000006ff */
[----:B------:R-:W-:Y:S01]  /*0a30*/  IMAD R4, R4, R57, RZ ;  /* 0x0000003904047224 */ /* 0x000fe200078e02ff */
[----:B------:R-:W-:Y:S01]  /*0a40*/  ISETP.GT.AND P2, PT, R55, 0x3, PT ;  /* 0x000000033700780c */ /* 0x000fe20003f44270 */
[----:B0-----:R-:W-:Y:S01]  /*0a50*/  HFMA2.MMA R14, -RZ, RZ, 0, 0 ;  /* 0x00000000ff0e7435 */ /* 0x001fe200000001ff */
[----:B------:R-:W-:Y:S01]  /*0a60*/  PLOP3.LUT P0, PT, PT, PT, PT, 0x80, 0x0 ;  /* 0x000000000000781c */ /* 0x000fe20003f0f070 */
[----:B------:R-:W-:-:S05]  /*0a70*/  IMAD R3, R4, 0x3, R3 ;  /* 0x0000000304037824 */ /* 0x000fca00078e0203 */
[----:B------:R-:W-:-:S05]  /*0a80*/  LEA R3, R2, R3, 0x2 ;  /* 0x0000000302037211 */ /* 0x000fca00078e10ff */
[----:B-1----:R-:W-:Y:S01]  /*0a90*/  IMAD.WIDE R2, R3, 0x2, R10 ;  /* 0x0000000203027825 */ /* 0x002fe200078e020a */
[----:B------:R-:W-:Y:S06]  /*0aa0*/  @!P2 BRA `(.L_x_2867) ;  /* 0x000000000034a947 */ /* 0x000fec0003800000 */
[----:B------:R-:W-:Y:S02]  /*0ab0*/  PLOP3.LUT P0, PT, PT, PT, PT, 0x8, 0x0 ;  /* 0x000000000000781c */ /* 0x000fe40003f0e170 */
[----:B------:R-:W-:-:S11]  /*0ac0*/  IADD3 R7, R55, -0x3, RZ ;  /* 0xfffffffd37077810 */ /* 0x000fd60007ffe0ff */
.L_x_2868:
        /* <DEDUP_REMOVED lines=11> */
.L_x_2867:
        /* <DEDUP_REMOVED lines=10> */
.L_x_2866:
[----:B------:R-:W3:Y:S08]  /*0c20*/  LDC R20, c[0x0][0x25c] ;  /* 0x00009700ff147b82 */ /* 0x000ef00000000800 */
[----:B------:R-:W-:Y:S01]  /*0c30*/  BAR.SYNC.DEFER_BLOCKING 0x0 ;  /* 0x0000000000007b1d */ /* 0x000fe20000010000 */
[----:B------:R-:W-:-:S07]  /*0c40*/  ISETP.GE.AND P0, PT, R53, R54, PT ;  /* 0x000000363500720c */ /* 0x000fce0003f06270 */
[----:B------:R-:W4:Y:S06]  /*0c50*/  LDC R18, c[0x0][0x264] ;  /* 0x00009900ff127b82 */ /* 0x000f2c0000000800 */
[----:B------:R-:W-:Y:S05]  /*0c60*/  @P0 BRA `(.L_x_2869) ;  /* 0x0000000000d40947 */ /* 0x000fea0003800000 */
[----:B-1----:R-:W1:Y:S01]  /*0c70*/  LDC.64 R10, c[0x0][0x248] ;  /* 0x00009200ff0a7b82 */ /* 0x002e620000000a00 */
[----:B--2---:R-:W-:-:S07]  /*0c80*/  SHF.L.U32 R3, R0, 0x6, RZ ;  /* 0x0000000600037819 */ /* 0x004fce00000006ff */
[----:B------:R-:W2:Y:S08]  /*0c90*/  LDC.64 R12, c[0x0][0x220] ;  /* 0x00008800ff0c7b82 */ /* 0x000eb00000000a00 */
[----:B0-----:R-:W0:Y:S01]  /*0ca0*/  LDC.64 R14, c[0x0][0x228] ;  /* 0x00008a00ff0e7b82 */ /* 0x001e220000000a00 */
        /* <DEDUP_REMOVED lines=9> */
.L_x_2870:
        /* <DEDUP_REMOVED lines=28> */
[----:B0-----:R-:W-:-:S02]  /*0f00*/  IMAD R23, R0, R0, RZ ;  /* 0x0000000000177224 */ /* 0x001fc400078e02ff */
[----:B------:R-:W-:Y:S01]  /*0f10*/  IMAD R4, R4, R4, RZ ;  /* 0x0000000404047224 */ /* 0x000fe200078e02ff */
[----:B------:R-:W-:Y:S01]  /*0f20*/  I2F.F16 R19, R19 ;  /* 0x0000001300137306 */ /* 0x000fe20000200c00 */
[----:B------:R-:W-:-:S07]  /*0f30*/  ISETP.GE.AND P2, PT, R7, R54, PT ;  /* 0x000000360700720c */ /* 0x000fce0003f46270 */
[----:B------:R-:W4:Y:S08]  /*0f40*/  I2F.F16 R3, R4 ;  /* 0x0000000400037306 */ /* 0x000f300000200c00 */
[----:B------:R-:W0:Y:S01]  /*0f50*/  I2F.F16 R21, R21 ;  /* 0x0000001500157306 */ /* 0x000e220000200c00 */
[----:B----4-:R-:W-:-:S07]  /*0f60*/  HMUL2 R4, R3.H0_H0, R22.H0_H0 ;  /* 0x2000001603047232 */ /* 0x010fce0000000800 */
[----:B------:R-:W1:Y:S01]  /*0f70*/  I2F.F16 R23, R23 ;  /* 0x0000001700177306 */ /* 0x000e620000200c00 */
[-C--:B------:R-:W-:Y:S02]  /*0f80*/  HMUL2 R3, R19.H0_H0, R22.reuse.H0_H0 ;  /* 0x2000001613037232 */ /* 0x080fe40000000800 */
[-C--:B0-----:R-:W-:Y:S02]  /*0f90*/  HMUL2 R2, R21.H0_H0, R22.reuse.H0_H0 ;  /* 0x2000001615027232 */ /* 0x081fe40000000800 */
[----:B-1----:R-:W-:Y:S01]  /*0fa0*/  HMUL2 R0, R23.H0_H0, R22.H0_H0 ;  /* 0x2000001617007232 */ /* 0x002fe20000000800 */
[----:B------:R-:W-:Y:S06]  /*0fb0*/  @!P2 BRA `(.L_x_2870) ;  /* 0xfffffffc0060a947 */ /* 0x000fec000383ffff */
.L_x_2869:
[----:B------:R-:W-:Y:S01]  /*0fc0*/  ULDC UR4, c[0x0][0x258] ;  /* 0x0000960000047ab9 */ /* 0x000fe20000000800 */
[----:B------:R-:W-:Y:S01]  /*0fd0*/  ULDC UR5, c[0x0][0x260] ;  /* 0x0000980000057ab9 */ /* 0x000fe20000000800 */
[C---:B------:R-:W-:Y:S01]  /*0fe0*/  ISETP.GT.AND P2, PT, R53.reuse, UR4, PT ;  /* 0x0000000435007c0c */ /* 0x040fe2000bf44270 */
[----:B------:R-:W-:Y:S01]  /*0ff0*/  ULDC UR8, c[0x0][0x268] ;  /* 0x00009a0000087ab9 */ /* 0x000fe20000000800 */
[C---:B--2---:R-:W-:Y:S02]  /*1000*/  VIMNMX R5, R53.reuse, UR4, PT ;  /* 0x0000000435057c48 */ /* 0x044fe4000bfe0100 */
[C---:B------:R-:W-:Y:S02]  /*1010*/  ISETP.GT.AND P4, PT, R53.reuse, UR5, PT ;  /* 0x0000000535007c0c */ /* 0x040fe4000bf84270 */
[----:B-1----:R-:W-:Y:S02]  /*1020*/  SHF.R.S32.HI R10, RZ, 0x1f, R5 ;  /* 0x0000001fff0a7819 */ /* 0x002fe40000011405 */
[----:B------:R-:W-:-:S02]  /*1030*/  ISETP.GT.AND P6, PT, R53, UR8, PT ;  /* 0x0000000835007c0c */ /* 0x000fc4000bfc4270 */
[----:B------:R-:W-:Y:S01]  /*1040*/  LEA.HI R11, R10, R5, RZ, 0x5 ;  /* 0x000000050a0b7211 */ /* 0x000fe200078f28ff */
[----:B------:R-:W-:Y:S01]  /*1050*/  HFMA2.MMA R5, -RZ, RZ, 0, 0 ;  /* 0x00000000ff057435 */ /* 0x000fe200000001ff */
[C---:B---3--:R-:W-:Y:S02]  /*1060*/  ISETP.GT.AND P3, PT, R53.reuse, R20, PT ;  /* 0x000000143500720c */ /* 0x048fe40003f64270 */
[----:B----4-:R-:W-:Y:S02]  /*1070*/  ISETP.GT.AND P5, PT, R53, R18, PT ;  /* 0x000000123500720c */ /* 0x010fe40003fa4270 */
[----:B0-----:R-:W-:Y:S01]  /*1080*/  MOV R7, RZ ;  /* 0x000000ff00077202 */ /* 0x001fe20000000f00 */
[----:B------:R-:W-:Y:S10]  /*1090*/  @!P2 BRA `(.L_x_2871) ;  /* 0x00000000001ca947 */ /* 0x000ff40003800000 */
[----:B------:R-:W0:Y:S02]  /*10a0*/  LDC R10, c[0x0][0x25c] ;  /* 0x00009700ff0a7b82 */ /* 0x000e240000000800 */
[----:B0-----:R-:W-:-:S04]  /*10b0*/  VIMNMX R7, R53, R10, PT ;  /* 0x0000000a35077248 */ /* 0x001fc80003fe0100 */
[----:B------:R-:W-:-:S04]  /*10c0*/  IADD3 R7, R7, -UR4, RZ ;  /* 0x8000000407077c10 */ /* 0x000fc8000fffe0ff */
[----:B------:R-:W-:-:S04]  /*10d0*/  SHF.R.S32.HI R10, RZ, 0x1f, R7 ;  /* 0x0000001fff0a7819 */ /* 0x000fc80000011407 */
[----:B------:R-:W-:-:S04]  /*10e0*/  LEA.HI R10, R10, R7, RZ, 0x5 ;  /* 0x000000070a0a7211 */ /* 0x000fc800078f28ff */
[----:B------:R-:W-:-:S05]  /*10f0*/  SHF.R.S32.HI R10, RZ, 0x5, R10 ;  /* 0x00000005ff0a7819 */ /* 0x000fca000001140a */
[----:B------:R-:W-:-:S07]  /*1100*/  IMAD R7, R10, 0x6, RZ ;  /* 0x000000060a077824 */ /* 0x000fce00078e02ff */
.L_x_2871:
        /* <DEDUP_REMOVED lines=8> */
.L_x_2872:
        /* <DEDUP_REMOVED lines=12> */
.L_x_2873:
        /* <DEDUP_REMOVED lines=8> */
.L_x_2874:
        /* <DEDUP_REMOVED lines=8> */
.L_x_2875:
        /* <DEDUP_REMOVED lines=16> */
[----:B------:R-:W-:Y:S01]  /*1450*/  LEA R58, P2, R8, UR8, 0x2 ;  /* 0x00000008083a7c11 */ /* 0x000fe2000f8410ff */
[----:B0-----:R-:W-:-:S03]  /*1460*/  ULEA UR4, UR5, UR4, 0x18 ;  /* 0x0000000405047291 */ /* 0x001fc6000f8ec03f */
[----:B------:R-:W-:Y:S02]  /*1470*/  LEA.HI.X R59, R8, UR9, R5, 0x2, P2 ;  /* 0x00000009083b7c11 */ /* 0x000fe400090f1405 */
[----:B------:R-:W-:Y:S01]  /*1480*/  PRMT R5, RZ, 0x5410, RZ ;  /* 0x00005410ff057816 */ /* 0x000fe200000000ff */
[----:B------:R-:W-:Y:S06]  /*1490*/  @P0 BRA `(.L_x_2876) ;  /* 0x0000005000380947 */ /* 0x000fec0003800000 */
[----:B------:R-:W-:Y:S01]  /*14a0*/  PRMT R7, R16, 0x9910, RZ ;  /* 0x0000991010077816 */ /* 0x000fe200000000ff */
[----:B------:R-:W-:Y:S01]  /*14b0*/  HADD2.F32 R15, -RZ, R4.H0_H0 ;  /* 0x20000004ff0f7230 */ /* 0x000fe20000004100 */
[----:B------:R-:W-:Y:S01]  /*14c0*/  PRMT R50, RZ, 0x7610, R50 ;  /* 0x00007610ff327816 */ /* 0x000fe20000000032 */
[----:B------:R-:W-:Y:S01]  /*14d0*/  HADD2.F32 R14, -RZ, R3.H0_H0 ;  /* 0x20000003ff0e7230 */ /* 0x000fe20000004100 */
[----:B------:R-:W-:Y:S01]  /*14e0*/  ISETP.NE.AND P0, PT, R7, RZ, PT ;  /* 0x000000ff0700720c */ /* 0x000fe20003f05270 */
[----:B------:R-:W-:Y:S01]  /*14f0*/  HADD2.F32 R13, -RZ, R2.H0_H0 ;  /* 0x20000002ff0d7230 */ /* 0x000fe20000004100 */
[----:B------:R-:W-:Y:S01]  /*1500*/  ULDC UR5, c[0x0][0x264] ;  /* 0x0000990000057ab9 */ /* 0x000fe20000000800 */
[----:B------:R-:W-:Y:S01]  /*1510*/  HADD2.F32 R12, -RZ, R0.H0_H0 ;  /* 0x20000000ff0c7230 */ /* 0x000fe20000004100 */
[----:B------:R-:W-:-:S13]  /*1520*/  ISETP.LT.OR P0, PT, R6, 0x3, !P0 ;  /* 0x000000030600780c */ /* 0x000fda0004701670 */
.L_x_2889:
        /* <DEDUP_REMOVED lines=9> */
[----:B------:R-:W-:Y:S02]  /*15c0*/  LOP3.LUT R18, R9, 0xf000f0, RZ, 0xc0, !PT ;  /* 0x00f000f009127812 */ /* 0x000fe400078ec0ff */
        /* <DEDUP_REMOVED lines=9> */
[----:B------:R-:W-:Y:S01]  /*1660*/  LOP3.LUT R21, R10, 0xf000f0, RZ, 0xc0, !PT ;  /* 0x00f000f00a157812 */ /* 0x000fe200078ec0ff */
[----:B------:R-:W-:Y:S01]  /*1670*/  HFMA2 R31, R31, R0.H1_H1, -72, -72 ;  /* 0xd480d4801f1f7431 */ /* 0x000fe20000060000 */
[----:B------:R-:W-:-:S02]  /*1680*/  LOP3.LUT R9, R8, 0xf000f, RZ, 0xc0, !PT ;  /* 0x000f000f08097812 */ /* 0x000fc400078ec0ff */
[----:B------:R-:W-:Y:S02]  /*1690*/  LOP3.LUT R18, R22, 0xf000f, RZ, 0xc0, !PT ;  /* 0x000f000f16127812 */ /* 0x000fe400078ec0ff */
[----:B------:R-:W-:Y:S02]  /*16a0*/  LOP3.LUT R8, R8, 0xf000f0, RZ, 0xc0, !PT ;  /* 0x00f000f008087812 */ /* 0x000fe400078ec0ff */
[C---:B------:R-:W-:Y:S02]  /*16b0*/  LOP3.LUT R10, R19.reuse, 0xf000f, RZ, 0xc0, !PT ;  /* 0x000f000f130a7812 */ /* 0x040fe400078ec0ff */
[----:B------:R-:W-:Y:S02]  /*16c0*/  LOP3.LUT R22, R22, 0xf000f0, RZ, 0xc0, !PT ;  /* 0x00f000f016167812 */ /* 0x000fe400078ec0ff */
[----:B------:R-:W-:Y:S02]  /*16d0*/  LOP3.LUT R27, R24, 0x64006400, RZ, 0xfc, !PT ;  /* 0x64006400181b7812 */ /* 0x000fe400078efcff */
[----:B------:R-:W-:-:S02]  /*16e0*/  LOP3.LUT R19, R19, 0xf000f0, RZ, 0xc0, !PT ;  /* 0x00f000f013137812 */ /* 0x000fc400078ec0ff */
[C---:B------:R-:W-:Y:S01]  /*16f0*/  LOP3.LUT R24, R11.reuse, 0xf000f, RZ, 0xc0, !PT ;  /* 0x000f000f0b187812 */ /* 0x040fe200078ec0ff */
[-C--:B------:R-:W-:Y:S01]  /*1700*/  HFMA2 R27, R27, R0.reuse.H1_H1, -72, -72 ;  /* 0xd480d4801b1b7431 */ /* 0x080fe20000060000 */
        /* <DEDUP_REMOVED lines=25> */
[-C--:B------:R-:W-:Y:S02]  /*18a0*/  HFMA2 R21, R19, R0.reuse.H1_H1, -72, -72 ;  /* 0xd480d48013157431 */ /* 0x080fe40000060000 */
[----:B------:R-:W-:Y:S02]  /*18b0*/  HADD2 R26, R18, -1032, -1032 ;  /* 0xe408e408121a7430 */ /* 0x000fe40000000000 */
[----:B------:R-:W-:Y:S02]  /*18c0*/  HADD2 R25, R8, -1032, -1032 ;  /* 0xe408e40808197430 */ /* 0x000fe40000000000 */
[----:B------:R-:W-:Y:S01]  /*18d0*/  HFMA2 R17, R35, R0.H1_H1, -72, -72 ;  /* 0xd480d48023117431 */ /* 0x000fe20000060000 */
[----:B------:R-:W-:Y:S06]  /*18e0*/  @!P3 BRA `(.L_x_2878) ;  /* 0x000000040058b947 */ /* 0x000fec0003800000 */
[----:B------:R-:W0:Y:S01]  /*18f0*/  LDS.64 R8, [UR4] ;  /* 0x00000004ff087984 */ /* 0x000e220008000a00 */
[--C-:B------:R-:W-:Y:S02]  /*1900*/  HADD2.F32 R38, -RZ, R33.reuse.H0_H0 ;  /* 0x20000021ff267230 */ /* 0x100fe40000004100 */
        /* <DEDUP_REMOVED lines=8> */
[C---:B------:R-:W-:Y:S01]  /*1990*/  FFMA.FTZ R38, R7.reuse, R38, RZ ;  /* 0x0000002607267223 */ /* 0x040fe200000100ff */
[C---:B------:R-:W-:Y:S01]  /*19a0*/  FFMA.FTZ R41, R7.reuse, R10, RZ ;  /* 0x0000000a07297223 */ /* 0x040fe200000100ff */
[----:B------:R-:W-:Y:S01]  /*19b0*/  FFMA.FTZ R37, R6, R7, RZ ;  /* 0x0000000706257223 */ /* 0x000fe200000100ff */
[----:B------:R-:W-:Y:S02]  /*19c0*/  HADD2.F32 R10, -RZ, R32.H1_H1 ;  /* 0x30000020ff0a7230 */ /* 0x000fe40000004100 */
[----:B------:R-:W-:Y:S01]  /*19d0*/  FFMA.FTZ R39, R7, R8, RZ ;  /* 0x0000000807277223 */ /* 0x000fe200000100ff */
[----:B------:R-:W-:-:S02]  /*19e0*/  HADD2.F32 R8, -RZ, R30.H1_H1 ;  /* 0x3000001eff087230 */ /* 0x000fc40000004100 */
        /* <DEDUP_REMOVED lines=22> */
[----:B-1----:R-:W-:Y:S02]  /*1b50*/  HADD2.F32 R10, -RZ, R18.H0_H0 ;  /* 0x20000012ff0a7230 */ /* 0x002fe40000004100 */
        /* <DEDUP_REMOVED lines=22> */
[----:B------:R-:W-:Y:S02]  /*1cc0*/  HADD2.F32 R19, -RZ, R19.H1_H1 ;  /* 0x30000013ff137230 */ /* 0x000fe40000004100 */
[C---:B------:R-:W-:Y:S01]  /*1cd0*/  FFMA.FTZ R18, R6.reuse, R10, R9 ;  /* 0x0000000a06127223 */ /* 0x040fe20000010009 */
[----:B------:R-:W-:Y:S02]  /*1ce0*/  HADD2.F32 R9, -RZ, R17.H0_H0 ;  /* 0x20000011ff097230 */ /* 0x000fe40000004100 */
[----:B------:R-:W-:Y:S01]  /*1cf0*/  FFMA.FTZ R11, R6, R36, R11 ;  /* 0x00000024060b7223 */ /* 0x000fe2000001000b */
[----:B------:R-:W-:-:S02]  /*1d00*/  HADD2.F32 R8, -RZ, R22.H1_H1 ;  /* 0x30000016ff087230 */ /* 0x000fc40000004100 */
[----:B------:R-:W-:Y:S02]  /*1d10*/  HADD2.F32 R10, -RZ, R21.H1_H1 ;  /* 0x30000015ff0a7230 */ /* 0x000fe40000004100 */
[----:B------:R-:W-:Y:S01]  /*1d20*/  FFMA.FTZ R9, R6, R9, R35 ;  /* 0x0000000906097223 */ /* 0x000fe20000010023 */
[----:B------:R-:W-:Y:S02]  /*1d30*/  HADD2.F32 R36, -RZ, R20.H1_H1 ;  /* 0x30000014ff247230 */ /* 0x000fe40000004100 */
[----:B------:R-:W-:Y:S01]  /*1d40*/  FFMA.FTZ R8, R8, R19, R7 ;  /* 0x0000001308087223 */ /* 0x000fe20000010007 */
[----:B------:R-:W-:Y:S02]  /*1d50*/  HADD2.F32 R38, -RZ, R17.H1_H1 ;  /* 0x30000011ff267230 */ /* 0x000fe40000004100 */
        /* <DEDUP_REMOVED lines=15> */
.L_x_2878:
        /* <DEDUP_REMOVED lines=40> */
[----:B-1----:R-:W-:Y:S02]  /*20d0*/  HADD2.F32 R8, -RZ, R10.H0_H0 ;  /* 0x2000000aff087230 */ /* 0x002fe40000004100 */
        /* <DEDUP_REMOVED lines=35> */
[-C--:B------:R-:W-:Y:S01]  /*2310*/  FFMA.FTZ R18, R35, R11.reuse, R18 ;  /* 0x0000000b23127223 */ /* 0x080fe20000010012 */
        /* <DEDUP_REMOVED lines=13> */
.L_x_2880:
[----:B------:R-:W-:Y:S05]  /*23f0*/  @P0 BRA `(.L_x_2879) ;  /* 0x0000000400580947 */ /* 0x000fea0003800000 */
[----:B------:R-:W0:Y:S01]  /*2400*/  LDS.64 R6, [UR4+0x80] ;  /* 0x00008004ff067984 */ /* 0x000e220008000a00 */
[----:B------:R-:W-:Y:S02]  /*2410*/  HADD2.F32 R37, -RZ, R34.H1_H1 ;  /* 0x30000022ff257230 */ /* 0x000fe40000004100 */
[----:B------:R-:W-:Y:S01]  /*2420*/  HADD2.F32 R8, -RZ, R30.H0_H0 ;  /* 0x2000001eff087230 */ /* 0x000fe20000004100 */
[----:B------:R-:W1:Y:S01]  /*2430*/  LDS.64 R10, [UR4+0x88] ;  /* 0x00008804ff0a7984 */ /* 0x000e620008000a00 */
[--C-:B------:R-:W-:Y:S02]  /*2440*/  HADD2.F32 R9, -RZ, R32.reuse.H0_H0 ;  /* 0x20000020ff097230 */ /* 0x100fe40000004100 */
[----:B------:R-:W-:Y:S02]  /*2450*/  HADD2.F32 R39, -RZ, R32.H1_H1 ;  /* 0x30000020ff277230 */ /* 0x000fe40000004100 */
[----:B------:R-:W-:Y:S02]  /*2460*/  HADD2.F32 R32, -RZ, R25.H0_H0 ;  /* 0x20000019ff207230 */ /* 0x000fe40000004100 */
        /* <DEDUP_REMOVED lines=8> */
[----:B------:R-:W-:Y:S02]  /*24f0*/  HADD2.F32 R33, -RZ, R33.H1_H1 ;  /* 0x30000021ff217230 */ /* 0x000fe40000004100 */
        /* <DEDUP_REMOVED lines=18> */
[----:B------:R-:W-:Y:S02]  /*2620*/  HADD2.F32 R6, -RZ, R27.H1_H1 ;  /* 0x3000001bff067230 */ /* 0x000fe40000004100 */
[----:B------:R-:W-:Y:S01]  /*2630*/  FFMA.FTZ R19, R35, R19, R36 ;  /* 0x0000001323137223 */ /* 0x000fe20000010024 */
[-C--:B------:R-:W-:Y:S01]  /*2640*/  FFMA.FTZ R9, R8, R18.reuse, R9 ;  /* 0x0000001208097223 */ /* 0x080fe20000010009 */
[-C--:B------:R-:W-:Y:S01]  /*2650*/  FFMA.FTZ R29, R28, R18.reuse, R29 ;  /* 0x000000121c1d7223 */ /* 0x080fe2000001001d */
[----:B------:R-:W-:Y:S02]  /*2660*/  HADD2.F32 R28, -RZ, R24.H0_H0 ;  /* 0x20000018ff1c7230 */ /* 0x000fe40000004100 */
[----:B------:R-:W-:Y:S01]  /*2670*/  FFMA.FTZ R19, R6, R18, R19 ;  /* 0x0000001206137223 */ /* 0x000fe20000010013 */
[----:B-1----:R-:W-:Y:S02]  /*2680*/  HADD2.F32 R8, -RZ, R10.H0_H0 ;  /* 0x2000000aff087230 */ /* 0x002fe40000004100 */
[----:B------:R-:W-:-:S02]  /*2690*/  HADD2.F32 R18, -RZ, R23.H0_H0 ;  /* 0x20000017ff127230 */ /* 0x000fc40000004100 */
[----:B------:R-:W-:Y:S02]  /*26a0*/  HADD2.F32 R10, -RZ, R10.H1_H1 ;  /* 0x3000000aff0a7230 */ /* 0x000fe40000004100 */
        /* <DEDUP_REMOVED lines=43> */
.L_x_2879:
        /* <DEDUP_REMOVED lines=56> */
[----:B------:R-:W0:Y:S01]  /*2ce0*/  LDS.64 R8, [UR4+0x10] ;  /* 0x00001004ff087984 */ /* 0x000e220008000a00 */
[--C-:B------:R-:W-:Y:S02]  /*2cf0*/  HADD2.F32 R6, -RZ, R23.reuse.H0_H0 ;  /* 0x20000017ff067230 */ /* 0x100fe40000004100 */
[----:B------:R-:W-:Y:S01]  /*2d00*/  HADD2.F32 R39, -RZ, R23.H1_H1 ;  /* 0x30000017ff277230 */ /* 0x000fe20000004100 */
[----:B------:R-:W1:Y:S01]  /*2d10*/  LDS.64 R20, [UR4+0x18] ;  /* 0x00001804ff147984 */ /* 0x000e620008000a00 */
[----:B------:R-:W-:Y:S02]  /*2d20*/  HADD2.F32 R40, -RZ, R25.H0_H0 ;  /* 0x20000019ff287230 */ /* 0x000fe40000004100 */
[----:B------:R-:W-:Y:S02]  /*2d30*/  HADD2.F32 R10, -RZ, R29.H0_H0 ;  /* 0x2000001dff0a7230 */ /* 0x000fe40000004100 */
[----:B------:R-:W-:Y:S02]  /*2d40*/  HADD2.F32 R41, -RZ, R25.H1_H1 ;  /* 0x30000019ff297230 */ /* 0x000fe40000004100 */
[----:B------:R-:W-:-:S02]  /*2d50*/  HADD2.F32 R45, -RZ, R29.H1_H1 ;  /* 0x3000001dff2d7230 */ /* 0x000fc40000004100 */
[--C-:B0-----:R-:W-:Y:S02]  /*2d60*/  HADD2.F32 R7, -RZ, R8.reuse.H0_H0 ;  /* 0x20000008ff077230 */ /* 0x101fe40000004100 */
        /* <DEDUP_REMOVED lines=28> */
[C---:B------:R-:W-:Y:S01]  /*2f30*/  FFMA.FTZ R11, R9.reuse, R38, R41 ;  /* 0x00000026090b7223 */ /* 0x040fe20000010029 */
[----:B------:R-:W-:Y:S02]  /*2f40*/  HADD2.F32 R6, -RZ, R30.H1_H1 ;  /* 0x3000001eff067230 */ /* 0x000fe40000004100 */
[----:B------:R-:W-:Y:S02]  /*2f50*/  HADD2.F32 R38, -RZ, R33.H0_H0 ;  /* 0x20000021ff267230 */ /* 0x000fe40000004100 */
[----:B------:R-:W-:Y:S01]  /*2f60*/  FFMA.FTZ R10, R10, R8, R39 ;  /* 0x000000080a0a7223 */ /* 0x000fe20000010027 */
[----:B------:R-:W-:Y:S02]  /*2f70*/  HADD2.F32 R20, -RZ, R20.H1_H1 ;  /* 0x30000014ff147230 */ /* 0x000fe40000004100 */
[----:B------:R-:W-:Y:S01]  /*2f80*/  FFMA.FTZ R43, R9, R6, R43 ;  /* 0x00000006092b7223 */ /* 0x000fe2000001002b */
[----:B------:R-:W-:-:S02]  /*2f90*/  HADD2.F32 R40, -RZ, R35.H0_H0 ;  /* 0x20000023ff287230 */ /* 0x000fc40000004100 */
[C---:B------:R-:W-:Y:S01]  /*2fa0*/  FFMA.FTZ R7, R8.reuse, R38, R7 ;  /* 0x0000002608077223 */ /* 0x040fe20000010007 */
[----:B------:R-:W-:Y:S02]  /*2fb0*/  HADD2.F32 R39, -RZ, R33.H1_H1 ;  /* 0x30000021ff277230 */ /* 0x000fe40000004100 */
        /* <DEDUP_REMOVED lines=40> */
.L_x_2881:
        /* <DEDUP_REMOVED lines=9> */
[--C-:B------:R-:W-:Y:S02]  /*32d0*/  HADD2.F32 R9, -RZ, R29.reuse.H0_H0 ;  /* 0x2000001dff097230 */ /* 0x100fe40000004100 */
[----:B------:R-:W-:Y:S02]  /*32e0*/  HADD2.F32 R44, -RZ, R29.H1_H1 ;  /* 0x3000001dff2c7230 */ /* 0x000fe40000004100 */
[----:B0-----:R-:W-:-:S02]  /*32f0*/  HADD2.F32 R39, -RZ, R6.H0_H0 ;  /* 0x20000006ff277230 */ /* 0x001fc40000004100 */
[----:B------:R-:W-:Y:S02]  /*3300*/  HADD2.F32 R38, -RZ, R6.H1_H1 ;  /* 0x30000006ff267230 */ /* 0x000fe40000004100 */
[--C-:B------:R-:W-:Y:S02]  /*3310*/  HADD2.F32 R21, -RZ, R7.reuse.H0_H0 ;  /* 0x20000007ff157230 */ /* 0x100fe40000004100 */
[-C--:B------:R-:W-:Y:S01]  /*3320*/  FFMA.FTZ R43, R8, R39.reuse, RZ ;  /* 0x00000027082b7223 */ /* 0x080fe200000100ff */
[----:B------:R-:W-:Y:S02]  /*3330*/  HADD2.F32 R20, -RZ, R7.H1_H1 ;  /* 0x30000007ff147230 */ /* 0x000fe40000004100 */
[----:B------:R-:W-:Y:S01]  /*3340*/  FFMA.FTZ R9, R9, R39, RZ ;  /* 0x0000002709097223 */ /* 0x000fe200000100ff */
[----:B------:R-:W-:Y:S02]  /*3350*/  HADD2.F32 R6, -RZ, R23.H0_H0 ;  /* 0x20000017ff067230 */ /* 0x000fe40000004100 */
[----:B------:R-:W-:-:S03]  /*3360*/  HADD2.F32 R7, -RZ, R25.H0_H0 ;  /* 0x20000019ff077230 */ /* 0x000fc60000004100 */
[-C--:B------:R-:W-:Y:S02]  /*3370*/  FFMA.FTZ R41, R6, R39.reuse, RZ ;  /* 0x0000002706297223 */ /* 0x080fe400000100ff */
[----:B------:R-:W-:Y:S01]  /*3380*/  FFMA.FTZ R7, R7, R39, RZ ;  /* 0x0000002707077223 */ /* 0x000fe200000100ff */
[----:B------:R-:W-:Y:S02]  /*3390*/  HADD2.F32 R39, -RZ, R26.H0_H0 ;  /* 0x2000001aff277230 */ /* 0x000fe40000004100 */
[-C--:B------:R-:W-:Y:S01]  /*33a0*/  FFMA.FTZ R6, R40, R38.reuse, R41 ;  /* 0x0000002628067223 */ /* 0x080fe20000010029 */
[----:B------:R-:W-:Y:S02]  /*33b0*/  HADD2.F32 R40, -RZ, R27.H1_H1 ;  /* 0x3000001bff287230 */ /* 0x000fe40000004100 */
[----:B------:R-:W-:Y:S01]  /*33c0*/  FFMA.FTZ R8, R42, R38, R7 ;  /* 0x000000262a087223 */ /* 0x000fe20000010007 */
[----:B------:R-:W-:Y:S02]  /*33d0*/  HADD2.F32 R7, -RZ, R24.H0_H0 ;  /* 0x20000018ff077230 */ /* 0x000fe40000004100 */
        /* <DEDUP_REMOVED lines=12> */
[----:B------:R-:W-:Y:S02]  /*34a0*/  HADD2.F32 R40, -RZ, R28.H1_H1 ;  /* 0x3000001cff287230 */ /* 0x000fe40000004100 */
[-C--:B------:R-:W-:Y:S01]  /*34b0*/  FFMA.FTZ R7, R8, R20.reuse, R9 ;  /* 0x0000001408077223 */ /* 0x080fe20000010009 */
[----:B-1----:R-:W-:Y:S02]  /*34c0*/  HADD2.F32 R8, -RZ, R10.H0_H0 ;  /* 0x2000000aff087230 */ /* 0x002fe40000004100 */
        /* <DEDUP_REMOVED lines=49> */
.L_x_2883:
[----:B------:R-:W-:Y:S05]  /*37e0*/  @P0 BRA `(.L_x_2882) ;  /* 0x0000000400580947 */ /* 0x000fea0003800000 */
[----:B------:R-:W0:Y:S01]  /*37f0*/  LDS.64 R6, [UR4+0x90] ;  /* 0x00009004ff067984 */ /* 0x000e220008000a00 */
[----:B------:R-:W-:Y:S02]  /*3800*/  HADD2.F32 R10, -RZ, R27.H0_H0 ;  /* 0x2000001bff0a7230 */ /* 0x000fe40000004100 */
[----:B------:R-:W-:Y:S01]  /*3810*/  HADD2.F32 R40, -RZ, R23.H1_H1 ;  /* 0x30000017ff287230 */ /* 0x000fe20000004100 */
        /* <DEDUP_REMOVED lines=9> */
[----:B------:R-:W-:Y:S02]  /*38b0*/  HADD2.F32 R6, -RZ, R23.H0_H0 ;  /* 0x20000017ff067230 */ /* 0x000fe40000004100 */
[----:B------:R-:W-:Y:S02]  /*38c0*/  HADD2.F32 R7, -RZ, R25.H0_H0 ;  /* 0x20000019ff077230 */ /* 0x000fe40000004100 */
[-C--:B------:R-:W-:Y:S01]  /*38d0*/  FFMA.FTZ R25, R10, R39.reuse, RZ ;  /* 0x000000270a197223 */ /* 0x080fe200000100ff */
[----:B------:R-:W-:-:S02]  /*38e0*/  FFMA.FTZ R23, R6, R39, RZ ;  /* 0x0000002706177223 */ /* 0x000fc400000100ff */
[----:B------:R-:W-:Y:S02]  /*38f0*/  FFMA.FTZ R7, R7, R39, RZ ;  /* 0x0000002707077223 */ /* 0x000fe400000100ff */
[-C--:B------:R-:W-:Y:S01]  /*3900*/  FFMA.FTZ R6, R40, R38.reuse, R23 ;  /* 0x0000002628067223 */ /* 0x080fe20000010017 */
[----:B------:R-:W-:Y:S02]  /*3910*/  HADD2.F32 R40, -RZ, R27.H1_H1 ;  /* 0x3000001bff287230 */ /* 0x000fe40000004100 */
[-C--:B------:R-:W-:Y:S01]  /*3920*/  FFMA.FTZ R10, R42, R38.reuse, R7 ;  /* 0x000000262a0a7223 */ /* 0x080fe20000010007 */
[----:B------:R-:W-:Y:S02]  /*3930*/  HADD2.F32 R7, -RZ, R24.H0_H0 ;  /* 0x20000018ff077230 */ /* 0x000fe40000004100 */
        /* <DEDUP_REMOVED lines=65> */
.L_x_2882:
        /* <DEDUP_REMOVED lines=141> */
.L_x_2884:
        /* <DEDUP_REMOVED lines=90> */
.L_x_2886:
        /* <DEDUP_REMOVED lines=87> */
.L_x_2885:
        /* <DEDUP_REMOVED lines=8> */
[----:B------:R-:W-:Y:S02]  /*51b0*/  SHF.R.U32.HI R18, RZ, 0x8, R8 ;  /* 0x00000008ff127819 */ /* 0x000fe40000011608 */
[----:B------:R-:W-:Y:S02]  /*51c0*/  LOP3.LUT R9, R20, 0x64006400, RZ, 0xfc, !PT ;  /* 0x6400640014097812 */ /* 0x000fe400078efcff */
[C---:B------:R-:W-:Y:S02]  /*51d0*/  LOP3.LUT R6, R11.reuse, 0xf000f, RZ, 0xc0, !PT ;  /* 0x000f000f0b067812 */ /* 0x040fe400078ec0ff */
[----:B------:R-:W-:Y:S01]  /*51e0*/  LOP3.LUT R8, R11, 0xf000f0, RZ, 0xc0, !PT ;  /* 0x00f000f00b087812 */ /* 0x000fe200078ec0ff */
[----:B------:R-:W-:Y:S01]  /*51f0*/  HFMA2 R24, R9, R0.H1_H1, -72, -72 ;  /* 0xd480d48009187431 */ /* 0x000fe20000060000 */
[----:B------:R-:W-:-:S02]  /*5200*/  LOP3.LUT R20, R30, 0xf000f0, RZ, 0xc0, !PT ;  /* 0x00f000f01e147812 */ /* 0x000fc400078ec0ff */
[----:B------:R-:W-:Y:S02]  /*5210*/  SHF.R.U32.HI R11, RZ, 0x8, R11 ;  /* 0x00000008ff0b7819 */ /* 0x000fe4000001160b */
[----:B------:R-:W-:Y:S02]  /*5220*/  LOP3.LUT R17, R17, 0x64006400, RZ, 0xfc, !PT ;  /* 0x6400640011117812 */ /* 0x000fe400078efcff */
[C---:B------:R-:W-:Y:S02]  /*5230*/  LOP3.LUT R28, R10.reuse, 0xf000f, RZ, 0xc0, !PT ;  /* 0x000f000f0a1c7812 */ /* 0x040fe400078ec0ff */
[----:B------:R-:W-:Y:S01]  /*5240*/  LOP3.LUT R21, R10, 0xf000f0, RZ, 0xc0, !PT ;  /* 0x00f000f00a157812 */ /* 0x000fe200078ec0ff */
[----:B------:R-:W-:Y:S01]  /*5250*/  HFMA2 R25, R17, R0.H1_H1, -72, -72 ;  /* 0xd480d48011197431 */ /* 0x000fe20000060000 */
[----:B------:R-:W-:Y:S02]  /*5260*/  LOP3.LUT R33, R8, 0x64006400, RZ, 0xfc, !PT ;  /* 0x6400640008217812 */ /* 0x000fe400078efcff */
[----:B------:R-:W-:-:S02]  /*5270*/  LOP3.LUT R31, R20, 0x64006400, RZ, 0xfc, !PT ;  /* 0x64006400141f7812 */ /* 0x000fc400078efcff */
[C---:B------:R-:W-:Y:S02]  /*5280*/  LOP3.LUT R8, R18.reuse, 0xf000f0, RZ, 0xc0, !PT ;  /* 0x00f000f012087812 */ /* 0x040fe400078ec0ff */
        /* <DEDUP_REMOVED lines=119> */
.L_x_2887:
        /* <DEDUP_REMOVED lines=90> */
.L_x_2888:
        /* <DEDUP_REMOVED lines=14> */
[--C-:B------:R-:W-:Y:S02]  /*6080*/  HADD2.F32 R7, -RZ, R27.reuse.H0_H0 ;  /* 0x2000001bff077230 */ /* 0x100fe40000004100 */
[----:B------:R-:W-:-:S02]  /*6090*/  HADD2.F32 R27, -RZ, R27.H1_H1 ;  /* 0x3000001bff1b7230 */ /* 0x000fc40000004100 */
        /* <DEDUP_REMOVED lines=71> */
.L_x_2877:
[----:B------:R-:W0:Y:S01]  /*6510*/  LDC R57, c[0x0][0x23c] ;  /* 0x00008f00ff397b82 */ /* 0x000e220000000800 */
[----:B------:R-:W-:Y:S01]  /*6520*/  IADD3 R53, R53, 0x20, RZ ;  /* 0x0000002035357810 */ /* 0x000fe20007ffe0ff */
[----:B------:R-:W-:-:S03]  /*6530*/  UIADD3 UR4, UR4, 0x40, URZ ;  /* 0x0000004004047890 */ /* 0x000fc6000fffe03f */
[C---:B------:R-:W-:Y:S02]  /*6540*/  ISETP.GE.AND P2, PT, R53.reuse, UR5, PT ;  /* 0x0000000535007c0c */ /* 0x040fe4000bf46270 */
[----:B------:R-:W-:Y:S01]  /*6550*/  ISETP.LT.AND P3, PT, R53, R54, PT ;  /* 0x000000363500720c */ /* 0x000fe20003f61270 */
[----:B0-----:R-:W-:-:S12]  /*6560*/  IMAD.WIDE R58, R57, 0x10, R58 ;  /* 0x00000010393a7825 */ /* 0x001fd800078e023a */
[----:B------:R-:W-:Y:S05]  /*6570*/  @!P2 BRA P3, `(.L_x_2889) ;  /* 0xffffffac00eca947 */ /* 0x000fea000183ffff */
.L_x_2876:
[----:B------:R-:W-:Y:S01]  /*6580*/  ISETP.GE.AND P0, PT, R53, R54, PT ;  /* 0x000000363500720c */ /* 0x000fe20003f06270 */
[----:B------:R-:W-:-:S03]  /*6590*/  ULDC UR5, c[0x0][0x26c] ;  /* 0x00009b0000057ab9 */ /* 0x000fc60000000800 */
[----:B------:R-:W-:-:S13]  /*65a0*/  ISETP.GE.OR P0, PT, R53, UR5, P0 ;  /* 0x0000000535007c0c */ /* 0x000fda0008706670 */
[----:B------:R-:W-:Y:S05]  /*65b0*/  @P0 BRA `(.L_x_2890) ;  /* 0x00000010001c0947 */ /* 0x000fea0003800000 */
[----:B------:R-:W0:Y:S01]  /*65c0*/  S2R R6, SR_CTAID.Y ;  /* 0x0000000000067919 */ /* 0x000e220000002600 */
[----:B------:R-:W0:Y:S01]  /*65d0*/  LDC R7, c[0x0][0x238] ;  /* 0x00008e00ff077b82 */ /* 0x000e220000000800 */
[----:B------:R-:W-:Y:S01]  /*65e0*/  PRMT R8, R16, 0x9910, RZ ;  /* 0x0000991010087816 */ /* 0x000fe200000000ff */
[----:B------:R-:W-:Y:S01]  /*65f0*/  ULDC UR5, c[0x0][0x26c] ;  /* 0x00009b0000057ab9 */ /* 0x000fe20000000800 */
[----:B------:R-:W-:Y:S02]  /*6600*/  SHF.L.U32 R56, R57, 0x2, RZ ;  /* 0x0000000239387819 */ /* 0x000fe400000006ff */
[----:B------:R-:W-:Y:S01]  /*6610*/  ISETP.NE.AND P0, PT, R8, RZ, PT ;  /* 0x000000ff0800720c */ /* 0x000fe20003f05270 */
[----:B0-----:R-:W-:-:S05]  /*6620*/  IMAD R6, R6, -0x3, R7 ;  /* 0xfffffffd06067824 */ /* 0x001fca00078e0207 */
[----:B------:R-:W-:Y:S02]  /*6630*/  ISETP.LT.OR P0, PT, R6, 0x3, !P0 ;  /* 0x000000030600780c */ /* 0x000fe40004701670 */
[----:B------:R-:W-:-:S04]  /*6640*/  SHF.R.S32.HI R6, RZ, 0x1f, R57 ;  /* 0x0000001fff067819 */ /* 0x000fc80000011439 */
[----:B------:R-:W-:-:S07]  /*6650*/  SHF.L.U64.HI R57, R57, 0x2, R6 ;  /* 0x0000000239397819 */ /* 0x000fce0000010206 */
.L_x_2894:
[----:B------:R-:W-:Y:S05]  /*6660*/  @!P1 BRA `(.L_x_2891) ;  /* 0x0000000c00d49947 */ /* 0x000fea0003800000 */
        /* <DEDUP_REMOVED lines=152> */
.L_x_2892:
[----:B------:R-:W-:Y:S05]  /*6ff0*/  @!P3 BRA `(.L_x_2891) ;  /* 0x000000040070b947 */ /* 0x000fea0003800000 */
[----:B------:R-:W-:-:S04]  /*7000*/  PRMT R16, R51, 0x9910, RZ ;  /* 0x0000991033107816 */ /* 0x000fc800000000ff */
[----:B------:R-:W-:-:S13]  /*7010*/  ISETP.NE.AND P2, PT, R16, RZ, PT ;  /* 0x000000ff1000720c */ /* 0x000fda0003f45270 */
[----:B------:R-:W-:Y:S05]  /*7020*/  @!P2 BRA `(.L_x_2893) ;  /* 0x0000000000b0a947 */ /* 0x000fea0003800000 */
[----:B------:R-:W0:Y:S01]  /*7030*/  LDS.128 R16, [UR4+0x40] ;  /* 0x00004004ff107984 */ /* 0x000e220008000c00 */
        /* <DEDUP_REMOVED lines=43> */
.L_x_2893:
        /* <DEDUP_REMOVED lines=45> */
.L_x_2891:
[----:B------:R-:W-:Y:S01]  /*75c0*/  IADD3 R53, R53, 0x10, RZ ;  /* 0x0000001035357810 */ /* 0x000fe20007ffe0ff */
[----:B------:R-:W-:Y:S01]  /*75d0*/  UIADD3 UR4, UR4, 0x20, URZ ;  /* 0x0000002004047890 */ /* 0x000fe2000fffe03f */
[----:B------:R-:W-:Y:S02]  /*75e0*/  IADD3 R58, P3, R58, R56, RZ ;  /* 0x000000383a3a7210 */ /* 0x000fe40007f7e0ff */
[C---:B------:R-:W-:Y:S02]  /*75f0*/  ISETP.GE.AND P2, PT, R53.reuse, UR5, PT ;  /* 0x0000000535007c0c */ /* 0x040fe4000bf46270 */
[----:B------:R-:W-:Y:S02]  /*7600*/  ISETP.LT.AND P4, PT, R53, R54, PT ;  /* 0x000000363500720c */ /* 0x000fe40003f81270 */
[----:B------:R-:W-:-:S11]  /*7610*/  IADD3.X R59, R59, R57, RZ, P3, !PT ;  /* 0x000000393b3b7210 */ /* 0x000fd60001ffe4ff */
[----:B------:R-:W-:Y:S05]  /*7620*/  @!P2 BRA P4, `(.L_x_2894) ;  /* 0xfffffff0000ca947 */ /* 0x000fea000203ffff */
.L_x_2890:
        /* <DEDUP_REMOVED lines=18> */
.L_x_2898:
[----:B------:R-:W0:Y:S02]  /*7750*/  LDS R12, [R8] ;  /* 0x00000000080c7984 */ /* 0x000e240000000800 */
[----:B0-----:R-:W-:-:S06]  /*7760*/  HADD2 R13, R12, R50 ;  /* 0x000000320c0d7230 */ /* 0x001fcc0000000000 */
[----:B------:R-:W0:Y:S02]  /*7770*/  ATOMS.CAST.SPIN R13, [R8], R12, R13 ;  /* 0x0000000c080d738d */ /* 0x000e24000180000d */
[----:B0-----:R-:W-:-:S13]  /*7780*/  ISETP.EQ.U32.AND P0, PT, R13, 0x1, PT ;  /* 0x000000010d00780c */ /* 0x001fda0003f02070 */
[----:B------:R-:W-:Y:S05]  /*7790*/  @!P0 BRA `(.L_x_2898) ;  /* 0xfffffffc00ec8947 */ /* 0x000fea000383ffff */
[----:B------:R-:W-:Y:S05]  /*77a0*/  BRA `(.L_x_2896) ;  /* 0x00000000000c7947 */ /* 0x000fea0003800000 */
.L_x_2897:
[----:B------:R-:W2:Y:S02]  /*77b0*/  LD.E R0, desc[UR6][R6.64] ;  /* 0x0000000606007980 */ /* 0x000ea4000c101900 */
[----:B--2---:R-:W-:-:S05]  /*77c0*/  IADD3 R9, R50, R0, RZ ;  /* 0x0000000032097210 */ /* 0x004fca0007ffe0ff */
[----:B------:R0:W-:Y:S02]  /*77d0*/  ST.E desc[UR6][R6.64], R9 ;  /* 0x0000000906007985 */ /* 0x0001e4000c101906 */
.L_x_2896:
[----:B------:R-:W-:Y:S05]  /*77e0*/  BSYNC B0 ;  /* 0x0000000000007941 */ /* 0x000fea0003800000 */
.L_x_2895:
[----:B------:R1:W-:Y:S01]  /*77f0*/  ATOM.E.ADD.F16x2.RN.STRONG.GPU P0, RZ, desc[UR6][R6.64+0x4], R49 ;  /* 0x0000043106ff79a2 */ /* 0x0003e2000810e1c6 */
[----:B------:R-:W-:Y:S04]  /*7800*/  BSSY B0, `(.L_x_2899) ;  /* 0x000000e000007945 */ /* 0x000fe80003800000 */
[----:B-1----:R-:W-:Y:S05]  /*7810*/  @P0 BRA `(.L_x_2900) ;  /* 0x0000000000300947 */ /* 0x002fea0003800000 */
[----:B------:R-:W1:Y:S02]  /*7820*/  QSPC.E.S P0, RZ, [R6+0x4] ;  /* 0x0000040006ff73aa */ /* 0x000e640000000500 */
[----:B-1----:R-:W-:Y:S05]  /*7830*/  @!P0 BRA `(.L_x_2901) ;  /* 0x00000000001c8947 */ /* 0x002fea0003800000 */
[----:B0-----:R-:W-:-:S07]  /*7840*/  MOV R6, R6 ;  /* 0x0000000600067202 */ /* 0x001fce0000000f00 */
.L_x_2902:
[----:B------:R-:W0:Y:S02]  /*7850*/  LDS R8, [R6+0x4] ;  /* 0x0000040006087984 */ /* 0x000e240000000800 */
[----:B0-----:R-:W-:-:S10]  /*7860*/  HFMA2.MMA R9, R8, 1, 1, R49 ;  /* 0x3c003c0008097835 */ /* 0x001fd40000000031 */
[----:B------:R-:W0:Y:S02]  /*7870*/  ATOMS.CAST.SPIN R9, [R6+0x4], R8, R9 ;  /* 0x000004080609738d */ /* 0x000e240001800009 */
[----:B0-----:R-:W-:-:S13]  /*7880*/  ISETP.EQ.U32.AND P0, PT, R9, 0x1, PT ;  /* 0x000000010900780c */ /* 0x001fda0003f02070 */
[----:B------:R-:W-:Y:S05]  /*7890*/  @!P0 BRA `(.L_x_2902) ;  /* 0xfffffffc00ec8947 */ /* 0x000fea000383ffff */
[----:B------:R-:W-:Y:S05]  /*78a0*/  BRA `(.L_x_2900) ;  /* 0x00000000000c7947 */ /* 0x000fea0003800000 */
.L_x_2901:
[----:B------:R-:W0:Y:S02]  /*78b0*/  LD.E R0, desc[UR6][R6.64+0x4] ;  /* 0x0000040606007980 */ /* 0x000e24000c101900 */
[----:B0-----:R-:W-:-:S05]  /*78c0*/  IADD3 R9, R49, R0, RZ ;  /* 0x0000000031097210 */ /* 0x001fca0007ffe0ff */
[----:B------:R1:W-:Y:S02]  /*78d0*/  ST.E desc[UR6][R6.64+0x4], R9 ;  /* 0x0000040906007985 */ /* 0x0003e4000c101906 */
.L_x_2900:
[----:B------:R-:W-:Y:S05]  /*78e0*/  BSYNC B0 ;  /* 0x0000000000007941 */ /* 0x000fea0003800000 */
.L_x_2899:
        /* <DEDUP_REMOVED lines=11> */
.L_x_2906:
[----:B------:R-:W0:Y:S02]  /*79a0*/  LDS R12, [R8] ;  /* 0x00000000080c7984 */ /* 0x000e240000000800 */
[----:B0-----:R-:W-:-:S06]  /*79b0*/  HADD2 R13, R12, R48 ;  /* 0x000000300c0d7230 */ /* 0x001fcc0000000000 */
[----:B------:R-:W0:Y:S02]  /*79c0*/  ATOMS.CAST.SPIN R13, [R8], R12, R13 ;  /* 0x0000000c080d738d */ /* 0x000e24000180000d */
[----:B0-----:R-:W-:-:S13]  /*79d0*/  ISETP.EQ.U32.AND P0, PT, R13, 0x1, PT ;  /* 0x000000010d00780c */ /* 0x001fda0003f02070 */
[----:B------:R-:W-:Y:S05]  /*79e0*/  @!P0 BRA `(.L_x_2906) ;  /* 0xfffffffc00ec8947 */ /* 0x000fea000383ffff */
[----:B------:R-:W-:Y:S05]  /*79f0*/  BRA `(.L_x_2904) ;  /* 0x00000000000c7947 */ /* 0x000fea0003800000 */
.L_x_2905:
[----:B------:R-:W2:Y:S02]  /*7a00*/  LD.E R0, desc[UR6][R6.64] ;  /* 0x0000000606007980 */ /* 0x000ea4000c101900 */
[----:B--2---:R-:W-:-:S05]  /*7a10*/  IADD3 R9, R48, R0, RZ ;  /* 0x0000000030097210 */ /* 0x004fca0007ffe0ff */
[----:B------:R0:W-:Y:S02]  /*7a20*/  ST.E desc[UR6][R6.64], R9 ;  /* 0x0000000906007985 */ /* 0x0001e4000c101906 */
.L_x_2904:
[----:B------:R-:W-:Y:S05]  /*7a30*/  BSYNC B0 ;  /* 0x0000000000007941 */ /* 0x000fea0003800000 */
.L_x_2903:
[----:B------:R1:W-:Y:S01]  /*7a40*/  ATOM.E.ADD.F16x2.RN.STRONG.GPU P0, RZ, desc[UR6][R6.64+0x4], R47 ;  /* 0x0000042f06ff79a2 */ /* 0x0003e2000810e1c6 */
[----:B------:R-:W-:Y:S04]  /*7a50*/  BSSY B0, `(.L_x_2907) ;  /* 0x000000e000007945 */ /* 0x000fe80003800000 */
[----:B-1----:R-:W-:Y:S05]  /*7a60*/  @P0 BRA `(.L_x_2908) ;  /* 0x0000000000300947 */ /* 0x002fea0003800000 */
[----:B------:R-:W1:Y:S02]  /*7a70*/  QSPC.E.S P0, RZ, [R6+0x4] ;  /* 0x0000040006ff73aa */ /* 0x000e640000000500 */
[----:B-1----:R-:W-:Y:S05]  /*7a80*/  @!P0 BRA `(.L_x_2909) ;  /* 0x00000000001c8947 */ /* 0x002fea0003800000 */
[----:B0-----:R-:W-:-:S07]  /*7a90*/  MOV R6, R6 ;  /* 0x0000000600067202 */ /* 0x001fce0000000f00 */
.L_x_2910:
[----:B------:R-:W0:Y:S02]  /*7aa0*/  LDS R8, [R6+0x4] ;  /* 0x0000040006087984 */ /* 0x000e240000000800 */
[----:B0-----:R-:W-:-:S10]  /*7ab0*/  HFMA2.MMA R9, R8, 1, 1, R47 ;  /* 0x3c003c0008097835 */ /* 0x001fd4000000002f */
[----:B------:R-:W0:Y:S02]  /*7ac0*/  ATOMS.CAST.SPIN R9, [R6+0x4], R8, R9 ;  /* 0x000004080609738d */ /* 0x000e240001800009 */
[----:B0-----:R-:W-:-:S13]  /*7ad0*/  ISETP.EQ.U32.AND P0, PT, R9, 0x1, PT ;  /* 0x000000010900780c */ /* 0x001fda0003f02070 */
[----:B------:R-:W-:Y:S05]  /*7ae0*/  @!P0 BRA `(.L_x_2910) ;  /* 0xfffffffc00ec8947 */ /* 0x000fea000383ffff */
[----:B------:R-:W-:Y:S05]  /*7af0*/  BRA `(.L_x_2908) ;  /* 0x00000000000c7947 */ /* 0x000fea0003800000 */
.L_x_2909:
[----:B------:R-:W0:Y:S02]  /*7b00*/  LD.E R0, desc[UR6][R6.64+0x4] ;  /* 0x0000040606007980 */ /* 0x000e24000c101900 */
[----:B0-----:R-:W-:-:S05]  /*7b10*/  IADD3 R9, R47, R0, RZ ;  /* 0x000000002f097210 */ /* 0x001fca0007ffe0ff */
[----:B------:R1:W-:Y:S02]  /*7b20*/  ST.E desc[UR6][R6.64+0x4], R9 ;  /* 0x0000040906007985 */ /* 0x0003e4000c101906 */
.L_x_2908:
[----:B------:R-:W-:Y:S05]  /*7b30*/  BSYNC B0 ;  /* 0x0000000000007941 */ /* 0x000fea0003800000 */
.L_x_2907:
        /* <DEDUP_REMOVED lines=11> */
.L_x_2914:
[----:B------:R-:W0:Y:S02]  /*7bf0*/  LDS R8, [R6] ;  /* 0x0000000006087984 */ /* 0x000e240000000800 */
[----:B0-----:R-:W-:-:S06]  /*7c00*/  HADD2 R9, R8, R46 ;  /* 0x0000002e08097230 */ /* 0x001fcc0000000000 */
[----:B------:R-:W0:Y:S02]  /*7c10*/  ATOMS.CAST.SPIN R9, [R6], R8, R9 ;  /* 0x000000080609738d */ /* 0x000e240001800009 */
[----:B0-----:R-:W-:-:S13]  /*7c20*/  ISETP.EQ.U32.AND P0, PT, R9, 0x1, PT ;  /* 0x000000010900780c */ /* 0x001fda0003f02070 */
[----:B------:R-:W-:Y:S05]  /*7c30*/  @!P0 BRA `(.L_x_2914) ;  /* 0xfffffffc00ec8947 */ /* 0x000fea000383ffff */
[----:B------:R-:W-:Y:S05]  /*7c40*/  BRA `(.L_x_2912) ;  /* 0x00000000000c7947 */ /* 0x000fea0003800000 */
.L_x_2913:
[----:B------:R-:W0:Y:S02]  /*7c50*/  LD.E R0, desc[UR6][R2.64] ;  /* 0x0000000602007980 */ /* 0x000e24000c101900 */
[----:B01----:R-:W-:-:S05]  /*7c60*/  IADD3 R7, R46, R0, RZ ;  /* 0x000000002e077210 */ /* 0x003fca0007ffe0ff */
[----:B------:R2:W-:Y:S02]  /*7c70*/  ST.E desc[UR6][R2.64], R7 ;  /* 0x0000000702007985 */ /* 0x0005e4000c101906 */
.L_x_2912:
[----:B------:R-:W-:Y:S05]  /*7c80*/  BSYNC B0 ;  /* 0x0000000000007941 */ /* 0x000fea0003800000 */
.L_x_2911:
[----:B------:R3:W-:Y:S02]  /*7c90*/  ATOM.E.ADD.F16x2.RN.STRONG.GPU P0, RZ, desc[UR6][R2.64+0x4], R5 ;  /* 0x0000040502ff79a2 */ /* 0x0007e4000810e1c6 */
[----:B---3--:R-:W-:Y:S05]  /*7ca0*/  @P0 EXIT ;  /* 0x000000000000094d */ /* 0x008fea0003800000 */
[----:B------:R-:W3:Y:S02]  /*7cb0*/  QSPC.E.S P0, RZ, [R2+0x4] ;  /* 0x0000040002ff73aa */ /* 0x000ee40000000500 */
[----:B---3--:R-:W-:Y:S05]  /*7cc0*/  @!P0 BRA `(.L_x_2915) ;  /* 0x0000000000208947 */ /* 0x008fea0003800000 */
[----:B--2---:R-:W-:Y:S02]  /*7cd0*/  MOV R2, R2 ;  /* 0x0000000200027202 */ /* 0x004fe40000000f00 */
[----:B------:R-:W-:-:S07]  /*7ce0*/  MOV R3, R5 ;  /* 0x0000000500037202 */ /* 0x000fce0000000f00 */
.L_x_2916:
[----:B------:R-:W2:Y:S02]  /*7cf0*/  LDS R4, [R2+0x4] ;  /* 0x0000040002047984 */ /* 0x000ea40000000800 */
[----:B--2---:R-:W-:-:S10]  /*7d00*/  HFMA2.MMA R5, R4, 1, 1, R3 ;  /* 0x3c003c0004057835 */ /* 0x004fd40000000003 */
[----:B------:R-:W2:Y:S02]  /*7d10*/  ATOMS.CAST.SPIN R5, [R2+0x4], R4, R5 ;  /* 0x000004040205738d */ /* 0x000ea40001800005 */
[----:B--2---:R-:W-:-:S13]  /*7d20*/  ISETP.EQ.U32.AND P0, PT, R5, 0x1, PT ;  /* 0x000000010500780c */ /* 0x004fda0003f02070 */
[----:B------:R-:W-:Y:S05]  /*7d30*/  @!P0 BRA `(.L_x_2916) ;  /* 0xfffffffc00ec8947 */ /* 0x000fea000383ffff */
[----:B------:R-:W-:Y:S05]  /*7d40*/  EXIT ;  /* 0x000000000000794d */ /* 0x000fea0003800000 */
.L_x_2915:
[----:B------:R-:W3:Y:S02]  /*7d50*/  LD.E R0, desc[UR6][R2.64+0x4] ;  /* 0x0000040602007980 */ /* 0x000ee4000c101900 */
[----:B---3--:R-:W-:-:S05]  /*7d60*/  IADD3 R5, R5, R0, RZ ;  /* 0x0000000005057210 */ /* 0x008fca0007ffe0ff */
[----:B------:R-:W-:Y:S01]  /*7d70*/  ST.E desc[UR6][R2.64+0x4], R5 ;  /* 0x0000040502007985 */ /* 0x000fe2000c101906 */
[----:B------:R-:W-:Y:S05]  /*7d80*/  EXIT ;  /* 0x000000000000794d */ /* 0x000fea0003800000 */
.L_x_2917:
        /* <DEDUP_REMOVED lines=15> */
.L_x_5220:


//--------------------- .text._Z23gemm_half_q_half_kernelILi3ELi172ELb1ELb0ELi32EEvPK6__halfPKjS4_S2_PS0_iiiiPKtS7_iiiiiibS2_i --------------------------
	.section	.text._Z23gemm_half_q_half_kernelILi3ELi172ELb1ELb0ELi32EEvPK6__halfPKjS4_S2_PS0_iiiiPKtS7_iiiiiibS2_i,"ax",@progbits
	.align	128
        .global         _Z23gemm_half_q_half_kernelILi3ELi172ELb1ELb0ELi32EEvPK6__halfPKjS4_S2_PS0_iiiiPKtS7_iiiiiibS2_i
        .type           _Z23gemm_half_q_half_kernelILi3ELi172ELb1ELb0ELi32EEvPK6__halfPKjS4_S2_PS0_iiiiPKtS7_iiiiiibS2_i,@function
        .size           _Z23gemm_half_q_half_kernelILi3ELi172ELb1ELb0ELi32EEvPK6__halfPKjS4_S2_PS0_iiiiPKtS7_iiiiiibS2_i,(.L_x_5221 - _Z23gemm_half_q_half_kernelILi3ELi172ELb1ELb0ELi32EEvPK6__halfPKjS4_S2_PS0_iiiiPKtS7_iiiiiibS2_i)
        .other          _Z23gemm_half_q_half_kernelILi3ELi172ELb1ELb0ELi32EEvPK6__halfPKjS4_S2_PS0_iiiiPKtS7_iiiiiibS2_i,@"STO_CUDA_ENTRY STV_DEFAULT"
_Z23gemm_half_q_half_kernelILi3ELi172ELb1ELb0ELi32EEvPK6__halfPKjS4_S2_PS0_iiiiPKtS7_iiiiiibS2_i:
.text._Z23gemm_half_q_half_kernelILi3ELi172ELb1ELb0ELi32EEvPK6__halfPKjS4_S2_PS0_iiiiPKtS7_iiiiiibS2_i:
        /* <DEDUP_REMOVED lines=36> */
.L_x_2918:
        /* <DEDUP_REMOVED lines=29> */
.L_x_2923:
        /* <DEDUP_REMOVED lines=37> */
.L_x_2922:
        /* <DEDUP_REMOVED lines=24> */
.L_x_2924:
        /* <DEDUP_REMOVED lines=14> */
.L_x_2921:
        /* <DEDUP_REMOVED lines=10> */
.L_x_2926:
        /* <DEDUP_REMOVED lines=37> */
.L_x_2925:
        /* <DEDUP_REMOVED lines=24> */
.L_x_2927:
        /* <DEDUP_REMOVED lines=13> */
.L_x_2920:
[----:B------:R-:W-:Y:S05]  /*0e00*/  BSYNC B0 ;  /* 0x0000000000007941 */ /* 0x000fea0003800000 */
.L_x_2919:
[----:B------:R-:W-:Y:S02]  /*0e10*/  ULDC UR4, c[0x0][0x23c] ;  /* 0x00008f0000047ab9 */ /* 0x000fe40000000800 */
[----:B0-----:R-:W-:-:S04]  /*0e20*/  MOV R23, UR4 ;  /* 0x0000000400177c02 */ /* 0x001fc80008000f00 */
[----:B------:R-:W-:-:S13]  /*0e30*/  ISETP.GE.AND P0, PT, R0, R23, PT ;  /* 0x000000170000720c */ /* 0x000fda0003f06270 */
[----:B------:R-:W-:Y:S05]  /*0e40*/  @P0 EXIT ;  /* 0x000000000000094d */ /* 0x000fea0003800000 */
[----:B--23--:R-:W0:Y:S02]  /*0e50*/  LDC.U8 R3, c[0x0][0x270] ;  /* 0x00009c00ff037b82 */ /* 0x00ce240000000000 */
        /* <DEDUP_REMOVED lines=12> */
.L_x_2930:
[----:B------:R-:W-:Y:S01]  /*0f20*/  IMAD R4, R2, 0x3, R3 ;  /* 0x0000000302047824 */ /* 0x000fe200078e0203 */
[----:B------:R-:W-:-:S03]  /*0f30*/  IADD3 R3, R3, 0x4, RZ ;  /* 0x0000000403037810 */ /* 0x000fc60007ffe0ff */
[CCC-:B--2---:R-:W-:Y:S01]  /*0f40*/  IMAD R7, R4.reuse, R23.reuse, R0.reuse ;  /* 0x0000001704077224 */ /* 0x1c4fe200078e0200 */
[C---:B------:R-:W-:Y:S02]  /*0f50*/  IADD3 R6, R4.reuse, 0x1, RZ ;  /* 0x0000000104067810 */ /* 0x040fe40007ffe0ff */
[C---:B-1----:R-:W-:Y:S02]  /*0f60*/  IADD3 R12, R4.reuse, 0x2, RZ ;  /* 0x00000002040c7810 */ /* 0x042fe40007ffe0ff */
        /* <DEDUP_REMOVED lines=14> */
.L_x_2929:
[----:B------:R-:W-:-:S04]  /*1050*/  IADD3 R4, R9, -R3, RZ ;  /* 0x8000000309047210 */ /* 0x000fc80007ffe0ff */
        /* <DEDUP_REMOVED lines=13> */
.L_x_2931:
[----:B------:R-:W-:-:S13]  /*1130*/  ISETP.LT.OR P0, PT, R3, R9, P0 ;  /* 0x000000090300720c */ /* 0x000fda0000701670 */
[----:B0-2---:R-:W0:Y:S01]  /*1140*/  @P0 LDC.64 R6, c[0x0][0x230] ;  /* 0x00008c00ff060b82 */ /* 0x005e220000000a00 */
[----:B------:R-:W-:-:S04]  /*1150*/  @P0 IMAD R2, R2, 0x3, R3 ;  /* 0x0000000302020824 */ /* 0x000fc800078e0203 */
[----:B------:R-:W-:-:S04]  /*1160*/  @P0 IMAD R3, R2, R23, R0 ;  /* 0x0000001702030224 */ /* 0x000fc800078e0200 */
[----:B0-----:R-:W-:-:S05]  /*1170*/  @P0 IMAD.WIDE R2, R3, 0x2, R6 ;  /* 0x0000000203020825 */ /* 0x001fca00078e0206 */
[----:B------:R0:W-:Y:S02]  /*1180*/  @P0 STG.E.64 desc[UR6][R2.64], RZ ;  /* 0x000000ff02000986 */ /* 0x0001e4000c101b06 */
.L_x_2928:
        /* <DEDUP_REMOVED lines=13> */
[----:B-1----:R-:W1:Y:S01]  /*1260*/  LDC.64 R16, c[0x0][0x248] ;  /* 0x00009200ff107b82 */ /* 0x002e620000000a00 */
[----:B0-----:R-:W-:-:S07]  /*1270*/  SHF.L.U32 R3, R25, 0x6, RZ ;  /* 0x0000000619037819 */ /* 0x001fce00000006ff */
[----:B------:R-:W0:Y:S01]  /*1280*/  LDC.64 R18, c[0x0][0x220] ;  /* 0x00008800ff127b82 */ /* 0x000e220000000a00 */
        /* <DEDUP_REMOVED lines=8> */
[----:B01----:R-:W-:-:S07]  /*1310*/  SHF.R.S32.HI R21, RZ, 0x3, R7 ;  /* 0x00000003ff157819 */ /* 0x003fce0000011407 */
.L_x_2933:
        /* <DEDUP_REMOVED lines=10> */
[----:B------:R-:W4:Y:S01]  /*13c0*/  LDG.E.U16.CONSTANT R29, desc[UR6][R12.64] ;  /* 0x000000060c1d7981 */ /* 0x000f22000c1e9500 */
[----:B0-----:R-:W-:-:S06]  /*13d0*/  IMAD.WIDE R6, R14, 0x2, R6 ;  /* 0x000000020e067825 */ /* 0x001fcc00078e0206 */
[----:B------:R0:W3:Y:S01]  /*13e0*/  LDG.E.U16.CONSTANT R6, desc[UR6][R6.64] ;  /* 0x0000000606067981 */ /* 0x0000e2000c1e9500 */
        /* <DEDUP_REMOVED lines=28> */
.L_x_2932:
[----:B0-----:R-:W-:Y:S02]  /*15b0*/  SHF.R.S32.HI R3, RZ, 0x1f, R28 ;  /* 0x0000001fff037819 */ /* 0x001fe4000001141c */
[----:B---3--:R-:W-:Y:S02]  /*15c0*/  ISETP.GT.AND P6, PT, R10, R33, PT ;  /* 0x000000210a00720c */ /* 0x008fe40003fc4270 */
[----:B------:R-:W-:Y:S02]  /*15d0*/  LEA.HI R28, R3, R28, RZ, 0x5 ;  /* 0x0000001c031c7211 */ /* 0x000fe400078f28ff */
[----:B------:R-:W-:Y:S01]  /*15e0*/  CS2R R2, SRZ ;  /* 0x0000000000027805 */ /* 0x000fe2000001ff00 */
        /* <DEDUP_REMOVED lines=8> */
.L_x_2934:
        /* <DEDUP_REMOVED lines=8> */
.L_x_2935:
[----:B------:R-:W-:Y:S01]  /*16f0*/  HFMA2.MMA R4, -RZ, RZ, 0, 0 ;  /* 0x00000000ff047435 */ /* 0x000fe200000001ff */
[----:B------:R-:W-:Y:S02]  /*1700*/  SHF.R.S32.HI R28, RZ, 0x5, R28 ;  /* 0x00000005ff1c7819 */ /* 0x000fe4000001141c */
[----:B------:R-:W-:Y:S01]  /*1710*/  MOV R7, RZ ;  /* 0x000000ff00077202 */ /* 0x000fe20000000f00 */
        /* <DEDUP_REMOVED lines=8> */
.L_x_2936:
[----:B------:R-:W-:Y:S05]  /*17a0*/  @!P6 BRA `(.L_x_2937) ;  /* 0x00000000001ce947 */ /* 0x000fea0003800000 */
[----:B-1----:R-:W0:Y:S02]  /*17b0*/  LDC R17, c[0x0][0x268] ;  /* 0x00009a00ff117b82 */ /* 0x002e240000000800 */
[----:B0-----:R-:W-:-:S04]  /*17c0*/  VIMNMX R4, R10, R17, PT ;  /* 0x000000110a047248 */ /* 0x001fc80003fe0100 */
[----:B------:R-:W-:-:S04]  /*17d0*/  IADD3 R4, R4, -R33, RZ ;  /* 0x8000002104047210 */ /* 0x000fc80007ffe0ff */
[----:B------:R-:W-:-:S04]  /*17e0*/  SHF.R.S32.HI R17, RZ, 0x1f, R4 ;  /* 0x0000001fff117819 */ /* 0x000fc80000011404 */
[----:B------:R-:W-:-:S04]  /*17f0*/  LEA.HI R17, R17, R4, RZ, 0x5 ;  /* 0x0000000411117211 */ /* 0x000fc800078f28ff */
[----:B------:R-:W-:-:S04]  /*1800*/  SHF.R.S32.HI R17, RZ, 0x5, R17 ;  /* 0x00000005ff117819 */ /* 0x000fc80000011411 */
[----:B------:R-:W-:-:S07]  /*1810*/  LEA R4, R17, R17, 0x1 ;  /* 0x0000001111047211 */ /* 0x000fce00078e08ff */
.L_x_2937:
        /* <DEDUP_REMOVED lines=9> */
.L_x_2938:
        /* <DEDUP_REMOVED lines=10> */
[----:B-----5:R-:W-:Y:S01]  /*1950*/  IMAD R27, R2, R23, RZ ;  /* 0x00000017021b7224 */ /* 0x020fe200078e02ff */
        /* <DEDUP_REMOVED lines=23> */
.L_x_2952:
        /* <DEDUP_REMOVED lines=8> */
[----:B------:R-:W-:Y:S01]  /*1b50*/  LOP3.LUT R2, R34, 0xff, RZ, 0xc0, !PT ;  /* 0x000000ff22027812 */ /* 0x000fe200078ec0ff */
[----:B------:R0:W1:Y:S01]  /*1b60*/  I2F.F16 R47, R0 ;  /* 0x00000000002f7306 */ /* 0x0000620000200c00 */
[----:B---3--:R-:W-:Y:S02]  /*1b70*/  LOP3.LUT R3, R39, 0xff, RZ, 0xc0, !PT ;  /* 0x000000ff27037812 */ /* 0x008fe400078ec0ff */
[----:B------:R-:W-:Y:S02]  /*1b80*/  IADD3 R49, R2, -0x80, RZ ;  /* 0xffffff8002317810 */ /* 0x000fe40007ffe0ff */
[----:B------:R-:W-:Y:S02]  /*1b90*/  LOP3.LUT R2, R35, 0xff, RZ, 0xc0, !PT ;  /* 0x000000ff23027812 */ /* 0x000fe400078ec0ff */
[----:B------:R-:W-:Y:S01]  /*1ba0*/  IADD3 R3, R3, -0x80, RZ ;  /* 0xffffff8003037810 */ /* 0x000fe20007ffe0ff */
[----:B------:R-:W2:Y:S01]  /*1bb0*/  I2F.F16 R48, R48 ;  /* 0x0000003000307306 */ /* 0x000ea20000200c00 */
[----:B0-----:R-:W-:-:S02]  /*1bc0*/  LOP3.LUT R0, R37, 0xff, RZ, 0xc0, !PT ;  /* 0x000000ff25007812 */ /* 0x001fc400078ec0ff */
[----:B------:R-:W-:Y:S02]  /*1bd0*/  IADD3 R50, R2, -0x80, RZ ;  /* 0xffffff8002327810 */ /* 0x000fe40007ffe0ff */
[----:B------:R-:W-:Y:S02]  /*1be0*/  IADD3 R52, R0, -0x80, RZ ;  /* 0xffffff8000347810 */ /* 0x000fe40007ffe0ff */
[----:B------:R-:W-:Y:S01]  /*1bf0*/  LOP3.LUT R0, R38, 0xff, RZ, 0xc0, !PT ;  /* 0x000000ff26007812 */ /* 0x000fe200078ec0ff */
[----:B------:R0:W3:Y:S01]  /*1c00*/  I2F.F16 R54, R3 ;  /* 0x0000000300367306 */ /* 0x0000e20000200c00 */
[----:B------:R-:W-:Y:S02]  /*1c10*/  LOP3.LUT R2, R36, 0xff, RZ, 0xc0, !PT ;  /* 0x000000ff24027812 */ /* 0x000fe400078ec0ff */
[----:B------:R-:W-:Y:S02]  /*1c20*/  IADD3 R53, R0, -0x80, RZ ;  /* 0xffffff8000357810 */ /* 0x000fe40007ffe0ff */
[----:B------:R-:W-:-:S02]  /*1c30*/  IADD3 R2, R2, -0x80, RZ ;  /* 0xffffff8002027810 */ /* 0x000fc40007ffe0ff */
[----:B------:R-:W-:Y:S01]  /*1c40*/  SHF.R.U32.HI R0, RZ, 0x8, R32 ;  /* 0x00000008ff007819 */ /* 0x000fe20000011620 */
[----:B------:R-:W4:Y:S01]  /*1c50*/  I2F.F16 R49, R49 ;  /* 0x0000003100317306 */ /* 0x000f220000200c00 */
[--C-:B0-----:R-:W-:Y:S02]  /*1c60*/  SHF.R.U32.HI R3, RZ, 0x8, R34.reuse ;  /* 0x00000008ff037819 */ /* 0x101fe40000011622 */
[----:B------:R-:W-:Y:S02]  /*1c70*/  LOP3.LUT R0, R0, 0xff, RZ, 0xc0, !PT ;  /* 0x000000ff00007812 */ /* 0x000fe400078ec0ff */
[----:B------:R-:W-:Y:S02]  /*1c80*/  LEA.HI R41, R34, 0xffffff80, RZ, 0x8 ;  /* 0xffffff8022297811 */ /* 0x000fe400078f40ff */
[----:B------:R-:W-:Y:S01]  /*1c90*/  IADD3 R0, R0, -0x80, RZ ;  /* 0xffffff8000007810 */ /* 0x000fe20007ffe0ff */
[----:B------:R0:W1:Y:S01]  /*1ca0*/  I2F.F16 R51, R2 ;  /* 0x0000000200337306 */ /* 0x0000620000200c00 */
[----:B------:R-:W-:-:S02]  /*1cb0*/  SHF.R.U32.HI R34, RZ, 0x10, R34 ;  /* 0x00000010ff227819 */ /* 0x000fc40000011622 */
[----:B------:R-:W-:Y:S02]  /*1cc0*/  LOP3.LUT R3, R3, 0xff, RZ, 0xc0, !PT ;  /* 0x000000ff03037812 */ /* 0x000fe400078ec0ff */
[----:B------:R-:W-:Y:S02]  /*1cd0*/  LEA.HI R42, R35, 0xffffff80, RZ, 0x8 ;  /* 0xffffff80232a7811 */ /* 0x000fe400078f40ff */
[----:B------:R-:W-:Y:S01]  /*1ce0*/  SHF.R.U32.HI R4, RZ, 0x8, R35 ;  /* 0x00000008ff047819 */ /* 0x000fe20000011623 */
[----:B------:R5:W1:Y:S01]  /*1cf0*/  I2F.F16 R55, R0 ;  /* 0x0000000000377306 */ /* 0x000a620000200c00 */
[----:B0-----:R-:W-:Y:S02]  /*1d00*/  SHF.R.U32.HI R2, RZ, 0x8, R33 ;  /* 0x00000008ff027819 */ /* 0x001fe40000011621 */
[----:B------:R-:W-:Y:S02]  /*1d10*/  IADD3 R3, R3, -0x80, RZ ;  /* 0xffffff8003037810 */ /* 0x000fe40007ffe0ff */
[----:B------:R-:W-:-:S02]  /*1d20*/  LOP3.LUT R2, R2, 0xff, RZ, 0xc0, !PT ;  /* 0x000000ff02027812 */ /* 0x000fc400078ec0ff */
[----:B------:R-:W-:Y:S01]  /*1d30*/  SHF.R.U32.HI R35, RZ, 0x10, R35 ;  /* 0x00000010ff237819 */ /* 0x000fe20000011623 */
[----:B------:R-:W0:Y:S01]  /*1d40*/  I2F.F16 R41, R41 ;  /* 0x0000002900297306 */ /* 0x000e220000200c00 */
[----:B------:R-:W-:Y:S02]  /*1d50*/  IADD3 R2, R2, -0x80, RZ ;  /* 0xffffff8002027810 */ /* 0x000fe40007ffe0ff */
[----:B-----5:R-:W-:Y:S02]  /*1d60*/  LOP3.LUT R0, R34, 0xff, RZ, 0xc0, !PT ;  /* 0x000000ff22007812 */ /* 0x020fe400078ec0ff */
[----:B------:R-:W-:Y:S02]  /*1d70*/  LEA.HI R23, R32, 0xffffff80, RZ, 0x8 ;  /* 0xffffff8020177811 */ /* 0x000fe400078f40ff */
[----:B------:R-:W-:Y:S01]  /*1d80*/  IADD3 R59, R0, -0x80, RZ ;  /* 0xffffff80003b7810 */ /* 0x000fe20007ffe0ff */
[----:B------:R5:W0:Y:S01]  /*1d90*/  I2F.F16 R57, R2 ;  /* 0x0000000200397306 */ /* 0x000a220000200c00 */
[----:B------:R-:W-:-:S02]  /*1da0*/  LEA.HI R43, R36, 0xffffff80, RZ, 0x8 ;  /* 0xffffff80242b7811 */ /* 0x000fc400078f40ff */
[----:B------:R-:W-:Y:S02]  /*1db0*/  SHF.R.U32.HI R0, RZ, 0x8, R36 ;  /* 0x00000008ff007819 */ /* 0x000fe40000011624 */
[----:B------:R-:W-:Y:S02]  /*1dc0*/  SHF.R.U32.HI R32, RZ, 0x10, R32 ;  /* 0x00000010ff207819 */ /* 0x000fe40000011620 */
[----:B------:R-:W-:Y:S01]  /*1dd0*/  SHF.R.U32.HI R36, RZ, 0x10, R36 ;  /* 0x00000010ff247819 */ /* 0x000fe20000011624 */
[----:B------:R2:W0:Y:S01]  /*1de0*/  I2F.F16 R34, R3 ;  /* 0x0000000300227306 */ /* 0x0004220000200c00 */
[----:B-----5:R-:W-:Y:S02]  /*1df0*/  LOP3.LUT R2, R35, 0xff, RZ, 0xc0, !PT ;  /* 0x000000ff23027812 */ /* 0x020fe400078ec0ff */
[----:B------:R-:W-:Y:S02]  /*1e00*/  LOP3.LUT R4, R4, 0xff, RZ, 0xc0, !PT ;  /* 0x000000ff04047812 */ /* 0x000fe400078ec0ff */
[----:B------:R-:W-:-:S02]  /*1e10*/  IADD3 R60, R2, -0x80, RZ ;  /* 0xffffff80023c7810 */ /* 0x000fc40007ffe0ff */
[----:B------:R-:W-:Y:S01]  /*1e20*/  LOP3.LUT R32, R32, 0xff, RZ, 0xc0, !PT ;  /* 0x000000ff20207812 */ /* 0x000fe200078ec0ff */
[----:B------:R-:W0:Y:S01]  /*1e30*/  I2F.F16 R23, R23 ;  /* 0x0000001700177306 */ /* 0x000e220000200c00 */
[----:B--2---:R-:W-:Y:S02]  /*1e40*/  SHF.R.U32.HI R3, RZ, 0x8, R37 ;  /* 0x00000008ff037819 */ /* 0x004fe40000011625 */
[----:B------:R-:W-:Y:S02]  /*1e50*/  LOP3.LUT R2, R36, 0xff, RZ, 0xc0, !PT ;  /* 0x000000ff24027812 */ /* 0x000fe400078ec0ff */
[----:B------:R-:W-:Y:S02]  /*1e60*/  LOP3.LUT R3, R3, 0xff, RZ, 0xc0, !PT ;  /* 0x000000ff03037812 */ /* 0x000fe400078ec0ff */
[----:B------:R-:W-:Y:S01]  /*1e70*/  LEA.HI R44, R37, 0xffffff80, RZ, 0x8 ;  /* 0xffffff80252c7811 */ /* 0x000fe200078f40ff */
[----:B------:R-:W2:Y:S01]  /*1e80*/  I2F.F16 R42, R42 ;  /* 0x0000002a002a7306 */ /* 0x000ea20000200c00 */
[----:B------:R-:W-:-:S02]  /*1e90*/  IADD3 R4, R4, -0x80, RZ ;  /* 0xffffff8004047810 */ /* 0x000fc40007ffe0ff */
[----:B------:R-:W-:Y:S02]  /*1ea0*/  SHF.R.U32.HI R37, RZ, 0x10, R37 ;  /* 0x00000010ff257819 */ /* 0x000fe40000011625 */
[----:B------:R-:W-:Y:S02]  /*1eb0*/  IADD3 R32, R32, -0x80, RZ ;  /* 0xffffff8020207810 */ /* 0x000fe40007ffe0ff */
[----:B------:R-:W-:Y:S01]  /*1ec0*/  IADD3 R2, R2, -0x80, RZ ;  /* 0xffffff8002027810 */ /* 0x000fe20007ffe0ff */
[----:B------:R5:W0:Y:S01]  /*1ed0*/  I2F.F16 R35, R4 ;  /* 0x0000000400237306 */ /* 0x000a220000200c00 */
[----:B------:R-:W-:Y:S02]  /*1ee0*/  IADD3 R3, R3, -0x80, RZ ;  /* 0xffffff8003037810 */ /* 0x000fe40007ffe0ff */
[----:B------:R-:W-:Y:S02]  /*1ef0*/  LOP3.LUT R0, R0, 0xff, RZ, 0xc0, !PT ;  /* 0x000000ff00007812 */ /* 0x000fe400078ec0ff */
[----:B------:R-:W-:-:S02]  /*1f00*/  LEA.HI R40, R33, 0xffffff80, RZ, 0x8 ;  /* 0xffffff8021287811 */ /* 0x000fc400078f40ff */
[----:B------:R-:W-:Y:S01]  /*1f10*/  LEA.HI R45, R38, 0xffffff80, RZ, 0x8 ;  /* 0xffffff80262d7811 */ /* 0x000fe200078f40ff */
[----:B------:R3:W0:Y:S01]  /*1f20*/  I2F.F16 R56, R32 ;  /* 0x0000002000387306 */ /* 0x0006220000200c00 */
[----:B-----5:R-:W-:Y:S02]  /*1f30*/  LOP3.LUT R4, R37, 0xff, RZ, 0xc0, !PT ;  /* 0x000000ff25047812 */ /* 0x020fe400078ec0ff */
[----:B------:R-:W-:Y:S02]  /*1f40*/  LEA.HI R46, R39, 0xffffff80, RZ, 0x8 ;  /* 0xffffff80272e7811 */ /* 0x000fe400078f40ff */
[----:B------:R-:W-:Y:S02]  /*1f50*/  IADD3 R0, R0, -0x80, RZ ;  /* 0xffffff8000007810 */ /* 0x000fe40007ffe0ff */
[----:B------:R-:W-:Y:S01]  /*1f60*/  SHF.R.U32.HI R33, RZ, 0x10, R33 ;  /* 0x00000010ff217819 */ /* 0x000fe20000011621 */
[----:B------:R5:W0:Y:S01]  /*1f70*/  I2F.F16 R61, R2 ;  /* 0x00000002003d7306 */ /* 0x000a220000200c00 */
[----:B---3--:R-:W-:-:S02]  /*1f80*/  SHF.R.U32.HI R32, RZ, 0x8, R38 ;  /* 0x00000008ff207819 */ /* 0x008fc40000011626 */
[----:B------:R-:W-:Y:S02]  /*1f90*/  SHF.R.U32.HI R38, RZ, 0x10, R38 ;  /* 0x00000010ff267819 */ /* 0x000fe40000011626 */
[----:B------:R-:W-:Y:S02]  /*1fa0*/  LOP3.LUT R33, R33, 0xff, RZ, 0xc0, !PT ;  /* 0x000000ff21217812 */ /* 0x000fe400078ec0ff */
[----:B------:R-:W-:Y:S01]  /*1fb0*/  LOP3.LUT R32, R32, 0xff, RZ, 0xc0, !PT ;  /* 0x000000ff20207812 */ /* 0x000fe200078ec0ff */
[----:B------:R3:W0:Y:S01]  /*1fc0*/  I2F.F16 R37, R3 ;  /* 0x0000000300257306 */ /* 0x0006220000200c00 */
[--C-:B-----5:R-:W-:Y:S02]  /*1fd0*/  SHF.R.U32.HI R2, RZ, 0x8, R39.reuse ;  /* 0x00000008ff027819 */ /* 0x120fe40000011627 */
[----:B------:R-:W-:Y:S02]  /*1fe0*/  SHF.R.U32.HI R39, RZ, 0x10, R39 ;  /* 0x00000010ff277819 */ /* 0x000fe40000011627 */
[----:B------:R-:W-:-:S02]  /*1ff0*/  LOP3.LUT R2, R2, 0xff, RZ, 0xc0, !PT ;  /* 0x000000ff02027812 */ /* 0x000fc400078ec0ff */
[----:B------:R-:W-:Y:S01]  /*2000*/  IADD3 R33, R33, -0x80, RZ ;  /* 0xffffff8021217810 */ /* 0x000fe20007ffe0ff */
[----:B------:R5:W0:Y:S01]  /*2010*/  I2F.F16 R36, R0 ;  /* 0x0000000000247306 */ /* 0x000a220000200c00 */
[----:B---3--:R-:W-:Y:S02]  /*2020*/  PRMT R3, R5, 0x9910, RZ ;  /* 0x0000991005037816 */ /* 0x008fe400000000ff */
[----:B------:R-:W-:Y:S02]  /*2030*/  IADD3 R4, R4, -0x80, RZ ;  /* 0xffffff8004047810 */ /* 0x000fe40007ffe0ff */
[----:B------:R-:W-:Y:S02]  /*2040*/  ISETP.NE.AND P0, PT, R3, RZ, PT ;  /* 0x000000ff0300720c */ /* 0x000fe40003f05270 */
[----:B------:R-:W-:Y:S01]  /*2050*/  LOP3.LUT R3, R39, 0xff, RZ, 0xc0, !PT ;  /* 0x000000ff27037812 */ /* 0x000fe200078ec0ff */
[----:B------:R-:W3:Y:S01]  /*2060*/  I2F.F16 R40, R40 ;  /* 0x0000002800287306 */ /* 0x000ee20000200c00 */
[----:B-----5:R-:W-:-:S02]  /*2070*/  LOP3.LUT R0, R38, 0xff, RZ, 0xc0, !PT ;  /* 0x000000ff26007812 */ /* 0x020fc400078ec0ff */
        /* <DEDUP_REMOVED lines=57> */
[C---:B------:R-:W-:Y:S01]  /*2410*/  FFMA.FTZ R71, R67.reuse, R66, R65 ;  /* 0x0000004243477223 */ /* 0x040fe20000010041 */
[--C-:B0-----:R-:W-:Y:S02]  /*2420*/  HADD2.F32 R2, -RZ, R32.reuse.H0_H0 ;  /* 0x20000020ff027230 */ /* 0x101fe40000004100 */
[----:B------:R-:W-:Y:S01]  /*2430*/  FFMA.FTZ R73, R67, R68, R73 ;  /* 0x0000004443497223 */ /* 0x000fe20000010049 */
[----:B------:R-:W-:Y:S02]  /*2440*/  HADD2.F32 R65, -RZ, R32.H1_H1 ;  /* 0x30000020ff417230 */ /* 0x000fe40000004100 */
[----:B------:R-:W-:Y:S02]  /*2450*/  HADD2.F32 R32, -RZ, R52.H0_H0 ;  /* 0x20000034ff207230 */ /* 0x000fe40000004100 */
[----:B------:R-:W-:Y:S01]  /*2460*/  FFMA.FTZ R3, R3, R2, R0 ;  /* 0x0000000203037223 */ /* 0x000fe20000010000 */
[----:B------:R-:W-:-:S02]  /*2470*/  HADD2.F32 R70, -RZ, R54.H0_H0 ;  /* 0x20000036ff467230 */ /* 0x000fc40000004100 */
[----:B------:R-:W-:Y:S02]  /*2480*/  HADD2.F32 R66, -RZ, R37.H0_H0 ;  /* 0x20000025ff427230 */ /* 0x000fe40000004100 */
        /* <DEDUP_REMOVED lines=41> */
.L_x_2941:
        /* <DEDUP_REMOVED lines=54> */
[----:B------:R-:W-:Y:S02]  /*2a80*/  HADD2.F32 R0, -RZ, R36.H0_H0 ;  /* 0x20000024ff007230 */ /* 0x000fe40000004100 */
        /* <DEDUP_REMOVED lines=38> */
.L_x_2942:
        /* <DEDUP_REMOVED lines=25> */
[-C--:B------:R-:W-:Y:S01]  /*2e80*/  FFMA.FTZ R47, R70, R66.reuse, R47 ;  /* 0x00000042462f7223 */ /* 0x080fe2000001002f */
        /* <DEDUP_REMOVED lines=18> */
[----:B-1----:R-:W-:Y:S02]  /*2fb0*/  HADD2.F32 R3, -RZ, R32.H0_H0 ;  /* 0x20000020ff037230 */ /* 0x002fe40000004100 */
        /* <DEDUP_REMOVED lines=42> */
.L_x_2940:
        /* <DEDUP_REMOVED lines=12> */
[----:B------:R-:W-:Y:S02]  /*3320*/  LOP3.LUT R2, R33, 0xff, RZ, 0xc0, !PT ;  /* 0x000000ff21027812 */ /* 0x000fe400078ec0ff */
[----:B------:R-:W-:Y:S02]  /*3330*/  LEA.HI R42, R34, 0xffffff80, RZ, 0x8 ;  /* 0xffffff80222a7811 */ /* 0x000fe400078f40ff */
[----:B------:R-:W-:Y:S01]  /*3340*/  IADD3 R4, R4, -0x80, RZ ;  /* 0xffffff8004047810 */ /* 0x000fe20007ffe0ff */
[----:B------:R4:W0:Y:S01]  /*3350*/  I2F.F16 R48, R3 ;  /* 0x0000000300307306 */ /* 0x0008220000200c00 */
[----:B-1----:R-:W-:Y:S02]  /*3360*/  SHF.R.U32.HI R0, RZ, 0x8, R32 ;  /* 0x00000008ff007819 */ /* 0x002fe40000011620 */
[----:B------:R-:W-:Y:S02]  /*3370*/  IADD3 R2, R2, -0x80, RZ ;  /* 0xffffff8002027810 */ /* 0x000fe40007ffe0ff */
[----:B------:R-:W-:-:S02]  /*3380*/  LOP3.LUT R0, R0, 0xff, RZ, 0xc0, !PT ;  /* 0x000000ff00007812 */ /* 0x000fc400078ec0ff */
[----:B------:R-:W-:Y:S01]  /*3390*/  LEA.HI R43, R35, 0xffffff80, RZ, 0x8 ;  /* 0xffffff80232b7811 */ /* 0x000fe200078f40ff */
[----:B------:R1:W0:Y:S01]  /*33a0*/  I2F.F16 R46, R4 ;  /* 0x00000004002e7306 */ /* 0x0002220000200c00 */
[----:B------:R-:W-:Y:S02]  /*33b0*/  IADD3 R0, R0, -0x80, RZ ;  /* 0xffffff8000007810 */ /* 0x000fe40007ffe0ff */
[--C-:B----4-:R-:W-:Y:S02]  /*33c0*/  SHF.R.U32.HI R3, RZ, 0x8, R34.reuse ;  /* 0x00000008ff037819 */ /* 0x110fe40000011622 */
[----:B------:R-:W-:Y:S02]  /*33d0*/  SHF.R.U32.HI R34, RZ, 0x10, R34 ;  /* 0x00000010ff227819 */ /* 0x000fe40000011622 */
[----:B------:R-:W-:Y:S01]  /*33e0*/  LOP3.LUT R3, R3, 0xff, RZ, 0xc0, !PT ;  /* 0x000000ff03037812 */ /* 0x000fe200078ec0ff */
[----:B------:R4:W0:Y:S01]  /*33f0*/  I2F.F16 R52, R0 ;  /* 0x0000000000347306 */ /* 0x0008220000200c00 */
[----:B-1----:R-:W-:-:S02]  /*3400*/  SHF.R.U32.HI R4, RZ, 0x8, R35 ;  /* 0x00000008ff047819 */ /* 0x002fc40000011623 */
[----:B------:R-:W-:Y:S02]  /*3410*/  SHF.R.U32.HI R35, RZ, 0x10, R35 ;  /* 0x00000010ff237819 */ /* 0x000fe40000011623 */
[----:B------:R-:W-:Y:S02]  /*3420*/  IADD3 R3, R3, -0x80, RZ ;  /* 0xffffff8003037810 */ /* 0x000fe40007ffe0ff */
[----:B------:R-:W-:Y:S01]  /*3430*/  LOP3.LUT R4, R4, 0xff, RZ, 0xc0, !PT ;  /* 0x000000ff04047812 */ /* 0x000fe200078ec0ff */
[----:B------:R1:W0:Y:S01]  /*3440*/  I2F.F16 R45, R2 ;  /* 0x00000002002d7306 */ /* 0x0002220000200c00 */
[----:B----4-:R-:W-:Y:S02]  /*3450*/  LOP3.LUT R0, R34, 0xff, RZ, 0xc0, !PT ;  /* 0x000000ff22007812 */ /* 0x010fe400078ec0ff */
[----:B------:R-:W-:Y:S02]  /*3460*/  IADD3 R4, R4, -0x80, RZ ;  /* 0xffffff8004047810 */ /* 0x000fe40007ffe0ff */
[----:B------:R-:W-:-:S02]  /*3470*/  IADD3 R56, R0, -0x80, RZ ;  /* 0xffffff8000387810 */ /* 0x000fc40007ffe0ff */
[----:B------:R-:W-:Y:S01]  /*3480*/  LOP3.LUT R0, R35, 0xff, RZ, 0xc0, !PT ;  /* 0x000000ff23007812 */ /* 0x000fe200078ec0ff */
[----:B------:R-:W4:Y:S01]  /*3490*/  I2F.F16 R34, R3 ;  /* 0x0000000300227306 */ /* 0x000f220000200c00 */
[----:B-1----:R-:W-:Y:S02]  /*34a0*/  SHF.R.U32.HI R2, RZ, 0x8, R33 ;  /* 0x00000008ff027819 */ /* 0x002fe40000011621 */
[----:B------:R-:W-:Y:S02]  /*34b0*/  IADD3 R57, R0, -0x80, RZ ;  /* 0xffffff8000397810 */ /* 0x000fe40007ffe0ff */
[----:B------:R-:W-:Y:S02]  /*34c0*/  LOP3.LUT R2, R2, 0xff, RZ, 0xc0, !PT ;  /* 0x000000ff02027812 */ /* 0x000fe400078ec0ff */
[----:B------:R-:W-:Y:S01]  /*34d0*/  LEA.HI R40, R32, 0xffffff80, RZ, 0x8 ;  /* 0xffffff8020287811 */ /* 0x000fe200078f40ff */
[----:B------:R-:W1:Y:S01]  /*34e0*/  I2F.F16 R35, R4 ;  /* 0x0000000400237306 */ /* 0x000e620000200c00 */
[----:B------:R-:W-:-:S02]  /*34f0*/  IADD3 R2, R2, -0x80, RZ ;  /* 0xffffff8002027810 */ /* 0x000fc40007ffe0ff */
[----:B------:R-:W-:Y:S02]  /*3500*/  LEA.HI R41, R33, 0xffffff80, RZ, 0x8 ;  /* 0xffffff8021297811 */ /* 0x000fe400078f40ff */
[----:B------:R-:W-:Y:S02]  /*3510*/  SHF.R.U32.HI R32, RZ, 0x10, R32 ;  /* 0x00000010ff207819 */ /* 0x000fe40000011620 */
[----:B------:R-:W-:Y:S01]  /*3520*/  SHF.R.U32.HI R33, RZ, 0x10, R33 ;  /* 0x00000010ff217819 */ /* 0x000fe20000011621 */
[----:B------:R3:W0:Y:S01]  /*3530*/  I2F.F16 R54, R2 ;  /* 0x0000000200367306 */ /* 0x0006220000200c00 */
[----:B------:R-:W-:Y:S02]  /*3540*/  LOP3.LUT R32, R32, 0xff, RZ, 0xc0, !PT ;  /* 0x000000ff20207812 */ /* 0x000fe400078ec0ff */
[----:B------:R-:W-:Y:S02]  /*3550*/  LOP3.LUT R33, R33, 0xff, RZ, 0xc0, !PT ;  /* 0x000000ff21217812 */ /* 0x000fe400078ec0ff */
        /* <DEDUP_REMOVED lines=14> */
[----:B------:R-:W-:Y:S02]  /*3640*/  IADD3 R59, R2, -0x80, RZ ;  /* 0xffffff80023b7810 */ /* 0x000fe40007ffe0ff */
[----:B------:R2:W3:Y:S01]  /*3650*/  I2F.F16 R58, R0 ;  /* 0x00000000003a7306 */ /* 0x0004e20000200c00 */
[----:B------:R-:W-:Y:S02]  /*3660*/  LOP3.LUT R2, R38, 0xff, RZ, 0xc0, !PT ;  /* 0x000000ff26027812 */ /* 0x000fe400078ec0ff */
[----:B------:R-:W-:Y:S02]  /*3670*/  LOP3.LUT R3, R39, 0xff, RZ, 0xc0, !PT ;  /* 0x000000ff27037812 */ /* 0x000fe400078ec0ff */
[----:B------:R-:W-:-:S02]  /*3680*/  IADD3 R60, R2, -0x80, RZ ;  /* 0xffffff80023c7810 */ /* 0x000fc40007ffe0ff */
[----:B------:R-:W-:Y:S01]  /*3690*/  SHF.R.U32.HI R2, RZ, 0x8, R36 ;  /* 0x00000008ff027819 */ /* 0x000fe20000011624 */
[----:B------:R-:W0:Y:S01]  /*36a0*/  I2F.F16 R59, R59 ;  /* 0x0000003b003b7306 */ /* 0x000e220000200c00 */
        /* <DEDUP_REMOVED lines=15> */
[----:B----4-:R-:W-:Y:S02]  /*37a0*/  PRMT R0, R5, 0x9910, RZ ;  /* 0x0000991005007816 */ /* 0x010fe400000000ff */
[----:B------:R-:W-:Y:S02]  /*37b0*/  SHF.R.U32.HI R36, RZ, 0x10, R36 ;  /* 0x00000010ff247819 */ /* 0x000fe40000011624 */
[----:B------:R-:W-:Y:S02]  /*37c0*/  SHF.R.U32.HI R37, RZ, 0x10, R37 ;  /* 0x00000010ff257819 */ /* 0x000fe40000011625 */
[----:B------:R-:W-:Y:S01]  /*37d0*/  SHF.R.U32.HI R38, RZ, 0x10, R38 ;  /* 0x00000010ff267819 */ /* 0x000fe20000011626 */
[----:B------:R-:W4:Y:S01]  /*37e0*/  I2F.F16 R47, R47 ;  /* 0x0000002f002f7306 */ /* 0x000f220000200c00 */
        /* <DEDUP_REMOVED lines=111> */
.L_x_2944:
        /* <DEDUP_REMOVED lines=93> */
.L_x_2945:
        /* <DEDUP_REMOVED lines=21> */
[-C--:B------:R-:W-:Y:S01]  /*4600*/  FFMA.FTZ R45, R0, R37.reuse, RZ ;  /* 0x00000025002d7223 */ /* 0x080fe200000100ff */
[----:B------:R-:W-:Y:S02]  /*4610*/  HADD2.F32 R3, -RZ, R48.H0_H0 ;  /* 0x20000030ff037230 */ /* 0x000fe40000004100 */
[----:B------:R-:W-:Y:S02]  /*4620*/  HADD2.F32 R0, -RZ, R53.H0_H0 ;  /* 0x20000035ff007230 */ /* 0x000fe40000004100 */
[-C--:B------:R-:W-:Y:S01]  /*4630*/  FFMA.FTZ R71, R2, R37.reuse, RZ ;  /* 0x0000002502477223 */ /* 0x080fe200000100ff */
[-C--:B------:R-:W-:Y:S01]  /*4640*/  FFMA.FTZ R45, R52, R36.reuse, R45 ;  /* 0x00000024342d7223 */ /* 0x080fe2000001002d */
[-C--:B------:R-:W-:Y:S01]  /*4650*/  FFMA.FTZ R3, R3, R37.reuse, RZ ;  /* 0x0000002503037223 */ /* 0x080fe200000100ff */
[----:B------:R-:W-:Y:S01]  /*4660*/  FFMA.FTZ R37, R4, R37, RZ ;  /* 0x0000002504257223 */ /* 0x000fe200000100ff */
[----:B------:R-:W-:Y:S02]  /*4670*/  HADD2.F32 R4, -RZ, R35.H0_H0 ;  /* 0x20000023ff047230 */ /* 0x000fe40000004100 */
[-C--:B------:R-:W-:Y:S01]  /*4680*/  FFMA.FTZ R71, R54, R36.reuse, R71 ;  /* 0x0000002436477223 */ /* 0x080fe20000010047 */
[----:B------:R-:W-:Y:S01]  /*4690*/  FFMA.FTZ R3, R34, R36, R3 ;  /* 0x0000002422037223 */ /* 0x000fe20000010003 */
[----:B------:R-:W-:-:S02]  /*46a0*/  HADD2.F32 R2, -RZ, R55.H0_H0 ;  /* 0x20000037ff027230 */ /* 0x000fc40000004100 */
[----:B------:R-:W-:Y:S01]  /*46b0*/  FFMA.FTZ R0, R0, R68, R45 ;  /* 0x0000004400007223 */ /* 0x000fe2000001002d */
        /* <DEDUP_REMOVED lines=13> */
[----:B------:R-:W-:Y:S01]  /*4790*/  FFMA.FTZ R68, R43, R69, R68 ;  /* 0x000000452b447223 */ /* 0x000fe20000010044 */
[--C-:B------:R-:W-:Y:S02]  /*47a0*/  HADD2.F32 R2, -RZ, R33.reuse.H0_H0 ;  /* 0x20000021ff027230 */ /* 0x100fe40000004100 */
[----:B------:R-:W-:-:S02]  /*47b0*/  HADD2.F32 R4, -RZ, R33.H1_H1 ;  /* 0x30000021ff047230 */ /* 0x000fc40000004100 */
[-C--:B------:R-:W-:Y:S01]  /*47c0*/  FFMA.FTZ R33, R35, R3.reuse, R0 ;  /* 0x0000000323217223 */ /* 0x080fe20000010000 */
[----:B------:R-:W-:Y:S02]  /*47d0*/  HADD2.F32 R35, -RZ, R59.H0_H0 ;  /* 0x2000003bff237230 */ /* 0x000fe40000004100 */
[----:B------:R-:W-:Y:S02]  /*47e0*/  HADD2.F32 R37, -RZ, R60.H0_H0 ;  /* 0x2000003cff257230 */ /* 0x000fe40000004100 */
[----:B------:R-:W-:Y:S02]  /*47f0*/  HADD2.F32 R32, -RZ, R32.H1_H1 ;  /* 0x30000020ff207230 */ /* 0x000fe40000004100 */
[-C--:B------:R-:W-:Y:S01]  /*4800*/  FFMA.FTZ R35, R35, R3.reuse, R34 ;  /* 0x0000000323237223 */ /* 0x080fe20000010022 */
[----:B------:R-:W-:Y:S02]  /*4810*/  HADD2.F32 R0, -RZ, R63.H0_H0 ;  /* 0x2000003fff007230 */ /* 0x000fe40000004100 */
[----:B------:R-:W-:Y:S01]  /*4820*/  FFMA.FTZ R37, R37, R3, R36 ;  /* 0x0000000325257223 */ /* 0x000fe20000010024 */
[----:B------:R-:W-:-:S02]  /*4830*/  HADD2.F32 R34, -RZ, R65.H0_H0 ;  /* 0x20000041ff227230 */ /* 0x000fc40000004100 */
[-C--:B------:R-:W-:Y:S01]  /*4840*/  FFMA.FTZ R33, R62, R32.reuse, R33 ;  /* 0x000000203e217223 */ /* 0x080fe20000010021 */
[----:B------:R-:W-:Y:S01]  /*4850*/  FFMA.FTZ R35, R64, R32, R35 ;  /* 0x0000002040237223 */ /* 0x000fe20000010023 */
[----:B------:R-:W-:Y:S02]  /*4860*/  HADD2.F32 R36, -RZ, R39.H0_H0 ;  /* 0x20000027ff247230 */ /* 0x000fe40000004100 */
[----:B------:R-:W-:Y:S01]  /*4870*/  FFMA.FTZ R3, R61, R3, R68 ;  /* 0x000000033d037223 */ /* 0x000fe20000010044 */
[-C--:B------:R-:W-:Y:S01]  /*4880*/  FFMA.FTZ R33, R0, R2.reuse, R33 ;  /* 0x0000000200217223 */ /* 0x080fe20000010021 */
[----:B------:R-:W-:Y:S01]  /*4890*/  FFMA.FTZ R35, R34, R2, R35 ;  /* 0x0000000222237223 */ /* 0x000fe20000010023 */
[-C--:B------:R-:W-:Y:S01]  /*48a0*/  FFMA.FTZ R37, R38, R32.reuse, R37 ;  /* 0x0000002026257223 */ /* 0x080fe20000010025 */
        /* <DEDUP_REMOVED lines=23> */
.L_x_2943:
        /* <DEDUP_REMOVED lines=199> */
.L_x_2947:
        /* <DEDUP_REMOVED lines=93> */
.L_x_2948:
        /* <DEDUP_REMOVED lines=87> */
.L_x_2946:
        /* <DEDUP_REMOVED lines=199> */
.L_x_2950:
        /* <DEDUP_REMOVED lines=93> */
.L_x_2951:
        /* <DEDUP_REMOVED lines=87> */
.L_x_2949:
        /* <DEDUP_REMOVED lines=9> */
.L_x_2939:
        /* <DEDUP_REMOVED lines=10> */
.L_x_2960:
        /* <DEDUP_REMOVED lines=11> */
[--C-:B------:R-:W-:Y:S02]  /*7b60*/  SHF.R.U32.HI R51, RZ, 0xc, R39.reuse ;  /* 0x0000000cff337819 */ /* 0x100fe40000011627 */
[----:B------:R-:W-:Y:S02]  /*7b70*/  LOP3.LUT R54, R39, 0x3f003f, RZ, 0xc0, !PT ;  /* 0x003f003f27367812 */ /* 0x000fe400078ec0ff */
[----:B------:R-:W-:Y:S02]  /*7b80*/  SHF.R.U32.HI R55, RZ, 0x6, R39 ;  /* 0x00000006ff377819 */ /* 0x000fe40000011627 */
[----:B------:R-:W-:Y:S02]  /*7b90*/  ISETP.NE.AND P2, PT, R4, RZ, PT ;  /* 0x000000ff0400720c */ /* 0x000fe40003f45270 */
[----:B------:R-:W-:-:S02]  /*7ba0*/  LOP3.LUT R3, R3, 0xf000f, RZ, 0xc0, !PT ;  /* 0x000f000f03037812 */ /* 0x000fc400078ec0ff */
[----:B------:R-:W-:Y:S02]  /*7bb0*/  LOP3.LUT R41, R41, 0xf000f, RZ, 0xc0, !PT ;  /* 0x000f000f29297812 */ /* 0x000fe400078ec0ff */
[----:B------:R-:W-:Y:S02]  /*7bc0*/  LOP3.LUT R46, R46, 0xf000f, RZ, 0xc0, !PT ;  /* 0x000f000f2e2e7812 */ /* 0x000fe400078ec0ff */
[----:B------:R-:W-:Y:S02]  /*7bd0*/  LOP3.LUT R43, R38, 0x3f003f, RZ, 0xc0, !PT ;  /* 0x003f003f262b7812 */ /* 0x000fe400078ec0ff */
        /* <DEDUP_REMOVED lines=23> */
[----:B------:R-:W-:Y:S02]  /*7d50*/  LOP3.LUT R48, R34, 0x3f003f, RZ, 0xc0, !PT ;  /* 0x003f003f22307812 */ /* 0x000fe400078ec0ff */
[----:B------:R-:W-:-:S02]  /*7d60*/  SHF.R.U32.HI R49, RZ, 0x6, R34 ;  /* 0x00000006ff317819 */ /* 0x000fc40000011622 */
[--C-:B------:R-:W-:Y:S02]  /*7d70*/  SHF.R.U32.HI R34, RZ, 0x8, R35.reuse ;  /* 0x00000008ff227819 */ /* 0x100fe40000011623 */
[--C-:B------:R-:W-:Y:S02]  /*7d80*/  SHF.R.U32.HI R61, RZ, 0xa, R35.reuse ;  /* 0x0000000aff3d7819 */ /* 0x100fe40000011623 */
[----:B------:R-:W-:Y:S02]  /*7d90*/  LOP3.LUT R58, R35, 0x3f003f, RZ, 0xc0, !PT ;  /* 0x003f003f233a7812 */ /* 0x000fe400078ec0ff */
[----:B------:R-:W-:Y:S02]  /*7da0*/  SHF.R.U32.HI R59, RZ, 0x6, R35 ;  /* 0x00000006ff3b7819 */ /* 0x000fe40000011623 */
[----:B------:R-:W-:Y:S02]  /*7db0*/  LOP3.LUT R33, R3, 0x300030, R4, 0xf8, !PT ;  /* 0x0030003003217812 */ /* 0x000fe400078ef804 */
[----:B------:R-:W-:-:S02]  /*7dc0*/  LOP3.LUT R35, R41, 0x300030, R32, 0xf8, !PT ;  /* 0x0030003029237812 */ /* 0x000fc400078ef820 */
[----:B------:R-:W-:Y:S02]  /*7dd0*/  LOP3.LUT R51, R46, 0x300030, R47, 0xf8, !PT ;  /* 0x003000302e337812 */ /* 0x000fe400078ef82f */
[----:B--2---:R-:W-:Y:S02]  /*7de0*/  SHF.R.U32.HI R3, RZ, 0xc, R28 ;  /* 0x0000000cff037819 */ /* 0x004fe4000001161c */
[----:B------:R-:W-:Y:S02]  /*7df0*/  SHF.R.U32.HI R4, RZ, 0xc, R29 ;  /* 0x0000000cff047819 */ /* 0x000fe4000001161d */
[--C-:B------:R-:W-:Y:S02]  /*7e00*/  SHF.R.U32.HI R46, RZ, 0xc, R30.reuse ;  /* 0x0000000cff2e7819 */ /* 0x100fe4000001161e */
[----:B------:R-:W-:Y:S02]  /*7e10*/  LOP3.LUT R41, R30, 0x3f003f, RZ, 0xc0, !PT ;  /* 0x003f003f1e297812 */ /* 0x000fe400078ec0ff */
[----:B------:R-:W-:-:S02]  /*7e20*/  SHF.R.U32.HI R47, RZ, 0x6, R30 ;  /* 0x00000006ff2f7819 */ /* 0x000fc4000001161e */
[--C-:B------:R-:W-:Y:S02]  /*7e30*/  SHF.R.U32.HI R30, RZ, 0xc, R31.reuse ;  /* 0x0000000cff1e7819 */ /* 0x100fe4000001161f */
[----:B------:R-:W-:Y:S02]  /*7e40*/  LOP3.LUT R60, R53, 0x300030, R34, 0xf8, !PT ;  /* 0x00300030353c7812 */ /* 0x000fe400078ef822 */
[----:B------:R-:W-:Y:S02]  /*7e50*/  LOP3.LUT R32, R28, 0x3f003f, RZ, 0xc0, !PT ;  /* 0x003f003f1c207812 */ /* 0x000fe400078ec0ff */
        /* <DEDUP_REMOVED lines=9> */
[----:B------:R-:W-:Y:S02]  /*7ef0*/  LOP3.LUT R30, R3, 0x300030, R26, 0xf8, !PT ;  /* 0x00300030031e7812 */ /* 0x000fe400078ef81a */
[----:B------:R-:W-:Y:S02]  /*7f00*/  LOP3.LUT R32, R32, 0x64006400, RZ, 0xfc, !PT ;  /* 0x6400640020207812 */ /* 0x000fe400078efcff */
[----:B------:R-:W-:Y:S02]  /*7f10*/  LOP3.LUT R46, R31, 0x300030, R38, 0xf8, !PT ;  /* 0x003000301f2e7812 */ /* 0x000fe400078ef826 */
        /* <DEDUP_REMOVED lines=116> */
.L_x_2955:
        /* <DEDUP_REMOVED lines=48> */
.L_x_2956:
        /* <DEDUP_REMOVED lines=45> */
.L_x_2954:
[----:B------:R-:W-:Y:S05]  /*8c30*/  @!P1 BRA `(.L_x_2957) ;  /* 0x0000001000649947 */ /* 0x000fea0003800000 */
[----:B------:R-:W-:Y:S02]  /*8c40*/  IMAD R27, R63, 0xc, RZ ;  /* 0x0000000c3f1b7824 */ /* 0x000fe400078e02ff */
[----:B------:R-:W-:-:S05]  /*8c50*/  IMAD.WIDE.U32 R2, R23, 0xc, R6 ;  /* 0x0000000c17027825 */ /* 0x000fca00078e0006 */
[----:B------:R-:W-:-:S03]  /*8c60*/  IADD3 R3, R3, R27, RZ ;  /* 0x0000001b03037210 */ /* 0x000fc60007ffe0ff */
[C---:B------:R-:W-:Y:S02]  /*8c70*/  IMAD.WIDE R32, R23.reuse, 0x4, R2 ;  /* 0x0000000417207825 */ /* 0x040fe400078e0202 */
[----:B------:R-:W2:Y:S02]  /*8c80*/  LDG.E.128.CONSTANT R28, desc[UR6][R2.64] ;  /* 0x00000006021c7981 */ /* 0x000ea4000c1e9d00 */
[----:B-----5:R-:W-:Y:S02]  /*8c90*/  IMAD.WIDE R36, R23, 0x4, R32 ;  /* 0x0000000417247825 */ /* 0x020fe400078e0220 */
[----:B------:R-:W3:Y:S04]  /*8ca0*/  LDG.E.128.CONSTANT R32, desc[UR6][R32.64] ;  /* 0x0000000620207981 */ /* 0x000ee8000c1e9d00 */
[----:B------:R-:W4:Y:S01]  /*8cb0*/  LDG.E.128.CONSTANT R36, desc[UR6][R36.64] ;  /* 0x0000000624247981 */ /* 0x000f22000c1e9d00 */
[----:B------:R-:W-:-:S04]  /*8cc0*/  PRMT R4, R5, 0x9910, RZ ;  /* 0x0000991005047816 */ /* 0x000fc800000000ff */
[----:B------:R-:W-:Y:S02]  /*8cd0*/  ISETP.NE.AND P2, PT, R4, RZ, PT ;  /* 0x000000ff0400720c */ /* 0x000fe40003f45270 */
[----:B------:R-:W-:Y:S02]  /*8ce0*/  ISETP.GE.AND P3, PT, R9, 0x2, PT ;  /* 0x000000020900780c */ /* 0x000fe40003f66270 */
[--C-:B--2---:R-:W-:Y:S02]  /*8cf0*/  SHF.R.U32.HI R46, RZ, 0xc, R30.reuse ;  /* 0x0000000cff2e7819 */ /* 0x104fe4000001161e */
[----:B------:R-:W-:Y:S02]  /*8d00*/  LOP3.LUT R47, R30, 0x3f003f, RZ, 0xc0, !PT ;  /* 0x003f003f1e2f7812 */ /* 0x000fe400078ec0ff */
[----:B------:R-:W-:Y:S02]  /*8d10*/  SHF.R.U32.HI R48, RZ, 0x6, R30 ;  /* 0x00000006ff307819 */ /* 0x000fe4000001161e */
        /* <DEDUP_REMOVED lines=19> */
[----:B------:R-:W-:Y:S02]  /*8e50*/  SHF.R.U32.HI R2, RZ, 0x8, R36 ;  /* 0x00000008ff027819 */ /* 0x000fe40000011624 */
[----:B------:R-:W-:Y:S02]  /*8e60*/  LOP3.LUT R3, R26, 0xf000f, RZ, 0xc0, !PT ;  /* 0x000f000f1a037812 */ /* 0x000fe400078ec0ff */
[----:B------:R-:W-:Y:S02]  /*8e70*/  LOP3.LUT R26, R46, 0xf000f, RZ, 0xc0, !PT ;  /* 0x000f000f2e1a7812 */ /* 0x000fe400078ec0ff */
[----:B------:R-:W-:Y:S02]  /*8e80*/  LOP3.LUT R46, R42, 0x300030, R31, 0xf8, !PT ;  /* 0x003000302a2e7812 */ /* 0x000fe400078ef81f */
[----:B------:R-:W-:Y:S02]  /*8e90*/  LOP3.LUT R61, R39, 0x300030, R38, 0xf8, !PT ;  /* 0x00300030273d7812 */ /* 0x000fe400078ef826 */
[----:B------:R-:W-:-:S02]  /*8ea0*/  SHF.R.U32.HI R41, RZ, 0x6, R29 ;  /* 0x00000006ff297819 */ /* 0x000fc4000001161d */
[----:B---3--:R-:W-:Y:S02]  /*8eb0*/  SHF.R.U32.HI R31, RZ, 0xc, R33 ;  /* 0x0000000cff1f7819 */ /* 0x008fe40000011621 */
[----:B------:R-:W-:Y:S02]  /*8ec0*/  SHF.R.U32.HI R39, RZ, 0xc, R34 ;  /* 0x0000000cff277819 */ /* 0x000fe40000011622 */
[----:B------:R-:W-:Y:S02]  /*8ed0*/  LOP3.LUT R30, R3, 0x300030, R2, 0xf8, !PT ;  /* 0x00300030031e7812 */ /* 0x000fe400078ef802 */
[----:B------:R-:W-:Y:S02]  /*8ee0*/  LOP3.LUT R4, R28, 0x3f003f, RZ, 0xc0, !PT ;  /* 0x003f003f1c047812 */ /* 0x000fe400078ec0ff */
[----:B------:R-:W-:Y:S02]  /*8ef0*/  LOP3.LUT R52, R26, 0x300030, R37, 0xf8, !PT ;  /* 0x003000301a347812 */ /* 0x000fe400078ef825 */
[----:B------:R-:W-:-:S02]  /*8f00*/  SHF.R.U32.HI R2, RZ, 0xc, R32 ;  /* 0x0000000cff027819 */ /* 0x000fc40000011620 */
[----:B------:R-:W-:Y:S02]  /*8f10*/  LOP3.LUT R38, R34, 0x3f003f, RZ, 0xc0, !PT ;  /* 0x003f003f22267812 */ /* 0x000fe400078ec0ff */
[----:B------:R-:W-:Y:S02]  /*8f20*/  SHF.R.U32.HI R49, RZ, 0x6, R34 ;  /* 0x00000006ff317819 */ /* 0x000fe40000011622 */
        /* <DEDUP_REMOVED lines=17> */
[----:B------:R-:W-:Y:S02]  /*9040*/  SHF.R.U32.HI R36, RZ, 0x6, R36 ;  /* 0x00000006ff247819 */ /* 0x000fe40000011624 */
[----:B------:R-:W-:Y:S02]  /*9050*/  SHF.R.U32.HI R32, RZ, 0x6, R32 ;  /* 0x00000006ff207819 */ /* 0x000fe40000011620 */
[----:B------:R-:W-:Y:S02]  /*9060*/  LOP3.LUT R34, R33, 0x300030, R44, 0xf8, !PT ;  /* 0x0030003021227812 */ /* 0x000fe400078ef82c */
[----:B------:R-:W-:Y:S02]  /*9070*/  LOP3.LUT R57, R42, 0x300030, R53, 0xf8, !PT ;  /* 0x003000302a397812 */ /* 0x000fe400078ef835 */
        /* <DEDUP_REMOVED lines=120> */
.L_x_2958:
        /* <DEDUP_REMOVED lines=48> */
.L_x_2959:
        /* <DEDUP_REMOVED lines=45> */
.L_x_2957:
        /* <DEDUP_REMOVED lines=8> */
.L_x_2953:
        /* <DEDUP_REMOVED lines=15> */
.L_x_2974:
[----:B------:R-:W-:Y:S05]  /*9f40*/  @!P1 BRA `(.L_x_2962) ;  /* 0x0000004c00f49947 */ /* 0x000fea0003800000 */
[----:B-----5:R-:W2:Y:S01]  /*9f50*/  LDG.E.128.CONSTANT R32, desc[UR6][R6.64] ;  /* 0x0000000606207981 */ /* 0x020ea2000c1e9d00 */
[----:B------:R-:W-:Y:S02]  /*9f60*/  PRMT R2, R5, 0x9910, RZ ;  /* 0x0000991005027816 */ /* 0x000fe400000000ff */
[----:B------:R-:W-:Y:S02]  /*9f70*/  MOV R0, 0x2c00 ;  /* 0x00002c0000007802 */ /* 0x000fe40000000f00 */
[----:B------:R-:W-:Y:S02]  /*9f80*/  ISETP.NE.AND P2, PT, R2, RZ, PT ;  /* 0x000000ff0200720c */ /* 0x000fe40003f45270 */
[----:B------:R-:W-:Y:S02]  /*9f90*/  PRMT R12, R12, 0x5410, R0 ;  /* 0x000054100c0c7816 */ /* 0x000fe40000000000 */
[----:B------:R-:W-:Y:S02]  /*9fa0*/  ISETP.GE.AND P3, PT, R9, 0x2, PT ;  /* 0x000000020900780c */ /* 0x000fe40003f66270 */
[----:B--2---:R-:W-:-:S02]  /*9fb0*/  LOP3.LUT R3, R33, 0xf000f, RZ, 0xc0, !PT ;  /* 0x000f000f21037812 */ /* 0x004fc400078ec0ff */
[----:B------:R-:W-:Y:S02]  /*9fc0*/  LOP3.LUT R30, R33, 0xf000f0, RZ, 0xc0, !PT ;  /* 0x00f000f0211e7812 */ /* 0x000fe400078ec0ff */
[----:B------:R-:W-:Y:S02]  /*9fd0*/  SHF.R.U32.HI R33, RZ, 0x8, R33 ;  /* 0x00000008ff217819 */ /* 0x000fe40000011621 */
[C---:B------:R-:W-:Y:S02]  /*9fe0*/  LOP3.LUT R36, R34.reuse, 0xf000f, RZ, 0xc0, !PT ;  /* 0x000f000f22247812 */ /* 0x040fe400078ec0ff */
[----:B------:R-:W-:Y:S02]  /*9ff0*/  LOP3.LUT R37, R34, 0xf000f0, RZ, 0xc0, !PT ;  /* 0x00f000f022257812 */ /* 0x000fe400078ec0ff */
[----:B------:R-:W-:Y:S02]  /*a000*/  SHF.R.U32.HI R34, RZ, 0x8, R34 ;  /* 0x00000008ff227819 */ /* 0x000fe40000011622 */
[----:B------:R-:W-:-:S02]  /*a010*/  LOP3.LUT R0, R32, 0xf000f, RZ, 0xc0, !PT ;  /* 0x000f000f20007812 */ /* 0x000fc400078ec0ff */
[----:B------:R-:W-:Y:S02]  /*a020*/  LOP3.LUT R2, R32, 0xf000f0, RZ, 0xc0, !PT ;  /* 0x00f000f020027812 */ /* 0x000fe400078ec0ff */
[----:B------:R-:W-:Y:S02]  /*a030*/  LOP3.LUT R31, R30, 0x64006400, RZ, 0xfc, !PT ;  /* 0x640064001e1f7812 */ /* 0x000fe400078efcff */
[----:B------:R-:W-:Y:S02]  /*a040*/  SHF.R.U32.HI R32, RZ, 0x8, R32 ;  /* 0x00000008ff207819 */ /* 0x000fe40000011620 */
[C---:B------:R-:W-:Y:S02]  /*a050*/  LOP3.LUT R38, R35.reuse, 0xf000f, RZ, 0xc0, !PT ;  /* 0x000f000f23267812 */ /* 0x040fe400078ec0ff */
[----:B------:R-:W-:Y:S02]  /*a060*/  LOP3.LUT R39, R35, 0xf000f0, RZ, 0xc0, !PT ;  /* 0x00f000f023277812 */ /* 0x000fe400078ec0ff */
[----:B------:R-:W-:-:S02]  /*a070*/  SHF.R.U32.HI R40, RZ, 0x8, R35 ;  /* 0x00000008ff287819 */ /* 0x000fc40000011623 */
[C---:B------:R-:W-:Y:S02]  /*a080*/  LOP3.LUT R30, R33.reuse, 0xf000f, RZ, 0xc0, !PT ;  /* 0x000f000f211e7812 */ /* 0x040fe400078ec0ff */
[----:B------:R-:W-:Y:S02]  /*a090*/  LOP3.LUT R33, R33, 0xf000f0, RZ, 0xc0, !PT ;  /* 0x00f000f021217812 */ /* 0x000fe400078ec0ff */
[----:B------:R-:W-:Y:S02]  /*a0a0*/  LOP3.LUT R35, R36, 0x64006400, RZ, 0xfc, !PT ;  /* 0x6400640024237812 */ /* 0x000fe400078efcff */
[----:B------:R-:W-:Y:S02]  /*a0b0*/  LOP3.LUT R36, R34, 0xf000f, RZ, 0xc0, !PT ;  /* 0x000f000f22247812 */ /* 0x000fe400078ec0ff */
[----:B------:R-:W-:Y:S01]  /*a0c0*/  LOP3.LUT R23, R2, 0x64006400, RZ, 0xfc, !PT ;  /* 0x6400640002177812 */ /* 0x000fe200078efcff */
[----:B------:R-:W-:Y:S01]  /*a0d0*/  HADD2 R35, R35, -1032, -1032 ;  /* 0xe408e40823237430 */ /* 0x000fe20000000000 */
[----:B------:R-:W-:-:S02]  /*a0e0*/  LOP3.LUT R34, R34, 0xf000f0, RZ, 0xc0, !PT ;  /* 0x00f000f022227812 */ /* 0x000fc400078ec0ff */
[----:B------:R-:W-:Y:S01]  /*a0f0*/  LOP3.LUT R2, R32, 0xf000f, RZ, 0xc0, !PT ;  /* 0x000f000f20027812 */ /* 0x000fe200078ec0ff */
[----:B------:R-:W-:Y:S01]  /*a100*/  HFMA2 R23, R23, R12.H1_H1, -72, -72 ;  /* 0xd480d48017177431 */ /* 0x000fe2000006000c */
        /* <DEDUP_REMOVED lines=27> */
[-C--:B------:R-:W-:Y:S02]  /*a2c0*/  HFMA2 R40, R3, R12.reuse.H1_H1, -72, -72 ;  /* 0xd480d48003287431 */ /* 0x080fe4000006000c */
[----:B------:R-:W-:Y:S02]  /*a2d0*/  HADD2 R41, R30, -1032, -1032 ;  /* 0xe408e4081e297430 */ /* 0x000fe40000000000 */
[----:B------:R-:W-:Y:S01]  /*a2e0*/  HFMA2 R46, R47, R12.H1_H1, -72, -72 ;  /* 0xd480d4802f2e7431 */ /* 0x000fe2000006000c */
        /* <DEDUP_REMOVED lines=87> */
.L_x_2963:
        /* <DEDUP_REMOVED lines=90> */
.L_x_2965:
        /* <DEDUP_REMOVED lines=87> */
.L_x_2964:
        /* <DEDUP_REMOVED lines=18> */
[----:B------:R-:W-:Y:S02]  /*b490*/  LOP3.LUT R34, R33, 0xf000f, RZ, 0xc0, !PT ;  /* 0x000f000f21227812 */ /* 0x000fe400078ec0ff */
[----:B------:R-:W-:Y:S01]  /*b4a0*/  LOP3.LUT R35, R40, 0xf000f, RZ, 0xc0, !PT ;  /* 0x000f000f28237812 */ /* 0x000fe200078ec0ff */
[----:B------:R-:W-:Y:S01]  /*b4b0*/  HFMA2 R37, R37, R12.H1_H1, -72, -72 ;  /* 0xd480d48025257431 */ /* 0x000fe2000006000c */
        /* <DEDUP_REMOVED lines=121> */
.L_x_2966:
        /* <DEDUP_REMOVED lines=90> */
.L_x_2968:
        /* <DEDUP_REMOVED lines=87> */
.L_x_2967:
        /* <DEDUP_REMOVED lines=141> */
.L_x_2969:
        /* <DEDUP_REMOVED lines=90> */
.L_x_2971:
        /* <DEDUP_REMOVED lines=87> */
.L_x_2970:
[----:B------:R-:W-:-:S06]  /*db40*/  IMAD.WIDE R32, R23, 0x4, R30 ;  /* 0x0000000417207825 */ /* 0x000fcc00078e021e */
[----:B------:R-:W2:Y:S02]  /*db50*/  LDG.E.128.CONSTANT R32, desc[UR6][R32.64] ;  /* 0x0000000620207981 */ /* 0x000ea4000c1e9d00 */
[C---:B--2---:R-:W-:Y:S02]  /*db60*/  LOP3.LUT R2, R32.reuse, 0xf000f0, RZ, 0xc0, !PT ;  /* 0x00f000f020027812 */ /* 0x044fe400078ec0ff */
        /* <DEDUP_REMOVED lines=8> */
[----:B------:R-:W-:Y:S01]  /*dbf0*/  LOP3.LUT R2, R3, 0xf000f0, RZ, 0xc0, !PT ;  /* 0x00f000f003027812 */ /* 0x000fe200078ec0ff */
        /* <DEDUP_REMOVED lines=129> */
.L_x_2972:
        /* <DEDUP_REMOVED lines=90> */
.L_x_2973:
        /* <DEDUP_REMOVED lines=10> */
[----:B------:R-:W-:Y:S02]  /*ea50*/  HADD2.F32 R47, -RZ, R2.H0_H0 ;  /* 0x20000002ff2f7230 */ /* 0x000fe40000004100 */
[----:B------:R-:W-:Y:S02]  /*ea60*/  HADD2.F32 R3, -RZ, R40.H0_H0 ;  /* 0x20000028ff037230 */ /* 0x000fe40000004100 */
[----:B------:R-:W-:Y:S02]  /*ea70*/  HADD2.F32 R48, -RZ, R2.H1_H1 ;  /* 0x30000002ff307230 */ /* 0x000fe40000004100 */
[----:B------:R-:W-:Y:S02]  /*ea80*/  HADD2.F32 R2, -RZ, R39.H0_H0 ;  /* 0x20000027ff027230 */ /* 0x000fe40000004100 */
[----:B------:R-:W-:Y:S01]  /*ea90*/  FFMA.FTZ R3, R3, R47, RZ ;  /* 0x0000002f03037223 */ /* 0x000fe200000100ff */
[----:B------:R-:W-:-:S02]  /*eaa0*/  HADD2.F32 R40, -RZ, R40.H1_H1 ;  /* 0x30000028ff287230 */ /* 0x000fc40000004100 */
[-C--:B------:R-:W-:Y:S01]  /*eab0*/  FFMA.FTZ R39, R0, R47.reuse, RZ ;  /* 0x0000002f00277223 */ /* 0x080fe200000100ff */
        /* <DEDUP_REMOVED lines=10> */
[----:B------:R-:W-:Y:S01]  /*eb60*/  FFMA.FTZ R47, R42, R48, R47 ;  /* 0x000000302a2f7223 */ /* 0x000fe2000001002f */
[----:B------:R-:W-:Y:S02]  /*eb70*/  HADD2.F32 R23, -RZ, R23.H1_H1 ;  /* 0x30000017ff177230 */ /* 0x000fe40000004100 */
[-C--:B------:R-:W-:Y:S01]  /*eb80*/  FFMA.FTZ R0, R0, R50.reuse, R39 ;  /* 0x0000003200007223 */ /* 0x080fe20000010027 */
[----:B------:R-:W-:Y:S02]  /*eb90*/  HADD2.F32 R3, -RZ, R32.H1_H1 ;  /* 0x30000020ff037230 */ /* 0x000fe40000004100 */
[-C--:B------:R-:W-:Y:S01]  /*eba0*/  FFMA.FTZ R2, R2, R50.reuse, R41 ;  /* 0x0000003202027223 */ /* 0x080fe20000010029 */
[----:B------:R-:W-:Y:S01]  /*ebb0*/  FFMA.FTZ R50, R4, R50, R47 ;  /* 0x0000003204327223 */ /* 0x000fe2000001002f */
[----:B------:R-:W-:Y:S01]  /*ebc0*/  FFMA.FTZ R0, R23, R49, R0 ;  /* 0x0000003117007223 */ /* 0x000fe20000010000 */
[----:B------:R-:W-:-:S02]  /*ebd0*/  HADD2.F32 R33, -RZ, R33.H1_H1 ;  /* 0x30000021ff217230 */ /* 0x000fc40000004100 */
[-C--:B------:R-:W-:Y:S01]  /*ebe0*/  FFMA.FTZ R4, R3, R49.reuse, R2 ;  /* 0x0000003103047223 */ /* 0x080fe20000010002 */
[----:B------:R-:W-:Y:S02]  /*ebf0*/  HADD2.F32 R23, -RZ, R43.H0_H0 ;  /* 0x2000002bff177230 */ /* 0x000fe40000004100 */
[----:B-1----:R-:W-:Y:S02]  /*ec00*/  HADD2.F32 R3, -RZ, R30.H0_H0 ;  /* 0x2000001eff037230 */ /* 0x002fe40000004100 */
[----:B------:R-:W-:Y:S01]  /*ec10*/  FFMA.FTZ R40, R33, R49, R40 ;  /* 0x0000003121287223 */ /* 0x000fe20000010028 */
[----:B------:R-:W-:Y:S02]  /*ec20*/  HADD2.F32 R39, -RZ, R34.H1_H1 ;  /* 0x30000022ff277230 */ /* 0x000fe40000004100 */
[----:B------:R-:W-:Y:S02]  /*ec30*/  HADD2.F32 R30, -RZ, R30.H1_H1 ;  /* 0x3000001eff1e7230 */ /* 0x000fe40000004100 */
[----:B------:R-:W-:Y:S01]  /*ec40*/  FFMA.FTZ R23, R23, R3, R0 ;  /* 0x0000000317177223 */ /* 0x000fe20000010000 */
[----:B------:R-:W-:-:S02]  /*ec50*/  HADD2.F32 R33, -RZ, R44.H0_H0 ;  /* 0x2000002cff217230 */ /* 0x000fc40000004100 */
[----:B------:R-:W-:Y:S01]  /*ec60*/  FFMA.FTZ R50, R39, R49, R50 ;  /* 0x0000003127327223 */ /* 0x000fe20000010032 */
[----:B------:R-:W-:Y:S02]  /*ec70*/  HADD2.F32 R0, -RZ, R43.H1_H1 ;  /* 0x3000002bff007230 */ /* 0x000fe40000004100 */
[--C-:B------:R-:W-:Y:S02]  /*ec80*/  HADD2.F32 R39, -RZ, R45.reuse.H0_H0 ;  /* 0x2000002dff277230 */ /* 0x100fe40000004100 */
        /* <DEDUP_REMOVED lines=11> */
[----:B------:R-:W-:Y:S02]  /*ed40*/  HADD2.F32 R46, -RZ, R46.H1_H1 ;  /* 0x3000002eff2e7230 */ /* 0x000fe40000004100 */
        /* <DEDUP_REMOVED lines=29> */
.L_x_2962:
[----:B------:R-:W0:Y:S01]  /*ef20*/  LDC R23, c[0x0][0x23c] ;  /* 0x00008f00ff177b82 */ /* 0x000e220000000800 */
[----:B------:R-:W-:Y:S01]  /*ef30*/  IADD3 R10, R10, 0x20, RZ ;  /* 0x000000200a0a7810 */ /* 0x000fe20007ffe0ff */
[----:B------:R-:W-:-:S03]  /*ef40*/  UIADD3 UR4, UR4, 0x40, URZ ;  /* 0x0000004004047890 */ /* 0x000fc6000fffe03f */
[C---:B------:R-:W-:Y:S02]  /*ef50*/  ISETP.GE.AND P2, PT, R10.reuse, UR5, PT ;  /* 0x000000050a007c0c */ /* 0x040fe4000bf46270 */
[----:B------:R-:W-:Y:S01]  /*ef60*/  ISETP.LT.AND P3, PT, R10, R11, PT ;  /* 0x0000000b0a00720c */ /* 0x000fe20003f61270 */
[----:B0-----:R-:W-:-:S12]  /*ef70*/  IMAD.WIDE R6, R23, 0x10, R6 ;  /* 0x0000001017067825 */ /* 0x001fd800078e0206 */
[----:B------:R-:W-:Y:S05]  /*ef80*/  @!P2 BRA P3, `(.L_x_2974) ;  /* 0xffffffac00eca947 */ /* 0x000fea000183ffff */
.L_x_2961:
        /* <DEDUP_REMOVED lines=8> */
.L_x_2979:
        /* <DEDUP_REMOVED lines=10> */
[----:B------:R-:W-:Y:S02]  /*f0b0*/  SHF.R.U32.HI R37, RZ, 0xe, R28 ;  /* 0x0000000eff257819 */ /* 0x000fe4000001161c */
[----:B------:R-:W-:Y:S02]  /*f0c0*/  LOP3.LUT R6, R0, 0x10001, RZ, 0xc0, !PT ;  /* 0x0001000100067812 */ /* 0x000fe400078ec0ff */
[----:B------:R-:W-:Y:S02]  /*f0d0*/  SHF.R.U32.HI R36, RZ, 0xf, R34 ;  /* 0x0000000fff247819 */ /* 0x000fe40000011622 */
[----:B------:R-:W-:-:S02]  /*f0e0*/  SHF.R.U32.HI R41, RZ, 0xe, R29 ;  /* 0x0000000eff297819 */ /* 0x000fc4000001161d */
[----:B------:R-:W-:Y:S02]  /*f0f0*/  LOP3.LUT R22, R22, 0x10001, RZ, 0xc0, !PT ;  /* 0x0001000116167812 */ /* 0x000fe400078ec0ff */
[C---:B------:R-:W-:Y:S02]  /*f100*/  LOP3.LUT R38, R33.reuse, 0x380038, RZ, 0xc0, !PT ;  /* 0x0038003821267812 */ /* 0x040fe400078ec0ff */
[----:B------:R-:W-:Y:S02]  /*f110*/  SHF.R.U32.HI R51, RZ, 0x6, R33 ;  /* 0x00000006ff337819 */ /* 0x000fe40000011621 */
[----:B------:R-:W-:Y:S02]  /*f120*/  LOP3.LUT R53, R33, 0x70007, RZ, 0xc0, !PT ;  /* 0x0007000721357812 */ /* 0x000fe400078ec0ff */
[----:B------:R-:W-:Y:S02]  /*f130*/  LOP3.LUT R37, R6, 0x20002, R37, 0xf8, !PT ;  /* 0x0002000206257812 */ /* 0x000fe400078ef825 */
[----:B------:R-:W-:-:S02]  /*f140*/  SHF.R.U32.HI R42, RZ, 0xf, R35 ;  /* 0x0000000fff2a7819 */ /* 0x000fc40000011623 */
[C---:B------:R-:W-:Y:S02]  /*f150*/  LOP3.LUT R49, R35.reuse, 0x380038, RZ, 0xc0, !PT ;  /* 0x0038003823317812 */ /* 0x040fe400078ec0ff */
[----:B------:R-:W-:Y:S02]  /*f160*/  SHF.R.U32.HI R33, RZ, 0x6, R35 ;  /* 0x00000006ff217819 */ /* 0x000fe40000011623 */
[----:B------:R-:W-:Y:S02]  /*f170*/  LOP3.LUT R54, R35, 0x70007, RZ, 0xc0, !PT ;  /* 0x0007000723367812 */ /* 0x000fe400078ec0ff */
[----:B------:R-:W-:Y:S02]  /*f180*/  SHF.R.U32.HI R45, RZ, 0xe, R30 ;  /* 0x0000000eff2d7819 */ /* 0x000fe4000001161e */
[----:B------:R-:W-:Y:S02]  /*f190*/  PRMT R6, R5, 0x9910, RZ ;  /* 0x0000991005067816 */ /* 0x000fe400000000ff */
        /* <DEDUP_REMOVED lines=8> */
[C---:B------:R-:W-:Y:S02]  /*f220*/  LOP3.LUT R44, R30.reuse, 0x380038, RZ, 0xc0, !PT ;  /* 0x003800381e2c7812 */ /* 0x040fe400078ec0ff */
[----:B------:R-:W-:Y:S02]  /*f230*/  SHF.R.U32.HI R29, RZ, 0x6, R30 ;  /* 0x00000006ff1d7819 */ /* 0x000fe4000001161e */
[----:B------:R-:W-:Y:S02]  /*f240*/  LOP3.LUT R59, R30, 0x70007, RZ, 0xc0, !PT ;  /* 0x000700071e3b7812 */ /* 0x000fe400078ec0ff */
[----:B------:R-:W-:Y:S02]  /*f250*/  PRMT R0, R46, 0x7610, R0 ;  /* 0x000076102e007816 */ /* 0x000fe40000000000 */
[----:B------:R-:W-:-:S02]  /*f260*/  SHF.R.U32.HI R47, RZ, 0xe, R31 ;  /* 0x0000000eff2f7819 */ /* 0x000fc4000001161f */
[C---:B------:R-:W-:Y:S02]  /*f270*/  LOP3.LUT R50, R31.reuse, 0x380038, RZ, 0xc0, !PT ;  /* 0x003800381f327812 */ /* 0x040fe400078ec0ff */
[----:B------:R-:W-:Y:S02]  /*f280*/  SHF.R.U32.HI R30, RZ, 0x6, R31 ;  /* 0x00000006ff1e7819 */ /* 0x000fe4000001161f */
[----:B------:R-:W-:Y:S02]  /*f290*/  LOP3.LUT R76, R31, 0x70007, RZ, 0xc0, !PT ;  /* 0x000700071f4c7812 */ /* 0x000fe400078ec0ff */
[----:B------:R-:W-:Y:S02]  /*f2a0*/  LOP3.LUT R42, R42, 0x10001, RZ, 0xc0, !PT ;  /* 0x000100012a2a7812 */ /* 0x000fe400078ec0ff */
[----:B------:R-:W-:Y:S02]  /*f2b0*/  LOP3.LUT R46, R36, 0x20002, R45, 0xf8, !PT ;  /* 0x00020002242e7812 */ /* 0x000fe400078ef82d */
[----:B------:R-:W-:-:S02]  /*f2c0*/  ISETP.NE.AND P2, PT, R6, RZ, PT ;  /* 0x000000ff0600720c */ /* 0x000fc40003f45270 */
[----:B------:R-:W-:Y:S02]  /*f2d0*/  LOP3.LUT R45, R42, 0x20002, R47, 0xf8, !PT ;  /* 0x000200022a2d7812 */ /* 0x000fe400078ef82f */
[----:B------:R-:W-:Y:S02]  /*f2e0*/  LOP3.LUT R4, R32, 0x380038, RZ, 0xc0, !PT ;  /* 0x0038003820047812 */ /* 0x000fe400078ec0ff */
[----:B------:R-:W-:Y:S02]  /*f2f0*/  MOV R39, 0x3000 ;  /* 0x0000300000277802 */ /* 0x000fe40000000f00 */
[----:B------:R-:W-:Y:S02]  /*f300*/  LOP3.LUT R48, R44, 0x64006400, RZ, 0xfc, !PT ;  /* 0x640064002c307812 */ /* 0x000fe400078efcff */
[----:B------:R-:W-:Y:S02]  /*f310*/  SHF.R.U32.HI R52, RZ, 0x6, R32 ;  /* 0x00000006ff347819 */ /* 0x000fe40000011620 */
[----:B------:R-:W-:Y:S01]  /*f320*/  LOP3.LUT R4, R4, 0x64006400, RZ, 0xfc, !PT ;  /* 0x6400640004047812 */ /* 0x000fe200078efcff */
[----:B------:R-:W-:Y:S01]  /*f330*/  HFMA2 R73, R48, R39.H0_H0, -132, -132 ;  /* 0xd820d82030497431 */ /* 0x000fe20000040027 */
[----:B------:R-:W-:-:S02]  /*f340*/  LOP3.LUT R74, R40, 0x64006400, RZ, 0xfc, !PT ;  /* 0x64006400284a7812 */ /* 0x000fc400078efcff */
[----:B------:R-:W-:Y:S01]  /*f350*/  LOP3.LUT R55, R32, 0x70007, RZ, 0xc0, !PT ;  /* 0x0007000720377812 */ /* 0x000fe200078ec0ff */
[-C--:B------:R-:W-:Y:S01]  /*f360*/  HFMA2 R86, R4, R39.reuse.H0_H0, -132, -132 ;  /* 0xd820d82004567431 */ /* 0x080fe20000040027 */
[----:B------:R-:W-:Y:S01]  /*f370*/  LOP3.LUT R43, R34, 0x380038, RZ, 0xc0, !PT ;  /* 0x00380038222b7812 */ /* 0x000fe200078ec0ff */
[-C--:B------:R-:W-:Y:S01]  /*f380*/  HFMA2 R74, R74, R39.reuse.H0_H0, -132, -132 ;  /* 0xd820d8204a4a7431 */ /* 0x080fe20000040027 */
[----:B------:R-:W-:Y:S02]  /*f390*/  SHF.R.U32.HI R32, RZ, 0x6, R34 ;  /* 0x00000006ff207819 */ /* 0x000fe40000011622 */
        /* <DEDUP_REMOVED lines=26> */
[----:B------:R-:W-:Y:S01]  /*f540*/  ISETP.GE.AND P3, PT, R9, 0x2, PT ;  /* 0x000000020900780c */ /* 0x000fe20003f66270 */
[----:B------:R-:W-:Y:S01]  /*f550*/  HADD2 R92, R34, -1028, -1028 ;  /* 0xe404e404225c7430 */ /* 0x000fe20000000000 */
[----:B--2---:R-:W-:-:S02]  /*f560*/  SHF.R.U32.HI R22, RZ, 0xd, R25 ;  /* 0x0000000dff167819 */ /* 0x004fc40000011619 */
        /* <DEDUP_REMOVED lines=13> */
[--C-:B------:R-:W-:Y:S02]  /*f640*/  SHF.R.U32.HI R57, RZ, 0x6, R26.reuse ;  /* 0x00000006ff397819 */ /* 0x100fe4000001161a */
[----:B------:R-:W-:Y:S02]  /*f650*/  SHF.R.U32.HI R25, RZ, 0xd, R26 ;  /* 0x0000000dff197819 */ /* 0x000fe4000001161a */
[C---:B------:R-:W-:Y:S02]  /*f660*/  LOP3.LUT R47, R26.reuse, 0x380038, RZ, 0xc0, !PT ;  /* 0x003800381a2f7812 */ /* 0x040fe400078ec0ff */
[----:B------:R-:W-:Y:S02]  /*f670*/  LOP3.LUT R63, R26, 0x70007, RZ, 0xc0, !PT ;  /* 0x000700071a3f7812 */ /* 0x000fe400078ec0ff */
[----:B------:R-:W-:-:S02]  /*f680*/  LOP3.LUT R26, R37, 0x40004, R6, 0xf8, !PT ;  /* 0x00040004251a7812 */ /* 0x000fc400078ef806 */
        /* <DEDUP_REMOVED lines=17> */
[----:B------:R-:W-:Y:S01]  /*f7a0*/  LOP3.LUT R25, R46, 0x40004, R25, 0xf8, !PT ;  /* 0x000400042e197812 */ /* 0x000fe200078ef819 */
[-C--:B------:R-:W-:Y:S01]  /*f7b0*/  HFMA2 R82, R6, R39.reuse.H0_H0, -132, -132 ;  /* 0xd820d82006527431 */ /* 0x080fe20000040027 */
[----:B------:R-:W-:Y:S02]  /*f7c0*/  LOP3.LUT R24, R45, 0x40004, R24, 0xf8, !PT ;  /* 0x000400042d187812 */ /* 0x000fe400078ef818 */
[----:B------:R-:W-:Y:S02]  /*f7d0*/  LOP3.LUT R50, R7, 0x64006400, RZ, 0xfc, !PT ;  /* 0x6400640007327812 */ /* 0x000fe400078efcff */
[----:B------:R-:W-:Y:S02]  /*f7e0*/  LOP3.LUT R4, R52, 0x1c001c0, RZ, 0xc0, !PT ;  /* 0x01c001c034047812 */ /* 0x000fe400078ec0ff */
[----:B------:R-:W-:Y:S01]  /*f7f0*/  LOP3.LUT R37, R22, 0x64006400, RZ, 0xfc, !PT ;  /* 0x6400640016257812 */ /* 0x000fe200078efcff */
[----:B------:R-:W-:Y:S01]  /*f800*/  HFMA2 R50, R50, R39.H0_H0, -132, -132 ;  /* 0xd820d82032327431 */ /* 0x000fe20000040027 */
        /* <DEDUP_REMOVED lines=188> */
.L_x_2977:
        /* <DEDUP_REMOVED lines=82> */
.L_x_2978:
        /* <DEDUP_REMOVED lines=79> */
.L_x_2976:
[----:B------:R-:W-:Y:S01]  /*10de0*/  IADD3 R10, R10, 0x20, RZ ;  /* 0x000000200a0a7810 */ /* 0x000fe20007ffe0ff */
[----:B------:R-:W-:Y:S01]  /*10df0*/  UIADD3 UR4, UR4, 0x40, URZ ;  /* 0x0000004004047890 */ /* 0x000fe2000fffe03f */
[----:B-1----:R-:W-:Y:S02]  /*10e00*/  IMAD.WIDE R6, R23, 0x4, R2 ;  /* 0x0000000417067825 */ /* 0x002fe400078e0202 */
[C---:B------:R-:W-:Y:S02]  /*10e10*/  ISETP.GE.AND P2, PT, R10.reuse, UR5, PT ;  /* 0x000000050a007c0c */ /* 0x040fe4000bf46270 */
[----:B------:R-:W-:-:S13]  /*10e20*/  ISETP.LT.AND P3, PT, R10, R11, PT ;  /* 0x0000000b0a00720c */ /* 0x000fda0003f61270 */
[----:B------:R-:W-:Y:S05]  /*10e30*/  @!P2 BRA P3, `(.L_x_2979) ;  /* 0xffffffe00074a947 */ /* 0x000fea000183ffff */
.L_x_2975:
        /* <DEDUP_REMOVED lines=17> */
.L_x_2983:
[----:B------:R-:W0:Y:S02]  /*10f50*/  LDS R2, [R0] ;  /* 0x0000000000027984 */ /* 0x000e240000000800 */
[----:B0-----:R-:W-:-:S06]  /*10f60*/  HADD2 R3, R2, R16 ;  /* 0x0000001002037230 */ /* 0x001fcc0000000000 */
[----:B------:R-:W0:Y:S02]  /*10f70*/  ATOMS.CAST.SPIN R3, [R0], R2, R3 ;  /* 0x000000020003738d */ /* 0x000e240001800003 */
[----:B0-----:R-:W-:-:S13]  /*10f80*/  ISETP.EQ.U32.AND P0, PT, R3, 0x1, PT ;  /* 0x000000010300780c */ /* 0x001fda0003f02070 */
[----:B------:R-:W-:Y:S05]  /*10f90*/  @!P0 BRA `(.L_x_2983) ;  /* 0xfffffffc00ec8947 */ /* 0x000fea000383ffff */
[----:B------:R-:W-:Y:S05]  /*10fa0*/  BRA `(.L_x_2981) ;  /* 0x00000000000c7947 */ /* 0x000fea0003800000 */
.L_x_2982:
[----:B------:R-:W2:Y:S02]  /*10fb0*/  LD.E R0, desc[UR6][R4.64] ;  /* 0x0000000604007980 */ /* 0x000ea4000c101900 */
[----:B--2---:R-:W-:-:S05]  /*10fc0*/  IADD3 R3, R16, R0, RZ ;  /* 0x0000000010037210 */ /* 0x004fca0007ffe0ff */
[----:B------:R0:W-:Y:S02]  /*10fd0*/  ST.E desc[UR6][R4.64], R3 ;  /* 0x0000000304007985 */ /* 0x0001e4000c101906 */
.L_x_2981:
[----:B------:R-:W-:Y:S05]  /*10fe0*/  BSYNC B0 ;  /* 0x0000000000007941 */ /* 0x000fea0003800000 */
.L_x_2980:
[----:B------:R1:W-:Y:S01]  /*10ff0*/  ATOM.E.ADD.F16x2.RN.STRONG.GPU P0, RZ, desc[UR6][R4.64+0x4], R17 ;  /* 0x0000041104ff79a2 */ /* 0x0003e2000810e1c6 */
[----:B------:R-:W-:Y:S04]  /*11000*/  BSSY B0, `(.L_x_2984) ;  /* 0x000000f000007945 */ /* 0x000fe80003800000 */
[----:B-1----:R-:W-:Y:S05]  /*11010*/  @P0 BRA `(.L_x_2985) ;  /* 0x0000000000340947 */ /* 0x002fea0003800000 */
[----:B------:R-:W1:Y:S02]  /*11020*/  QSPC.E.S P0, RZ, [R4+0x4] ;  /* 0x0000040004ff73aa */ /* 0x000e640000000500 */
[----:B-1----:R-:W-:Y:S05]  /*11030*/  @!P0 BRA `(.L_x_2986) ;  /* 0x0000000000208947 */ /* 0x002fea0003800000 */
[----:B------:R-:W-:-:S04]  /*11040*/  MOV R2, R4 ;  /* 0x0000000400027202 */ /* 0x000fc80000000f00 */
[----:B------:R-:W-:-:S07]  /*11050*/  MOV R0, R2 ;  /* 0x0000000200007202 */ /* 0x000fce0000000f00 */
.L_x_2987:
[----:B------:R-:W0:Y:S02]  /*11060*/  LDS R2, [R0+0x4] ;  /* 0x0000040000027984 */ /* 0x000e240000000800 */
[----:B0-----:R-:W-:-:S10]  /*11070*/  HFMA2.MMA R3, R2, 1, 1, R17 ;  /* 0x3c003c0002037835 */ /* 0x001fd40000000011 */
[----:B------:R-:W0:Y:S02]  /*11080*/  ATOMS.CAST.SPIN R3, [R0+0x4], R2, R3 ;  /* 0x000004020003738d */ /* 0x000e240001800003 */
[----:B0-----:R-:W-:-:S13]  /*11090*/  ISETP.EQ.U32.AND P0, PT, R3, 0x1, PT ;  /* 0x000000010300780c */ /* 0x001fda0003f02070 */
[----:B------:R-:W-:Y:S05]  /*110a0*/  @!P0 BRA `(.L_x_2987) ;  /* 0xfffffffc00ec8947 */ /* 0x000fea000383ffff */
[----:B------:R-:W-:Y:S05]  /*110b0*/  BRA `(.L_x_2985) ;  /* 0x00000000000c7947 */ /* 0x000fea0003800000 */
.L_x_2986:
[----:B------:R-:W0:Y:S02]  /*110c0*/  LD.E R0, desc[UR6][R4.64+0x4] ;  /* 0x0000040604007980 */ /* 0x000e24000c101900 */
[----:B0-----:R-:W-:-:S05]  /*110d0*/  IADD3 R3, R17, R0, RZ ;  /* 0x0000000011037210 */ /* 0x001fca0007ffe0ff */
[----:B------:R1:W-:Y:S02]  /*110e0*/  ST.E desc[UR6][R4.64+0x4], R3 ;  /* 0x0000040304007985 */ /* 0x0003e4000c101906 */
.L_x_2985:
[----:B------:R-:W-:Y:S05]  /*110f0*/  BSYNC B0 ;  /* 0x0000000000007941 */ /* 0x000fea0003800000 */
.L_x_2984:
        /* <DEDUP_REMOVED lines=11> */
.L_x_2991:
[----:B------:R-:W0:Y:S02]  /*111b0*/  LDS R2, [R0] ;  /* 0x0000000000027984 */ /* 0x000e240000000800 */
[----:B0-----:R-:W-:-:S06]  /*111c0*/  HADD2 R3, R2, R21 ;  /* 0x0000001502037230 */ /* 0x001fcc0000000000 */
[----:B------:R-:W0:Y:S02]  /*111d0*/  ATOMS.CAST.SPIN R3, [R0], R2, R3 ;  /* 0x000000020003738d */ /* 0x000e240001800003 */
[----:B0-----:R-:W-:-:S13]  /*111e0*/  ISETP.EQ.U32.AND P0, PT, R3, 0x1, PT ;  /* 0x000000010300780c */ /* 0x001fda0003f02070 */
[----:B------:R-:W-:Y:S05]  /*111f0*/  @!P0 BRA `(.L_x_2991) ;  /* 0xfffffffc00ec8947 */ /* 0x000fea000383ffff */
[----:B------:R-:W-:Y:S05]  /*11200*/  BRA `(.L_x_2989) ;  /* 0x00000000000c7947 */ /* 0x000fea0003800000 */
.L_x_2990:
[----:B------:R-:W2:Y:S02]  /*11210*/  LD.E R0, desc[UR6][R4.64] ;  /* 0x0000000604007980 */ /* 0x000ea4000c101900 */
[----:B--2---:R-:W-:-:S05]  /*11220*/  IADD3 R3, R21, R0, RZ ;  /* 0x0000000015037210 */ /* 0x004fca0007ffe0ff */
[----:B------:R0:W-:Y:S02]  /*11230*/  ST.E desc[UR6][R4.64], R3 ;  /* 0x0000000304007985 */ /* 0x0001e4000c101906 */
.L_x_2989:
[----:B------:R-:W-:Y:S05]  /*11240*/  BSYNC B0 ;  /* 0x0000000000007941 */ /* 0x000fea0003800000 */
.L_x_2988:
[----:B------:R1:W-:Y:S01]  /*11250*/  ATOM.E.ADD.F16x2.RN.STRONG.GPU P0, RZ, desc[UR6][R4.64+0x4], R20 ;  /* 0x0000041404ff79a2 */ /* 0x0003e2000810e1c6 */
[----:B------:R-:W-:Y:S04]  /*11260*/  BSSY B0, `(.L_x_2992) ;  /* 0x000000f000007945 */ /* 0x000fe80003800000 */
[----:B-1----:R-:W-:Y:S05]  /*11270*/  @P0 BRA `(.L_x_2993) ;  /* 0x0000000000340947 */ /* 0x002fea0003800000 */
[----:B------:R-:W1:Y:S02]  /*11280*/  QSPC.E.S P0, RZ, [R4+0x4] ;  /* 0x0000040004ff73aa */ /* 0x000e640000000500 */
[----:B-1----:R-:W-:Y:S05]  /*11290*/  @!P0 BRA `(.L_x_2994) ;  /* 0x0000000000208947 */ /* 0x002fea0003800000 */
[----:B------:R-:W-:-:S04]  /*112a0*/  MOV R2, R4 ;  /* 0x0000000400027202 */ /* 0x000fc80000000f00 */
[----:B------:R-:W-:-:S07]  /*112b0*/  MOV R0, R2 ;  /* 0x0000000200007202 */ /* 0x000fce0000000f00 */
.L_x_2995:
[----:B------:R-:W0:Y:S02]  /*112c0*/  LDS R2, [R0+0x4] ;  /* 0x0000040000027984 */ /* 0x000e240000000800 */
[----:B0-----:R-:W-:-:S10]  /*112d0*/  HFMA2.MMA R3, R2, 1, 1, R20 ;  /* 0x3c003c0002037835 */ /* 0x001fd40000000014 */
[----:B------:R-:W0:Y:S02]  /*112e0*/  ATOMS.CAST.SPIN R3, [R0+0x4], R2, R3 ;  /* 0x000004020003738d */ /* 0x000e240001800003 */
[----:B0-----:R-:W-:-:S13]  /*112f0*/  ISETP.EQ.U32.AND P0, PT, R3, 0x1, PT ;  /* 0x000000010300780c */ /* 0x001fda0003f02070 */
[----:B------:R-:W-:Y:S05]  /*11300*/  @!P0 BRA `(.L_x_2995) ;  /* 0xfffffffc00ec8947 */ /* 0x000fea000383ffff */
[----:B------:R-:W-:Y:S05]  /*11310*/  BRA `(.L_x_2993) ;  /* 0x00000000000c7947 */ /* 0x000fea0003800000 */
.L_x_2994:
[----:B------:R-:W0:Y:S02]  /*11320*/  LD.E R0, desc[UR6][R4.64+0x4] ;  /* 0x0000040604007980 */ /* 0x000e24000c101900 */
[----:B0-----:R-:W-:-:S05]  /*11330*/  IADD3 R3, R20, R0, RZ ;  /* 0x0000000014037210 */ /* 0x001fca0007ffe0ff */
[----:B------:R1:W-:Y:S02]  /*11340*/  ST.E desc[UR6][R4.64+0x4], R3 ;  /* 0x0000040304007985 */ /* 0x0003e4000c101906 */
.L_x_2993:
[----:B------:R-:W-:Y:S05]  /*11350*/  BSYNC B0 ;  /* 0x0000000000007941 */ /* 0x000fea0003800000 */
.L_x_2992:
        /* <DEDUP_REMOVED lines=11> */
.L_x_2999:
[----:B------:R-:W0:Y:S02]  /*11410*/  LDS R2, [R0] ;  /* 0x0000000000027984 */ /* 0x000e240000000800 */
[----:B0-----:R-:W-:-:S06]  /*11420*/  HADD2 R3, R2, R18 ;  /* 0x0000001202037230 */ /* 0x001fcc0000000000 */
[----:B------:R-:W0:Y:S02]  /*11430*/  ATOMS.CAST.SPIN R3, [R0], R2, R3 ;  /* 0x000000020003738d */ /* 0x000e240001800003 */
[----:B0-----:R-:W-:-:S13]  /*11440*/  ISETP.EQ.U32.AND P0, PT, R3, 0x1, PT ;  /* 0x000000010300780c */ /* 0x001fda0003f02070 */
[----:B------:R-:W-:Y:S05]  /*11450*/  @!P0 BRA `(.L_x_2999) ;  /* 0xfffffffc00ec8947 */ /* 0x000fea000383ffff */
[----:B------:R-:W-:Y:S05]  /*11460*/  BRA `(.L_x_2997) ;  /* 0x00000000000c7947 */ /* 0x000fea0003800000 */
.L_x_2998:
[----:B------:R-:W2:Y:S02]  /*11470*/  LD.E R0, desc[UR6][R4.64] ;  /* 0x0000000604007980 */ /* 0x000ea4000c101900 */
[----:B--2---:R-:W-:-:S05]  /*11480*/  IADD3 R3, R18, R0, RZ ;  /* 0x0000000012037210 */ /* 0x004fca0007ffe0ff */
[----:B------:R0:W-:Y:S02]  /*11490*/  ST.E desc[UR6][R4.64], R3 ;  /* 0x0000000304007985 */ /* 0x0001e4000c101906 */
.L_x_2997:
[----:B------:R-:W-:Y:S05]  /*114a0*/  BSYNC B0 ;  /* 0x0000000000007941 */ /* 0x000fea0003800000 */
.L_x_2996:
[----:B------:R1:W-:Y:S02]  /*114b0*/  ATOM.E.ADD.F16x2.RN.STRONG.GPU P0, RZ, desc[UR6][R4.64+0x4], R19 ;  /* 0x0000041304ff79a2 */ /* 0x0003e4000810e1c6 */
[----:B-1----:R-:W-:Y:S05]  /*114c0*/  @P0 EXIT ;  /* 0x000000000000094d */ /* 0x002fea0003800000 */
[----:B------:R-:W1:Y:S02]  /*114d0*/  QSPC.E.S P0, RZ, [R4+0x4] ;  /* 0x0000040004ff73aa */ /* 0x000e640000000500 */
[----:B-1----:R-:W-:Y:S05]  /*114e0*/  @!P0 BRA `(.L_x_3000) ;  /* 0x0000000000208947 */ /* 0x002fea0003800000 */
[----:B------:R-:W-:-:S04]  /*114f0*/  MOV R2, R4 ;  /* 0x0000000400027202 */ /* 0x000fc80000000f00 */
[----:B------:R-:W-:-:S07]  /*11500*/  MOV R0, R2 ;  /* 0x0000000200007202 */ /* 0x000fce0000000f00 */
.L_x_3001:
[----:B------:R-:W0:Y:S02]  /*11510*/  LDS R2, [R0+0x4] ;  /* 0x0000040000027984 */ /* 0x000e240000000800 */
[----:B0-----:R-:W-:-:S10]  /*11520*/  HFMA2.MMA R3, R2, 1, 1, R19 ;  /* 0x3c003c0002037835 */ /* 0x001fd40000000013 */
[----:B------:R-:W0:Y:S02]  /*11530*/  ATOMS.CAST.SPIN R3, [R0+0x4], R2, R3 ;  /* 0x000004020003738d */ /* 0x000e240001800003 */
[----:B0-----:R-:W-:-:S13]  /*11540*/  ISETP.EQ.U32.AND P0, PT, R3, 0x1, PT ;  /* 0x000000010300780c */ /* 0x001fda0003f02070 */
[----:B------:R-:W-:Y:S05]  /*11550*/  @!P0 BRA `(.L_x_3001) ;  /* 0xfffffffc00ec8947 */ /* 0x000fea000383ffff */
[----:B------:R-:W-:Y:S05]  /*11560*/  EXIT ;  /* 0x000000000000794d */ /* 0x000fea0003800000 */
.L_x_3000:
[----:B------:R-:W0:Y:S02]  /*11570*/  LD.E R0, desc[UR6][R4.64+0x4] ;  /* 0x0000040604007980 */ /* 0x000e24000c101900 */
[----:B0-----:R-:W-:-:S05]  /*11580*/  IADD3 R3, R19, R0, RZ ;  /* 0x0000000013037210 */ /* 0x001fca0007ffe0ff */
[----:B------:R-:W-:Y:S01]  /*11590*/  ST.E desc[UR6][R4.64+0x4], R3 ;  /* 0x0000040304007985 */ /* 0x000fe2000c101906 */
[----:B------:R-:W-:Y:S05]  /*115a0*/  EXIT ;  /* 0x000000000000794d */ /* 0x000fea0003800000 */
.L_x_3002:
        /* <DEDUP_REMOVED lines=13> */
.L_x_5221:


//--------------------- .text._Z23gemm_half_q_half_kernelILi3ELi176ELb1ELb0ELi32EEvPK6__halfPKjS4_S2_PS0_iiiiPKtS7_iiiiiibS2_i --------------------------
	.section	.text._Z23gemm_half_q_half_kernelILi3ELi176ELb1ELb0ELi32EEvPK6__halfPKjS4_S2_PS0_iiiiPKtS7_iiiiiibS2_i,"ax",@progbits
	.align	128
        .global         _Z23gemm_half_q_half_kernelILi3ELi176ELb1ELb0ELi32EEvPK6__halfPKjS4_S2_PS0_iiiiPKtS7_iiiiiibS2_i
        .type           _Z23gemm_half_q_half_kernelILi3ELi176ELb1ELb0ELi32EEvPK6__halfPKjS4_S2_PS0_iiiiPKtS7_iiiiiibS2_i,@function
        .size           _Z23gemm_half_q_half_kernelILi3ELi176ELb1ELb0ELi32EEvPK6__halfPKjS4_S2_PS0_iiiiPKtS7_iiiiiibS2_i,(.L_x_5222 - _Z23gemm_half_q_half_kernelILi3ELi176ELb1ELb0ELi32EEvPK6__halfPKjS4_S2_PS0_iiiiPKtS7_iiiiiibS2_i)
        .other          _Z23gemm_half_q_half_kernelILi3ELi176ELb1ELb0ELi32EEvPK6__halfPKjS4_S2_PS0_iiiiPKtS7_iiiiiibS2_i,@"STO_CUDA_ENTRY STV_DEFAULT"
_Z23gemm_half_q_half_kernelILi3ELi176ELb1ELb0ELi32EEvPK6__halfPKjS4_S2_PS0_iiiiPKtS7_iiiiiibS2_i:
.text._Z23gemm_half_q_half_kernelILi3ELi176ELb1ELb0ELi32EEvPK6__halfPKjS4_S2_PS0_iiiiPKtS7_iiiiiibS2_i:
        /* <DEDUP_REMOVED lines=36> */
.L_x_3003:
        /* <DEDUP_REMOVED lines=29> */
.L_x_3008:
        /* <DEDUP_REMOVED lines=37> */
.L_x_3007:
        /* <DEDUP_REMOVED lines=24> */
.L_x_3009:
        /* <DEDUP_REMOVED lines=14> */
.L_x_3006:
        /* <DEDUP_REMOVED lines=10> */
.L_x_3011:
[----:B0-----:R-:W-:-:S04]  /*0960*/  IMAD R9, R2, 0x3, R3 ;  /* 0x0000000302097824 */ /* 0x001fc800078e0203 */
[CC--:B------:R-:W-:Y:S01]  /*0970*/  IMAD R10, R9.reuse, R8.reuse, RZ ;  /* 0x00000008090a7224 */ /* 0x0c0fe200078e02ff */
[C---:B------:R-:W-:Y:S02]  /*0980*/  IADD3 R11, R9.reuse, 0x1, RZ ;  /* 0x00000001090b7810 */ /* 0x040fe40007ffe0ff */
        /* <DEDUP_REMOVED lines=34> */
.L_x_3010:
        /* <DEDUP_REMOVED lines=24> */
.L_x_3012:
        /* <DEDUP_REMOVED lines=13> */
.L_x_3005:
[----:B------:R-:W-:Y:S05]  /*0e00*/  BSYNC B0 ;  /* 0x0000000000007941 */ /* 0x000fea0003800000 */
.L_x_3004:
        /* <DEDUP_REMOVED lines=17> */
.L_x_3015:
[----:B------:R-:W-:Y:S01]  /*0f20*/  IMAD R4, R2, 0x3, R3 ;  /* 0x0000000302047824 */ /* 0x000fe200078e0203 */
[----:B------:R-:W-:-:S03]  /*0f30*/  IADD3 R3, R3, 0x4, RZ ;  /* 0x0000000403037810 */ /* 0x000fc60007ffe0ff */
[CCC-:B0-2---:R-:W-:Y:S01]  /*0f40*/  IMAD R9, R4.reuse, R31.reuse, R0.reuse ;  /* 0x0000001f04097224 */ /* 0x1c5fe200078e0200 */
[C---:B------:R-:W-:Y:S02]  /*0f50*/  IADD3 R8, R4.reuse, 0x1, RZ ;  /* 0x0000000104087810 */ /* 0x040fe40007ffe0ff */
[C---:B------:R-:W-:Y:S02]  /*0f60*/  IADD3 R10, R4.reuse, 0x2, RZ ;  /* 0x00000002040a7810 */ /* 0x040fe40007ffe0ff */
[----:B------:R-:W-:Y:S01]  /*0f70*/  IADD3 R12, R4, 0x3, RZ ;  /* 0x00000003040c7810 */ /* 0x000fe20007ffe0ff */
[-CC-:B------:R-:W-:Y:S01]  /*0f80*/  IMAD R11, R8, R31.reuse, R0.reuse ;  /* 0x0000001f080b7224 */ /* 0x180fe200078e0200 */
[----:B------:R-:W-:Y:S01]  /*0f90*/  ISETP.GE.AND P2, PT, R3, R18, PT ;  /* 0x000000120300720c */ /* 0x000fe20003f46270 */
[-CC-:B------:R-:W-:Y:S02]  /*0fa0*/  IMAD R13, R10, R31.reuse, R0.reuse ;  /* 0x0000001f0a0d7224 */ /* 0x180fe400078e0200 */
[----:B------:R-:W-:-:S02]  /*0fb0*/  IMAD R15, R12, R31, R0 ;  /* 0x0000001f0c0f7224 */ /* 0x000fc400078e0200 */
        /* <DEDUP_REMOVED lines=9> */
.L_x_3014:
[----:B------:R-:W-:-:S04]  /*1050*/  IADD3 R4, R28, -R3, RZ ;  /* 0x800000031c047210 */ /* 0x000fc80007ffe0ff */
        /* <DEDUP_REMOVED lines=13> */
.L_x_3016:
[----:B------:R-:W-:-:S13]  /*1130*/  ISETP.LT.OR P0, PT, R3, R28, P0 ;  /* 0x0000001c0300720c */ /* 0x000fda0000701670 */
[----:B012---:R-:W0:Y:S01]  /*1140*/  @P0 LDC.64 R8, c[0x0][0x230] ;  /* 0x00008c00ff080b82 */ /* 0x007e220000000a00 */
[----:B------:R-:W-:-:S04]  /*1150*/  @P0 IMAD R2, R2, 0x3, R3 ;  /* 0x0000000302020824 */ /* 0x000fc800078e0203 */
[----:B------:R-:W-:-:S04]  /*1160*/  @P0 IMAD R3, R2, R31, R0 ;  /* 0x0000001f02030224 */ /* 0x000fc800078e0200 */
[----:B0-----:R-:W-:-:S05]  /*1170*/  @P0 IMAD.WIDE R2, R3, 0x2, R8 ;  /* 0x0000000203020825 */ /* 0x001fca00078e0208 */
[----:B------:R1:W-:Y:S02]  /*1180*/  @P0 STG.E.64 desc[UR6][R2.64], RZ ;  /* 0x000000ff02000986 */ /* 0x0003e4000c101b06 */
.L_x_3013:
        /* <DEDUP_REMOVED lines=10> */
[----:B-----5:R-:W-:-:S02]  /*1230*/  VIMNMX R32, R27, UR8, PT ;  /* 0x000000081b207c48 */ /* 0x020fc4000bfe0100 */
[----:B--2---:R-:W-:Y:S01]  /*1240*/  ISETP.GT.AND P2, PT, R27, R33, PT ;  /* 0x000000211b00720c */ /* 0x004fe20003f44270 */
[----:B------:R-:W-:-:S12]  /*1250*/  @P0 BRA `(.L_x_3017) ;  /* 0x0000000000d40947 */ /* 0x000fd80003800000 */
[----:B0-----:R-:W0:Y:S01]  /*1260*/  LDC.64 R12, c[0x0][0x248] ;  /* 0x00009200ff0c7b82 */ /* 0x001e220000000a00 */
[----:B-1----:R-:W-:-:S07]  /*1270*/  SHF.L.U32 R3, R5, 0x6, RZ ;  /* 0x0000000605037819 */ /* 0x002fce00000006ff */
[----:B------:R-:W1:Y:S01]  /*1280*/  LDC.64 R14, c[0x0][0x220] ;  /* 0x00008800ff0e7b82 */ /* 0x000e620000000a00 */
        /* <DEDUP_REMOVED lines=9> */
.L_x_3018:
        /* <DEDUP_REMOVED lines=41> */
.L_x_3017:
        /* <DEDUP_REMOVED lines=12> */
.L_x_3019:
        /* <DEDUP_REMOVED lines=8> */
.L_x_3020:
        /* <DEDUP_REMOVED lines=11> */
.L_x_3021:
        /* <DEDUP_REMOVED lines=8> */
.L_x_3022:
        /* <DEDUP_REMOVED lines=9> */
.L_x_3023:
        /* <DEDUP_REMOVED lines=34> */
.L_x_3037:
        /* <DEDUP_REMOVED lines=197> */
.L_x_3026:
        /* <DEDUP_REMOVED lines=93> */
.L_x_3027:
        /* <DEDUP_REMOVED lines=20> */
[----:B------:R-:W-:Y:S01]  /*2e30*/  FFMA.FTZ R47, R0, R65, RZ ;  /* 0x00000041002f7223 */ /* 0x000fe200000100ff */
[----:B------:R-:W-:-:S02]  /*2e40*/  HADD2.F32 R67, -RZ, R3.H1_H1 ;  /* 0x30000003ff437230 */ /* 0x000fc40000004100 */
[----:B------:R-:W-:Y:S02]  /*2e50*/  HADD2.F32 R2, -RZ, R48.H0_H0 ;  /* 0x20000030ff027230 */ /* 0x000fe40000004100 */
        /* <DEDUP_REMOVED lines=9> */
[-C--:B------:R-:W-:Y:S01]  /*2ef0*/  FFMA.FTZ R3, R14, R66.reuse, R3 ;  /* 0x000000420e037223 */ /* 0x080fe20000010003 */
[----:B------:R-:W-:Y:S02]  /*2f00*/  HADD2.F32 R0, -RZ, R56.H0_H0 ;  /* 0x20000038ff007230 */ /* 0x000fe40000004100 */
[----:B------:R-:W-:Y:S01]  /*2f10*/  FFMA.FTZ R65, R4, R66, R65 ;  /* 0x0000004204417223 */ /* 0x000fe20000010041 */
[----:B------:R-:W-:Y:S02]  /*2f20*/  HADD2.F32 R4, -RZ, R59.H0_H0 ;  /* 0x2000003bff047230 */ /* 0x000fe40000004100 */
[-C--:B------:R-:W-:Y:S01]  /*2f30*/  FFMA.FTZ R2, R2, R68.reuse, R49 ;  /* 0x0000004402027223 */ /* 0x080fe20000010031 */
[-C--:B------:R-:W-:Y:S01]  /*2f40*/  FFMA.FTZ R0, R0, R68.reuse, R47 ;  /* 0x0000004400007223 */ /* 0x080fe2000001002f */
[----:B------:R-:W-:Y:S02]  /*2f50*/  HADD2.F32 R15, -RZ, R42.H0_H0 ;  /* 0x2000002aff0f7230 */ /* 0x000fe40000004100 */
[----:B------:R-:W-:Y:S01]  /*2f60*/  FFMA.FTZ R4, R4, R68, R3 ;  /* 0x0000004404047223 */ /* 0x000fe20000010003 */
[----:B------:R-:W-:-:S02]  /*2f70*/  HADD2.F32 R3, -RZ, R40.H0_H0 ;  /* 0x20000028ff037230 */ /* 0x000fc40000004100 */
[----:B------:R-:W-:Y:S01]  /*2f80*/  FFMA.FTZ R68, R60, R68, R65 ;  /* 0x000000443c447223 */ /* 0x000fe20000010041 */
[-C--:B------:R-:W-:Y:S01]  /*2f90*/  FFMA.FTZ R0, R31, R67.reuse, R0 ;  /* 0x000000431f007223 */ /* 0x080fe20000010000 */
[-C--:B------:R-:W-:Y:S01]  /*2fa0*/  FFMA.FTZ R40, R41, R67.reuse, R4 ;  /* 0x0000004329287223 */ /* 0x080fe20000010004 */
[--C-:B-1----:R-:W-:Y:S02]  /*2fb0*/  HADD2.F32 R4, -RZ, R13.reuse.H1_H1 ;  /* 0x3000000dff047230 */ /* 0x102fe40000004100 */
[-C--:B------:R-:W-:Y:S01]  /*2fc0*/  FFMA.FTZ R14, R3, R67.reuse, R2 ;  /* 0x00000043030e7223 */ /* 0x080fe20000010002 */
[----:B------:R-:W-:Y:S02]  /*2fd0*/  HADD2.F32 R3, -RZ, R12.H0_H0 ;  /* 0x2000000cff037230 */ /* 0x000fe40000004100 */
[----:B------:R-:W-:Y:S01]  /*2fe0*/  FFMA.FTZ R68, R15, R67, R68 ;  /* 0x000000430f447223 */ /* 0x000fe20000010044 */
[----:B------:R-:W-:Y:S02]  /*2ff0*/  HADD2.F32 R15, -RZ, R52.H0_H0 ;  /* 0x20000034ff0f7230 */ /* 0x000fe40000004100 */
[----:B------:R-:W-:-:S02]  /*3000*/  HADD2.F32 R2, -RZ, R13.H0_H0 ;  /* 0x2000000dff027230 */ /* 0x000fc40000004100 */
[-C--:B------:R-:W-:Y:S01]  /*3010*/  FFMA.FTZ R13, R51, R3.reuse, R0 ;  /* 0x00000003330d7223 */ /* 0x080fe20000010000 */
[----:B------:R-:W-:Y:S02]  /*3020*/  HADD2.F32 R12, -RZ, R12.H1_H1 ;  /* 0x3000000cff0c7230 */ /* 0x000fe40000004100 */
        /* <DEDUP_REMOVED lines=12> */
[-C--:B------:R-:W-:Y:S01]  /*30f0*/  FFMA.FTZ R31, R34, R12.reuse, R31 ;  /* 0x0000000c221f7223 */ /* 0x080fe2000001001f */
[----:B------:R-:W-:Y:S02]  /*3100*/  HADD2.F32 R0, -RZ, R43.H0_H0 ;  /* 0x2000002bff007230 */ /* 0x000fe40000004100 */
[----:B------:R-:W-:Y:S01]  /*3110*/  FFMA.FTZ R3, R32, R12, R3 ;  /* 0x0000000c20037223 */ /* 0x000fe20000010003 */
        /* <DEDUP_REMOVED lines=20> */
.L_x_3025:
        /* <DEDUP_REMOVED lines=200> */
.L_x_3029:
        /* <DEDUP_REMOVED lines=93> */
.L_x_3030:
        /* <DEDUP_REMOVED lines=87> */
.L_x_3028:
        /* <DEDUP_REMOVED lines=199> */
.L_x_3032:
        /* <DEDUP_REMOVED lines=93> */
.L_x_3033:
        /* <DEDUP_REMOVED lines=87> */
.L_x_3031:
        /* <DEDUP_REMOVED lines=199> */
.L_x_3035:
        /* <DEDUP_REMOVED lines=93> */
.L_x_3036:
        /* <DEDUP_REMOVED lines=87> */
.L_x_3034:
        /* <DEDUP_REMOVED lines=9> */
.L_x_3024:
        /* <DEDUP_REMOVED lines=10> */
.L_x_3045:
        /* <DEDUP_REMOVED lines=14> */
[----:B------:R-:W-:Y:S02]  /*7b90*/  LOP3.LUT R43, R34, 0x3f003f, RZ, 0xc0, !PT ;  /* 0x003f003f222b7812 */ /* 0x000fe400078ec0ff */
[----:B------:R-:W-:Y:S02]  /*7ba0*/  SHF.R.U32.HI R44, RZ, 0x6, R34 ;  /* 0x00000006ff2c7819 */ /* 0x000fe40000011622 */
[----:B------:R-:W-:Y:S02]  /*7bb0*/  ISETP.NE.AND P2, PT, R33, RZ, PT ;  /* 0x000000ff2100720c */ /* 0x000fe40003f45270 */
[----:B------:R-:W-:-:S02]  /*7bc0*/  SHF.R.U32.HI R36, RZ, 0xc, R32 ;  /* 0x0000000cff247819 */ /* 0x000fc40000011620 */
[--C-:B------:R-:W-:Y:S02]  /*7bd0*/  SHF.R.U32.HI R47, RZ, 0xc, R35.reuse ;  /* 0x0000000cff2f7819 */ /* 0x100fe40000011623 */
        /* <DEDUP_REMOVED lines=26> */
[----:B------:R-:W-:Y:S02]  /*7d80*/  SHF.R.U32.HI R55, RZ, 0x8, R15 ;  /* 0x00000008ff377819 */ /* 0x000fe4000001160f */
[----:B------:R-:W-:Y:S02]  /*7d90*/  LOP3.LUT R51, R50, 0x300030, R13, 0xf8, !PT ;  /* 0x0030003032337812 */ /* 0x000fe400078ef80d */
[----:B------:R-:W-:-:S02]  /*7da0*/  SHF.R.U32.HI R52, RZ, 0xa, R14 ;  /* 0x0000000aff347819 */ /* 0x000fc4000001160e */
[----:B------:R-:W-:Y:S02]  /*7db0*/  LOP3.LUT R48, R14, 0x3f003f, RZ, 0xc0, !PT ;  /* 0x003f003f0e307812 */ /* 0x000fe400078ec0ff */
[----:B------:R-:W-:Y:S02]  /*7dc0*/  SHF.R.U32.HI R49, RZ, 0x6, R14 ;  /* 0x00000006ff317819 */ /* 0x000fe4000001160e */
[----:B--2---:R-:W-:Y:S02]  /*7dd0*/  SHF.R.U32.HI R13, RZ, 0xc, R8 ;  /* 0x0000000cff0d7819 */ /* 0x004fe40000011608 */
[----:B------:R-:W-:Y:S02]  /*7de0*/  LOP3.LUT R14, R36, 0x300030, R33, 0xf8, !PT ;  /* 0x00300030240e7812 */ /* 0x000fe400078ef821 */
[----:B------:R-:W-:Y:S02]  /*7df0*/  SHF.R.U32.HI R33, RZ, 0xc, R9 ;  /* 0x0000000cff217819 */ /* 0x000fe40000011609 */
[----:B------:R-:W-:-:S02]  /*7e00*/  LOP3.LUT R60, R56, 0x300030, R55, 0xf8, !PT ;  /* 0x00300030383c7812 */ /* 0x000fc400078ef837 */
[----:B------:R-:W-:Y:S02]  /*7e10*/  LOP3.LUT R46, R41, 0x300030, R12, 0xf8, !PT ;  /* 0x00300030292e7812 */ /* 0x000fe400078ef80c */
[----:B------:R-:W-:Y:S02]  /*7e20*/  SHF.R.U32.HI R36, RZ, 0xc, R10 ;  /* 0x0000000cff247819 */ /* 0x000fe4000001160a */
[----:B------:R-:W-:Y:S02]  /*7e30*/  SHF.R.U32.HI R56, RZ, 0xc, R11 ;  /* 0x0000000cff387819 */ /* 0x000fe4000001160b */
        /* <DEDUP_REMOVED lines=18> */
[----:B------:R-:W-:Y:S02]  /*7f60*/  LOP3.LUT R53, R50, 0x64006400, RZ, 0xfc, !PT ;  /* 0x6400640032357812 */ /* 0x000fe400078efcff */
[----:B------:R-:W-:Y:S02]  /*7f70*/  LOP3.LUT R55, R55, 0x3f003f, RZ, 0xc0, !PT ;  /* 0x003f003f37377812 */ /* 0x000fe400078ec0ff */
[----:B------:R-:W-:Y:S01]  /*7f80*/  LOP3.LUT R35, R32, 0x64006400, RZ, 0xfc, !PT ;  /* 0x6400640020237812 */ /* 0x000fe200078efcff */
[----:B------:R-:W-:Y:S01]  /*7f90*/  HADD2 R32, R37, -1056, -1056 ;  /* 0xe420e42025207430 */ /* 0x000fe20000000000 */
[----:B------:R-:W-:-:S02]  /*7fa0*/  LOP3.LUT R10, R9, 0x3f003f, RZ, 0xc0, !PT ;  /* 0x003f003f090a7812 */ /* 0x000fc400078ec0ff */
[----:B------:R-:W-:Y:S01]  /*7fb0*/  LOP3.LUT R59, R59, 0x3f003f, RZ, 0xc0, !PT ;  /* 0x003f003f3b3b7812 */ /* 0x000fe200078ec0ff */
[----:B------:R-:W-:Y:S01]  /*7fc0*/  HADD2 R37, R44, -1056, -1056 ;  /* 0xe420e4202c257430 */ /* 0x000fe20000000000 */
        /* <DEDUP_REMOVED lines=107> */
.L_x_3040:
        /* <DEDUP_REMOVED lines=48> */
.L_x_3041:
        /* <DEDUP_REMOVED lines=45> */
.L_x_3039:
        /* <DEDUP_REMOVED lines=19> */
[----:B------:R-:W-:Y:S02]  /*8d80*/  SHF.R.U32.HI R38, RZ, 0xc, R8 ;  /* 0x0000000cff267819 */ /* 0x000fe40000011608 */
[--C-:B----4-:R-:W-:Y:S02]  /*8d90*/  SHF.R.U32.HI R9, RZ, 0x8, R32.reuse ;  /* 0x00000008ff097819 */ /* 0x110fe40000011620 */
        /* <DEDUP_REMOVED lines=19> */
[----:B------:R-:W-:Y:S02]  /*8ed0*/  LOP3.LUT R38, R38, 0xf000f, RZ, 0xc0, !PT ;  /* 0x000f000f26267812 */ /* 0x000fe400078ec0ff */
[----:B------:R-:W-:Y:S02]  /*8ee0*/  LOP3.LUT R41, R41, 0xf000f, RZ, 0xc0, !PT ;  /* 0x000f000f29297812 */ /* 0x000fe400078ec0ff */
[----:B------:R-:W-:Y:S02]  /*8ef0*/  LOP3.LUT R4, R8, 0x3f003f, RZ, 0xc0, !PT ;  /* 0x003f003f08047812 */ /* 0x000fe400078ec0ff */
[----:B------:R-:W-:Y:S02]  /*8f00*/  SHF.R.U32.HI R8, RZ, 0x6, R8 ;  /* 0x00000006ff087819 */ /* 0x000fe40000011608 */
[----:B------:R-:W-:Y:S02]  /*8f10*/  LOP3.LUT R56, R33, 0x300030, R32, 0xf8, !PT ;  /* 0x0030003021387812 */ /* 0x000fe400078ef820 */
[----:B------:R-:W-:-:S02]  /*8f20*/  LOP3.LUT R61, R35, 0x300030, R34, 0xf8, !PT ;  /* 0x00300030233d7812 */ /* 0x000fc400078ef822 */
[----:B------:R-:W-:Y:S02]  /*8f30*/  LOP3.LUT R43, R38, 0x300030, R9, 0xf8, !PT ;  /* 0x00300030262b7812 */ /* 0x000fe400078ef809 */
[----:B------:R-:W-:Y:S02]  /*8f40*/  LOP3.LUT R46, R41, 0x300030, R10, 0xf8, !PT ;  /* 0x00300030292e7812 */ /* 0x000fe400078ef80a */
[--C-:B---3--:R-:W-:Y:S02]  /*8f50*/  SHF.R.U32.HI R32, RZ, 0xc, R13.reuse ;  /* 0x0000000cff207819 */ /* 0x108fe4000001160d */
[----:B------:R-:W-:Y:S02]  /*8f60*/  LOP3.LUT R33, R13, 0x3f003f, RZ, 0xc0, !PT ;  /* 0x003f003f0d217812 */ /* 0x000fe400078ec0ff */
[----:B------:R-:W-:Y:S02]  /*8f70*/  SHF.R.U32.HI R34, RZ, 0x6, R13 ;  /* 0x00000006ff227819 */ /* 0x000fe4000001160d */
[----:B------:R-:W-:-:S02]  /*8f80*/  SHF.R.U32.HI R10, RZ, 0xc, R12 ;  /* 0x0000000cff0a7819 */ /* 0x000fc4000001160c */
[--C-:B------:R-:W-:Y:S02]  /*8f90*/  SHF.R.U32.HI R13, RZ, 0xc, R14.reuse ;  /* 0x0000000cff0d7819 */ /* 0x100fe4000001160e */
[----:B------:R-:W-:Y:S02]  /*8fa0*/  LOP3.LUT R35, R14, 0x3f003f, RZ, 0xc0, !PT ;  /* 0x003f003f0e237812 */ /* 0x000fe400078ec0ff */
[----:B------:R-:W-:Y:S02]  /*8fb0*/  SHF.R.U32.HI R38, RZ, 0x6, R14 ;  /* 0x00000006ff267819 */ /* 0x000fe4000001160e */
        /* <DEDUP_REMOVED lines=134> */
.L_x_3043:
        /* <DEDUP_REMOVED lines=48> */
.L_x_3044:
        /* <DEDUP_REMOVED lines=45> */
.L_x_3042:
[----:B------:R-:W-:Y:S01]  /*9df0*/  IADD3 R27, R27, 0x20, RZ ;  /* 0x000000201b1b7810 */ /* 0x000fe20007ffe0ff */
[----:B-1----:R-:W-:Y:S01]  /*9e00*/  IMAD.WIDE.U32 R2, R31, 0x18, R2 ;  /* 0x000000181f027825 */ /* 0x002fe200078e0002 */
[----:B------:R-:W-:Y:S02]  /*9e10*/  UIADD3 UR4, UR4, 0x40, URZ ;  /* 0x0000004004047890 */ /* 0x000fe4000fffe03f */
[----:B------:R-:W-:Y:S01]  /*9e20*/  ISETP.GE.AND P2, PT, R27, UR5, PT ;  /* 0x000000051b007c0c */ /* 0x000fe2000bf46270 */
[----:B------:R-:W-:Y:S01]  /*9e30*/  IMAD R39, R63, 0x18, RZ ;  /* 0x000000183f277824 */ /* 0x000fe200078e02ff */
[----:B------:R-:W-:Y:S02]  /*9e40*/  ISETP.LT.AND P3, PT, R27, R26, PT ;  /* 0x0000001a1b00720c */ /* 0x000fe40003f61270 */
[----:B------:R-:W-:Y:S02]  /*9e50*/  MOV R38, R2 ;  /* 0x0000000200267202 */ /* 0x000fe40000000f00 */
[----:B------:R-:W-:-:S09]  /*9e60*/  IADD3 R39, R3, R39, RZ ;  /* 0x0000002703277210 */ /* 0x000fd20007ffe0ff */
[----:B------:R-:W-:Y:S05]  /*9e70*/  @!P2 BRA P3, `(.L_x_3045) ;  /* 0xffffffdc000ca947 */ /* 0x000fea000183ffff */
.L_x_3038:
        /* <DEDUP_REMOVED lines=11> */
.L_x_3050:
[----:B0-----:R-:W0:Y:S01]  /*9f30*/  LDC R31, c[0x0][0x23c] ;  /* 0x00008f00ff1f7b82 */ /* 0x001e220000000800 */
[----:B------:R-:W-:Y:S02]  /*9f40*/  MOV R36, R38 ;  /* 0x0000002600247202 */ /* 0x000fe40000000f00 */
[----:B------:R-:W-:-:S03]  /*9f50*/  MOV R37, R39 ;  /* 0x0000002700257202 */ /* 0x000fc60000000f00 */
[----:B0----5:R-:W-:-:S03]  /*9f60*/  IMAD.WIDE R32, R31, 0x4, R36 ;  /* 0x000000041f207825 */ /* 0x021fc600078e0224 */
[----:B------:R-:W5:Y:S01]  /*9f70*/  LDG.E.128.CONSTANT R36, desc[UR6][R36.64] ;  /* 0x0000000624247981 */ /* 0x000f62000c1e9d00 */
[----:B------:R-:W-:-:S03]  /*9f80*/  IMAD.WIDE R12, R31, 0x4, R32 ;  /* 0x000000041f0c7825 */ /* 0x000fc600078e0220 */
[----:B------:R-:W5:Y:S01]  /*9f90*/  LDG.E.128.CONSTANT R32, desc[UR6][R32.64] ;  /* 0x0000000620207981 */ /* 0x000f62000c1e9d00 */
[----:B------:R-:W-:-:S03]  /*9fa0*/  IMAD.WIDE R4, R31, 0x4, R12 ;  /* 0x000000041f047825 */ /* 0x000fc600078e020c */
[----:B------:R-:W5:Y:S04]  /*9fb0*/  LDG.E.128.CONSTANT R12, desc[UR6][R12.64] ;  /* 0x000000060c0c7981 */ /* 0x000f68000c1e9d00 */
[----:B------:R0:W5:Y:S01]  /*9fc0*/  LDG.E.128.CONSTANT R8, desc[UR6][R4.64] ;  /* 0x0000000604087981 */ /* 0x000162000c1e9d00 */
[----:B------:R-:W-:Y:S01]  /*9fd0*/  IMAD.WIDE R2, R31, 0x4, R4 ;  /* 0x000000041f027825 */ /* 0x000fe200078e0204 */
[----:B------:R-:W-:Y:S06]  /*9fe0*/  @!P1 BRA `(.L_x_3047) ;  /* 0x0000001c00b89947 */ /* 0x000fec0003800000 */
[----:B0-----:R-:W2:Y:S01]  /*9ff0*/  LDG.E.128.CONSTANT R4, desc[UR6][R2.64] ;  /* 0x0000000602047981 */ /* 0x001ea2000c1e9d00 */
[----:B-----5:R-:W-:Y:S01]  /*a000*/  SHF.R.U32.HI R0, RZ, 0xf, R36 ;  /* 0x0000000fff007819 */ /* 0x020fe20000011624 */
[----:B------:R-:W-:Y:S01]  /*a010*/  HFMA2.MMA R88, -RZ, RZ, 0, 0.03125 ;  /* 0x00002800ff587435 */ /* 0x000fe200000001ff */
[----:B------:R-:W-:Y:S02]  /*a020*/  SHF.R.U32.HI R80, RZ, 0xf, R38 ;  /* 0x0000000fff507819 */ /* 0x000fe40000011626 */
[----:B------:R-:W-:Y:S02]  /*a030*/  SHF.R.U32.HI R71, RZ, 0xf, R37 ;  /* 0x0000000fff477819 */ /* 0x000fe40000011625 */
[----:B------:R-:W-:Y:S02]  /*a040*/  SHF.R.U32.HI R59, RZ, 0xe, R32 ;  /* 0x0000000eff3b7819 */ /* 0x000fe40000011620 */
[----:B------:R-:W-:Y:S02]  /*a050*/  LOP3.LUT R58, R0, 0x10001, RZ, 0xc0, !PT ;  /* 0x00010001003a7812 */ /* 0x000fe400078ec0ff */
[----:B------:R-:W-:-:S02]  /*a060*/  SHF.R.U32.HI R84, RZ, 0xf, R39 ;  /* 0x0000000fff547819 */ /* 0x000fc40000011627 */
[----:B------:R-:W-:Y:S02]  /*a070*/  SHF.R.U32.HI R81, RZ, 0xe, R34 ;  /* 0x0000000eff517819 */ /* 0x000fe40000011622 */
[----:B------:R-:W-:Y:S02]  /*a080*/  LOP3.LUT R80, R80, 0x10001, RZ, 0xc0, !PT ;  /* 0x0001000150507812 */ /* 0x000fe400078ec0ff */
[----:B------:R-:W-:Y:S02]  /*a090*/  SHF.R.U32.HI R72, RZ, 0xe, R33 ;  /* 0x0000000eff487819 */ /* 0x000fe40000011621 */
[----:B------:R-:W-:Y:S02]  /*a0a0*/  LOP3.LUT R59, R58, 0x20002, R59, 0xf8, !PT ;  /* 0x000200023a3b7812 */ /* 0x000fe400078ef83b */
[----:B------:R-:W-:Y:S02]  /*a0b0*/  LOP3.LUT R71, R71, 0x10001, RZ, 0xc0, !PT ;  /* 0x0001000147477812 */ /* 0x000fe400078ec0ff */
[----:B------:R-:W-:-:S02]  /*a0c0*/  SHF.R.U32.HI R85, RZ, 0xe, R35 ;  /* 0x0000000eff557819 */ /* 0x000fc40000011623 */
[----:B------:R-:W-:Y:S02]  /*a0d0*/  PRMT R58, R30, 0x9910, RZ ;  /* 0x000099101e3a7816 */ /* 0x000fe400000000ff */
[----:B------:R-:W-:Y:S02]  /*a0e0*/  LOP3.LUT R84, R84, 0x10001, RZ, 0xc0, !PT ;  /* 0x0001000154547812 */ /* 0x000fe400078ec0ff */
[----:B------:R-:W-:Y:S02]  /*a0f0*/  SHF.R.U32.HI R82, RZ, 0xd, R14 ;  /* 0x0000000dff527819 */ /* 0x000fe4000001160e */
[----:B------:R-:W-:Y:S02]  /*a100*/  LOP3.LUT R81, R80, 0x20002, R81, 0xf8, !PT ;  /* 0x0002000250517812 */ /* 0x000fe400078ef851 */
[----:B------:R-:W-:Y:S02]  /*a110*/  SHF.R.U32.HI R73, RZ, 0xd, R13 ;  /* 0x0000000dff497819 */ /* 0x000fe4000001160d */
[----:B------:R-:W-:-:S02]  /*a120*/  LOP3.LUT R72, R71, 0x20002, R72, 0xf8, !PT ;  /* 0x0002000247487812 */ /* 0x000fc400078ef848 */
[----:B------:R-:W-:Y:S02]  /*a130*/  SHF.R.U32.HI R86, RZ, 0xd, R15 ;  /* 0x0000000dff567819 */ /* 0x000fe4000001160f */
[----:B------:R-:W-:Y:S02]  /*a140*/  LOP3.LUT R85, R84, 0x20002, R85, 0xf8, !PT ;  /* 0x0002000254557812 */ /* 0x000fe400078ef855 */
[----:B------:R-:W-:Y:S02]  /*a150*/  ISETP.NE.AND P2, PT, R58, RZ, PT ;  /* 0x000000ff3a00720c */ /* 0x000fe40003f45270 */
[----:B------:R-:W-:Y:S02]  /*a160*/  SHF.R.U32.HI R83, RZ, 0xc, R10 ;  /* 0x0000000cff537819 */ /* 0x000fe4000001160a */
[----:B------:R-:W-:Y:S02]  /*a170*/  LOP3.LUT R58, R81, 0x40004, R82, 0xf8, !PT ;  /* 0x00040004513a7812 */ /* 0x000fe400078ef852 */
[----:B------:R-:W-:-:S02]  /*a180*/  LOP3.LUT R40, R37, 0x3e003e0, RZ, 0xc0, !PT ;  /* 0x03e003e025287812 */ /* 0x000fc400078ec0ff */
[----:B------:R-:W-:Y:S02]  /*a190*/  LOP3.LUT R48, R37, 0x1f001f, RZ, 0xc0, !PT ;  /* 0x001f001f25307812 */ /* 0x000fe400078ec0ff */
[----:B------:R-:W-:Y:S02]  /*a1a0*/  SHF.R.U32.HI R51, RZ, 0xa, R37 ;  /* 0x0000000aff337819 */ /* 0x000fe40000011625 */
[----:B------:R-:W-:Y:S02]  /*a1b0*/  SHF.R.U32.HI R75, RZ, 0xc, R9 ;  /* 0x0000000cff4b7819 */ /* 0x000fe40000011609 */
[----:B------:R-:W-:Y:S02]  /*a1c0*/  LOP3.LUT R72, R72, 0x40004, R73, 0xf8, !PT ;  /* 0x0004000448487812 */ /* 0x000fe400078ef849 */
[C---:B------:R-:W-:Y:S02]  /*a1d0*/  LOP3.LUT R37, R39.reuse, 0x3e003e0, RZ, 0xc0, !PT ;  /* 0x03e003e027257812 */ /* 0x040fe400078ec0ff */
[----:B------:R-:W-:-:S02]  /*a1e0*/  LOP3.LUT R42, R39, 0x1f001f, RZ, 0xc0, !PT ;  /* 0x001f001f272a7812 */ /* 0x000fc400078ec0ff */
[----:B------:R-:W-:Y:S02]  /*a1f0*/  SHF.R.U32.HI R43, RZ, 0xa, R39 ;  /* 0x0000000aff2b7819 */ /* 0x000fe40000011627 */
[----:B------:R-:W-:Y:S02]  /*a200*/  SHF.R.U32.HI R60, RZ, 0xd, R12 ;  /* 0x0000000dff3c7819 */ /* 0x000fe4000001160c */
[----:B------:R-:W-:Y:S02]  /*a210*/  SHF.R.U32.HI R87, RZ, 0xc, R11 ;  /* 0x0000000cff577819 */ /* 0x000fe4000001160b */
[----:B------:R-:W-:Y:S02]  /*a220*/  LOP3.LUT R80, R85, 0x40004, R86, 0xf8, !PT ;  /* 0x0004000455507812 */ /* 0x000fe400078ef856 */
[----:B------:R-:W-:Y:S02]  /*a230*/  LOP3.LUT R41, R36, 0x3e003e0, RZ, 0xc0, !PT ;  /* 0x03e003e024297812 */ /* 0x000fe400078ec0ff */
[----:B------:R-:W-:-:S02]  /*a240*/  LOP3.LUT R39, R13, 0x3e003e0, RZ, 0xc0, !PT ;  /* 0x03e003e00d277812 */ /* 0x000fc400078ec0ff */
[----:B------:R-:W-:Y:S02]  /*a250*/  LOP3.LUT R90, R58, 0x80008, R83, 0xf8, !PT ;  /* 0x000800083a5a7812 */ /* 0x000fe400078ef853 */
[----:B------:R-:W-:Y:S02]  /*a260*/  LOP3.LUT R79, R8, 0x3e003e0, RZ, 0xc0, !PT ;  /* 0x03e003e0084f7812 */ /* 0x000fe400078ec0ff */
[----:B------:R-:W-:Y:S02]  /*a270*/  LOP3.LUT R70, R9, 0x3e003e0, RZ, 0xc0, !PT ;  /* 0x03e003e009467812 */ /* 0x000fe400078ec0ff */
[----:B------:R-:W-:Y:S02]  /*a280*/  PRMT R0, R88, 0x7610, R0 ;  /* 0x0000761058007816 */ /* 0x000fe40000000000 */
[----:B------:R-:W-:Y:S02]  /*a290*/  LOP3.LUT R86, R72, 0x80008, R75, 0xf8, !PT ;  /* 0x0008000848567812 */ /* 0x000fe400078ef84b */
[----:B------:R-:W-:-:S02]  /*a2a0*/  SHF.R.U32.HI R65, RZ, 0xc, R8 ;  /* 0x0000000cff417819 */ /* 0x000fc40000011608 */
[----:B------:R-:W-:Y:S02]  /*a2b0*/  LOP3.LUT R63, R9, 0x1f001f, RZ, 0xc0, !PT ;  /* 0x001f001f093f7812 */ /* 0x000fe400078ec0ff */
[----:B------:R-:W-:Y:S02]  /*a2c0*/  SHF.R.U32.HI R64, RZ, 0xa, R9 ;  /* 0x0000000aff407819 */ /* 0x000fe40000011609 */
[----:B------:R-:W-:Y:S02]  /*a2d0*/  LOP3.LUT R60, R59, 0x40004, R60, 0xf8, !PT ;  /* 0x000400043b3c7812 */ /* 0x000fe400078ef83c */
[----:B------:R-:W-:Y:S02]  /*a2e0*/  LOP3.LUT R94, R80, 0x80008, R87, 0xf8, !PT ;  /* 0x00080008505e7812 */ /* 0x000fe400078ef857 */
[----:B------:R-:W-:Y:S02]  /*a2f0*/  LOP3.LUT R55, R36, 0x1f001f, RZ, 0xc0, !PT ;  /* 0x001f001f24377812 */ /* 0x000fe400078ec0ff */
[----:B------:R-:W-:-:S02]  /*a300*/  SHF.R.U32.HI R54, RZ, 0xa, R36 ;  /* 0x0000000aff367819 */ /* 0x000fc40000011624 */
[C---:B------:R-:W-:Y:S02]  /*a310*/  LOP3.LUT R67, R11.reuse, 0x3e003e0, RZ, 0xc0, !PT ;  /* 0x03e003e00b437812 */ /* 0x040fe400078ec0ff */
[----:B------:R-:W-:Y:S02]  /*a320*/  LOP3.LUT R9, R11, 0x1f001f, RZ, 0xc0, !PT ;  /* 0x001f001f0b097812 */ /* 0x000fe400078ec0ff */
[----:B------:R-:W-:Y:S02]  /*a330*/  LOP3.LUT R41, R41, 0x64006400, RZ, 0xfc, !PT ;  /* 0x6400640029297812 */ /* 0x000fe400078efcff */
[----:B------:R-:W-:Y:S02]  /*a340*/  LOP3.LUT R39, R39, 0x64006400, RZ, 0xfc, !PT ;  /* 0x6400640027277812 */ /* 0x000fe400078efcff */
[C---:B------:R-:W-:Y:S02]  /*a350*/  LOP3.LUT R36, R38.reuse, 0x3e003e0, RZ, 0xc0, !PT ;  /* 0x03e003e026247812 */ /* 0x040fe400078ec0ff */
        /* <DEDUP_REMOVED lines=12> */
[----:B------:R-:W-:-:S02]  /*a420*/  LOP3.LUT R82, R60, 0x80008, R65, 0xf8, !PT ;  /* 0x000800083c527812 */ /* 0x000fc400078ef841 */
[C---:B------:R-:W-:Y:S02]  /*a430*/  LOP3.LUT R33, R34.reuse, 0x3e003e0, RZ, 0xc0, !PT ;  /* 0x03e003e022217812 */ /* 0x040fe400078ec0ff */
[----:B------:R-:W-:Y:S02]  /*a440*/  LOP3.LUT R50, R34, 0x1f001f, RZ, 0xc0, !PT ;  /* 0x001f001f22327812 */ /* 0x000fe400078ec0ff */
[C---:B------:R-:W-:Y:S02]  /*a450*/  LOP3.LUT R32, R35.reuse, 0x3e003e0, RZ, 0xc0, !PT ;  /* 0x03e003e023207812 */ /* 0x040fe400078ec0ff */
[----:B------:R-:W-:Y:S02]  /*a460*/  LOP3.LUT R46, R35, 0x1f001f, RZ, 0xc0, !PT ;  /* 0x001f001f232e7812 */ /* 0x000fe400078ec0ff */
[----:B------:R-:W-:Y:S02]  /*a470*/  SHF.R.U32.HI R47, RZ, 0xa, R35 ;  /* 0x0000000aff2f7819 */ /* 0x000fe40000011623 */
[----:B------:R-:W-:-:S02]  /*a480*/  LOP3.LUT R69, R12, 0x3e003e0, RZ, 0xc0, !PT ;  /* 0x03e003e00c457812 */ /* 0x000fc400078ec0ff */
[----:B------:R-:W-:Y:S02]  /*a490*/  LOP3.LUT R76, R12, 0x1f001f, RZ, 0xc0, !PT ;  /* 0x001f001f0c4c7812 */ /* 0x000fe400078ec0ff */
        /* <DEDUP_REMOVED lines=8> */
[C---:B------:R-:W-:Y:S01]  /*a520*/  LOP3.LUT R35, R14.reuse, 0x3e003e0, RZ, 0xc0, !PT ;  /* 0x03e003e00e237812 */ /* 0x040fe200078ec0ff */
[----:B------:R-:W-:Y:S01]  /*a530*/  HFMA2 R93, R93, R0.H0_H0, -48, -48 ;  /* 0xd200d2005d5d7431 */ /* 0x000fe20000040000 */
[----:B------:R-:W-:Y:S02]  /*a540*/  LOP3.LUT R13, R14, 0x1f001f, RZ, 0xc0, !PT ;  /* 0x001f001f0e0d7812 */ /* 0x000fe400078ec0ff */
[C---:B------:R-:W-:Y:S02]  /*a550*/  LOP3.LUT R34, R15.reuse, 0x3e003e0, RZ, 0xc0, !PT ;  /* 0x03e003e00f227812 */ /* 0x040fe400078ec0ff */
[----:B------:R-:W-:-:S02]  /*a560*/  LOP3.LUT R12, R15, 0x1f001f, RZ, 0xc0, !PT ;  /* 0x001f001f0f0c7812 */ /* 0x000fc400078ec0ff */
[----:B------:R-:W-:Y:S02]  /*a570*/  LOP3.LUT R8, R10, 0x1f001f, RZ, 0xc0, !PT ;  /* 0x001f001f0a087812 */ /* 0x000fe400078ec0ff */
[----:B------:R-:W-:Y:S02]  /*a580*/  LOP3.LUT R78, R78, 0x1f001f, RZ, 0xc0, !PT ;  /* 0x001f001f4e4e7812 */ /* 0x000fe400078ec0ff */
[----:B------:R-:W-:Y:S02]  /*a590*/  LOP3.LUT R11, R11, 0x1f001f, RZ, 0xc0, !PT ;  /* 0x001f001f0b0b7812 */ /* 0x000fe400078ec0ff */
[----:B------:R-:W-:Y:S02]  /*a5a0*/  SHF.R.U32.HI R14, RZ, 0xa, R14 ;  /* 0x0000000aff0e7819 */ /* 0x000fe4000001160e */
[----:B------:R-:W-:Y:S02]  /*a5b0*/  SHF.R.U32.HI R15, RZ, 0xa, R15 ;  /* 0x0000000aff0f7819 */ /* 0x000fe4000001160f */
        /* <DEDUP_REMOVED lines=47> */
[----:B--2---:R-:W-:Y:S02]  /*a8b0*/  SHF.R.U32.HI R85, RZ, 0xb, R6 ;  /* 0x0000000bff557819 */ /* 0x004fe40000011606 */
[----:B------:R-:W-:-:S02]  /*a8c0*/  LOP3.LUT R88, R6, 0x3e003e0, RZ, 0xc0, !PT ;  /* 0x03e003e006587812 */ /* 0x000fc400078ec0ff */
[----:B------:R-:W-:Y:S02]  /*a8d0*/  LOP3.LUT R71, R6, 0x1f001f, RZ, 0xc0, !PT ;  /* 0x001f001f06477812 */ /* 0x000fe400078ec0ff */
[----:B------:R-:W-:Y:S02]  /*a8e0*/  SHF.R.U32.HI R72, RZ, 0xa, R6 ;  /* 0x0000000aff487819 */ /* 0x000fe40000011606 */
[----:B------:R-:W-:Y:S02]  /*a8f0*/  SHF.R.U32.HI R87, RZ, 0xb, R7 ;  /* 0x0000000bff577819 */ /* 0x000fe40000011607 */
[----:B------:R-:W-:Y:S01]  /*a900*/  LOP3.LUT R6, R90, 0x100010, R85, 0xf8, !PT ;  /* 0x001000105a067812 */ /* 0x000fe200078ef855 */
[----:B------:R-:W-:Y:S01]  /*a910*/  HADD2 R90, R55, -1040, -1040 ;  /* 0xe410e410375a7430 */ /* 0x000fe20000000000 */
[----:B------:R-:W-:Y:S02]  /*a920*/  SHF.R.U32.HI R83, RZ, 0xb, R5 ;  /* 0x0000000bff537819 */ /* 0x000fe40000011605 */
[----:B------:R-:W-:Y:S01]  /*a930*/  LOP3.LUT R85, R70, 0x64006400, RZ, 0xfc, !PT ;  /* 0x6400640046557812 */ /* 0x000fe200078efcff */
[----:B------:R-:W-:Y:S01]  /*a940*/  HFMA2 R70, R101, R0.H0_H0, -48, -48 ;  /* 0xd200d20065467431 */ /* 0x000fe20000040000 */
[----:B------:R-:W-:-:S02]  /*a950*/  SHF.R.U32.HI R81, RZ, 0xb, R4 ;  /* 0x0000000bff517819 */ /* 0x000fc40000011604 */
[C---:B------:R-:W-:Y:S01]  /*a960*/  LOP3.LUT R92, R7.reuse, 0x3e003e0, RZ, 0xc0, !PT ;  /* 0x03e003e0075c7812 */ /* 0x040fe200078ec0ff */
[----:B------:R-:W-:Y:S01]  /*a970*/  HFMA2 R39, R85, R0.H0_H0, -48, -48 ;  /* 0xd200d20055277431 */ /* 0x000fe20000040000 */
[----:B------:R-:W-:Y:S02]  /*a980*/  LOP3.LUT R73, R7, 0x1f001f, RZ, 0xc0, !PT ;  /* 0x001f001f07497812 */ /* 0x000fe400078ec0ff */
[----:B------:R-:W-:Y:S02]  /*a990*/  SHF.R.U32.HI R75, RZ, 0xa, R7 ;  /* 0x0000000aff4b7819 */ /* 0x000fe40000011607 */
[C---:B------:R-:W-:Y:S02]  /*a9a0*/  LOP3.LUT R84, R5.reuse, 0x3e003e0, RZ, 0xc0, !PT ;  /* 0x03e003e005547812 */ /* 0x040fe400078ec0ff */
[----:B------:R-:W-:Y:S02]  /*a9b0*/  LOP3.LUT R59, R5, 0x1f001f, RZ, 0xc0, !PT ;  /* 0x001f001f053b7812 */ /* 0x000fe400078ec0ff */
[----:B------:R-:W-:-:S02]  /*a9c0*/  SHF.R.U32.HI R65, RZ, 0xa, R5 ;  /* 0x0000000aff417819 */ /* 0x000fc40000011605 */
[----:B------:R-:W-:Y:S01]  /*a9d0*/  LOP3.LUT R7, R94, 0x100010, R87, 0xf8, !PT ;  /* 0x001000105e077812 */ /* 0x000fe200078ef857 */
[-C--:B------:R-:W-:Y:S01]  /*a9e0*/  HFMA2 R94, R41, R0.reuse.H0_H0, -48, -48 ;  /* 0xd200d200295e7431 */ /* 0x080fe20000040000 */
[----:B------:R-:W-:Y:S01]  /*a9f0*/  SHF.R.U32.HI R60, RZ, 0xa, R4 ;  /* 0x0000000aff3c7819 */ /* 0x000fe20000011604 */
[-C--:B------:R-:W-:Y:S01]  /*aa00*/  HFMA2 R41, R79, R0.reuse.H0_H0, -48, -48 ;  /* 0xd200d2004f297431 */ /* 0x080fe20000040000 */
[----:B------:R-:W-:Y:S01]  /*aa10*/  LOP3.LUT R5, R86, 0x100010, R83, 0xf8, !PT ;  /* 0x0010001056057812 */ /* 0x000fe200078ef853 */
[----:B------:R-:W-:Y:S01]  /*aa20*/  HADD2 R86, R44, -1040, -1040 ;  /* 0xe410e4102c567430 */ /* 0x000fe20000000000 */
[C---:B------:R-:W-:Y:S01]  /*aa30*/  LOP3.LUT R80, R4.reuse, 0x3e003e0, RZ, 0xc0, !PT ;  /* 0x03e003e004507812 */ /* 0x040fe200078ec0ff */
[----:B------:R-:W-:Y:S01]  /*aa40*/  HADD2 R44, R8, -1040, -1040 ;  /* 0xe410e410082c7430 */ /* 0x000fe20000000000 */
[----:B------:R-:W-:Y:S02]  /*aa50*/  LOP3.LUT R58, R4, 0x1f001f, RZ, 0xc0, !PT ;  /* 0x001f001f043a7812 */ /* 0x000fe400078ec0ff */
[----:B------:R-:W-:Y:S01]  /*aa60*/  LOP3.LUT R83, R38, 0x64006400, RZ, 0xfc, !PT ;  /* 0x6400640026537812 */ /* 0x000fe200078efcff */
[-C--:B------:R-:W-:Y:S01]  /*aa70*/  HFMA2 R38, R35, R0.reuse.H0_H0, -48, -48 ;  /* 0xd200d20023267431 */ /* 0x080fe20000040000 */
[----:B------:R-:W-:Y:S01]  /*aa80*/  LOP3.LUT R4, R82, 0x100010, R81, 0xf8, !PT ;  /* 0x0010001052047812 */ /* 0x000fe200078ef851 */
        /* <DEDUP_REMOVED lines=66> */
[----:B------:R-:W-:Y:S02]  /*aeb0*/  HFMA2 R0, R107, R0.H0_H0, -48, -48 ;  /* 0xd200d2006b007431 */ /* 0x000fe40000040000 */
        /* <DEDUP_REMOVED lines=96> */
.L_x_3048:
        /* <DEDUP_REMOVED lines=82> */
.L_x_3049:
        /* <DEDUP_REMOVED lines=79> */
.L_x_3047:
        /* <DEDUP_REMOVED lines=8> */
.L_x_3046:
[----:B------:R-:W-:Y:S05]  /*bf50*/  @!P1 EXIT ;  /* 0x000000000000994d */ /* 0x000fea0003800000 */
[----:B------:R-:W1:Y:S01]  /*bf60*/  S2R R0, SR_CTAID.X ;  /* 0x0000000000007919 */ /* 0x000e620000002500 */
[----:B------:R-:W2:Y:S01]  /*bf70*/  S2UR UR4, SR_CTAID.Y ;  /* 0x00000000000479c3 */ /* 0x000ea20000002600 */
[----:B------:R-:W1:Y:S07]  /*bf80*/  S2R R3, SR_TID.X ;  /* 0x0000000000037919 */ /* 0x000e6e0000002100 */
[----:B------:R-:W0:Y:S01]  /*bf90*/  LDC.64 R6, c[0x0][0x230] ;  /* 0x00008c00ff067b82 */ /* 0x000e220000000a00 */
[----:B--2---:R-:W-:Y:S01]  /*bfa0*/  UIMAD UR4, UR4, 0x3, URZ ;  /* 0x00000003040478a4 */ /* 0x004fe2000f8e023f */
        /* <DEDUP_REMOVED lines=11> */
.L_x_3054:
[----:B------:R-:W0:Y:S02]  /*c060*/  LDS R2, [R0] ;  /* 0x0000000000027984 */ /* 0x000e240000000800 */
[----:B0-----:R-:W-:-:S06]  /*c070*/  HADD2 R3, R2, R21 ;  /* 0x0000001502037230 */ /* 0x001fcc0000000000 */
[----:B------:R-:W0:Y:S02]  /*c080*/  ATOMS.CAST.SPIN R3, [R0], R2, R3 ;  /* 0x000000020003738d */ /* 0x000e240001800003 */
[----:B0-----:R-:W-:-:S13]  /*c090*/  ISETP.EQ.U32.AND P0, PT, R3, 0x1, PT ;  /* 0x000000010300780c */ /* 0x001fda0003f02070 */
[----:B------:R-:W-:Y:S05]  /*c0a0*/  @!P0 BRA `(.L_x_3054) ;  /* 0xfffffffc00ec8947 */ /* 0x000fea000383ffff */
[----:B------:R-:W-:Y:S05]  /*c0b0*/  BRA `(.L_x_3052) ;  /* 0x00000000000c7947 */ /* 0x000fea0003800000 */
.L_x_3053:
[----:B------:R-:W2:Y:S02]  /*c0c0*/  LD.E R0, desc[UR6][R4.64] ;  /* 0x0000000604007980 */ /* 0x000ea4000c101900 */
[----:B--2---:R-:W-:-:S05]  /*c0d0*/  IADD3 R3, R21, R0, RZ ;  /* 0x0000000015037210 */ /* 0x004fca0007ffe0ff */
[----:B------:R0:W-:Y:S02]  /*c0e0*/  ST.E desc[UR6][R4.64], R3 ;  /* 0x0000000304007985 */ /* 0x0001e4000c101906 */
.L_x_3052:
[----:B------:R-:W-:Y:S05]  /*c0f0*/  BSYNC B0 ;  /* 0x0000000000007941 */ /* 0x000fea0003800000 */
.L_x_3051:
[----:B------:R1:W-:Y:S01]  /*c100*/  ATOM.E.ADD.F16x2.RN.STRONG.GPU P0, RZ, desc[UR6][R4.64+0x4], R20 ;  /* 0x0000041404ff79a2 */ /* 0x0003e2000810e1c6 */
[----:B------:R-:W-:Y:S04]  /*c110*/  BSSY B0, `(.L_x_3055) ;  /* 0x000000f000007945 */ /* 0x000fe80003800000 */
[----:B-1----:R-:W-:Y:S05]  /*c120*/  @P0 BRA `(.L_x_3056) ;  /* 0x0000000000340947 */ /* 0x002fea0003800000 */
[----:B------:R-:W1:Y:S02]  /*c130*/  QSPC.E.S P0, RZ, [R4+0x4] ;  /* 0x0000040004ff73aa */ /* 0x000e640000000500 */
[----:B-1----:R-:W-:Y:S05]  /*c140*/  @!P0 BRA `(.L_x_3057) ;  /* 0x0000000000208947 */ /* 0x002fea0003800000 */
[----:B------:R-:W-:-:S04]  /*c150*/  MOV R2, R4 ;  /* 0x0000000400027202 */ /* 0x000fc80000000f00 */
[----:B------:R-:W-:-:S07]  /*c160*/  MOV R0, R2 ;  /* 0x0000000200007202 */ /* 0x000fce0000000f00 */
.L_x_3058:
[----:B------:R-:W0:Y:S02]  /*c170*/  LDS R2, [R0+0x4] ;  /* 0x0000040000027984 */ /* 0x000e240000000800 */
[----:B0-----:R-:W-:-:S10]  /*c180*/  HFMA2.MMA R3, R2, 1, 1, R20 ;  /* 0x3c003c0002037835 */ /* 0x001fd40000000014 */
[----:B------:R-:W0:Y:S02]  /*c190*/  ATOMS.CAST.SPIN R3, [R0+0x4], R2, R3 ;  /* 0x000004020003738d */ /* 0x000e240001800003 */
[----:B0-----:R-:W-:-:S13]  /*c1a0*/  ISETP.EQ.U32.AND P0, PT, R3, 0x1, PT ;  /* 0x000000010300780c */ /* 0x001fda0003f02070 */
[----:B------:R-:W-:Y:S05]  /*c1b0*/  @!P0 BRA `(.L_x_3058) ;  /* 0xfffffffc00ec8947 */ /* 0x000fea000383ffff */
[----:B------:R-:W-:Y:S05]  /*c1c0*/  BRA `(.L_x_3056) ;  /* 0x00000000000c7947 */ /* 0x000fea0003800000 */
.L_x_3057:
[----:B------:R-:W0:Y:S02]  /*c1d0*/  LD.E R0, desc[UR6][R4.64+0x4] ;  /* 0x0000040604007980 */ /* 0x000e24000c101900 */
[----:B0-----:R-:W-:-:S05]  /*c1e0*/  IADD3 R3, R20, R0, RZ ;  /* 0x0000000014037210 */ /* 0x001fca0007ffe0ff */
[----:B------:R1:W-:Y:S02]  /*c1f0*/  ST.E desc[UR6][R4.64+0x4], R3 ;  /* 0x0000040304007985 */ /* 0x0003e4000c101906 */
.L_x_3056:
[----:B------:R-:W-:Y:S05]  /*c200*/  BSYNC B0 ;  /* 0x0000000000007941 */ /* 0x000fea0003800000 */
.L_x_3055:
        /* <DEDUP_REMOVED lines=11> */
.L_x_3062:
[----:B------:R-:W0:Y:S02]  /*c2c0*/  LDS R2, [R0] ;  /* 0x0000000000027984 */ /* 0x000e240000000800 */
[----:B0-----:R-:W-:-:S06]  /*c2d0*/  HADD2 R3, R2, R19 ;  /* 0x0000001302037230 */ /* 0x001fcc0000000000 */
[----:B------:R-:W0:Y:S02]  /*c2e0*/  ATOMS.CAST.SPIN R3, [R0], R2, R3 ;  /* 0x000000020003738d */ /* 0x000e240001800003 */
[----:B0-----:R-:W-:-:S13]  /*c2f0*/  ISETP.EQ.U32.AND P0, PT, R3, 0x1, PT ;  /* 0x000000010300780c */ /* 0x001fda0003f02070 */
[----:B------:R-:W-:Y:S05]  /*c300*/  @!P0 BRA `(.L_x_3062) ;  /* 0xfffffffc00ec8947 */ /* 0x000fea000383ffff */
[----:B------:R-:W-:Y:S05]  /*c310*/  BRA `(.L_x_3060) ;  /* 0x00000000000c7947 */ /* 0x000fea0003800000 */
.L_x_3061:
[----:B------:R-:W2:Y:S02]  /*c320*/  LD.E R0, desc[UR6][R4.64] ;  /* 0x0000000604007980 */ /* 0x000ea4000c101900 */
[----:B--2---:R-:W-:-:S05]  /*c330*/  IADD3 R3, R19, R0, RZ ;  /* 0x0000000013037210 */ /* 0x004fca0007ffe0ff */
[----:B------:R0:W-:Y:S02]  /*c340*/  ST.E desc[UR6][R4.64], R3 ;  /* 0x0000000304007985 */ /* 0x0001e4000c101906 */
.L_x_3060:
[----:B------:R-:W-:Y:S05]  /*c350*/  BSYNC B0 ;  /* 0x0000000000007941 */ /* 0x000fea0003800000 */
.L_x_3059:
[----:B------:R1:W-:Y:S01]  /*c360*/  ATOM.E.ADD.F16x2.RN.STRONG.GPU P0, RZ, desc[UR6][R4.64+0x4], R18 ;  /* 0x0000041204ff79a2 */ /* 0x0003e2000810e1c6 */
[----:B------:R-:W-:Y:S04]  /*c370*/  BSSY B0, `(.L_x_3063) ;  /* 0x000000f000007945 */ /* 0x000fe80003800000 */
[----:B-1----:R-:W-:Y:S05]  /*c380*/  @P0 BRA `(.L_x_3064) ;  /* 0x0000000000340947 */ /* 0x002fea0003800000 */
[----:B------:R-:W1:Y:S02]  /*c390*/  QSPC.E.S P0, RZ, [R4+0x4] ;  /* 0x0000040004ff73aa */ /* 0x000e640000000500 */
[----:B-1----:R-:W-:Y:S05]  /*c3a0*/  @!P0 BRA `(.L_x_3065) ;  /* 0x0000000000208947 */ /* 0x002fea0003800000 */
[----:B------:R-:W-:-:S04]  /*c3b0*/  MOV R2, R4 ;  /* 0x0000000400027202 */ /* 0x000fc80000000f00 */
[----:B------:R-:W-:-:S07]  /*c3c0*/  MOV R0, R2 ;  /* 0x0000000200007202 */ /* 0x000fce0000000f00 */
.L_x_3066:
[----:B------:R-:W0:Y:S02]  /*c3d0*/  LDS R2, [R0+0x4] ;  /* 0x0000040000027984 */ /* 0x000e240000000800 */
[----:B0-----:R-:W-:-:S10]  /*c3e0*/  HFMA2.MMA R3, R2, 1, 1, R18 ;  /* 0x3c003c0002037835 */ /* 0x001fd40000000012 */
[----:B------:R-:W0:Y:S02]  /*c3f0*/  ATOMS.CAST.SPIN R3, [R0+0x4], R2, R3 ;  /* 0x000004020003738d */ /* 0x000e240001800003 */
[----:B0-----:R-:W-:-:S13]  /*c400*/  ISETP.EQ.U32.AND P0, PT, R3, 0x1, PT ;  /* 0x000000010300780c */ /* 0x001fda0003f02070 */
[----:B------:R-:W-:Y:S05]  /*c410*/  @!P0 BRA `(.L_x_3066) ;  /* 0xfffffffc00ec8947 */ /* 0x000fea000383ffff */
[----:B------:R-:W-:Y:S05]  /*c420*/  BRA `(.L_x_3064) ;  /* 0x00000000000c7947 */ /* 0x000fea0003800000 */
.L_x_3065:
[----:B------:R-:W0:Y:S02]  /*c430*/  LD.E R0, desc[UR6][R4.64+0x4] ;  /* 0x0000040604007980 */ /* 0x000e24000c101900 */
[----:B0-----:R-:W-:-:S05]  /*c440*/  IADD3 R3, R18, R0, RZ ;  /* 0x0000000012037210 */ /* 0x001fca0007ffe0ff */
[----:B------:R1:W-:Y:S02]  /*c450*/  ST.E desc[UR6][R4.64+0x4], R3 ;  /* 0x0000040304007985 */ /* 0x0003e4000c101906 */
.L_x_3064:
[----:B------:R-:W-:Y:S05]  /*c460*/  BSYNC B0 ;  /* 0x0000000000007941 */ /* 0x000fea0003800000 */
.L_x_3063:
        /* <DEDUP_REMOVED lines=11> */
.L_x_3070:
[----:B------:R-:W0:Y:S02]  /*c520*/  LDS R2, [R0] ;  /* 0x0000000000027984 */ /* 0x000e240000000800 */
[----:B0-----:R-:W-:-:S06]  /*c530*/  HADD2 R3, R2, R17 ;  /* 0x0000001102037230 */ /* 0x001fcc0000000000 */
[----:B------:R-:W0:Y:S02]  /*c540*/  ATOMS.CAST.SPIN R3, [R0], R2, R3 ;  /* 0x000000020003738d */ /* 0x000e240001800003 */
[----:B0-----:R-:W-:-:S13]  /*c550*/  ISETP.EQ.U32.AND P0, PT, R3, 0x1, PT ;  /* 0x000000010300780c */ /* 0x001fda0003f02070 */
[----:B------:R-:W-:Y:S05]  /*c560*/  @!P0 BRA `(.L_x_3070) ;  /* 0xfffffffc00ec8947 */ /* 0x000fea000383ffff */
[----:B------:R-:W-:Y:S05]  /*c570*/  BRA `(.L_x_3068) ;  /* 0x00000000000c7947 */ /* 0x000fea0003800000 */
.L_x_3069:
[----:B------:R-:W2:Y:S02]  /*c580*/  LD.E R0, desc[UR6][R4.64] ;  /* 0x0000000604007980 */ /* 0x000ea4000c101900 */
[----:B--2---:R-:W-:-:S05]  /*c590*/  IADD3 R3, R17, R0, RZ ;  /* 0x0000000011037210 */ /* 0x004fca0007ffe0ff */
[----:B------:R0:W-:Y:S02]  /*c5a0*/  ST.E desc[UR6][R4.64], R3 ;  /* 0x0000000304007985 */ /* 0x0001e4000c101906 */
.L_x_3068:
[----:B------:R-:W-:Y:S05]  /*c5b0*/  BSYNC B0 ;  /* 0x0000000000007941 */ /* 0x000fea0003800000 */
.L_x_3067:
[----:B------:R1:W-:Y:S02]  /*c5c0*/  ATOM.E.ADD.F16x2.RN.STRONG.GPU P0, RZ, desc[UR6][R4.64+0x4], R16 ;  /* 0x0000041004ff79a2 */ /* 0x0003e4000810e1c6 */
[----:B-1----:R-:W-:Y:S05]  /*c5d0*/  @P0 EXIT ;  /* 0x000000000000094d */ /* 0x002fea0003800000 */
[----:B------:R-:W1:Y:S02]  /*c5e0*/  QSPC.E.S P0, RZ, [R4+0x4] ;  /* 0x0000040004ff73aa */ /* 0x000e640000000500 */
[----:B-1----:R-:W-:Y:S05]  /*c5f0*/  @!P0 BRA `(.L_x_3071) ;  /* 0x0000000000208947 */ /* 0x002fea0003800000 */
[----:B------:R-:W-:-:S04]  /*c600*/  MOV R2, R4 ;  /* 0x0000000400027202 */ /* 0x000fc80000000f00 */
[----:B------:R-:W-:-:S07]  /*c610*/  MOV R0, R2 ;  /* 0x0000000200007202 */ /* 0x000fce0000000f00 */
.L_x_3072:
[----:B------:R-:W0:Y:S02]  /*c620*/  LDS R2, [R0+0x4] ;  /* 0x0000040000027984 */ /* 0x000e240000000800 */
[----:B0-----:R-:W-:-:S10]  /*c630*/  HFMA2.MMA R3, R2, 1, 1, R16 ;  /* 0x3c003c0002037835 */ /* 0x001fd40000000010 */
[----:B------:R-:W0:Y:S02]  /*c640*/  ATOMS.CAST.SPIN R3, [R0+0x4], R2, R3 ;  /* 0x000004020003738d */ /* 0x000e240001800003 */
[----:B0-----:R-:W-:-:S13]  /*c650*/  ISETP.EQ.U32.AND P0, PT, R3, 0x1, PT ;  /* 0x000000010300780c */ /* 0x001fda0003f02070 */
[----:B------:R-:W-:Y:S05]  /*c660*/  @!P0 BRA `(.L_x_3072) ;  /* 0xfffffffc00ec8947 */ /* 0x000fea000383ffff */
[----:B------:R-:W-:Y:S05]  /*c670*/  EXIT ;  /* 0x000000000000794d */ /* 0x000fea0003800000 */
.L_x_3071:
[----:B------:R-:W0:Y:S02]  /*c680*/  LD.E R0, desc[UR6][R4.64+0x4] ;  /* 0x0000040604007980 */ /* 0x000e24000c101900 */
[----:B0-----:R-:W-:-:S05]  /*c690*/  IADD3 R3, R16, R0, RZ ;  /* 0x0000000010037210 */ /* 0x001fca0007ffe0ff */
[----:B------:R-:W-:Y:S01]  /*c6a0*/  ST.E desc[UR6][R4.64+0x4], R3 ;  /* 0x0000040304007985 */ /* 0x000fe2000c101906 */
[----:B------:R-:W-:Y:S05]  /*c6b0*/  EXIT ;  /* 0x000000000000794d */ /* 0x000fea0003800000 */
.L_x_3073:
        /* <DEDUP_REMOVED lines=12> */
.L_x_5222:


//--------------------- .text._Z23gemm_half_q_half_kernelILi3ELi152ELb1ELb0ELi32EEvPK6__halfPKjS4_S2_PS0_iiiiPKtS7_iiiiiibS2_i --------------------------
	.section	.text._Z23gemm_half_q_half_kernelILi3ELi152ELb1ELb0ELi32EEvPK6__halfPKjS4_S2_PS0_iiiiPKtS7_iiiiiibS2_i,"ax",@progbits
	.align	128
        .global         _Z23gemm_half_q_half_kernelILi3ELi152ELb1ELb0ELi32EEvPK6__halfPKjS4_S2_PS0_iiiiPKtS7_iiiiiibS2_i
        .type           _Z23gemm_half_q_half_kernelILi3ELi152ELb1ELb0ELi32EEvPK6__halfPKjS4_S2_PS0_iiiiPKtS7_iiiiiibS2_i,@function
        .size           _Z23gemm_half_q_half_kernelILi3ELi152ELb1ELb0ELi32EEvPK6__halfPKjS4_S2_PS0_iiiiPKtS7_iiiiiibS2_i,(.L_x_5223 - _Z23gemm_half_q_half_kernelILi3ELi152ELb1ELb0ELi32EEvPK6__halfPKjS4_S2_PS0_iiiiPKtS7_iiiiiibS2_i)
        .other          _Z23gemm_half_q_half_kernelILi3ELi152ELb1ELb0ELi32EEvPK6__halfPKjS4_S2_PS0_iiiiPKtS7_iiiiiibS2_i,@"STO_CUDA_ENTRY STV_DEFAULT"
_Z23gemm_half_q_half_kernelILi3ELi152ELb1ELb0ELi32EEvPK6__halfPKjS4_S2_PS0_iiiiPKtS7_iiiiiibS2_i:
.text._Z23gemm_half_q_half_kernelILi3ELi152ELb1ELb0ELi32EEvPK6__halfPKjS4_S2_PS0_iiiiPKtS7_iiiiiibS2_i:
        /* <DEDUP_REMOVED lines=36> */
.L_x_3074:
        /* <DEDUP_REMOVED lines=29> */
.L_x_3079:
        /* <DEDUP_REMOVED lines=37> */
.L_x_3078:
        /* <DEDUP_REMOVED lines=24> */
.L_x_3080:
        /* <DEDUP_REMOVED lines=14> */
.L_x_3077:
        /* <DEDUP_REMOVED lines=10> */
.L_x_3082:
        /* <DEDUP_REMOVED lines=37> */
.L_x_3081:
        /* <DEDUP_REMOVED lines=24> */
.L_x_3083:
        /* <DEDUP_REMOVED lines=13> */
.L_x_3076:
[----:B------:R-:W-:Y:S05]  /*0e00*/  BSYNC B0 ;  /* 0x0000000000007941 */ /* 0x000fea0003800000 */
.L_x_3075:
        /* <DEDUP_REMOVED lines=17> */
.L_x_3086:
        /* <DEDUP_REMOVED lines=19> */
.L_x_3085:
        /* <DEDUP_REMOVED lines=14> */
.L_x_3087:
[----:B------:R-:W-:-:S13]  /*1130*/  ISETP.LT.OR P0, PT, R3, R9, P0 ;  /* 0x000000090300720c */ /* 0x000fda0000701670 */
[----:B0-2---:R-:W0:Y:S01]  /*1140*/  @P0 LDC.64 R6, c[0x0][0x230] ;  /* 0x00008c00ff060b82 */ /* 0x005e220000000a00 */
[----:B------:R-:W-:-:S04]  /*1150*/  @P0 IMAD R2, R2, 0x3, R3 ;  /* 0x0000000302020824 */ /* 0x000fc800078e0203 */
[----:B------:R-:W-:-:S04]  /*1160*/  @P0 IMAD R3, R2, R25, R0 ;  /* 0x0000001902030224 */ /* 0x000fc800078e0200 */
[----:B0-----:R-:W-:-:S05]  /*1170*/  @P0 IMAD.WIDE R2, R3, 0x2, R6 ;  /* 0x0000000203020825 */ /* 0x001fca00078e0206 */
[----:B------:R0:W-:Y:S02]  /*1180*/  @P0 STG.E.64 desc[UR6][R2.64], RZ ;  /* 0x000000ff02000986 */ /* 0x0001e4000c101b06 */
.L_x_3084:
        /* <DEDUP_REMOVED lines=24> */
[----:B01---5:R-:W-:-:S07]  /*1310*/  SHF.R.S32.HI R27, RZ, 0x3, R7 ;  /* 0x00000003ff1b7819 */ /* 0x023fce0000011407 */
.L_x_3089:
[----:B------:R-:W-:Y:S01]  /*1320*/  IADD3 R18, R4, UR4, RZ ;  /* 0x0000000404127c10 */ /* 0x000fe2000fffe0ff */
        /* <DEDUP_REMOVED lines=11> */
[----:B------:R-:W5:Y:S01]  /*13e0*/  LDG.E.U16.CONSTANT R6, desc[UR6][R6.64] ;  /* 0x0000000606067981 */ /* 0x000f62000c1e9500 */
        /* <DEDUP_REMOVED lines=18> */
[----:B------:R-:W5:Y:S01]  /*1510*/  I2F.F16 R21, R19 ;  /* 0x0000001300157306 */ /* 0x000f620000200c00 */
[----:B------:R-:W-:-:S07]  /*1520*/  ISETP.GE.AND P6, PT, R28, R11, PT ;  /* 0x0000000b1c00720c */ /* 0x000fce0003fc6270 */
[----:B------:R-:W0:Y:S01]  /*1530*/  I2F.F16 R3, R3 ;  /* 0x0000000300037306 */ /* 0x000e220000200c00 */
[----:B-----5:R-:W-:-:S07]  /*1540*/  HMUL2 R21, R21.H0_H0, R6.H0_H0 ;  /* 0x2000000615157232 */ /* 0x020fce0000000800 */
[----:B------:R-:W1:Y:S01]  /*1550*/  I2F.F16 R7, R2 ;  /* 0x0000000200077306 */ /* 0x000e620000200c00 */
[----:B0-----:R-:W-:-:S07]  /*1560*/  HMUL2 R20, R3.H0_H0, R6.H0_H0 ;  /* 0x2000000603147232 */ /* 0x001fce0000000800 */
[----:B------:R-:W0:Y:S01]  /*1570*/  I2F.F16 R13, R12 ;  /* 0x0000000c000d7306 */ /* 0x000e220000200c00 */
[-C--:B-1----:R-:W-:Y:S02]  /*1580*/  HMUL2 R19, R7.H0_H0, R6.reuse.H0_H0 ;  /* 0x2000000607137232 */ /* 0x082fe40000000800 */
[----:B0-----:R-:W-:Y:S01]  /*1590*/  HMUL2 R18, R13.H0_H0, R6.H0_H0 ;  /* 0x200000060d127232 */ /* 0x001fe20000000800 */
[----:B------:R-:W-:Y:S06]  /*15a0*/  @!P6 BRA `(.L_x_3089) ;  /* 0xfffffffc005ce947 */ /* 0x000fec000383ffff */
.L_x_3088:
        /* <DEDUP_REMOVED lines=12> */
.L_x_3090:
        /* <DEDUP_REMOVED lines=8> */
.L_x_3091:
        /* <DEDUP_REMOVED lines=11> */
.L_x_3092:
        /* <DEDUP_REMOVED lines=8> */
.L_x_3093:
        /* <DEDUP_REMOVED lines=9> */
.L_x_3094:
[----:B------:R-:W-:Y:S01]  /*18b0*/  LEA R3, R30, R3, 0x3 ;  /* 0x000000031e037211 */ /* 0x000fe200078e18ff */
[----:B------:R-:W0:Y:S01]  /*18c0*/  S2UR UR5, SR_CgaCtaId ;  /* 0x00000000000579c3 */ /* 0x000e220000008800 */
[----:B------:R-:W-:Y:S01]  /*18d0*/  ISETP.GE.OR P0, PT, R10, UR8, P0 ;  /* 0x000000080a007c0c */ /* 0x000fe20008706670 */
[----:B------:R-:W-:Y:S01]  /*18e0*/  ULDC.64 UR10, c[0x0][0x218] ;  /* 0x00008600000a7ab9 */ /* 0x000fe20000000a00 */
[----:B------:R-:W-:Y:S01]  /*18f0*/  IADD3 R2, R7, R3, R2 ;  /* 0x0000000307027210 */ /* 0x000fe20007ffe002 */
[----:B------:R-:W-:Y:S01]  /*1900*/  UMOV UR4, 0x400 ;  /* 0x0000040000047882 */ /* 0x000fe20000000000 */
[----:B-1----:R-:W-:Y:S02]  /*1910*/  PRMT R12, RZ, 0x5410, RZ ;  /* 0x00005410ff0c7816 */ /* 0x002fe400000000ff */
        /* <DEDUP_REMOVED lines=27> */
.L_x_3108:
        /* <DEDUP_REMOVED lines=197> */
.L_x_3097:
        /* <DEDUP_REMOVED lines=93> */
.L_x_3098:
        /* <DEDUP_REMOVED lines=87> */
.L_x_3096:
        /* <DEDUP_REMOVED lines=200> */
.L_x_3100:
        /* <DEDUP_REMOVED lines=93> */
.L_x_3101:
        /* <DEDUP_REMOVED lines=87> */
.L_x_3099:
        /* <DEDUP_REMOVED lines=199> */
.L_x_3103:
        /* <DEDUP_REMOVED lines=93> */
.L_x_3104:
        /* <DEDUP_REMOVED lines=87> */
.L_x_3102:
        /* <DEDUP_REMOVED lines=199> */
.L_x_3106:
        /* <DEDUP_REMOVED lines=93> */
.L_x_3107:
        /* <DEDUP_REMOVED lines=87> */
.L_x_3105:
        /* <DEDUP_REMOVED lines=9> */
.L_x_3095:
        /* <DEDUP_REMOVED lines=8> */
.L_x_3113:
        /* <DEDUP_REMOVED lines=28> */
[----:B------:R-:W-:-:S02]  /*7c50*/  LOP3.LUT R91, R91, 0x10001, RZ, 0xc0, !PT ;  /* 0x000100015b5b7812 */ /* 0x000fc400078ec0ff */
[C---:B------:R-:W-:Y:S02]  /*7c60*/  LOP3.LUT R69, R44.reuse, 0x3e003e0, RZ, 0xc0, !PT ;  /* 0x03e003e02c457812 */ /* 0x040fe400078ec0ff */
[----:B------:R-:W-:Y:S02]  /*7c70*/  LOP3.LUT R63, R44, 0x1f001f, RZ, 0xc0, !PT ;  /* 0x001f001f2c3f7812 */ /* 0x000fe400078ec0ff */
        /* <DEDUP_REMOVED lines=9> */
[----:B------:R-:W-:-:S02]  /*7d10*/  SHF.R.U32.HI R90, RZ, 0xd, R38 ;  /* 0x0000000dff5a7819 */ /* 0x000fc40000011626 */
[C---:B------:R-:W-:Y:S02]  /*7d20*/  LOP3.LUT R41, R38.reuse, 0x3e003e0, RZ, 0xc0, !PT ;  /* 0x03e003e026297812 */ /* 0x040fe400078ec0ff */
[----:B------:R-:W-:Y:S02]  /*7d30*/  LOP3.LUT R59, R38, 0x1f001f, RZ, 0xc0, !PT ;  /* 0x001f001f263b7812 */ /* 0x000fe400078ec0ff */
[----:B------:R-:W-:Y:S02]  /*7d40*/  SHF.R.U32.HI R58, RZ, 0xa, R38 ;  /* 0x0000000aff3a7819 */ /* 0x000fe40000011626 */
[----:B------:R-:W-:Y:S02]  /*7d50*/  PRMT R32, R5, 0x9910, RZ ;  /* 0x0000991005207816 */ /* 0x000fe400000000ff */
[----:B------:R-:W-:Y:S02]  /*7d60*/  LOP3.LUT R88, R88, 0x10001, RZ, 0xc0, !PT ;  /* 0x0001000158587812 */ /* 0x000fe400078ec0ff */
[----:B------:R-:W-:-:S02]  /*7d70*/  LOP3.LUT R40, R43, 0x3e003e0, RZ, 0xc0, !PT ;  /* 0x03e003e02b287812 */ /* 0x000fc400078ec0ff */
[----:B------:R-:W-:Y:S02]  /*7d80*/  LOP3.LUT R49, R43, 0x1f001f, RZ, 0xc0, !PT ;  /* 0x001f001f2b317812 */ /* 0x000fe400078ec0ff */
[----:B------:R-:W-:Y:S02]  /*7d90*/  SHF.R.U32.HI R50, RZ, 0xa, R43 ;  /* 0x0000000aff327819 */ /* 0x000fe4000001162b */
[----:B------:R-:W-:Y:S02]  /*7da0*/  SHF.R.U32.HI R87, RZ, 0xd, R37 ;  /* 0x0000000dff577819 */ /* 0x000fe40000011625 */
[----:B------:R-:W-:Y:S02]  /*7db0*/  SHF.R.U32.HI R38, RZ, 0xd, R39 ;  /* 0x0000000dff267819 */ /* 0x000fe40000011627 */
[----:B------:R-:W-:Y:S02]  /*7dc0*/  LOP3.LUT R86, R85, 0x20002, R86, 0xf8, !PT ;  /* 0x0002000255567812 */ /* 0x000fe400078ef856 */
[----:B------:R-:W-:-:S02]  /*7dd0*/  LOP3.LUT R91, R91, 0x20002, R92, 0xf8, !PT ;  /* 0x000200025b5b7812 */ /* 0x000fc400078ef85c */
[C---:B------:R-:W-:Y:S02]  /*7de0*/  LOP3.LUT R43, R37.reuse, 0x3e003e0, RZ, 0xc0, !PT ;  /* 0x03e003e0252b7812 */ /* 0x040fe400078ec0ff */
[----:B------:R-:W-:Y:S02]  /*7df0*/  LOP3.LUT R65, R37, 0x1f001f, RZ, 0xc0, !PT ;  /* 0x001f001f25417812 */ /* 0x000fe400078ec0ff */
[----:B------:R-:W-:Y:S02]  /*7e00*/  SHF.R.U32.HI R66, RZ, 0xa, R37 ;  /* 0x0000000aff427819 */ /* 0x000fe40000011625 */
[C---:B-1----:R-:W-:Y:S02]  /*7e10*/  LOP3.LUT R26, R45.reuse, 0x3e003e0, RZ, 0xc0, !PT ;  /* 0x03e003e02d1a7812 */ /* 0x042fe400078ec0ff */
        /* <DEDUP_REMOVED lines=10> */
[----:B------:R-:W-:Y:S02]  /*7ec0*/  LOP3.LUT R89, R88, 0x20002, R89, 0xf8, !PT ;  /* 0x0002000258597812 */ /* 0x000fe400078ef859 */
[----:B------:R-:W-:Y:S02]  /*7ed0*/  ISETP.NE.AND P2, PT, R32, RZ, PT ;  /* 0x000000ff2000720c */ /* 0x000fe40003f45270 */
[----:B------:R-:W-:Y:S02]  /*7ee0*/  SHF.R.U32.HI R34, RZ, 0xc, R35 ;  /* 0x0000000cff227819 */ /* 0x000fe40000011623 */
[----:B------:R-:W-:-:S02]  /*7ef0*/  LOP3.LUT R83, R83, 0x40004, R84, 0xf8, !PT ;  /* 0x0004000453537812 */ /* 0x000fc400078ef854 */
[----:B------:R-:W-:Y:S02]  /*7f00*/  LOP3.LUT R32, R86, 0x40004, R87, 0xf8, !PT ;  /* 0x0004000456207812 */ /* 0x000fe400078ef857 */
[----:B------:R-:W-:Y:S02]  /*7f10*/  LOP3.LUT R91, R91, 0x40004, R38, 0xf8, !PT ;  /* 0x000400045b5b7812 */ /* 0x000fe400078ef826 */
[C---:B------:R-:W-:Y:S02]  /*7f20*/  LOP3.LUT R27, R42.reuse, 0x3e003e0, RZ, 0xc0, !PT ;  /* 0x03e003e02a1b7812 */ /* 0x040fe400078ec0ff */
[----:B------:R-:W-:Y:S02]  /*7f30*/  LOP3.LUT R53, R42, 0x1f001f, RZ, 0xc0, !PT ;  /* 0x001f001f2a357812 */ /* 0x000fe400078ec0ff */
[----:B------:R-:W-:Y:S02]  /*7f40*/  SHF.R.U32.HI R55, RZ, 0xa, R42 ;  /* 0x0000000aff377819 */ /* 0x000fe4000001162a */
[----:B------:R-:W-:-:S02]  /*7f50*/  LOP3.LUT R42, R39, 0x3e003e0, RZ, 0xc0, !PT ;  /* 0x03e003e0272a7812 */ /* 0x000fc400078ec0ff */
[----:B------:R-:W-:Y:S02]  /*7f60*/  LOP3.LUT R56, R39, 0x1f001f, RZ, 0xc0, !PT ;  /* 0x001f001f27387812 */ /* 0x000fe400078ec0ff */
[----:B------:R-:W-:Y:S02]  /*7f70*/  SHF.R.U32.HI R51, RZ, 0xa, R39 ;  /* 0x0000000aff337819 */ /* 0x000fe40000011627 */
[----:B------:R-:W-:Y:S02]  /*7f80*/  LOP3.LUT R90, R89, 0x40004, R90, 0xf8, !PT ;  /* 0x00040004595a7812 */ /* 0x000fe400078ef85a */
[----:B------:R-:W-:Y:S02]  /*7f90*/  MOV R39, 0x2800 ;  /* 0x0000280000277802 */ /* 0x000fe40000000f00 */
[----:B------:R-:W-:Y:S02]  /*7fa0*/  LOP3.LUT R86, R83, 0x80008, R36, 0xf8, !PT ;  /* 0x0008000853567812 */ /* 0x000fe400078ef824 */
[----:B------:R-:W-:-:S02]  /*7fb0*/  LOP3.LUT R85, R32, 0x80008, R37, 0xf8, !PT ;  /* 0x0008000820557812 */ /* 0x000fc400078ef825 */
[----:B------:R-:W-:Y:S02]  /*7fc0*/  LOP3.LUT R96, R91, 0x80008, R34, 0xf8, !PT ;  /* 0x000800085b607812 */ /* 0x000fe400078ef822 */
[----:B------:R-:W-:Y:S02]  /*7fd0*/  LOP3.LUT R92, R90, 0x80008, R33, 0xf8, !PT ;  /* 0x000800085a5c7812 */ /* 0x000fe400078ef821 */
[----:B------:R-:W-:Y:S02]  /*7fe0*/  PRMT R4, R39, 0x7610, R4 ;  /* 0x0000761027047816 */ /* 0x000fe40000000004 */
[C---:B------:R-:W-:Y:S02]  /*7ff0*/  LOP3.LUT R70, R35.reuse, 0x3e003e0, RZ, 0xc0, !PT ;  /* 0x03e003e023467812 */ /* 0x040fe400078ec0ff */
[----:B------:R-:W-:Y:S02]  /*8000*/  LOP3.LUT R61, R35, 0x1f001f, RZ, 0xc0, !PT ;  /* 0x001f001f233d7812 */ /* 0x000fe400078ec0ff */
[----:B------:R-:W-:-:S02]  /*8010*/  SHF.R.U32.HI R64, RZ, 0xa, R35 ;  /* 0x0000000aff407819 */ /* 0x000fc40000011623 */
[----:B------:R-:W-:Y:S02]  /*8020*/  LOP3.LUT R7, R47, 0x3e003e0, RZ, 0xc0, !PT ;  /* 0x03e003e02f077812 */ /* 0x000fe400078ec0ff */
[----:B------:R-:W-:Y:S02]  /*8030*/  LOP3.LUT R71, R71, 0x64006400, RZ, 0xfc, !PT ;  /* 0x6400640047477812 */ /* 0x000fe400078efcff */
[C---:B------:R-:W-:Y:S02]  /*8040*/  LOP3.LUT R0, R46.reuse, 0x1f001f, RZ, 0xc0, !PT ;  /* 0x001f001f2e007812 */ /* 0x040fe400078ec0ff */
        /* <DEDUP_REMOVED lines=54> */
[----:B------:R-:W-:Y:S02]  /*83b0*/  ISETP.GE.AND P3, PT, R9, 0x2, PT ;  /* 0x000000020900780c */ /* 0x000fe40003f66270 */
[----:B--2---:R-:W-:Y:S02]  /*83c0*/  SHF.R.U32.HI R83, RZ, 0xb, R28 ;  /* 0x0000000bff537819 */ /* 0x004fe4000001161c */
[C---:B------:R-:W-:Y:S02]  /*83d0*/  LOP3.LUT R84, R28.reuse, 0x3e003e0, RZ, 0xc0, !PT ;  /* 0x03e003e01c547812 */ /* 0x040fe400078ec0ff */
[----:B------:R-:W-:-:S02]  /*83e0*/  LOP3.LUT R32, R28, 0x1f001f, RZ, 0xc0, !PT ;  /* 0x001f001f1c207812 */ /* 0x000fc400078ec0ff */
[----:B------:R-:W-:Y:S02]  /*83f0*/  SHF.R.U32.HI R34, RZ, 0xa, R28 ;  /* 0x0000000aff227819 */ /* 0x000fe4000001161c */
        /* <DEDUP_REMOVED lines=14> */
[----:B------:R-:W-:Y:S01]  /*84e0*/  LOP3.LUT R28, R92, 0x100010, R87, 0xf8, !PT ;  /* 0x001000105c1c7812 */ /* 0x000fe200078ef857 */
[----:B------:R-:W-:Y:S01]  /*84f0*/  HADD2 R92, R74, -1040, -1040 ;  /* 0xe410e4104a5c7430 */ /* 0x000fe20000000000 */
        /* <DEDUP_REMOVED lines=176> */
.L_x_3111:
        /* <DEDUP_REMOVED lines=82> */
.L_x_3112:
        /* <DEDUP_REMOVED lines=79> */
.L_x_3110:
[----:B------:R-:W-:Y:S01]  /*9a10*/  IADD3 R10, R10, 0x20, RZ ;  /* 0x000000200a0a7810 */ /* 0x000fe20007ffe0ff */
[----:B------:R-:W-:Y:S01]  /*9a20*/  UIADD3 UR4, UR4, 0x40, URZ ;  /* 0x0000004004047890 */ /* 0x000fe2000fffe03f */
[----:B-1----:R-:W-:Y:S02]  /*9a30*/  IMAD.WIDE R6, R25, 0x4, R2 ;  /* 0x0000000419067825 */ /* 0x002fe400078e0202 */
[C---:B------:R-:W-:Y:S02]  /*9a40*/  ISETP.GE.AND P2, PT, R10.reuse, UR5, PT ;  /* 0x000000050a007c0c */ /* 0x040fe4000bf46270 */
[----:B------:R-:W-:-:S13]  /*9a50*/  ISETP.LT.AND P3, PT, R10, R11, PT ;  /* 0x0000000b0a00720c */ /* 0x000fda0003f61270 */
[----:B------:R-:W-:Y:S05]  /*9a60*/  @!P2 BRA P3, `(.L_x_3113) ;  /* 0xffffffe00008a947 */ /* 0x000fea000183ffff */
.L_x_3109:
        /* <DEDUP_REMOVED lines=15> */
.L_x_3127:
        /* <DEDUP_REMOVED lines=9> */
[----:B-----5:R-:W-:Y:S02]  /*9bf0*/  SHF.R.U32.HI R32, RZ, 0x8, R26 ;  /* 0x00000008ff207819 */ /* 0x020fe4000001161a */
        /* <DEDUP_REMOVED lines=135> */
.L_x_3116:
        /* <DEDUP_REMOVED lines=90> */
.L_x_3118:
        /* <DEDUP_REMOVED lines=57> */
[----:B------:R-:W-:Y:S02]  /*ada0*/  HADD2.F32 R4, -RZ, R36.H0_H0 ;  /* 0x20000024ff047230 */ /* 0x000fe40000004100 */
        /* <DEDUP_REMOVED lines=29> */
.L_x_3117:
        /* <DEDUP_REMOVED lines=142> */
.L_x_3119:
        /* <DEDUP_REMOVED lines=90> */
.L_x_3121:
        /* <DEDUP_REMOVED lines=87> */
.L_x_3120:
        /* <DEDUP_REMOVED lines=141> */
.L_x_3122:
        /* <DEDUP_REMOVED lines=90> */
.L_x_3124:
        /* <DEDUP_REMOVED lines=87> */
.L_x_3123:
[----:B------:R-:W-:-:S06]  /*d750*/  IMAD.WIDE R24, R23, 0x4, R24 ;  /* 0x0000000417187825 */ /* 0x000fcc00078e0218 */
[----:B------:R-:W2:Y:S02]  /*d760*/  LDG.E.128.CONSTANT R24, desc[UR6][R24.64] ;  /* 0x0000000618187981 */ /* 0x000ea4000c1e9d00 */
[C---:B--2---:R-:W-:Y:S02]  /*d770*/  LOP3.LUT R0, R24.reuse, 0xf000f, RZ, 0xc0, !PT ;  /* 0x000f000f18007812 */ /* 0x044fe400078ec0ff */
[----:B------:R-:W-:Y:S02]  /*d780*/  LOP3.LUT R2, R24, 0xf000f0, RZ, 0xc0, !PT ;  /* 0x00f000f018027812 */ /* 0x000fe400078ec0ff */
[----:B------:R-:W-:Y:S02]  /*d790*/  SHF.R.U32.HI R3, RZ, 0x8, R24 ;  /* 0x00000008ff037819 */ /* 0x000fe40000011618 */
[----:B------:R-:W-:Y:S02]  /*d7a0*/  LOP3.LUT R24, R27, 0xf000f0, RZ, 0xc0, !PT ;  /* 0x00f000f01b187812 */ /* 0x000fe400078ec0ff */
[----:B------:R-:W-:-:S02]  /*d7b0*/  SHF.R.U32.HI R32, RZ, 0x8, R25 ;  /* 0x00000008ff207819 */ /* 0x000fc40000011619 */
[----:B------:R-:W-:Y:S02]  /*d7c0*/  SHF.R.U32.HI R34, RZ, 0x8, R26 ;  /* 0x00000008ff227819 */ /* 0x000fe4000001161a */
[----:B------:R-:W-:Y:S02]  /*d7d0*/  LOP3.LUT R37, R24, 0x64006400, RZ, 0xfc, !PT ;  /* 0x6400640018257812 */ /* 0x000fe400078efcff */
[----:B------:R-:W-:Y:S02]  /*d7e0*/  LOP3.LUT R28, R25, 0xf000f0, RZ, 0xc0, !PT ;  /* 0x00f000f0191c7812 */ /* 0x000fe400078ec0ff */
[C---:B------:R-:W-:Y:S02]  /*d7f0*/  LOP3.LUT R33, R26.reuse, 0xf000f, RZ, 0xc0, !PT ;  /* 0x000f000f1a217812 */ /* 0x040fe400078ec0ff */
[----:B------:R-:W-:Y:S02]  /*d800*/  LOP3.LUT R29, R26, 0xf000f0, RZ, 0xc0, !PT ;  /* 0x00f000f01a1d7812 */ /* 0x000fe400078ec0ff */
[----:B------:R-:W-:-:S02]  /*d810*/  LOP3.LUT R24, R32, 0xf000f0, RZ, 0xc0, !PT ;  /* 0x00f000f020187812 */ /* 0x000fc400078ec0ff */
[----:B------:R-:W-:Y:S02]  /*d820*/  SHF.R.U32.HI R38, RZ, 0x8, R27 ;  /* 0x00000008ff267819 */ /* 0x000fe4000001161b */
        /* <DEDUP_REMOVED lines=127> */
.L_x_3125:
        /* <DEDUP_REMOVED lines=30> */
[--C-:B------:R-:W-:Y:S02]  /*e200*/  HADD2.F32 R40, -RZ, R28.reuse.H0_H0 ;  /* 0x2000001cff287230 */ /* 0x100fe40000004100 */
        /* <DEDUP_REMOVED lines=59> */
.L_x_3126:
        /* <DEDUP_REMOVED lines=14> */
[----:B------:R-:W-:Y:S02]  /*e6a0*/  HADD2.F32 R0, -RZ, R23.H0_H0 ;  /* 0x20000017ff007230 */ /* 0x000fe40000004100 */
[----:B------:R-:W-:Y:S01]  /*e6b0*/  FFMA.FTZ R45, R2, R41, RZ ;  /* 0x00000029022d7223 */ /* 0x000fe200000100ff */
[----:B------:R-:W-:-:S02]  /*e6c0*/  HADD2.F32 R32, -RZ, R32.H1_H1 ;  /* 0x30000020ff207230 */ /* 0x000fc40000004100 */
[-C--:B------:R-:W-:Y:S01]  /*e6d0*/  FFMA.FTZ R3, R3, R41.reuse, RZ ;  /* 0x0000002903037223 */ /* 0x080fe200000100ff */
[----:B------:R-:W-:Y:S01]  /*e6e0*/  FFMA.FTZ R41, R4, R41, RZ ;  /* 0x0000002904297223 */ /* 0x000fe200000100ff */
        /* <DEDUP_REMOVED lines=16> */
[----:B------:R-:W-:Y:S02]  /*e7f0*/  HADD2.F32 R26, -RZ, R26.H1_H1 ;  /* 0x3000001aff1a7230 */ /* 0x000fe40000004100 */
        /* <DEDUP_REMOVED lines=51> */
.L_x_3115:
[----:B------:R-:W0:Y:S01]  /*eb30*/  LDC R25, c[0x0][0x23c] ;  /* 0x00008f00ff197b82 */ /* 0x000e220000000800 */
[----:B------:R-:W-:Y:S01]  /*eb40*/  IADD3 R10, R10, 0x20, RZ ;  /* 0x000000200a0a7810 */ /* 0x000fe20007ffe0ff */
[----:B------:R-:W-:-:S03]  /*eb50*/  UIADD3 UR4, UR4, 0x40, URZ ;  /* 0x0000004004047890 */ /* 0x000fc6000fffe03f */
[C---:B------:R-:W-:Y:S02]  /*eb60*/  ISETP.GE.AND P2, PT, R10.reuse, UR5, PT ;  /* 0x000000050a007c0c */ /* 0x040fe4000bf46270 */
[----:B------:R-:W-:Y:S01]  /*eb70*/  ISETP.LT.AND P3, PT, R10, R11, PT ;  /* 0x0000000b0a00720c */ /* 0x000fe20003f61270 */
[----:B0-----:R-:W-:-:S12]  /*eb80*/  IMAD.WIDE R6, R25, 0x10, R6 ;  /* 0x0000001019067825 */ /* 0x001fd800078e0206 */
[----:B------:R-:W-:Y:S05]  /*eb90*/  @!P2 BRA P3, `(.L_x_3127) ;  /* 0xffffffac00f0a947 */ /* 0x000fea000183ffff */
.L_x_3114:
        /* <DEDUP_REMOVED lines=17> */
.L_x_3131:
[----:B------:R-:W0:Y:S02]  /*ecb0*/  LDS R2, [R0] ;  /* 0x0000000000027984 */ /* 0x000e240000000800 */
[----:B0-----:R-:W-:-:S10]  /*ecc0*/  HFMA2.MMA R3, R2, 1, 1, R12 ;  /* 0x3c003c0002037835 */ /* 0x001fd4000000000c */
[----:B------:R-:W0:Y:S02]  /*ecd0*/  ATOMS.CAST.SPIN R3, [R0], R2, R3 ;  /* 0x000000020003738d */ /* 0x000e240001800003 */
[----:B0-----:R-:W-:-:S13]  /*ece0*/  ISETP.EQ.U32.AND P0, PT, R3, 0x1, PT ;  /* 0x000000010300780c */ /* 0x001fda0003f02070 */
[----:B------:R-:W-:Y:S05]  /*ecf0*/  @!P0 BRA `(.L_x_3131) ;  /* 0xfffffffc00ec8947 */ /* 0x000fea000383ffff */
[----:B------:R-:W-:Y:S05]  /*ed00*/  BRA `(.L_x_3129) ;  /* 0x00000000000c7947 */ /* 0x000fea0003800000 */
.L_x_3130:
[----:B------:R-:W2:Y:S02]  /*ed10*/  LD.E R0, desc[UR6][R4.64] ;  /* 0x0000000604007980 */ /* 0x000ea4000c101900 */
[----:B--2---:R-:W-:-:S05]  /*ed20*/  IADD3 R3, R12, R0, RZ ;  /* 0x000000000c037210 */ /* 0x004fca0007ffe0ff */
[----:B------:R0:W-:Y:S02]  /*ed30*/  ST.E desc[UR6][R4.64], R3 ;  /* 0x0000000304007985 */ /* 0x0001e4000c101906 */
.L_x_3129:
[----:B------:R-:W-:Y:S05]  /*ed40*/  BSYNC B0 ;  /* 0x0000000000007941 */ /* 0x000fea0003800000 */
.L_x_3128:
[----:B------:R1:W-:Y:S01]  /*ed50*/  ATOM.E.ADD.F16x2.RN.STRONG.GPU P0, RZ, desc[UR6][R4.64+0x4], R13 ;  /* 0x0000040d04ff79a2 */ /* 0x0003e2000810e1c6 */
[----:B------:R-:W-:Y:S04]  /*ed60*/  BSSY B0, `(.L_x_3132) ;  /* 0x000000f000007945 */ /* 0x000fe80003800000 */
[----:B-1----:R-:W-:Y:S05]  /*ed70*/  @P0 BRA `(.L_x_3133) ;  /* 0x0000000000340947 */ /* 0x002fea0003800000 */
[----:B------:R-:W1:Y:S02]  /*ed80*/  QSPC.E.S P0, RZ, [R4+0x4] ;  /* 0x0000040004ff73aa */ /* 0x000e640000000500 */
[----:B-1----:R-:W-:Y:S05]  /*ed90*/  @!P0 BRA `(.L_x_3134) ;  /* 0x0000000000208947 */ /* 0x002fea0003800000 */
[----:B------:R-:W-:-:S04]  /*eda0*/  MOV R2, R4 ;  /* 0x0000000400027202 */ /* 0x000fc80000000f00 */
[----:B------:R-:W-:-:S07]  /*edb0*/  MOV R0, R2 ;  /* 0x0000000200007202 */ /* 0x000fce0000000f00 */
.L_x_3135:
[----:B------:R-:W0:Y:S02]  /*edc0*/  LDS R2, [R0+0x4] ;  /* 0x0000040000027984 */ /* 0x000e240000000800 */
[----:B0-----:R-:W-:-:S06]  /*edd0*/  HADD2 R3, R2, R13 ;  /* 0x0000000d02037230 */ /* 0x001fcc0000000000 */
[----:B------:R-:W0:Y:S02]  /*ede0*/  ATOMS.CAST.SPIN R3, [R0+0x4], R2, R3 ;  /* 0x000004020003738d */ /* 0x000e240001800003 */
[----:B0-----:R-:W-:-:S13]  /*edf0*/  ISETP.EQ.U32.AND P0, PT, R3, 0x1, PT ;  /* 0x000000010300780c */ /* 0x001fda0003f02070 */
[----:B------:R-:W-:Y:S05]  /*ee00*/  @!P0 BRA `(.L_x_3135) ;  /* 0xfffffffc00ec8947 */ /* 0x000fea000383ffff */
[----:B------:R-:W-:Y:S05]  /*ee10*/  BRA `(.L_x_3133) ;  /* 0x00000000000c7947 */ /* 0x000fea0003800000 */
.L_x_3134:
[----:B------:R-:W0:Y:S02]  /*ee20*/  LD.E R0, desc[UR6][R4.64+0x4] ;  /* 0x0000040604007980 */ /* 0x000e24000c101900 */
[----:B0-----:R-:W-:-:S05]  /*ee30*/  IADD3 R3, R13, R0, RZ ;  /* 0x000000000d037210 */ /* 0x001fca0007ffe0ff */
[----:B------:R1:W-:Y:S02]  /*ee40*/  ST.E desc[UR6][R4.64+0x4], R3 ;  /* 0x0000040304007985 */ /* 0x0003e4000c101906 */
.L_x_3133:
[----:B------:R-:W-:Y:S05]  /*ee50*/  BSYNC B0 ;  /* 0x0000000000007941 */ /* 0x000fea0003800000 */
.L_x_3132:
        /* <DEDUP_REMOVED lines=11> */
.L_x_3139:
[----:B------:R-:W0:Y:S02]  /*ef10*/  LDS R2, [R0] ;  /* 0x0000000000027984 */ /* 0x000e240000000800 */
[----:B0-----:R-:W-:-:S10]  /*ef20*/  HFMA2.MMA R3, R2, 1, 1, R17 ;  /* 0x3c003c0002037835 */ /* 0x001fd40000000011 */
[----:B------:R-:W0:Y:S02]  /*ef30*/  ATOMS.CAST.SPIN R3, [R0], R2, R3 ;  /* 0x000000020003738d */ /* 0x000e240001800003 */
[----:B0-----:R-:W-:-:S13]  /*ef40*/  ISETP.EQ.U32.AND P0, PT, R3, 0x1, PT ;  /* 0x000000010300780c */ /* 0x001fda0003f02070 */
[----:B------:R-:W-:Y:S05]  /*ef50*/  @!P0 BRA `(.L_x_3139) ;  /* 0xfffffffc00ec8947 */ /* 0x000fea000383ffff */
[----:B------:R-:W-:Y:S05]  /*ef60*/  BRA `(.L_x_3137) ;  /* 0x00000000000c7947 */ /* 0x000fea0003800000 */
.L_x_3138:
[----:B------:R-:W2:Y:S02]  /*ef70*/  LD.E R0, desc[UR6][R4.64] ;  /* 0x0000000604007980 */ /* 0x000ea4000c101900 */
[----:B--2---:R-:W-:-:S05]  /*ef80*/  IADD3 R3, R17, R0, RZ ;  /* 0x0000000011037210 */ /* 0x004fca0007ffe0ff */
[----:B------:R0:W-:Y:S02]  /*ef90*/  ST.E desc[UR6][R4.64], R3 ;  /* 0x0000000304007985 */ /* 0x0001e4000c101906 */
.L_x_3137:
[----:B------:R-:W-:Y:S05]  /*efa0*/  BSYNC B0 ;  /* 0x0000000000007941 */ /* 0x000fea0003800000 */
.L_x_3136:
[----:B------:R1:W-:Y:S01]  /*efb0*/  ATOM.E.ADD.F16x2.RN.STRONG.GPU P0, RZ, desc[UR6][R4.64+0x4], R16 ;  /* 0x0000041004ff79a2 */ /* 0x0003e2000810e1c6 */
[----:B------:R-:W-:Y:S04]  /*efc0*/  BSSY B0, `(.L_x_3140) ;  /* 0x000000f000007945 */ /* 0x000fe80003800000 */
[----:B-1----:R-:W-:Y:S05]  /*efd0*/  @P0 BRA `(.L_x_3141) ;  /* 0x0000000000340947 */ /* 0x002fea0003800000 */
[----:B------:R-:W1:Y:S02]  /*efe0*/  QSPC.E.S P0, RZ, [R4+0x4] ;  /* 0x0000040004ff73aa */ /* 0x000e640000000500 */
[----:B-1----:R-:W-:Y:S05]  /*eff0*/  @!P0 BRA `(.L_x_3142) ;  /* 0x0000000000208947 */ /* 0x002fea0003800000 */
[----:B------:R-:W-:-:S04]  /*f000*/  MOV R2, R4 ;  /* 0x0000000400027202 */ /* 0x000fc80000000f00 */
[----:B------:R-:W-:-:S07]  /*f010*/  MOV R0, R2 ;  /* 0x0000000200007202 */ /* 0x000fce0000000f00 */
.L_x_3143:
[----:B------:R-:W0:Y:S02]  /*f020*/  LDS R2, [R0+0x4] ;  /* 0x0000040000027984 */ /* 0x000e240000000800 */
[----:B0-----:R-:W-:-:S06]  /*f030*/  HADD2 R3, R2, R16 ;  /* 0x0000001002037230 */ /* 0x001fcc0000000000 */
[----:B------:R-:W0:Y:S02]  /*f040*/  ATOMS.CAST.SPIN R3, [R0+0x4], R2, R3 ;  /* 0x000004020003738d */ /* 0x000e240001800003 */
[----:B0-----:R-:W-:-:S13]  /*f050*/  ISETP.EQ.U32.AND P0, PT, R3, 0x1, PT ;  /* 0x000000010300780c */ /* 0x001fda0003f02070 */
[----:B------:R-:W-:Y:S05]  /*f060*/  @!P0 BRA `(.L_x_3143) ;  /* 0xfffffffc00ec8947 */ /* 0x000fea000383ffff */
[----:B------:R-:W-:Y:S05]  /*f070*/  BRA `(.L_x_3141) ;  /* 0x00000000000c7947 */ /* 0x000fea0003800000 */
.L_x_3142:
[----:B------:R-:W0:Y:S02]  /*f080*/  LD.E R0, desc[UR6][R4.64+0x4] ;  /* 0x0000040604007980 */ /* 0x000e24000c101900 */
[----:B0-----:R-:W-:-:S05]  /*f090*/  IADD3 R3, R16, R0, RZ ;  /* 0x0000000010037210 */ /* 0x001fca0007ffe0ff */
[----:B------:R1:W-:Y:S02]  /*f0a0*/  ST.E desc[UR6][R4.64+0x4], R3 ;  /* 0x0000040304007985 */ /* 0x0003e4000c101906 */
.L_x_3141:
[----:B------:R-:W-:Y:S05]  /*f0b0*/  BSYNC B0 ;  /* 0x0000000000007941 */ /* 0x000fea0003800000 */
.L_x_3140:
        /* <DEDUP_REMOVED lines=11> */
.L_x_3147:
[----:B------:R-:W0:Y:S02]  /*f170*/  LDS R2, [R0] ;  /* 0x0000000000027984 */ /* 0x000e240000000800 */
[----:B0-----:R-:W-:-:S10]  /*f180*/  HFMA2.MMA R3, R2, 1, 1, R14 ;  /* 0x3c003c0002037835 */ /* 0x001fd4000000000e */
[----:B------:R-:W0:Y:S02]  /*f190*/  ATOMS.CAST.SPIN R3, [R0], R2, R3 ;  /* 0x000000020003738d */ /* 0x000e240001800003 */
[----:B0-----:R-:W-:-:S13]  /*f1a0*/  ISETP.EQ.U32.AND P0, PT, R3, 0x1, PT ;  /* 0x000000010300780c */ /* 0x001fda0003f02070 */
[----:B------:R-:W-:Y:S05]  /*f1b0*/  @!P0 BRA `(.L_x_3147) ;  /* 0xfffffffc00ec8947 */ /* 0x000fea000383ffff */
[----:B------:R-:W-:Y:S05]  /*f1c0*/  BRA `(.L_x_3145) ;  /* 0x00000000000c7947 */ /* 0x000fea0003800000 */
.L_x_3146:
[----:B------:R-:W2:Y:S02]  /*f1d0*/  LD.E R0, desc[UR6][R4.64] ;  /* 0x0000000604007980 */ /* 0x000ea4000c101900 */
[----:B--2---:R-:W-:-:S05]  /*f1e0*/  IADD3 R3, R14, R0, RZ ;  /* 0x000000000e037210 */ /* 0x004fca0007ffe0ff */
[----:B------:R0:W-:Y:S02]  /*f1f0*/  ST.E desc[UR6][R4.64], R3 ;  /* 0x0000000304007985 */ /* 0x0001e4000c101906 */
.L_x_3145:
[----:B------:R-:W-:Y:S05]  /*f200*/  BSYNC B0 ;  /* 0x0000000000007941 */ /* 0x000fea0003800000 */
.L_x_3144:
[----:B------:R1:W-:Y:S02]  /*f210*/  ATOM.E.ADD.F16x2.RN.STRONG.GPU P0, RZ, desc[UR6][R4.64+0x4], R15 ;  /* 0x0000040f04ff79a2 */ /* 0x0003e4000810e1c6 */
[----:B-1----:R-:W-:Y:S05]  /*f220*/  @P0 EXIT ;  /* 0x000000000000094d */ /* 0x002fea0003800000 */
[----:B------:R-:W1:Y:S02]  /*f230*/  QSPC.E.S P0, RZ, [R4+0x4] ;  /* 0x0000040004ff73aa */ /* 0x000e640000000500 */
[----:B-1----:R-:W-:Y:S05]  /*f240*/  @!P0 BRA `(.L_x_3148) ;  /* 0x0000000000208947 */ /* 0x002fea0003800000 */
[----:B------:R-:W-:-:S04]  /*f250*/  MOV R2, R4 ;  /* 0x0000000400027202 */ /* 0x000fc80000000f00 */
[----:B------:R-:W-:-:S07]  /*f260*/  MOV R0, R2 ;  /* 0x0000000200007202 */ /* 0x000fce0000000f00 */
.L_x_3149:
[----:B------:R-:W0:Y:S02]  /*f270*/  LDS R2, [R0+0x4] ;  /* 0x0000040000027984 */ /* 0x000e240000000800 */
[----:B0-----:R-:W-:-:S06]  /*f280*/  HADD2 R3, R2, R15 ;  /* 0x0000000f02037230 */ /* 0x001fcc0000000000 */
[----:B------:R-:W0:Y:S02]  /*f290*/  ATOMS.CAST.SPIN R3, [R0+0x4], R2, R3 ;  /* 0x000004020003738d */ /* 0x000e240001800003 */
[----:B0-----:R-:W-:-:S13]  /*f2a0*/  ISETP.EQ.U32.AND P0, PT, R3, 0x1, PT ;  /* 0x000000010300780c */ /* 0x001fda0003f02070 */
[----:B------:R-:W-:Y:S05]  /*f2b0*/  @!P0 BRA `(.L_x_3149) ;  /* 0xfffffffc00ec8947 */ /* 0x000fea000383ffff */
[----:B------:R-:W-:Y:S05]  /*f2c0*/  EXIT ;  /* 0x000000000000794d */ /* 0x000fea0003800000 */
.L_x_3148:
[----:B------:R-:W0:Y:S02]  /*f2d0*/  LD.E R0, desc[UR6][R4.64+0x4] ;  /* 0x0000040604007980 */ /* 0x000e24000c101900 */
[----:B0-----:R-:W-:-:S05]  /*f2e0*/  IADD3 R3, R15, R0, RZ ;  /* 0x000000000f037210 */ /* 0x001fca0007ffe0ff */
[----:B------:R-:W-:Y:S01]  /*f2f0*/  ST.E desc[UR6][R4.64+0x4], R3 ;  /* 0x0000040304007985 */ /* 0x000fe2000c101906 */
[----:B------:R-:W-:Y:S05]  /*f300*/  EXIT ;  /* 0x000000000000794d */ /* 0x000fea0003800000 */
.L_x_3150:
        /* <DEDUP_REMOVED lines=15> */
.L_x_5223:


//--------------------- .text._Z23gemm_half_q_half_kernelILi3ELi140ELb1ELb0ELi32EEvPK6__halfPKjS4_S2_PS0_iiiiPKtS7_iiiiiibS2_i --------------------------
	.section	.text._Z23gemm_half_q_half_kernelILi3ELi140ELb1ELb0ELi32EEvPK6__halfPKjS4_S2_PS0_iiiiPKtS7_iiiiiibS2_i,"ax",@progbits
	.align	128
        .global         _Z23gemm_half_q_half_kernelILi3ELi140ELb1ELb0ELi32EEvPK6__halfPKjS4_S2_PS0_iiiiPKtS7_iiiiiibS2_i
        .type           _Z23gemm_half_q_half_kernelILi3ELi140ELb1ELb0ELi32EEvPK6__halfPKjS4_S2_PS0_iiiiPKtS7_iiiiiibS2_i,@function
        .size           _Z23gemm_half_q_half_kernelILi3ELi140ELb1ELb0ELi32EEvPK6__halfPKjS4_S2_PS0_iiiiPKtS7_iiiiiibS2_i,(.L_x_5224 - _Z23gemm_half_q_half_kernelILi3ELi140ELb1ELb0ELi32EEvPK6__halfPKjS4_S2_PS0_iiiiPKtS7_iiiiiibS2_i)
        .other          _Z23gemm_half_q_half_kernelILi3ELi140ELb1ELb0ELi32EEvPK6__halfPKjS4_S2_PS0_iiiiPKtS7_iiiiiibS2_i,@"STO_CUDA_ENTRY STV_DEFAULT"
_Z23gemm_half_q_half_kernelILi3ELi140ELb1ELb0ELi32EEvPK6__halfPKjS4_S2_PS0_iiiiPKtS7_iiiiiibS2_i:
.text._Z23gemm_half_q_half_kernelILi3ELi140ELb1ELb0ELi32EEvPK6__halfPKjS4_S2_PS0_iiiiPKtS7_iiiiiibS2_i:
        /* <DEDUP_REMOVED lines=36> */
.L_x_3151:
        /* <DEDUP_REMOVED lines=29> */
.L_x_3156:
        /* <DEDUP_REMOVED lines=37> */
.L_x_3155:
        /* <DEDUP_REMOVED lines=24> */
.L_x_3157:
        /* <DEDUP_REMOVED lines=14> */
.L_x_3154:
        /* <DEDUP_REMOVED lines=10> */
.L_x_3159:
        /* <DEDUP_REMOVED lines=37> */
.L_x_3158:
        /* <DEDUP_REMOVED lines=24> */
.L_x_3160:
        /* <DEDUP_REMOVED lines=13> */
.L_x_3153:
[----:B------:R-:W-:Y:S05]  /*0e00*/  BSYNC B0 ;  /* 0x0000000000007941 */ /* 0x000fea0003800000 */
.L_x_3152:
        /* <DEDUP_REMOVED lines=17> */
.L_x_3163:
        /* <DEDUP_REMOVED lines=19> */
.L_x_3162:
        /* <DEDUP_REMOVED lines=14> */
.L_x_3164:
[----:B------:R-:W-:-:S13]  /*1130*/  ISETP.LT.OR P0, PT, R3, R9, P0 ;  /* 0x000000090300720c */ /* 0x000fda0000701670 */
[----:B0-2---:R-:W0:Y:S01]  /*1140*/  @P0 LDC.64 R6, c[0x0][0x230] ;  /* 0x00008c00ff060b82 */ /* 0x005e220000000a00 */
[----:B------:R-:W-:-:S04]  /*1150*/  @P0 IMAD R2, R2, 0x3, R3 ;  /* 0x0000000302020824 */ /* 0x000fc800078e0203 */
[----:B------:R-:W-:-:S04]  /*1160*/  @P0 IMAD R3, R2, R23, R0 ;  /* 0x0000001702030224 */ /* 0x000fc800078e0200 */
[----:B0-----:R-:W-:-:S05]  /*1170*/  @P0 IMAD.WIDE R2, R3, 0x2, R6 ;  /* 0x0000000203020825 */ /* 0x001fca00078e0206 */
[----:B------:R0:W-:Y:S02]  /*1180*/  @P0 STG.E.64 desc[UR6][R2.64], RZ ;  /* 0x000000ff02000986 */ /* 0x0001e4000c101b06 */
.L_x_3161:
        /* <DEDUP_REMOVED lines=25> */
.L_x_3166:
        /* <DEDUP_REMOVED lines=41> */
.L_x_3165:
        /* <DEDUP_REMOVED lines=12> */
.L_x_3167:
        /* <DEDUP_REMOVED lines=8> */
.L_x_3168:
        /* <DEDUP_REMOVED lines=11> */
.L_x_3169:
        /* <DEDUP_REMOVED lines=8> */
.L_x_3170:
        /* <DEDUP_REMOVED lines=9> */
.L_x_3171:
        /* <DEDUP_REMOVED lines=34> */
.L_x_3185:
        /* <DEDUP_REMOVED lines=197> */
.L_x_3174:
        /* <DEDUP_REMOVED lines=93> */
.L_x_3175:
        /* <DEDUP_REMOVED lines=87> */
.L_x_3173:
        /* <DEDUP_REMOVED lines=200> */
.L_x_3177:
        /* <DEDUP_REMOVED lines=93> */
.L_x_3178:
        /* <DEDUP_REMOVED lines=87> */
.L_x_3176:
        /* <DEDUP_REMOVED lines=199> */
.L_x_3180:
        /* <DEDUP_REMOVED lines=93> */
.L_x_3181:
        /* <DEDUP_REMOVED lines=87> */
.L_x_3179:
        /* <DEDUP_REMOVED lines=199> */
.L_x_3183:
        /* <DEDUP_REMOVED lines=93> */
.L_x_3184:
        /* <DEDUP_REMOVED lines=87> */
.L_x_3182:
        /* <DEDUP_REMOVED lines=9> */
.L_x_3172:
        /* <DEDUP_REMOVED lines=12> */
.L_x_3199:
        /* <DEDUP_REMOVED lines=146> */
.L_x_3188:
        /* <DEDUP_REMOVED lines=90> */
.L_x_3190:
        /* <DEDUP_REMOVED lines=87> */
.L_x_3189:
        /* <DEDUP_REMOVED lines=142> */
.L_x_3191:
        /* <DEDUP_REMOVED lines=90> */
.L_x_3193:
        /* <DEDUP_REMOVED lines=87> */
.L_x_3192:
        /* <DEDUP_REMOVED lines=141> */
.L_x_3194:
        /* <DEDUP_REMOVED lines=90> */
.L_x_3196:
        /* <DEDUP_REMOVED lines=87> */
.L_x_3195:
        /* <DEDUP_REMOVED lines=141> */
.L_x_3197:
        /* <DEDUP_REMOVED lines=90> */
.L_x_3198:
        /* <DEDUP_REMOVED lines=87> */
.L_x_3187:
[----:B------:R-:W0:Y:S01]  /*cab0*/  LDC R23, c[0x0][0x23c] ;  /* 0x00008f00ff177b82 */ /* 0x000e220000000800 */
[----:B------:R-:W-:Y:S01]  /*cac0*/  IADD3 R10, R10, 0x20, RZ ;  /* 0x000000200a0a7810 */ /* 0x000fe20007ffe0ff */
[----:B------:R-:W-:-:S03]  /*cad0*/  UIADD3 UR4, UR4, 0x40, URZ ;  /* 0x0000004004047890 */ /* 0x000fc6000fffe03f */
[C---:B------:R-:W-:Y:S02]  /*cae0*/  ISETP.GE.AND P2, PT, R10.reuse, UR5, PT ;  /* 0x000000050a007c0c */ /* 0x040fe4000bf46270 */
[----:B------:R-:W-:Y:S01]  /*caf0*/  ISETP.LT.AND P3, PT, R10, R11, PT ;  /* 0x0000000b0a00720c */ /* 0x000fe20003f61270 */
[----:B0-----:R-:W-:-:S12]  /*cb00*/  IMAD.WIDE R6, R23, 0x10, R6 ;  /* 0x0000001017067825 */ /* 0x001fd800078e0206 */
[----:B------:R-:W-:Y:S05]  /*cb10*/  @!P2 BRA P3, `(.L_x_3199) ;  /* 0xffffffac00eca947 */ /* 0x000fea000183ffff */
.L_x_3186:
        /* <DEDUP_REMOVED lines=11> */
.L_x_3204:
        /* <DEDUP_REMOVED lines=316> */
.L_x_3202:
        /* <DEDUP_REMOVED lines=82> */
.L_x_3203:
        /* <DEDUP_REMOVED lines=79> */
.L_x_3201:
[----:B------:R-:W-:Y:S01]  /*e9a0*/  IADD3 R10, R10, 0x20, RZ ;  /* 0x000000200a0a7810 */ /* 0x000fe20007ffe0ff */
[----:B------:R-:W-:Y:S01]  /*e9b0*/  UIADD3 UR4, UR4, 0x40, URZ ;  /* 0x0000004004047890 */ /* 0x000fe2000fffe03f */
[----:B-1----:R-:W-:Y:S02]  /*e9c0*/  IMAD.WIDE R6, R23, 0x4, R2 ;  /* 0x0000000417067825 */ /* 0x002fe400078e0202 */
[C---:B------:R-:W-:Y:S02]  /*e9d0*/  ISETP.GE.AND P2, PT, R10.reuse, UR5, PT ;  /* 0x000000050a007c0c */ /* 0x040fe4000bf46270 */
[----:B------:R-:W-:-:S13]  /*e9e0*/  ISETP.LT.AND P3, PT, R10, R11, PT ;  /* 0x0000000b0a00720c */ /* 0x000fda0003f61270 */
[----:B------:R-:W-:Y:S05]  /*e9f0*/  @!P2 BRA P3, `(.L_x_3204) ;  /* 0xffffffe00074a947 */ /* 0x000fea000183ffff */
.L_x_3200:
        /* <DEDUP_REMOVED lines=17> */
.L_x_3208:
[----:B------:R-:W0:Y:S02]  /*eb10*/  LDS R2, [R0] ;  /* 0x0000000000027984 */ /* 0x000e240000000800 */
[----:B0-----:R-:W-:-:S06]  /*eb20*/  HADD2 R3, R2, R16 ;  /* 0x0000001002037230 */ /* 0x001fcc0000000000 */
[----:B------:R-:W0:Y:S02]  /*eb30*/  ATOMS.CAST.SPIN R3, [R0], R2, R3 ;  /* 0x000000020003738d */ /* 0x000e240001800003 */
[----:B0-----:R-:W-:-:S13]  /*eb40*/  ISETP.EQ.U32.AND P0, PT, R3, 0x1, PT ;  /* 0x000000010300780c */ /* 0x001fda0003f02070 */
[----:B------:R-:W-:Y:S05]  /*eb50*/  @!P0 BRA `(.L_x_3208) ;  /* 0xfffffffc00ec8947 */ /* 0x000fea000383ffff */
[----:B------:R-:W-:Y:S05]  /*eb60*/  BRA `(.L_x_3206) ;  /* 0x00000000000c7947 */ /* 0x000fea0003800000 */
.L_x_3207:
[----:B------:R-:W2:Y:S02]  /*eb70*/  LD.E R0, desc[UR6][R4.64] ;  /* 0x0000000604007980 */ /* 0x000ea4000c101900 */
[----:B--2---:R-:W-:-:S05]  /*eb80*/  IADD3 R3, R16, R0, RZ ;  /* 0x0000000010037210 */ /* 0x004fca0007ffe0ff */
[----:B------:R0:W-:Y:S02]  /*eb90*/  ST.E desc[UR6][R4.64], R3 ;  /* 0x0000000304007985 */ /* 0x0001e4000c101906 */
.L_x_3206:
[----:B------:R-:W-:Y:S05]  /*eba0*/  BSYNC B0 ;  /* 0x0000000000007941 */ /* 0x000fea0003800000 */
.L_x_3205:
[----:B------:R1:W-:Y:S01]  /*ebb0*/  ATOM.E.ADD.F16x2.RN.STRONG.GPU P0, RZ, desc[UR6][R4.64+0x4], R17 ;  /* 0x0000041104ff79a2 */ /* 0x0003e2000810e1c6 */
[----:B------:R-:W-:Y:S04]  /*ebc0*/  BSSY B0, `(.L_x_3209) ;  /* 0x000000f000007945 */ /* 0x000fe80003800000 */
[----:B-1----:R-:W-:Y:S05]  /*ebd0*/  @P0 BRA `(.L_x_3210) ;  /* 0x0000000000340947 */ /* 0x002fea0003800000 */
[----:B------:R-:W1:Y:S02]  /*ebe0*/  QSPC.E.S P0, RZ, [R4+0x4] ;  /* 0x0000040004ff73aa */ /* 0x000e640000000500 */
[----:B-1----:R-:W-:Y:S05]  /*ebf0*/  @!P0 BRA `(.L_x_3211) ;  /* 0x0000000000208947 */ /* 0x002fea0003800000 */
[----:B------:R-:W-:-:S04]  /*ec00*/  MOV R2, R4 ;  /* 0x0000000400027202 */ /* 0x000fc80000000f00 */
[----:B------:R-:W-:-:S07]  /*ec10*/  MOV R0, R2 ;  /* 0x0000000200007202 */ /* 0x000fce0000000f00 */
.L_x_3212:
[----:B------:R-:W0:Y:S02]  /*ec20*/  LDS R2, [R0+0x4] ;  /* 0x0000040000027984 */ /* 0x000e240000000800 */
[----:B0-----:R-:W-:-:S10]  /*ec30*/  HFMA2.MMA R3, R2, 1, 1, R17 ;  /* 0x3c003c0002037835 */ /* 0x001fd40000000011 */
[----:B------:R-:W0:Y:S02]  /*ec40*/  ATOMS.CAST.SPIN R3, [R0+0x4], R2, R3 ;  /* 0x000004020003738d */ /* 0x000e240001800003 */
[----:B0-----:R-:W-:-:S13]  /*ec50*/  ISETP.EQ.U32.AND P0, PT, R3, 0x1, PT ;  /* 0x000000010300780c */ /* 0x001fda0003f02070 */
[----:B------:R-:W-:Y:S05]  /*ec60*/  @!P0 BRA `(.L_x_3212) ;  /* 0xfffffffc00ec8947 */ /* 0x000fea000383ffff */
[----:B------:R-:W-:Y:S05]  /*ec70*/  BRA `(.L_x_3210) ;  /* 0x00000000000c7947 */ /* 0x000fea0003800000 */
.L_x_3211:
[----:B------:R-:W0:Y:S02]  /*ec80*/  LD.E R0, desc[UR6][R4.64+0x4] ;  /* 0x0000040604007980 */ /* 0x000e24000c101900 */
[----:B0-----:R-:W-:-:S05]  /*ec90*/  IADD3 R3, R17, R0, RZ ;  /* 0x0000000011037210 */ /* 0x001fca0007ffe0ff */
[----:B------:R1:W-:Y:S02]  /*eca0*/  ST.E desc[UR6][R4.64+0x4], R3 ;  /* 0x0000040304007985 */ /* 0x0003e4000c101906 */
.L_x_3210:
[----:B------:R-:W-:Y:S05]  /*ecb0*/  BSYNC B0 ;  /* 0x0000000000007941 */ /* 0x000fea0003800000 */
.L_x_3209:
        /* <DEDUP_REMOVED lines=11> */
.L_x_3216:
[----:B------:R-:W0:Y:S02]  /*ed70*/  LDS R2, [R0] ;  /* 0x0000000000027984 */ /* 0x000e240000000800 */
[----:B0-----:R-:W-:-:S06]  /*ed80*/  HADD2 R3, R2, R21 ;  /* 0x0000001502037230 */ /* 0x001fcc0000000000 */
[----:B------:R-:W0:Y:S02]  /*ed90*/  ATOMS.CAST.SPIN R3, [R0], R2, R3 ;  /* 0x000000020003738d */ /* 0x000e240001800003 */
[----:B0-----:R-:W-:-:S13]  /*eda0*/  ISETP.EQ.U32.AND P0, PT, R3, 0x1, PT ;  /* 0x000000010300780c */ /* 0x001fda0003f02070 */
[----:B------:R-:W-:Y:S05]  /*edb0*/  @!P0 BRA `(.L_x_3216) ;  /* 0xfffffffc00ec8947 */ /* 0x000fea000383ffff */
[----:B------:R-:W-:Y:S05]  /*edc0*/  BRA `(.L_x_3214) ;  /* 0x00000000000c7947 */ /* 0x000fea0003800000 */
.L_x_3215:
[----:B------:R-:W2:Y:S02]  /*edd0*/  LD.E R0, desc[UR6][R4.64] ;  /* 0x0000000604007980 */ /* 0x000ea4000c101900 */
[----:B--2---:R-:W-:-:S05]  /*ede0*/  IADD3 R3, R21, R0, RZ ;  /* 0x0000000015037210 */ /* 0x004fca0007ffe0ff */
[----:B------:R0:W-:Y:S02]  /*edf0*/  ST.E desc[UR6][R4.64], R3 ;  /* 0x0000000304007985 */ /* 0x0001e4000c101906 */
.L_x_3214:
[----:B------:R-:W-:Y:S05]  /*ee00*/  BSYNC B0 ;  /* 0x0000000000007941 */ /* 0x000fea0003800000 */
.L_x_3213:
[----:B------:R1:W-:Y:S01]  /*ee10*/  ATOM.E.ADD.F16x2.RN.STRONG.GPU P0, RZ, desc[UR6][R4.64+0x4], R20 ;  /* 0x0000041404ff79a2 */ /* 0x0003e2000810e1c6 */
[----:B------:R-:W-:Y:S04]  /*ee20*/  BSSY B0, `(.L_x_3217) ;  /* 0x000000f000007945 */ /* 0x000fe80003800000 */
[----:B-1----:R-:W-:Y:S05]  /*ee30*/  @P0 BRA `(.L_x_3218) ;  /* 0x0000000000340947 */ /* 0x002fea0003800000 */
[----:B------:R-:W1:Y:S02]  /*ee40*/  QSPC.E.S P0, RZ, [R4+0x4] ;  /* 0x0000040004ff73aa */ /* 0x000e640000000500 */
[----:B-1----:R-:W-:Y:S05]  /*ee50*/  @!P0 BRA `(.L_x_3219) ;  /* 0x0000000000208947 */ /* 0x002fea0003800000 */
[----:B------:R-:W-:-:S04]  /*ee60*/  MOV R2, R4 ;  /* 0x0000000400027202 */ /* 0x000fc80000000f00 */
[----:B------:R-:W-:-:S07]  /*ee70*/  MOV R0, R2 ;  /* 0x0000000200007202 */ /* 0x000fce0000000f00 */
.L_x_3220:
[----:B------:R-:W0:Y:S02]  /*ee80*/  LDS R2, [R0+0x4] ;  /* 0x0000040000027984 */ /* 0x000e240000000800 */
[----:B0-----:R-:W-:-:S10]  /*ee90*/  HFMA2.MMA R3, R2, 1, 1, R20 ;  /* 0x3c003c0002037835 */ /* 0x001fd40000000014 */
[----:B------:R-:W0:Y:S02]  /*eea0*/  ATOMS.CAST.SPIN R3, [R0+0x4], R2, R3 ;  /* 0x000004020003738d */ /* 0x000e240001800003 */
[----:B0-----:R-:W-:-:S13]  /*eeb0*/  ISETP.EQ.U32.AND P0, PT, R3, 0x1, PT ;  /* 0x000000010300780c */ /* 0x001fda0003f02070 */
[----:B------:R-:W-:Y:S05]  /*eec0*/  @!P0 BRA `(.L_x_3220) ;  /* 0xfffffffc00ec8947 */ /* 0x000fea000383ffff */
[----:B------:R-:W-:Y:S05]  /*eed0*/  BRA `(.L_x_3218) ;  /* 0x00000000000c7947 */ /* 0x000fea0003800000 */
.L_x_3219:
[----:B------:R-:W0:Y:S02]  /*eee0*/  LD.E R0, desc[UR6][R4.64+0x4] ;  /* 0x0000040604007980 */ /* 0x000e24000c101900 */
[----:B0-----:R-:W-:-:S05]  /*eef0*/  IADD3 R3, R20, R0, RZ ;  /* 0x0000000014037210 */ /* 0x001fca0007ffe0ff */
[----:B------:R1:W-:Y:S02]  /*ef00*/  ST.E desc[UR6][R4.64+0x4], R3 ;  /* 0x0000040304007985 */ /* 0x0003e4000c101906 */
.L_x_3218:
[----:B------:R-:W-:Y:S05]  /*ef10*/  BSYNC B0 ;  /* 0x0000000000007941 */ /* 0x000fea0003800000 */
.L_x_3217:
        /* <DEDUP_REMOVED lines=11> */
.L_x_3224:
[----:B------:R-:W0:Y:S02]  /*efd0*/  LDS R2, [R0] ;  /* 0x0000000000027984 */ /* 0x000e240000000800 */
[----:B0-----:R-:W-:-:S06]  /*efe0*/  HADD2 R3, R2, R18 ;  /* 0x0000001202037230 */ /* 0x001fcc0000000000 */
[----:B------:R-:W0:Y:S02]  /*eff0*/  ATOMS.CAST.SPIN R3, [R0], R2, R3 ;  /* 0x000000020003738d */ /* 0x000e240001800003 */
[----:B0-----:R-:W-:-:S13]  /*f000*/  ISETP.EQ.U32.AND P0, PT, R3, 0x1, PT ;  /* 0x000000010300780c */ /* 0x001fda0003f02070 */
[----:B------:R-:W-:Y:S05]  /*f010*/  @!P0 BRA `(.L_x_3224) ;  /* 0xfffffffc00ec8947 */ /* 0x000fea000383ffff */
[----:B------:R-:W-:Y:S05]  /*f020*/  BRA `(.L_x_3222) ;  /* 0x00000000000c7947 */ /* 0x000fea0003800000 */
.L_x_3223:
[----:B------:R-:W2:Y:S02]  /*f030*/  LD.E R0, desc[UR6][R4.64] ;  /* 0x0000000604007980 */ /* 0x000ea4000c101900 */
[----:B--2---:R-:W-:-:S05]  /*f040*/  IADD3 R3, R18, R0, RZ ;  /* 0x0000000012037210 */ /* 0x004fca0007ffe0ff */
[----:B------:R0:W-:Y:S02]  /*f050*/  ST.E desc[UR6][R4.64], R3 ;  /* 0x0000000304007985 */ /* 0x0001e4000c101906 */
.L_x_3222:
[----:B------:R-:W-:Y:S05]  /*f060*/  BSYNC B0 ;  /* 0x0000000000007941 */ /* 0x000fea0003800000 */
.L_x_3221:
[----:B------:R1:W-:Y:S02]  /*f070*/  ATOM.E.ADD.F16x2.RN.STRONG.GPU P0, RZ, desc[UR6][R4.64+0x4], R19 ;  /* 0x0000041304ff79a2 */ /* 0x0003e4000810e1c6 */
[----:B-1----:R-:W-:Y:S05]  /*f080*/  @P0 EXIT ;  /* 0x000000000000094d */ /* 0x002fea0003800000 */
[----:B------:R-:W1:Y:S02]  /*f090*/  QSPC.E.S P0, RZ, [R4+0x4] ;  /* 0x0000040004ff73aa */ /* 0x000e640000000500 */
[----:B-1----:R-:W-:Y:S05]  /*f0a0*/  @!P0 BRA `(.L_x_3225) ;  /* 0x0000000000208947 */ /* 0x002fea0003800000 */
[----:B------:R-:W-:-:S04]  /*f0b0*/  MOV R2, R4 ;  /* 0x0000000400027202 */ /* 0x000fc80000000f00 */
[----:B------:R-:W-:-:S07]  /*f0c0*/  MOV R0, R2 ;  /* 0x0000000200007202 */ /* 0x000fce0000000f00 */
.L_x_3226:
[----:B------:R-:W0:Y:S02]  /*f0d0*/  LDS R2, [R0+0x4] ;  /* 0x0000040000027984 */ /* 0x000e240000000800 */
[----:B0-----:R-:W-:-:S10]  /*f0e0*/  HFMA2.MMA R3, R2, 1, 1, R19 ;  /* 0x3c003c0002037835 */ /* 0x001fd40000000013 */
[----:B------:R-:W0:Y:S02]  /*f0f0*/  ATOMS.CAST.SPIN R3, [R0+0x4], R2, R3 ;  /* 0x000004020003738d */ /* 0x000e240001800003 */
[----:B0-----:R-:W-:-:S13]  /*f100*/  ISETP.EQ.U32.AND P0, PT, R3, 0x1, PT ;  /* 0x000000010300780c */ /* 0x001fda0003f02070 */
[----:B------:R-:W-:Y:S05]  /*f110*/  @!P0 BRA `(.L_x_3226) ;  /* 0xfffffffc00ec8947 */ /* 0x000fea000383ffff */
[----:B------:R-:W-:Y:S05]  /*f120*/  EXIT ;  /* 0x000000000000794d */ /* 0x000fea0003800000 */
.L_x_3225:
[----:B------:R-:W0:Y:S02]  /*f130*/  LD.E R0, desc[UR6][R4.64+0x4] ;  /* 0x0000040604007980 */ /* 0x000e24000c101900 */
[----:B0-----:R-:W-:-:S05]  /*f140*/  IADD3 R3, R19, R0, RZ ;  /* 0x0000000013037210 */ /* 0x001fca0007ffe0ff */
[----:B------:R-:W-:Y:S01]  /*f150*/  ST.E desc[UR6][R4.64+0x4], R3 ;  /* 0x0000040304007985 */ /* 0x000fe2000c101906 */
[----:B------:R-:W-:Y:S05]  /*f160*/  EXIT ;  /* 0x000000000000794d */ /* 0x000fea0003800000 */
.L_x_3227:
        /* <DEDUP_REMOVED lines=9> */
.L_x_5224:


//--------------------- .text._Z23gemm_half_q_half_kernelILi3ELi20ELb1ELb0ELi32EEvPK6__halfPKjS4_S2_PS0_iiiiPKtS7_iiiiiibS2_i --------------------------
	.section	.text._Z23gemm_half_q_half_kernelILi3ELi20ELb1ELb0ELi32EEvPK6__halfPKjS4_S2_PS0_iiiiPKtS7_iiiiiibS2_i,"ax",@progbits
	.align	128
        .global         _Z23gemm_half_q_half_kernelILi3ELi20ELb1ELb0ELi32EEvPK6__halfPKjS4_S2_PS0_iiiiPKtS7_iiiiiibS2_i
        .type           _Z23gemm_half_q_half_kernelILi3ELi20ELb1ELb0ELi32EEvPK6__halfPKjS4_S2_PS0_iiiiPKtS7_iiiiiibS2_i,@function
        .size           _Z23gemm_half_q_half_kernelILi3ELi20ELb1ELb0ELi32EEvPK6__halfPKjS4_S2_PS0_iiiiPKtS7_iiiiiibS2_i,(.L_x_5225 - _Z23gemm_half_q_half_kernelILi3ELi20ELb1ELb0ELi32EEvPK6__halfPKjS4_S2_PS0_iiiiPKtS7_iiiiiibS2_i)
        .other          _Z23gemm_half_q_half_kernelILi3ELi20ELb1ELb0ELi32EEvPK6__halfPKjS4_S2_PS0_iiiiPKtS7_iiiiiibS2_i,@"STO_CUDA_ENTRY STV_DEFAULT"
_Z23gemm_half_q_half_kernelILi3ELi20ELb1ELb0ELi32EEvPK6__halfPKjS4_S2_PS0_iiiiPKtS7_iiiiiibS2_i:
.text._Z23gemm_half_q_half_kernelILi3ELi20ELb1ELb0ELi32EEvPK6__halfPKjS4_S2_PS0_iiiiPKtS7_iiiiiibS2_i:
        /* <DEDUP_REMOVED lines=8> */
[----:B------:R-:W2:Y:S01]  /*0080*/  S2R R15, SR_CTAID.Z ;  /* 0x00000000000f7919 */ /* 0x000ea20000002700 */
[----:B------:R-:W3:Y:S01]  /*0090*/  LDC R27, c[0x0][0x240] ;  /* 0x00009000ff1b7b82 */ /* 0x000ee20000000800 */
[----:B------:R-:W-:Y:S01]  /*00a0*/  PRMT R6, RZ, 0x7610, R6 ;  /* 0x00007610ff067816 */ /* 0x000fe20000000006 */
[----:B------:R-:W4:Y:S01]  /*00b0*/  S2R R23, SR_TID.X ;  /* 0x0000000000177919 */ /* 0x000f220000002100 */
        /* <DEDUP_REMOVED lines=24> */
.L_x_3228:
        /* <DEDUP_REMOVED lines=36> */
.L_x_3233:
        /* <DEDUP_REMOVED lines=16> */
.L_x_3232:
        /* <DEDUP_REMOVED lines=16> */
.L_x_3231:
        /* <DEDUP_REMOVED lines=17> */
.L_x_3235:
        /* <DEDUP_REMOVED lines=16> */
.L_x_3234:
[----:B------:R-:W-:-:S04]  /*0890*/  IADD3 R6, R16, -R13, RZ ;  /* 0x8000000d10067210 */ /* 0x000fc80007ffe0ff */
[----:B------:R-:W-:-:S13]  /*08a0*/  ISETP.GT.AND P2, PT, R6, 0x1, PT ;  /* 0x000000010600780c */ /* 0x000fda0003f44270 */
[----:B------:R-:W-:Y:S01]  /*08b0*/  @P2 PLOP3.LUT P0, PT, PT, PT, PT, 0x8, 0x0 ;  /* 0x000000000000281c */ /* 0x000fe20003f0e170 */
[----:B------:R-:W-:Y:S01]  /*08c0*/  @P2 IMAD.WIDE R6, R27, 0x2, R4 ;  /* 0x000000021b062825 */ /* 0x000fe200078e0204 */
        /* <DEDUP_REMOVED lines=10> */
.L_x_3230:
[----:B------:R-:W-:Y:S05]  /*0970*/  BSYNC B0 ;  /* 0x0000000000007941 */ /* 0x000fea0003800000 */
.L_x_3229:
        /* <DEDUP_REMOVED lines=10> */
[----:B------:R-:W-:Y:S01]  /*0a20*/  IMAD R6, R14, R21, RZ ;  /* 0x000000150e067224 */ /* 0x000fe200078e02ff */
[----:B------:R-:W-:Y:S02]  /*0a30*/  ISETP.GT.AND P2, PT, R16, 0x3, PT ;  /* 0x000000031000780c */ /* 0x000fe40003f44270 */
[----:B------:R-:W-:Y:S01]  /*0a40*/  PLOP3.LUT P0, PT, PT, PT, PT, 0x80, 0x0 ;  /* 0x000000000000781c */ /* 0x000fe20003f0f070 */
[----:B------:R-:W-:-:S05]  /*0a50*/  IMAD R6, R6, 0x3, R3 ;  /* 0x0000000306067824 */ /* 0x000fca00078e0203 */
[----:B------:R-:W-:-:S05]  /*0a60*/  LEA R3, R23, R6, 0x2 ;  /* 0x0000000617037211 */ /* 0x000fca00078e10ff */
[----:B-1----:R-:W-:Y:S01]  /*0a70*/  IMAD.WIDE R4, R3, 0x2, R4 ;  /* 0x0000000203047825 */ /* 0x002fe200078e0204 */
[----:B------:R-:W-:Y:S01]  /*0a80*/  HFMA2.MMA R3, -RZ, RZ, 0, 0 ;  /* 0x00000000ff037435 */ /* 0x000fe200000001ff */
[----:B------:R-:W-:Y:S10]  /*0a90*/  @!P2 BRA `(.L_x_3237) ;  /* 0x000000000034a947 */ /* 0x000ff40003800000 */
[----:B------:R-:W-:Y:S02]  /*0aa0*/  PLOP3.LUT P0, PT, PT, PT, PT, 0x8, 0x0 ;  /* 0x000000000000781c */ /* 0x000fe40003f0e170 */
[----:B0-----:R-:W-:-:S11]  /*0ab0*/  IADD3 R12, R16, -0x3, RZ ;  /* 0xfffffffd100c7810 */ /* 0x001fd60007ffe0ff */
.L_x_3238:
        /* <DEDUP_REMOVED lines=11> */
.L_x_3237:
        /* <DEDUP_REMOVED lines=8> */
[----:B-1----:R-:W-:-:S11]  /*0bf0*/  @P2 IMAD.WIDE R4, R21, 0x2, R6 ;  /* 0x0000000215042825 */ /* 0x002fd600078e0206 */
[----:B------:R2:W-:Y:S02]  /*0c00*/  @P0 STG.E.64 desc[UR6][R4.64], RZ ;  /* 0x000000ff04000986 */ /* 0x0005e4000c101b06 */
.L_x_3236:
[----:B------:R-:W3:Y:S08]  /*0c10*/  LDC R29, c[0x0][0x25c] ;  /* 0x00009700ff1d7b82 */ /* 0x000ef00000000800 */
[----:B------:R-:W-:Y:S01]  /*0c20*/  BAR.SYNC.DEFER_BLOCKING 0x0 ;  /* 0x0000000000007b1d */ /* 0x000fe20000010000 */
[----:B------:R-:W-:-:S07]  /*0c30*/  ISETP.GE.AND P0, PT, R18, R19, PT ;  /* 0x000000131200720c */ /* 0x000fce0003f06270 */
[----:B------:R-:W4:Y:S06]  /*0c40*/  LDC R30, c[0x0][0x264] ;  /* 0x00009900ff1e7b82 */ /* 0x000f2c0000000800 */
[----:B------:R-:W-:Y:S05]  /*0c50*/  @P0 BRA `(.L_x_3239) ;  /* 0x0000000000d40947 */ /* 0x000fea0003800000 */
[----:B------:R-:W3:Y:S01]  /*0c60*/  LDC.64 R10, c[0x0][0x248] ;  /* 0x00009200ff0a7b82 */ /* 0x000ee20000000a00 */
[----:B-12---:R-:W-:-:S07]  /*0c70*/  SHF.L.U32 R5, R15, 0x6, RZ ;  /* 0x000000060f057819 */ /* 0x006fce00000006ff */
[----:B0-----:R-:W0:Y:S08]  /*0c80*/  LDC.64 R12, c[0x0][0x220] ;  /* 0x00008800ff0c7b82 */ /* 0x001e300000000a00 */
[----:B------:R-:W1:Y:S01]  /*0c90*/  LDC.64 R14, c[0x0][0x228] ;  /* 0x00008a00ff0e7b82 */ /* 0x000e620000000a00 */
[----:B---3--:R-:W-:-:S05]  /*0ca0*/  IMAD.WIDE R4, R5, 0x2, R10 ;  /* 0x0000000205047825 */ /* 0x008fca00078e020a */
        /* <DEDUP_REMOVED lines=8> */
.L_x_3240:
        /* <DEDUP_REMOVED lines=32> */
[----:B------:R4:W1:Y:S08]  /*0f30*/  I2F.F16 R5, R22 ;  /* 0x0000001600057306 */ /* 0x0008700000200c00 */
[----:B0-----:R-:W0:Y:S01]  /*0f40*/  I2F.F16 R7, R4 ;  /* 0x0000000400077306 */ /* 0x001e220000200c00 */
[-C--:B----4-:R-:W-:Y:S02]  /*0f50*/  HMUL2 R22, R23.H0_H0, R6.reuse.H0_H0 ;  /* 0x2000000617167232 */ /* 0x090fe40000000800 */
[----:B-1----:R-:W-:-:S05]  /*0f60*/  HMUL2 R20, R5.H0_H0, R6.H0_H0 ;  /* 0x2000000605147232 */ /* 0x002fca0000000800 */
[----:B------:R-:W1:Y:S01]  /*0f70*/  I2F.F16 R9, R8 ;  /* 0x0000000800097306 */ /* 0x000e620000200c00 */
[-C--:B0-----:R-:W-:Y:S02]  /*0f80*/  HMUL2 R23, R7.H0_H0, R6.reuse.H0_H0 ;  /* 0x2000000607177232 */ /* 0x081fe40000000800 */
[----:B-1----:R-:W-:Y:S01]  /*0f90*/  HMUL2 R24, R9.H0_H0, R6.H0_H0 ;  /* 0x2000000609187232 */ /* 0x002fe20000000800 */
[----:B------:R-:W-:Y:S06]  /*0fa0*/  @!P2 BRA `(.L_x_3240) ;  /* 0xfffffffc0060a947 */ /* 0x000fec000383ffff */
.L_x_3239:
        /* <DEDUP_REMOVED lines=14> */
[----:B-1----:R-:W1:Y:S02]  /*1090*/  LDC R5, c[0x0][0x25c] ;  /* 0x00009700ff057b82 */ /* 0x002e640000000800 */
[----:B-1----:R-:W-:-:S04]  /*10a0*/  VIMNMX R4, R18, R5, PT ;  /* 0x0000000512047248 */ /* 0x002fc80003fe0100 */
[----:B------:R-:W-:-:S04]  /*10b0*/  IADD3 R4, R4, -UR4, RZ ;  /* 0x8000000404047c10 */ /* 0x000fc8000fffe0ff */
[----:B------:R-:W-:-:S04]  /*10c0*/  SHF.R.S32.HI R5, RZ, 0x1f, R4 ;  /* 0x0000001fff057819 */ /* 0x000fc80000011404 */
[----:B------:R-:W-:-:S04]  /*10d0*/  LEA.HI R5, R5, R4, RZ, 0x5 ;  /* 0x0000000405057211 */ /* 0x000fc800078f28ff */
[----:B------:R-:W-:-:S05]  /*10e0*/  SHF.R.S32.HI R5, RZ, 0x5, R5 ;  /* 0x00000005ff057819 */ /* 0x000fca0000011405 */
[----:B------:R-:W-:-:S07]  /*10f0*/  IMAD R4, R5, 0x6, RZ ;  /* 0x0000000605047824 */ /* 0x000fce00078e02ff */
.L_x_3241:
        /* <DEDUP_REMOVED lines=8> */
.L_x_3242:
[----:B-1----:R-:W-:Y:S01]  /*1180*/  HFMA2.MMA R5, -RZ, RZ, 0, 0 ;  /* 0x00000000ff057435 */ /* 0x002fe200000001ff */
[----:B0-----:R-:W-:Y:S02]  /*1190*/  SHF.R.S32.HI R9, RZ, 0x5, R7 ;  /* 0x00000005ff097819 */ /* 0x001fe40000011407 */
        /* <DEDUP_REMOVED lines=9> */
.L_x_3243:
        /* <DEDUP_REMOVED lines=8> */
.L_x_3244:
        /* <DEDUP_REMOVED lines=9> */
.L_x_3245:
        /* <DEDUP_REMOVED lines=19> */
[----:B------:R-:W-:Y:S01]  /*1470*/  LEA.HI.X R37, R2, UR9, R3, 0x2, P2 ;  /* 0x0000000902257c11 */ /* 0x000fe200090f1403 */
[----:B------:R-:W-:Y:S08]  /*1480*/  @P0 BRA `(.L_x_3246) ;  /* 0x00000020001c0947 */ /* 0x000ff00003800000 */
[----:B------:R-:W-:Y:S01]  /*1490*/  PRMT R30, RZ, 0x7610, R30 ;  /* 0x00007610ff1e7816 */ /* 0x000fe2000000001e */
[----:B------:R-:W-:Y:S01]  /*14a0*/  ULDC UR8, c[0x0][0x260] ;  /* 0x0000980000087ab9 */ /* 0x000fe20000000800 */
[----:B------:R-:W-:-:S05]  /*14b0*/  ULDC UR9, c[0x0][0x240] ;  /* 0x0000900000097ab9 */ /* 0x000fca0000000800 */
.L_x_3250:
        /* <DEDUP_REMOVED lines=10> */
[----:B0-----:R-:W2:Y:S01]  /*1560*/  LDG.E.128.CONSTANT R4, desc[UR6][R2.64] ;  /* 0x0000000602047981 */ /* 0x001ea2000c1e9d00 */
        /* <DEDUP_REMOVED lines=22> */
[----:B------:R-:W-:Y:S02]  /*16d0*/  SHF.R.U32.HI R91, RZ, 0xe, R35 ;  /* 0x0000000eff5b7819 */ /* 0x000fe40000011623 */
[----:B------:R-:W-:-:S02]  /*16e0*/  SHF.R.U32.HI R86, RZ, 0xd, R13 ;  /* 0x0000000dff567819 */ /* 0x000fc4000001160d */
[C---:B------:R-:W-:Y:S02]  /*16f0*/  LOP3.LUT R42, R13.reuse, 0x3e003e0, RZ, 0xc0, !PT ;  /* 0x03e003e00d2a7812 */ /* 0x040fe400078ec0ff */
[----:B------:R-:W-:Y:S02]  /*1700*/  LOP3.LUT R64, R13, 0x1f001f, RZ, 0xc0, !PT ;  /* 0x001f001f0d407812 */ /* 0x000fe400078ec0ff */
[----:B------:R-:W-:Y:S02]  /*1710*/  SHF.R.U32.HI R65, RZ, 0xa, R13 ;  /* 0x0000000aff417819 */ /* 0x000fe4000001160d */
[----:B------:R-:W-:Y:S02]  /*1720*/  LOP3.LUT R90, R90, 0x10001, RZ, 0xc0, !PT ;  /* 0x000100015a5a7812 */ /* 0x000fe400078ec0ff */
[----:B------:R-:W-:Y:S02]  /*1730*/  LOP3.LUT R85, R84, 0x20002, R85, 0xf8, !PT ;  /* 0x0002000254557812 */ /* 0x000fe400078ef855 */
        /* <DEDUP_REMOVED lines=33> */
[----:B------:R-:W-:Y:S02]  /*1950*/  MOV R32, 0x2800 ;  /* 0x0000280000207802 */ /* 0x000fe40000000f00 */
[----:B------:R-:W-:Y:S02]  /*1960*/  LOP3.LUT R81, R81, 0x64006400, RZ, 0xfc, !PT ;  /* 0x6400640051517812 */ /* 0x000fe400078efcff */
[C---:B------:R-:W-:Y:S02]  /*1970*/  LOP3.LUT R38, R33.reuse, 0x3e003e0, RZ, 0xc0, !PT ;  /* 0x03e003e021267812 */ /* 0x040fe400078ec0ff */
[----:B------:R-:W-:-:S02]  /*1980*/  LOP3.LUT R56, R33, 0x1f001f, RZ, 0xc0, !PT ;  /* 0x001f001f21387812 */ /* 0x000fc400078ec0ff */
[----:B------:R-:W-:Y:S02]  /*1990*/  SHF.R.U32.HI R58, RZ, 0xa, R33 ;  /* 0x0000000aff3a7819 */ /* 0x000fe40000011621 */
[----:B------:R-:W-:Y:S02]  /*19a0*/  SHF.R.U32.HI R10, RZ, 0xc, R11 ;  /* 0x0000000cff0a7819 */ /* 0x000fe4000001160b */
[----:B------:R-:W-:Y:S02]  /*19b0*/  LOP3.LUT R91, R91, 0x40004, R14, 0xf8, !PT ;  /* 0x000400045b5b7812 */ /* 0x000fe400078ef80e */
[----:B------:R-:W-:Y:S02]  /*19c0*/  LOP3.LUT R84, R83, 0x80008, R12, 0xf8, !PT ;  /* 0x0008000853547812 */ /* 0x000fe400078ef80c */
[----:B------:R-:W-:Y:S02]  /*19d0*/  LOP3.LUT R88, R86, 0x80008, R13, 0xf8, !PT ;  /* 0x0008000856587812 */ /* 0x000fe400078ef80d */
[----:B------:R-:W-:-:S02]  /*19e0*/  LOP3.LUT R33, R34, 0x3e003e0, RZ, 0xc0, !PT ;  /* 0x03e003e022217812 */ /* 0x000fc400078ec0ff */
[----:B------:R-:W-:Y:S02]  /*19f0*/  LOP3.LUT R50, R34, 0x1f001f, RZ, 0xc0, !PT ;  /* 0x001f001f22327812 */ /* 0x000fe400078ec0ff */
[----:B------:R-:W-:Y:S02]  /*1a00*/  SHF.R.U32.HI R52, RZ, 0xa, R34 ;  /* 0x0000000aff347819 */ /* 0x000fe40000011622 */
[C---:B------:R-:W-:Y:S02]  /*1a10*/  LOP3.LUT R34, R35.reuse, 0x3e003e0, RZ, 0xc0, !PT ;  /* 0x03e003e023227812 */ /* 0x040fe400078ec0ff */
[----:B------:R-:W-:Y:S02]  /*1a20*/  LOP3.LUT R48, R35, 0x1f001f, RZ, 0xc0, !PT ;  /* 0x001f001f23307812 */ /* 0x000fe400078ec0ff */
[----:B------:R-:W-:Y:S02]  /*1a30*/  SHF.R.U32.HI R49, RZ, 0xa, R35 ;  /* 0x0000000aff317819 */ /* 0x000fe40000011623 */
[----:B------:R-:W-:-:S02]  /*1a40*/  LOP3.LUT R35, R15, 0x3e003e0, RZ, 0xc0, !PT ;  /* 0x03e003e00f237812 */ /* 0x000fc400078ec0ff */
[----:B------:R-:W-:Y:S02]  /*1a50*/  SHF.R.U32.HI R55, RZ, 0xa, R15 ;  /* 0x0000000aff377819 */ /* 0x000fe4000001160f */
[C---:B------:R-:W-:Y:S02]  /*1a60*/  LOP3.LUT R69, R11.reuse, 0x3e003e0, RZ, 0xc0, !PT ;  /* 0x03e003e00b457812 */ /* 0x040fe400078ec0ff */
        /* <DEDUP_REMOVED lines=46> */
[----:B------:R-:W-:Y:S01]  /*1d50*/  ISETP.GE.AND P2, PT, R16, 0x2, PT ;  /* 0x000000021000780c */ /* 0x000fe20003f46270 */
[----:B------:R-:W-:Y:S01]  /*1d60*/  HFMA2 R36, R105, R32.H0_H0, -48, -48 ;  /* 0xd200d20069247431 */ /* 0x000fe20000040020 */
[----:B--2---:R-:W-:-:S02]  /*1d70*/  SHF.R.U32.HI R87, RZ, 0xb, R6 ;  /* 0x0000000bff577819 */ /* 0x004fc40000011606 */
[----:B------:R-:W-:Y:S02]  /*1d80*/  SHF.R.U32.HI R85, RZ, 0xb, R5 ;  /* 0x0000000bff557819 */ /* 0x000fe40000011605 */
[C---:B------:R-:W-:Y:S02]  /*1d90*/  LOP3.LUT R90, R6.reuse, 0x3e003e0, RZ, 0xc0, !PT ;  /* 0x03e003e0065a7812 */ /* 0x040fe400078ec0ff */
[----:B------:R-:W-:Y:S02]  /*1da0*/  LOP3.LUT R12, R6, 0x1f001f, RZ, 0xc0, !PT ;  /* 0x001f001f060c7812 */ /* 0x000fe400078ec0ff */
[----:B------:R-:W-:Y:S02]  /*1db0*/  SHF.R.U32.HI R13, RZ, 0xa, R6 ;  /* 0x0000000aff0d7819 */ /* 0x000fe40000011606 */
[----:B------:R-:W-:Y:S02]  /*1dc0*/  SHF.R.U32.HI R83, RZ, 0xb, R4 ;  /* 0x0000000bff537819 */ /* 0x000fe40000011604 */
[----:B------:R-:W-:-:S02]  /*1dd0*/  LOP3.LUT R86, R5, 0x3e003e0, RZ, 0xc0, !PT ;  /* 0x03e003e005567812 */ /* 0x000fc400078ec0ff */
[----:B------:R-:W-:Y:S01]  /*1de0*/  LOP3.LUT R6, R92, 0x100010, R87, 0xf8, !PT ;  /* 0x001000105c067812 */ /* 0x000fe200078ef857 */
[----:B------:R-:W-:Y:S01]  /*1df0*/  HADD2 R92, R60, -1040, -1040 ;  /* 0xe410e4103c5c7430 */ /* 0x000fe20000000000 */
[----:B------:R-:W-:Y:S01]  /*1e00*/  LOP3.LUT R87, R42, 0x64006400, RZ, 0xfc, !PT ;  /* 0x640064002a577812 */ /* 0x000fe200078efcff */
[----:B------:R-:W-:Y:S01]  /*1e10*/  HFMA2 R42, R81, R32.H0_H0, -48, -48 ;  /* 0xd200d200512a7431 */ /* 0x000fe20000040020 */
[C---:B------:R-:W-:Y:S02]  /*1e20*/  LOP3.LUT R82, R4.reuse, 0x3e003e0, RZ, 0xc0, !PT ;  /* 0x03e003e004527812 */ /* 0x040fe400078ec0ff */
[----:B------:R-:W-:Y:S02]  /*1e30*/  LOP3.LUT R9, R5, 0x1f001f, RZ, 0xc0, !PT ;  /* 0x001f001f05097812 */ /* 0x000fe400078ec0ff */
[----:B------:R-:W-:Y:S02]  /*1e40*/  SHF.R.U32.HI R11, RZ, 0xa, R5 ;  /* 0x0000000aff0b7819 */ /* 0x000fe40000011605 */
[----:B------:R-:W-:-:S02]  /*1e50*/  LOP3.LUT R8, R4, 0x1f001f, RZ, 0xc0, !PT ;  /* 0x001f001f04087812 */ /* 0x000fc400078ec0ff */
[----:B------:R-:W-:Y:S02]  /*1e60*/  SHF.R.U32.HI R10, RZ, 0xa, R4 ;  /* 0x0000000aff0a7819 */ /* 0x000fe40000011604 */
[--C-:B------:R-:W-:Y:S02]  /*1e70*/  SHF.R.U32.HI R89, RZ, 0xb, R7.reuse ;  /* 0x0000000bff597819 */ /* 0x100fe40000011607 */
[----:B------:R-:W-:Y:S02]  /*1e80*/  SHF.R.U32.HI R15, RZ, 0xa, R7 ;  /* 0x0000000aff0f7819 */ /* 0x000fe40000011607 */
[----:B------:R-:W-:Y:S02]  /*1e90*/  LOP3.LUT R5, R88, 0x100010, R85, 0xf8, !PT ;  /* 0x0010001058057812 */ /* 0x000fe400078ef855 */
[----:B------:R-:W-:Y:S02]  /*1ea0*/  LOP3.LUT R81, R58, 0x1f001f, RZ, 0xc0, !PT ;  /* 0x001f001f3a517812 */ /* 0x000fe400078ec0ff */
[----:B------:R-:W-:-:S02]  /*1eb0*/  LOP3.LUT R4, R84, 0x100010, R83, 0xf8, !PT ;  /* 0x0010001054047812 */ /* 0x000fc400078ef853 */
[----:B------:R-:W-:Y:S01]  /*1ec0*/  LOP3.LUT R85, R38, 0x64006400, RZ, 0xfc, !PT ;  /* 0x6400640026557812 */ /* 0x000fe200078efcff */
[-C--:B------:R-:W-:Y:S01]  /*1ed0*/  HFMA2 R38, R97, R32.reuse.H0_H0, -48, -48 ;  /* 0xd200d20061267431 */ /* 0x080fe20000040020 */
[----:B------:R-:W-:Y:S02]  /*1ee0*/  LOP3.LUT R33, R86, 0x64006400, RZ, 0xfc, !PT ;  /* 0x6400640056217812 */ /* 0x000fe400078efcff */
[----:B------:R-:W-:Y:S01]  /*1ef0*/  LOP3.LUT R83, R70, 0x64006400, RZ, 0xfc, !PT ;  /* 0x6400640046537812 */ /* 0x000fe200078efcff */
[-C--:B------:R-:W-:Y:S01]  /*1f00*/  HFMA2 R68, R85, R32.reuse.H0_H0, -48, -48 ;  /* 0xd200d20055447431 */ /* 0x080fe20000040020 */
[----:B------:R-:W-:Y:S01]  /*1f10*/  LOP3.LUT R86, R61, 0x64006400, RZ, 0xfc, !PT ;  /* 0x640064003d567812 */ /* 0x000fe200078efcff */
[-C--:B------:R-:W-:Y:S01]  /*1f20*/  HFMA2 R34, R33, R32.reuse.H0_H0, -48, -48 ;  /* 0xd200d20021227431 */ /* 0x080fe20000040020 */
[C---:B------:R-:W-:Y:S01]  /*1f30*/  LOP3.LUT R94, R7.reuse, 0x3e003e0, RZ, 0xc0, !PT ;  /* 0x03e003e0075e7812 */ /* 0x040fe200078ec0ff */
[----:B------:R-:W-:Y:S01]  /*1f40*/  HFMA2 R70, R83, R32.H0_H0, -48, -48 ;  /* 0xd200d20053467431 */ /* 0x000fe20000040020 */
[----:B------:R-:W-:Y:S01]  /*1f50*/  LOP3.LUT R14, R7, 0x1f001f, RZ, 0xc0, !PT ;  /* 0x001f001f070e7812 */ /* 0x000fe200078ec0ff */
[----:B------:R-:W-:Y:S01]  /*1f60*/  HADD2 R86, R86, -1040, -1040 ;  /* 0xe410e41056567430 */ /* 0x000fe20000000000 */
        /* <DEDUP_REMOVED lines=171> */
.L_x_3248:
        /* <DEDUP_REMOVED lines=85> */
.L_x_3249:
        /* <DEDUP_REMOVED lines=79> */
.L_x_3247:
[----:B------:R-:W1:Y:S01]  /*3460*/  S2UR UR5, SR_CTAID.Z ;  /* 0x00000000000579c3 */ /* 0x000e620000002700 */
[----:B------:R-:W-:Y:S01]  /*3470*/  IADD3 R18, R18, 0x20, RZ ;  /* 0x0000002012127810 */ /* 0x000fe20007ffe0ff */
[----:B------:R-:W-:Y:S01]  /*3480*/  UIADD3 UR4, UR4, 0x40, URZ ;  /* 0x0000004004047890 */ /* 0x000fe2000fffe03f */
[----:B-----5:R-:W-:Y:S02]  /*3490*/  IMAD.WIDE R36, R21, 0x4, R2 ;  /* 0x0000000415247825 */ /* 0x020fe400078e0202 */
[----:B------:R-:W-:Y:S01]  /*34a0*/  ISETP.GE.AND P0, PT, R18, UR8, PT ;  /* 0x0000000812007c0c */ /* 0x000fe2000bf06270 */
[----:B-1----:R-:W-:-:S04]  /*34b0*/  ULEA UR5, UR5, 0x20, 0x5 ;  /* 0x0000002005057891 */ /* 0x002fc8000f8e283f */
[----:B------:R-:W-:-:S04]  /*34c0*/  UISETP.LT.AND UP0, UPT, UR5, UR9, UPT ;  /* 0x000000090500728c */ /* 0x000fc8000bf01270 */
[----:B------:R-:W-:-:S06]  /*34d0*/  USEL UR5, UR5, UR9, UP0 ;  /* 0x0000000905057287 */ /* 0x000fcc0008000000 */
[----:B------:R-:W-:-:S13]  /*34e0*/  ISETP.LT.AND P2, PT, R18, UR5, PT ;  /* 0x0000000512007c0c */ /* 0x000fda000bf41270 */
[----:B------:R-:W-:Y:S05]  /*34f0*/  @!P0 BRA P2, `(.L_x_3250) ;  /* 0xffffffdc00f08947 */ /* 0x000fea000103ffff */
.L_x_3246:
        /* <DEDUP_REMOVED lines=8> */
.L_x_3255:
        /* <DEDUP_REMOVED lines=36> */
[----:B------:R-:W-:Y:S01]  /*37c0*/  HFMA2.MMA R10, -RZ, RZ, 0, 0.015625 ;  /* 0x00002400ff0a7435 */ /* 0x000fe200000001ff */
[----:B------:R-:W-:-:S02]  /*37d0*/  LOP3.LUT R38, R8, 0x20002, R33, 0xf8, !PT ;  /* 0x0002000208267812 */ /* 0x000fc400078ef821 */
[----:B------:R-:W-:Y:S02]  /*37e0*/  PRMT R8, R0, 0x9910, RZ ;  /* 0x0000991000087816 */ /* 0x000fe400000000ff */
[----:B------:R-:W-:Y:S02]  /*37f0*/  LOP3.LUT R42, R42, 0x10001, RZ, 0xc0, !PT ;  /* 0x000100012a2a7812 */ /* 0x000fe400078ec0ff */
[----:B------:R-:W-:Y:S02]  /*3800*/  LOP3.LUT R46, R46, 0x10001, RZ, 0xc0, !PT ;  /* 0x000100012e2e7812 */ /* 0x000fe400078ec0ff */
[----:B------:R-:W-:Y:S02]  /*3810*/  SHF.R.U32.HI R47, RZ, 0xe, R11 ;  /* 0x0000000eff2f7819 */ /* 0x000fe4000001160b */
[----:B------:R-:W-:Y:S02]  /*3820*/  LOP3.LUT R34, R34, 0x10001, RZ, 0xc0, !PT ;  /* 0x0001000122227812 */ /* 0x000fe400078ec0ff */
[----:B------:R-:W-:-:S02]  /*3830*/  LOP3.LUT R49, R42, 0x20002, R35, 0xf8, !PT ;  /* 0x000200022a317812 */ /* 0x000fc400078ef823 */
[----:B------:R-:W-:Y:S02]  /*3840*/  ISETP.NE.AND P2, PT, R8, RZ, PT ;  /* 0x000000ff0800720c */ /* 0x000fe40003f45270 */
[----:B------:R-:W-:Y:S02]  /*3850*/  LOP3.LUT R46, R46, 0x20002, R9, 0xf8, !PT ;  /* 0x000200022e2e7812 */ /* 0x000fe400078ef809 */
[----:B------:R-:W-:Y:S02]  /*3860*/  PRMT R31, R10, 0x7610, R31 ;  /* 0x000076100a1f7816 */ /* 0x000fe4000000001f */
[----:B------:R-:W-:Y:S02]  /*3870*/  LOP3.LUT R69, R34, 0x20002, R47, 0xf8, !PT ;  /* 0x0002000222457812 */ /* 0x000fe400078ef82f */
[----:B------:R-:W-:Y:S02]  /*3880*/  LOP3.LUT R45, R11, 0x380038, RZ, 0xc0, !PT ;  /* 0x003800380b2d7812 */ /* 0x000fe400078ec0ff */
[----:B------:R-:W-:-:S02]  /*3890*/  SHF.R.U32.HI R57, RZ, 0x6, R11 ;  /* 0x00000006ff397819 */ /* 0x000fc4000001160b */
        /* <DEDUP_REMOVED lines=38> */
[----:B------:R-:W-:Y:S01]  /*3b00*/  ISETP.GE.AND P3, PT, R16, 0x2, PT ;  /* 0x000000021000780c */ /* 0x000fe20003f66270 */
[----:B------:R-:W-:-:S02]  /*3b10*/  HADD2 R87, R65, -1028, -1028 ;  /* 0xe404e40441577430 */ /* 0x000fc40000000000 */
        /* <DEDUP_REMOVED lines=13> */
[----:B------:R-:W-:Y:S02]  /*3bf0*/  SHF.R.U32.HI R34, RZ, 0xd, R7 ;  /* 0x0000000dff227819 */ /* 0x000fe40000011607 */
[----:B------:R-:W-:Y:S02]  /*3c00*/  LOP3.LUT R6, R38, 0x40004, R33, 0xf8, !PT ;  /* 0x0004000426067812 */ /* 0x000fe400078ef821 */
[----:B------:R-:W-:Y:S02]  /*3c10*/  LOP3.LUT R38, R37, 0x64006400, RZ, 0xfc, !PT ;  /* 0x6400640025267812 */ /* 0x000fe400078efcff */
[C---:B------:R-:W-:Y:S02]  /*3c20*/  LOP3.LUT R67, R7.reuse, 0x380038, RZ, 0xc0, !PT ;  /* 0x0038003807437812 */ /* 0x040fe400078ec0ff */
[----:B------:R-:W-:Y:S01]  /*3c30*/  SHF.R.U32.HI R11, RZ, 0x6, R7 ;  /* 0x00000006ff0b7819 */ /* 0x000fe20000011607 */
[----:B------:R-:W-:Y:S01]  /*3c40*/  HFMA2 R85, R38, R39.H0_H0, -132, -132 ;  /* 0xd820d82026557431 */ /* 0x000fe20000040027 */
[----:B------:R-:W-:-:S02]  /*3c50*/  LOP3.LUT R56, R7, 0x70007, RZ, 0xc0, !PT ;  /* 0x0007000707387812 */ /* 0x000fc400078ec0ff */
[----:B------:R-:W-:Y:S02]  /*3c60*/  LOP3.LUT R5, R46, 0x40004, R5, 0xf8, !PT ;  /* 0x000400042e057812 */ /* 0x000fe400078ef805 */
[----:B------:R-:W-:Y:S02]  /*3c70*/  LOP3.LUT R37, R12, 0x380038, RZ, 0xc0, !PT ;  /* 0x003800380c257812 */ /* 0x000fe400078ec0ff */
[----:B------:R-:W-:Y:S02]  /*3c80*/  LOP3.LUT R7, R49, 0x40004, R4, 0xf8, !PT ;  /* 0x0004000431077812 */ /* 0x000fe400078ef804 */
[----:B------:R-:W-:Y:S02]  /*3c90*/  LOP3.LUT R46, R15, 0x380038, RZ, 0xc0, !PT ;  /* 0x003800380f2e7812 */ /* 0x000fe400078ec0ff */
[----:B------:R-:W-:Y:S02]  /*3ca0*/  LOP3.LUT R4, R69, 0x40004, R34, 0xf8, !PT ;  /* 0x0004000445047812 */ /* 0x000fe400078ef822 */
        /* <DEDUP_REMOVED lines=201> */
.L_x_3253:
        /* <DEDUP_REMOVED lines=82> */
.L_x_3254:
        /* <DEDUP_REMOVED lines=79> */
.L_x_3252:
[----:B------:R-:W-:Y:S01]  /*5350*/  IADD3 R18, R18, 0x20, RZ ;  /* 0x0000002012127810 */ /* 0x000fe20007ffe0ff */
[----:B------:R-:W-:Y:S01]  /*5360*/  UIADD3 UR4, UR4, 0x40, URZ ;  /* 0x0000004004047890 */ /* 0x000fe2000fffe03f */
[----:B-1----:R-:W-:Y:S02]  /*5370*/  IMAD.WIDE R36, R21, 0x4, R2 ;  /* 0x0000000415247825 */ /* 0x002fe400078e0202 */
[C---:B------:R-:W-:Y:S02]  /*5380*/  ISETP.GE.AND P2, PT, R18.reuse, UR5, PT ;  /* 0x0000000512007c0c */ /* 0x040fe4000bf46270 */
[----:B------:R-:W-:-:S13]  /*5390*/  ISETP.LT.AND P3, PT, R18, R19, PT ;  /* 0x000000131200720c */ /* 0x000fda0003f61270 */
[----:B------:R-:W-:Y:S05]  /*53a0*/  @!P2 BRA P3, `(.L_x_3255) ;  /* 0xffffffe00074a947 */ /* 0x000fea000183ffff */
.L_x_3251:
        /* <DEDUP_REMOVED lines=8> */
[----:B-----5:R-:W-:-:S04]  /*5430*/  IMAD R8, R21, UR4, R0 ;  /* 0x0000000415087c24 */ /* 0x020fc8000f8e0200 */
        /* <DEDUP_REMOVED lines=8> */
.L_x_3259:
[----:B------:R-:W0:Y:S02]  /*54c0*/  LDS R2, [R0] ;  /* 0x0000000000027984 */ /* 0x000e240000000800 */
[----:B0-----:R-:W-:-:S06]  /*54d0*/  HADD2 R3, R2, R30 ;  /* 0x0000001e02037230 */ /* 0x001fcc0000000000 */
[----:B------:R-:W0:Y:S02]  /*54e0*/  ATOMS.CAST.SPIN R3, [R0], R2, R3 ;  /* 0x000000020003738d */ /* 0x000e240001800003 */
[----:B0-----:R-:W-:-:S13]  /*54f0*/  ISETP.EQ.U32.AND P0, PT, R3, 0x1, PT ;  /* 0x000000010300780c */ /* 0x001fda0003f02070 */
[----:B------:R-:W-:Y:S05]  /*5500*/  @!P0 BRA `(.L_x_3259) ;  /* 0xfffffffc00ec8947 */ /* 0x000fea000383ffff */
[----:B------:R-:W-:Y:S05]  /*5510*/  BRA `(.L_x_3257) ;  /* 0x00000000000c7947 */ /* 0x000fea0003800000 */
.L_x_3258:
[----:B------:R-:W2:Y:S02]  /*5520*/  LD.E R0, desc[UR6][R4.64] ;  /* 0x0000000604007980 */ /* 0x000ea4000c101900 */
[----:B--2---:R-:W-:-:S05]  /*5530*/  IADD3 R3, R30, R0, RZ ;  /* 0x000000001e037210 */ /* 0x004fca0007ffe0ff */
[----:B------:R0:W-:Y:S02]  /*5540*/  ST.E desc[UR6][R4.64], R3 ;  /* 0x0000000304007985 */ /* 0x0001e4000c101906 */
.L_x_3257:
[----:B------:R-:W-:Y:S05]  /*5550*/  BSYNC B0 ;  /* 0x0000000000007941 */ /* 0x000fea0003800000 */
.L_x_3256:
[----:B------:R1:W-:Y:S01]  /*5560*/  ATOM.E.ADD.F16x2.RN.STRONG.GPU P0, RZ, desc[UR6][R4.64+0x4], R29 ;  /* 0x0000041d04ff79a2 */ /* 0x0003e2000810e1c6 */
[----:B------:R-:W-:Y:S04]  /*5570*/  BSSY B0, `(.L_x_3260) ;  /* 0x000000f000007945 */ /* 0x000fe80003800000 */
[----:B-1----:R-:W-:Y:S05]  /*5580*/  @P0 BRA `(.L_x_3261) ;  /* 0x0000000000340947 */ /* 0x002fea0003800000 */
[----:B------:R-:W1:Y:S02]  /*5590*/  QSPC.E.S P0, RZ, [R4+0x4] ;  /* 0x0000040004ff73aa */ /* 0x000e640000000500 */
[----:B-1----:R-:W-:Y:S05]  /*55a0*/  @!P0 BRA `(.L_x_3262) ;  /* 0x0000000000208947 */ /* 0x002fea0003800000 */
[----:B------:R-:W-:-:S04]  /*55b0*/  MOV R2, R4 ;  /* 0x0000000400027202 */ /* 0x000fc80000000f00 */
[----:B------:R-:W-:-:S07]  /*55c0*/  MOV R0, R2 ;  /* 0x0000000200007202 */ /* 0x000fce0000000f00 */
.L_x_3263:
[----:B------:R-:W0:Y:S02]  /*55d0*/  LDS R2, [R0+0x4] ;  /* 0x0000040000027984 */ /* 0x000e240000000800 */
[----:B0-----:R-:W-:-:S10]  /*55e0*/  HFMA2.MMA R3, R2, 1, 1, R29 ;  /* 0x3c003c0002037835 */ /* 0x001fd4000000001d */
[----:B------:R-:W0:Y:S02]  /*55f0*/  ATOMS.CAST.SPIN R3, [R0+0x4], R2, R3 ;  /* 0x000004020003738d */ /* 0x000e240001800003 */
[----:B0-----:R-:W-:-:S13]  /*5600*/  ISETP.EQ.U32.AND P0, PT, R3, 0x1, PT ;  /* 0x000000010300780c */ /* 0x001fda0003f02070 */
[----:B------:R-:W-:Y:S05]  /*5610*/  @!P0 BRA `(.L_x_3263) ;  /* 0xfffffffc00ec8947 */ /* 0x000fea000383ffff */
[----:B------:R-:W-:Y:S05]  /*5620*/  BRA `(.L_x_3261) ;  /* 0x00000000000c7947 */ /* 0x000fea0003800000 */
.L_x_3262:
[----:B------:R-:W0:Y:S02]  /*5630*/  LD.E R0, desc[UR6][R4.64+0x4] ;  /* 0x0000040604007980 */ /* 0x000e24000c101900 */
[----:B0-----:R-:W-:-:S05]  /*5640*/  IADD3 R3, R29, R0, RZ ;  /* 0x000000001d037210 */ /* 0x001fca0007ffe0ff */
[----:B------:R1:W-:Y:S02]  /*5650*/  ST.E desc[UR6][R4.64+0x4], R3 ;  /* 0x0000040304007985 */ /* 0x0003e4000c101906 */
.L_x_3261:
[----:B------:R-:W-:Y:S05]  /*5660*/  BSYNC B0 ;  /* 0x0000000000007941 */ /* 0x000fea0003800000 */
.L_x_3260:
        /* <DEDUP_REMOVED lines=11> */
.L_x_3267:
[----:B------:R-:W0:Y:S02]  /*5720*/  LDS R2, [R0] ;  /* 0x0000000000027984 */ /* 0x000e240000000800 */
[----:B0-----:R-:W-:-:S06]  /*5730*/  HADD2 R3, R2, R25 ;  /* 0x0000001902037230 */ /* 0x001fcc0000000000 */
[----:B------:R-:W0:Y:S02]  /*5740*/  ATOMS.CAST.SPIN R3, [R0], R2, R3 ;  /* 0x000000020003738d */ /* 0x000e240001800003 */
[----:B0-----:R-:W-:-:S13]  /*5750*/  ISETP.EQ.U32.AND P0, PT, R3, 0x1, PT ;  /* 0x000000010300780c */ /* 0x001fda0003f02070 */
[----:B------:R-:W-:Y:S05]  /*5760*/  @!P0 BRA `(.L_x_3267) ;  /* 0xfffffffc00ec8947 */ /* 0x000fea000383ffff */
[----:B------:R-:W-:Y:S05]  /*5770*/  BRA `(.L_x_3265) ;  /* 0x00000000000c7947 */ /* 0x000fea0003800000 */
.L_x_3266:
[----:B------:R-:W2:Y:S02]  /*5780*/  LD.E R0, desc[UR6][R4.64] ;  /* 0x0000000604007980 */ /* 0x000ea4000c101900 */
[----:B--2---:R-:W-:-:S05]  /*5790*/  IADD3 R3, R25, R0, RZ ;  /* 0x0000000019037210 */ /* 0x004fca0007ffe0ff */
[----:B------:R0:W-:Y:S02]  /*57a0*/  ST.E desc[UR6][R4.64], R3 ;  /* 0x0000000304007985 */ /* 0x0001e4000c101906 */
.L_x_3265:
[----:B------:R-:W-:Y:S05]  /*57b0*/  BSYNC B0 ;  /* 0x0000000000007941 */ /* 0x000fea0003800000 */
.L_x_3264:
[----:B------:R1:W-:Y:S01]  /*57c0*/  ATOM.E.ADD.F16x2.RN.STRONG.GPU P0, RZ, desc[UR6][R4.64+0x4], R26 ;  /* 0x0000041a04ff79a2 */ /* 0x0003e2000810e1c6 */
[----:B------:R-:W-:Y:S04]  /*57d0*/  BSSY B0, `(.L_x_3268) ;  /* 0x000000f000007945 */ /* 0x000fe80003800000 */
[----:B-1----:R-:W-:Y:S05]  /*57e0*/  @P0 BRA `(.L_x_3269) ;  /* 0x0000000000340947 */ /* 0x002fea0003800000 */
[----:B------:R-:W1:Y:S02]  /*57f0*/  QSPC.E.S P0, RZ, [R4+0x4] ;  /* 0x0000040004ff73aa */ /* 0x000e640000000500 */
[----:B-1----:R-:W-:Y:S05]  /*5800*/  @!P0 BRA `(.L_x_3270) ;  /* 0x0000000000208947 */ /* 0x002fea0003800000 */
[----:B------:R-:W-:-:S04]  /*5810*/  MOV R2, R4 ;  /* 0x0000000400027202 */ /* 0x000fc80000000f00 */
[----:B------:R-:W-:-:S07]  /*5820*/  MOV R0, R2 ;  /* 0x0000000200007202 */ /* 0x000fce0000000f00 */
.L_x_3271:
[----:B------:R-:W0:Y:S02]  /*5830*/  LDS R2, [R0+0x4] ;  /* 0x0000040000027984 */ /* 0x000e240000000800 */
[----:B0-----:R-:W-:-:S10]  /*5840*/  HFMA2.MMA R3, R2, 1, 1, R26 ;  /* 0x3c003c0002037835 */ /* 0x001fd4000000001a */
[----:B------:R-:W0:Y:S02]  /*5850*/  ATOMS.CAST.SPIN R3, [R0+0x4], R2, R3 ;  /* 0x000004020003738d */ /* 0x000e240001800003 */
[----:B0-----:R-:W-:-:S13]  /*5860*/  ISETP.EQ.U32.AND P0, PT, R3, 0x1, PT ;  /* 0x000000010300780c */ /* 0x001fda0003f02070 */
[----:B------:R-:W-:Y:S05]  /*5870*/  @!P0 BRA `(.L_x_3271) ;  /* 0xfffffffc00ec8947 */ /* 0x000fea000383ffff */
[----:B------:R-:W-:Y:S05]  /*5880*/  BRA `(.L_x_3269) ;  /* 0x00000000000c7947 */ /* 0x000fea0003800000 */
.L_x_3270:
[----:B------:R-:W0:Y:S02]  /*5890*/  LD.E R0, desc[UR6][R4.64+0x4] ;  /* 0x0000040604007980 */ /* 0x000e24000c101900 */
[----:B0-----:R-:W-:-:S05]  /*58a0*/  IADD3 R3, R26, R0, RZ ;  /* 0x000000001a037210 */ /* 0x001fca0007ffe0ff */
[----:B------:R1:W-:Y:S02]  /*58b0*/  ST.E desc[UR6][R4.64+0x4], R3 ;  /* 0x0000040304007985 */ /* 0x0003e4000c101906 */
.L_x_3269:
[----:B------:R-:W-:Y:S05]  /*58c0*/  BSYNC B0 ;  /* 0x0000000000007941 */ /* 0x000fea0003800000 */
.L_x_3268:
        /* <DEDUP_REMOVED lines=11> */
.L_x_3275:
[----:B------:R-:W0:Y:S02]  /*5980*/  LDS R2, [R0] ;  /* 0x0000000000027984 */ /* 0x000e240000000800 */
[----:B0-----:R-:W-:-:S06]  /*5990*/  HADD2 R3, R2, R27 ;  /* 0x0000001b02037230 */ /* 0x001fcc0000000000 */
[----:B------:R-:W0:Y:S02]  /*59a0*/  ATOMS.CAST.SPIN R3, [R0], R2, R3 ;  /* 0x000000020003738d */ /* 0x000e240001800003 */
[----:B0-----:R-:W-:-:S13]  /*59b0*/  ISETP.EQ.U32.AND P0, PT, R3, 0x1, PT ;  /* 0x000000010300780c */ /* 0x001fda0003f02070 */
[----:B------:R-:W-:Y:S05]  /*59c0*/  @!P0 BRA `(.L_x_3275) ;  /* 0xfffffffc00ec8947 */ /* 0x000fea000383ffff */
[----:B------:R-:W-:Y:S05]  /*59d0*/  BRA `(.L_x_3273) ;  /* 0x00000000000c7947 */ /* 0x000fea0003800000 */
.L_x_3274:
[----:B------:R-:W2:Y:S02]  /*59e0*/  LD.E R0, desc[UR6][R4.64] ;  /* 0x0000000604007980 */ /* 0x000ea4000c101900 */
[----:B--2---:R-:W-:-:S05]  /*59f0*/  IADD3 R3, R27, R0, RZ ;  /* 0x000000001b037210 */ /* 0x004fca0007ffe0ff */
[----:B------:R0:W-:Y:S02]  /*5a00*/  ST.E desc[UR6][R4.64], R3 ;  /* 0x0000000304007985 */ /* 0x0001e4000c101906 */
.L_x_3273:
[----:B------:R-:W-:Y:S05]  /*5a10*/  BSYNC B0 ;  /* 0x0000000000007941 */ /* 0x000fea0003800000 */
.L_x_3272:
[----:B------:R1:W-:Y:S02]  /*5a20*/  ATOM.E.ADD.F16x2.RN.STRONG.GPU P0, RZ, desc[UR6][R4.64+0x4], R28 ;  /* 0x0000041c04ff79a2 */ /* 0x0003e4000810e1c6 */
[----:B-1----:R-:W-:Y:S05]  /*5a30*/  @P0 EXIT ;  /* 0x000000000000094d */ /* 0x002fea0003800000 */
[----:B------:R-:W1:Y:S02]  /*5a40*/  QSPC.E.S P0, RZ, [R4+0x4] ;  /* 0x0000040004ff73aa */ /* 0x000e640000000500 */
[----:B-1----:R-:W-:Y:S05]  /*5a50*/  @!P0 BRA `(.L_x_3276) ;  /* 0x0000000000208947 */ /* 0x002fea0003800000 */
[----:B------:R-:W-:-:S04]  /*5a60*/  MOV R2, R4 ;  /* 0x0000000400027202 */ /* 0x000fc80000000f00 */
[----:B------:R-:W-:-:S07]  /*5a70*/  MOV R0, R2 ;  /* 0x0000000200007202 */ /* 0x000fce0000000f00 */
.L_x_3277:
[----:B------:R-:W0:Y:S02]  /*5a80*/  LDS R2, [R0+0x4] ;  /* 0x0000040000027984 */ /* 0x000e240000000800 */
[----:B0-----:R-:W-:-:S10]  /*5a90*/  HFMA2.MMA R3, R2, 1, 1, R28 ;  /* 0x3c003c0002037835 */ /* 0x001fd4000000001c */
[----:B------:R-:W0:Y:S02]  /*5aa0*/  ATOMS.CAST.SPIN R3, [R0+0x4], R2, R3 ;  /* 0x000004020003738d */ /* 0x000e240001800003 */
[----:B0-----:R-:W-:-:S13]  /*5ab0*/  ISETP.EQ.U32.AND P0, PT, R3, 0x1, PT ;  /* 0x000000010300780c */ /* 0x001fda0003f02070 */
[----:B------:R-:W-:Y:S05]  /*5ac0*/  @!P0 BRA `(.L_x_3277) ;  /* 0xfffffffc00ec8947 */ /* 0x000fea000383ffff */
[----:B------:R-:W-:Y:S05]  /*5ad0*/  EXIT ;  /* 0x000000000000794d */ /* 0x000fea0003800000 */
.L_x_3276:
[----:B------:R-:W0:Y:S02]  /*5ae0*/  LD.E R0, desc[UR6][R4.64+0x4] ;  /* 0x0000040604007980 */ /* 0x000e24000c101900 */
[----:B0-----:R-:W-:-:S05]  /*5af0*/  IADD3 R3, R28, R0, RZ ;  /* 0x000000001c037210 */ /* 0x001fca0007ffe0ff */
[----:B------:R-:W-:Y:S01]  /*5b00*/  ST.E desc[UR6][R4.64+0x4], R3 ;  /* 0x0000040304007985 */ /* 0x000fe2000c101906 */
[----:B------:R-:W-:Y:S05]  /*5b10*/  EXIT ;  /* 0x000000000000794d */ /* 0x000fea0003800000 */
.L_x_3278:
        /* <DEDUP_REMOVED lines=14> */
.L_x_5225:


//--------------------- .text._Z23gemm_half_q_half_kernelILi3ELi38ELb1ELb0ELi32EEvPK6__halfPKjS4_S2_PS0_iiiiPKtS7_iiiiiibS2_i --------------------------
	.section	.text._Z23gemm_half_q_half_kernelILi3ELi38ELb1ELb0ELi32EEvPK6__halfPKjS4_S2_PS0_iiiiPKtS7_iiiiiibS2_i,"ax",@progbits
	.align	128
        .global         _Z23gemm_half_q_half_kernelILi3ELi38ELb1ELb0ELi32EEvPK6__halfPKjS4_S2_PS0_iiiiPKtS7_iiiiiibS2_i
        .type           _Z23gemm_half_q_half_kernelILi3ELi38ELb1ELb0ELi32EEvPK6__halfPKjS4_S2_PS0_iiiiPKtS7_iiiiiibS2_i,@function
        .size           _Z23gemm_half_q_half_kernelILi3ELi38ELb1ELb0ELi32EEvPK6__halfPKjS4_S2_PS0_iiiiPKtS7_iiiiiibS2_i,(.L_x_5226 - _Z23gemm_half_q_half_kernelILi3ELi38ELb1ELb0ELi32EEvPK6__halfPKjS4_S2_PS0_iiiiPKtS7_iiiiiibS2_i)
        .other          _Z23gemm_half_q_half_kernelILi3ELi38ELb1ELb0ELi32EEvPK6__halfPKjS4_S2_PS0_iiiiPKtS7_iiiiiibS2_i,@"STO_CUDA_ENTRY STV_DEFAULT"
_Z23gemm_half_q_half_kernelILi3ELi38ELb1ELb0ELi32EEvPK6__halfPKjS4_S2_PS0_iiiiPKtS7_iiiiiibS2_i:
.text._Z23gemm_half_q_half_kernelILi3ELi38ELb1ELb0ELi32EEvPK6__halfPKjS4_S2_PS0_iiiiPKtS7_iiiiiibS2_i:
        /* <DEDUP_REMOVED lines=36> */
.L_x_3279:
        /* <DEDUP_REMOVED lines=27> */
[----:B------:R-:W-:Y:S01]  /*03f0*/  VIADD R23, R20, 0xfffffffd ;  /* 0xfffffffd14177836 */ /* 0x000fe20000000000 */
[----:B------:R-:W-:-:S11]  /*0400*/  ULDC.64 UR4, c[0x0][0x210] ;  /* 0x0000840000047ab9 */ /* 0x000fd60000000a00 */
.L_x_3284:
        /* <DEDUP_REMOVED lines=37> */
.L_x_3283:
        /* <DEDUP_REMOVED lines=24> */
.L_x_3285:
        /* <DEDUP_REMOVED lines=14> */
.L_x_3282:
        /* <DEDUP_REMOVED lines=10> */
.L_x_3287:
[----:B0-----:R-:W-:-:S04]  /*0960*/  IMAD R5, R3, 0x3, R24 ;  /* 0x0000000303057824 */ /* 0x001fc800078e0218 */
[CC--:B------:R-:W-:Y:S01]  /*0970*/  IMAD R7, R5.reuse, R6.reuse, RZ ;  /* 0x0000000605077224 */ /* 0x0c0fe200078e02ff */
[C---:B------:R-:W-:Y:S01]  /*0980*/  IADD3 R11, R5.reuse, 0x2, RZ ;  /* 0x00000002050b7810 */ /* 0x040fe20007ffe0ff */
[C---:B------:R-:W-:Y:S01]  /*0990*/  VIADD R9, R5.reuse, 0x1 ;  /* 0x0000000105097836 */ /* 0x040fe20000000000 */
[----:B------:R-:W-:Y:S02]  /*09a0*/  IADD3 R13, R5, 0x3, RZ ;  /* 0x00000003050d7810 */ /* 0x000fe40007ffe0ff */
[C---:B------:R-:W-:Y:S01]  /*09b0*/  IADD3 R10, P2, R32.reuse, R7, RZ ;  /* 0x00000007200a7210 */ /* 0x040fe20007f5e0ff */
[-C--:B------:R-:W-:Y:S02]  /*09c0*/  IMAD R5, R9, R6.reuse, RZ ;  /* 0x0000000609057224 */ /* 0x080fe400078e02ff */
[----:B------:R-:W-:Y:S01]  /*09d0*/  IMAD R11, R11, R6, RZ ;  /* 0x000000060b0b7224 */ /* 0x000fe200078e02ff */
[----:B------:R-:W-:Y:S01]  /*09e0*/  LEA.HI.X.SX32 R9, R7, R34, 0x1, P2 ;  /* 0x0000002207097211 */ /* 0x000fe200010f0eff */
[----:B------:R-:W-:Y:S01]  /*09f0*/  IMAD R13, R13, R6, RZ ;  /* 0x000000060d0d7224 */ /* 0x000fe200078e02ff */
[----:B------:R-:W-:-:S02]  /*0a00*/  IADD3 R23, P3, R32, R5, RZ ;  /* 0x0000000520177210 */ /* 0x000fc40007f7e0ff */
[----:B------:R-:W-:Y:S02]  /*0a10*/  LEA R8, P2, R10, UR4, 0x1 ;  /* 0x000000040a087c11 */ /* 0x000fe4000f8408ff */
[C---:B------:R-:W-:Y:S02]  /*0a20*/  IADD3 R15, P4, R32.reuse, R11, RZ ;  /* 0x0000000b200f7210 */ /* 0x040fe40007f9e0ff */
[----:B------:R-:W-:Y:S02]  /*0a30*/  IADD3 R7, P5, R32, R13, RZ ;  /* 0x0000000d20077210 */ /* 0x000fe40007fbe0ff */
[-C--:B------:R-:W-:Y:S02]  /*0a40*/  LEA.HI.X.SX32 R30, R5, R34.reuse, 0x1, P3 ;  /* 0x00000022051e7211 */ /* 0x080fe400018f0eff */
[----:B------:R-:W-:Y:S02]  /*0a50*/  LEA.HI.X R9, R10, UR5, R9, 0x1, P2 ;  /* 0x000000050a097c11 */ /* 0x000fe400090f0c09 */
[----:B------:R-:W-:-:S02]  /*0a60*/  LEA.HI.X.SX32 R28, R11, R34, 0x1, P4 ;  /* 0x000000220b1c7211 */ /* 0x000fc400020f0eff */
[----:B------:R-:W-:Y:S01]  /*0a70*/  LEA R12, P3, R15, UR4, 0x1 ;  /* 0x000000040f0c7c11 */ /* 0x000fe2000f8608ff */
[----:B------:R-:W2:Y:S01]  /*0a80*/  LDG.E.U16.CONSTANT R8, desc[UR6][R8.64] ;  /* 0x0000000608087981 */ /* 0x000ea2000c1e9500 */
[----:B------:R-:W-:Y:S02]  /*0a90*/  LEA.HI.X.SX32 R26, R13, R34, 0x1, P5 ;  /* 0x000000220d1a7211 */ /* 0x000fe400028f0eff */
[----:B------:R-:W-:Y:S02]  /*0aa0*/  LEA R10, P2, R23, UR4, 0x1 ;  /* 0x00000004170a7c11 */ /* 0x000fe4000f8408ff */
[----:B------:R-:W-:Y:S02]  /*0ab0*/  LEA R14, P4, R7, UR4, 0x1 ;  /* 0x00000004070e7c11 */ /* 0x000fe4000f8808ff */
[----:B------:R-:W-:Y:S02]  /*0ac0*/  LEA.HI.X R13, R15, UR5, R28, 0x1, P3 ;  /* 0x000000050f0d7c11 */ /* 0x000fe400098f0c1c */
[----:B------:R-:W-:-:S02]  /*0ad0*/  LEA.HI.X R11, R23, UR5, R30, 0x1, P2 ;  /* 0x00000005170b7c11 */ /* 0x000fc400090f0c1e */
        /* <DEDUP_REMOVED lines=13> */
.L_x_3286:
        /* <DEDUP_REMOVED lines=18> */
[C---:B------:R-:W-:Y:S01]  /*0cd0*/  IMAD R5, R24.reuse, 0x40, R25 ;  /* 0x0000004018057824 */ /* 0x040fe200078e0219 */
[----:B------:R-:W-:Y:S02]  /*0ce0*/  PLOP3.LUT P0, PT, PT, PT, PT, 0x8, 0x0 ;  /* 0x000000000000781c */ /* 0x000fe40003f0e170 */
[----:B------:R-:W-:Y:S02]  /*0cf0*/  IADD3 R24, R24, 0x2, RZ ;  /* 0x0000000218187810 */ /* 0x000fe40007ffe0ff */
[----:B------:R-:W-:-:S05]  /*0d00*/  LEA R5, R4, R5, 0x1 ;  /* 0x0000000504057211 */ /* 0x000fca00078e08ff */
[----:B--2---:R0:W-:Y:S04]  /*0d10*/  STS.U16 [R5], R8 ;  /* 0x0000000805007388 */ /* 0x0041e80000000400 */
[----:B---3--:R0:W-:Y:S02]  /*0d20*/  STS.U16 [R5+0x40], R10 ;  /* 0x0000400a05007388 */ /* 0x0081e40000000400 */
.L_x_3288:
        /* <DEDUP_REMOVED lines=13> */
.L_x_3281:
[----:B------:R-:W-:Y:S05]  /*0e00*/  BSYNC B0 ;  /* 0x0000000000007941 */ /* 0x000fea0003800000 */
.L_x_3280:
        /* <DEDUP_REMOVED lines=17> */
.L_x_3291:
[----:B----4-:R-:W-:Y:S01]  /*0f20*/  IMAD R4, R3, 0x3, R14 ;  /* 0x0000000303047824 */ /* 0x010fe200078e020e */
[----:B------:R-:W-:-:S03]  /*0f30*/  IADD3 R14, R14, 0x4, RZ ;  /* 0x000000040e0e7810 */ /* 0x000fc60007ffe0ff */
[C---:B-12---:R-:W-:Y:S01]  /*0f40*/  VIADD R6, R4.reuse, 0x1 ;  /* 0x0000000104067836 */ /* 0x046fe20000000000 */
[C---:B0-----:R-:W-:Y:S01]  /*0f50*/  IADD3 R8, R4.reuse, 0x2, RZ ;  /* 0x0000000204087810 */ /* 0x041fe20007ffe0ff */
[CCC-:B------:R-:W-:Y:S01]  /*0f60*/  IMAD R5, R4.reuse, R23.reuse, R2.reuse ;  /* 0x0000001704057224 */ /* 0x1c0fe200078e0202 */
[----:B------:R-:W-:Y:S01]  /*0f70*/  IADD3 R10, R4, 0x3, RZ ;  /* 0x00000003040a7810 */ /* 0x000fe20007ffe0ff */
[--C-:B------:R-:W-:Y:S01]  /*0f80*/  IMAD R7, R6, R23, R2.reuse ;  /* 0x0000001706077224 */ /* 0x100fe200078e0202 */
        /* <DEDUP_REMOVED lines=12> */
.L_x_3290:
[----:B----4-:R-:W-:-:S04]  /*1050*/  IADD3 R4, R20, -R14, RZ ;  /* 0x8000000e14047210 */ /* 0x010fc80007ffe0ff */
[----:B------:R-:W-:-:S13]  /*1060*/  ISETP.GT.AND P2, PT, R4, 0x1, PT ;  /* 0x000000010400780c */ /* 0x000fda0003f44270 */
[----:B------:R-:W-:Y:S05]  /*1070*/  @!P2 BRA `(.L_x_3292) ;  /* 0x00000000002ca947 */ /* 0x000fea0003800000 */
[----:B012---:R-:W0:Y:S01]  /*1080*/  LDC.64 R6, c[0x0][0x230] ;  /* 0x00008c00ff067b82 */ /* 0x007e220000000a00 */
        /* <DEDUP_REMOVED lines=10> */
.L_x_3292:
[----:B------:R-:W-:-:S13]  /*1130*/  ISETP.LT.OR P0, PT, R14, R20, P0 ;  /* 0x000000140e00720c */ /* 0x000fda0000701670 */
[----:B0123--:R-:W0:Y:S01]  /*1140*/  @P0 LDC.64 R4, c[0x0][0x230] ;  /* 0x00008c00ff040b82 */ /* 0x00fe220000000a00 */
[----:B------:R-:W-:-:S04]  /*1150*/  @P0 IMAD R3, R3, 0x3, R14 ;  /* 0x0000000303030824 */ /* 0x000fc800078e020e */
[----:B------:R-:W-:-:S04]  /*1160*/  @P0 IMAD R3, R3, R23, R2 ;  /* 0x0000001703030224 */ /* 0x000fc800078e0202 */
[----:B0-----:R-:W-:-:S05]  /*1170*/  @P0 IMAD.WIDE R4, R3, 0x2, R4 ;  /* 0x0000000203040825 */ /* 0x001fca00078e0204 */
[----:B------:R3:W-:Y:S02]  /*1180*/  @P0 STG.E.64 desc[UR6][R4.64], RZ ;  /* 0x000000ff04000986 */ /* 0x0007e4000c101b06 */
.L_x_3289:
[----:B-----5:R-:W4:Y:S08]  /*1190*/  LDC R32, c[0x0][0x25c] ;  /* 0x00009700ff207b82 */ /* 0x020f300000000800 */
[----:B------:R-:W-:Y:S01]  /*11a0*/  BAR.SYNC.DEFER_BLOCKING 0x0 ;  /* 0x0000000000007b1d */ /* 0x000fe20000010000 */
[----:B------:R-:W-:-:S05]  /*11b0*/  ISETP.GE.AND P0, PT, R21, R22, PT ;  /* 0x000000161500720c */ /* 0x000fca0003f06270 */
[----:B------:R-:W-:Y:S02]  /*11c0*/  ULDC UR5, c[0x0][0x258] ;  /* 0x0000960000057ab9 */ /* 0x000fe40000000800 */
[----:B------:R-:W0:Y:S01]  /*11d0*/  LDC R34, c[0x0][0x264] ;  /* 0x00009900ff227b82 */ /* 0x000e220000000800 */
[----:B------:R-:W-:Y:S01]  /*11e0*/  ULDC UR8, c[0x0][0x260] ;  /* 0x0000980000087ab9 */ /* 0x000fe20000000800 */
[----:B------:R-:W-:Y:S01]  /*11f0*/  ULDC UR9, c[0x0][0x268] ;  /* 0x00009a0000097ab9 */ /* 0x000fe20000000800 */
[C---:B------:R-:W-:Y:S02]  /*1200*/  VIMNMX R30, R21.reuse, UR5, PT ;  /* 0x00000005151e7c48 */ /* 0x040fe4000bfe0100 */
[C---:B------:R-:W-:Y:S02]  /*1210*/  ISETP.GT.AND P5, PT, R21.reuse, UR5, PT ;  /* 0x0000000515007c0c */ /* 0x040fe4000bfa4270 */
[C---:B------:R-:W-:Y:S02]  /*1220*/  ISETP.GT.AND P4, PT, R21.reuse, UR8, PT ;  /* 0x0000000815007c0c */ /* 0x040fe4000bf84270 */
[----:B------:R-:W-:-:S02]  /*1230*/  ISETP.GT.AND P3, PT, R21, UR9, PT ;  /* 0x0000000915007c0c */ /* 0x000fc4000bf64270 */
[----:B------:R-:W-:Y:S02]  /*1240*/  SHF.R.S32.HI R31, RZ, 0x1f, R30 ;  /* 0x0000001fff1f7819 */ /* 0x000fe4000001141e */
[----:B----4-:R-:W-:Y:S01]  /*1250*/  ISETP.GT.AND P2, PT, R21, R32, PT ;  /* 0x000000201500720c */ /* 0x010fe20003f44270 */
[----:B------:R-:W-:-:S12]  /*1260*/  @P0 BRA `(.L_x_3293) ;  /* 0x0000000000d40947 */ /* 0x000fd80003800000 */
[----:B0-----:R-:W0:Y:S01]  /*1270*/  LDC.64 R10, c[0x0][0x248] ;  /* 0x00009200ff0a7b82 */ /* 0x001e220000000a00 */
[----:B-123--:R-:W-:-:S07]  /*1280*/  SHF.L.U32 R5, R0, 0x6, RZ ;  /* 0x0000000600057819 */ /* 0x00efce00000006ff */
[----:B------:R-:W1:Y:S01]  /*1290*/  LDC.64 R12, c[0x0][0x220] ;  /* 0x00008800ff0c7b82 */ /* 0x000e620000000a00 */
[----:B0-----:R-:W-:-:S05]  /*12a0*/  IMAD.WIDE R4, R5, 0x2, R10 ;  /* 0x0000000205047825 */ /* 0x001fca00078e020a */
[----:B------:R0:W5:Y:S01]  /*12b0*/  LDG.E.U16.CONSTANT R3, desc[UR6][R4.64] ;  /* 0x0000000604037981 */ /* 0x000162000c1e9500 */
[----:B------:R-:W-:Y:S01]  /*12c0*/  SHF.R.S32.HI R7, RZ, 0x1f, R2 ;  /* 0x0000001fff077819 */ /* 0x000fe20000011402 */
[----:B------:R-:W-:Y:S01]  /*12d0*/  IMAD.SHL.U32 R6, R2, 0x4, RZ ;  /* 0x0000000402067824 */ /* 0x000fe200078e00ff */
[----:B------:R-:W-:Y:S01]  /*12e0*/  MOV R29, R21 ;  /* 0x00000015001d7202 */ /* 0x000fe20000000f00 */
[----:B------:R-:W-:Y:S01]  /*12f0*/  UMOV UR4, URZ ;  /* 0x0000003f00047c82 */ /* 0x000fe20008000000 */
[----:B------:R-:W-:Y:S02]  /*1300*/  LEA.HI R7, R7, R2, RZ, 0x3 ;  /* 0x0000000207077211 */ /* 0x000fe400078f18ff */
[----:B------:R-:W-:Y:S02]  /*1310*/  LOP3.LUT R14, R6, 0x10, RZ, 0xc0, !PT ;  /* 0x00000010060e7812 */ /* 0x000fe400078ec0ff */
[----:B-1----:R-:W-:-:S07]  /*1320*/  SHF.R.S32.HI R15, RZ, 0x3, R7 ;  /* 0x00000003ff0f7819 */ /* 0x002fce0000011407 */
.L_x_3294:
[----:B-----5:R-:W-:Y:S01]  /*1330*/  IADD3 R24, R3, UR4, RZ ;  /* 0x0000000403187c10 */ /* 0x020fe2000fffe0ff */
[----:B------:R-:W1:Y:S04]  /*1340*/  LDC.64 R6, c[0x0][0x228] ;  /* 0x00008a00ff067b82 */ /* 0x000e680000000a00 */
[----:B0-----:R-:W-:-:S05]  /*1350*/  IMAD R4, R24, R23, RZ ;  /* 0x0000001718047224 */ /* 0x001fca00078e02ff */
        /* <DEDUP_REMOVED lines=8> */
[----:B-1----:R-:W-:-:S06]  /*13e0*/  IMAD.WIDE R6, R24, 0x2, R6 ;  /* 0x0000000218067825 */ /* 0x002fcc00078e0206 */
        /* <DEDUP_REMOVED lines=29> */
.L_x_3293:
[----:B------:R-:W-:Y:S01]  /*15c0*/  LEA.HI R31, R31, R30, RZ, 0x5 ;  /* 0x0000001e1f1f7211 */ /* 0x000fe200078f28ff */
[----:B------:R-:W-:Y:S01]  /*15d0*/  HFMA2.MMA R3, -RZ, RZ, 0, 0 ;  /* 0x00000000ff037435 */ /* 0x000fe200000001ff */
[----:B0-----:R-:W-:Y:S01]  /*15e0*/  ISETP.GT.AND P6, PT, R21, R34, PT ;  /* 0x000000221500720c */ /* 0x001fe20003fc4270 */
[----:B---3--:R-:W-:Y:S01]  /*15f0*/  HFMA2.MMA R4, -RZ, RZ, 0, 0 ;  /* 0x00000000ff047435 */ /* 0x008fe200000001ff */
[----:B------:R-:W-:Y:S01]  /*1600*/  IMAD.MOV.U32 R7, RZ, RZ, RZ ;  /* 0x000000ffff077224 */ /* 0x000fe200078e00ff */
[----:B------:R-:W-:Y:S02]  /*1610*/  MOV R8, RZ ;  /* 0x000000ff00087202 */ /* 0x000fe40000000f00 */
[----:B------:R-:W-:Y:S01]  /*1620*/  SHF.R.S32.HI R31, RZ, 0x5, R31 ;  /* 0x00000005ff1f7819 */ /* 0x000fe2000001141f */
[----:B------:R-:W-:Y:S07]  /*1630*/  @!P5 BRA `(.L_x_3295) ;  /* 0x00000000001cd947 */ /* 0x000fee0003800000 */
[----:B------:R-:W0:Y:S02]  /*1640*/  LDC R4, c[0x0][0x25c] ;  /* 0x00009700ff047b82 */ /* 0x000e240000000800 */
[----:B0-----:R-:W-:-:S04]  /*1650*/  VIMNMX R4, R21, R4, PT ;  /* 0x0000000415047248 */ /* 0x001fc80003fe0100 */
[----:B------:R-:W-:-:S04]  /*1660*/  IADD3 R4, R4, -UR5, RZ ;  /* 0x8000000504047c10 */ /* 0x000fc8000fffe0ff */
[----:B-12---:R-:W-:-:S04]  /*1670*/  SHF.R.S32.HI R5, RZ, 0x1f, R4 ;  /* 0x0000001fff057819 */ /* 0x006fc80000011404 */
[----:B------:R-:W-:-:S04]  /*1680*/  LEA.HI R5, R5, R4, RZ, 0x5 ;  /* 0x0000000405057211 */ /* 0x000fc800078f28ff */
[----:B------:R-:W-:-:S05]  /*1690*/  SHF.R.S32.HI R5, RZ, 0x5, R5 ;  /* 0x00000005ff057819 */ /* 0x000fca0000011405 */
[----:B------:R-:W-:-:S07]  /*16a0*/  IMAD R4, R5, 0x6, RZ ;  /* 0x0000000605047824 */ /* 0x000fce00078e02ff */
.L_x_3295:
[----:B------:R-:W-:Y:S05]  /*16b0*/  @!P2 BRA `(.L_x_3296) ;  /* 0x00000000001ca947 */ /* 0x000fea0003800000 */
[----:B-12---:R-:W0:Y:S02]  /*16c0*/  LDC R6, c[0x0][0x260] ;  /* 0x00009800ff067b82 */ /* 0x006e240000000800 */
[----:B0-----:R-:W-:-:S04]  /*16d0*/  VIMNMX R3, R21, R6, PT ;  /* 0x0000000615037248 */ /* 0x001fc80003fe0100 */
[----:B------:R-:W-:-:S04]  /*16e0*/  IADD3 R3, R3, -R32, RZ ;  /* 0x8000002003037210 */ /* 0x000fc80007ffe0ff */
[----:B------:R-:W-:-:S04]  /*16f0*/  SHF.R.S32.HI R6, RZ, 0x1f, R3 ;  /* 0x0000001fff067819 */ /* 0x000fc80000011403 */
[----:B------:R-:W-:-:S04]  /*1700*/  LEA.HI R6, R6, R3, RZ, 0x5 ;  /* 0x0000000306067211 */ /* 0x000fc800078f28ff */
[----:B------:R-:W-:-:S05]  /*1710*/  SHF.R.S32.HI R6, RZ, 0x5, R6 ;  /* 0x00000005ff067819 */ /* 0x000fca0000011406 */
[----:B------:R-:W-:-:S07]  /*1720*/  IMAD R3, R6, 0x5, RZ ;  /* 0x0000000506037824 */ /* 0x000fce00078e02ff */
.L_x_3296:
[----:B------:R-:W-:Y:S05]  /*1730*/  @!P4 BRA `(.L_x_3297) ;  /* 0x00000000001cc947 */ /* 0x000fea0003800000 */
[----:B-12---:R-:W0:Y:S02]  /*1740*/  LDC R6, c[0x0][0x264] ;  /* 0x00009900ff067b82 */ /* 0x006e240000000800 */
[----:B0-----:R-:W-:-:S04]  /*1750*/  VIMNMX R5, R21, R6, PT ;  /* 0x0000000615057248 */ /* 0x001fc80003fe0100 */
[----:B------:R-:W-:-:S04]  /*1760*/  IADD3 R5, R5, -UR8, RZ ;  /* 0x8000000805057c10 */ /* 0x000fc8000fffe0ff */
[----:B------:R-:W-:-:S04]  /*1770*/  SHF.R.S32.HI R6, RZ, 0x1f, R5 ;  /* 0x0000001fff067819 */ /* 0x000fc80000011405 */
[----:B------:R-:W-:-:S04]  /*1780*/  LEA.HI R6, R6, R5, RZ, 0x5 ;  /* 0x0000000506067211 */ /* 0x000fc800078f28ff */
[----:B------:R-:W-:-:S04]  /*1790*/  SHF.R.S32.HI R6, RZ, 0x5, R6 ;  /* 0x00000005ff067819 */ /* 0x000fc80000011406 */
[----:B------:R-:W-:-:S07]  /*17a0*/  SHF.L.U32 R8, R6, 0x2, RZ ;  /* 0x0000000206087819 */ /* 0x000fce00000006ff */
.L_x_3297:
        /* <DEDUP_REMOVED lines=8> */
.L_x_3298:
[----:B-12---:R-:W-:Y:S01]  /*1830*/  MOV R6, RZ ;  /* 0x000000ff00067202 */ /* 0x006fe20000000f00 */
[----:B------:R-:W-:Y:S06]  /*1840*/  @!P3 BRA `(.L_x_3299) ;  /* 0x00000000001cb947 */ /* 0x000fec0003800000 */
[----:B------:R-:W0:Y:S02]  /*1850*/  LDC R6, c[0x0][0x26c] ;  /* 0x00009b00ff067b82 */ /* 0x000e240000000800 */
[----:B0-----:R-:W-:-:S05]  /*1860*/  VIMNMX R5, R21, R6, PT ;  /* 0x0000000615057248 */ /* 0x001fca0003fe0100 */
[----:B------:R-:W-:-:S05]  /*1870*/  VIADD R5, R5, -UR9 ;  /* 0x8000000905057c36 */ /* 0x000fca0008000000 */
[----:B------:R-:W-:-:S04]  /*1880*/  SHF.R.S32.HI R6, RZ, 0x1f, R5 ;  /* 0x0000001fff067819 */ /* 0x000fc80000011405 */
[----:B------:R-:W-:-:S04]  /*1890*/  LEA.HI R6, R6, R5, RZ, 0x5 ;  /* 0x0000000506067211 */ /* 0x000fc800078f28ff */
[----:B------:R-:W-:-:S04]  /*18a0*/  SHF.R.S32.HI R6, RZ, 0x5, R6 ;  /* 0x00000005ff067819 */ /* 0x000fc80000011406 */
[----:B------:R-:W-:-:S07]  /*18b0*/  SHF.L.U32 R6, R6, 0x1, RZ ;  /* 0x0000000106067819 */ /* 0x000fce00000006ff */
.L_x_3299:
        /* <DEDUP_REMOVED lines=21> */
[----:B------:R-:W0:Y:S01]  /*1a10*/  LDC R23, c[0x0][0x23c] ;  /* 0x00008f00ff177b82 */ /* 0x000e220000000800 */
[----:B------:R-:W-:Y:S01]  /*1a20*/  PRMT R32, RZ, 0x7610, R32 ;  /* 0x00007610ff207816 */ /* 0x000fe20000000020 */
[----:B------:R-:W-:Y:S01]  /*1a30*/  ULDC UR5, c[0x0][0x25c] ;  /* 0x0000970000057ab9 */ /* 0x000fe20000000800 */
[----:B------:R-:W-:-:S05]  /*1a40*/  ULDC UR8, c[0x0][0x240] ;  /* 0x0000900000087ab9 */ /* 0x000fca0000000800 */
.L_x_3307:
        /* <DEDUP_REMOVED lines=13> */
[----:B------:R-:W-:Y:S02]  /*1b20*/  SHF.R.U32.HI R45, RZ, 0xc, R14 ;  /* 0x0000000cff2d7819 */ /* 0x000fe4000001160e */
[----:B------:R-:W-:-:S02]  /*1b30*/  ISETP.NE.AND P0, PT, R12, RZ, PT ;  /* 0x000000ff0c00720c */ /* 0x000fc40003f05270 */
[----:B------:R-:W-:Y:S02]  /*1b40*/  LOP3.LUT R42, R14, 0x3f003f, RZ, 0xc0, !PT ;  /* 0x003f003f0e2a7812 */ /* 0x000fe400078ec0ff */
[----:B------:R-:W-:Y:S02]  /*1b50*/  SHF.R.U32.HI R46, RZ, 0x6, R14 ;  /* 0x00000006ff2e7819 */ /* 0x000fe4000001160e */
[--C-:B------:R-:W-:Y:S02]  /*1b60*/  SHF.R.U32.HI R47, RZ, 0xc, R15.reuse ;  /* 0x0000000cff2f7819 */ /* 0x100fe4000001160f */
        /* <DEDUP_REMOVED lines=21> */
[----:B------:R-:W-:Y:S02]  /*1cc0*/  LOP3.LUT R48, R10, 0x3f003f, RZ, 0xc0, !PT ;  /* 0x003f003f0a307812 */ /* 0x000fe400078ec0ff */
[----:B------:R-:W-:Y:S02]  /*1cd0*/  SHF.R.U32.HI R49, RZ, 0x6, R10 ;  /* 0x00000006ff317819 */ /* 0x000fe4000001160a */
[----:B------:R-:W-:Y:S02]  /*1ce0*/  SHF.R.U32.HI R54, RZ, 0x8, R11 ;  /* 0x00000008ff367819 */ /* 0x000fe4000001160b */
[----:B------:R-:W-:Y:S02]  /*1cf0*/  LOP3.LUT R10, R9, 0x300030, R12, 0xf8, !PT ;  /* 0x00300030090a7812 */ /* 0x000fe400078ef80c */
        /* <DEDUP_REMOVED lines=8> */
[--C-:B------:R-:W-:Y:S02]  /*1d80*/  SHF.R.U32.HI R57, RZ, 0xa, R11.reuse ;  /* 0x0000000aff397819 */ /* 0x100fe4000001160b */
[----:B------:R-:W-:Y:S02]  /*1d90*/  LOP3.LUT R56, R11, 0x3f003f, RZ, 0xc0, !PT ;  /* 0x003f003f0b387812 */ /* 0x000fe400078ec0ff */
[----:B------:R-:W-:Y:S02]  /*1da0*/  SHF.R.U32.HI R58, RZ, 0x6, R11 ;  /* 0x00000006ff3a7819 */ /* 0x000fe4000001160b */
[----:B------:R-:W-:Y:S02]  /*1db0*/  LOP3.LUT R7, R12, 0xf000f, RZ, 0xc0, !PT ;  /* 0x000f000f0c077812 */ /* 0x000fe400078ec0ff */
[----:B------:R-:W-:Y:S02]  /*1dc0*/  LOP3.LUT R45, R41, 0x300030, R8, 0xf8, !PT ;  /* 0x00300030292d7812 */ /* 0x000fe400078ef808 */
[----:B------:R-:W-:-:S02]  /*1dd0*/  LOP3.LUT R11, R5, 0x3f003f, RZ, 0xc0, !PT ;  /* 0x003f003f050b7812 */ /* 0x000fc400078ec0ff */
        /* <DEDUP_REMOVED lines=129> */
.L_x_3302:
        /* <DEDUP_REMOVED lines=51> */
.L_x_3303:
        /* <DEDUP_REMOVED lines=45> */
.L_x_3301:
        /* <DEDUP_REMOVED lines=14> */
[----:B------:R-:W-:Y:S02]  /*2cd0*/  LOP3.LUT R34, R13, 0x3f003f, RZ, 0xc0, !PT ;  /* 0x003f003f0d227812 */ /* 0x000fe400078ec0ff */
[----:B------:R-:W-:Y:S02]  /*2ce0*/  SHF.R.U32.HI R40, RZ, 0x6, R13 ;  /* 0x00000006ff287819 */ /* 0x000fe4000001160d */
[--C-:B------:R-:W-:Y:S02]  /*2cf0*/  SHF.R.U32.HI R45, RZ, 0xc, R14.reuse ;  /* 0x0000000cff2d7819 */ /* 0x100fe4000001160e */
[----:B------:R-:W-:Y:S02]  /*2d00*/  LOP3.LUT R42, R14, 0x3f003f, RZ, 0xc0, !PT ;  /* 0x003f003f0e2a7812 */ /* 0x000fe400078ec0ff */
[----:B------:R-:W-:Y:S02]  /*2d10*/  SHF.R.U32.HI R46, RZ, 0x6, R14 ;  /* 0x00000006ff2e7819 */ /* 0x000fe4000001160e */
[----:B----4-:R-:W-:-:S02]  /*2d20*/  SHF.R.U32.HI R12, RZ, 0x8, R8 ;  /* 0x00000008ff0c7819 */ /* 0x010fc40000011608 */
[--C-:B------:R-:W-:Y:S02]  /*2d30*/  SHF.R.U32.HI R13, RZ, 0xa, R8.reuse ;  /* 0x0000000aff0d7819 */ /* 0x100fe40000011608 */
[----:B------:R-:W-:Y:S02]  /*2d40*/  LOP3.LUT R35, R8, 0x3f003f, RZ, 0xc0, !PT ;  /* 0x003f003f08237812 */ /* 0x000fe400078ec0ff */
[----:B------:R-:W-:Y:S02]  /*2d50*/  SHF.R.U32.HI R39, RZ, 0x6, R8 ;  /* 0x00000006ff277819 */ /* 0x000fe40000011608 */
[----:B------:R-:W-:Y:S02]  /*2d60*/  SHF.R.U32.HI R49, RZ, 0xc, R15 ;  /* 0x0000000cff317819 */ /* 0x000fe4000001160f */
[--C-:B------:R-:W-:Y:S02]  /*2d70*/  SHF.R.U32.HI R8, RZ, 0x8, R9.reuse ;  /* 0x00000008ff087819 */ /* 0x100fe40000011609 */
[----:B------:R-:W-:-:S02]  /*2d80*/  SHF.R.U32.HI R14, RZ, 0xa, R9 ;  /* 0x0000000aff0e7819 */ /* 0x000fc40000011609 */
[----:B------:R-:W-:Y:S02]  /*2d90*/  LOP3.LUT R43, R9, 0x3f003f, RZ, 0xc0, !PT ;  /* 0x003f003f092b7812 */ /* 0x000fe400078ec0ff */
[----:B------:R-:W-:Y:S02]  /*2da0*/  SHF.R.U32.HI R44, RZ, 0x6, R9 ;  /* 0x00000006ff2c7819 */ /* 0x000fe40000011609 */
[----:B------:R-:W-:Y:S02]  /*2db0*/  LOP3.LUT R9, R38, 0xf000f, RZ, 0xc0, !PT ;  /* 0x000f000f26097812 */ /* 0x000fe400078ec0ff */
[----:B------:R-:W-:Y:S02]  /*2dc0*/  LOP3.LUT R41, R41, 0xf000f, RZ, 0xc0, !PT ;  /* 0x000f000f29297812 */ /* 0x000fe400078ec0ff */
[----:B------:R-:W-:Y:S02]  /*2dd0*/  LOP3.LUT R51, R15, 0x3f003f, RZ, 0xc0, !PT ;  /* 0x003f003f0f337812 */ /* 0x000fe400078ec0ff */
[----:B------:R-:W-:-:S02]  /*2de0*/  SHF.R.U32.HI R52, RZ, 0x6, R15 ;  /* 0x00000006ff347819 */ /* 0x000fc4000001160f */
[--C-:B------:R-:W-:Y:S02]  /*2df0*/  SHF.R.U32.HI R15, RZ, 0x8, R10.reuse ;  /* 0x00000008ff0f7819 */ /* 0x100fe4000001160a */
[--C-:B------:R-:W-:Y:S02]  /*2e00*/  SHF.R.U32.HI R50, RZ, 0xa, R10.reuse ;  /* 0x0000000aff327819 */ /* 0x100fe4000001160a */
[----:B------:R-:W-:Y:S02]  /*2e10*/  LOP3.LUT R47, R10, 0x3f003f, RZ, 0xc0, !PT ;  /* 0x003f003f0a2f7812 */ /* 0x000fe400078ec0ff */
[----:B------:R-:W-:Y:S02]  /*2e20*/  SHF.R.U32.HI R48, RZ, 0x6, R10 ;  /* 0x00000006ff307819 */ /* 0x000fe4000001160a */
[----:B------:R-:W-:Y:S02]  /*2e30*/  SHF.R.U32.HI R53, RZ, 0x8, R11 ;  /* 0x00000008ff357819 */ /* 0x000fe4000001160b */
[----:B------:R-:W-:-:S02]  /*2e40*/  LOP3.LUT R38, R45, 0xf000f, RZ, 0xc0, !PT ;  /* 0x000f000f2d267812 */ /* 0x000fc400078ec0ff */
[----:B------:R-:W-:Y:S02]  /*2e50*/  LOP3.LUT R54, R49, 0xf000f, RZ, 0xc0, !PT ;  /* 0x000f000f31367812 */ /* 0x000fe400078ec0ff */
[----:B------:R-:W-:Y:S02]  /*2e60*/  LOP3.LUT R10, R9, 0x300030, R12, 0xf8, !PT ;  /* 0x00300030090a7812 */ /* 0x000fe400078ef80c */
[----:B------:R-:W-:Y:S02]  /*2e70*/  LOP3.LUT R45, R41, 0x300030, R8, 0xf8, !PT ;  /* 0x00300030292d7812 */ /* 0x000fe400078ef808 */
[----:B---3--:R-:W-:Y:S02]  /*2e80*/  SHF.R.U32.HI R12, RZ, 0xc, R5 ;  /* 0x0000000cff0c7819 */ /* 0x008fe40000011605 */
[----:B------:R-:W-:Y:S02]  /*2e90*/  SHF.R.U32.HI R41, RZ, 0xc, R6 ;  /* 0x0000000cff297819 */ /* 0x000fe40000011606 */
[----:B------:R-:W-:-:S02]  /*2ea0*/  SHF.R.U32.HI R55, RZ, 0xc, R7 ;  /* 0x0000000cff377819 */ /* 0x000fc40000011607 */
[----:B------:R-:W-:Y:S02]  /*2eb0*/  LOP3.LUT R58, R54, 0x300030, R53, 0xf8, !PT ;  /* 0x00300030363a7812 */ /* 0x000fe400078ef835 */
[----:B------:R-:W-:Y:S02]  /*2ec0*/  LOP3.LUT R53, R7, 0x3f003f, RZ, 0xc0, !PT ;  /* 0x003f003f07357812 */ /* 0x000fe400078ec0ff */
[----:B------:R-:W-:Y:S02]  /*2ed0*/  SHF.R.U32.HI R54, RZ, 0x6, R7 ;  /* 0x00000006ff367819 */ /* 0x000fe40000011607 */
[----:B------:R-:W-:Y:S02]  /*2ee0*/  LOP3.LUT R49, R38, 0x300030, R15, 0xf8, !PT ;  /* 0x0030003026317812 */ /* 0x000fe400078ef80f */
[----:B------:R-:W-:Y:S02]  /*2ef0*/  SHF.R.U32.HI R9, RZ, 0xc, R4 ;  /* 0x0000000cff097819 */ /* 0x000fe40000011604 */
[----:B------:R-:W-:-:S02]  /*2f00*/  LOP3.LUT R7, R12, 0xf000f, RZ, 0xc0, !PT ;  /* 0x000f000f0c077812 */ /* 0x000fc400078ec0ff */
[----:B------:R-:W-:Y:S02]  /*2f10*/  LOP3.LUT R41, R41, 0xf000f, RZ, 0xc0, !PT ;  /* 0x000f000f29297812 */ /* 0x000fe400078ec0ff */
[----:B------:R-:W-:Y:S02]  /*2f20*/  LOP3.LUT R40, R40, 0x3f003f, RZ, 0xc0, !PT ;  /* 0x003f003f28287812 */ /* 0x000fe400078ec0ff */
[--C-:B------:R-:W-:Y:S02]  /*2f30*/  SHF.R.U32.HI R59, RZ, 0xa, R11.reuse ;  /* 0x0000000aff3b7819 */ /* 0x100fe4000001160b */
[----:B------:R-:W-:Y:S02]  /*2f40*/  LOP3.LUT R56, R11, 0x3f003f, RZ, 0xc0, !PT ;  /* 0x003f003f0b387812 */ /* 0x000fe400078ec0ff */
[----:B------:R-:W-:Y:S02]  /*2f50*/  SHF.R.U32.HI R57, RZ, 0x6, R11 ;  /* 0x00000006ff397819 */ /* 0x000fe4000001160b */
[----:B------:R-:W-:-:S02]  /*2f60*/  LOP3.LUT R15, R6, 0x3f003f, RZ, 0xc0, !PT ;  /* 0x003f003f060f7812 */ /* 0x000fc400078ec0ff */
[----:B------:R-:W-:Y:S02]  /*2f70*/  LOP3.LUT R12, R55, 0xf000f, RZ, 0xc0, !PT ;  /* 0x000f000f370c7812 */ /* 0x000fe400078ec0ff */
[----:B------:R-:W-:Y:S02]  /*2f80*/  LOP3.LUT R11, R5, 0x3f003f, RZ, 0xc0, !PT ;  /* 0x003f003f050b7812 */ /* 0x000fe400078ec0ff */
        /* <DEDUP_REMOVED lines=129> */
.L_x_3305:
        /* <DEDUP_REMOVED lines=51> */
.L_x_3306:
        /* <DEDUP_REMOVED lines=45> */
.L_x_3304:
        /* <DEDUP_REMOVED lines=8> */
.L_x_3300:
        /* <DEDUP_REMOVED lines=8> */
.L_x_3312:
[----:B0-----:R-:W0:Y:S01]  /*3ea0*/  LDC R23, c[0x0][0x23c] ;  /* 0x00008f00ff177b82 */ /* 0x001e220000000800 */
[----:B-----5:R1:W5:Y:S01]  /*3eb0*/  LDG.E.128.CONSTANT R12, desc[UR6][R2.64] ;  /* 0x00000006020c7981 */ /* 0x020362000c1e9d00 */
[----:B0-----:R-:W-:-:S05]  /*3ec0*/  IMAD.WIDE R4, R23, 0x4, R2 ;  /* 0x0000000417047825 */ /* 0x001fca00078e0202 */
[----:B------:R0:W5:Y:S01]  /*3ed0*/  LDG.E.128.CONSTANT R8, desc[UR6][R4.64] ;  /* 0x0000000604087981 */ /* 0x000162000c1e9d00 */
[----:B-1----:R-:W-:Y:S01]  /*3ee0*/  IMAD.WIDE R2, R23, 0x4, R4 ;  /* 0x0000000417027825 */ /* 0x002fe200078e0204 */
[----:B------:R-:W-:Y:S06]  /*3ef0*/  @!P1 BRA `(.L_x_3309) ;  /* 0x0000001c005c9947 */ /* 0x000fec0003800000 */
[----:B0-----:R-:W2:Y:S01]  /*3f00*/  LDG.E.128.CONSTANT R4, desc[UR6][R2.64] ;  /* 0x0000000602047981 */ /* 0x001ea2000c1e9d00 */
[--C-:B-----5:R-:W-:Y:S01]  /*3f10*/  SHF.R.U32.HI R36, RZ, 0xf, R12.reuse ;  /* 0x0000000fff247819 */ /* 0x120fe2000001160c */
[----:B------:R-:W-:Y:S01]  /*3f20*/  HFMA2.MMA R42, -RZ, RZ, 0, 0.015625 ;  /* 0x00002400ff2a7435 */ /* 0x000fe200000001ff */
        /* <DEDUP_REMOVED lines=27> */
[----:B------:R-:W-:Y:S02]  /*40e0*/  LOP3.LUT R10, R36, 0x10001, RZ, 0xc0, !PT ;  /* 0x00010001240a7812 */ /* 0x000fe400078ec0ff */
[----:B------:R-:W-:-:S02]  /*40f0*/  PRMT R36, R42, 0x7610, R36 ;  /* 0x000076102a247816 */ /* 0x000fc40000000024 */
[----:B------:R-:W-:Y:S02]  /*4100*/  LOP3.LUT R42, R10, 0x20002, R39, 0xf8, !PT ;  /* 0x000200020a2a7812 */ /* 0x000fe400078ef827 */
[----:B------:R-:W-:Y:S02]  /*4110*/  PRMT R10, R18, 0x9910, RZ ;  /* 0x00009910120a7816 */ /* 0x000fe400000000ff */
[----:B------:R-:W-:Y:S02]  /*4120*/  LOP3.LUT R40, R40, 0x10001, RZ, 0xc0, !PT ;  /* 0x0001000128287812 */ /* 0x000fe400078ec0ff */
[----:B------:R-:W-:Y:S02]  /*4130*/  SHF.R.U32.HI R52, RZ, 0xe, R11 ;  /* 0x0000000eff347819 */ /* 0x000fe4000001160b */
[----:B------:R-:W-:Y:S02]  /*4140*/  LOP3.LUT R51, R51, 0x10001, RZ, 0xc0, !PT ;  /* 0x0001000133337812 */ /* 0x000fe400078ec0ff */
[----:B------:R-:W-:-:S02]  /*4150*/  LOP3.LUT R45, R40, 0x20002, R45, 0xf8, !PT ;  /* 0x00020002282d7812 */ /* 0x000fc400078ef82d */
[----:B------:R-:W-:Y:S02]  /*4160*/  ISETP.NE.AND P2, PT, R10, RZ, PT ;  /* 0x000000ff0a00720c */ /* 0x000fe40003f45270 */
[----:B------:R-:W-:Y:S02]  /*4170*/  LOP3.LUT R47, R47, 0x10001, RZ, 0xc0, !PT ;  /* 0x000100012f2f7812 */ /* 0x000fe400078ec0ff */
[----:B------:R-:W-:Y:S02]  /*4180*/  LOP3.LUT R54, R51, 0x20002, R52, 0xf8, !PT ;  /* 0x0002000233367812 */ /* 0x000fe400078ef834 */
[C---:B------:R-:W-:Y:S02]  /*4190*/  LOP3.LUT R53, R11.reuse, 0x380038, RZ, 0xc0, !PT ;  /* 0x003800380b357812 */ /* 0x040fe400078ec0ff */
[----:B------:R-:W-:Y:S02]  /*41a0*/  SHF.R.U32.HI R58, RZ, 0x6, R11 ;  /* 0x00000006ff3a7819 */ /* 0x000fe4000001160b */
[----:B------:R-:W-:-:S02]  /*41b0*/  LOP3.LUT R67, R11, 0x70007, RZ, 0xc0, !PT ;  /* 0x000700070b437812 */ /* 0x000fc400078ec0ff */
[----:B------:R-:W-:Y:S02]  /*41c0*/  LOP3.LUT R50, R47, 0x20002, R50, 0xf8, !PT ;  /* 0x000200022f327812 */ /* 0x000fe400078ef832 */
        /* <DEDUP_REMOVED lines=31> */
[----:B------:R-:W-:Y:S01]  /*43c0*/  LOP3.LUT R62, R62, 0x64006400, RZ, 0xfc, !PT ;  /* 0x640064003e3e7812 */ /* 0x000fe200078efcff */
[----:B------:R-:W-:Y:S01]  /*43d0*/  HFMA2 R72, R95, R36.H0_H0, -20, -20 ;  /* 0xcd00cd005f487431 */ /* 0x000fe20000040024 */
[----:B------:R-:W-:Y:S02]  /*43e0*/  LOP3.LUT R35, R35, 0x64006400, RZ, 0xfc, !PT ;  /* 0x6400640023237812 */ /* 0x000fe400078efcff */
[----:B------:R-:W-:Y:S02]  /*43f0*/  LOP3.LUT R61, R61, 0x64006400, RZ, 0xfc, !PT ;  /* 0x640064003d3d7812 */ /* 0x000fe400078efcff */
[----:B------:R-:W-:Y:S01]  /*4400*/  LOP3.LUT R56, R56, 0x64006400, RZ, 0xfc, !PT ;  /* 0x6400640038387812 */ /* 0x000fe200078efcff */
[----:B------:R-:W-:Y:S01]  /*4410*/  HADD2 R96, R35, -1028, -1028 ;  /* 0xe404e40423607430 */ /* 0x000fe20000000000 */
[----:B------:R-:W-:Y:S02]  /*4420*/  LOP3.LUT R67, R67, 0x64006400, RZ, 0xfc, !PT ;  /* 0x6400640043437812 */ /* 0x000fe400078efcff */
        /* <DEDUP_REMOVED lines=227> */
.L_x_3310:
        /* <DEDUP_REMOVED lines=82> */
.L_x_3311:
        /* <DEDUP_REMOVED lines=79> */
.L_x_3309:
[----:B------:R-:W-:Y:S01]  /*5c70*/  IADD3 R21, R21, 0x20, RZ ;  /* 0x0000002015157810 */ /* 0x000fe20007ffe0ff */
[----:B------:R-:W-:Y:S01]  /*5c80*/  UIADD3 UR4, UR4, 0x40, URZ ;  /* 0x0000004004047890 */ /* 0x000fe2000fffe03f */
[----:B------:R-:W-:Y:S02]  /*5c90*/  IMAD.WIDE R2, R23, 0x4, R2 ;  /* 0x0000000417027825 */ /* 0x000fe400078e0202 */
[C---:B------:R-:W-:Y:S02]  /*5ca0*/  ISETP.GE.AND P2, PT, R21.reuse, UR5, PT ;  /* 0x0000000515007c0c */ /* 0x040fe4000bf46270 */
[----:B------:R-:W-:-:S13]  /*5cb0*/  ISETP.LT.AND P3, PT, R21, R22, PT ;  /* 0x000000161500720c */ /* 0x000fda0003f61270 */
[----:B------:R-:W-:Y:S05]  /*5cc0*/  @!P2 BRA P3, `(.L_x_3312) ;  /* 0xffffffe00074a947 */ /* 0x000fea000183ffff */
.L_x_3308:
        /* <DEDUP_REMOVED lines=14> */
.L_x_3317:
[----:B------:R-:W-:Y:S05]  /*5db0*/  @!P1 BRA `(.L_x_3314) ;  /* 0x0000000c00d89947 */ /* 0x000fea0003800000 */
[----:B0-----:R-:W2:Y:S01]  /*5dc0*/  LDG.E.128.CONSTANT R4, desc[UR6][R2.64] ;  /* 0x0000000602047981 */ /* 0x001ea2000c1e9d00 */
[----:B------:R-:W-:Y:S01]  /*5dd0*/  MOV R37, 0x3400 ;  /* 0x0000340000257802 */ /* 0x000fe20000000f00 */
[----:B------:R-:W-:Y:S01]  /*5de0*/  IMAD.MOV.U32 R43, RZ, RZ, 0x2c00 ;  /* 0x00002c00ff2b7424 */ /* 0x000fe200078e00ff */
[----:B------:R-:W-:Y:S01]  /*5df0*/  PRMT R9, R18, 0x9910, RZ ;  /* 0x0000991012097816 */ /* 0x000fe200000000ff */
[----:B------:R-:W-:Y:S01]  /*5e00*/  HFMA2.MMA R8, -RZ, RZ, 0, 0.015625 ;  /* 0x00002400ff087435 */ /* 0x000fe200000001ff */
[----:B------:R-:W-:Y:S02]  /*5e10*/  ISETP.GE.AND P3, PT, R20, 0x2, PT ;  /* 0x000000021400780c */ /* 0x000fe40003f66270 */
[----:B------:R-:W-:Y:S02]  /*5e20*/  ISETP.NE.AND P2, PT, R9, RZ, PT ;  /* 0x000000ff0900720c */ /* 0x000fe40003f45270 */
[----:B--2---:R-:W-:Y:S02]  /*5e30*/  LOP3.LUT R12, R5, 0xc000c, RZ, 0xc0, !PT ;  /* 0x000c000c050c7812 */ /* 0x004fe400078ec0ff */
[----:B------:R-:W-:-:S02]  /*5e40*/  SHF.R.U32.HI R54, RZ, 0x8, R5 ;  /* 0x00000008ff367819 */ /* 0x000fc40000011605 */
[C---:B------:R-:W-:Y:S02]  /*5e50*/  LOP3.LUT R36, R5.reuse, 0x300030, RZ, 0xc0, !PT ;  /* 0x0030003005247812 */ /* 0x040fe400078ec0ff */
[C---:B------:R-:W-:Y:S02]  /*5e60*/  LOP3.LUT R44, R5.reuse, 0xc000c0, RZ, 0xc0, !PT ;  /* 0x00c000c0052c7812 */ /* 0x040fe400078ec0ff */
[----:B------:R-:W-:Y:S02]  /*5e70*/  LOP3.LUT R53, R5, 0x30003, RZ, 0xc0, !PT ;  /* 0x0003000305357812 */ /* 0x000fe400078ec0ff */
[----:B------:R-:W-:Y:S02]  /*5e80*/  LOP3.LUT R5, R6, 0xc000c, RZ, 0xc0, !PT ;  /* 0x000c000c06057812 */ /* 0x000fe400078ec0ff */
[----:B------:R-:W-:Y:S02]  /*5e90*/  SHF.R.U32.HI R52, RZ, 0x8, R4 ;  /* 0x00000008ff347819 */ /* 0x000fe40000011604 */
[----:B------:R-:W-:-:S02]  /*5ea0*/  LOP3.LUT R15, R5, 0x64006400, RZ, 0xfc, !PT ;  /* 0x64006400050f7812 */ /* 0x000fc400078efcff */
[----:B------:R-:W-:Y:S02]  /*5eb0*/  LOP3.LUT R5, R52, 0xc000c, RZ, 0xc0, !PT ;  /* 0x000c000c34057812 */ /* 0x000fe400078ec0ff */
[----:B------:R-:W-:Y:S01]  /*5ec0*/  SHF.R.U32.HI R56, RZ, 0x8, R6 ;  /* 0x00000008ff387819 */ /* 0x000fe20000011606 */
[----:B------:R-:W-:Y:S01]  /*5ed0*/  HFMA2 R15, R15, R37.H0_H0, -258, -258 ;  /* 0xdc08dc080f0f7431 */ /* 0x000fe20000040025 */
[C---:B------:R-:W-:Y:S02]  /*5ee0*/  LOP3.LUT R38, R6.reuse, 0x300030, RZ, 0xc0, !PT ;  /* 0x0030003006267812 */ /* 0x040fe400078ec0ff */
[C---:B------:R-:W-:Y:S02]  /*5ef0*/  LOP3.LUT R46, R6.reuse, 0xc000c0, RZ, 0xc0, !PT ;  /* 0x00c000c0062e7812 */ /* 0x040fe400078ec0ff */
[----:B------:R-:W-:Y:S02]  /*5f00*/  LOP3.LUT R55, R6, 0x30003, RZ, 0xc0, !PT ;  /* 0x0003000306377812 */ /* 0x000fe400078ec0ff */
[----:B------:R-:W-:-:S02]  /*5f10*/  LOP3.LUT R6, R7, 0xc000c, RZ, 0xc0, !PT ;  /* 0x000c000c07067812 */ /* 0x000fc400078ec0ff */
[----:B------:R-:W-:Y:S02]  /*5f20*/  LOP3.LUT R5, R5, 0x64006400, RZ, 0xfc, !PT ;  /* 0x6400640005057812 */ /* 0x000fe400078efcff */
[----:B------:R-:W-:Y:S02]  /*5f30*/  LOP3.LUT R16, R6, 0x64006400, RZ, 0xfc, !PT ;  /* 0x6400640006107812 */ /* 0x000fe400078efcff */
[----:B------:R-:W-:Y:S01]  /*5f40*/  SHF.R.U32.HI R58, RZ, 0x8, R7 ;  /* 0x00000008ff3a7819 */ /* 0x000fe20000011607 */
[-C--:B------:R-:W-:Y:S01]  /*5f50*/  HFMA2 R17, R5, R37.reuse.H0_H0, -258, -258 ;  /* 0xdc08dc0805117431 */ /* 0x080fe20000040025 */
[C---:B------:R-:W-:Y:S01]  /*5f60*/  LOP3.LUT R39, R7.reuse, 0x300030, RZ, 0xc0, !PT ;  /* 0x0030003007277812 */ /* 0x040fe200078ec0ff */
[----:B------:R-:W-:Y:S01]  /*5f70*/  HFMA2 R16, R16, R37.H0_H0, -258, -258 ;  /* 0xdc08dc0810107431 */ /* 0x000fe20000040025 */
[C---:B------:R-:W-:Y:S02]  /*5f80*/  LOP3.LUT R47, R7.reuse, 0xc000c0, RZ, 0xc0, !PT ;  /* 0x00c000c0072f7812 */ /* 0x040fe400078ec0ff */
        /* <DEDUP_REMOVED lines=123> */
.L_x_3315:
        /* <DEDUP_REMOVED lines=48> */
.L_x_3316:
        /* <DEDUP_REMOVED lines=46> */
.L_x_3314:
[----:B------:R-:W-:Y:S01]  /*6d20*/  IADD3 R21, R21, 0x10, RZ ;  /* 0x0000001015157810 */ /* 0x000fe20007ffe0ff */
[----:B------:R-:W-:Y:S01]  /*6d30*/  UIADD3 UR4, UR4, 0x20, URZ ;  /* 0x0000002004047890 */ /* 0x000fe2000fffe03f */
[----:B------:R-:W-:Y:S02]  /*6d40*/  IADD3 R2, P3, R2, R13, RZ ;  /* 0x0000000d02027210 */ /* 0x000fe40007f7e0ff */
[C---:B------:R-:W-:Y:S02]  /*6d50*/  ISETP.GE.AND P2, PT, R21.reuse, UR5, PT ;  /* 0x0000000515007c0c */ /* 0x040fe4000bf46270 */
[----:B------:R-:W-:Y:S02]  /*6d60*/  ISETP.LT.AND P4, PT, R21, R22, PT ;  /* 0x000000161500720c */ /* 0x000fe40003f81270 */
[----:B------:R-:W-:-:S11]  /*6d70*/  IADD3.X R3, R3, R0, RZ, P3, !PT ;  /* 0x0000000003037210 */ /* 0x000fd60001ffe4ff */
[----:B------:R-:W-:Y:S05]  /*6d80*/  @!P2 BRA P4, `(.L_x_3317) ;  /* 0xfffffff00008a947 */ /* 0x000fea000203ffff */
.L_x_3313:
[----:B------:R-:W-:Y:S05]  /*6d90*/  @!P1 EXIT ;  /* 0x000000000000994d */ /* 0x000fea0003800000 */
[----:B------:R-:W1:Y:S01]  /*6da0*/  S2R R0, SR_CTAID.X ;  /* 0x0000000000007919 */ /* 0x000e620000002500 */
[----:B------:R-:W2:Y:S01]  /*6db0*/  S2UR UR4, SR_CTAID.Y ;  /* 0x00000000000479c3 */ /* 0x000ea20000002600 */
[----:B------:R-:W1:Y:S07]  /*6dc0*/  S2R R3, SR_TID.X ;  /* 0x0000000000037919 */ /* 0x000e6e0000002100 */
[----:B-----5:R-:W3:Y:S08]  /*6dd0*/  LDC R8, c[0x0][0x23c] ;  /* 0x00008f00ff087b82 */ /* 0x020ef00000000800 */
[----:B------:R-:W4:Y:S01]  /*6de0*/  LDC.64 R6, c[0x0][0x230] ;  /* 0x00008c00ff067b82 */ /* 0x000f220000000a00 */
[----:B--2---:R-:W-:Y:S01]  /*6df0*/  UIMAD UR4, UR4, 0x3, URZ ;  /* 0x00000003040478a4 */ /* 0x004fe2000f8e023f */
[----:B-1----:R-:W-:-:S04]  /*6e00*/  LEA R0, R0, R3, 0x5 ;  /* 0x0000000300007211 */ /* 0x002fc800078e28ff */
[----:B------:R-:W-:-:S05]  /*6e10*/  SHF.L.U32 R0, R0, 0x2, RZ ;  /* 0x0000000200007819 */ /* 0x000fca00000006ff */
[----:B---3--:R-:W-:-:S04]  /*6e20*/  IMAD R9, R8, UR4, R0 ;  /* 0x0000000408097c24 */ /* 0x008fc8000f8e0200 */
[----:B----4-:R-:W-:-:S05]  /*6e30*/  IMAD.WIDE R2, R9, 0x2, R6 ;  /* 0x0000000209027825 */ /* 0x010fca00078e0206 */
[----:B------:R1:W-:Y:S01]  /*6e40*/  ATOM.E.ADD.F16x2.RN.STRONG.GPU P0, RZ, desc[UR6][R2.64], R32 ;  /* 0x0000002002ff79a2 */ /* 0x0003e2000810e1c6 */
[----:B------:R-:W-:Y:S04]  /*6e50*/  BSSY B0, `(.L_x_3318) ;  /* 0x000000f000007945 */ /* 0x000fe80003800000 */
[----:B-1----:R-:W-:Y:S05]  /*6e60*/  @P0 BRA `(.L_x_3319) ;  /* 0x0000000000340947 */ /* 0x002fea0003800000 */
[----:B------:R-:W1:Y:S02]  /*6e70*/  QSPC.E.S P0, RZ, [R2] ;  /* 0x0000000002ff73aa */ /* 0x000e640000000500 */
[----:B-1----:R-:W-:Y:S05]  /*6e80*/  @!P0 BRA `(.L_x_3320) ;  /* 0x0000000000208947 */ /* 0x002fea0003800000 */
[----:B0-----:R-:W-:-:S04]  /*6e90*/  MOV R4, R2 ;  /* 0x0000000200047202 */ /* 0x001fc80000000f00 */
[----:B------:R-:W-:-:S07]  /*6ea0*/  MOV R4, R4 ;  /* 0x0000000400047202 */ /* 0x000fce0000000f00 */
.L_x_3321:
[----:B------:R-:W0:Y:S02]  /*6eb0*/  LDS R10, [R4] ;  /* 0x00000000040a7984 */ /* 0x000e240000000800 */
[----:B0-----:R-:W-:-:S06]  /*6ec0*/  HADD2 R11, R10, R32 ;  /* 0x000000200a0b7230 */ /* 0x001fcc0000000000 */
[----:B------:R-:W0:Y:S02]  /*6ed0*/  ATOMS.CAST.SPIN R11, [R4], R10, R11 ;  /* 0x0000000a040b738d */ /* 0x000e24000180000b */
[----:B0-----:R-:W-:-:S13]  /*6ee0*/  ISETP.EQ.U32.AND P0, PT, R11, 0x1, PT ;  /* 0x000000010b00780c */ /* 0x001fda0003f02070 */
[----:B------:R-:W-:Y:S05]  /*6ef0*/  @!P0 BRA `(.L_x_3321) ;  /* 0xfffffffc00ec8947 */ /* 0x000fea000383ffff */
[----:B------:R-:W-:Y:S05]  /*6f00*/  BRA `(.L_x_3319) ;  /* 0x00000000000c7947 */ /* 0x000fea0003800000 */
.L_x_3320:
[----:B------:R-:W0:Y:S02]  /*6f10*/  LD.E R0, desc[UR6][R2.64] ;  /* 0x0000000602007980 */ /* 0x000e24000c101900 */
[----:B0-----:R-:W-:-:S05]  /*6f20*/  IADD3 R5, R32, R0, RZ ;  /* 0x0000000020057210 */ /* 0x001fca0007ffe0ff */
[----:B------:R1:W-:Y:S02]  /*6f30*/  ST.E desc[UR6][R2.64], R5 ;  /* 0x0000000502007985 */ /* 0x0003e4000c101906 */
.L_x_3319:
[----:B------:R-:W-:Y:S05]  /*6f40*/  BSYNC B0 ;  /* 0x0000000000007941 */ /* 0x000fea0003800000 */
.L_x_3318:
[----:B------:R2:W-:Y:S01]  /*6f50*/  ATOM.E.ADD.F16x2.RN.STRONG.GPU P0, RZ, desc[UR6][R2.64+0x4], R33 ;  /* 0x0000042102ff79a2 */ /* 0x0005e2000810e1c6 */
[----:B------:R-:W-:Y:S04]  /*6f60*/  BSSY B0, `(.L_x_3322) ;  /* 0x000000e000007945 */ /* 0x000fe80003800000 */
[----:B--2---:R-:W-:Y:S05]  /*6f70*/  @P0 BRA `(.L_x_3323) ;  /* 0x0000000000300947 */ /* 0x004fea0003800000 */
[----:B------:R-:W2:Y:S02]  /*6f80*/  QSPC.E.S P0, RZ, [R2+0x4] ;  /* 0x0000040002ff73aa */ /* 0x000ea40000000500 */
[----:B--2---:R-:W-:Y:S05]  /*6f90*/  @!P0 BRA `(.L_x_3324) ;  /* 0x00000000001c8947 */ /* 0x004fea0003800000 */
[----:B-1----:R-:W-:-:S07]  /*6fa0*/  MOV R2, R2 ;  /* 0x0000000200027202 */ /* 0x002fce0000000f00 */
.L_x_3325:
[----:B0-----:R-:W0:Y:S02]  /*6fb0*/  LDS R4, [R2+0x4] ;  /* 0x0000040002047984 */ /* 0x001e240000000800 */
[----:B0-----:R-:W-:-:S10]  /*6fc0*/  HFMA2.MMA R5, R4, 1, 1, R33 ;  /* 0x3c003c0004057835 */ /* 0x001fd40000000021 */
[----:B------:R-:W0:Y:S02]  /*6fd0*/  ATOMS.CAST.SPIN R5, [R2+0x4], R4, R5 ;  /* 0x000004040205738d */ /* 0x000e240001800005 */
[----:B0-----:R-:W-:-:S13]  /*6fe0*/  ISETP.EQ.U32.AND P0, PT, R5, 0x1, PT ;  /* 0x000000010500780c */ /* 0x001fda0003f02070 */
[----:B------:R-:W-:Y:S05]  /*6ff0*/  @!P0 BRA `(.L_x_3325) ;  /* 0xfffffffc00ec8947 */ /* 0x000fea000383ffff */
[----:B------:R-:W-:Y:S05]  /*7000*/  BRA `(.L_x_3323) ;  /* 0x00000000000c7947 */ /* 0x000fea0003800000 */
.L_x_3324:
[----:B------:R-:W0:Y:S02]  /*7010*/  LD.E R0, desc[UR6][R2.64+0x4] ;  /* 0x0000040602007980 */ /* 0x000e24000c101900 */
[----:B01----:R-:W-:-:S05]  /*7020*/  IMAD.IADD R5, R33, 0x1, R0 ;  /* 0x0000000121057824 */ /* 0x003fca00078e0200 */
[----:B------:R2:W-:Y:S02]  /*7030*/  ST.E desc[UR6][R2.64+0x4], R5 ;  /* 0x0000040502007985 */ /* 0x0005e4000c101906 */
.L_x_3323:
[----:B------:R-:W-:Y:S05]  /*7040*/  BSYNC B0 ;  /* 0x0000000000007941 */ /* 0x000fea0003800000 */
.L_x_3322:
[----:B------:R-:W-:-:S13]  /*7050*/  ISETP.GE.AND P0, PT, R20, 0x2, PT ;  /* 0x000000021400780c */ /* 0x000fda0003f06270 */
[----:B------:R-:W-:Y:S05]  /*7060*/  @!P0 EXIT ;  /* 0x000000000000894d */ /* 0x000fea0003800000 */
[----:B------:R-:W-:-:S05]  /*7070*/  IADD3 R9, R9, R8, RZ ;  /* 0x0000000809097210 */ /* 0x000fca0007ffe0ff */
[----:B-12---:R-:W-:-:S05]  /*7080*/  IMAD.WIDE R2, R9, 0x2, R6 ;  /* 0x0000000209027825 */ /* 0x006fca00078e0206 */
[----:B------:R1:W-:Y:S01]  /*7090*/  ATOM.E.ADD.F16x2.RN.STRONG.GPU P0, RZ, desc[UR6][R2.64], R28 ;  /* 0x0000001c02ff79a2 */ /* 0x0003e2000810e1c6 */
[----:B------:R-:W-:Y:S04]  /*70a0*/  BSSY B0, `(.L_x_3326) ;  /* 0x000000f000007945 */ /* 0x000fe80003800000 */
[----:B-1----:R-:W-:Y:S05]  /*70b0*/  @P0 BRA `(.L_x_3327) ;  /* 0x0000000000340947 */ /* 0x002fea0003800000 */
[----:B------:R-:W1:Y:S02]  /*70c0*/  QSPC.E.S P0, RZ, [R2] ;  /* 0x0000000002ff73aa */ /* 0x000e640000000500 */
[----:B-1----:R-:W-:Y:S05]  /*70d0*/  @!P0 BRA `(.L_x_3328) ;  /* 0x0000000000208947 */ /* 0x002fea0003800000 */
[----:B0-----:R-:W-:-:S04]  /*70e0*/  MOV R4, R2 ;  /* 0x0000000200047202 */ /* 0x001fc80000000f00 */
[----:B------:R-:W-:-:S07]  /*70f0*/  MOV R4, R4 ;  /* 0x0000000400047202 */ /* 0x000fce0000000f00 */
.L_x_3329:
[----:B------:R-:W0:Y:S02]  /*7100*/  LDS R10, [R4] ;  /* 0x00000000040a7984 */ /* 0x000e240000000800 */
[----:B0-----:R-:W-:-:S06]  /*7110*/  HADD2 R11, R10, R28 ;  /* 0x0000001c0a0b7230 */ /* 0x001fcc0000000000 */
[----:B------:R-:W0:Y:S02]  /*7120*/  ATOMS.CAST.SPIN R11, [R4], R10, R11 ;  /* 0x0000000a040b738d */ /* 0x000e24000180000b */
[----:B0-----:R-:W-:-:S13]  /*7130*/  ISETP.EQ.U32.AND P0, PT, R11, 0x1, PT ;  /* 0x000000010b00780c */ /* 0x001fda0003f02070 */
[----:B------:R-:W-:Y:S05]  /*7140*/  @!P0 BRA `(.L_x_3329) ;  /* 0xfffffffc00ec8947 */ /* 0x000fea000383ffff */
[----:B------:R-:W-:Y:S05]  /*7150*/  BRA `(.L_x_3327) ;  /* 0x00000000000c7947 */ /* 0x000fea0003800000 */
.L_x_3328:
[----:B------:R-:W0:Y:S02]  /*7160*/  LD.E R0, desc[UR6][R2.64] ;  /* 0x0000000602007980 */ /* 0x000e24000c101900 */
[----:B0-----:R-:W-:-:S05]  /*7170*/  IADD3 R5, R28, R0, RZ ;  /* 0x000000001c057210 */ /* 0x001fca0007ffe0ff */
[----:B------:R1:W-:Y:S02]  /*7180*/  ST.E desc[UR6][R2.64], R5 ;  /* 0x0000000502007985 */ /* 0x0003e4000c101906 */
.L_x_3327:
[----:B------:R-:W-:Y:S05]  /*7190*/  BSYNC B0 ;  /* 0x0000000000007941 */ /* 0x000fea0003800000 */
.L_x_3326:
[----:B------:R2:W-:Y:S01]  /*71a0*/  ATOM.E.ADD.F16x2.RN.STRONG.GPU P0, RZ, desc[UR6][R2.64+0x4], R29 ;  /* 0x0000041d02ff79a2 */ /* 0x0005e2000810e1c6 */
[----:B------:R-:W-:Y:S04]  /*71b0*/  BSSY B0, `(.L_x_3330) ;  /* 0x000000e000007945 */ /* 0x000fe80003800000 */
[----:B--2---:R-:W-:Y:S05]  /*71c0*/  @P0 BRA `(.L_x_3331) ;  /* 0x0000000000300947 */ /* 0x004fea0003800000 */
[----:B------:R-:W2:Y:S02]  /*71d0*/  QSPC.E.S P0, RZ, [R2+0x4] ;  /* 0x0000040002ff73aa */ /* 0x000ea40000000500 */
[----:B--2---:R-:W-:Y:S05]  /*71e0*/  @!P0 BRA `(.L_x_3332) ;  /* 0x00000000001c8947 */ /* 0x004fea0003800000 */
[----:B-1----:R-:W-:-:S07]  /*71f0*/  MOV R2, R2 ;  /* 0x0000000200027202 */ /* 0x002fce0000000f00 */
.L_x_3333:
[----:B0-----:R-:W0:Y:S02]  /*7200*/  LDS R4, [R2+0x4] ;  /* 0x0000040002047984 */ /* 0x001e240000000800 */
[----:B0-----:R-:W-:-:S10]  /*7210*/  HFMA2.MMA R5, R4, 1, 1, R29 ;  /* 0x3c003c0004057835 */ /* 0x001fd4000000001d */
[----:B------:R-:W0:Y:S02]  /*7220*/  ATOMS.CAST.SPIN R5, [R2+0x4], R4, R5 ;  /* 0x000004040205738d */ /* 0x000e240001800005 */
[----:B0-----:R-:W-:-:S13]  /*7230*/  ISETP.EQ.U32.AND P0, PT, R5, 0x1, PT ;  /* 0x000000010500780c */ /* 0x001fda0003f02070 */
[----:B------:R-:W-:Y:S05]  /*7240*/  @!P0 BRA `(.L_x_3333) ;  /* 0xfffffffc00ec8947 */ /* 0x000fea000383ffff */
[----:B------:R-:W-:Y:S05]  /*7250*/  BRA `(.L_x_3331) ;  /* 0x00000000000c7947 */ /* 0x000fea0003800000 */
.L_x_3332:
[----:B------:R-:W0:Y:S02]  /*7260*/  LD.E R0, desc[UR6][R2.64+0x4] ;  /* 0x0000040602007980 */ /* 0x000e24000c101900 */
[----:B01----:R-:W-:-:S05]  /*7270*/  IADD3 R5, R29, R0, RZ ;  /* 0x000000001d057210 */ /* 0x003fca0007ffe0ff */
[----:B------:R2:W-:Y:S02]  /*7280*/  ST.E desc[UR6][R2.64+0x4], R5 ;  /* 0x0000040502007985 */ /* 0x0005e4000c101906 */
.L_x_3331:
[----:B------:R-:W-:Y:S05]  /*7290*/  BSYNC B0 ;  /* 0x0000000000007941 */ /* 0x000fea0003800000 */
.L_x_3330:
[----:B------:R-:W-:-:S13]  /*72a0*/  ISETP.NE.AND P0, PT, R20, 0x2, PT ;  /* 0x000000021400780c */ /* 0x000fda0003f05270 */
[----:B------:R-:W-:Y:S05]  /*72b0*/  @!P0 EXIT ;  /* 0x000000000000894d */ /* 0x000fea0003800000 */
[----:B-12---:R-:W-:-:S05]  /*72c0*/  IADD3 R3, R9, R8, RZ ;  /* 0x0000000809037210 */ /* 0x006fca0007ffe0ff */
[----:B------:R-:W-:-:S05]  /*72d0*/  IMAD.WIDE R2, R3, 0x2, R6 ;  /* 0x0000000203027825 */ /* 0x000fca00078e0206 */
[----:B------:R1:W-:Y:S01]  /*72e0*/  ATOM.E.ADD.F16x2.RN.STRONG.GPU P0, RZ, desc[UR6][R2.64], R30 ;  /* 0x0000001e02ff79a2 */ /* 0x0003e2000810e1c6 */
[----:B------:R-:W-:Y:S04]  /*72f0*/  BSSY B0, `(.L_x_3334) ;  /* 0x000000f000007945 */ /* 0x000fe80003800000 */
[----:B-1----:R-:W-:Y:S05]  /*7300*/  @P0 BRA `(.L_x_3335) ;  /* 0x0000000000340947 */ /* 0x002fea0003800000 */
[----:B------:R-:W1:Y:S02]  /*7310*/  QSPC.E.S P0, RZ, [R2] ;  /* 0x0000000002ff73aa */ /* 0x000e640000000500 */
[----:B-1----:R-:W-:Y:S05]  /*7320*/  @!P0 BRA `(.L_x_3336) ;  /* 0x0000000000208947 */ /* 0x002fea0003800000 */
[----:B0-----:R-:W-:-:S04]  /*7330*/  MOV R4, R2 ;  /* 0x0000000200047202 */ /* 0x001fc80000000f00 */
[----:B------:R-:W-:-:S07]  /*7340*/  MOV R4, R4 ;  /* 0x0000000400047202 */ /* 0x000fce0000000f00 */
.L_x_3337:
[----:B------:R-:W0:Y:S02]  /*7350*/  LDS R6, [R4] ;  /* 0x0000000004067984 */ /* 0x000e240000000800 */
[----:B0-----:R-:W-:-:S06]  /*7360*/  HADD2 R7, R6, R30 ;  /* 0x0000001e06077230 */ /* 0x001fcc0000000000 */
[----:B------:R-:W0:Y:S02]  /*7370*/  ATOMS.CAST.SPIN R7, [R4], R6, R7 ;  /* 0x000000060407738d */ /* 0x000e240001800007 */
[----:B0-----:R-:W-:-:S13]  /*7380*/  ISETP.EQ.U32.AND P0, PT, R7, 0x1, PT ;  /* 0x000000010700780c */ /* 0x001fda0003f02070 */
[----:B------:R-:W-:Y:S05]  /*7390*/  @!P0 BRA `(.L_x_3337) ;  /* 0xfffffffc00ec8947 */ /* 0x000fea000383ffff */
[----:B------:R-:W-:Y:S05]  /*73a0*/  BRA `(.L_x_3335) ;  /* 0x00000000000c7947 */ /* 0x000fea0003800000 */
.L_x_3336:
[----:B------:R-:W0:Y:S02]  /*73b0*/  LD.E R0, desc[UR6][R2.64] ;  /* 0x0000000602007980 */ /* 0x000e24000c101900 */
[----:B0-----:R-:W-:-:S05]  /*73c0*/  IADD3 R5, R30, R0, RZ ;  /* 0x000000001e057210 */ /* 0x001fca0007ffe0ff */
[----:B------:R1:W-:Y:S02]  /*73d0*/  ST.E desc[UR6][R2.64], R5 ;  /* 0x0000000502007985 */ /* 0x0003e4000c101906 */
.L_x_3335:
[----:B------:R-:W-:Y:S05]  /*73e0*/  BSYNC B0 ;  /* 0x0000000000007941 */ /* 0x000fea0003800000 */
.L_x_3334:
[----:B------:R2:W-:Y:S02]  /*73f0*/  ATOM.E.ADD.F16x2.RN.STRONG.GPU P0, RZ, desc[UR6][R2.64+0x4], R31 ;  /* 0x0000041f02ff79a2 */ /* 0x0005e4000810e1c6 */
[----:B--2---:R-:W-:Y:S05]  /*7400*/  @P0 EXIT ;  /* 0x000000000000094d */ /* 0x004fea0003800000 */
[----:B------:R-:W2:Y:S02]  /*7410*/  QSPC.E.S P0, RZ, [R2+0x4] ;  /* 0x0000040002ff73aa */ /* 0x000ea40000000500 */
[----:B--2---:R-:W-:Y:S05]  /*7420*/  @!P0 BRA `(.L_x_3338) ;  /* 0x00000000001c8947 */ /* 0x004fea0003800000 */
[----:B-1----:R-:W-:-:S07]  /*7430*/  MOV R2, R2 ;  /* 0x0000000200027202 */ /* 0x002fce0000000f00 */
.L_x_3339:
[----:B0-----:R-:W0:Y:S02]  /*7440*/  LDS R4, [R2+0x4] ;  /* 0x0000040002047984 */ /* 0x001e240000000800 */
[----:B0-----:R-:W-:-:S10]  /*7450*/  HFMA2.MMA R5, R4, 1, 1, R31 ;  /* 0x3c003c0004057835 */ /* 0x001fd4000000001f */
[----:B------:R-:W0:Y:S02]  /*7460*/  ATOMS.CAST.SPIN R5, [R2+0x4], R4, R5 ;  /* 0x000004040205738d */ /* 0x000e240001800005 */
[----:B0-----:R-:W-:-:S13]  /*7470*/  ISETP.EQ.U32.AND P0, PT, R5, 0x1, PT ;  /* 0x000000010500780c */ /* 0x001fda0003f02070 */
[----:B------:R-:W-:Y:S05]  /*7480*/  @!P0 BRA `(.L_x_3339) ;  /* 0xfffffffc00ec8947 */ /* 0x000fea000383ffff */
[----:B------:R-:W-:Y:S05]  /*7490*/  EXIT ;  /* 0x000000000000794d */ /* 0x000fea0003800000 */
.L_x_3338:
[----:B------:R-:W0:Y:S02]  /*74a0*/  LD.E R0, desc[UR6][R2.64+0x4] ;  /* 0x0000040602007980 */ /* 0x000e24000c101900 */
[----:B01----:R-:W-:-:S05]  /*74b0*/  IADD3 R5, R31, R0, RZ ;  /* 0x000000001f057210 */ /* 0x003fca0007ffe0ff */
[----:B------:R-:W-:Y:S01]  /*74c0*/  ST.E desc[UR6][R2.64+0x4], R5 ;  /* 0x0000040502007985 */ /* 0x000fe2000c101906 */
[----:B------:R-:W-:Y:S05]  /*74d0*/  EXIT ;  /* 0x000000000000794d */ /* 0x000fea0003800000 */
.L_x_3340:
        /* <DEDUP_REMOVED lines=10> */
.L_x_5226:


//--------------------- .text._Z23gemm_half_q_half_kernelILi3ELi128ELb1ELb0ELi32EEvPK6__halfPKjS4_S2_PS0_iiiiPKtS7_iiiiiibS2_i --------------------------
	.section	.text._Z23gemm_half_q_half_kernelILi3ELi128ELb1ELb0ELi32EEvPK6__halfPKjS4_S2_PS0_iiiiPKtS7_iiiiiibS2_i,"ax",@progbits
	.align	128
        .global         _Z23gemm_half_q_half_kernelILi3ELi128ELb1ELb0ELi32EEvPK6__halfPKjS4_S2_PS0_iiiiPKtS7_iiiiiibS2_i
        .type           _Z23gemm_half_q_half_kernelILi3ELi128ELb1ELb0ELi32EEvPK6__halfPKjS4_S2_PS0_iiiiPKtS7_iiiiiibS2_i,@function
        .size           _Z23gemm_half_q_half_kernelILi3ELi128ELb1ELb0ELi32EEvPK6__halfPKjS4_S2_PS0_iiiiPKtS7_iiiiiibS2_i,(.L_x_5227 - _Z23gemm_half_q_half_kernelILi3ELi128ELb1ELb0ELi32EEvPK6__halfPKjS4_S2_PS0_iiiiPKtS7_iiiiiibS2_i)
        .other          _Z23gemm_half_q_half_kernelILi3ELi128ELb1ELb0ELi32EEvPK6__halfPKjS4_S2_PS0_iiiiPKtS7_iiiiiibS2_i,@"STO_CUDA_ENTRY STV_DEFAULT"
_Z23gemm_half_q_half_kernelILi3ELi128ELb1ELb0ELi32EEvPK6__halfPKjS4_S2_PS0_iiiiPKtS7_iiiiiibS2_i:
.text._Z23gemm_half_q_half_kernelILi3ELi128ELb1ELb0ELi32EEvPK6__halfPKjS4_S2_PS0_iiiiPKtS7_iiiiiibS2_i:
        /* <DEDUP_REMOVED lines=32> */
[----:B------:R-:W-:Y:S02]  /*0200*/  @P0 IADD3.X R17, R11, R2, RZ, P2, !PT ;  /* 0x000000020b110210 */ /* 0x000fe400017fe4ff */
[----:B------:R-:W-:-:S06]  /*0210*/  PRMT R2, RZ, 0x7610, R2 ;  /* 0x00007610ff027816 */ /* 0x000fcc0000000002 */
[----:B------:R-:W3:Y:S01]  /*0220*/  @P0 LDG.E.U16 R2, desc[UR6][R16.64] ;  /* 0x0000000610020981 */ /* 0x000ee2000c1e1500 */
[----:B--2---:R-:W-:-:S04]  /*0230*/  LOP3.LUT R9, R12, R13, RZ, 0xfc, !PT ;  /* 0x0000000d0c097212 */ /* 0x004fc800078efcff */
[----:B---3--:R-:W-:-:S04]  /*0240*/  @P0 LOP3.LUT R4, R2, R9, RZ, 0xfc, !PT ;  /* 0x0000000902040212 */ /* 0x008fc800078efcff */
[----:B------:R-:W-:-:S07]  /*0250*/  @P0 PRMT R9, R4, 0x7610, R9 ;  /* 0x0000761004090816 */ /* 0x000fce0000000009 */
.L_x_3341:
        /* <DEDUP_REMOVED lines=36> */
.L_x_3346:
        /* <DEDUP_REMOVED lines=16> */
.L_x_3345:
        /* <DEDUP_REMOVED lines=16> */
.L_x_3344:
        /* <DEDUP_REMOVED lines=17> */
.L_x_3348:
        /* <DEDUP_REMOVED lines=16> */
.L_x_3347:
        /* <DEDUP_REMOVED lines=14> */
.L_x_3343:
[----:B------:R-:W-:Y:S05]  /*0990*/  BSYNC B0 ;  /* 0x0000000000007941 */ /* 0x000fea0003800000 */
.L_x_3342:
        /* <DEDUP_REMOVED lines=21> */
.L_x_3351:
        /* <DEDUP_REMOVED lines=11> */
.L_x_3350:
[----:B-1----:R-:W-:-:S04]  /*0ba0*/  IADD3 R8, R14, -R5, RZ ;  /* 0x800000050e087210 */ /* 0x002fc80007ffe0ff */
[----:B------:R-:W-:-:S13]  /*0bb0*/  ISETP.GT.AND P2, PT, R8, 0x1, PT ;  /* 0x000000010800780c */ /* 0x000fda0003f44270 */
[----:B------:R-:W-:Y:S01]  /*0bc0*/  @P2 PLOP3.LUT P0, PT, PT, PT, PT, 0x8, 0x0 ;  /* 0x000000000000281c */ /* 0x000fe20003f0e170 */
[----:B0-----:R-:W-:Y:S01]  /*0bd0*/  @P2 IMAD.WIDE R8, R27, 0x2, R6 ;  /* 0x000000021b082825 */ /* 0x001fe200078e0206 */
[----:B------:R-:W-:Y:S01]  /*0be0*/  @P2 IADD3 R5, R5, 0x2, RZ ;  /* 0x0000000205052810 */ /* 0x000fe20007ffe0ff */
[----:B------:R0:W-:Y:S03]  /*0bf0*/  @P2 STG.E.64 desc[UR6][R6.64], RZ ;  /* 0x000000ff06002986 */ /* 0x0001e6000c101b06 */
[----:B------:R-:W-:Y:S01]  /*0c00*/  ISETP.LT.OR P0, PT, R5, R14, P0 ;  /* 0x0000000e0500720c */ /* 0x000fe20000701670 */
[----:B------:R2:W-:Y:S01]  /*0c10*/  @P2 STG.E.64 desc[UR6][R8.64], RZ ;  /* 0x000000ff08002986 */ /* 0x0005e2000c101b06 */
[----:B0-----:R-:W-:-:S11]  /*0c20*/  @P2 IMAD.WIDE R6, R27, 0x2, R8 ;  /* 0x000000021b062825 */ /* 0x001fd600078e0208 */
[----:B------:R2:W-:Y:S02]  /*0c30*/  @P0 STG.E.64 desc[UR6][R6.64], RZ ;  /* 0x000000ff06000986 */ /* 0x0005e4000c101b06 */
.L_x_3349:
[----:B------:R-:W3:Y:S08]  /*0c40*/  LDC R18, c[0x0][0x25c] ;  /* 0x00009700ff127b82 */ /* 0x000ef00000000800 */
[----:B------:R-:W-:Y:S01]  /*0c50*/  BAR.SYNC.DEFER_BLOCKING 0x0 ;  /* 0x0000000000007b1d */ /* 0x000fe20000010000 */
[----:B------:R-:W-:-:S05]  /*0c60*/  ISETP.GE.AND P6, PT, R15, R16, PT ;  /* 0x000000100f00720c */ /* 0x000fca0003fc6270 */
[----:B------:R-:W-:Y:S02]  /*0c70*/  ULDC UR5, c[0x0][0x258] ;  /* 0x0000960000057ab9 */ /* 0x000fe40000000800 */
[----:B0-----:R-:W0:Y:S01]  /*0c80*/  LDC R20, c[0x0][0x264] ;  /* 0x00009900ff147b82 */ /* 0x001e220000000800 */
[----:B------:R-:W-:Y:S01]  /*0c90*/  ULDC UR8, c[0x0][0x260] ;  /* 0x0000980000087ab9 */ /* 0x000fe20000000800 */
[----:B------:R-:W-:Y:S01]  /*0ca0*/  ULDC UR9, c[0x0][0x268] ;  /* 0x00009a0000097ab9 */ /* 0x000fe20000000800 */
[C---:B------:R-:W-:Y:S02]  /*0cb0*/  VIMNMX R31, R15.reuse, UR5, PT ;  /* 0x000000050f1f7c48 */ /* 0x040fe4000bfe0100 */
[C---:B------:R-:W-:Y:S02]  /*0cc0*/  ISETP.GT.AND P0, PT, R15.reuse, UR5, PT ;  /* 0x000000050f007c0c */ /* 0x040fe4000bf04270 */
[C---:B------:R-:W-:Y:S02]  /*0cd0*/  ISETP.GT.AND P2, PT, R15.reuse, UR8, PT ;  /* 0x000000080f007c0c */ /* 0x040fe4000bf44270 */
[----:B------:R-:W-:-:S02]  /*0ce0*/  ISETP.GT.AND P3, PT, R15, UR9, PT ;  /* 0x000000090f007c0c */ /* 0x000fc4000bf64270 */
[----:B------:R-:W-:Y:S02]  /*0cf0*/  SHF.R.S32.HI R36, RZ, 0x1f, R31 ;  /* 0x0000001fff247819 */ /* 0x000fe4000001141f */
[C---:B---3--:R-:W-:Y:S02]  /*0d00*/  ISETP.GT.AND P4, PT, R15.reuse, R18, PT ;  /* 0x000000120f00720c */ /* 0x048fe40003f84270 */
[----:B0-----:R-:W-:Y:S01]  /*0d10*/  ISETP.GT.AND P5, PT, R15, R20, PT ;  /* 0x000000140f00720c */ /* 0x001fe20003fa4270 */
[----:B------:R-:W-:-:S12]  /*0d20*/  @P6 BRA `(.L_x_3352) ;  /* 0x0000000000d46947 */ /* 0x000fd80003800000 */
[----:B--2---:R-:W0:Y:S01]  /*0d30*/  LDC.64 R6, c[0x0][0x248] ;  /* 0x00009200ff067b82 */ /* 0x004e220000000a00 */
[----:B------:R-:W-:-:S07]  /*0d40*/  SHF.L.U32 R23, R3, 0x6, RZ ;  /* 0x0000000603177819 */ /* 0x000fce00000006ff */
[----:B-1----:R-:W1:Y:S08]  /*0d50*/  LDC.64 R8, c[0x0][0x220] ;  /* 0x00008800ff087b82 */ /* 0x002e700000000a00 */
        /* <DEDUP_REMOVED lines=10> */
.L_x_3353:
        /* <DEDUP_REMOVED lines=40> */
.L_x_3352:
[----:B------:R-:W-:Y:S01]  /*1080*/  HFMA2.MMA R3, -RZ, RZ, 0, 0 ;  /* 0x00000000ff037435 */ /* 0x000fe200000001ff */
[----:B------:R-:W-:Y:S02]  /*1090*/  LEA.HI R36, R36, R31, RZ, 0x5 ;  /* 0x0000001f24247211 */ /* 0x000fe400078f28ff */
[----:B------:R-:W-:Y:S01]  /*10a0*/  MOV R5, RZ ;  /* 0x000000ff00057202 */ /* 0x000fe20000000f00 */
[----:B------:R-:W-:Y:S07]  /*10b0*/  @!P0 BRA `(.L_x_3354) ;  /* 0x00000000001c8947 */ /* 0x000fee0003800000 */
[----:B--2---:R-:W0:Y:S02]  /*10c0*/  LDC R6, c[0x0][0x25c] ;  /* 0x00009700ff067b82 */ /* 0x004e240000000800 */
[----:B0-----:R-:W-:-:S04]  /*10d0*/  VIMNMX R5, R15, R6, PT ;  /* 0x000000060f057248 */ /* 0x001fc80003fe0100 */
[----:B------:R-:W-:-:S04]  /*10e0*/  IADD3 R5, R5, -UR5, RZ ;  /* 0x8000000505057c10 */ /* 0x000fc8000fffe0ff */
[----:B------:R-:W-:-:S04]  /*10f0*/  SHF.R.S32.HI R6, RZ, 0x1f, R5 ;  /* 0x0000001fff067819 */ /* 0x000fc80000011405 */
[----:B------:R-:W-:-:S04]  /*1100*/  LEA.HI R6, R6, R5, RZ, 0x5 ;  /* 0x0000000506067211 */ /* 0x000fc800078f28ff */
[----:B------:R-:W-:-:S05]  /*1110*/  SHF.R.S32.HI R6, RZ, 0x5, R6 ;  /* 0x00000005ff067819 */ /* 0x000fca0000011406 */
[----:B------:R-:W-:-:S07]  /*1120*/  IMAD R5, R6, 0x6, RZ ;  /* 0x0000000606057824 */ /* 0x000fce00078e02ff */
.L_x_3354:
[----:B------:R-:W-:Y:S05]  /*1130*/  @!P4 BRA `(.L_x_3355) ;  /* 0x00000000001cc947 */ /* 0x000fea0003800000 */
[----:B--2---:R-:W0:Y:S02]  /*1140*/  LDC R6, c[0x0][0x260] ;  /* 0x00009800ff067b82 */ /* 0x004e240000000800 */
[----:B0-----:R-:W-:-:S04]  /*1150*/  VIMNMX R3, R15, R6, PT ;  /* 0x000000060f037248 */ /* 0x001fc80003fe0100 */
[----:B------:R-:W-:-:S04]  /*1160*/  IADD3 R3, R3, -R18, RZ ;  /* 0x8000001203037210 */ /* 0x000fc80007ffe0ff */
[----:B------:R-:W-:-:S04]  /*1170*/  SHF.R.S32.HI R6, RZ, 0x1f, R3 ;  /* 0x0000001fff067819 */ /* 0x000fc80000011403 */
[----:B------:R-:W-:-:S04]  /*1180*/  LEA.HI R6, R6, R3, RZ, 0x5 ;  /* 0x0000000306067211 */ /* 0x000fc800078f28ff */
[----:B------:R-:W-:-:S04]  /*1190*/  SHF.R.S32.HI R6, RZ, 0x5, R6 ;  /* 0x00000005ff067819 */ /* 0x000fc80000011406 */
[----:B------:R-:W-:-:S07]  /*11a0*/  LEA R3, R6, R6, 0x2 ;  /* 0x0000000606037211 */ /* 0x000fce00078e10ff */
.L_x_3355:
[----:B--2---:R-:W-:Y:S01]  /*11b0*/  HFMA2.MMA R6, -RZ, RZ, 0, 0 ;  /* 0x00000000ff067435 */ /* 0x004fe200000001ff */
        /* <DEDUP_REMOVED lines=10> */
.L_x_3356:
        /* <DEDUP_REMOVED lines=8> */
.L_x_3357:
[----:B------:R-:W-:Y:S01]  /*12e0*/  HFMA2.MMA R7, -RZ, RZ, 0, 0 ;  /* 0x00000000ff077435 */ /* 0x000fe200000001ff */
[----:B------:R-:W-:Y:S10]  /*12f0*/  @!P3 BRA `(.L_x_3358) ;  /* 0x00000000001cb947 */ /* 0x000ff40003800000 */
[----:B-1----:R-:W0:Y:S02]  /*1300*/  LDC R10, c[0x0][0x26c] ;  /* 0x00009b00ff0a7b82 */ /* 0x002e240000000800 */
[----:B0-----:R-:W-:-:S04]  /*1310*/  VIMNMX R7, R15, R10, PT ;  /* 0x0000000a0f077248 */ /* 0x001fc80003fe0100 */
[----:B------:R-:W-:-:S04]  /*1320*/  IADD3 R7, R7, -UR9, RZ ;  /* 0x8000000907077c10 */ /* 0x000fc8000fffe0ff */
[----:B------:R-:W-:-:S04]  /*1330*/  SHF.R.S32.HI R10, RZ, 0x1f, R7 ;  /* 0x0000001fff0a7819 */ /* 0x000fc80000011407 */
[----:B------:R-:W-:-:S04]  /*1340*/  LEA.HI R10, R10, R7, RZ, 0x5 ;  /* 0x000000070a0a7211 */ /* 0x000fc800078f28ff */
[----:B------:R-:W-:-:S04]  /*1350*/  SHF.R.S32.HI R10, RZ, 0x5, R10 ;  /* 0x00000005ff0a7819 */ /* 0x000fc8000001140a */
[----:B------:R-:W-:-:S07]  /*1360*/  SHF.L.U32 R7, R10, 0x1, RZ ;  /* 0x000000010a077819 */ /* 0x000fce00000006ff */
.L_x_3358:
[C---:B------:R-:W-:Y:S02]  /*1370*/  ISETP.GE.AND P0, PT, R15.reuse, R16, PT ;  /* 0x000000100f00720c */ /* 0x040fe40003f06270 */
        /* <DEDUP_REMOVED lines=9> */
[----:B------:R-:W-:Y:S01]  /*1410*/  PRMT R26, RZ, 0x5410, RZ ;  /* 0x00005410ff1a7816 */ /* 0x000fe200000000ff */
[----:B------:R-:W-:Y:S06]  /*1420*/  @P0 BRA `(.L_x_3359) ;  /* 0x0000005c00fc0947 */ /* 0x000fec0003800000 */
[----:B------:R-:W0:Y:S01]  /*1430*/  S2UR UR5, SR_CgaCtaId ;  /* 0x00000000000579c3 */ /* 0x000e220000008800 */
[-C--:B------:R-:W-:Y:S01]  /*1440*/  IMAD R3, R6, R27.reuse, RZ ;  /* 0x0000001b06037224 */ /* 0x080fe200078e02ff */
[----:B------:R-:W-:Y:S01]  /*1450*/  PRMT R2, R2, 0x9910, RZ ;  /* 0x0000991002027816 */ /* 0x000fe200000000ff */
[----:B------:R-:W-:Y:S01]  /*1460*/  ULDC.64 UR8, c[0x0][0x218] ;  /* 0x0000860000087ab9 */ /* 0x000fe20000000a00 */
[----:B------:R-:W-:Y:S01]  /*1470*/  SHF.R.S32.HI R7, RZ, 0x1f, R27 ;  /* 0x0000001fff077819 */ /* 0x000fe2000001141b */
[----:B------:R-:W-:Y:S01]  /*1480*/  UMOV UR4, 0x400 ;  /* 0x0000040000047882 */ /* 0x000fe20000000000 */
[----:B------:R-:W-:Y:S01]  /*1490*/  SHF.R.S32.HI R6, RZ, 0x1f, R4 ;  /* 0x0000001fff067819 */ /* 0x000fe20000011404 */
[----:B------:R-:W-:Y:S01]  /*14a0*/  HADD2.F32 R22, -RZ, R22.H0_H0 ;  /* 0x20000016ff167230 */ /* 0x000fe20000004100 */
[C-C-:B------:R-:W-:Y:S01]  /*14b0*/  IADD3 R27, P2, P3, R4.reuse, R27, R3.reuse ;  /* 0x0000001b041b7210 */ /* 0x140fe20007b5e003 */
[----:B------:R-:W-:Y:S01]  /*14c0*/  HADD2.F32 R23, -RZ, R23.H0_H0 ;  /* 0x20000017ff177230 */ /* 0x000fe20000004100 */
[----:B------:R-:W-:Y:S01]  /*14d0*/  SHF.R.S32.HI R5, RZ, 0x1f, R3 ;  /* 0x0000001fff057819 */ /* 0x000fe20000011403 */
[----:B------:R-:W-:Y:S01]  /*14e0*/  HADD2.F32 R24, -RZ, R24.H0_H0 ;  /* 0x20000018ff187230 */ /* 0x000fe20000004100 */
[----:B------:R-:W-:Y:S01]  /*14f0*/  IADD3 R3, P4, R4, R3, RZ ;  /* 0x0000000304037210 */ /* 0x000fe20007f9e0ff */
[----:B------:R-:W-:Y:S01]  /*1500*/  HADD2.F32 R25, -RZ, R25.H0_H0 ;  /* 0x20000019ff197230 */ /* 0x000fe20000004100 */
[----:B------:R-:W-:-:S02]  /*1510*/  ISETP.NE.AND P0, PT, R2, RZ, PT ;  /* 0x000000ff0200720c */ /* 0x000fc40003f05270 */
[----:B------:R-:W-:Y:S02]  /*1520*/  IADD3.X R2, R6, R7, R5, P2, P3 ;  /* 0x0000000706027210 */ /* 0x000fe400017e6405 */
[----:B------:R-:W-:Y:S02]  /*1530*/  LEA R28, P2, R27, UR8, 0x2 ;  /* 0x000000081b1c7c11 */ /* 0x000fe4000f8410ff */
[----:B------:R-:W-:Y:S02]  /*1540*/  IADD3.X R6, R5, R6, RZ, P4, !PT ;  /* 0x0000000605067210 */ /* 0x000fe400027fe4ff */
[----:B------:R-:W-:Y:S02]  /*1550*/  LEA R30, P3, R3, UR8, 0x2 ;  /* 0x00000008031e7c11 */ /* 0x000fe4000f8610ff */
[----:B------:R-:W-:Y:S01]  /*1560*/  ISETP.LT.OR P0, PT, R0, 0x3, !P0 ;  /* 0x000000030000780c */ /* 0x000fe20004701670 */
[----:B0-----:R-:W-:Y:S01]  /*1570*/  ULEA UR4, UR5, UR4, 0x18 ;  /* 0x0000000405047291 */ /* 0x001fe2000f8ec03f */
[----:B------:R-:W-:-:S02]  /*1580*/  LEA.HI.X R29, R27, UR9, R2, 0x2, P2 ;  /* 0x000000091b1d7c11 */ /* 0x000fc400090f1402 */
[----:B------:R-:W-:Y:S01]  /*1590*/  LEA.HI.X R31, R3, UR9, R6, 0x2, P3 ;  /* 0x00000009031f7c11 */ /* 0x000fe200098f1406 */
[----:B------:R-:W-:Y:S01]  /*15a0*/  ULDC UR5, c[0x0][0x258] ;  /* 0x0000960000057ab9 */ /* 0x000fe20000000800 */
[----:B------:R-:W-:-:S07]  /*15b0*/  PRMT R17, R17, 0x5410, RZ ;  /* 0x0000541011117816 */ /* 0x000fce00000000ff */
.L_x_3372:
[----:B-----5:R-:W-:Y:S05]  /*15c0*/  @!P1 BRA `(.L_x_3360) ;  /* 0x0000001400d49947 */ /* 0x020fea0003800000 */
[----:B------:R-:W2:Y:S04]  /*15d0*/  LDG.E.128.CONSTANT R4, desc[UR6][R30.64] ;  /* 0x000000061e047981 */ /* 0x000ea8000c1e9d00 */
[----:B-1----:R-:W3:Y:S01]  /*15e0*/  LDG.E.128.CONSTANT R8, desc[UR6][R28.64] ;  /* 0x000000061c087981 */ /* 0x002ee2000c1e9d00 */
        /* <DEDUP_REMOVED lines=57> */
[----:B------:R-:W-:Y:S02]  /*1980*/  SHF.R.U32.HI R7, RZ, 0x10, R7 ;  /* 0x00000010ff077819 */ /* 0x000fe40000011607 */
        /* <DEDUP_REMOVED lines=40> */
[----:B------:R0:W0:Y:S08]  /*1c10*/  I2F.F16 R51, R6 ;  /* 0x0000000600337306 */ /* 0x0000300000200c00 */
        /* <DEDUP_REMOVED lines=20> */
[C---:B------:R-:W-:Y:S01]  /*1d60*/  FFMA.FTZ R61, R3.reuse, R62, RZ ;  /* 0x0000003e033d7223 */ /* 0x040fe200000100ff */
[----:B------:R-:W-:Y:S01]  /*1d70*/  FFMA.FTZ R0, R0, R3, RZ ;  /* 0x0000000300007223 */ /* 0x000fe200000100ff */
[C---:B------:R-:W-:Y:S01]  /*1d80*/  FFMA.FTZ R2, R3.reuse, R2, RZ ;  /* 0x0000000203027223 */ /* 0x040fe200000100ff */
[----:B------:R-:W-:Y:S01]  /*1d90*/  FFMA.FTZ R62, R3, R4, RZ ;  /* 0x00000004033e7223 */ /* 0x000fe200000100ff */
[----:B------:R-:W-:Y:S02]  /*1da0*/  HADD2.F32 R3, -RZ, R50.H0_H0 ;  /* 0x20000032ff037230 */ /* 0x000fe40000004100 */
[----:B------:R-:W-:Y:S01]  /*1db0*/  FFMA.FTZ R5, R5, R6, R0 ;  /* 0x0000000605057223 */ /* 0x000fe20000010000 */
[C---:B------:R-:W-:Y:S01]  /*1dc0*/  FFMA.FTZ R0, R6.reuse, R63, R2 ;  /* 0x0000003f06007223 */ /* 0x040fe20000010002 */
[C---:B------:R-:W-:Y:S01]  /*1dd0*/  FFMA.FTZ R62, R6.reuse, R65, R62 ;  /* 0x00000041063e7223 */ /* 0x040fe2000001003e */
[----:B------:R-:W-:Y:S02]  /*1de0*/  HADD2.F32 R2, -RZ, R47.H0_H0 ;  /* 0x2000002fff027230 */ /* 0x000fe40000004100 */
[----:B------:R-:W-:Y:S01]  /*1df0*/  FFMA.FTZ R4, R6, R3, R61 ;  /* 0x0000000306047223 */ /* 0x000fe2000001003d */
[----:B------:R-:W-:-:S02]  /*1e00*/  HADD2.F32 R3, -RZ, R7.H0_H0 ;  /* 0x20000007ff037230 */ /* 0x000fc40000004100 */
[----:B------:R-:W-:Y:S02]  /*1e10*/  HADD2.F32 R6, -RZ, R49.H0_H0 ;  /* 0x20000031ff067230 */ /* 0x000fe40000004100 */
[----:B------:R-:W-:Y:S02]  /*1e20*/  HADD2.F32 R61, -RZ, R53.H0_H0 ;  /* 0x20000035ff3d7230 */ /* 0x000fe40000004100 */
[----:B------:R-:W-:Y:S01]  /*1e30*/  FFMA.FTZ R5, R2, R3, R5 ;  /* 0x0000000302057223 */ /* 0x000fe20000010005 */
[----:B------:R-:W-:Y:S02]  /*1e40*/  HADD2.F32 R7, -RZ, R7.H1_H1 ;  /* 0x30000007ff077230 */ /* 0x000fe40000004100 */
[----:B------:R-:W-:Y:S01]  /*1e50*/  FFMA.FTZ R4, R3, R6, R4 ;  /* 0x0000000603047223 */ /* 0x000fe20000010004 */
[----:B------:R-:W-:Y:S02]  /*1e60*/  HADD2.F32 R6, -RZ, R51.H0_H0 ;  /* 0x20000033ff067230 */ /* 0x000fe40000004100 */
[----:B------:R-:W-:-:S03]  /*1e70*/  HADD2.F32 R2, -RZ, R46.H0_H0 ;  /* 0x2000002eff027230 */ /* 0x000fc60000004100 */
[C---:B------:R-:W-:Y:S01]  /*1e80*/  FFMA.FTZ R63, R3.reuse, R6, R0 ;  /* 0x00000006033f7223 */ /* 0x040fe20000010000 */
[----:B------:R-:W-:Y:S01]  /*1e90*/  FFMA.FTZ R3, R3, R61, R62 ;  /* 0x0000003d03037223 */ /* 0x000fe2000001003e */
[----:B------:R-:W-:Y:S02]  /*1ea0*/  HADD2.F32 R0, -RZ, R45.H0_H0 ;  /* 0x2000002dff007230 */ /* 0x000fe40000004100 */
[----:B------:R-:W-:Y:S01]  /*1eb0*/  FFMA.FTZ R2, R2, R7, R5 ;  /* 0x0000000702027223 */ /* 0x000fe20000010005 */
[----:B------:R-:W-:Y:S02]  /*1ec0*/  HADD2.F32 R6, -RZ, R44.H0_H0 ;  /* 0x2000002cff067230 */ /* 0x000fe40000004100 */
[----:B------:R-:W-:Y:S02]  /*1ed0*/  HADD2.F32 R62, -RZ, R43.H0_H0 ;  /* 0x2000002bff3e7230 */ /* 0x000fe40000004100 */
[----:B------:R-:W-:Y:S01]  /*1ee0*/  FFMA.FTZ R61, R7, R0, R4 ;  /* 0x00000000073d7223 */ /* 0x000fe20000010004 */
[----:B-1----:R-:W-:-:S02]  /*1ef0*/  HADD2.F32 R4, -RZ, R8.H0_H0 ;  /* 0x20000008ff047230 */ /* 0x002fc40000004100 */
        /* <DEDUP_REMOVED lines=11> */
[----:B------:R-:W-:Y:S02]  /*1fb0*/  HADD2.F32 R8, -RZ, R11.H0_H0 ;  /* 0x2000000bff087230 */ /* 0x000fe40000004100 */
[----:B------:R-:W-:Y:S01]  /*1fc0*/  FFMA.FTZ R61, R4, R2, R7 ;  /* 0x00000002043d7223 */ /* 0x000fe20000010007 */
        /* <DEDUP_REMOVED lines=36> */
.L_x_3361:
[----:B------:R-:W-:Y:S05]  /*2210*/  @!P3 BRA `(.L_x_3360) ;  /* 0x0000000800c0b947 */ /* 0x000fea0003800000 */
[----:B0-----:R-:W-:-:S04]  /*2220*/  PRMT R0, R12, 0x9910, RZ ;  /* 0x000099100c007816 */ /* 0x001fc800000000ff */
        /* <DEDUP_REMOVED lines=26> */
[----:B------:R-:W-:Y:S02]  /*23d0*/  HADD2.F32 R5, -RZ, R5.H1_H1 ;  /* 0x30000005ff057230 */ /* 0x000fe40000004100 */
[----:B------:R-:W-:Y:S01]  /*23e0*/  FFMA.FTZ R4, R4, R2, R61 ;  /* 0x0000000204047223 */ /* 0x000fe2000001003d */
[----:B------:R-:W-:-:S02]  /*23f0*/  HADD2.F32 R61, -RZ, R51.H0_H0 ;  /* 0x20000033ff3d7230 */ /* 0x000fc40000004100 */
[-C--:B------:R-:W-:Y:S01]  /*2400*/  FFMA.FTZ R8, R8, R2.reuse, R63 ;  /* 0x0000000208087223 */ /* 0x080fe2000001003f */
[----:B------:R-:W-:Y:S02]  /*2410*/  HADD2.F32 R3, -RZ, R46.H0_H0 ;  /* 0x2000002eff037230 */ /* 0x000fe40000004100 */
[----:B------:R-:W-:Y:S02]  /*2420*/  HADD2.F32 R63, -RZ, R27.H0_H0 ;  /* 0x2000001bff3f7230 */ /* 0x000fe40000004100 */
[-C--:B------:R-:W-:Y:S01]  /*2430*/  FFMA.FTZ R0, R61, R2.reuse, R0 ;  /* 0x000000023d007223 */ /* 0x080fe20000010000 */
[----:B------:R-:W-:Y:S01]  /*2440*/  FFMA.FTZ R2, R62, R2, R9 ;  /* 0x000000023e027223 */ /* 0x000fe20000010009 */
[----:B------:R-:W-:Y:S01]  /*2450*/  FFMA.FTZ R4, R3, R5, R4 ;  /* 0x0000000503047223 */ /* 0x000fe20000010004 */
[----:B------:R-:W-:Y:S02]  /*2460*/  HADD2.F32 R3, -RZ, R45.H0_H0 ;  /* 0x2000002dff037230 */ /* 0x000fe40000004100 */
[----:B------:R-:W-:-:S02]  /*2470*/  HADD2.F32 R9, -RZ, R44.H0_H0 ;  /* 0x2000002cff097230 */ /* 0x000fc40000004100 */
[----:B------:R-:W-:Y:S02]  /*2480*/  HADD2.F32 R61, -RZ, R43.H0_H0 ;  /* 0x2000002bff3d7230 */ /* 0x000fe40000004100 */
[-C--:B------:R-:W-:Y:S01]  /*2490*/  FFMA.FTZ R8, R3, R5.reuse, R8 ;  /* 0x0000000503087223 */ /* 0x080fe20000010008 */
[----:B-1----:R-:W-:Y:S02]  /*24a0*/  HADD2.F32 R3, -RZ, R6.H0_H0 ;  /* 0x20000006ff037230 */ /* 0x002fe40000004100 */
[-C--:B------:R-:W-:Y:S01]  /*24b0*/  FFMA.FTZ R0, R9, R5.reuse, R0 ;  /* 0x0000000509007223 */ /* 0x080fe20000010000 */
[----:B------:R-:W-:Y:S02]  /*24c0*/  HADD2.F32 R9, -RZ, R33.H0_H0 ;  /* 0x20000021ff097230 */ /* 0x000fe40000004100 */
[----:B------:R-:W-:Y:S01]  /*24d0*/  FFMA.FTZ R2, R61, R5, R2 ;  /* 0x000000053d027223 */ /* 0x000fe20000010002 */
[----:B------:R-:W-:Y:S02]  /*24e0*/  HADD2.F32 R5, -RZ, R34.H0_H0 ;  /* 0x20000022ff057230 */ /* 0x000fe40000004100 */
        /* <DEDUP_REMOVED lines=44> */
.L_x_3362:
        /* <DEDUP_REMOVED lines=27> */
[----:B------:R-:W-:Y:S02]  /*2960*/  HADD2.F32 R6, -RZ, R47.H0_H0 ;  /* 0x2000002fff067230 */ /* 0x000fe40000004100 */
[-C--:B------:R-:W-:Y:S01]  /*2970*/  FFMA.FTZ R7, R48, R2.reuse, R7 ;  /* 0x0000000230077223 */ /* 0x080fe20000010007 */
[----:B------:R-:W-:Y:S01]  /*2980*/  FFMA.FTZ R37, R50, R2, R37 ;  /* 0x0000000232257223 */ /* 0x000fe20000010025 */
[----:B------:R-:W-:-:S02]  /*2990*/  HADD2.F32 R36, -RZ, R51.H0_H0 ;  /* 0x20000033ff247230 */ /* 0x000fc40000004100 */
[-C--:B------:R-:W-:Y:S01]  /*29a0*/  FFMA.FTZ R9, R52, R2.reuse, R9 ;  /* 0x0000000234097223 */ /* 0x080fe20000010009 */
[----:B------:R-:W-:Y:S01]  /*29b0*/  FFMA.FTZ R35, R54, R2, R35 ;  /* 0x0000000236237223 */ /* 0x000fe20000010023 */
[-C--:B------:R-:W-:Y:S01]  /*29c0*/  FFMA.FTZ R2, R6, R0.reuse, R7 ;  /* 0x0000000006027223 */ /* 0x080fe20000010007 */
[-C--:B------:R-:W-:Y:S01]  /*29d0*/  FFMA.FTZ R6, R8, R0.reuse, R37 ;  /* 0x0000000008067223 */ /* 0x080fe20000010025 */
[----:B------:R-:W-:Y:S01]  /*29e0*/  FFMA.FTZ R8, R36, R0, R9 ;  /* 0x0000000024087223 */ /* 0x000fe20000010009 */
[----:B------:R-:W-:Y:S02]  /*29f0*/  HADD2.F32 R3, -RZ, R3.H1_H1 ;  /* 0x30000003ff037230 */ /* 0x000fe40000004100 */
[----:B------:R-:W-:Y:S02]  /*2a00*/  HADD2.F32 R7, -RZ, R46.H0_H0 ;  /* 0x2000002eff077230 */ /* 0x000fe40000004100 */
[----:B------:R-:W-:Y:S02]  /*2a10*/  HADD2.F32 R9, -RZ, R44.H0_H0 ;  /* 0x2000002cff097230 */ /* 0x000fe40000004100 */
[----:B------:R-:W-:Y:S01]  /*2a20*/  FFMA.FTZ R6, R45, R3, R6 ;  /* 0x000000032d067223 */ /* 0x000fe20000010006 */
[----:B------:R-:W-:-:S02]  /*2a30*/  HADD2.F32 R38, -RZ, R53.H0_H0 ;  /* 0x20000035ff267230 */ /* 0x000fc40000004100 */
[-C--:B------:R-:W-:Y:S01]  /*2a40*/  FFMA.FTZ R2, R7, R3.reuse, R2 ;  /* 0x0000000307027223 */ /* 0x080fe20000010002 */
[----:B-1----:R-:W-:Y:S02]  /*2a50*/  HADD2.F32 R7, -RZ, R4.H0_H0 ;  /* 0x20000004ff077230 */ /* 0x002fe40000004100 */
[-C--:B------:R-:W-:Y:S01]  /*2a60*/  FFMA.FTZ R8, R9, R3.reuse, R8 ;  /* 0x0000000309087223 */ /* 0x080fe20000010008 */
[----:B------:R-:W-:Y:S02]  /*2a70*/  HADD2.F32 R9, -RZ, R34.H0_H0 ;  /* 0x20000022ff097230 */ /* 0x000fe40000004100 */
[----:B------:R-:W-:Y:S01]  /*2a80*/  FFMA.FTZ R0, R38, R0, R35 ;  /* 0x0000000026007223 */ /* 0x000fe20000010023 */
[----:B------:R-:W-:Y:S02]  /*2a90*/  HADD2.F32 R4, -RZ, R4.H1_H1 ;  /* 0x30000004ff047230 */ /* 0x000fe40000004100 */
[----:B------:R-:W-:Y:S02]  /*2aa0*/  HADD2.F32 R35, -RZ, R27.H0_H0 ;  /* 0x2000001bff237230 */ /* 0x000fe40000004100 */
[----:B------:R-:W-:Y:S01]  /*2ab0*/  FFMA.FTZ R34, R43, R3, R0 ;  /* 0x000000032b227223 */ /* 0x000fe20000010000 */
        /* <DEDUP_REMOVED lines=38> */
.L_x_3360:
[----:B0-----:R-:W0:Y:S02]  /*2d20*/  LDC R27, c[0x0][0x23c] ;  /* 0x00008f00ff1b7b82 */ /* 0x001e240000000800 */
[----:B0-----:R-:W-:-:S05]  /*2d30*/  IMAD.WIDE R30, R27, 0x8, R30 ;  /* 0x000000081b1e7825 */ /* 0x001fca00078e021e */
[----:B------:R0:W5:Y:S01]  /*2d40*/  LDG.E.128.CONSTANT R4, desc[UR6][R30.64] ;  /* 0x000000061e047981 */ /* 0x000162000c1e9d00 */
[----:B------:R-:W-:Y:S01]  /*2d50*/  IMAD.WIDE R28, R27, 0x8, R28 ;  /* 0x000000081b1c7825 */ /* 0x000fe200078e021c */
[----:B------:R-:W-:Y:S06]  /*2d60*/  @!P1 BRA `(.L_x_3363) ;  /* 0x0000001400d09947 */ /* 0x000fec0003800000 */
[----:B-1----:R-:W2:Y:S01]  /*2d70*/  LDG.E.128.CONSTANT R8, desc[UR6][R28.64] ;  /* 0x000000061c087981 */ /* 0x002ea2000c1e9d00 */
[----:B-----5:R-:W-:Y:S02]  /*2d80*/  LOP3.LUT R0, R4, 0xff, RZ, 0xc0, !PT ;  /* 0x000000ff04007812 */ /* 0x020fe400078ec0ff */
[----:B------:R-:W-:Y:S02]  /*2d90*/  LOP3.LUT R2, R5, 0xff, RZ, 0xc0, !PT ;  /* 0x000000ff05027812 */ /* 0x000fe400078ec0ff */
[----:B------:R-:W-:Y:S02]  /*2da0*/  IADD3 R0, R0, -0x80, RZ ;  /* 0xffffff8000007810 */ /* 0x000fe40007ffe0ff */
[----:B------:R-:W-:Y:S02]  /*2db0*/  IADD3 R2, R2, -0x80, RZ ;  /* 0xffffff8002027810 */ /* 0x000fe40007ffe0ff */
[----:B------:R1:W3:Y:S01]  /*2dc0*/  I2F.F16 R39, R0 ;  /* 0x0000000000277306 */ /* 0x0002e20000200c00 */
[----:B------:R-:W-:-:S02]  /*2dd0*/  LOP3.LUT R3, R6, 0xff, RZ, 0xc0, !PT ;  /* 0x000000ff06037812 */ /* 0x000fc400078ec0ff */
[----:B------:R-:W-:Y:S02]  /*2de0*/  LOP3.LUT R32, R7, 0xff, RZ, 0xc0, !PT ;  /* 0x000000ff07207812 */ /* 0x000fe400078ec0ff */
[----:B------:R-:W-:Y:S02]  /*2df0*/  IADD3 R3, R3, -0x80, RZ ;  /* 0xffffff8003037810 */ /* 0x000fe40007ffe0ff */
[----:B------:R-:W-:Y:S01]  /*2e00*/  IADD3 R36, R32, -0x80, RZ ;  /* 0xffffff8020247810 */ /* 0x000fe20007ffe0ff */
[----:B------:R4:W0:Y:S01]  /*2e10*/  I2F.F16 R38, R2 ;  /* 0x0000000200267306 */ /* 0x0008220000200c00 */
[----:B-1----:R-:W-:Y:S02]  /*2e20*/  SHF.R.U32.HI R0, RZ, 0x8, R4 ;  /* 0x00000008ff007819 */ /* 0x002fe40000011604 */
[----:B------:R-:W-:Y:S02]  /*2e30*/  LEA.HI R43, R4, 0xffffff80, RZ, 0x8 ;  /* 0xffffff80042b7811 */ /* 0x000fe400078f40ff */
[----:B------:R-:W-:-:S02]  /*2e40*/  LOP3.LUT R0, R0, 0xff, RZ, 0xc0, !PT ;  /* 0x000000ff00007812 */ /* 0x000fc400078ec0ff */
[----:B------:R-:W-:Y:S01]  /*2e50*/  LEA.HI R42, R5, 0xffffff80, RZ, 0x8 ;  /* 0xffffff80052a7811 */ /* 0x000fe200078f40ff */
        /* <DEDUP_REMOVED lines=9> */
[----:B------:R-:W-:Y:S01]  /*2ef0*/  LEA.HI R40, R7, 0xffffff80, RZ, 0x8 ;  /* 0xffffff8007287811 */ /* 0x000fe200078f40ff */
[----:B------:R2:W1:Y:S01]  /*2f00*/  I2F.F16 R47, R2 ;  /* 0x00000002002f7306 */ /* 0x0004620000200c00 */
[----:B----4-:R-:W-:Y:S02]  /*2f10*/  SHF.R.U32.HI R0, RZ, 0x8, R7 ;  /* 0x00000008ff007819 */ /* 0x010fe40000011607 */
[----:B------:R-:W-:Y:S02]  /*2f20*/  IADD3 R3, R3, -0x80, RZ ;  /* 0xffffff8003037810 */ /* 0x000fe40007ffe0ff */
[----:B------:R-:W-:-:S02]  /*2f30*/  LOP3.LUT R0, R0, 0xff, RZ, 0xc0, !PT ;  /* 0x000000ff00007812 */ /* 0x000fc400078ec0ff */
[----:B------:R-:W-:Y:S01]  /*2f40*/  SHF.R.U32.HI R4, RZ, 0x10, R4 ;  /* 0x00000010ff047819 */ /* 0x000fe20000011604 */
[----:B------:R4:W0:Y:S01]  /*2f50*/  I2F.F16 R49, R3 ;  /* 0x0000000300317306 */ /* 0x0008220000200c00 */
[----:B------:R-:W-:Y:S02]  /*2f60*/  IADD3 R55, R0, -0x80, RZ ;  /* 0xffffff8000377810 */ /* 0x000fe40007ffe0ff */
[----:B------:R-:W-:Y:S02]  /*2f70*/  SHF.R.U32.HI R5, RZ, 0x10, R5 ;  /* 0x00000010ff057819 */ /* 0x000fe40000011605 */
[----:B------:R-:W-:Y:S02]  /*2f80*/  SHF.R.U32.HI R6, RZ, 0x10, R6 ;  /* 0x00000010ff067819 */ /* 0x000fe40000011606 */
[----:B------:R-:W-:Y:S01]  /*2f90*/  SHF.R.U32.HI R7, RZ, 0x10, R7 ;  /* 0x00000010ff077819 */ /* 0x000fe20000011607 */
[----:B------:R-:W0:Y:S01]  /*2fa0*/  I2F.F16 R43, R43 ;  /* 0x0000002b002b7306 */ /* 0x000e220000200c00 */
[----:B------:R-:W-:-:S02]  /*2fb0*/  LOP3.LUT R4, R4, 0xff, RZ, 0xc0, !PT ;  /* 0x000000ff04047812 */ /* 0x000fc400078ec0ff */
[----:B------:R-:W-:Y:S02]  /*2fc0*/  LOP3.LUT R5, R5, 0xff, RZ, 0xc0, !PT ;  /* 0x000000ff05057812 */ /* 0x000fe400078ec0ff */
[----:B------:R-:W-:Y:S02]  /*2fd0*/  LOP3.LUT R6, R6, 0xff, RZ, 0xc0, !PT ;  /* 0x000000ff06067812 */ /* 0x000fe400078ec0ff */
[----:B------:R-:W-:Y:S01]  /*2fe0*/  LOP3.LUT R7, R7, 0xff, RZ, 0xc0, !PT ;  /* 0x000000ff07077812 */ /* 0x000fe200078ec0ff */
[----:B------:R-:W0:Y:S01]  /*2ff0*/  I2F.F16 R42, R42 ;  /* 0x0000002a002a7306 */ /* 0x000e220000200c00 */
[----:B------:R-:W-:Y:S02]  /*3000*/  IADD3 R4, R4, -0x80, RZ ;  /* 0xffffff8004047810 */ /* 0x000fe40007ffe0ff */
        /* <DEDUP_REMOVED lines=18> */
[----:B----4-:R-:W-:Y:S02]  /*3130*/  LOP3.LUT R3, R11, 0xff, RZ, 0xc0, !PT ;  /* 0x000000ff0b037812 */ /* 0x010fe400078ec0ff */
[----:B------:R-:W-:-:S02]  /*3140*/  IADD3 R51, R2, -0x80, RZ ;  /* 0xffffff8002337810 */ /* 0x000fc40007ffe0ff */
[----:B------:R-:W-:Y:S02]  /*3150*/  SHF.R.U32.HI R2, RZ, 0x8, R8 ;  /* 0x00000008ff027819 */ /* 0x000fe40000011608 */
[----:B------:R-:W-:Y:S01]  /*3160*/  IADD3 R3, R3, -0x80, RZ ;  /* 0xffffff8003037810 */ /* 0x000fe20007ffe0ff */
[----:B------:R-:W4:Y:S01]  /*3170*/  I2F.F16 R52, R52 ;  /* 0x0000003400347306 */ /* 0x000f220000200c00 */
        /* <DEDUP_REMOVED lines=16> */
[--C-:B---3--:R-:W-:Y:S02]  /*3280*/  SHF.R.U32.HI R2, RZ, 0x8, R11.reuse ;  /* 0x00000008ff027819 */ /* 0x108fe4000001160b */
[----:B------:R-:W-:Y:S02]  /*3290*/  SHF.R.U32.HI R11, RZ, 0x10, R11 ;  /* 0x00000010ff0b7819 */ /* 0x000fe4000001160b */
[----:B------:R-:W-:Y:S01]  /*32a0*/  LOP3.LUT R8, R8, 0xff, RZ, 0xc0, !PT ;  /* 0x000000ff08087812 */ /* 0x000fe200078ec0ff */
[----:B------:R-:W3:Y:S01]  /*32b0*/  I2F.F16 R35, R35 ;  /* 0x0000002300237306 */ /* 0x000ee20000200c00 */
        /* <DEDUP_REMOVED lines=30> */
[----:B-1----:R-:W-:-:S02]  /*34a0*/  HADD2.F32 R3, -RZ, R6.H0_H0 ;  /* 0x20000006ff037230 */ /* 0x002fc40000004100 */
[----:B------:R-:W-:Y:S02]  /*34b0*/  HADD2.F32 R5, -RZ, R6.H1_H1 ;  /* 0x30000006ff057230 */ /* 0x000fe40000004100 */
[----:B------:R-:W-:Y:S02]  /*34c0*/  HADD2.F32 R6, -RZ, R55.H0_H0 ;  /* 0x20000037ff067230 */ /* 0x000fe40000004100 */
[----:B------:R-:W-:Y:S01]  /*34d0*/  FFMA.FTZ R61, R0, R3, RZ ;  /* 0x00000003003d7223 */ /* 0x000fe200000100ff */
[C---:B------:R-:W-:Y:S01]  /*34e0*/  FFMA.FTZ R60, R3.reuse, R60, RZ ;  /* 0x0000003c033c7223 */ /* 0x040fe200000100ff */
[C---:B------:R-:W-:Y:S01]  /*34f0*/  FFMA.FTZ R63, R3.reuse, R2, RZ ;  /* 0x00000002033f7223 */ /* 0x040fe200000100ff */
[----:B------:R-:W-:Y:S01]  /*3500*/  FFMA.FTZ R65, R3, R4, RZ ;  /* 0x0000000403417223 */ /* 0x000fe200000100ff */
[----:B------:R-:W-:Y:S01]  /*3510*/  HADD2.F32 R0, -RZ, R45.H0_H0 ;  /* 0x2000002dff007230 */ /* 0x000fe20000004100 */
[----:B------:R-:W0:Y:S01]  /*3520*/  LDS.64 R2, [UR4+0x18] ;  /* 0x00001804ff027984 */ /* 0x000e220008000a00 */
[----:B------:R-:W-:-:S02]  /*3530*/  HADD2.F32 R4, -RZ, R47.H0_H0 ;  /* 0x2000002fff047230 */ /* 0x000fc40000004100 */
[C---:B------:R-:W-:Y:S01]  /*3540*/  FFMA.FTZ R65, R5.reuse, R6, R65 ;  /* 0x0000000605417223 */ /* 0x040fe20000010041 */
[----:B------:R-:W-:Y:S02]  /*3550*/  HADD2.F32 R6, -RZ, R46.H0_H0 ;  /* 0x2000002eff067230 */ /* 0x000fe40000004100 */
[----:B------:R-:W-:Y:S01]  /*3560*/  FFMA.FTZ R0, R0, R5, R61 ;  /* 0x0000000500007223 */ /* 0x000fe2000001003d */
[----:B------:R-:W-:Y:S01]  /*3570*/  FFMA.FTZ R61, R5, R4, R60 ;  /* 0x00000004053d7223 */ /* 0x000fe2000001003c */
[----:B------:R-:W-:Y:S02]  /*3580*/  HADD2.F32 R4, -RZ, R49.H0_H0 ;  /* 0x20000031ff047230 */ /* 0x000fe40000004100 */
[----:B------:R-:W-:-:S03]  /*3590*/  HADD2.F32 R60, -RZ, R48.H0_H0 ;  /* 0x20000030ff3c7230 */ /* 0x000fc60000004100 */
[----:B------:R-:W-:Y:S01]  /*35a0*/  FFMA.FTZ R63, R5, R4, R63 ;  /* 0x00000004053f7223 */ /* 0x000fe2000001003f */
[----:B------:R-:W-:Y:S02]  /*35b0*/  HADD2.F32 R5, -RZ, R44.H0_H0 ;  /* 0x2000002cff057230 */ /* 0x000fe40000004100 */
[--C-:B------:R-:W-:Y:S02]  /*35c0*/  HADD2.F32 R4, -RZ, R7.reuse.H0_H0 ;  /* 0x20000007ff047230 */ /* 0x100fe40000004100 */
[----:B------:R-:W-:-:S03]  /*35d0*/  HADD2.F32 R7, -RZ, R7.H1_H1 ;  /* 0x30000007ff077230 */ /* 0x000fc60000004100 */
[----:B------:R-:W-:Y:S01]  /*35e0*/  FFMA.FTZ R0, R5, R4, R0 ;  /* 0x0000000405007223 */ /* 0x000fe20000010000 */
[C---:B------:R-:W-:Y:S01]  /*35f0*/  FFMA.FTZ R6, R4.reuse, R6, R61 ;  /* 0x0000000604067223 */ /* 0x040fe2000001003d */
[C---:B------:R-:W-:Y:S01]  /*3600*/  FFMA.FTZ R63, R4.reuse, R60, R63 ;  /* 0x0000003c043f7223 */ /* 0x040fe2000001003f */
        /* <DEDUP_REMOVED lines=12> */
[----:B0-----:R-:W-:-:S05]  /*36d0*/  HADD2.F32 R4, -RZ, R2.H0_H0 ;  /* 0x20000002ff047230 */ /* 0x001fca0000004100 */
[----:B------:R-:W-:Y:S01]  /*36e0*/  FFMA.FTZ R7, R5, R4, R0 ;  /* 0x0000000405077223 */ /* 0x000fe20000010000 */
[----:B------:R-:W-:Y:S02]  /*36f0*/  HADD2.F32 R0, -RZ, R52.H0_H0 ;  /* 0x20000034ff007230 */ /* 0x000fe40000004100 */
[C---:B------:R-:W-:Y:S01]  /*3700*/  FFMA.FTZ R60, R4.reuse, R60, R63 ;  /* 0x0000003c043c7223 */ /* 0x040fe2000001003f */
[----:B------:R-:W-:Y:S02]  /*3710*/  HADD2.F32 R5, -RZ, R2.H1_H1 ;  /* 0x30000002ff057230 */ /* 0x000fe40000004100 */
        /* <DEDUP_REMOVED lines=26> */
[----:B------:R-:W-:Y:S01]  /*38c0*/  FMUL.FTZ R7, R22, R7 ;  /* 0x0000000716077220 */ /* 0x000fe20000410000 */
[C---:B------:R-:W-:Y:S01]  /*38d0*/  FFMA.FTZ R5, R3.reuse, R2, R5 ;  /* 0x0000000203057223 */ /* 0x040fe20000010005 */
[----:B------:R-:W-:Y:S01]  /*38e0*/  FFMA.FTZ R6, R3, R6, R65 ;  /* 0x0000000603067223 */ /* 0x000fe20000010041 */
[----:B------:R-:W-:Y:S02]  /*38f0*/  FMUL.FTZ R0, R23, R0 ;  /* 0x0000000017007220 */ /* 0x000fe40000410000 */
[----:B------:R-:W-:Y:S01]  /*3900*/  FMUL.FTZ R5, R24, R5 ;  /* 0x0000000518057220 */ /* 0x000fe20000410000 */
[----:B------:R-:W-:Y:S01]  /*3910*/  F2FP.F16.F32.PACK_AB R7, RZ, R7 ;  /* 0x00000007ff07723e */ /* 0x000fe200000000ff */
[----:B------:R-:W-:Y:S01]  /*3920*/  FMUL.FTZ R6, R25, R6 ;  /* 0x0000000619067220 */ /* 0x000fe20000410000 */
[----:B------:R-:W-:-:S02]  /*3930*/  F2FP.F16.F32.PACK_AB R0, RZ, R0 ;  /* 0x00000000ff00723e */ /* 0x000fc400000000ff */
[----:B------:R-:W-:Y:S02]  /*3940*/  F2FP.F16.F32.PACK_AB R5, RZ, R5 ;  /* 0x00000005ff05723e */ /* 0x000fe400000000ff */
[----:B------:R-:W-:Y:S02]  /*3950*/  F2FP.F16.F32.PACK_AB R6, RZ, R6 ;  /* 0x00000006ff06723e */ /* 0x000fe400000000ff */
[----:B------:R-:W-:Y:S02]  /*3960*/  PRMT R7, R7, 0x5410, R0 ;  /* 0x0000541007077816 */ /* 0x000fe40000000000 */
[----:B------:R-:W-:-:S04]  /*3970*/  PRMT R5, R5, 0x5410, R6 ;  /* 0x0000541005057816 */ /* 0x000fc80000000006 */
[----:B------:R-:W-:Y:S01]  /*3980*/  HFMA2.MMA R26, R7, 1, 1, R26 ;  /* 0x3c003c00071a7835 */ /* 0x000fe2000000001a */
[----:B------:R-:W-:-:S10]  /*3990*/  HADD2 R21, R5, R21 ;  /* 0x0000001505157230 */ /* 0x000fd40000000000 */
.L_x_3364:
        /* <DEDUP_REMOVED lines=17> */
[----:B------:R-:W-:Y:S01]  /*3ab0*/  FFMA.FTZ R7, R6, R7, RZ ;  /* 0x0000000706077223 */ /* 0x000fe200000100ff */
        /* <DEDUP_REMOVED lines=8> */
[--C-:B------:R-:W-:Y:S02]  /*3b40*/  HADD2.F32 R7, -RZ, R3.reuse.H0_H0 ;  /* 0x20000003ff077230 */ /* 0x100fe40000004100 */
        /* <DEDUP_REMOVED lines=14> */
[----:B------:R-:W-:Y:S01]  /*3c30*/  FFMA.FTZ R60, R63, R3, R60 ;  /* 0x000000033f3c7223 */ /* 0x000fe2000001003c */
[----:B------:R-:W-:-:S05]  /*3c40*/  HADD2.F32 R63, -RZ, R40.H0_H0 ;  /* 0x20000028ff3f7230 */ /* 0x000fca0000004100 */
[----:B------:R-:W-:Y:S01]  /*3c50*/  FFMA.FTZ R2, R63, R3, R2 ;  /* 0x000000033f027223 */ /* 0x000fe20000010002 */
[----:B------:R-:W-:Y:S02]  /*3c60*/  HADD2.F32 R3, -RZ, R52.H0_H0 ;  /* 0x20000034ff037230 */ /* 0x000fe40000004100 */
[----:B0-----:R-:W-:Y:S02]  /*3c70*/  HADD2.F32 R7, -RZ, R4.H0_H0 ;  /* 0x20000004ff077230 */ /* 0x001fe40000004100 */
[----:B------:R-:W-:-:S03]  /*3c80*/  HADD2.F32 R63, -RZ, R50.H0_H0 ;  /* 0x20000032ff3f7230 */ /* 0x000fc60000004100 */
[-C--:B------:R-:W-:Y:S01]  /*3c90*/  FFMA.FTZ R0, R61, R7.reuse, R0 ;  /* 0x000000073d007223 */ /* 0x080fe20000010000 */
[----:B------:R-:W-:Y:S02]  /*3ca0*/  HADD2.F32 R61, -RZ, R51.H0_H0 ;  /* 0x20000033ff3d7230 */ /* 0x000fe40000004100 */
[-C--:B------:R-:W-:Y:S01]  /*3cb0*/  FFMA.FTZ R6, R3, R7.reuse, R6 ;  /* 0x0000000703067223 */ /* 0x080fe20000010006 */
[-C--:B------:R-:W-:Y:S01]  /*3cc0*/  FFMA.FTZ R2, R63, R7.reuse, R2 ;  /* 0x000000073f027223 */ /* 0x080fe20000010002 */
[----:B------:R-:W-:Y:S02]  /*3cd0*/  HADD2.F32 R3, -RZ, R4.H1_H1 ;  /* 0x30000004ff037230 */ /* 0x000fe40000004100 */
[----:B------:R-:W-:Y:S01]  /*3ce0*/  FFMA.FTZ R60, R61, R7, R60 ;  /* 0x000000073d3c7223 */ /* 0x000fe2000001003c */
[----:B------:R-:W-:Y:S02]  /*3cf0*/  HADD2.F32 R7, -RZ, R56.H0_H0 ;  /* 0x20000038ff077230 */ /* 0x000fe40000004100 */
        /* <DEDUP_REMOVED lines=14> */
[----:B------:R-:W-:Y:S02]  /*3de0*/  HADD2.F32 R7, -RZ, R35.H0_H0 ;  /* 0x20000023ff077230 */ /* 0x000fe40000004100 */
[-C--:B------:R-:W-:Y:S01]  /*3df0*/  FFMA.FTZ R6, R6, R0.reuse, R63 ;  /* 0x0000000006067223 */ /* 0x080fe2000001003f */
[----:B------:R-:W-:Y:S01]  /*3e00*/  FFMA.FTZ R0, R60, R0, R3 ;  /* 0x000000003c007223 */ /* 0x000fe20000010003 */
[----:B------:R-:W-:-:S02]  /*3e10*/  HADD2.F32 R61, -RZ, R33.H0_H0 ;  /* 0x20000021ff3d7230 */ /* 0x000fc40000004100 */
[----:B------:R-:W-:Y:S01]  /*3e20*/  FFMA.FTZ R3, R7, R5, R4 ;  /* 0x0000000507037223 */ /* 0x000fe20000010004 */
[----:B------:R-:W-:Y:S02]  /*3e30*/  HADD2.F32 R7, -RZ, R34.H0_H0 ;  /* 0x20000022ff077230 */ /* 0x000fe40000004100 */
[----:B------:R-:W-:Y:S02]  /*3e40*/  HADD2.F32 R63, -RZ, R32.H0_H0 ;  /* 0x20000020ff3f7230 */ /* 0x000fe40000004100 */
[----:B------:R-:W-:Y:S01]  /*3e50*/  FMUL.FTZ R3, R22, R3 ;  /* 0x0000000316037220 */ /* 0x000fe20000410000 */
[-C--:B------:R-:W-:Y:S01]  /*3e60*/  FFMA.FTZ R2, R7, R5.reuse, R2 ;  /* 0x0000000507027223 */ /* 0x080fe20000010002 */
[-C--:B------:R-:W-:Y:S01]  /*3e70*/  FFMA.FTZ R7, R61, R5.reuse, R6 ;  /* 0x000000053d077223 */ /* 0x080fe20000010006 */
[----:B------:R-:W-:Y:S02]  /*3e80*/  FFMA.FTZ R0, R63, R5, R0 ;  /* 0x000000053f007223 */ /* 0x000fe40000010000 */
[----:B------:R-:W-:Y:S01]  /*3e90*/  F2FP.F16.F32.PACK_AB R3, RZ, R3 ;  /* 0x00000003ff03723e */ /* 0x000fe200000000ff */
[----:B------:R-:W-:Y:S01]  /*3ea0*/  FMUL.FTZ R2, R23, R2 ;  /* 0x0000000217027220 */ /* 0x000fe20000410000 */
[----:B------:R-:W-:Y:S01]  /*3eb0*/  FMUL.FTZ R7, R24, R7 ;  /* 0x0000000718077220 */ /* 0x000fe20000410000 */
[----:B------:R-:W-:-:S03]  /*3ec0*/  FMUL.FTZ R0, R25, R0 ;  /* 0x0000000019007220 */ /* 0x000fc60000410000 */
[----:B------:R-:W-:Y:S02]  /*3ed0*/  F2FP.F16.F32.PACK_AB R2, RZ, R2 ;  /* 0x00000002ff02723e */ /* 0x000fe400000000ff */
[----:B------:R-:W-:Y:S02]  /*3ee0*/  F2FP.F16.F32.PACK_AB R7, RZ, R7 ;  /* 0x00000007ff07723e */ /* 0x000fe400000000ff */
[----:B------:R-:W-:Y:S02]  /*3ef0*/  F2FP.F16.F32.PACK_AB R0, RZ, R0 ;  /* 0x00000000ff00723e */ /* 0x000fe400000000ff */
[----:B------:R-:W-:Y:S02]  /*3f00*/  PRMT R3, R3, 0x5410, R2 ;  /* 0x0000541003037816 */ /* 0x000fe40000000002 */
[----:B------:R-:W-:-:S04]  /*3f10*/  PRMT R7, R7, 0x5410, R0 ;  /* 0x0000541007077816 */ /* 0x000fc80000000000 */
[----:B------:R-:W-:Y:S01]  /*3f20*/  HFMA2.MMA R20, R3, 1, 1, R20 ;  /* 0x3c003c0003147835 */ /* 0x000fe20000000014 */
[----:B------:R-:W-:-:S10]  /*3f30*/  HADD2 R19, R7, R19 ;  /* 0x0000001307137230 */ /* 0x000fd40000000000 */
.L_x_3365:
        /* <DEDUP_REMOVED lines=45> */
[----:B------:R-:W-:Y:S02]  /*4210*/  HADD2.F32 R37, -RZ, R52.H0_H0 ;  /* 0x20000034ff257230 */ /* 0x000fe40000004100 */
[-C--:B------:R-:W-:Y:S01]  /*4220*/  FFMA.FTZ R3, R53, R7.reuse, R2 ;  /* 0x0000000735037223 */ /* 0x080fe20000010002 */
[----:B------:R-:W-:Y:S02]  /*4230*/  HADD2.F32 R4, -RZ, R4.H1_H1 ;  /* 0x30000004ff047230 */ /* 0x000fe40000004100 */
        /* <DEDUP_REMOVED lines=39> */
.L_x_3363:
[----:B0-----:R-:W-:-:S05]  /*44b0*/  IMAD.WIDE R30, R27, 0x8, R30 ;  /* 0x000000081b1e7825 */ /* 0x001fca00078e021e */
[----:B-----5:R0:W5:Y:S01]  /*44c0*/  LDG.E.128.CONSTANT R4, desc[UR6][R30.64] ;  /* 0x000000061e047981 */ /* 0x020162000c1e9d00 */
        /* <DEDUP_REMOVED lines=197> */
.L_x_3367:
        /* <DEDUP_REMOVED lines=90> */
.L_x_3368:
        /* <DEDUP_REMOVED lines=87> */
.L_x_3366:
        /* <DEDUP_REMOVED lines=199> */
.L_x_3370:
        /* <DEDUP_REMOVED lines=90> */
.L_x_3371:
        /* <DEDUP_REMOVED lines=87> */
.L_x_3369:
[----:B------:R-:W-:Y:S01]  /*73b0*/  IADD3 R15, R15, 0x20, RZ ;  /* 0x000000200f0f7810 */ /* 0x000fe20007ffe0ff */
[----:B------:R-:W-:Y:S01]  /*73c0*/  UIADD3 UR4, UR4, 0x40, URZ ;  /* 0x0000004004047890 */ /* 0x000fe2000fffe03f */
[----:B------:R-:W-:Y:S02]  /*73d0*/  IMAD.WIDE R28, R27, 0x8, R28 ;  /* 0x000000081b1c7825 */ /* 0x000fe400078e021c */
[C---:B------:R-:W-:Y:S02]  /*73e0*/  ISETP.GE.AND P2, PT, R15.reuse, UR5, PT ;  /* 0x000000050f007c0c */ /* 0x040fe4000bf46270 */
[----:B------:R-:W-:Y:S01]  /*73f0*/  ISETP.LT.AND P3, PT, R15, R16, PT ;  /* 0x000000100f00720c */ /* 0x000fe20003f61270 */
[----:B0-----:R-:W-:-:S12]  /*7400*/  IMAD.WIDE R30, R27, 0x8, R30 ;  /* 0x000000081b1e7825 */ /* 0x001fd800078e021e */
[----:B------:R-:W-:Y:S05]  /*7410*/  @!P2 BRA P3, `(.L_x_3372) ;  /* 0xffffffa00068a947 */ /* 0x000fea000183ffff */
.L_x_3359:
[----:B------:R-:W-:Y:S05]  /*7420*/  @!P1 EXIT ;  /* 0x000000000000994d */ /* 0x000fea0003800000 */
[----:B------:R-:W0:Y:S01]  /*7430*/  S2R R0, SR_CTAID.X ;  /* 0x0000000000007919 */ /* 0x000e220000002500 */
[----:B------:R-:W2:Y:S01]  /*7440*/  S2UR UR4, SR_CTAID.Y ;  /* 0x00000000000479c3 */ /* 0x000ea20000002600 */
[----:B-----5:R-:W0:Y:S07]  /*7450*/  S2R R5, SR_TID.X ;  /* 0x0000000000057919 */ /* 0x020e2e0000002100 */
[----:B------:R-:W3:Y:S01]  /*7460*/  LDC.64 R2, c[0x0][0x230] ;  /* 0x00008c00ff027b82 */ /* 0x000ee20000000a00 */
[----:B--2---:R-:W-:Y:S01]  /*7470*/  UIMAD UR4, UR4, 0x3, URZ ;  /* 0x00000003040478a4 */ /* 0x004fe2000f8e023f */
[----:B0-----:R-:W-:-:S04]  /*7480*/  LEA R0, R0, R5, 0x5 ;  /* 0x0000000500007211 */ /* 0x001fc800078e28ff */
[----:B------:R-:W-:-:S05]  /*7490*/  SHF.L.U32 R0, R0, 0x2, RZ ;  /* 0x0000000200007819 */ /* 0x000fca00000006ff */
[----:B------:R-:W-:-:S04]  /*74a0*/  IMAD R8, R27, UR4, R0 ;  /* 0x000000041b087c24 */ /* 0x000fc8000f8e0200 */
        /* <DEDUP_REMOVED lines=8> */
.L_x_3376:
[----:B------:R-:W0:Y:S02]  /*7530*/  LDS R4, [R0] ;  /* 0x0000000000047984 */ /* 0x000e240000000800 */
[----:B0-----:R-:W-:-:S10]  /*7540*/  HFMA2.MMA R5, R4, 1, 1, R26 ;  /* 0x3c003c0004057835 */ /* 0x001fd4000000001a */
[----:B------:R-:W0:Y:S02]  /*7550*/  ATOMS.CAST.SPIN R5, [R0], R4, R5 ;  /* 0x000000040005738d */ /* 0x000e240001800005 */
[----:B0-----:R-:W-:-:S13]  /*7560*/  ISETP.EQ.U32.AND P0, PT, R5, 0x1, PT ;  /* 0x000000010500780c */ /* 0x001fda0003f02070 */
[----:B------:R-:W-:Y:S05]  /*7570*/  @!P0 BRA `(.L_x_3376) ;  /* 0xfffffffc00ec8947 */ /* 0x000fea000383ffff */
[----:B------:R-:W-:Y:S05]  /*7580*/  BRA `(.L_x_3374) ;  /* 0x00000000000c7947 */ /* 0x000fea0003800000 */
.L_x_3375:
[----:B------:R-:W2:Y:S02]  /*7590*/  LD.E R0, desc[UR6][R6.64] ;  /* 0x0000000606007980 */ /* 0x000ea4000c101900 */
[----:B--2---:R-:W-:-:S05]  /*75a0*/  IADD3 R5, R26, R0, RZ ;  /* 0x000000001a057210 */ /* 0x004fca0007ffe0ff */
[----:B------:R0:W-:Y:S02]  /*75b0*/  ST.E desc[UR6][R6.64], R5 ;  /* 0x0000000506007985 */ /* 0x0001e4000c101906 */
.L_x_3374:
[----:B------:R-:W-:Y:S05]  /*75c0*/  BSYNC B0 ;  /* 0x0000000000007941 */ /* 0x000fea0003800000 */
.L_x_3373:
[----:B------:R2:W-:Y:S01]  /*75d0*/  ATOM.E.ADD.F16x2.RN.STRONG.GPU P0, RZ, desc[UR6][R6.64+0x4], R21 ;  /* 0x0000041506ff79a2 */ /* 0x0005e2000810e1c6 */
[----:B------:R-:W-:Y:S04]  /*75e0*/  BSSY B0, `(.L_x_3377) ;  /* 0x000000f000007945 */ /* 0x000fe80003800000 */
[----:B--2---:R-:W-:Y:S05]  /*75f0*/  @P0 BRA `(.L_x_3378) ;  /* 0x0000000000340947 */ /* 0x004fea0003800000 */
[----:B------:R-:W2:Y:S02]  /*7600*/  QSPC.E.S P0, RZ, [R6+0x4] ;  /* 0x0000040006ff73aa */ /* 0x000ea40000000500 */
[----:B--2---:R-:W-:Y:S05]  /*7610*/  @!P0 BRA `(.L_x_3379) ;  /* 0x0000000000208947 */ /* 0x004fea0003800000 */
[----:B------:R-:W-:-:S04]  /*7620*/  MOV R4, R6 ;  /* 0x0000000600047202 */ /* 0x000fc80000000f00 */
[----:B------:R-:W-:-:S07]  /*7630*/  MOV R0, R4 ;  /* 0x0000000400007202 */ /* 0x000fce0000000f00 */
.L_x_3380:
[----:B------:R-:W0:Y:S02]  /*7640*/  LDS R4, [R0+0x4] ;  /* 0x0000040000047984 */ /* 0x000e240000000800 */
[----:B0-----:R-:W-:-:S06]  /*7650*/  HADD2 R5, R4, R21 ;  /* 0x0000001504057230 */ /* 0x001fcc0000000000 */
[----:B------:R-:W0:Y:S02]  /*7660*/  ATOMS.CAST.SPIN R5, [R0+0x4], R4, R5 ;  /* 0x000004040005738d */ /* 0x000e240001800005 */
[----:B0-----:R-:W-:-:S13]  /*7670*/  ISETP.EQ.U32.AND P0, PT, R5, 0x1, PT ;  /* 0x000000010500780c */ /* 0x001fda0003f02070 */
[----:B------:R-:W-:Y:S05]  /*7680*/  @!P0 BRA `(.L_x_3380) ;  /* 0xfffffffc00ec8947 */ /* 0x000fea000383ffff */
[----:B------:R-:W-:Y:S05]  /*7690*/  BRA `(.L_x_3378) ;  /* 0x00000000000c7947 */ /* 0x000fea0003800000 */
.L_x_3379:
[----:B------:R-:W0:Y:S02]  /*76a0*/  LD.E R0, desc[UR6][R6.64+0x4] ;  /* 0x0000040606007980 */ /* 0x000e24000c101900 */
[----:B0-----:R-:W-:-:S05]  /*76b0*/  IADD3 R5, R21, R0, RZ ;  /* 0x0000000015057210 */ /* 0x001fca0007ffe0ff */
[----:B------:R2:W-:Y:S02]  /*76c0*/  ST.E desc[UR6][R6.64+0x4], R5 ;  /* 0x0000040506007985 */ /* 0x0005e4000c101906 */
.L_x_3378:
[----:B------:R-:W-:Y:S05]  /*76d0*/  BSYNC B0 ;  /* 0x0000000000007941 */ /* 0x000fea0003800000 */
.L_x_3377:
[----:B------:R-:W-:-:S13]  /*76e0*/  ISETP.GE.AND P0, PT, R14, 0x2, PT ;  /* 0x000000020e00780c */ /* 0x000fda0003f06270 */
[----:B------:R-:W-:Y:S05]  /*76f0*/  @!P0 EXIT ;  /* 0x000000000000894d */ /* 0x000fea0003800000 */
[----:B------:R-:W-:-:S05]  /*7700*/  IADD3 R8, R8, R27, RZ ;  /* 0x0000001b08087210 */ /* 0x000fca0007ffe0ff */
[----:B0-2---:R-:W-:-:S05]  /*7710*/  IMAD.WIDE R6, R8, 0x2, R2 ;  /* 0x0000000208067825 */ /* 0x005fca00078e0202 */
[----:B------:R0:W-:Y:S01]  /*7720*/  ATOM.E.ADD.F16x2.RN.STRONG.GPU P0, RZ, desc[UR6][R6.64], R20 ;  /* 0x0000001406ff79a2 */ /* 0x0001e2000810e1c6 */
[----:B------:R-:W-:Y:S04]  /*7730*/  BSSY B0, `(.L_x_3381) ;  /* 0x000000f000007945 */ /* 0x000fe80003800000 */
[----:B0-----:R-:W-:Y:S05]  /*7740*/  @P0 BRA `(.L_x_3382) ;  /* 0x0000000000340947 */ /* 0x001fea0003800000 */
[----:B------:R-:W0:Y:S02]  /*7750*/  QSPC.E.S P0, RZ, [R6] ;  /* 0x0000000006ff73aa */ /* 0x000e240000000500 */
[----:B0-----:R-:W-:Y:S05]  /*7760*/  @!P0 BRA `(.L_x_3383) ;  /* 0x0000000000208947 */ /* 0x001fea0003800000 */
[----:B------:R-:W-:-:S04]  /*7770*/  MOV R4, R6 ;  /* 0x0000000600047202 */ /* 0x000fc80000000f00 */
[----:B------:R-:W-:-:S07]  /*7780*/  MOV R0, R4 ;  /* 0x0000000400007202 */ /* 0x000fce0000000f00 */
.L_x_3384:
[----:B------:R-:W0:Y:S02]  /*7790*/  LDS R4, [R0] ;  /* 0x0000000000047984 */ /* 0x000e240000000800 */
[----:B0-----:R-:W-:-:S10]  /*77a0*/  HFMA2.MMA R5, R4, 1, 1, R20 ;  /* 0x3c003c0004057835 */ /* 0x001fd40000000014 */
[----:B------:R-:W0:Y:S02]  /*77b0*/  ATOMS.CAST.SPIN R5, [R0], R4, R5 ;  /* 0x000000040005738d */ /* 0x000e240001800005 */
[----:B0-----:R-:W-:-:S13]  /*77c0*/  ISETP.EQ.U32.AND P0, PT, R5, 0x1, PT ;  /* 0x000000010500780c */ /* 0x001fda0003f02070 */
[----:B------:R-:W-:Y:S05]  /*77d0*/  @!P0 BRA `(.L_x_3384) ;  /* 0xfffffffc00ec8947 */ /* 0x000fea000383ffff */
[----:B------:R-:W-:Y:S05]  /*77e0*/  BRA `(.L_x_3382) ;  /* 0x00000000000c7947 */ /* 0x000fea0003800000 */
.L_x_3383:
[----:B------:R-:W2:Y:S02]  /*77f0*/  LD.E R0, desc[UR6][R6.64] ;  /* 0x0000000606007980 */ /* 0x000ea4000c101900 */
[----:B--2---:R-:W-:-:S05]  /*7800*/  IADD3 R5, R20, R0, RZ ;  /* 0x0000000014057210 */ /* 0x004fca0007ffe0ff */
[----:B------:R0:W-:Y:S02]  /*7810*/  ST.E desc[UR6][R6.64], R5 ;  /* 0x0000000506007985 */ /* 0x0001e4000c101906 */
.L_x_3382:
[----:B------:R-:W-:Y:S05]  /*7820*/  BSYNC B0 ;  /* 0x0000000000007941 */ /* 0x000fea0003800000 */
.L_x_3381:
[----:B------:R2:W-:Y:S01]  /*7830*/  ATOM.E.ADD.F16x2.RN.STRONG.GPU P0, RZ, desc[UR6][R6.64+0x4], R19 ;  /* 0x0000041306ff79a2 */ /* 0x0005e2000810e1c6 */
[----:B------:R-:W-:Y:S04]  /*7840*/  BSSY B0, `(.L_x_3385) ;  /* 0x000000f000007945 */ /* 0x000fe80003800000 */
[----:B--2---:R-:W-:Y:S05]  /*7850*/  @P0 BRA `(.L_x_3386) ;  /* 0x0000000000340947 */ /* 0x004fea0003800000 */
[----:B------:R-:W2:Y:S02]  /*7860*/  QSPC.E.S P0, RZ, [R6+0x4] ;  /* 0x0000040006ff73aa */ /* 0x000ea40000000500 */
[----:B--2---:R-:W-:Y:S05]  /*7870*/  @!P0 BRA `(.L_x_3387) ;  /* 0x0000000000208947 */ /* 0x004fea0003800000 */
[----:B------:R-:W-:-:S04]  /*7880*/  MOV R4, R6 ;  /* 0x0000000600047202 */ /* 0x000fc80000000f00 */
[----:B------:R-:W-:-:S07]  /*7890*/  MOV R0, R4 ;  /* 0x0000000400007202 */ /* 0x000fce0000000f00 */
.L_x_3388:
[----:B------:R-:W0:Y:S02]  /*78a0*/  LDS R4, [R0+0x4] ;  /* 0x0000040000047984 */ /* 0x000e240000000800 */
[----:B0-----:R-:W-:-:S06]  /*78b0*/  HADD2 R5, R4, R19 ;  /* 0x0000001304057230 */ /* 0x001fcc0000000000 */
[----:B------:R-:W0:Y:S02]  /*78c0*/  ATOMS.CAST.SPIN R5, [R0+0x4], R4, R5 ;  /* 0x000004040005738d */ /* 0x000e240001800005 */
[----:B0-----:R-:W-:-:S13]  /*78d0*/  ISETP.EQ.U32.AND P0, PT, R5, 0x1, PT ;  /* 0x000000010500780c */ /* 0x001fda0003f02070 */
[----:B------:R-:W-:Y:S05]  /*78e0*/  @!P0 BRA `(.L_x_3388) ;  /* 0xfffffffc00ec8947 */ /* 0x000fea000383ffff */
[----:B------:R-:W-:Y:S05]  /*78f0*/  BRA `(.L_x_3386) ;  /* 0x00000000000c7947 */ /* 0x000fea0003800000 */
.L_x_3387:
[----:B------:R-:W0:Y:S02]  /*7900*/  LD.E R0, desc[UR6][R6.64+0x4] ;  /* 0x0000040606007980 */ /* 0x000e24000c101900 */
[----:B0-----:R-:W-:-:S05]  /*7910*/  IADD3 R5, R19, R0, RZ ;  /* 0x0000000013057210 */ /* 0x001fca0007ffe0ff */
[----:B------:R2:W-:Y:S02]  /*7920*/  ST.E desc[UR6][R6.64+0x4], R5 ;  /* 0x0000040506007985 */ /* 0x0005e4000c101906 */
.L_x_3386:
[----:B------:R-:W-:Y:S05]  /*7930*/  BSYNC B0 ;  /* 0x0000000000007941 */ /* 0x000fea0003800000 */
.L_x_3385:
[----:B------:R-:W-:-:S13]  /*7940*/  ISETP.NE.AND P0, PT, R14, 0x2, PT ;  /* 0x000000020e00780c */ /* 0x000fda0003f05270 */
[----:B------:R-:W-:Y:S05]  /*7950*/  @!P0 EXIT ;  /* 0x000000000000894d */ /* 0x000fea0003800000 */
[----:B0-2---:R-:W-:-:S05]  /*7960*/  IADD3 R5, R8, R27, RZ ;  /* 0x0000001b08057210 */ /* 0x005fca0007ffe0ff */
        /* <DEDUP_REMOVED lines=8> */
.L_x_3392:
[----:B------:R-:W0:Y:S02]  /*79f0*/  LDS R2, [R0] ;  /* 0x0000000000027984 */ /* 0x000e240000000800 */
[----:B0-----:R-:W-:-:S10]  /*7a00*/  HFMA2.MMA R3, R2, 1, 1, R18 ;  /* 0x3c003c0002037835 */ /* 0x001fd40000000012 */
[----:B------:R-:W0:Y:S02]  /*7a10*/  ATOMS.CAST.SPIN R3, [R0], R2, R3 ;  /* 0x000000020003738d */ /* 0x000e240001800003 */
[----:B0-----:R-:W-:-:S13]  /*7a20*/  ISETP.EQ.U32.AND P0, PT, R3, 0x1, PT ;  /* 0x000000010300780c */ /* 0x001fda0003f02070 */
[----:B------:R-:W-:Y:S05]  /*7a30*/  @!P0 BRA `(.L_x_3392) ;  /* 0xfffffffc00ec8947 */ /* 0x000fea000383ffff */
[----:B------:R-:W-:Y:S05]  /*7a40*/  BRA `(.L_x_3390) ;  /* 0x00000000000c7947 */ /* 0x000fea0003800000 */
.L_x_3391:
[----:B------:R-:W2:Y:S02]  /*7a50*/  LD.E R0, desc[UR6][R4.64] ;  /* 0x0000000604007980 */ /* 0x000ea4000c101900 */
[----:B--2---:R-:W-:-:S05]  /*7a60*/  IADD3 R3, R18, R0, RZ ;  /* 0x0000000012037210 */ /* 0x004fca0007ffe0ff */
[----:B------:R0:W-:Y:S02]  /*7a70*/  ST.E desc[UR6][R4.64], R3 ;  /* 0x0000000304007985 */ /* 0x0001e4000c101906 */
.L_x_3390:
[----:B------:R-:W-:Y:S05]  /*7a80*/  BSYNC B0 ;  /* 0x0000000000007941 */ /* 0x000fea0003800000 */
.L_x_3389:
[----:B------:R2:W-:Y:S02]  /*7a90*/  ATOM.E.ADD.F16x2.RN.STRONG.GPU P0, RZ, desc[UR6][R4.64+0x4], R17 ;  /* 0x0000041104ff79a2 */ /* 0x0005e4000810e1c6 */
[----:B--2---:R-:W-:Y:S05]  /*7aa0*/  @P0 EXIT ;  /* 0x000000000000094d */ /* 0x004fea0003800000 */
[----:B------:R-:W2:Y:S02]  /*7ab0*/  QSPC.E.S P0, RZ, [R4+0x4] ;  /* 0x0000040004ff73aa */ /* 0x000ea40000000500 */
[----:B--2---:R-:W-:Y:S05]  /*7ac0*/  @!P0 BRA `(.L_x_3393) ;  /* 0x0000000000208947 */ /* 0x004fea0003800000 */
[----:B------:R-:W-:-:S04]  /*7ad0*/  MOV R2, R4 ;  /* 0x0000000400027202 */ /* 0x000fc80000000f00 */
[----:B------:R-:W-:-:S07]  /*7ae0*/  MOV R0, R2 ;  /* 0x0000000200007202 */ /* 0x000fce0000000f00 */
.L_x_3394:
[----:B------:R-:W0:Y:S02]  /*7af0*/  LDS R2, [R0+0x4] ;  /* 0x0000040000027984 */ /* 0x000e240000000800 */
[----:B0-----:R-:W-:-:S06]  /*7b00*/  HADD2 R3, R2, R17 ;  /* 0x0000001102037230 */ /* 0x001fcc0000000000 */
[----:B------:R-:W0:Y:S02]  /*7b10*/  ATOMS.CAST.SPIN R3, [R0+0x4], R2, R3 ;  /* 0x000004020003738d */ /* 0x000e240001800003 */
[----:B0-----:R-:W-:-:S13]  /*7b20*/  ISETP.EQ.U32.AND P0, PT, R3, 0x1, PT ;  /* 0x000000010300780c */ /* 0x001fda0003f02070 */
[----:B------:R-:W-:Y:S05]  /*7b30*/  @!P0 BRA `(.L_x_3394) ;  /* 0xfffffffc00ec8947 */ /* 0x000fea000383ffff */
[----:B------:R-:W-:Y:S05]  /*7b40*/  EXIT ;  /* 0x000000000000794d */ /* 0x000fea0003800000 */
.L_x_3393:
[----:B------:R-:W0:Y:S02]  /*7b50*/  LD.E R0, desc[UR6][R4.64+0x4] ;  /* 0x0000040604007980 */ /* 0x000e24000c101900 */
[----:B0-----:R-:W-:-:S05]  /*7b60*/  IADD3 R3, R17, R0, RZ ;  /* 0x0000000011037210 */ /* 0x001fca0007ffe0ff */
[----:B------:R-:W-:Y:S01]  /*7b70*/  ST.E desc[UR6][R4.64+0x4], R3 ;  /* 0x0000040304007985 */ /* 0x000fe2000c101906 */
[----:B------:R-:W-:Y:S05]  /*7b80*/  EXIT ;  /* 0x000000000000794d */ /* 0x000fea0003800000 */
.L_x_3395:
        /* <DEDUP_REMOVED lines=15> */
.L_x_5227:


//--------------------- .text._Z23gemm_half_q_half_kernelILi2ELi190ELb1ELb0ELi64EEvPK6__halfPKjS4_S2_PS0_iiiiPKtS7_iiiiiibS2_i --------------------------
	.section	.text._Z23gemm_half_q_half_kernelILi2ELi190ELb1ELb0ELi64EEvPK6__halfPKjS4_S2_PS0_iiiiPKtS7_iiiiiibS2_i,"ax",@progbits
	.align	128
        .global         _Z23gemm_half_q_half_kernelILi2ELi190ELb1ELb0ELi64EEvPK6__halfPKjS4_S2_PS0_iiiiPKtS7_iiiiiibS2_i
        .type           _Z23gemm_half_q_half_kernelILi2ELi190ELb1ELb0ELi64EEvPK6__halfPKjS4_S2_PS0_iiiiPKtS7_iiiiiibS2_i,@function
        .size           _Z23gemm_half_q_half_kernelILi2ELi190ELb1ELb0ELi64EEvPK6__halfPKjS4_S2_PS0_iiiiPKtS7_iiiiiibS2_i,(.L_x_5228 - _Z23gemm_half_q_half_kernelILi2ELi190ELb1ELb0ELi64EEvPK6__halfPKjS4_S2_PS0_iiiiPKtS7_iiiiiibS2_i)
        .other          _Z23gemm_half_q_half_kernelILi2ELi190ELb1ELb0ELi64EEvPK6__halfPKjS4_S2_PS0_iiiiPKtS7_iiiiiibS2_i,@"STO_CUDA_ENTRY STV_DEFAULT"
_Z23gemm_half_q_half_kernelILi2ELi190ELb1ELb0ELi64EEvPK6__halfPKjS4_S2_PS0_iiiiPKtS7_iiiiiibS2_i:
.text._Z23gemm_half_q_half_kernelILi2ELi190ELb1ELb0ELi64EEvPK6__halfPKjS4_S2_PS0_iiiiPKtS7_iiiiiibS2_i:
        /* <DEDUP_REMOVED lines=12> */
[----:B-1----:R-:W-:-:S05]  /*00c0*/  IMAD R5, R2, -0x2, R5 ;  /* 0xfffffffe02057824 */ /* 0x002fca00078e0205 */
[C---:B------:R-:W-:Y:S02]  /*00d0*/  ISETP.GE.AND P1, PT, R5.reuse, 0x1, PT ;  /* 0x000000010500780c */ /* 0x040fe40003f26270 */
[----:B------:R-:W-:-:S11]  /*00e0*/  VIMNMX R3, R5, 0x2, PT ;  /* 0x0000000205037848 */ /* 0x000fd60003fe0100 */
[----:B------:R-:W-:Y:S05]  /*00f0*/  @!P1 BRA `(.L_x_3396) ;  /* 0x0000000000289947 */ /* 0x000fea0003800000 */
[----:B------:R-:W-:Y:S01]  /*0100*/  ISETP.GE.AND P0, PT, R3, 0x2, PT ;  /* 0x000000020300780c */ /* 0x000fe20003f06270 */
[----:B------:R-:W1:-:S12]  /*0110*/  LDC.64 R12, c[0x0][0x278] ;  /* 0x00009e00ff0c7b82 */ /* 0x000e580000000a00 */
[----:B------:R-:W5:Y:S08]  /*0120*/  @P0 LDC R7, c[0x0][0x280] ;  /* 0x0000a000ff070b82 */ /* 0x000f700000000800 */
[----:B------:R-:W5:Y:S02]  /*0130*/  @P0 LDC.64 R14, c[0x0][0x278] ;  /* 0x00009e00ff0e0b82 */ /* 0x000f640000000a00 */
[----:B-----5:R-:W-:-:S02]  /*0140*/  @P0 IMAD.WIDE R14, R7, 0x2, R14 ;  /* 0x00000002070e0825 */ /* 0x020fc400078e020e */
[----:B-1----:R-:W5:Y:S04]  /*0150*/  LDG.E.U16 R7, desc[UR6][R12.64] ;  /* 0x000000060c077981 */ /* 0x002f68000c1e1500 */
[----:B------:R-:W2:Y:S01]  /*0160*/  @P0 LDG.E.U16 R6, desc[UR6][R14.64] ;  /* 0x000000060e060981 */ /* 0x000ea2000c1e1500 */
[----:B-----5:R-:W-:Y:S02]  /*0170*/  PRMT R4, R7, 0x7610, R4 ;  /* 0x0000761007047816 */ /* 0x020fe40000000004 */
[----:B--2---:R-:W-:-:S04]  /*0180*/  @P0 LOP3.LUT R8, R6, R7, RZ, 0xfc, !PT ;  /* 0x0000000706080212 */ /* 0x004fc800078efcff */
[----:B------:R-:W-:-:S07]  /*0190*/  @P0 PRMT R4, R8, 0x7610, R4 ;  /* 0x0000761008040816 */ /* 0x000fce0000000004 */
.L_x_3396:
        /* <DEDUP_REMOVED lines=29> */
.L_x_3401:
        /* <DEDUP_REMOVED lines=37> */
.L_x_3400:
        /* <DEDUP_REMOVED lines=24> */
.L_x_3402:
        /* <DEDUP_REMOVED lines=14> */
.L_x_3399:
        /* <DEDUP_REMOVED lines=10> */
.L_x_3404:
        /* <DEDUP_REMOVED lines=37> */
.L_x_3403:
        /* <DEDUP_REMOVED lines=24> */
.L_x_3405:
        /* <DEDUP_REMOVED lines=13> */
.L_x_3398:
[----:B------:R-:W-:Y:S05]  /*0d60*/  BSYNC B0 ;  /* 0x0000000000007941 */ /* 0x000fea0003800000 */
.L_x_3397:
[----:B------:R-:W-:Y:S02]  /*0d70*/  ULDC UR4, c[0x0][0x23c] ;  /* 0x00008f0000047ab9 */ /* 0x000fe40000000800 */
[----:B--23--:R-:W-:-:S04]  /*0d80*/  MOV R9, UR4 ;  /* 0x0000000400097c02 */ /* 0x00cfc80008000f00 */
        /* <DEDUP_REMOVED lines=15> */
.L_x_3408:
[----:B------:R-:W-:Y:S02]  /*0e80*/  LEA R8, R2, R23, 0x1 ;  /* 0x0000001702087211 */ /* 0x000fe400078e08ff */
[----:B------:R-:W-:Y:S02]  /*0e90*/  IADD3 R23, R23, 0x4, RZ ;  /* 0x0000000417177810 */ /* 0x000fe40007ffe0ff */
[C---:B--2---:R-:W-:Y:S01]  /*0ea0*/  IADD3 R10, R8.reuse, 0x1, RZ ;  /* 0x00000001080a7810 */ /* 0x044fe20007ffe0ff */
[CCC-:B------:R-:W-:Y:S01]  /*0eb0*/  IMAD R11, R8.reuse, R9.reuse, R4.reuse ;  /* 0x00000009080b7224 */ /* 0x1c0fe200078e0204 */
[C---:B-1----:R-:W-:Y:S02]  /*0ec0*/  IADD3 R12, R8.reuse, 0x2, RZ ;  /* 0x00000002080c7810 */ /* 0x042fe40007ffe0ff */
        /* <DEDUP_REMOVED lines=14> */
.L_x_3407:
[----:B------:R-:W-:-:S04]  /*0fb0*/  IADD3 R8, R3, -R23, RZ ;  /* 0x8000001703087210 */ /* 0x000fc80007ffe0ff */
        /* <DEDUP_REMOVED lines=13> */
.L_x_3409:
[----:B------:R-:W-:-:S13]  /*1090*/  ISETP.LT.OR P0, PT, R23, R3, P0 ;  /* 0x000000031700720c */ /* 0x000fda0000701670 */
[----:B--23--:R-:W2:Y:S01]  /*10a0*/  @P0 LDC.64 R10, c[0x0][0x230] ;  /* 0x00008c00ff0a0b82 */ /* 0x00cea20000000a00 */
[----:B------:R-:W-:-:S05]  /*10b0*/  @P0 LEA R2, R2, R23, 0x1 ;  /* 0x0000001702020211 */ /* 0x000fca00078e08ff */
[----:B------:R-:W-:-:S04]  /*10c0*/  @P0 IMAD R3, R2, R9, R4 ;  /* 0x0000000902030224 */ /* 0x000fc800078e0204 */
[----:B--2---:R-:W-:-:S05]  /*10d0*/  @P0 IMAD.WIDE R2, R3, 0x2, R10 ;  /* 0x0000000203020825 */ /* 0x004fca00078e020a */
[----:B------:R2:W-:Y:S02]  /*10e0*/  @P0 STG.E.64 desc[UR6][R2.64], RZ ;  /* 0x000000ff02000986 */ /* 0x0005e4000c101b06 */
.L_x_3406:
        /* <DEDUP_REMOVED lines=15> */
.L_x_3411:
        /* <DEDUP_REMOVED lines=44> */
.L_x_3410:
        /* <DEDUP_REMOVED lines=24> */
.L_x_3412:
        /* <DEDUP_REMOVED lines=8> */
.L_x_3413:
        /* <DEDUP_REMOVED lines=10> */
.L_x_3414:
        /* <DEDUP_REMOVED lines=8> */
.L_x_3415:
        /* <DEDUP_REMOVED lines=10> */
.L_x_3416:
[----:B------:R-:W-:Y:S01]  /*1860*/  LEA R8, R13, R8, 0x3 ;  /* 0x000000080d087211 */ /* 0x000fe200078e18ff */
[----:B------:R-:W0:Y:S01]  /*1870*/  S2UR UR5, SR_CgaCtaId ;  /* 0x00000000000579c3 */ /* 0x000e220000008800 */
[----:B------:R-:W-:Y:S01]  /*1880*/  ULDC.64 UR10, c[0x0][0x218] ;  /* 0x00008600000a7ab9 */ /* 0x000fe20000000a00 */
[----:B------:R-:W-:Y:S01]  /*1890*/  UMOV UR4, 0x400 ;  /* 0x0000040000047882 */ /* 0x000fe20000000000 */
[----:B------:R-:W-:Y:S02]  /*18a0*/  IADD3 R0, R11, R8, R0 ;  /* 0x000000080b007210 */ /* 0x000fe40007ffe000 */
        /* <DEDUP_REMOVED lines=12> */
[----:B------:R-:W-:Y:S02]  /*1970*/  LEA R26, P0, R2, UR10, 0x2 ;  /* 0x0000000a021a7c11 */ /* 0x000fe4000f8010ff */
[----:B-----5:R-:W-:Y:S02]  /*1980*/  IADD3 R25, R16, R25, RZ ;  /* 0x0000001910197210 */ /* 0x020fe40007ffe0ff */
[----:B------:R-:W-:Y:S02]  /*1990*/  LEA.HI.X R27, R2, UR11, R3, 0x2, P0 ;  /* 0x0000000b021b7c11 */ /* 0x000fe400080f1403 */
[----:B------:R-:W-:-:S04]  /*19a0*/  ISETP.GE.AND P0, PT, R16, R17, PT ;  /* 0x000000111000720c */ /* 0x000fc80003f06270 */
[----:B------:R-:W-:-:S13]  /*19b0*/  ISETP.GE.OR P0, PT, R16, UR8, P0 ;  /* 0x0000000810007c0c */ /* 0x000fda0008706670 */
[----:B------:R-:W-:Y:S05]  /*19c0*/  @P0 BRA `(.L_x_3417) ;  /* 0x0000004800f40947 */ /* 0x000fea0003800000 */
[----:B------:R-:W-:Y:S01]  /*19d0*/  IADD3 R4, P0, P2, R4, R9, R11 ;  /* 0x0000000904047210 */ /* 0x000fe20007a1e00b */
[----:B------:R-:W-:Y:S01]  /*19e0*/  ULDC UR5, c[0x0][0x258] ;  /* 0x0000960000057ab9 */ /* 0x000fe20000000800 */
[----:B------:R-:W-:Y:S02]  /*19f0*/  SHF.R.S32.HI R9, RZ, 0x1f, R9 ;  /* 0x0000001fff097819 */ /* 0x000fe40000011409 */
[----:B------:R-:W-:Y:S02]  /*1a00*/  LEA R28, P3, R4, UR10, 0x2 ;  /* 0x0000000a041c7c11 */ /* 0x000fe4000f8610ff */
[----:B------:R-:W-:Y:S02]  /*1a10*/  IADD3.X R9, R0, R9, R13, P0, P2 ;  /* 0x0000000900097210 */ /* 0x000fe400007e440d */
[----:B------:R-:W-:Y:S02]  /*1a20*/  MOV R20, RZ ;  /* 0x000000ff00147202 */ /* 0x000fe40000000f00 */
[----:B------:R-:W-:-:S02]  /*1a30*/  LEA.HI.X R29, R4, UR11, R9, 0x2, P3 ;  /* 0x0000000b041d7c11 */ /* 0x000fc400098f1409 */
[----:B------:R-:W-:-:S07]  /*1a40*/  PRMT R21, RZ, 0x7610, R21 ;  /* 0x00007610ff157816 */ /* 0x000fce0000000015 */
.L_x_3426:
        /* <DEDUP_REMOVED lines=13> */
[----:B-----5:R-:W-:Y:S06]  /*1b20*/  @!P1 BRA `(.L_x_3418) ;  /* 0x0000001000949947 */ /* 0x020fec0003800000 */
[----:B------:R-:W2:Y:S04]  /*1b30*/  LDG.E.128.CONSTANT R8, desc[UR6][R26.64] ;  /* 0x000000061a087981 */ /* 0x000ea8000c1e9d00 */
[----:B------:R-:W3:Y:S01]  /*1b40*/  LDG.E.128.CONSTANT R12, desc[UR6][R28.64] ;  /* 0x000000061c0c7981 */ /* 0x000ee2000c1e9d00 */
[----:B--2---:R-:W-:Y:S02]  /*1b50*/  LOP3.LUT R0, R8, 0xff, RZ, 0xc0, !PT ;  /* 0x000000ff08007812 */ /* 0x004fe400078ec0ff */
[----:B------:R-:W-:Y:S02]  /*1b60*/  LOP3.LUT R2, R9, 0xff, RZ, 0xc0, !PT ;  /* 0x000000ff09027812 */ /* 0x000fe400078ec0ff */
[----:B------:R-:W-:Y:S02]  /*1b70*/  IADD3 R0, R0, -0x80, RZ ;  /* 0xffffff8000007810 */ /* 0x000fe40007ffe0ff */
[----:B------:R-:W-:-:S02]  /*1b80*/  IADD3 R39, R2, -0x80, RZ ;  /* 0xffffff8002277810 */ /* 0x000fc40007ffe0ff */
        /* <DEDUP_REMOVED lines=101> */
[----:B------:R5:W0:Y:S02]  /*21e0*/  I2F.F16 R53, R4 ;  /* 0x0000000400357306 */ /* 0x000a240000200c00 */
[----:B-----5:R-:W-:-:S04]  /*21f0*/  PRMT R4, R6, 0x9910, RZ ;  /* 0x0000991006047816 */ /* 0x020fc800000000ff */
[----:B------:R-:W-:-:S04]  /*2200*/  ISETP.NE.AND P0, PT, R4, RZ, PT ;  /* 0x000000ff0400720c */ /* 0x000fc80003f05270 */
[----:B------:R-:W-:Y:S01]  /*2210*/  ISETP.LT.OR P0, PT, R5, 0x2, !P0 ;  /* 0x000000020500780c */ /* 0x000fe20004701670 */
[----:B01234-:R-:W-:-:S12]  /*2220*/  @!P2 BRA `(.L_x_3419) ;  /* 0x000000040068a947 */ /* 0x01ffd80003800000 */
[----:B------:R-:W0:Y:S01]  /*2230*/  LDS.64 R56, [UR4] ;  /* 0x00000004ff387984 */ /* 0x000e220008000a00 */
        /* <DEDUP_REMOVED lines=89> */
.L_x_3419:
        /* <DEDUP_REMOVED lines=24> */
[----:B------:R-:W-:Y:S02]  /*2950*/  HADD2.F32 R2, -RZ, R39.H0_H0 ;  /* 0x20000027ff027230 */ /* 0x000fe40000004100 */
[-C--:B------:R-:W-:Y:S01]  /*2960*/  FFMA.FTZ R39, R0, R57.reuse, RZ ;  /* 0x0000003900277223 */ /* 0x080fe200000100ff */
[----:B------:R-:W-:Y:S02]  /*2970*/  HADD2.F32 R0, -RZ, R47.H0_H0 ;  /* 0x2000002fff007230 */ /* 0x000fe40000004100 */
[-C--:B------:R-:W-:Y:S01]  /*2980*/  FFMA.FTZ R3, R3, R57.reuse, RZ ;  /* 0x0000003903037223 */ /* 0x080fe200000100ff */
[-C--:B------:R-:W-:Y:S01]  /*2990*/  FFMA.FTZ R41, R2, R57.reuse, RZ ;  /* 0x0000003902297223 */ /* 0x080fe200000100ff */
[----:B------:R-:W-:Y:S01]  /*29a0*/  FFMA.FTZ R57, R4, R57, RZ ;  /* 0x0000003904397223 */ /* 0x000fe200000100ff */
[----:B------:R-:W-:-:S02]  /*29b0*/  HADD2.F32 R4, -RZ, R50.H0_H0 ;  /* 0x20000032ff047230 */ /* 0x000fc40000004100 */
[-C--:B------:R-:W-:Y:S01]  /*29c0*/  FFMA.FTZ R3, R10, R56.reuse, R3 ;  /* 0x000000380a037223 */ /* 0x080fe20000010003 */
        /* <DEDUP_REMOVED lines=8> */
[-C--:B------:R-:W-:Y:S01]  /*2a50*/  FFMA.FTZ R0, R0, R58.reuse, R39 ;  /* 0x0000003a00007223 */ /* 0x080fe20000010027 */
[----:B------:R-:W-:Y:S01]  /*2a60*/  FFMA.FTZ R58, R10, R58, R57 ;  /* 0x0000003a0a3a7223 */ /* 0x000fe20000010039 */
        /* <DEDUP_REMOVED lines=9> */
[----:B------:R-:W-:Y:S02]  /*2b00*/  HADD2.F32 R11, -RZ, R43.H0_H0 ;  /* 0x2000002bff0b7230 */ /* 0x000fe40000004100 */
[-C--:B------:R-:W-:Y:S01]  /*2b10*/  FFMA.FTZ R9, R9, R3.reuse, R0 ;  /* 0x0000000309097223 */ /* 0x080fe20000010000 */
[----:B------:R-:W-:Y:S02]  /*2b20*/  HADD2.F32 R31, -RZ, R44.H0_H0 ;  /* 0x2000002cff1f7230 */ /* 0x000fe40000004100 */
[----:B------:R-:W-:Y:S02]  /*2b30*/  HADD2.F32 R0, -RZ, R13.H0_H0 ;  /* 0x2000000dff007230 */ /* 0x000fe40000004100 */
[-C--:B------:R-:W-:Y:S01]  /*2b40*/  FFMA.FTZ R11, R11, R3.reuse, R10 ;  /* 0x000000030b0b7223 */ /* 0x080fe2000001000a */
[----:B------:R-:W-:Y:S01]  /*2b50*/  FFMA.FTZ R9, R12, R8, R9 ;  /* 0x000000080c097223 */ /* 0x000fe20000010009 */
[----:B------:R-:W-:Y:S01]  /*2b60*/  FFMA.FTZ R31, R31, R3, R30 ;  /* 0x000000031f1f7223 */ /* 0x000fe2000001001e */
[----:B------:R-:W-:-:S02]  /*2b70*/  HADD2.F32 R12, -RZ, R15.H0_H0 ;  /* 0x2000000fff0c7230 */ /* 0x000fc40000004100 */
[----:B------:R-:W-:Y:S01]  /*2b80*/  FFMA.FTZ R3, R45, R3, R58 ;  /* 0x000000032d037223 */ /* 0x000fe2000001003a */
[----:B------:R-:W-:Y:S02]  /*2b90*/  HADD2.F32 R10, -RZ, R53.H0_H0 ;  /* 0x20000035ff0a7230 */ /* 0x000fe40000004100 */
[-C--:B------:R-:W-:Y:S01]  /*2ba0*/  FFMA.FTZ R11, R0, R8.reuse, R11 ;  /* 0x00000008000b7223 */ /* 0x080fe2000001000b */
[-C--:B------:R-:W-:Y:S01]  /*2bb0*/  FFMA.FTZ R31, R14, R8.reuse, R31 ;  /* 0x000000080e1f7223 */ /* 0x080fe2000001001f */
[----:B------:R-:W-:Y:S01]  /*2bc0*/  FFMA.FTZ R3, R12, R8, R3 ;  /* 0x000000080c037223 */ /* 0x000fe20000010003 */
[----:B------:R-:W-:Y:S02]  /*2bd0*/  HADD2.F32 R8, -RZ, R55.H0_H0 ;  /* 0x20000037ff087230 */ /* 0x000fe40000004100 */
[-C--:B------:R-:W-:Y:S01]  /*2be0*/  FFMA.FTZ R11, R10, R2.reuse, R11 ;  /* 0x000000020a0b7223 */ /* 0x080fe2000001000b */
[----:B------:R-:W-:Y:S02]  /*2bf0*/  HADD2.F32 R0, -RZ, R35.H0_H0 ;  /* 0x20000023ff007230 */ /* 0x000fe40000004100 */
[-C--:B------:R-:W-:Y:S01]  /*2c00*/  FFMA.FTZ R9, R52, R2.reuse, R9 ;  /* 0x0000000234097223 */ /* 0x080fe20000010009 */
[-C--:B------:R-:W-:Y:S01]  /*2c10*/  FFMA.FTZ R31, R54, R2.reuse, R31 ;  /* 0x00000002361f7223 */ /* 0x080fe2000001001f */
[----:B------:R-:W-:Y:S01]  /*2c20*/  FFMA.FTZ R3, R8, R2, R3 ;  /* 0x0000000208037223 */ /* 0x000fe20000010003 */
[----:B------:R-:W-:-:S02]  /*2c30*/  HADD2.F32 R10, -RZ, R37.H0_H0 ;  /* 0x20000025ff0a7230 */ /* 0x000fc40000004100 */
[-C--:B------:R-:W-:Y:S01]  /*2c40*/  FFMA.FTZ R11, R0, R4.reuse, R11 ;  /* 0x00000004000b7223 */ /* 0x080fe2000001000b */
[--C-:B------:R-:W-:Y:S02]  /*2c50*/  HADD2.F32 R0, -RZ, R18.reuse.H0_H0 ;  /* 0x20000012ff007230 */ /* 0x100fe40000004100 */
[-C--:B------:R-:W-:Y:S01]  /*2c60*/  FFMA.FTZ R9, R34, R4.reuse, R9 ;  /* 0x0000000422097223 */ /* 0x080fe20000010009 */
[----:B------:R-:W-:Y:S02]  /*2c70*/  HADD2.F32 R2, -RZ, R18.H1_H1 ;  /* 0x30000012ff027230 */ /* 0x000fe40000004100 */
[-C--:B------:R-:W-:Y:S01]  /*2c80*/  FFMA.FTZ R31, R36, R4.reuse, R31 ;  /* 0x00000004241f7223 */ /* 0x080fe2000001001f */
        /* <DEDUP_REMOVED lines=15> */
.L_x_3418:
        /* <DEDUP_REMOVED lines=47> */
[----:B------:R-:W-:-:S04]  /*3070*/  SHF.R.U32.HI R15, RZ, 0x10, R15 ;  /* 0x00000010ff0f7819 */ /* 0x000fc8000001160f */
        /* <DEDUP_REMOVED lines=59> */
[----:B------:R-:W0:Y:S08]  /*3430*/  I2F.F16 R30, R14 ;  /* 0x0000000e001e7306 */ /* 0x000e300000200c00 */
[----:B------:R-:W0:Y:S08]  /*3440*/  I2F.F16 R55, R0 ;  /* 0x0000000000377306 */ /* 0x000e300000200c00 */
[----:B------:R-:W0:Y:S08]  /*3450*/  I2F.F16 R31, R2 ;  /* 0x00000002001f7306 */ /* 0x000e300000200c00 */
[----:B------:R-:W0:Y:S08]  /*3460*/  I2F.F16 R56, R3 ;  /* 0x0000000300387306 */ /* 0x000e300000200c00 */
[----:B------:R2:W0:Y:S02]  /*3470*/  I2F.F16 R54, R4 ;  /* 0x0000000400367306 */ /* 0x0004240000200c00 */
[----:B--2---:R-:W-:-:S04]  /*3480*/  PRMT R4, R6, 0x9910, RZ ;  /* 0x0000991006047816 */ /* 0x004fc800000000ff */
[----:B------:R-:W-:-:S04]  /*3490*/  ISETP.NE.AND P0, PT, R4, RZ, PT ;  /* 0x000000ff0400720c */ /* 0x000fc80003f05270 */
[----:B------:R-:W-:Y:S01]  /*34a0*/  ISETP.LT.OR P0, PT, R5, 0x2, !P0 ;  /* 0x000000020500780c */ /* 0x000fe20004701670 */
[----:B01-34-:R-:W-:-:S12]  /*34b0*/  @!P2 BRA `(.L_x_3421) ;  /* 0x000000040068a947 */ /* 0x01bfd80003800000 */
        /* <DEDUP_REMOVED lines=90> */
.L_x_3421:
        /* <DEDUP_REMOVED lines=16> */
[--C-:B------:R-:W-:Y:S02]  /*3b60*/  HADD2.F32 R60, -RZ, R3.reuse.H0_H0 ;  /* 0x20000003ff3c7230 */ /* 0x100fe40000004100 */
[----:B------:R-:W-:Y:S02]  /*3b70*/  HADD2.F32 R59, -RZ, R3.H1_H1 ;  /* 0x30000003ff3b7230 */ /* 0x000fe40000004100 */
[----:B------:R-:W-:Y:S02]  /*3b80*/  HADD2.F32 R2, -RZ, R36.H0_H0 ;  /* 0x20000024ff027230 */ /* 0x000fe40000004100 */
[----:B------:R-:W-:Y:S02]  /*3b90*/  HADD2.F32 R3, -RZ, R37.H0_H0 ;  /* 0x20000025ff037230 */ /* 0x000fe40000004100 */
[----:B------:R-:W-:-:S02]  /*3ba0*/  HADD2.F32 R36, -RZ, R13.H0_H0 ;  /* 0x2000000dff247230 */ /* 0x000fc40000004100 */
[-C--:B------:R-:W-:Y:S01]  /*3bb0*/  FFMA.FTZ R13, R0, R57.reuse, RZ ;  /* 0x00000039000d7223 */ /* 0x080fe200000100ff */
[-C--:B------:R-:W-:Y:S01]  /*3bc0*/  FFMA.FTZ R35, R2, R57.reuse, RZ ;  /* 0x0000003902237223 */ /* 0x080fe200000100ff */
[-C--:B------:R-:W-:Y:S01]  /*3bd0*/  FFMA.FTZ R3, R3, R57.reuse, RZ ;  /* 0x0000003903037223 */ /* 0x080fe200000100ff */
[----:B------:R-:W-:Y:S01]  /*3be0*/  FFMA.FTZ R57, R4, R57, RZ ;  /* 0x0000003904397223 */ /* 0x000fe200000100ff */
[----:B------:R-:W-:Y:S02]  /*3bf0*/  HADD2.F32 R4, -RZ, R45.H0_H0 ;  /* 0x2000002dff047230 */ /* 0x000fe40000004100 */
        /* <DEDUP_REMOVED lines=17> */
[-C--:B------:R-:W-:Y:S01]  /*3d10*/  FFMA.FTZ R4, R13, R59.reuse, R2 ;  /* 0x0000003b0d047223 */ /* 0x080fe20000010002 */
[----:B-1----:R-:W-:Y:S02]  /*3d20*/  HADD2.F32 R3, -RZ, R14.H0_H0 ;  /* 0x2000000eff037230 */ /* 0x002fe40000004100 */
[----:B------:R-:W-:Y:S01]  /*3d30*/  FFMA.FTZ R60, R35, R59, R60 ;  /* 0x0000003b233c7223 */ /* 0x000fe2000001003c */
[----:B------:R-:W-:-:S02]  /*3d40*/  HADD2.F32 R13, -RZ, R49.H0_H0 ;  /* 0x20000031ff0d7230 */ /* 0x000fc40000004100 */
        /* <DEDUP_REMOVED lines=44> */
.L_x_3420:
        /* <DEDUP_REMOVED lines=205> */
.L_x_3423:
        /* <DEDUP_REMOVED lines=91> */
.L_x_3422:
        /* <DEDUP_REMOVED lines=205> */
.L_x_3425:
        /* <DEDUP_REMOVED lines=91> */
.L_x_3424:
        /* <DEDUP_REMOVED lines=9> */
.L_x_3417:
        /* <DEDUP_REMOVED lines=10> */
.L_x_3432:
        /* <DEDUP_REMOVED lines=9> */
[----:B--2---:R-:W-:Y:S02]  /*66d0*/  @!P2 PRMT R19, R9, 0x7610, R19 ;  /* 0x000076100913a816 */ /* 0x004fe40000000013 */
[----:B------:R-:W-:Y:S02]  /*66e0*/  @!P2 PRMT R18, R8, 0x7610, R18 ;  /* 0x000076100812a816 */ /* 0x000fe40000000012 */
[----:B------:R-:W-:Y:S02]  /*66f0*/  @!P2 PRMT R19, R19, 0x7610, R9 ;  /* 0x000076101313a816 */ /* 0x000fe40000000009 */
[----:B---3--:R-:W-:-:S02]  /*6700*/  @!P2 IADD3 R25, R3, R16, RZ ;  /* 0x000000100319a210 */ /* 0x008fc40007ffe0ff */
[----:B------:R-:W-:Y:S02]  /*6710*/  @!P2 PRMT R18, R18, 0x7610, R8 ;  /* 0x000076101212a816 */ /* 0x000fe40000000008 */
[----:B0-----:R-:W-:Y:S01]  /*6720*/  MOV R9, R0 ;  /* 0x0000000000097202 */ /* 0x001fe20000000f00 */
        /* <DEDUP_REMOVED lines=9> */
[----:B------:R-:W-:Y:S02]  /*67c0*/  ISETP.NE.AND P2, PT, R4, RZ, PT ;  /* 0x000000ff0400720c */ /* 0x000fe40003f45270 */
        /* <DEDUP_REMOVED lines=8> */
[----:B------:R-:W-:Y:S02]  /*6850*/  SHF.R.U32.HI R32, RZ, 0x6, R32 ;  /* 0x00000006ff207819 */ /* 0x000fe40000011620 */
[----:B------:R-:W-:-:S02]  /*6860*/  SHF.R.U32.HI R33, RZ, 0x6, R33 ;  /* 0x00000006ff217819 */ /* 0x000fc40000011621 */
        /* <DEDUP_REMOVED lines=8> */
[----:B------:R-:W-:-:S05]  /*68f0*/  LOP3.LUT R2, R2, 0x64006400, RZ, 0xfc, !PT ;  /* 0x6400640002027812 */ /* 0x000fca00078efcff */
        /* <DEDUP_REMOVED lines=15> */
[----:B------:R-:W-:Y:S02]  /*69f0*/  LOP3.LUT R29, R3, 0x300030, R4, 0xf8, !PT ;  /* 0x00300030031d7812 */ /* 0x000fe400078ef804 */
[----:B--2---:R-:W-:Y:S02]  /*6a00*/  SHF.R.U32.HI R3, RZ, 0xc, R12 ;  /* 0x0000000cff037819 */ /* 0x004fe4000001160c */
[----:B------:R-:W-:Y:S02]  /*6a10*/  LOP3.LUT R46, R31, 0x300030, R42, 0xf8, !PT ;  /* 0x003000301f2e7812 */ /* 0x000fe400078ef82a */
[----:B------:R-:W-:-:S02]  /*6a20*/  LOP3.LUT R55, R49, 0x300030, R30, 0xf8, !PT ;  /* 0x0030003031377812 */ /* 0x000fc400078ef81e */
[--C-:B------:R-:W-:Y:S02]  /*6a30*/  SHF.R.U32.HI R4, RZ, 0xc, R13.reuse ;  /* 0x0000000cff047819 */ /* 0x100fe4000001160d */
[----:B------:R-:W-:Y:S02]  /*6a40*/  LOP3.LUT R30, R13, 0x3f003f, RZ, 0xc0, !PT ;  /* 0x003f003f0d1e7812 */ /* 0x000fe400078ec0ff */
[----:B------:R-:W-:Y:S02]  /*6a50*/  SHF.R.U32.HI R31, RZ, 0x6, R13 ;  /* 0x00000006ff1f7819 */ /* 0x000fe4000001160d */
[----:B------:R-:W-:Y:S02]  /*6a60*/  SHF.R.U32.HI R13, RZ, 0xc, R14 ;  /* 0x0000000cff0d7819 */ /* 0x000fe4000001160e */
[----:B------:R-:W-:Y:S02]  /*6a70*/  SHF.R.U32.HI R8, RZ, 0xa, R28 ;  /* 0x0000000aff087819 */ /* 0x000fe4000001161c */
[----:B------:R-:W-:-:S02]  /*6a80*/  LOP3.LUT R40, R11, 0x300030, R34, 0xf8, !PT ;  /* 0x003000300b287812 */ /* 0x000fc400078ef822 */
[----:B------:R-:W-:Y:S02]  /*6a90*/  LOP3.LUT R3, R3, 0xf000f, RZ, 0xc0, !PT ;  /* 0x000f000f03037812 */ /* 0x000fe400078ec0ff */
        /* <DEDUP_REMOVED lines=10> */
[----:B------:R-:W-:-:S02]  /*6b40*/  SHF.R.U32.HI R28, RZ, 0x6, R28 ;  /* 0x00000006ff1c7819 */ /* 0x000fc4000001161c */
[----:B------:R-:W-:Y:S02]  /*6b50*/  SHF.R.U32.HI R12, RZ, 0x6, R12 ;  /* 0x00000006ff0c7819 */ /* 0x000fe4000001160c */
        /* <DEDUP_REMOVED lines=115> */
.L_x_3429:
        /* <DEDUP_REMOVED lines=43> */
.L_x_3428:
        /* <DEDUP_REMOVED lines=11> */
[----:B--2---:R-:W-:Y:S02]  /*75f0*/  SHF.R.U32.HI R8, RZ, 0xc, R32 ;  /* 0x0000000cff087819 */ /* 0x004fe40000011620 */
[----:B------:R-:W-:Y:S02]  /*7600*/  SHF.R.U32.HI R37, RZ, 0xc, R33 ;  /* 0x0000000cff257819 */ /* 0x000fe40000011621 */
[----:B------:R-:W-:Y:S02]  /*7610*/  SHF.R.U32.HI R41, RZ, 0xc, R34 ;  /* 0x0000000cff297819 */ /* 0x000fe40000011622 */
[----:B------:R-:W-:Y:S02]  /*7620*/  SHF.R.U32.HI R46, RZ, 0xc, R35 ;  /* 0x0000000cff2e7819 */ /* 0x000fe40000011623 */
[----:B------:R-:W-:-:S02]  /*7630*/  LOP3.LUT R3, R8, 0xf000f, RZ, 0xc0, !PT ;  /* 0x000f000f08037812 */ /* 0x000fc400078ec0ff */
[----:B------:R-:W-:Y:S02]  /*7640*/  LOP3.LUT R38, R34, 0x3f003f, RZ, 0xc0, !PT ;  /* 0x003f003f22267812 */ /* 0x000fe400078ec0ff */
[----:B----4-:R-:W-:Y:S02]  /*7650*/  SHF.R.U32.HI R2, RZ, 0x8, R28 ;  /* 0x00000008ff027819 */ /* 0x010fe4000001161c */
[----:B------:R-:W-:Y:S02]  /*7660*/  SHF.R.U32.HI R42, RZ, 0x6, R34 ;  /* 0x00000006ff2a7819 */ /* 0x000fe40000011622 */
[--C-:B------:R-:W-:Y:S02]  /*7670*/  SHF.R.U32.HI R43, RZ, 0x8, R30.reuse ;  /* 0x00000008ff2b7819 */ /* 0x100fe4000001161e */
[----:B------:R-:W-:Y:S02]  /*7680*/  SHF.R.U32.HI R47, RZ, 0xa, R30 ;  /* 0x0000000aff2f7819 */ /* 0x000fe4000001161e */
[----:B------:R-:W-:-:S02]  /*7690*/  LOP3.LUT R44, R30, 0x3f003f, RZ, 0xc0, !PT ;  /* 0x003f003f1e2c7812 */ /* 0x000fc400078ec0ff */
[----:B------:R-:W-:Y:S02]  /*76a0*/  SHF.R.U32.HI R45, RZ, 0x6, R30 ;  /* 0x00000006ff2d7819 */ /* 0x000fe4000001161e */
        /* <DEDUP_REMOVED lines=12> */
[----:B------:R-:W-:Y:S02]  /*7770*/  LOP3.LUT R31, R46, 0xf000f, RZ, 0xc0, !PT ;  /* 0x000f000f2e1f7812 */ /* 0x000fe400078ec0ff */
[----:B------:R-:W-:Y:S02]  /*7780*/  LOP3.LUT R29, R3, 0x300030, R2, 0xf8, !PT ;  /* 0x00300030031d7812 */ /* 0x000fe400078ef802 */
[----:B------:R-:W-:Y:S02]  /*7790*/  LOP3.LUT R4, R32, 0x3f003f, RZ, 0xc0, !PT ;  /* 0x003f003f20047812 */ /* 0x000fe400078ec0ff */
[----:B---3--:R-:W-:Y:S02]  /*77a0*/  SHF.R.U32.HI R2, RZ, 0xc, R12 ;  /* 0x0000000cff027819 */ /* 0x008fe4000001160c */
[----:B------:R-:W-:-:S02]  /*77b0*/  SHF.R.U32.HI R32, RZ, 0x6, R32 ;  /* 0x00000006ff207819 */ /* 0x000fc40000011620 */
[----:B------:R-:W-:Y:S02]  /*77c0*/  LOP3.LUT R36, R33, 0x3f003f, RZ, 0xc0, !PT ;  /* 0x003f003f21247812 */ /* 0x000fe400078ec0ff */
[----:B------:R-:W-:Y:S02]  /*77d0*/  LOP3.LUT R41, R37, 0x300030, R34, 0xf8, !PT ;  /* 0x0030003025297812 */ /* 0x000fe400078ef822 */
[----:B------:R-:W-:Y:S02]  /*77e0*/  LOP3.LUT R46, R8, 0x300030, R43, 0xf8, !PT ;  /* 0x00300030082e7812 */ /* 0x000fe400078ef82b */
        /* <DEDUP_REMOVED lines=21> */
[----:B------:R-:W-:Y:S02]  /*7940*/  LOP3.LUT R13, R13, 0x300030, R10, 0xf8, !PT ;  /* 0x003000300d0d7812 */ /* 0x000fe400078ef80a */
[----:B------:R-:W-:Y:S02]  /*7950*/  SHF.R.U32.HI R28, RZ, 0x6, R28 ;  /* 0x00000006ff1c7819 */ /* 0x000fe4000001161c */
[----:B------:R-:W-:Y:S02]  /*7960*/  SHF.R.U32.HI R12, RZ, 0x6, R12 ;  /* 0x00000006ff0c7819 */ /* 0x000fe4000001160c */
[----:B------:R-:W-:Y:S02]  /*7970*/  LOP3.LUT R34, R34, 0xf000f, RZ, 0xc0, !PT ;  /* 0x000f000f22227812 */ /* 0x000fe400078ec0ff */
[----:B------:R-:W-:Y:S02]  /*7980*/  LOP3.LUT R10, R32, 0x64006400, RZ, 0xfc, !PT ;  /* 0x64006400200a7812 */ /* 0x000fe400078efcff */
        /* <DEDUP_REMOVED lines=117> */
.L_x_3431:
        /* <DEDUP_REMOVED lines=43> */
.L_x_3430:
        /* <DEDUP_REMOVED lines=8> */
.L_x_3427:
        /* <DEDUP_REMOVED lines=8> */
.L_x_3436:
        /* <DEDUP_REMOVED lines=12> */
[----:B------:R-:W-:Y:S02]  /*8550*/  IMAD.WIDE R10, R9, 0x4, R32 ;  /* 0x00000004090a7825 */ /* 0x000fe400078e0220 */
[----:B------:R-:W2:Y:S04]  /*8560*/  @!P2 LDG.E.U16.CONSTANT R3, desc[UR6][R2.64] ;  /* 0x000000060203a981 */ /* 0x000ea8000c1e9500 */
[----:B------:R-:W5:Y:S04]  /*8570*/  LDG.E.128.CONSTANT R32, desc[UR6][R32.64] ;  /* 0x0000000620207981 */ /* 0x000f68000c1e9d00 */
[----:B------:R1:W5:Y:S01]  /*8580*/  LDG.E.128.CONSTANT R28, desc[UR6][R10.64] ;  /* 0x000000060a1c7981 */ /* 0x000362000c1e9d00 */
[----:B---3--:R-:W-:-:S02]  /*8590*/  @!P2 PRMT R18, R12, 0x7610, R18 ;  /* 0x000076100c12a816 */ /* 0x008fc40000000012 */
[----:B------:R-:W-:Y:S02]  /*85a0*/  @!P2 PRMT R19, R13, 0x7610, R19 ;  /* 0x000076100d13a816 */ /* 0x000fe40000000013 */
[----:B------:R-:W-:Y:S02]  /*85b0*/  @!P2 PRMT R18, R18, 0x7610, R12 ;  /* 0x000076101212a816 */ /* 0x000fe4000000000c */
[----:B------:R-:W-:Y:S02]  /*85c0*/  @!P2 PRMT R19, R19, 0x7610, R13 ;  /* 0x000076101313a816 */ /* 0x000fe4000000000d */
[----:B--2---:R-:W-:Y:S01]  /*85d0*/  @!P2 IADD3 R25, R3, R16, RZ ;  /* 0x000000100319a210 */ /* 0x004fe20007ffe0ff */
[----:B------:R-:W-:Y:S01]  /*85e0*/  IMAD.WIDE R2, R9, 0x4, R10 ;  /* 0x0000000409027825 */ /* 0x000fe200078e020a */
[----:B-1----:R-:W-:Y:S06]  /*85f0*/  @!P1 BRA `(.L_x_3434) ;  /* 0x0000001800589947 */ /* 0x002fec0003800000 */
[----:B------:R-:W2:Y:S01]  /*8600*/  LDG.E.128.CONSTANT R12, desc[UR6][R2.64] ;  /* 0x00000006020c7981 */ /* 0x000ea2000c1e9d00 */
[----:B-----5:R-:W-:Y:S02]  /*8610*/  SHF.R.U32.HI R46, RZ, 0xf, R40 ;  /* 0x0000000fff2e7819 */ /* 0x020fe40000011628 */
[--C-:B------:R-:W-:Y:S02]  /*8620*/  SHF.R.U32.HI R84, RZ, 0xf, R42.reuse ;  /* 0x0000000fff547819 */ /* 0x100fe4000001162a */
        /* <DEDUP_REMOVED lines=26> */
[----:B------:R-:W-:Y:S02]  /*87d0*/  LOP3.LUT R46, R46, 0x10001, RZ, 0xc0, !PT ;  /* 0x000100012e2e7812 */ /* 0x000fe400078ec0ff */
[----:B------:R-:W-:-:S02]  /*87e0*/  LOP3.LUT R84, R84, 0x10001, RZ, 0xc0, !PT ;  /* 0x0001000154547812 */ /* 0x000fc400078ec0ff */
[----:B------:R-:W-:Y:S02]  /*87f0*/  LOP3.LUT R86, R86, 0x10001, RZ, 0xc0, !PT ;  /* 0x0001000156567812 */ /* 0x000fe400078ec0ff */
        /* <DEDUP_REMOVED lines=25> */
[----:B------:R-:W-:Y:S02]  /*8990*/  LOP3.LUT R81, R81, 0x10001, RZ, 0xc0, !PT ;  /* 0x0001000151517812 */ /* 0x000fe400078ec0ff */
[----:B------:R-:W-:Y:S02]  /*89a0*/  SHF.R.U32.HI R33, RZ, 0xd, R34 ;  /* 0x0000000dff217819 */ /* 0x000fe40000011622 */
[C---:B------:R-:W-:Y:S02]  /*89b0*/  LOP3.LUT R36, R34.reuse, 0x3e003e0, RZ, 0xc0, !PT ;  /* 0x03e003e022247812 */ /* 0x040fe400078ec0ff */
[----:B------:R-:W-:-:S02]  /*89c0*/  LOP3.LUT R61, R34, 0x1f001f, RZ, 0xc0, !PT ;  /* 0x001f001f223d7812 */ /* 0x000fc400078ec0ff */
[----:B------:R-:W-:Y:S02]  /*89d0*/  SHF.R.U32.HI R63, RZ, 0xa, R34 ;  /* 0x0000000aff3f7819 */ /* 0x000fe40000011622 */
[----:B------:R-:W-:Y:S02]  /*89e0*/  PRMT R31, R7, 0x9910, RZ ;  /* 0x00009910071f7816 */ /* 0x000fe400000000ff */
[----:B------:R-:W-:Y:S02]  /*89f0*/  SHF.R.U32.HI R34, RZ, 0xd, R35 ;  /* 0x0000000dff227819 */ /* 0x000fe40000011623 */
[----:B------:R-:W-:Y:S02]  /*8a00*/  LOP3.LUT R47, R46, 0x20002, R47, 0xf8, !PT ;  /* 0x000200022e2f7812 */ /* 0x000fe400078ef82f */
[----:B------:R-:W-:Y:S02]  /*8a10*/  LOP3.LUT R84, R84, 0x20002, R85, 0xf8, !PT ;  /* 0x0002000254547812 */ /* 0x000fe400078ef855 */
[----:B------:R-:W-:-:S02]  /*8a20*/  LOP3.LUT R87, R86, 0x20002, R87, 0xf8, !PT ;  /* 0x0002000256577812 */ /* 0x000fc400078ef857 */
[----:B------:R-:W-:Y:S02]  /*8a30*/  LOP3.LUT R82, R81, 0x20002, R82, 0xf8, !PT ;  /* 0x0002000251527812 */ /* 0x000fe400078ef852 */
[----:B------:R-:W-:Y:S02]  /*8a40*/  ISETP.NE.AND P2, PT, R31, RZ, PT ;  /* 0x000000ff1f00720c */ /* 0x000fe40003f45270 */
[----:B------:R-:W-:Y:S02]  /*8a50*/  LOP3.LUT R47, R47, 0x40004, R48, 0xf8, !PT ;  /* 0x000400042f2f7812 */ /* 0x000fe400078ef830 */
[----:B------:R-:W-:Y:S02]  /*8a60*/  LOP3.LUT R84, R84, 0x40004, R33, 0xf8, !PT ;  /* 0x0004000454547812 */ /* 0x000fe400078ef821 */
[----:B------:R-:W-:Y:S02]  /*8a70*/  LOP3.LUT R31, R87, 0x40004, R34, 0xf8, !PT ;  /* 0x00040004571f7812 */ /* 0x000fe400078ef822 */
[----:B------:R-:W-:-:S02]  /*8a80*/  LOP3.LUT R83, R82, 0x40004, R83, 0xf8, !PT ;  /* 0x0004000452537812 */ /* 0x000fc400078ef853 */
[----:B------:R-:W-:Y:S02]  /*8a90*/  LOP3.LUT R81, R47, 0x80008, R32, 0xf8, !PT ;  /* 0x000800082f517812 */ /* 0x000fe400078ef820 */
[----:B------:R-:W-:Y:S02]  /*8aa0*/  LOP3.LUT R87, R84, 0x80008, R29, 0xf8, !PT ;  /* 0x0008000854577812 */ /* 0x000fe400078ef81d */
[----:B------:R-:W-:Y:S02]  /*8ab0*/  LOP3.LUT R91, R31, 0x80008, R30, 0xf8, !PT ;  /* 0x000800081f5b7812 */ /* 0x000fe400078ef81e */
[----:B------:R-:W-:Y:S02]  /*8ac0*/  LOP3.LUT R83, R83, 0x80008, R28, 0xf8, !PT ;  /* 0x0008000853537812 */ /* 0x000fe400078ef81c */
[C---:B------:R-:W-:Y:S02]  /*8ad0*/  LOP3.LUT R26, R35.reuse, 0x3e003e0, RZ, 0xc0, !PT ;  /* 0x03e003e0231a7812 */ /* 0x040fe400078ec0ff */
[----:B------:R-:W-:-:S02]  /*8ae0*/  LOP3.LUT R59, R35, 0x1f001f, RZ, 0xc0, !PT ;  /* 0x001f001f233b7812 */ /* 0x000fc400078ec0ff */
[----:B------:R-:W-:Y:S02]  /*8af0*/  SHF.R.U32.HI R60, RZ, 0xa, R35 ;  /* 0x0000000aff3c7819 */ /* 0x000fe40000011623 */
[C---:B------:R-:W-:Y:S02]  /*8b00*/  LOP3.LUT R11, R39.reuse, 0x3e003e0, RZ, 0xc0, !PT ;  /* 0x03e003e0270b7812 */ /* 0x040fe400078ec0ff */
[----:B------:R-:W-:Y:S02]  /*8b10*/  LOP3.LUT R53, R39, 0x1f001f, RZ, 0xc0, !PT ;  /* 0x001f001f27357812 */ /* 0x000fe400078ec0ff */
[----:B------:R-:W-:Y:S02]  /*8b20*/  SHF.R.U32.HI R54, RZ, 0xa, R39 ;  /* 0x0000000aff367819 */ /* 0x000fe40000011627 */
[----:B------:R-:W-:Y:S02]  /*8b30*/  MOV R39, 0x2800 ;  /* 0x0000280000277802 */ /* 0x000fe40000000f00 */
        /* <DEDUP_REMOVED lines=45> */
[----:B------:R-:W-:Y:S02]  /*8e10*/  HFMA2 R11, R102, R39.H0_H0, -48, -48 ;  /* 0xd200d200660b7431 */ /* 0x000fe40000040027 */
[----:B------:R-:W-:Y:S01]  /*8e20*/  HADD2 R86, R86, -1040, -1040 ;  /* 0xe410e41056567430 */ /* 0x000fe20000000000 */
[--C-:B--2---:R-:W-:Y:S02]  /*8e30*/  SHF.R.U32.HI R46, RZ, 0xb, R12.reuse ;  /* 0x0000000bff2e7819 */ /* 0x104fe4000001160c */
[C---:B------:R-:W-:Y:S02]  /*8e40*/  LOP3.LUT R47, R12.reuse, 0x3e003e0, RZ, 0xc0, !PT ;  /* 0x03e003e00c2f7812 */ /* 0x040fe400078ec0ff */
[----:B------:R-:W-:Y:S02]  /*8e50*/  LOP3.LUT R29, R12, 0x1f001f, RZ, 0xc0, !PT ;  /* 0x001f001f0c1d7812 */ /* 0x000fe400078ec0ff */
[----:B------:R-:W-:Y:S02]  /*8e60*/  SHF.R.U32.HI R30, RZ, 0xa, R12 ;  /* 0x0000000aff1e7819 */ /* 0x000fe4000001160c */
[----:B------:R-:W-:-:S02]  /*8e70*/  SHF.R.U32.HI R12, RZ, 0xb, R13 ;  /* 0x0000000bff0c7819 */ /* 0x000fc4000001160d */
[--C-:B------:R-:W-:Y:S02]  /*8e80*/  SHF.R.U32.HI R82, RZ, 0xb, R14.reuse ;  /* 0x0000000bff527819 */ /* 0x100fe4000001160e */
[----:B------:R-:W-:Y:S02]  /*8e90*/  SHF.R.U32.HI R84, RZ, 0xb, R15 ;  /* 0x0000000bff547819 */ /* 0x000fe4000001160f */
[C---:B------:R-:W-:Y:S02]  /*8ea0*/  LOP3.LUT R85, R14.reuse, 0x3e003e0, RZ, 0xc0, !PT ;  /* 0x03e003e00e557812 */ /* 0x040fe400078ec0ff */
[----:B------:R-:W-:Y:S02]  /*8eb0*/  LOP3.LUT R32, R14, 0x1f001f, RZ, 0xc0, !PT ;  /* 0x001f001f0e207812 */ /* 0x000fe400078ec0ff */
[----:B------:R-:W-:Y:S02]  /*8ec0*/  SHF.R.U32.HI R33, RZ, 0xa, R14 ;  /* 0x0000000aff217819 */ /* 0x000fe4000001160e */
[----:B------:R-:W-:-:S02]  /*8ed0*/  LOP3.LUT R89, R15, 0x3e003e0, RZ, 0xc0, !PT ;  /* 0x03e003e00f597812 */ /* 0x000fc400078ec0ff */
[----:B------:R-:W-:Y:S02]  /*8ee0*/  LOP3.LUT R34, R15, 0x1f001f, RZ, 0xc0, !PT ;  /* 0x001f001f0f227812 */ /* 0x000fe400078ec0ff */
[----:B------:R-:W-:Y:S02]  /*8ef0*/  SHF.R.U32.HI R35, RZ, 0xa, R15 ;  /* 0x0000000aff237819 */ /* 0x000fe4000001160f */
[----:B------:R-:W-:Y:S02]  /*8f00*/  LOP3.LUT R14, R83, 0x100010, R12, 0xf8, !PT ;  /* 0x00100010530e7812 */ /* 0x000fe400078ef80c */
[----:B------:R-:W-:Y:S02]  /*8f10*/  LOP3.LUT R12, R87, 0x100010, R82, 0xf8, !PT ;  /* 0x00100010570c7812 */ /* 0x000fe400078ef852 */
[----:B------:R-:W-:Y:S02]  /*8f20*/  LOP3.LUT R15, R91, 0x100010, R84, 0xf8, !PT ;  /* 0x001000105b0f7812 */ /* 0x000fe400078ef854 */
[----:B------:R-:W-:Y:S01]  /*8f30*/  LOP3.LUT R82, R45, 0x64006400, RZ, 0xfc, !PT ;  /* 0x640064002d527812 */ /* 0x000fe200078efcff */
[----:B------:R-:W-:Y:S01]  /*8f40*/  HFMA2 R45, R98, R39.H0_H0, -48, -48 ;  /* 0xd200d200622d7431 */ /* 0x000fe20000040027 */
[----:B------:R-:W-:-:S02]  /*8f50*/  LOP3.LUT R84, R8, 0x64006400, RZ, 0xfc, !PT ;  /* 0x6400640008547812 */ /* 0x000fc400078efcff */
[C---:B------:R-:W-:Y:S01]  /*8f60*/  LOP3.LUT R48, R13.reuse, 0x3e003e0, RZ, 0xc0, !PT ;  /* 0x03e003e00d307812 */ /* 0x040fe200078ec0ff */
[-C--:B------:R-:W-:Y:S01]  /*8f70*/  HFMA2 R38, R82, R39.reuse.H0_H0, -48, -48 ;  /* 0xd200d20052267431 */ /* 0x080fe20000040027 */
[----:B------:R-:W-:Y:S02]  /*8f80*/  LOP3.LUT R28, R13, 0x1f001f, RZ, 0xc0, !PT ;  /* 0x001f001f0d1c7812 */ /* 0x000fe400078ec0ff */
[----:B------:R-:W-:Y:S02]  /*8f90*/  SHF.R.U32.HI R31, RZ, 0xa, R13 ;  /* 0x0000000aff1f7819 */ /* 0x000fe4000001160d */
[----:B------:R-:W-:Y:S02]  /*8fa0*/  LOP3.LUT R13, R81, 0x100010, R46, 0xf8, !PT ;  /* 0x00100010510d7812 */ /* 0x000fe400078ef82e */
[----:B------:R-:W-:Y:S02]  /*8fb0*/  LOP3.LUT R81, R65, 0x1f001f, RZ, 0xc0, !PT ;  /* 0x001f001f41517812 */ /* 0x000fe400078ec0ff */
[----:B------:R-:W-:Y:S01]  /*8fc0*/  LOP3.LUT R8, R47, 0x64006400, RZ, 0xfc, !PT ;  /* 0x640064002f087812 */ /* 0x000fe200078efcff */
[----:B------:R-:W-:Y:S01]  /*8fd0*/  HFMA2 R47, R84, R39.H0_H0, -48, -48 ;  /* 0xd200d200542f7431 */ /* 0x000fe20000040027 */
        /* <DEDUP_REMOVED lines=127> */
[----:B------:R-:W-:-:S05]  /*97d0*/  HFMA2.MMA R93, R60, R14, R93 ;  /* 0x0000000e3c5d7235 */ /* 0x000fca000000005d */
[-C--:B------:R-:W-:Y:S02]  /*97e0*/  HFMA2.MMA R14, R43, R15.reuse, R32 ;  /* 0x0000000f2b0e7235 */ /* 0x080fe40000000020 */
        /* <DEDUP_REMOVED lines=42> */
.L_x_3435:
        /* <DEDUP_REMOVED lines=77> */
.L_x_3434:
[----:B------:R-:W-:Y:S01]  /*9f60*/  IADD3 R16, R16, 0x20, RZ ;  /* 0x0000002010107810 */ /* 0x000fe20007ffe0ff */
[----:B------:R-:W-:Y:S01]  /*9f70*/  UIADD3 UR4, UR4, 0x40, URZ ;  /* 0x0000004004047890 */ /* 0x000fe2000fffe03f */
[----:B------:R-:W-:Y:S02]  /*9f80*/  IMAD.WIDE R26, R9, 0x4, R2 ;  /* 0x00000004091a7825 */ /* 0x000fe400078e0202 */
[C---:B------:R-:W-:Y:S02]  /*9f90*/  ISETP.GE.AND P2, PT, R16.reuse, UR5, PT ;  /* 0x0000000510007c0c */ /* 0x040fe4000bf46270 */
[----:B------:R-:W-:-:S13]  /*9fa0*/  ISETP.LT.AND P3, PT, R16, R17, PT ;  /* 0x000000111000720c */ /* 0x000fda0003f61270 */
[----:B------:R-:W-:Y:S05]  /*9fb0*/  @!P2 BRA P3, `(.L_x_3436) ;  /* 0xffffffe40034a947 */ /* 0x000fea000183ffff */
.L_x_3433:
        /* <DEDUP_REMOVED lines=8> */
.L_x_3446:
        /* <DEDUP_REMOVED lines=14> */
[----:B------:R-:W0:Y:S01]  /*a120*/  LDC R9, c[0x0][0x23c] ;  /* 0x00008f00ff097b82 */ /* 0x000e220000000800 */
[----:B-----5:R-:W2:Y:S01]  /*a130*/  LDG.E.128.CONSTANT R36, desc[UR6][R26.64] ;  /* 0x000000061a247981 */ /* 0x020ea2000c1e9d00 */
[----:B0-----:R-:W-:-:S04]  /*a140*/  IMAD.WIDE R28, R9, 0x4, R26 ;  /* 0x00000004091c7825 */ /* 0x001fc800078e021a */
[C---:B------:R-:W-:Y:S02]  /*a150*/  IMAD.WIDE R12, R9.reuse, 0x4, R28 ;  /* 0x00000004090c7825 */ /* 0x040fe400078e021c */
[----:B------:R-:W5:Y:S02]  /*a160*/  LDG.E.128.CONSTANT R28, desc[UR6][R28.64] ;  /* 0x000000061c1c7981 */ /* 0x000f64000c1e9d00 */
[----:B------:R-:W-:Y:S02]  /*a170*/  IMAD.WIDE R8, R9, 0x4, R12 ;  /* 0x0000000409087825 */ /* 0x000fe400078e020c */
[----:B------:R-:W5:Y:S04]  /*a180*/  LDG.E.128.CONSTANT R12, desc[UR6][R12.64] ;  /* 0x000000060c0c7981 */ /* 0x000f68000c1e9d00 */
[----:B------:R-:W5:Y:S01]  /*a190*/  LDG.E.128.CONSTANT R8, desc[UR6][R8.64] ;  /* 0x0000000608087981 */ /* 0x000f62000c1e9d00 */
[----:B------:R-:W-:-:S04]  /*a1a0*/  PRMT R0, R7, 0x9910, RZ ;  /* 0x0000991007007816 */ /* 0x000fc800000000ff */
[----:B------:R-:W-:Y:S02]  /*a1b0*/  ISETP.NE.AND P2, PT, R0, RZ, PT ;  /* 0x000000ff0000720c */ /* 0x000fe40003f45270 */
[----:B------:R-:W-:Y:S02]  /*a1c0*/  MOV R32, 0x2c00 ;  /* 0x00002c0000207802 */ /* 0x000fe40000000f00 */
[C---:B--2---:R-:W-:Y:S02]  /*a1d0*/  LOP3.LUT R3, R37.reuse, 0xf000f, RZ, 0xc0, !PT ;  /* 0x000f000f25037812 */ /* 0x044fe400078ec0ff */
[----:B------:R-:W-:Y:S02]  /*a1e0*/  LOP3.LUT R34, R37, 0xf000f0, RZ, 0xc0, !PT ;  /* 0x00f000f025227812 */ /* 0x000fe400078ec0ff */
[----:B------:R-:W-:Y:S02]  /*a1f0*/  SHF.R.U32.HI R37, RZ, 0x8, R37 ;  /* 0x00000008ff257819 */ /* 0x000fe40000011625 */
[----:B------:R-:W-:-:S02]  /*a200*/  LOP3.LUT R40, R38, 0xf000f, RZ, 0xc0, !PT ;  /* 0x000f000f26287812 */ /* 0x000fc400078ec0ff */
[----:B------:R-:W-:Y:S02]  /*a210*/  LOP3.LUT R41, R38, 0xf000f0, RZ, 0xc0, !PT ;  /* 0x00f000f026297812 */ /* 0x000fe400078ec0ff */
[----:B------:R-:W-:Y:S02]  /*a220*/  SHF.R.U32.HI R38, RZ, 0x8, R38 ;  /* 0x00000008ff267819 */ /* 0x000fe40000011626 */
[C---:B------:R-:W-:Y:S02]  /*a230*/  LOP3.LUT R0, R36.reuse, 0xf000f, RZ, 0xc0, !PT ;  /* 0x000f000f24007812 */ /* 0x040fe400078ec0ff */
[----:B------:R-:W-:Y:S02]  /*a240*/  LOP3.LUT R2, R36, 0xf000f0, RZ, 0xc0, !PT ;  /* 0x00f000f024027812 */ /* 0x000fe400078ec0ff */
[----:B------:R-:W-:Y:S02]  /*a250*/  LOP3.LUT R35, R34, 0x64006400, RZ, 0xfc, !PT ;  /* 0x6400640022237812 */ /* 0x000fe400078efcff */
[----:B------:R-:W-:-:S02]  /*a260*/  SHF.R.U32.HI R36, RZ, 0x8, R36 ;  /* 0x00000008ff247819 */ /* 0x000fc40000011624 */
[C---:B------:R-:W-:Y:S02]  /*a270*/  LOP3.LUT R42, R39.reuse, 0xf000f, RZ, 0xc0, !PT ;  /* 0x000f000f272a7812 */ /* 0x040fe400078ec0ff */
[----:B------:R-:W-:Y:S02]  /*a280*/  LOP3.LUT R43, R39, 0xf000f0, RZ, 0xc0, !PT ;  /* 0x00f000f0272b7812 */ /* 0x000fe400078ec0ff */
        /* <DEDUP_REMOVED lines=25> */
[-C--:B------:R-:W-:Y:S02]  /*a420*/  HFMA2 R40, R41, R32.reuse.H0_H0, -72, -72 ;  /* 0xd480d48029287431 */ /* 0x080fe40000040020 */
[----:B------:R-:W-:Y:S02]  /*a430*/  HADD2 R47, R48, -1032, -1032 ;  /* 0xe408e408302f7430 */ /* 0x000fe40000000000 */
[----:B------:R-:W-:Y:S02]  /*a440*/  HADD2 R41, R42, -1032, -1032 ;  /* 0xe408e4082a297430 */ /* 0x000fe40000000000 */
[-C--:B------:R-:W-:Y:S02]  /*a450*/  HFMA2 R48, R49, R32.reuse.H0_H0, -72, -72 ;  /* 0xd480d48031307431 */ /* 0x080fe40000040020 */
[----:B------:R-:W-:-:S02]  /*a460*/  HFMA2 R42, R43, R32.H0_H0, -72, -72 ;  /* 0xd480d4802b2a7431 */ /* 0x000fc40000040020 */
[----:B------:R-:W-:Y:S02]  /*a470*/  HADD2 R49, R50, -1032, -1032 ;  /* 0xe408e40832317430 */ /* 0x000fe40000000000 */
[----:B------:R-:W-:Y:S02]  /*a480*/  HADD2 R37, R0, -1032, -1032 ;  /* 0xe408e40800257430 */ /* 0x000fe40000000000 */
[-C--:B------:R-:W-:Y:S02]  /*a490*/  HFMA2 R33, R33, R32.reuse.H0_H0, -72, -72 ;  /* 0xd480d48021217431 */ /* 0x080fe40000040020 */
[----:B------:R-:W-:Y:S02]  /*a4a0*/  HADD2 R36, R4, -1032, -1032 ;  /* 0xe408e40804247430 */ /* 0x000fe40000000000 */
[----:B------:R-:W-:Y:S02]  /*a4b0*/  HFMA2 R38, R35, R32.H0_H0, -72, -72 ;  /* 0xd480d48023267431 */ /* 0x000fe40000040020 */
[----:B------:R-:W-:-:S02]  /*a4c0*/  HADD2 R39, R39, -1032, -1032 ;  /* 0xe408e40827277430 */ /* 0x000fc40000000000 */
        /* <DEDUP_REMOVED lines=95> */
.L_x_3439:
        /* <DEDUP_REMOVED lines=91> */
.L_x_3440:
[C---:B-----5:R-:W-:Y:S02]  /*b070*/  LOP3.LUT R0, R28.reuse, 0xf000f, RZ, 0xc0, !PT ;  /* 0x000f000f1c007812 */ /* 0x060fe400078ec0ff */
[----:B------:R-:W-:Y:S02]  /*b080*/  LOP3.LUT R2, R28, 0xf000f0, RZ, 0xc0, !PT ;  /* 0x00f000f01c027812 */ /* 0x000fe400078ec0ff */
        /* <DEDUP_REMOVED lines=21> */
[----:B------:R-:W-:Y:S01]  /*b1e0*/  HFMA2 R37, R37, R32.H0_H0, -72, -72 ;  /* 0xd480d48025257431 */ /* 0x000fe20000040020 */
        /* <DEDUP_REMOVED lines=120> */
.L_x_3441:
        /* <DEDUP_REMOVED lines=13> */
[----:B------:R-:W-:Y:S01]  /*ba40*/  FFMA.FTZ R33, R0, R49, RZ ;  /* 0x0000003100217223 */ /* 0x000fe200000100ff */
[--C-:B------:R-:W-:Y:S02]  /*ba50*/  HADD2.F32 R3, -RZ, R36.reuse.H0_H0 ;  /* 0x20000024ff037230 */ /* 0x100fe40000004100 */
        /* <DEDUP_REMOVED lines=17> */
[-C--:B------:R-:W-:Y:S01]  /*bb70*/  FFMA.FTZ R4, R4, R50.reuse, R3 ;  /* 0x0000003204047223 */ /* 0x080fe20000010003 */
[----:B------:R-:W-:Y:S01]  /*bb80*/  FFMA.FTZ R50, R34, R50, R49 ;  /* 0x0000003222327223 */ /* 0x000fe20000010031 */
[-C--:B------:R-:W-:Y:S01]  /*bb90*/  FFMA.FTZ R0, R31, R51.reuse, R0 ;  /* 0x000000331f007223 */ /* 0x080fe20000010000 */
[-C--:B------:R-:W-:Y:S01]  /*bba0*/  FFMA.FTZ R34, R35, R51.reuse, R2 ;  /* 0x0000003323227223 */ /* 0x080fe20000010002 */
[----:B------:R-:W-:Y:S01]  /*bbb0*/  FFMA.FTZ R36, R37, R51, R4 ;  /* 0x0000003325247223 */ /* 0x000fe20000010004 */
[----:B-1----:R-:W-:-:S02]  /*bbc0*/  HADD2.F32 R3, -RZ, R28.H0_H0 ;  /* 0x2000001cff037230 */ /* 0x002fc40000004100 */
        /* <DEDUP_REMOVED lines=53> */
.L_x_3442:
[----:B------:R-:W-:Y:S02]  /*bf20*/  LOP3.LUT R0, R12, 0xf000f0, RZ, 0xc0, !PT ;  /* 0x00f000f00c007812 */ /* 0x000fe400078ec0ff */
[C---:B------:R-:W-:Y:S02]  /*bf30*/  LOP3.LUT R29, R14.reuse, 0xf000f, RZ, 0xc0, !PT ;  /* 0x000f000f0e1d7812 */ /* 0x040fe400078ec0ff */
[----:B------:R-:W-:Y:S02]  /*bf40*/  LOP3.LUT R34, R14, 0xf000f0, RZ, 0xc0, !PT ;  /* 0x00f000f00e227812 */ /* 0x000fe400078ec0ff */
        /* <DEDUP_REMOVED lines=45> */
[C---:B------:R-:W-:Y:S01]  /*c220*/  LOP3.LUT R14, R8.reuse, 0xf000f, RZ, 0xc0, !PT ;  /* 0x000f000f080e7812 */ /* 0x040fe200078ec0ff */
[----:B------:R-:W-:Y:S01]  /*c230*/  HADD2 R39, R4, -1032, -1032 ;  /* 0xe408e40804277430 */ /* 0x000fe20000000000 */
[----:B------:R-:W-:Y:S01]  /*c240*/  LOP3.LUT R15, R8, 0xf000f0, RZ, 0xc0, !PT ;  /* 0x00f000f0080f7812 */ /* 0x000fe200078ec0ff */
        /* <DEDUP_REMOVED lines=93> */
.L_x_3443:
        /* <DEDUP_REMOVED lines=91> */
.L_x_3444:
[C---:B------:R-:W-:Y:S02]  /*cdd0*/  LOP3.LUT R2, R9.reuse, 0xf000f, RZ, 0xc0, !PT ;  /* 0x000f000f09027812 */ /* 0x040fe400078ec0ff */
[----:B------:R-:W-:Y:S02]  /*cde0*/  LOP3.LUT R0, R9, 0xf000f0, RZ, 0xc0, !PT ;  /* 0x00f000f009007812 */ /* 0x000fe400078ec0ff */
[----:B------:R-:W-:Y:S02]  /*cdf0*/  LOP3.LUT R4, R11, 0xf000f0, RZ, 0xc0, !PT ;  /* 0x00f000f00b047812 */ /* 0x000fe400078ec0ff */
[----:B------:R-:W-:Y:S02]  /*ce00*/  SHF.R.U32.HI R9, RZ, 0x8, R9 ;  /* 0x00000008ff097819 */ /* 0x000fe40000011609 */
[----:B------:R-:W-:Y:S02]  /*ce10*/  SHF.R.U32.HI R31, RZ, 0x8, R10 ;  /* 0x00000008ff1f7819 */ /* 0x000fe4000001160a */
[----:B------:R-:W-:-:S02]  /*ce20*/  SHF.R.U32.HI R8, RZ, 0x8, R8 ;  /* 0x00000008ff087819 */ /* 0x000fc40000011608 */
[----:B------:R-:W-:Y:S02]  /*ce30*/  LOP3.LUT R35, R4, 0x64006400, RZ, 0xfc, !PT ;  /* 0x6400640004237812 */ /* 0x000fe400078efcff */
[C---:B------:R-:W-:Y:S02]  /*ce40*/  LOP3.LUT R30, R10.reuse, 0xf000f, RZ, 0xc0, !PT ;  /* 0x000f000f0a1e7812 */ /* 0x040fe400078ec0ff */
[----:B------:R-:W-:Y:S02]  /*ce50*/  LOP3.LUT R3, R10, 0xf000f0, RZ, 0xc0, !PT ;  /* 0x00f000f00a037812 */ /* 0x000fe400078ec0ff */
[----:B------:R-:W-:Y:S02]  /*ce60*/  LOP3.LUT R34, R11, 0xf000f, RZ, 0xc0, !PT ;  /* 0x000f000f0b227812 */ /* 0x000fe400078ec0ff */
[----:B------:R-:W-:Y:S02]  /*ce70*/  SHF.R.U32.HI R36, RZ, 0x8, R11 ;  /* 0x00000008ff247819 */ /* 0x000fe4000001160b */
        /* <DEDUP_REMOVED lines=130> */
.L_x_3445:
        /* <DEDUP_REMOVED lines=14> */
[----:B------:R-:W-:Y:S01]  /*d780*/  FFMA.FTZ R31, R42, R38, R31 ;  /* 0x000000262a1f7223 */ /* 0x000fe2000001001f */
[----:B------:R-:W-:Y:S02]  /*d790*/  HADD2.F32 R14, -RZ, R14.H1_H1 ;  /* 0x3000000eff0e7230 */ /* 0x000fe40000004100 */
[----:B------:R-:W-:-:S02]  /*d7a0*/  HADD2.F32 R30, -RZ, R30.H1_H1 ;  /* 0x3000001eff1e7230 */ /* 0x000fc40000004100 */
[-C--:B------:R-:W-:Y:S01]  /*d7b0*/  FFMA.FTZ R3, R3, R39.reuse, RZ ;  /* 0x0000002703037223 */ /* 0x080fe200000100ff */
[----:B------:R-:W-:Y:S01]  /*d7c0*/  FFMA.FTZ R39, R4, R39, RZ ;  /* 0x0000002704277223 */ /* 0x000fe200000100ff */
[-C--:B------:R-:W-:Y:S01]  /*d7d0*/  FFMA.FTZ R43, R14, R38.reuse, R43 ;  /* 0x000000260e2b7223 */ /* 0x080fe2000001002b */
[----:B------:R-:W-:Y:S02]  /*d7e0*/  HADD2.F32 R14, -RZ, R33.H1_H1 ;  /* 0x30000021ff0e7230 */ /* 0x000fe40000004100 */
        /* <DEDUP_REMOVED lines=23> */
[----:B------:R-:W-:Y:S02]  /*d960*/  HADD2.F32 R9, -RZ, R34.H0_H0 ;  /* 0x20000022ff097230 */ /* 0x000fe40000004100 */
        /* <DEDUP_REMOVED lines=46> */
.L_x_3438:
[----:B------:R-:W0:Y:S01]  /*dc50*/  LDC R9, c[0x0][0x23c] ;  /* 0x00008f00ff097b82 */ /* 0x000e220000000800 */
[----:B------:R-:W-:Y:S01]  /*dc60*/  IADD3 R16, R16, 0x20, RZ ;  /* 0x0000002010107810 */ /* 0x000fe20007ffe0ff */
[----:B------:R-:W-:-:S03]  /*dc70*/  UIADD3 UR4, UR4, 0x40, URZ ;  /* 0x0000004004047890 */ /* 0x000fc6000fffe03f */
[C---:B------:R-:W-:Y:S02]  /*dc80*/  ISETP.GE.AND P2, PT, R16.reuse, UR5, PT ;  /* 0x0000000510007c0c */ /* 0x040fe4000bf46270 */
[----:B------:R-:W-:Y:S01]  /*dc90*/  ISETP.LT.AND P3, PT, R16, R17, PT ;  /* 0x000000111000720c */ /* 0x000fe20003f61270 */
[----:B0-----:R-:W-:-:S12]  /*dca0*/  IMAD.WIDE R26, R9, 0x10, R26 ;  /* 0x00000010091a7825 */ /* 0x001fd800078e021a */
[----:B------:R-:W-:Y:S05]  /*dcb0*/  @!P2 BRA P3, `(.L_x_3446) ;  /* 0xffffffc000e0a947 */ /* 0x000fea000183ffff */
.L_x_3437:
        /* <DEDUP_REMOVED lines=8> */
.L_x_3450:
        /* <DEDUP_REMOVED lines=47> */
[----:B------:R-:W-:Y:S01]  /*e030*/  LOP3.LUT R78, R30, 0x70007, RZ, 0xc0, !PT ;  /* 0x000700071e4e7812 */ /* 0x000fe200078ec0ff */
[----:B------:R-:W-:Y:S01]  /*e040*/  HFMA2.MMA R30, -RZ, RZ, 0, 0.015625 ;  /* 0x00002400ff1e7435 */ /* 0x000fe200000001ff */
[----:B------:R-:W-:Y:S02]  /*e050*/  LOP3.LUT R10, R0, 0x10001, RZ, 0xc0, !PT ;  /* 0x00010001000a7812 */ /* 0x000fe400078ec0ff */
[----:B------:R-:W-:-:S02]  /*e060*/  LOP3.LUT R37, R37, 0x10001, RZ, 0xc0, !PT ;  /* 0x0001000125257812 */ /* 0x000fc400078ec0ff */
[----:B------:R-:W-:Y:S02]  /*e070*/  LOP3.LUT R38, R38, 0x10001, RZ, 0xc0, !PT ;  /* 0x0001000126267812 */ /* 0x000fe400078ec0ff */
[----:B------:R-:W-:Y:S02]  /*e080*/  LOP3.LUT R44, R10, 0x20002, R11, 0xf8, !PT ;  /* 0x000200020a2c7812 */ /* 0x000fe400078ef80b */
[----:B------:R-:W-:Y:S02]  /*e090*/  SHF.R.U32.HI R43, RZ, 0xe, R31 ;  /* 0x0000000eff2b7819 */ /* 0x000fe4000001161f */
[----:B------:R-:W-:Y:S02]  /*e0a0*/  PRMT R10, R7, 0x9910, RZ ;  /* 0x00009910070a7816 */ /* 0x000fe400000000ff */
[----:B------:R-:W-:Y:S02]  /*e0b0*/  LOP3.LUT R42, R42, 0x10001, RZ, 0xc0, !PT ;  /* 0x000100012a2a7812 */ /* 0x000fe400078ec0ff */
[----:B------:R-:W-:-:S02]  /*e0c0*/  LOP3.LUT R45, R37, 0x20002, R28, 0xf8, !PT ;  /* 0x00020002252d7812 */ /* 0x000fc400078ef81c */
[----:B------:R-:W-:Y:S02]  /*e0d0*/  LOP3.LUT R46, R38, 0x20002, R29, 0xf8, !PT ;  /* 0x00020002262e7812 */ /* 0x000fe400078ef81d */
[----:B------:R-:W-:Y:S02]  /*e0e0*/  PRMT R0, R30, 0x7610, R0 ;  /* 0x000076101e007816 */ /* 0x000fe40000000000 */
[----:B------:R-:W-:Y:S02]  /*e0f0*/  LOP3.LUT R52, R42, 0x20002, R43, 0xf8, !PT ;  /* 0x000200022a347812 */ /* 0x000fe400078ef82b */
[----:B------:R-:W-:Y:S02]  /*e100*/  ISETP.NE.AND P2, PT, R10, RZ, PT ;  /* 0x000000ff0a00720c */ /* 0x000fe40003f45270 */
[----:B------:R-:W-:Y:S02]  /*e110*/  LOP3.LUT R41, R31, 0x380038, RZ, 0xc0, !PT ;  /* 0x003800381f297812 */ /* 0x000fe400078ec0ff */
[----:B------:R-:W-:-:S02]  /*e120*/  SHF.R.U32.HI R72, RZ, 0x6, R31 ;  /* 0x00000006ff487819 */ /* 0x000fc4000001161f */
[----:B------:R-:W-:Y:S02]  /*e130*/  LOP3.LUT R79, R31, 0x70007, RZ, 0xc0, !PT ;  /* 0x000700071f4f7812 */ /* 0x000fe400078ec0ff */
[----:B------:R-:W-:Y:S02]  /*e140*/  LOP3.LUT R55, R41, 0x64006400, RZ, 0xfc, !PT ;  /* 0x6400640029377812 */ /* 0x000fe400078efcff */
[----:B------:R-:W-:Y:S02]  /*e150*/  MOV R48, 0x3000 ;  /* 0x0000300000307802 */ /* 0x000fe40000000f00 */
        /* <DEDUP_REMOVED lines=22> */
[----:B--2---:R-:W-:Y:S02]  /*e2c0*/  SHF.R.U32.HI R37, RZ, 0xd, R14 ;  /* 0x0000000dff257819 */ /* 0x004fe4000001160e */
[--C-:B------:R-:W-:Y:S02]  /*e2d0*/  SHF.R.U32.HI R11, RZ, 0xd, R12.reuse ;  /* 0x0000000dff0b7819 */ /* 0x100fe4000001160c */
        /* <DEDUP_REMOVED lines=8> */
[----:B------:R-:W-:Y:S02]  /*e360*/  SHF.R.U32.HI R43, RZ, 0xd, R15 ;  /* 0x0000000dff2b7819 */ /* 0x000fe4000001160f */
[----:B------:R-:W-:Y:S02]  /*e370*/  LOP3.LUT R37, R8, 0x64006400, RZ, 0xfc, !PT ;  /* 0x6400640008257812 */ /* 0x000fe400078efcff */
[----:B------:R-:W-:Y:S02]  /*e380*/  LOP3.LUT R8, R73, 0x380038, RZ, 0xc0, !PT ;  /* 0x0038003849087812 */ /* 0x000fe400078ec0ff */
[C---:B------:R-:W-:Y:S01]  /*e390*/  LOP3.LUT R38, R13.reuse, 0x380038, RZ, 0xc0, !PT ;  /* 0x003800380d267812 */ /* 0x040fe200078ec0ff */
[----:B------:R-:W-:Y:S01]  /*e3a0*/  HFMA2 R54, R37, R48.H0_H0, -132, -132 ;  /* 0xd820d82025367431 */ /* 0x000fe20000040030 */
[----:B------:R-:W-:Y:S02]  /*e3b0*/  SHF.R.U32.HI R29, RZ, 0x6, R13 ;  /* 0x00000006ff1d7819 */ /* 0x000fe4000001160d */
[----:B------:R-:W-:-:S02]  /*e3c0*/  LOP3.LUT R67, R13, 0x70007, RZ, 0xc0, !PT ;  /* 0x000700070d437812 */ /* 0x000fc400078ec0ff */
[C---:B------:R-:W-:Y:S02]  /*e3d0*/  LOP3.LUT R50, R15.reuse, 0x380038, RZ, 0xc0, !PT ;  /* 0x003800380f327812 */ /* 0x040fe400078ec0ff */
[----:B------:R-:W-:Y:S02]  /*e3e0*/  SHF.R.U32.HI R31, RZ, 0x6, R15 ;  /* 0x00000006ff1f7819 */ /* 0x000fe4000001160f */
[----:B------:R-:W-:Y:S02]  /*e3f0*/  LOP3.LUT R71, R15, 0x70007, RZ, 0xc0, !PT ;  /* 0x000700070f477812 */ /* 0x000fe400078ec0ff */
[----:B------:R-:W-:Y:S02]  /*e400*/  LOP3.LUT R13, R44, 0x40004, R11, 0xf8, !PT ;  /* 0x000400042c0d7812 */ /* 0x000fe400078ef80b */
[----:B------:R-:W-:Y:S02]  /*e410*/  LOP3.LUT R15, R45, 0x40004, R12, 0xf8, !PT ;  /* 0x000400042d0f7812 */ /* 0x000fe400078ef80c */
[----:B------:R-:W-:Y:S01]  /*e420*/  LOP3.LUT R12, R52, 0x40004, R43, 0xf8, !PT ;  /* 0x00040004340c7812 */ /* 0x000fe200078ef82b */
        /* <DEDUP_REMOVED lines=215> */
.L_x_3449:
        /* <DEDUP_REMOVED lines=77> */
.L_x_3448:
[----:B------:R-:W-:Y:S01]  /*f670*/  IADD3 R16, R16, 0x20, RZ ;  /* 0x0000002010107810 */ /* 0x000fe20007ffe0ff */
[----:B------:R-:W-:Y:S01]  /*f680*/  UIADD3 UR4, UR4, 0x40, URZ ;  /* 0x0000004004047890 */ /* 0x000fe2000fffe03f */
[----:B------:R-:W-:Y:S02]  /*f690*/  IMAD.WIDE R26, R9, 0x4, R2 ;  /* 0x00000004091a7825 */ /* 0x000fe400078e0202 */
[C---:B------:R-:W-:Y:S02]  /*f6a0*/  ISETP.GE.AND P2, PT, R16.reuse, UR5, PT ;  /* 0x0000000510007c0c */ /* 0x040fe4000bf46270 */
[----:B------:R-:W-:-:S13]  /*f6b0*/  ISETP.LT.AND P3, PT, R16, R17, PT ;  /* 0x000000111000720c */ /* 0x000fda0003f61270 */
[----:B------:R-:W-:Y:S05]  /*f6c0*/  @!P2 BRA P3, `(.L_x_3450) ;  /* 0xffffffe4009ca947 */ /* 0x000fea000183ffff */
.L_x_3447:
        /* <DEDUP_REMOVED lines=11> */
.L_x_3454:
        /* <DEDUP_REMOVED lines=18> */
[----:B-----5:R-:W-:Y:S01]  /*f8a0*/  MOV R43, 0x2c00 ;  /* 0x00002c00002b7802 */ /* 0x020fe20000000f00 */
[----:B------:R-:W-:Y:S01]  /*f8b0*/  HFMA2.MMA R4, -RZ, RZ, 0, 0.015625 ;  /* 0x00002400ff047435 */ /* 0x000fe200000001ff */
[----:B------:R-:W-:Y:S02]  /*f8c0*/  PRMT R2, R7, 0x9910, RZ ;  /* 0x0000991007027816 */ /* 0x000fe400000000ff */
[----:B------:R-:W-:Y:S02]  /*f8d0*/  PRMT R43, R43, 0x5410, R43 ;  /* 0x000054102b2b7816 */ /* 0x000fe4000000002b */
        /* <DEDUP_REMOVED lines=13> */
[C---:B------:R-:W-:Y:S02]  /*f9b0*/  LOP3.LUT R28, R11.reuse, 0xc000c, RZ, 0xc0, !PT ;  /* 0x000c000c0b1c7812 */ /* 0x040fe400078ec0ff */
[----:B------:R-:W-:Y:S02]  /*f9c0*/  SHF.R.U32.HI R53, RZ, 0x8, R11 ;  /* 0x00000008ff357819 */ /* 0x000fe4000001160b */
[C---:B------:R-:W-:Y:S02]  /*f9d0*/  LOP3.LUT R36, R11.reuse, 0x300030, RZ, 0xc0, !PT ;  /* 0x003000300b247812 */ /* 0x040fe400078ec0ff */
        /* <DEDUP_REMOVED lines=25> */
[-C--:B------:R-:W-:Y:S01]  /*fb70*/  HFMA2 R34, R34, R43.reuse.H1_H1, -66, -66 ;  /* 0xd420d42022227431 */ /* 0x080fe2000006002b */
[----:B------:R-:W-:Y:S01]  /*fb80*/  LOP3.LUT R33, R53, 0x300030, RZ, 0xc0, !PT ;  /* 0x0030003035217812 */ /* 0x000fe200078ec0ff */
[-C--:B------:R-:W-:Y:S01]  /*fb90*/  HFMA2 R38, R10, R43.reuse.H1_H1, -66, -66 ;  /* 0xd420d4200a267431 */ /* 0x080fe2000006002b */
        /* <DEDUP_REMOVED lines=10> */
[C---:B------:R-:W-:Y:S01]  /*fc40*/  LOP3.LUT R2, R8.reuse, 0xc000c, RZ, 0xc0, !PT ;  /* 0x000c000c08027812 */ /* 0x040fe200078ec0ff */
[-C--:B------:R-:W-:Y:S01]  /*fc50*/  HFMA2 R36, R36, R43.reuse.H1_H1, -66, -66 ;  /* 0xd420d42024247431 */ /* 0x080fe2000006002b */
        /* <DEDUP_REMOVED lines=40> */
[----:B------:R-:W-:Y:S01]  /*fee0*/  LOP3.LUT R9, R53, 0x64006400, RZ, 0xfc, !PT ;  /* 0x6400640035097812 */ /* 0x000fe200078efcff */
        /* <DEDUP_REMOVED lines=48> */
.L_x_3453:
        /* <DEDUP_REMOVED lines=44> */
.L_x_3452:
[----:B------:R-:W-:Y:S01]  /*104b0*/  IADD3 R16, R16, 0x10, RZ ;  /* 0x0000001010107810 */ /* 0x000fe20007ffe0ff */
[----:B------:R-:W-:Y:S01]  /*104c0*/  UIADD3 UR4, UR4, 0x20, URZ ;  /* 0x0000002004047890 */ /* 0x000fe2000fffe03f */
[----:B------:R-:W-:Y:S02]  /*104d0*/  IADD3 R26, P3, R26, R3, RZ ;  /* 0x000000031a1a7210 */ /* 0x000fe40007f7e0ff */
[C---:B------:R-:W-:Y:S02]  /*104e0*/  ISETP.GE.AND P2, PT, R16.reuse, UR5, PT ;  /* 0x0000000510007c0c */ /* 0x040fe4000bf46270 */
[----:B------:R-:W-:Y:S02]  /*104f0*/  ISETP.LT.AND P4, PT, R16, R17, PT ;  /* 0x000000111000720c */ /* 0x000fe40003f81270 */
[----:B------:R-:W-:-:S11]  /*10500*/  IADD3.X R27, R27, R5, RZ, P3, !PT ;  /* 0x000000051b1b7210 */ /* 0x000fd60001ffe4ff */
[----:B------:R-:W-:Y:S05]  /*10510*/  @!P2 BRA P4, `(.L_x_3454) ;  /* 0xfffffff00098a947 */ /* 0x000fea000203ffff */
.L_x_3451:
[----:B------:R-:W-:Y:S05]  /*10520*/  @!P1 EXIT ;  /* 0x000000000000994d */ /* 0x000fea0003800000 */
[----:B------:R-:W0:Y:S01]  /*10530*/  S2R R0, SR_CTAID.X ;  /* 0x0000000000007919 */ /* 0x000e220000002500 */
[----:B------:R-:W1:Y:S01]  /*10540*/  S2UR UR4, SR_CTAID.Y ;  /* 0x00000000000479c3 */ /* 0x000e620000002600 */
[----:B------:R-:W0:Y:S07]  /*10550*/  S2R R3, SR_TID.X ;  /* 0x0000000000037919 */ /* 0x000e2e0000002100 */
[----:B-----5:R-:W2:Y:S08]  /*10560*/  LDC.64 R12, c[0x0][0x238] ;  /* 0x00008e00ff0c7b82 */ /* 0x020eb00000000a00 */
[----:B------:R-:W3:Y:S01]  /*10570*/  LDC.64 R6, c[0x0][0x230] ;  /* 0x00008c00ff067b82 */ /* 0x000ee20000000a00 */
[----:B-1----:R-:W-:Y:S01]  /*10580*/  USHF.L.U32 UR4, UR4, 0x1, URZ ;  /* 0x0000000104047899 */ /* 0x002fe2000800063f */
[----:B0-----:R-:W-:-:S04]  /*10590*/  LEA R0, R0, R3, 0x6 ;  /* 0x0000000300007211 */ /* 0x001fc800078e30ff */
[----:B------:R-:W-:-:S05]  /*105a0*/  SHF.L.U32 R0, R0, 0x2, RZ ;  /* 0x0000000200007819 */ /* 0x000fca00000006ff */
[----:B--2---:R-:W-:-:S04]  /*105b0*/  IMAD R8, R13, UR4, R0 ;  /* 0x000000040d087c24 */ /* 0x004fc8000f8e0200 */
[----:B---3--:R-:W-:-:S05]  /*105c0*/  IMAD.WIDE R2, R8, 0x2, R6 ;  /* 0x0000000208027825 */ /* 0x008fca00078e0206 */
[----:B------:R0:W-:Y:S01]  /*105d0*/  ATOM.E.ADD.F16x2.RN.STRONG.GPU P0, RZ, desc[UR6][R2.64], R21 ;  /* 0x0000001502ff79a2 */ /* 0x0001e2000810e1c6 */
[----:B------:R-:W-:Y:S01]  /*105e0*/  IADD3 R5, RZ, -UR4, RZ ;  /* 0x80000004ff057c10 */ /* 0x000fe2000fffe0ff */
[----:B------:R-:W-:Y:S03]  /*105f0*/  BSSY B0, `(.L_x_3455) ;  /* 0x0000010000007945 */ /* 0x000fe60003800000 */
[----:B------:R-:W-:Y:S01]  /*10600*/  VIADDMNMX R0, R5, R12, 0x2, PT ;  /* 0x0000000205007446 */ /* 0x000fe2000380010c */
[----:B0-----:R-:W-:Y:S06]  /*10610*/  @P0 BRA `(.L_x_3456) ;  /* 0x0000000000340947 */ /* 0x001fec0003800000 */
[----:B------:R-:W0:Y:S02]  /*10620*/  QSPC.E.S P0, RZ, [R2] ;  /* 0x0000000002ff73aa */ /* 0x000e240000000500 */
[----:B0-----:R-:W-:Y:S05]  /*10630*/  @!P0 BRA `(.L_x_3457) ;  /* 0x0000000000208947 */ /* 0x001fea0003800000 */
[----:B------:R-:W-:-:S04]  /*10640*/  MOV R4, R2 ;  /* 0x0000000200047202 */ /* 0x000fc80000000f00 */
[----:B------:R-:W-:-:S07]  /*10650*/  MOV R4, R4 ;  /* 0x0000000400047202 */ /* 0x000fce0000000f00 */
.L_x_3458:
[----:B------:R-:W0:Y:S02]  /*10660*/  LDS R10, [R4] ;  /* 0x00000000040a7984 */ /* 0x000e240000000800 */
[----:B0-----:R-:W-:-:S06]  /*10670*/  HADD2 R11, R10, R21 ;  /* 0x000000150a0b7230 */ /* 0x001fcc0000000000 */
[----:B------:R-:W0:Y:S02]  /*10680*/  ATOMS.CAST.SPIN R11, [R4], R10, R11 ;  /* 0x0000000a040b738d */ /* 0x000e24000180000b */
[----:B0-----:R-:W-:-:S13]  /*10690*/  ISETP.EQ.U32.AND P0, PT, R11, 0x1, PT ;  /* 0x000000010b00780c */ /* 0x001fda0003f02070 */
[----:B------:R-:W-:Y:S05]  /*106a0*/  @!P0 BRA `(.L_x_3458) ;  /* 0xfffffffc00ec8947 */ /* 0x000fea000383ffff */
[----:B------:R-:W-:Y:S05]  /*106b0*/  BRA `(.L_x_3456) ;  /* 0x00000000000c7947 */ /* 0x000fea0003800000 */
.L_x_3457:
[----:B------:R-:W2:Y:S02]  /*106c0*/  LD.E R4, desc[UR6][R2.64] ;  /* 0x0000000602047980 */ /* 0x000ea4000c101900 */
[----:B--2---:R-:W-:-:S05]  /*106d0*/  IADD3 R5, R21, R4, RZ ;  /* 0x0000000415057210 */ /* 0x004fca0007ffe0ff */
[----:B------:R0:W-:Y:S02]  /*106e0*/  ST.E desc[UR6][R2.64], R5 ;  /* 0x0000000502007985 */ /* 0x0001e4000c101906 */
.L_x_3456:
[----:B------:R-:W-:Y:S05]  /*106f0*/  BSYNC B0 ;  /* 0x0000000000007941 */ /* 0x000fea0003800000 */
.L_x_3455:
[----:B------:R1:W-:Y:S01]  /*10700*/  ATOM.E.ADD.F16x2.RN.STRONG.GPU P0, RZ, desc[UR6][R2.64+0x4], R22 ;  /* 0x0000041602ff79a2 */ /* 0x0003e2000810e1c6 */
[----:B------:R-:W-:Y:S04]  /*10710*/  BSSY B0, `(.L_x_3459) ;  /* 0x000000e000007945 */ /* 0x000fe80003800000 */
[----:B-1----:R-:W-:Y:S05]  /*10720*/  @P0 BRA `(.L_x_3460) ;  /* 0x0000000000300947 */ /* 0x002fea0003800000 */
[----:B------:R-:W1:Y:S02]  /*10730*/  QSPC.E.S P0, RZ, [R2+0x4] ;  /* 0x0000040002ff73aa */ /* 0x000e640000000500 */
[----:B-1----:R-:W-:Y:S05]  /*10740*/  @!P0 BRA `(.L_x_3461) ;  /* 0x00000000001c8947 */ /* 0x002fea0003800000 */
[----:B0-----:R-:W-:-:S07]  /*10750*/  MOV R2, R2 ;  /* 0x0000000200027202 */ /* 0x001fce0000000f00 */
.L_x_3462:
[----:B------:R-:W0:Y:S02]  /*10760*/  LDS R4, [R2+0x4] ;  /* 0x0000040002047984 */ /* 0x000e240000000800 */
[----:B0-----:R-:W-:-:S10]  /*10770*/  HFMA2.MMA R5, R4, 1, 1, R22 ;  /* 0x3c003c0004057835 */ /* 0x001fd40000000016 */
[----:B------:R-:W0:Y:S02]  /*10780*/  ATOMS.CAST.SPIN R5, [R2+0x4], R4, R5 ;  /* 0x000004040205738d */ /* 0x000e240001800005 */
[----:B0-----:R-:W-:-:S13]  /*10790*/  ISETP.EQ.U32.AND P0, PT, R5, 0x1, PT ;  /* 0x000000010500780c */ /* 0x001fda0003f02070 */
[----:B------:R-:W-:Y:S05]  /*107a0*/  @!P0 BRA `(.L_x_3462) ;  /* 0xfffffffc00ec8947 */ /* 0x000fea000383ffff */
[----:B------:R-:W-:Y:S05]  /*107b0*/  BRA `(.L_x_3460) ;  /* 0x00000000000c7947 */ /* 0x000fea0003800000 */
.L_x_3461:
[----:B------:R-:W0:Y:S02]  /*107c0*/  LD.E R4, desc[UR6][R2.64+0x4] ;  /* 0x0000040602047980 */ /* 0x000e24000c101900 */
[----:B0-----:R-:W-:-:S05]  /*107d0*/  IADD3 R5, R22, R4, RZ ;  /* 0x0000000416057210 */ /* 0x001fca0007ffe0ff */
[----:B------:R1:W-:Y:S02]  /*107e0*/  ST.E desc[UR6][R2.64+0x4], R5 ;  /* 0x0000040502007985 */ /* 0x0003e4000c101906 */
.L_x_3460:
[----:B------:R-:W-:Y:S05]  /*107f0*/  BSYNC B0 ;  /* 0x0000000000007941 */ /* 0x000fea0003800000 */
.L_x_3459:
[----:B------:R-:W-:-:S13]  /*10800*/  ISETP.GE.AND P0, PT, R0, 0x2, PT ;  /* 0x000000020000780c */ /* 0x000fda0003f06270 */
        /* <DEDUP_REMOVED lines=10> */
.L_x_3466:
[----:B------:R-:W0:Y:S02]  /*108b0*/  LDS R6, [R4] ;  /* 0x0000000004067984 */ /* 0x000e240000000800 */
[----:B0-----:R-:W-:-:S06]  /*108c0*/  HADD2 R7, R6, R23 ;  /* 0x0000001706077230 */ /* 0x001fcc0000000000 */
[----:B------:R-:W0:Y:S02]  /*108d0*/  ATOMS.CAST.SPIN R7, [R4], R6, R7 ;  /* 0x000000060407738d */ /* 0x000e240001800007 */
[----:B0-----:R-:W-:-:S13]  /*108e0*/  ISETP.EQ.U32.AND P0, PT, R7, 0x1, PT ;  /* 0x000000010700780c */ /* 0x001fda0003f02070 */
[----:B------:R-:W-:Y:S05]  /*108f0*/  @!P0 BRA `(.L_x_3466) ;  /* 0xfffffffc00ec8947 */ /* 0x000fea000383ffff */
[----:B------:R-:W-:Y:S05]  /*10900*/  BRA `(.L_x_3464) ;  /* 0x00000000000c7947 */ /* 0x000fea0003800000 */
.L_x_3465:
[----:B------:R-:W2:Y:S02]  /*10910*/  LD.E R0, desc[UR6][R2.64] ;  /* 0x0000000602007980 */ /* 0x000ea4000c101900 */
[----:B--2---:R-:W-:-:S05]  /*10920*/  IADD3 R5, R23, R0, RZ ;  /* 0x0000000017057210 */ /* 0x004fca0007ffe0ff */
[----:B------:R0:W-:Y:S02]  /*10930*/  ST.E desc[UR6][R2.64], R5 ;  /* 0x0000000502007985 */ /* 0x0001e4000c101906 */
.L_x_3464:
[----:B------:R-:W-:Y:S05]  /*10940*/  BSYNC B0 ;  /* 0x0000000000007941 */ /* 0x000fea0003800000 */
.L_x_3463:
[----:B------:R1:W-:Y:S02]  /*10950*/  ATOM.E.ADD.F16x2.RN.STRONG.GPU P0, RZ, desc[UR6][R2.64+0x4], R24 ;  /* 0x0000041802ff79a2 */ /* 0x0003e4000810e1c6 */
[----:B-1----:R-:W-:Y:S05]  /*10960*/  @P0 EXIT ;  /* 0x000000000000094d */ /* 0x002fea0003800000 */
[----:B------:R-:W1:Y:S02]  /*10970*/  QSPC.E.S P0, RZ, [R2+0x4] ;  /* 0x0000040002ff73aa */ /* 0x000e640000000500 */
[----:B-1----:R-:W-:Y:S05]  /*10980*/  @!P0 BRA `(.L_x_3467) ;  /* 0x00000000001c8947 */ /* 0x002fea0003800000 */
[----:B0-----:R-:W-:-:S07]  /*10990*/  MOV R2, R2 ;  /* 0x0000000200027202 */ /* 0x001fce0000000f00 */
.L_x_3468:
[----:B------:R-:W0:Y:S02]  /*109a0*/  LDS R4, [R2+0x4] ;  /* 0x0000040002047984 */ /* 0x000e240000000800 */
[----:B0-----:R-:W-:-:S10]  /*109b0*/  HFMA2.MMA R5, R4, 1, 1, R24 ;  /* 0x3c003c0004057835 */ /* 0x001fd40000000018 */
[----:B------:R-:W0:Y:S02]  /*109c0*/  ATOMS.CAST.SPIN R5, [R2+0x4], R4, R5 ;  /* 0x000004040205738d */ /* 0x000e240001800005 */
[----:B0-----:R-:W-:-:S13]  /*109d0*/  ISETP.EQ.U32.AND P0, PT, R5, 0x1, PT ;  /* 0x000000010500780c */ /* 0x001fda0003f02070 */
[----:B------:R-:W-:Y:S05]  /*109e0*/  @!P0 BRA `(.L_x_3468) ;  /* 0xfffffffc00ec8947 */ /* 0x000fea000383ffff */
[----:B------:R-:W-:Y:S05]  /*109f0*/  EXIT ;  /* 0x000000000000794d */ /* 0x000fea0003800000 */
.L_x_3467:
[----:B------:R-:W0:Y:S02]  /*10a00*/  LD.E R0, desc[UR6][R2.64+0x4] ;  /* 0x0000040602007980 */ /* 0x000e24000c101900 */
[----:B0-----:R-:W-:-:S05]  /*10a10*/  IADD3 R5, R24, R0, RZ ;  /* 0x0000000018057210 */ /* 0x001fca0007ffe0ff */
[----:B------:R-:W-:Y:S01]  /*10a20*/  ST.E desc[UR6][R2.64+0x4], R5 ;  /* 0x0000040502007985 */ /* 0x000fe2000c101906 */
[----:B------:R-:W-:Y:S05]  /*10a30*/  EXIT ;  /* 0x000000000000794d */ /* 0x000fea0003800000 */
.L_x_3469:
        /* <DEDUP_REMOVED lines=12> */
.L_x_5228:


//--------------------- .text._Z23gemm_half_q_half_kernelILi2ELi160ELb1ELb0ELi64EEvPK6__halfPKjS4_S2_PS0_iiiiPKtS7_iiiiiibS2_i --------------------------
	.section	.text._Z23gemm_half_q_half_kernelILi2ELi160ELb1ELb0ELi64EEvPK6__halfPKjS4_S2_PS0_iiiiPKtS7_iiiiiibS2_i,"ax",@progbits
	.align	128
        .global         _Z23gemm_half_q_half_kernelILi2ELi160ELb1ELb0ELi64EEvPK6__halfPKjS4_S2_PS0_iiiiPKtS7_iiiiiibS2_i
        .type           _Z23gemm_half_q_half_kernelILi2ELi160ELb1ELb0ELi64EEvPK6__halfPKjS4_S2_PS0_iiiiPKtS7_iiiiiibS2_i,@function
        .size           _Z23gemm_half_q_half_kernelILi2ELi160ELb1ELb0ELi64EEvPK6__halfPKjS4_S2_PS0_iiiiPKtS7_iiiiiibS2_i,(.L_x_5229 - _Z23gemm_half_q_half_kernelILi2ELi160ELb1ELb0ELi64EEvPK6__halfPKjS4_S2_PS0_iiiiPKtS7_iiiiiibS2_i)
        .other          _Z23gemm_half_q_half_kernelILi2ELi160ELb1ELb0ELi64EEvPK6__halfPKjS4_S2_PS0_iiiiPKtS7_iiiiiibS2_i,@"STO_CUDA_ENTRY STV_DEFAULT"
_Z23gemm_half_q_half_kernelILi2ELi160ELb1ELb0ELi64EEvPK6__halfPKjS4_S2_PS0_iiiiPKtS7_iiiiiibS2_i:
.text._Z23gemm_half_q_half_kernelILi2ELi160ELb1ELb0ELi64EEvPK6__halfPKjS4_S2_PS0_iiiiPKtS7_iiiiiibS2_i:
        /* <DEDUP_REMOVED lines=26> */
.L_x_3470:
        /* <DEDUP_REMOVED lines=25> */
[----:B------:R-:W-:Y:S01]  /*0330*/  SHF.L.U32 R11, R10, 0x1, RZ ;  /* 0x000000010a0b7819 */ /* 0x000fe200000006ff */
        /* <DEDUP_REMOVED lines=10> */
.L_x_3475:
        /* <DEDUP_REMOVED lines=16> */
.L_x_3474:
        /* <DEDUP_REMOVED lines=16> */
.L_x_3473:
        /* <DEDUP_REMOVED lines=17> */
.L_x_3477:
        /* <DEDUP_REMOVED lines=16> */
.L_x_3476:
        /* <DEDUP_REMOVED lines=14> */
.L_x_3472:
[----:B------:R-:W-:Y:S05]  /*08d0*/  BSYNC B0 ;  /* 0x0000000000007941 */ /* 0x000fea0003800000 */
.L_x_3471:
[----:B------:R-:W2:Y:S02]  /*08e0*/  LDC R52, c[0x0][0x23c] ;  /* 0x00008f00ff347b82 */ /* 0x000ea40000000800 */
[----:B--2---:R-:W-:-:S13]  /*08f0*/  ISETP.GE.AND P0, PT, R9, R52, PT ;  /* 0x000000340900720c */ /* 0x004fda0003f06270 */
[----:B------:R-:W-:Y:S05]  /*0900*/  @P0 EXIT ;  /* 0x000000000000094d */ /* 0x000fea0003800000 */
[----:B0-----:R-:W0:Y:S02]  /*0910*/  LDC.U8 R8, c[0x0][0x270] ;  /* 0x00009c00ff087b82 */ /* 0x001e240000000000 */
[----:B0-----:R-:W-:-:S04]  /*0920*/  PRMT R8, R8, 0x8880, RZ ;  /* 0x0000888008087816 */ /* 0x001fc800000000ff */
[----:B------:R-:W-:-:S04]  /*0930*/  ISETP.NE.AND P0, PT, R8, RZ, PT ;  /* 0x000000ff0800720c */ /* 0x000fc80003f05270 */
[----:B------:R-:W-:-:S04]  /*0940*/  ISETP.NE.OR P0, PT, R0, RZ, !P0 ;  /* 0x000000ff0000720c */ /* 0x000fc80004705670 */
[----:B------:R-:W-:-:S13]  /*0950*/  ISETP.LT.OR P0, PT, R4, 0x1, P0 ;  /* 0x000000010400780c */ /* 0x000fda0000701670 */
[----:B------:R-:W-:Y:S05]  /*0960*/  @P0 BRA `(.L_x_3478) ;  /* 0x0000000000840947 */ /* 0x000fea0003800000 */
[----:B-1----:R-:W0:Y:S01]  /*0970*/  LDC.64 R10, c[0x0][0x230] ;  /* 0x00008c00ff0a7b82 */ /* 0x002e220000000a00 */
[----:B------:R-:W-:Y:S01]  /*0980*/  IMAD R7, R7, R52, RZ ;  /* 0x0000003407077224 */ /* 0x000fe200078e02ff */
[----:B------:R-:W-:Y:S02]  /*0990*/  ISETP.GT.AND P2, PT, R2, 0x3, PT ;  /* 0x000000030200780c */ /* 0x000fe40003f44270 */
[----:B------:R-:W-:Y:S02]  /*09a0*/  PLOP3.LUT P0, PT, PT, PT, PT, 0x80, 0x0 ;  /* 0x000000000000781c */ /* 0x000fe40003f0f070 */
[----:B------:R-:W-:-:S04]  /*09b0*/  LEA R6, R6, R7, 0x7 ;  /* 0x0000000706067211 */ /* 0x000fc800078e38ff */
[----:B------:R-:W-:Y:S01]  /*09c0*/  LEA R6, R5, R6, 0x1 ;  /* 0x0000000605067211 */ /* 0x000fe200078e08ff */
[----:B------:R-:W-:-:S03]  /*09d0*/  HFMA2.MMA R5, -RZ, RZ, 0, 0 ;  /* 0x00000000ff057435 */ /* 0x000fc600000001ff */
[----:B------:R-:W-:-:S05]  /*09e0*/  SHF.L.U32 R7, R6, 0x1, RZ ;  /* 0x0000000106077819 */ /* 0x000fca00000006ff */
[----:B0-----:R-:W-:Y:S01]  /*09f0*/  IMAD.WIDE R6, R7, 0x2, R10 ;  /* 0x0000000207067825 */ /* 0x001fe200078e020a */
[----:B------:R-:W-:Y:S06]  /*0a00*/  @!P2 BRA `(.L_x_3479) ;  /* 0x000000000034a947 */ /* 0x000fec0003800000 */
[----:B------:R-:W-:Y:S02]  /*0a10*/  PLOP3.LUT P0, PT, PT, PT, PT, 0x8, 0x0 ;  /* 0x000000000000781c */ /* 0x000fe40003f0e170 */
[----:B------:R-:W-:-:S11]  /*0a20*/  IADD3 R8, R2, -0x3, RZ ;  /* 0xfffffffd02087810 */ /* 0x000fd60007ffe0ff */
.L_x_3480:
        /* <DEDUP_REMOVED lines=11> */
.L_x_3479:
[----:B------:R-:W-:-:S04]  /*0ae0*/  IADD3 R8, R2, -R5, RZ ;  /* 0x8000000502087210 */ /* 0x000fc80007ffe0ff */
[----:B------:R-:W-:-:S13]  /*0af0*/  ISETP.GT.AND P2, PT, R8, 0x1, PT ;  /* 0x000000010800780c */ /* 0x000fda0003f44270 */
[----:B------:R-:W-:Y:S01]  /*0b00*/  @P2 PLOP3.LUT P0, PT, PT, PT, PT, 0x8, 0x0 ;  /* 0x000000000000281c */ /* 0x000fe20003f0e170 */
[C---:B-1----:R-:W-:Y:S01]  /*0b10*/  @P2 IMAD.WIDE R10, R52.reuse, 0x2, R6 ;  /* 0x00000002340a2825 */ /* 0x042fe200078e0206 */
[----:B------:R-:W-:Y:S01]  /*0b20*/  @P2 IADD3 R5, R5, 0x2, RZ ;  /* 0x0000000205052810 */ /* 0x000fe20007ffe0ff */
[----:B------:R0:W-:Y:S03]  /*0b30*/  @P2 STG.E.64 desc[UR6][R6.64], RZ ;  /* 0x000000ff06002986 */ /* 0x0001e6000c101b06 */
[----:B------:R-:W-:Y:S01]  /*0b40*/  ISETP.LT.OR P0, PT, R5, R2, P0 ;  /* 0x000000020500720c */ /* 0x000fe20000701670 */
[----:B------:R2:W-:Y:S01]  /*0b50*/  @P2 STG.E.64 desc[UR6][R10.64], RZ ;  /* 0x000000ff0a002986 */ /* 0x0005e2000c101b06 */
[----:B0-----:R-:W-:-:S11]  /*0b60*/  @P2 IMAD.WIDE R6, R52, 0x2, R10 ;  /* 0x0000000234062825 */ /* 0x001fd600078e020a */
[----:B------:R2:W-:Y:S02]  /*0b70*/  @P0 STG.E.64 desc[UR6][R6.64], RZ ;  /* 0x000000ff06000986 */ /* 0x0005e4000c101b06 */
.L_x_3478:
[----:B--2---:R-:W1:Y:S01]  /*0b80*/  LDC.64 R6, c[0x0][0x248] ;  /* 0x00009200ff067b82 */ /* 0x004e620000000a00 */
[----:B------:R-:W-:-:S05]  /*0b90*/  SHF.L.U32 R11, R0, 0x7, RZ ;  /* 0x00000007000b7819 */ /* 0x000fca00000006ff */
[----:B-1----:R-:W-:-:S05]  /*0ba0*/  IMAD.WIDE R10, R11, 0x2, R6 ;  /* 0x000000020b0a7825 */ /* 0x002fca00078e0206 */
        /* <DEDUP_REMOVED lines=12> */
.L_x_3482:
        /* <DEDUP_REMOVED lines=44> */
.L_x_3481:
        /* <DEDUP_REMOVED lines=24> */
.L_x_3483:
        /* <DEDUP_REMOVED lines=8> */
.L_x_3484:
        /* <DEDUP_REMOVED lines=10> */
.L_x_3485:
        /* <DEDUP_REMOVED lines=8> */
.L_x_3486:
        /* <DEDUP_REMOVED lines=10> */
.L_x_3487:
[----:B------:R-:W-:Y:S01]  /*12f0*/  LEA R2, R15, R2, 0x3 ;  /* 0x000000020f027211 */ /* 0x000fe200078e18ff */
[----:B------:R-:W0:Y:S01]  /*1300*/  S2UR UR5, SR_CgaCtaId ;  /* 0x00000000000579c3 */ /* 0x000e220000008800 */
[----:B------:R-:W-:Y:S01]  /*1310*/  ULDC.64 UR10, c[0x0][0x218] ;  /* 0x00008600000a7ab9 */ /* 0x000fe20000000a00 */
[----:B------:R-:W-:Y:S01]  /*1320*/  UMOV UR4, 0x400 ;  /* 0x0000040000047882 */ /* 0x000fe20000000000 */
[----:B------:R-:W-:Y:S02]  /*1330*/  IADD3 R0, R13, R2, R0 ;  /* 0x000000020d007210 */ /* 0x000fe40007ffe000 */
        /* <DEDUP_REMOVED lines=16> */
[----:B------:R-:W-:-:S02]  /*1440*/  PRMT R0, R11, 0x7610, R10 ;  /* 0x000076100b007816 */ /* 0x000fc4000000000a */
[C---:B------:R-:W-:Y:S02]  /*1450*/  ISETP.GE.OR P0, PT, R16.reuse, UR8, P0 ;  /* 0x0000000810007c0c */ /* 0x040fe40008706670 */
[----:B------:R-:W-:-:S11]  /*1460*/  IADD3 R23, R16, R23, RZ ;  /* 0x0000001710177210 */ /* 0x000fd60007ffe0ff */
[----:B------:R-:W-:Y:S05]  /*1470*/  @P0 BRA `(.L_x_3488) ;  /* 0x0000004800c80947 */ /* 0x000fea0003800000 */
[----:B------:R-:W-:Y:S01]  /*1480*/  IADD3 R9, P2, P3, R9, R52, R8 ;  /* 0x0000003409097210 */ /* 0x000fe20007b5e008 */
[----:B------:R-:W-:Y:S01]  /*1490*/  ULDC UR5, c[0x0][0x258] ;  /* 0x0000960000057ab9 */ /* 0x000fe20000000800 */
[----:B------:R-:W-:Y:S02]  /*14a0*/  SHF.R.S32.HI R7, RZ, 0x1f, R52 ;  /* 0x0000001fff077819 */ /* 0x000fe40000011434 */
[----:B------:R-:W-:Y:S02]  /*14b0*/  PRMT R5, R12, 0x9910, RZ ;  /* 0x000099100c057816 */ /* 0x000fe400000000ff */
[----:B------:R-:W-:Y:S02]  /*14c0*/  IADD3.X R6, R6, R7, R13, P2, P3 ;  /* 0x0000000706067210 */ /* 0x000fe400017e640d */
[----:B------:R-:W-:Y:S02]  /*14d0*/  ISETP.NE.AND P0, PT, R5, RZ, PT ;  /* 0x000000ff0500720c */ /* 0x000fe40003f05270 */
[----:B------:R-:W-:-:S02]  /*14e0*/  LEA R28, P2, R9, UR10, 0x2 ;  /* 0x0000000a091c7c11 */ /* 0x000fc4000f8410ff */
[----:B------:R-:W-:Y:S02]  /*14f0*/  ISETP.LT.OR P0, PT, R4, 0x2, !P0 ;  /* 0x000000020400780c */ /* 0x000fe40004701670 */
[----:B------:R-:W-:Y:S02]  /*1500*/  LEA.HI.X R29, R9, UR11, R6, 0x2, P2 ;  /* 0x0000000b091d7c11 */ /* 0x000fe400090f1406 */
[----:B------:R-:W-:Y:S02]  /*1510*/  MOV R18, RZ ;  /* 0x000000ff00127202 */ /* 0x000fe40000000f00 */
[----:B------:R-:W-:-:S07]  /*1520*/  PRMT R19, R19, 0x5410, RZ ;  /* 0x0000541013137816 */ /* 0x000fce00000000ff */
.L_x_3497:
        /* <DEDUP_REMOVED lines=16> */
[----:B--2---:R-:W-:Y:S02]  /*1630*/  LOP3.LUT R14, R5, 0xff, RZ, 0xc0, !PT ;  /* 0x000000ff050e7812 */ /* 0x004fe400078ec0ff */
[----:B------:R-:W-:Y:S02]  /*1640*/  LOP3.LUT R13, R4, 0xff, RZ, 0xc0, !PT ;  /* 0x000000ff040d7812 */ /* 0x000fe400078ec0ff */
[----:B------:R-:W-:Y:S02]  /*1650*/  IADD3 R27, R14, -0x80, RZ ;  /* 0xffffff800e1b7810 */ /* 0x000fe40007ffe0ff */
[----:B------:R-:W-:-:S02]  /*1660*/  LOP3.LUT R14, R6, 0xff, RZ, 0xc0, !PT ;  /* 0x000000ff060e7812 */ /* 0x000fc400078ec0ff */
[----:B------:R-:W-:Y:S02]  /*1670*/  IADD3 R13, R13, -0x80, RZ ;  /* 0xffffff800d0d7810 */ /* 0x000fe40007ffe0ff */
[----:B------:R-:W-:Y:S01]  /*1680*/  IADD3 R26, R14, -0x80, RZ ;  /* 0xffffff800e1a7810 */ /* 0x000fe20007ffe0ff */
[----:B------:R-:W0:Y:S01]  /*1690*/  I2F.F16 R27, R27 ;  /* 0x0000001b001b7306 */ /* 0x000e220000200c00 */
[----:B------:R-:W-:Y:S02]  /*16a0*/  LOP3.LUT R14, R7, 0xff, RZ, 0xc0, !PT ;  /* 0x000000ff070e7812 */ /* 0x000fe400078ec0ff */
[----:B---3--:R-:W-:Y:S02]  /*16b0*/  LOP3.LUT R41, R11, 0xff, RZ, 0xc0, !PT ;  /* 0x000000ff0b297812 */ /* 0x008fe400078ec0ff */
[----:B------:R-:W-:Y:S02]  /*16c0*/  IADD3 R25, R14, -0x80, RZ ;  /* 0xffffff800e197810 */ /* 0x000fe40007ffe0ff */
[----:B------:R-:W-:Y:S01]  /*16d0*/  LOP3.LUT R14, R8, 0xff, RZ, 0xc0, !PT ;  /* 0x000000ff080e7812 */ /* 0x000fe200078ec0ff */
[----:B------:R1:W2:Y:S01]  /*16e0*/  I2F.F16 R32, R13 ;  /* 0x0000000d00207306 */ /* 0x0002a20000200c00 */
[----:B------:R-:W-:-:S02]  /*16f0*/  IADD3 R45, R41, -0x80, RZ ;  /* 0xffffff80292d7810 */ /* 0x000fc40007ffe0ff */
[----:B------:R-:W-:Y:S02]  /*1700*/  IADD3 R24, R14, -0x80, RZ ;  /* 0xffffff800e187810 */ /* 0x000fe40007ffe0ff */
[----:B------:R-:W-:Y:S02]  /*1710*/  LEA.HI R40, R4, 0xffffff80, RZ, 0x8 ;  /* 0xffffff8004287811 */ /* 0x000fe400078f40ff */
[----:B------:R-:W-:Y:S01]  /*1720*/  LEA.HI R39, R5, 0xffffff80, RZ, 0x8 ;  /* 0xffffff8005277811 */ /* 0x000fe200078f40ff */
[----:B------:R-:W3:Y:S01]  /*1730*/  I2F.F16 R26, R26 ;  /* 0x0000001a001a7306 */ /* 0x000ee20000200c00 */
[----:B-1----:R-:W-:Y:S02]  /*1740*/  LOP3.LUT R13, R9, 0xff, RZ, 0xc0, !PT ;  /* 0x000000ff090d7812 */ /* 0x002fe400078ec0ff */
[----:B------:R-:W-:Y:S02]  /*1750*/  LEA.HI R38, R6, 0xffffff80, RZ, 0x8 ;  /* 0xffffff8006267811 */ /* 0x000fe400078f40ff */
[----:B------:R-:W-:-:S02]  /*1760*/  IADD3 R15, R13, -0x80, RZ ;  /* 0xffffff800d0f7810 */ /* 0x000fc40007ffe0ff */
[----:B------:R-:W-:Y:S01]  /*1770*/  LOP3.LUT R13, R10, 0xff, RZ, 0xc0, !PT ;  /* 0x000000ff0a0d7812 */ /* 0x000fe200078ec0ff */
[----:B------:R-:W1:Y:S01]  /*1780*/  I2F.F16 R40, R40 ;  /* 0x0000002800287306 */ /* 0x000e620000200c00 */
[----:B------:R-:W-:Y:S02]  /*1790*/  LEA.HI R37, R7, 0xffffff80, RZ, 0x8 ;  /* 0xffffff8007257811 */ /* 0x000fe400078f40ff */
[----:B------:R-:W-:Y:S02]  /*17a0*/  IADD3 R14, R13, -0x80, RZ ;  /* 0xffffff800d0e7810 */ /* 0x000fe40007ffe0ff */
[--C-:B------:R-:W-:Y:S02]  /*17b0*/  SHF.R.U32.HI R13, RZ, 0x8, R4.reuse ;  /* 0x00000008ff0d7819 */ /* 0x100fe40000011604 */
[----:B------:R-:W-:Y:S01]  /*17c0*/  SHF.R.U32.HI R4, RZ, 0x10, R4 ;  /* 0x00000010ff047819 */ /* 0x000fe20000011604 */
[----:B------:R-:W4:Y:S01]  /*17d0*/  I2F.F16 R39, R39 ;  /* 0x0000002700277306 */ /* 0x000f220000200c00 */
[----:B------:R-:W-:-:S02]  /*17e0*/  LOP3.LUT R41, R13, 0xff, RZ, 0xc0, !PT ;  /* 0x000000ff0d297812 */ /* 0x000fc400078ec0ff */
[----:B------:R-:W-:Y:S02]  /*17f0*/  LOP3.LUT R4, R4, 0xff, RZ, 0xc0, !PT ;  /* 0x000000ff04047812 */ /* 0x000fe400078ec0ff */
[----:B------:R-:W-:Y:S02]  /*1800*/  IADD3 R42, R41, -0x80, RZ ;  /* 0xffffff80292a7810 */ /* 0x000fe40007ffe0ff */
[--C-:B------:R-:W-:Y:S01]  /*1810*/  SHF.R.U32.HI R41, RZ, 0x8, R5.reuse ;  /* 0x00000008ff297819 */ /* 0x100fe20000011605 */
[----:B------:R5:W0:Y:S01]  /*1820*/  I2F.F16 R13, R45 ;  /* 0x0000002d000d7306 */ /* 0x000a220000200c00 */
[----:B------:R-:W-:Y:S02]  /*1830*/  SHF.R.U32.HI R5, RZ, 0x10, R5 ;  /* 0x00000010ff057819 */ /* 0x000fe40000011605 */
[----:B------:R-:W-:Y:S02]  /*1840*/  LOP3.LUT R43, R41, 0xff, RZ, 0xc0, !PT ;  /* 0x000000ff292b7812 */ /* 0x000fe400078ec0ff */
[----:B------:R-:W-:-:S02]  /*1850*/  IADD3 R4, R4, -0x80, RZ ;  /* 0xffffff8004047810 */ /* 0x000fc40007ffe0ff */
[----:B------:R-:W-:Y:S01]  /*1860*/  LOP3.LUT R5, R5, 0xff, RZ, 0xc0, !PT ;  /* 0x000000ff05057812 */ /* 0x000fe200078ec0ff */
[----:B------:R-:W0:Y:S01]  /*1870*/  I2F.F16 R38, R38 ;  /* 0x0000002600267306 */ /* 0x000e220000200c00 */
[----:B------:R-:W-:Y:S02]  /*1880*/  IADD3 R44, R43, -0x80, RZ ;  /* 0xffffff802b2c7810 */ /* 0x000fe40007ffe0ff */
[--C-:B------:R-:W-:Y:S02]  /*1890*/  SHF.R.U32.HI R43, RZ, 0x8, R6.reuse ;  /* 0x00000008ff2b7819 */ /* 0x100fe40000011606 */
[----:B------:R-:W-:Y:S02]  /*18a0*/  IADD3 R5, R5, -0x80, RZ ;  /* 0xffffff8005057810 */ /* 0x000fe40007ffe0ff */
[----:B-----5:R-:W-:Y:S01]  /*18b0*/  LOP3.LUT R45, R43, 0xff, RZ, 0xc0, !PT ;  /* 0x000000ff2b2d7812 */ /* 0x020fe200078ec0ff */
[----:B------:R5:W0:Y:S01]  /*18c0*/  I2F.F16 R41, R4 ;  /* 0x0000000400297306 */ /* 0x000a220000200c00 */
[----:B------:R-:W-:-:S02]  /*18d0*/  SHF.R.U32.HI R6, RZ, 0x10, R6 ;  /* 0x00000010ff067819 */ /* 0x000fc40000011606 */
[----:B------:R-:W-:Y:S02]  /*18e0*/  IADD3 R46, R45, -0x80, RZ ;  /* 0xffffff802d2e7810 */ /* 0x000fe40007ffe0ff */
[----:B------:R-:W-:Y:S02]  /*18f0*/  LOP3.LUT R6, R6, 0xff, RZ, 0xc0, !PT ;  /* 0x000000ff06067812 */ /* 0x000fe400078ec0ff */
[----:B------:R-:W-:Y:S01]  /*1900*/  LEA.HI R36, R8, 0xffffff80, RZ, 0x8 ;  /* 0xffffff8008247811 */ /* 0x000fe200078f40ff */
[----:B------:R2:W0:Y:S01]  /*1910*/  I2F.F16 R43, R5 ;  /* 0x00000005002b7306 */ /* 0x0004220000200c00 */
[--C-:B-----5:R-:W-:Y:S02]  /*1920*/  SHF.R.U32.HI R4, RZ, 0x8, R7.reuse ;  /* 0x00000008ff047819 */ /* 0x120fe40000011607 */
[----:B------:R-:W-:Y:S02]  /*1930*/  SHF.R.U32.HI R7, RZ, 0x10, R7 ;  /* 0x00000010ff077819 */ /* 0x000fe40000011607 */
[----:B------:R-:W-:-:S02]  /*1940*/  LOP3.LUT R4, R4, 0xff, RZ, 0xc0, !PT ;  /* 0x000000ff04047812 */ /* 0x000fc400078ec0ff */
[----:B------:R-:W-:Y:S01]  /*1950*/  LOP3.LUT R7, R7, 0xff, RZ, 0xc0, !PT ;  /* 0x000000ff07077812 */ /* 0x000fe200078ec0ff */
[----:B------:R-:W0:Y:S01]  /*1960*/  I2F.F16 R37, R37 ;  /* 0x0000002500257306 */ /* 0x000e220000200c00 */
[----:B--2---:R-:W-:Y:S02]  /*1970*/  SHF.R.U32.HI R5, RZ, 0x8, R9 ;  /* 0x00000008ff057819 */ /* 0x004fe40000011609 */
[----:B------:R-:W-:Y:S02]  /*1980*/  IADD3 R48, R4, -0x80, RZ ;  /* 0xffffff8004307810 */ /* 0x000fe40007ffe0ff */
[----:B------:R-:W-:Y:S02]  /*1990*/  LOP3.LUT R5, R5, 0xff, RZ, 0xc0, !PT ;  /* 0x000000ff05057812 */ /* 0x000fe400078ec0ff */
[----:B------:R-:W-:Y:S01]  /*19a0*/  SHF.R.U32.HI R4, RZ, 0x8, R8 ;  /* 0x00000008ff047819 */ /* 0x000fe20000011608 */
[----:B------:R-:W2:Y:S01]  /*19b0*/  I2F.F16 R36, R36 ;  /* 0x0000002400247306 */ /* 0x000ea20000200c00 */
[----:B------:R-:W-:-:S02]  /*19c0*/  IADD3 R6, R6, -0x80, RZ ;  /* 0xffffff8006067810 */ /* 0x000fc40007ffe0ff */
[----:B------:R-:W-:Y:S02]  /*19d0*/  IADD3 R7, R7, -0x80, RZ ;  /* 0xffffff8007077810 */ /* 0x000fe40007ffe0ff */
[----:B------:R-:W-:Y:S02]  /*19e0*/  IADD3 R5, R5, -0x80, RZ ;  /* 0xffffff8005057810 */ /* 0x000fe40007ffe0ff */
[----:B------:R-:W-:Y:S01]  /*19f0*/  LOP3.LUT R4, R4, 0xff, RZ, 0xc0, !PT ;  /* 0x000000ff04047812 */ /* 0x000fe200078ec0ff */
[----:B------:R5:W0:Y:S01]  /*1a00*/  I2F.F16 R45, R6 ;  /* 0x00000006002d7306 */ /* 0x000a220000200c00 */
[----:B------:R-:W-:Y:S02]  /*1a10*/  LEA.HI R35, R9, 0xffffff80, RZ, 0x8 ;  /* 0xffffff8009237811 */ /* 0x000fe400078f40ff */
[----:B------:R-:W-:Y:S02]  /*1a20*/  LEA.HI R34, R10, 0xffffff80, RZ, 0x8 ;  /* 0xffffff800a227811 */ /* 0x000fe400078f40ff */
[----:B------:R-:W-:-:S02]  /*1a30*/  LEA.HI R33, R11, 0xffffff80, RZ, 0x8 ;  /* 0xffffff800b217811 */ /* 0x000fc400078f40ff */
[----:B------:R-:W-:Y:S01]  /*1a40*/  IADD3 R4, R4, -0x80, RZ ;  /* 0xffffff8004047810 */ /* 0x000fe20007ffe0ff */
[----:B------:R3:W0:Y:S01]  /*1a50*/  I2F.F16 R47, R7 ;  /* 0x00000007002f7306 */ /* 0x0006220000200c00 */
[----:B-----5:R-:W-:Y:S02]  /*1a60*/  SHF.R.U32.HI R6, RZ, 0x8, R10 ;  /* 0x00000008ff067819 */ /* 0x020fe4000001160a */
[----:B------:R-:W-:Y:S02]  /*1a70*/  SHF.R.U32.HI R8, RZ, 0x10, R8 ;  /* 0x00000010ff087819 */ /* 0x000fe40000011608 */
[----:B------:R-:W-:Y:S02]  /*1a80*/  SHF.R.U32.HI R9, RZ, 0x10, R9 ;  /* 0x00000010ff097819 */ /* 0x000fe40000011609 */
[----:B------:R-:W-:Y:S01]  /*1a90*/  SHF.R.U32.HI R10, RZ, 0x10, R10 ;  /* 0x00000010ff0a7819 */ /* 0x000fe2000001160a */
[----:B------:R5:W0:Y:S01]  /*1aa0*/  I2F.F16 R52, R5 ;  /* 0x0000000500347306 */ /* 0x000a220000200c00 */
[----:B---3--:R-:W-:-:S02]  /*1ab0*/  SHF.R.U32.HI R7, RZ, 0x8, R11 ;  /* 0x00000008ff077819 */ /* 0x008fc4000001160b */
[----:B------:R-:W-:Y:S02]  /*1ac0*/  SHF.R.U32.HI R11, RZ, 0x10, R11 ;  /* 0x00000010ff0b7819 */ /* 0x000fe4000001160b */
[----:B------:R-:W-:Y:S02]  /*1ad0*/  LOP3.LUT R8, R8, 0xff, RZ, 0xc0, !PT ;  /* 0x000000ff08087812 */ /* 0x000fe400078ec0ff */
[----:B------:R-:W-:Y:S01]  /*1ae0*/  LOP3.LUT R9, R9, 0xff, RZ, 0xc0, !PT ;  /* 0x000000ff09097812 */ /* 0x000fe200078ec0ff */
[----:B------:R3:W0:Y:S01]  /*1af0*/  I2F.F16 R50, R4 ;  /* 0x0000000400327306 */ /* 0x0006220000200c00 */
[----:B-----5:R-:W-:Y:S02]  /*1b00*/  PRMT R5, R3, 0x9910, RZ ;  /* 0x0000991003057816 */ /* 0x020fe400000000ff */
[----:B------:R-:W-:Y:S02]  /*1b10*/  LOP3.LUT R6, R6, 0xff, RZ, 0xc0, !PT ;  /* 0x000000ff06067812 */ /* 0x000fe400078ec0ff */
[----:B------:R-:W-:-:S02]  /*1b20*/  ISETP.NE.AND P2, PT, R5, RZ, PT ;  /* 0x000000ff0500720c */ /* 0x000fc40003f45270 */
[----:B------:R-:W-:Y:S01]  /*1b30*/  LOP3.LUT R7, R7, 0xff, RZ, 0xc0, !PT ;  /* 0x000000ff07077812 */ /* 0x000fe200078ec0ff */
[----:B------:R-:W0:Y:S01]  /*1b40*/  I2F.F16 R35, R35 ;  /* 0x0000002300237306 */ /* 0x000e220000200c00 */
[----:B---3--:R-:W-:Y:S02]  /*1b50*/  LOP3.LUT R4, R10, 0xff, RZ, 0xc0, !PT ;  /* 0x000000ff0a047812 */ /* 0x008fe400078ec0ff */
[----:B------:R-:W-:Y:S02]  /*1b60*/  LOP3.LUT R5, R11, 0xff, RZ, 0xc0, !PT ;  /* 0x000000ff0b057812 */ /* 0x000fe400078ec0ff */
[----:B------:R-:W-:Y:S02]  /*1b70*/  IADD3 R8, R8, -0x80, RZ ;  /* 0xffffff8008087810 */ /* 0x000fe40007ffe0ff */
[----:B------:R-:W-:Y:S01]  /*1b80*/  IADD3 R9, R9, -0x80, RZ ;  /* 0xffffff8009097810 */ /* 0x000fe20007ffe0ff */
[----:B------:R-:W3:Y:S01]  /*1b90*/  I2F.F16 R34, R34 ;  /* 0x0000002200227306 */ /* 0x000ee20000200c00 */
[----:B------:R-:W-:-:S02]  /*1ba0*/  IADD3 R6, R6, -0x80, RZ ;  /* 0xffffff8006067810 */ /* 0x000fc40007ffe0ff */
        /* <DEDUP_REMOVED lines=25> */
[----:B------:R-:W-:Y:S02]  /*1d40*/  HADD2.F32 R6, -RZ, R6.H1_H1 ;  /* 0x30000006ff067230 */ /* 0x000fe40000004100 */
[----:B-1----:R-:W-:-:S02]  /*1d50*/  HADD2.F32 R59, -RZ, R9.H1_H1 ;  /* 0x30000009ff3b7230 */ /* 0x002fc40000004100 */
        /* <DEDUP_REMOVED lines=20> */
[----:B------:R-:W-:Y:S02]  /*1ea0*/  HADD2.F32 R58, -RZ, R2.H0_H0 ;  /* 0x20000002ff3a7230 */ /* 0x000fe40000004100 */
[----:B------:R-:W-:-:S03]  /*1eb0*/  FFMA.FTZ R57, R4, R57, RZ ;  /* 0x0000003904397223 */ /* 0x000fc600000100ff */
[----:B------:R-:W-:Y:S01]  /*1ec0*/  FMUL.FTZ R9, R9, R58 ;  /* 0x0000003a09097220 */ /* 0x000fe20000410000 */
[----:B------:R-:W-:-:S04]  /*1ed0*/  HADD2.F32 R58, -RZ, R44.H0_H0 ;  /* 0x2000002cff3a7230 */ /* 0x000fc80000004100 */
[----:B------:R-:W-:Y:S01]  /*1ee0*/  F2FP.F16.F32.PACK_AB R9, RZ, R9 ;  /* 0x00000009ff09723e */ /* 0x000fe200000000ff */
[----:B------:R-:W-:Y:S01]  /*1ef0*/  FFMA.FTZ R58, R6, R58, R57 ;  /* 0x0000003a063a7223 */ /* 0x000fe20000010039 */
[----:B------:R-:W-:-:S03]  /*1f00*/  HADD2.F32 R57, -RZ, R39.H0_H0 ;  /* 0x20000027ff397230 */ /* 0x000fc60000004100 */
[----:B------:R-:W-:Y:S01]  /*1f10*/  FFMA.FTZ R60, R5, R60, R58 ;  /* 0x0000003c053c7223 */ /* 0x000fe2000001003a */
[----:B------:R-:W-:-:S03]  /*1f20*/  HADD2.F32 R58, -RZ, R15.H0_H0 ;  /* 0x2000000fff3a7230 */ /* 0x000fc60000004100 */
[----:B------:R-:W-:Y:S01]  /*1f30*/  FFMA.FTZ R60, R55, R57, R60 ;  /* 0x00000039373c7223 */ /* 0x000fe2000001003c */
[----:B------:R-:W-:-:S03]  /*1f40*/  HADD2.F32 R57, -RZ, R52.H0_H0 ;  /* 0x20000034ff397230 */ /* 0x000fc60000004100 */
[----:B------:R-:W-:-:S04]  /*1f50*/  FFMA.FTZ R61, R7, R58, R60 ;  /* 0x0000003a073d7223 */ /* 0x000fc8000001003c */
        /* <DEDUP_REMOVED lines=16> */
[C---:B------:R-:W-:Y:S01]  /*2060*/  FFMA.FTZ R4, R6.reuse, R4, R57 ;  /* 0x0000000406047223 */ /* 0x040fe20000010039 */
        /* <DEDUP_REMOVED lines=15> */
[----:B------:R-:W-:Y:S02]  /*2160*/  HADD2.F32 R4, -RZ, R53.H0_H0 ;  /* 0x20000035ff047230 */ /* 0x000fe40000004100 */
[C---:B------:R-:W-:Y:S01]  /*2170*/  FFMA.FTZ R5, R56.reuse, R5, R9 ;  /* 0x0000000538057223 */ /* 0x040fe20000010009 */
[----:B------:R-:W-:Y:S01]  /*2180*/  FFMA.FTZ R7, R56, R7, R6 ;  /* 0x0000000738077223 */ /* 0x000fe20000010006 */
[----:B------:R-:W-:Y:S02]  /*2190*/  HADD2.F32 R56, -RZ, R54.H0_H0 ;  /* 0x20000036ff387230 */ /* 0x000fe40000004100 */
[C---:B------:R-:W-:Y:S01]  /*21a0*/  FFMA.FTZ R6, R8.reuse, R4, R5 ;  /* 0x0000000408067223 */ /* 0x040fe20000010005 */
[----:B------:R-:W-:Y:S02]  /*21b0*/  HADD2.F32 R4, -RZ, R34.H0_H0 ;  /* 0x20000022ff047230 */ /* 0x000fe40000004100 */
        /* <DEDUP_REMOVED lines=12> */
.L_x_3490:
[----:B------:R-:W-:Y:S05]  /*2280*/  @P0 BRA `(.L_x_3489) ;  /* 0x0000000400680947 */ /* 0x000fea0003800000 */
        /* <DEDUP_REMOVED lines=66> */
[----:B------:R-:W-:Y:S02]  /*26b0*/  HADD2.F32 R10, -RZ, R53.H0_H0 ;  /* 0x20000035ff0a7230 */ /* 0x000fe40000004100 */
[----:B------:R-:W-:Y:S02]  /*26c0*/  HADD2.F32 R11, -RZ, R34.H0_H0 ;  /* 0x20000022ff0b7230 */ /* 0x000fe40000004100 */
[----:B------:R-:W-:Y:S01]  /*26d0*/  FFMA.FTZ R6, R9, R7, R6 ;  /* 0x0000000709067223 */ /* 0x000fe20000010006 */
[----:B------:R-:W-:Y:S02]  /*26e0*/  HADD2.F32 R9, -RZ, R0.H1_H1 ;  /* 0x30000000ff097230 */ /* 0x000fe40000004100 */
[-C--:B------:R-:W-:Y:S01]  /*26f0*/  FFMA.FTZ R10, R10, R4.reuse, R15 ;  /* 0x000000040a0a7223 */ /* 0x080fe2000001000f */
[----:B------:R-:W-:Y:S01]  /*2700*/  FFMA.FTZ R4, R54, R4, R5 ;  /* 0x0000000436047223 */ /* 0x000fe20000010005 */
[----:B------:R-:W-:-:S02]  /*2710*/  HADD2.F32 R5, -RZ, R2.H0_H0 ;  /* 0x20000002ff057230 */ /* 0x000fc40000004100 */
[-C--:B------:R-:W-:Y:S01]  /*2720*/  FFMA.FTZ R8, R35, R7.reuse, R8 ;  /* 0x0000000723087223 */ /* 0x080fe20000010008 */
[-C--:B------:R-:W-:Y:S01]  /*2730*/  FFMA.FTZ R10, R11, R7.reuse, R10 ;  /* 0x000000070b0a7223 */ /* 0x080fe2000001000a */
[----:B------:R-:W-:Y:S02]  /*2740*/  HADD2.F32 R11, -RZ, R0.H0_H0 ;  /* 0x20000000ff0b7230 */ /* 0x000fe40000004100 */
        /* <DEDUP_REMOVED lines=14> */
.L_x_3489:
[----:B0-----:R-:W0:Y:S02]  /*2830*/  LDC R52, c[0x0][0x23c] ;  /* 0x00008f00ff347b82 */ /* 0x001e240000000800 */
[----:B0-----:R-:W-:-:S05]  /*2840*/  IMAD.WIDE R30, R52, 0x8, R30 ;  /* 0x00000008341e7825 */ /* 0x001fca00078e021e */
[----:B------:R0:W5:Y:S01]  /*2850*/  LDG.E.128.CONSTANT R4, desc[UR6][R30.64] ;  /* 0x000000061e047981 */ /* 0x000162000c1e9d00 */
[----:B------:R-:W-:Y:S01]  /*2860*/  IMAD.WIDE R28, R52, 0x8, R28 ;  /* 0x00000008341c7825 */ /* 0x000fe200078e021c */
[----:B------:R-:W-:Y:S06]  /*2870*/  @!P1 BRA `(.L_x_3491) ;  /* 0x0000001000849947 */ /* 0x000fec0003800000 */
[----:B------:R-:W2:Y:S01]  /*2880*/  LDG.E.128.CONSTANT R8, desc[UR6][R28.64] ;  /* 0x000000061c087981 */ /* 0x000ea2000c1e9d00 */
[C---:B-----5:R-:W-:Y:S02]  /*2890*/  LOP3.LUT R13, R4.reuse, 0xff, RZ, 0xc0, !PT ;  /* 0x000000ff040d7812 */ /* 0x060fe400078ec0ff */
        /* <DEDUP_REMOVED lines=25> */
[----:B------:R-:W-:-:S05]  /*2a30*/  LEA.HI R33, R7, 0xffffff80, RZ, 0x8 ;  /* 0xffffff8007217811 */ /* 0x000fca00078f40ff */
        /* <DEDUP_REMOVED lines=73> */
[----:B------:R0:W0:Y:S08]  /*2ed0*/  I2F.F16 R49, R8 ;  /* 0x0000000800317306 */ /* 0x0000300000200c00 */
[----:B------:R0:W0:Y:S08]  /*2ee0*/  I2F.F16 R51, R9 ;  /* 0x0000000900337306 */ /* 0x0000300000200c00 */
        /* <DEDUP_REMOVED lines=78> */
[----:B------:R-:W-:Y:S02]  /*33d0*/  HADD2.F32 R7, -RZ, R2.H1_H1 ;  /* 0x30000002ff077230 */ /* 0x000fe40000004100 */
[C---:B------:R-:W-:Y:S01]  /*33e0*/  FFMA.FTZ R5, R57.reuse, R5, R4 ;  /* 0x0000000539057223 */ /* 0x040fe20000010004 */
[----:B------:R-:W-:Y:S02]  /*33f0*/  HADD2.F32 R4, -RZ, R10.H0_H0 ;  /* 0x2000000aff047230 */ /* 0x000fe40000004100 */
[----:B------:R-:W-:-:S03]  /*3400*/  FFMA.FTZ R9, R57, R6, R9 ;  /* 0x0000000639097223 */ /* 0x000fc60000010009 */
[C---:B------:R-:W-:Y:S01]  /*3410*/  FFMA.FTZ R6, R8.reuse, R4, R5 ;  /* 0x0000000408067223 */ /* 0x040fe20000010005 */
[----:B------:R-:W-:Y:S01]  /*3420*/  FFMA.FTZ R9, R8, R56, R9 ;  /* 0x0000003808097223 */ /* 0x000fe20000010009 */
[----:B------:R-:W-:Y:S02]  /*3430*/  HADD2.F32 R4, -RZ, R14.H0_H0 ;  /* 0x2000000eff047230 */ /* 0x000fe40000004100 */
[----:B------:R-:W-:Y:S02]  /*3440*/  HADD2.F32 R8, -RZ, R13.H0_H0 ;  /* 0x2000000dff087230 */ /* 0x000fe40000004100 */
[----:B------:R-:W-:Y:S02]  /*3450*/  HADD2.F32 R5, -RZ, R0.H0_H0 ;  /* 0x20000000ff057230 */ /* 0x000fe40000004100 */
[C---:B------:R-:W-:Y:S01]  /*3460*/  FFMA.FTZ R4, R59.reuse, R4, R6 ;  /* 0x000000043b047223 */ /* 0x040fe20000010006 */
[----:B------:R-:W-:-:S03]  /*3470*/  FFMA.FTZ R8, R59, R8, R9 ;  /* 0x000000083b087223 */ /* 0x000fc60000010009 */
[----:B------:R-:W-:Y:S01]  /*3480*/  FMUL.FTZ R4, R5, R4 ;  /* 0x0000000405047220 */ /* 0x000fe20000410000 */
[----:B------:R-:W-:-:S04]  /*3490*/  FMUL.FTZ R8, R7, R8 ;  /* 0x0000000807087220 */ /* 0x000fc80000410000 */
[----:B------:R-:W-:Y:S02]  /*34a0*/  F2FP.F16.F32.PACK_AB R4, RZ, R4 ;  /* 0x00000004ff04723e */ /* 0x000fe400000000ff */
[----:B------:R-:W-:-:S04]  /*34b0*/  F2FP.F16.F32.PACK_AB R8, RZ, R8 ;  /* 0x00000008ff08723e */ /* 0x000fc800000000ff */
[----:B------:R-:W-:-:S06]  /*34c0*/  PRMT R4, R4, 0x5410, R8 ;  /* 0x0000541004047816 */ /* 0x000fcc0000000008 */
[----:B------:R-:W-:-:S11]  /*34d0*/  HFMA2.MMA R21, R4, 1, 1, R21 ;  /* 0x3c003c0004157835 */ /* 0x000fd60000000015 */
.L_x_3492:
        /* <DEDUP_REMOVED lines=24> */
[----:B------:R-:W-:Y:S01]  /*3660*/  FFMA.FTZ R26, R26, R8, RZ ;  /* 0x000000081a1a7223 */ /* 0x000fe200000100ff */
[----:B------:R-:W-:Y:S02]  /*3670*/  HADD2.F32 R57, -RZ, R42.H0_H0 ;  /* 0x2000002aff397230 */ /* 0x000fe40000004100 */
[----:B------:R-:W-:Y:S01]  /*3680*/  FFMA.FTZ R27, R27, R9, R4 ;  /* 0x000000091b1b7223 */ /* 0x000fe20000010004 */
[----:B------:R-:W-:-:S02]  /*3690*/  HADD2.F32 R8, -RZ, R5.H0_H0 ;  /* 0x20000005ff087230 */ /* 0x000fc40000004100 */
[----:B------:R-:W-:Y:S02]  /*36a0*/  HADD2.F32 R38, -RZ, R39.H0_H0 ;  /* 0x20000027ff267230 */ /* 0x000fe40000004100 */
[----:B------:R-:W-:Y:S02]  /*36b0*/  HADD2.F32 R4, -RZ, R37.H0_H0 ;  /* 0x20000025ff047230 */ /* 0x000fe40000004100 */
[-C--:B------:R-:W-:Y:S01]  /*36c0*/  FFMA.FTZ R37, R57, R9.reuse, R26 ;  /* 0x0000000939257223 */ /* 0x080fe2000001001a */
[----:B------:R-:W-:Y:S02]  /*36d0*/  HADD2.F32 R40, -RZ, R41.H0_H0 ;  /* 0x20000029ff287230 */ /* 0x000fe40000004100 */
[-C--:B------:R-:W-:Y:S01]  /*36e0*/  FFMA.FTZ R26, R38, R8.reuse, R27 ;  /* 0x00000008261a7223 */ /* 0x080fe2000001001b */
[----:B------:R-:W-:Y:S02]  /*36f0*/  HADD2.F32 R38, -RZ, R47.H0_H0 ;  /* 0x2000002fff267230 */ /* 0x000fe40000004100 */
[----:B------:R-:W-:Y:S01]  /*3700*/  FFMA.FTZ R9, R59, R9, R32 ;  /* 0x000000093b097223 */ /* 0x000fe20000010020 */
[----:B------:R-:W-:Y:S01]  /*3710*/  FFMA.FTZ R4, R4, R8, R25 ;  /* 0x0000000804047223 */ /* 0x000fe20000010019 */
[----:B------:R-:W-:-:S02]  /*3720*/  HADD2.F32 R5, -RZ, R5.H1_H1 ;  /* 0x30000005ff057230 */ /* 0x000fc40000004100 */
[-C--:B------:R-:W-:Y:S01]  /*3730*/  FFMA.FTZ R32, R40, R8.reuse, R37 ;  /* 0x0000000828207223 */ /* 0x080fe20000010025 */
[----:B------:R-:W-:Y:S02]  /*3740*/  HADD2.F32 R25, -RZ, R36.H0_H0 ;  /* 0x20000024ff197230 */ /* 0x000fe40000004100 */
[----:B------:R-:W-:Y:S02]  /*3750*/  HADD2.F32 R27, -RZ, R34.H0_H0 ;  /* 0x20000022ff1b7230 */ /* 0x000fe40000004100 */
[----:B------:R-:W-:Y:S01]  /*3760*/  FFMA.FTZ R34, R38, R8, R9 ;  /* 0x0000000826227223 */ /* 0x000fe20000010009 */
[-C--:B------:R-:W-:Y:S01]  /*3770*/  FFMA.FTZ R26, R35, R5.reuse, R26 ;  /* 0x00000005231a7223 */ /* 0x080fe2000001001a */
[-C--:B------:R-:W-:Y:S01]  /*3780*/  FFMA.FTZ R8, R25, R5.reuse, R4 ;  /* 0x0000000519087223 */ /* 0x080fe20000010004 */
[----:B------:R-:W-:Y:S02]  /*3790*/  HADD2.F32 R9, -RZ, R46.H0_H0 ;  /* 0x2000002eff097230 */ /* 0x000fe40000004100 */
[-C--:B------:R-:W-:Y:S01]  /*37a0*/  FFMA.FTZ R32, R27, R5.reuse, R32 ;  /* 0x000000051b207223 */ /* 0x080fe20000010020 */
        /* <DEDUP_REMOVED lines=28> */
[--C-:B------:R-:W-:Y:S02]  /*3970*/  HADD2.F32 R9, -RZ, R0.reuse.H1_H1 ;  /* 0x30000000ff097230 */ /* 0x100fe40000004100 */
        /* <DEDUP_REMOVED lines=17> */
.L_x_3491:
[----:B0-----:R-:W-:-:S05]  /*3a90*/  IMAD.WIDE R30, R52, 0x8, R30 ;  /* 0x00000008341e7825 */ /* 0x001fca00078e021e */
[----:B-----5:R0:W5:Y:S01]  /*3aa0*/  LDG.E.128.CONSTANT R4, desc[UR6][R30.64] ;  /* 0x000000061e047981 */ /* 0x020162000c1e9d00 */
        /* <DEDUP_REMOVED lines=200> */
.L_x_3494:
        /* <DEDUP_REMOVED lines=91> */
.L_x_3493:
        /* <DEDUP_REMOVED lines=202> */
.L_x_3496:
        /* <DEDUP_REMOVED lines=91> */
.L_x_3495:
[----:B------:R-:W-:Y:S01]  /*5f30*/  IADD3 R16, R16, 0x20, RZ ;  /* 0x0000002010107810 */ /* 0x000fe20007ffe0ff */
[----:B------:R-:W-:Y:S01]  /*5f40*/  UIADD3 UR4, UR4, 0x40, URZ ;  /* 0x0000004004047890 */ /* 0x000fe2000fffe03f */
[----:B------:R-:W-:Y:S02]  /*5f50*/  IMAD.WIDE R28, R52, 0x8, R28 ;  /* 0x00000008341c7825 */ /* 0x000fe400078e021c */
[C---:B------:R-:W-:Y:S02]  /*5f60*/  ISETP.GE.AND P2, PT, R16.reuse, UR5, PT ;  /* 0x0000000510007c0c */ /* 0x040fe4000bf46270 */
[----:B------:R-:W-:Y:S01]  /*5f70*/  ISETP.LT.AND P3, PT, R16, R17, PT ;  /* 0x000000111000720c */ /* 0x000fe20003f61270 */
[----:B0-----:R-:W-:-:S12]  /*5f80*/  IMAD.WIDE R30, R52, 0x8, R30 ;  /* 0x00000008341e7825 */ /* 0x001fd800078e021e */
[----:B------:R-:W-:Y:S05]  /*5f90*/  @!P2 BRA P3, `(.L_x_3497) ;  /* 0xffffffb40064a947 */ /* 0x000fea000183ffff */
.L_x_3488:
[----:B------:R-:W-:Y:S01]  /*5fa0*/  ISETP.GE.AND P0, PT, R16, R17, PT ;  /* 0x000000111000720c */ /* 0x000fe20003f06270 */
[----:B------:R-:W-:-:S03]  /*5fb0*/  ULDC UR5, c[0x0][0x25c] ;  /* 0x0000970000057ab9 */ /* 0x000fc60000000800 */
[----:B------:R-:W-:-:S13]  /*5fc0*/  ISETP.GE.OR P0, PT, R16, UR5, P0 ;  /* 0x0000000510007c0c */ /* 0x000fda0008706670 */
[----:B------:R-:W-:Y:S05]  /*5fd0*/  @P0 BRA `(.L_x_3498) ;  /* 0x0000001c00c00947 */ /* 0x000fea0003800000 */
[----:B-----5:R-:W0:Y:S01]  /*5fe0*/  S2R R4, SR_CTAID.Y ;  /* 0x0000000000047919 */ /* 0x020e220000002600 */
[----:B------:R-:W0:Y:S01]  /*5ff0*/  LDC R5, c[0x0][0x238] ;  /* 0x00008e00ff057b82 */ /* 0x000e220000000800 */
[----:B------:R-:W-:Y:S01]  /*6000*/  PRMT R6, R12, 0x9910, RZ ;  /* 0x000099100c067816 */ /* 0x000fe200000000ff */
[----:B------:R-:W-:Y:S01]  /*6010*/  ULDC UR5, c[0x0][0x25c] ;  /* 0x0000970000057ab9 */ /* 0x000fe20000000800 */
[----:B------:R-:W-:Y:S02]  /*6020*/  SHF.R.S32.HI R54, RZ, 0x1f, R52 ;  /* 0x0000001fff367819 */ /* 0x000fe40000011434 */
[----:B------:R-:W-:-:S03]  /*6030*/  ISETP.NE.AND P0, PT, R6, RZ, PT ;  /* 0x000000ff0600720c */ /* 0x000fc60003f05270 */
[----:B------:R-:W1:Y:S01]  /*6040*/  LDC R53, c[0x0][0x23c] ;  /* 0x00008f00ff357b82 */ /* 0x000e620000000800 */
[----:B0-----:R-:W-:-:S05]  /*6050*/  IMAD R4, R4, -0x2, R5 ;  /* 0xfffffffe04047824 */ /* 0x001fca00078e0205 */
[----:B------:R-:W-:-:S13]  /*6060*/  ISETP.LT.OR P0, PT, R4, 0x2, !P0 ;  /* 0x000000020400780c */ /* 0x000fda0004701670 */
.L_x_3503:
[----:B------:R-:W-:-:S13]  /*6070*/  ISETP.NE.AND P2, PT, R16, R23, PT ;  /* 0x000000171000720c */ /* 0x000fda0003f45270 */
[----:B------:R-:W0:Y:S01]  /*6080*/  @!P2 LDC.64 R8, c[0x0][0x248] ;  /* 0x00009200ff08ab82 */ /* 0x000e220000000a00 */
[----:B------:R-:W-:Y:S02]  /*6090*/  @!P2 IADD3 R18, R18, 0x1, RZ ;  /* 0x000000011212a810 */ /* 0x000fe40007ffe0ff */
[----:B------:R-:W-:Y:S02]  /*60a0*/  @!P2 LEA R5, R16, 0x1, 0x1 ;  /* 0x000000011005a811 */ /* 0x000fe400078e08ff */
[----:B------:R-:W-:Y:S02]  /*60b0*/  @!P2 LEA R10, R18, R1, 0x3 ;  /* 0x00000001120aa211 */ /* 0x000fe400078e18ff */
[----:B------:R-:W-:-:S04]  /*60c0*/  MOV R56, R30 ;  /* 0x0000001e00387202 */ /* 0x000fc80000000f00 */
[----:B------:R-:W2:Y:S01]  /*60d0*/  @!P2 LDL.64 R10, [R10] ;  /* 0x000000000a0aa983 */ /* 0x000ea20000100a00 */
[----:B------:R-:W-:Y:S01]  /*60e0*/  MOV R57, R31 ;  /* 0x0000001f00397202 */ /* 0x000fe20000000f00 */
[----:B0-----:R-:W-:-:S04]  /*60f0*/  @!P2 IMAD.WIDE R8, R5, 0x2, R8 ;  /* 0x000000020508a825 */ /* 0x001fc800078e0208 */
[----:B------:R0:W5:Y:S04]  /*6100*/  LDG.E.128.CONSTANT R4, desc[UR6][R56.64] ;  /* 0x0000000638047981 */ /* 0x000168000c1e9d00 */
[----:B------:R-:W3:Y:S01]  /*6110*/  @!P2 LDG.E.U16.CONSTANT R9, desc[UR6][R8.64] ;  /* 0x000000060809a981 */ /* 0x000ee2000c1e9500 */
[----:B-1----:R-:W-:Y:S02]  /*6120*/  MOV R52, R53 ;  /* 0x0000003500347202 */ /* 0x002fe40000000f00 */
[----:B--2---:R-:W-:Y:S02]  /*6130*/  @!P2 PRMT R2, R10, 0x7610, R2 ;  /* 0x000076100a02a816 */ /* 0x004fe40000000002 */
[----:B------:R-:W-:Y:S02]  /*6140*/  @!P2 PRMT R0, R0, 0x7610, R10 ;  /* 0x000076100000a816 */ /* 0x000fe4000000000a */
[----:B------:R-:W-:-:S02]  /*6150*/  @!P2 PRMT R2, R2, 0x7610, R11 ;  /* 0x000076100202a816 */ /* 0x000fc4000000000b */
[----:B------:R-:W-:Y:S02]  /*6160*/  @!P2 PRMT R0, R11, 0x7610, R0 ;  /* 0x000076100b00a816 */ /* 0x000fe40000000000 */
[----:B---3--:R-:W-:Y:S01]  /*6170*/  @!P2 IADD3 R23, R9, R16, RZ ;  /* 0x000000100917a210 */ /* 0x008fe20007ffe0ff */
[----:B0-----:R-:W-:Y:S06]  /*6180*/  @!P1 BRA `(.L_x_3499) ;  /* 0x0000000c00909947 */ /* 0x001fec0003800000 */
        /* <DEDUP_REMOVED lines=24> */
[----:B---3--:R-:W-:-:S02]  /*6310*/  SHF.R.U32.HI R41, RZ, 0x8, R8 ;  /* 0x00000008ff297819 */ /* 0x008fc40000011608 */
[--C-:B------:R-:W-:Y:S02]  /*6320*/  SHF.R.U32.HI R48, RZ, 0xa, R8.reuse ;  /* 0x0000000aff307819 */ /* 0x100fe40000011608 */
[----:B------:R-:W-:Y:S02]  /*6330*/  LOP3.LUT R32, R8, 0x3f003f, RZ, 0xc0, !PT ;  /* 0x003f003f08207812 */ /* 0x000fe400078ec0ff */
[----:B------:R-:W-:Y:S02]  /*6340*/  SHF.R.U32.HI R40, RZ, 0x6, R8 ;  /* 0x00000006ff287819 */ /* 0x000fe40000011608 */
[----:B------:R-:W-:Y:S02]  /*6350*/  SHF.R.U32.HI R43, RZ, 0x8, R9 ;  /* 0x00000008ff2b7819 */ /* 0x000fe40000011609 */
[----:B------:R-:W-:Y:S02]  /*6360*/  LOP3.LUT R8, R29, 0xf000f, RZ, 0xc0, !PT ;  /* 0x000f000f1d087812 */ /* 0x000fe400078ec0ff */
[----:B------:R-:W-:-:S02]  /*6370*/  SHF.R.U32.HI R45, RZ, 0x8, R10 ;  /* 0x00000008ff2d7819 */ /* 0x000fc4000001160a */
[--C-:B------:R-:W-:Y:S02]  /*6380*/  SHF.R.U32.HI R50, RZ, 0xa, R10.reuse ;  /* 0x0000000aff327819 */ /* 0x100fe4000001160a */
[----:B------:R-:W-:Y:S02]  /*6390*/  LOP3.LUT R34, R10, 0x3f003f, RZ, 0xc0, !PT ;  /* 0x003f003f0a227812 */ /* 0x000fe400078ec0ff */
[----:B------:R-:W-:Y:S02]  /*63a0*/  SHF.R.U32.HI R44, RZ, 0x6, R10 ;  /* 0x00000006ff2c7819 */ /* 0x000fe4000001160a */
[----:B------:R-:W-:Y:S02]  /*63b0*/  SHF.R.U32.HI R47, RZ, 0x8, R11 ;  /* 0x00000008ff2f7819 */ /* 0x000fe4000001160b */
[----:B------:R-:W-:Y:S02]  /*63c0*/  LOP3.LUT R10, R31, 0xf000f, RZ, 0xc0, !PT ;  /* 0x000f000f1f0a7812 */ /* 0x000fe400078ec0ff */
[----:B------:R-:W-:-:S02]  /*63d0*/  LOP3.LUT R41, R28, 0x300030, R41, 0xf8, !PT ;  /* 0x003000301c297812 */ /* 0x000fc400078ef829 */
[----:B------:R-:W-:Y:S02]  /*63e0*/  LOP3.LUT R43, R8, 0x300030, R43, 0xf8, !PT ;  /* 0x00300030082b7812 */ /* 0x000fe400078ef82b */
[--C-:B--2---:R-:W-:Y:S02]  /*63f0*/  SHF.R.U32.HI R8, RZ, 0xc, R12.reuse ;  /* 0x0000000cff087819 */ /* 0x104fe4000001160c */
[----:B------:R-:W-:Y:S02]  /*6400*/  LOP3.LUT R28, R12, 0x3f003f, RZ, 0xc0, !PT ;  /* 0x003f003f0c1c7812 */ /* 0x000fe400078ec0ff */
[----:B------:R-:W-:Y:S02]  /*6410*/  SHF.R.U32.HI R36, RZ, 0x6, R12 ;  /* 0x00000006ff247819 */ /* 0x000fe4000001160c */
        /* <DEDUP_REMOVED lines=8> */
[--C-:B------:R-:W-:Y:S02]  /*64a0*/  SHF.R.U32.HI R49, RZ, 0xa, R9.reuse ;  /* 0x0000000aff317819 */ /* 0x100fe40000011609 */
[----:B------:R-:W-:Y:S02]  /*64b0*/  LOP3.LUT R33, R9, 0x3f003f, RZ, 0xc0, !PT ;  /* 0x003f003f09217812 */ /* 0x000fe400078ec0ff */
[----:B------:R-:W-:Y:S02]  /*64c0*/  SHF.R.U32.HI R42, RZ, 0x6, R9 ;  /* 0x00000006ff2a7819 */ /* 0x000fe40000011609 */
        /* <DEDUP_REMOVED lines=107> */
[----:B------:R-:W-:Y:S02]  /*6b80*/  PRMT R55, R55, 0x5410, R58 ;  /* 0x0000541037377816 */ /* 0x000fe4000000003a */
[----:B------:R-:W-:-:S06]  /*6b90*/  PRMT R58, R2, 0x7610, R0 ;  /* 0x00007610023a7816 */ /* 0x000fcc0000000000 */
[----:B------:R-:W-:Y:S01]  /*6ba0*/  HFMA2.MMA R22, R55, R58, R22 ;  /* 0x0000003a37167235 */ /* 0x000fe20000000016 */
[----:B------:R-:W-:Y:S01]  /*6bb0*/  HFMA2 R55, R14, R4, RZ.H0_H0 ;  /* 0x000000040e377231 */ /* 0x000fe200000400ff */
[----:B------:R-:W-:-:S03]  /*6bc0*/  HFMA2.MMA R4, R15, R4, RZ ;  /* 0x000000040f047235 */ /* 0x000fc600000000ff */
[----:B------:R-:W-:-:S04]  /*6bd0*/  HFMA2 R55, R26, R5, R55 ;  /* 0x000000051a377231 */ /* 0x000fc80000000037 */
[----:B------:R-:W-:Y:S01]  /*6be0*/  HFMA2 R55, R30, R6, R55 ;  /* 0x000000061e377231 */ /* 0x000fe20000000037 */
[----:B------:R-:W-:-:S08]  /*6bf0*/  HFMA2.MMA R4, R27, R5, R4 ;  /* 0x000000051b047235 */ /* 0x000fd00000000004 */
[----:B------:R-:W-:Y:S01]  /*6c00*/  HFMA2.MMA R6, R31, R6, R4 ;  /* 0x000000061f067235 */ /* 0x000fe20000000004 */
[----:B------:R-:W-:-:S04]  /*6c10*/  HFMA2 R4, R38, R7, R55 ;  /* 0x0000000726047231 */ /* 0x000fc80000000037 */
[----:B------:R-:W-:-:S03]  /*6c20*/  HFMA2 R4, R34, R8, R4 ;  /* 0x0000000822047231 */ /* 0x000fc60000000004 */
[----:B------:R-:W-:Y:S01]  /*6c30*/  HFMA2.MMA R6, R39, R7, R6 ;  /* 0x0000000727067235 */ /* 0x000fe20000000006 */
[----:B------:R-:W-:Y:S01]  /*6c40*/  HFMA2 R5, R44, R9, R4 ;  /* 0x000000092c057231 */ /* 0x000fe20000000004 */
[----:B------:R-:W-:-:S03]  /*6c50*/  PRMT R4, R0, 0x7610, R2 ;  /* 0x0000761000047816 */ /* 0x000fc60000000002 */
[----:B------:R-:W-:-:S03]  /*6c60*/  HFMA2 R5, R45, R10, R5 ;  /* 0x0000000a2d057231 */ /* 0x000fc60000000005 */
[----:B------:R-:W-:Y:S01]  /*6c70*/  HFMA2.MMA R6, R35, R8, R6 ;  /* 0x0000000823067235 */ /* 0x000fe20000000006 */
[----:B------:R-:W-:-:S04]  /*6c80*/  HFMA2 R5, R50, R11, R5 ;  /* 0x0000000b32057231 */ /* 0x000fc80000000005 */
[----:B------:R-:W-:-:S03]  /*6c90*/  HADD2 R5, R5.H0_H0, R5.H1_H1 ;  /* 0x3000000505057230 */ /* 0x000fc60000000800 */
[----:B------:R-:W-:-:S08]  /*6ca0*/  HFMA2.MMA R6, R46, R9, R6 ;  /* 0x000000092e067235 */ /* 0x000fd00000000006 */
[----:B------:R-:W-:-:S08]  /*6cb0*/  HFMA2.MMA R6, R47, R10, R6 ;  /* 0x0000000a2f067235 */ /* 0x000fd00000000006 */
[----:B------:R-:W-:-:S10]  /*6cc0*/  HFMA2.MMA R6, R51, R11, R6 ;  /* 0x0000000b33067235 */ /* 0x000fd40000000006 */
[----:B------:R-:W-:-:S05]  /*6cd0*/  HADD2 R6, R6.H0_H0, R6.H1_H1 ;  /* 0x3000000606067230 */ /* 0x000fca0000000800 */
[----:B------:R-:W-:-:S05]  /*6ce0*/  PRMT R5, R5, 0x5410, R6 ;  /* 0x0000541005057816 */ /* 0x000fca0000000006 */
[----:B------:R-:W-:-:S07]  /*6cf0*/  HFMA2 R21, R5, R4, R21 ;  /* 0x0000000405157231 */ /* 0x000fce0000000015 */
.L_x_3500:
        /* <DEDUP_REMOVED lines=30> */
[-C--:B------:R-:W-:Y:S01]  /*6ee0*/  HFMA2.MMA R5, R40, R9.reuse, R4 ;  /* 0x0000000928057235 */ /* 0x080fe20000000004 */
[----:B------:R-:W-:Y:S01]  /*6ef0*/  PRMT R4, R2, 0x7610, R0 ;  /* 0x0000761002047816 */ /* 0x000fe20000000000 */
        /* <DEDUP_REMOVED lines=11> */
[----:B------:R-:W-:-:S05]  /*6fb0*/  PRMT R5, R0, 0x7610, R2 ;  /* 0x0000761000057816 */ /* 0x000fca0000000002 */
[----:B------:R-:W-:-:S07]  /*6fc0*/  HFMA2 R19, R14, R5, R19 ;  /* 0x000000050e137231 */ /* 0x000fce0000000013 */
.L_x_3499:
        /* <DEDUP_REMOVED lines=14> */
[----:B------:R-:W-:Y:S02]  /*70b0*/  LOP3.LUT R28, R28, 0xf000f, RZ, 0xc0, !PT ;  /* 0x000f000f1c1c7812 */ /* 0x000fe400078ec0ff */
        /* <DEDUP_REMOVED lines=10> */
[----:B------:R-:W-:Y:S02]  /*7160*/  SHF.R.U32.HI R47, RZ, 0x8, R11 ;  /* 0x00000008ff2f7819 */ /* 0x000fe4000001160b */
[----:B------:R-:W-:Y:S02]  /*7170*/  LOP3.LUT R10, R31, 0xf000f, RZ, 0xc0, !PT ;  /* 0x000f000f1f0a7812 */ /* 0x000fe400078ec0ff */
[----:B------:R-:W-:-:S02]  /*7180*/  LOP3.LUT R41, R28, 0x300030, R41, 0xf8, !PT ;  /* 0x003000301c297812 */ /* 0x000fc400078ef829 */
[----:B------:R-:W-:Y:S02]  /*7190*/  LOP3.LUT R43, R8, 0x300030, R43, 0xf8, !PT ;  /* 0x00300030082b7812 */ /* 0x000fe400078ef82b */
[----:B------:R-:W-:Y:S02]  /*71a0*/  SHF.R.U32.HI R30, RZ, 0xc, R6 ;  /* 0x0000000cff1e7819 */ /* 0x000fe40000011606 */
[--C-:B------:R-:W-:Y:S02]  /*71b0*/  SHF.R.U32.HI R51, RZ, 0xa, R11.reuse ;  /* 0x0000000aff337819 */ /* 0x100fe4000001160b */
[----:B------:R-:W-:Y:S02]  /*71c0*/  LOP3.LUT R35, R11, 0x3f003f, RZ, 0xc0, !PT ;  /* 0x003f003f0b237812 */ /* 0x000fe400078ec0ff */
[----:B------:R-:W-:Y:S02]  /*71d0*/  SHF.R.U32.HI R46, RZ, 0x6, R11 ;  /* 0x00000006ff2e7819 */ /* 0x000fe4000001160b */
[----:B------:R-:W-:-:S02]  /*71e0*/  LOP3.LUT R47, R10, 0x300030, R47, 0xf8, !PT ;  /* 0x003000300a2f7812 */ /* 0x000fc400078ef82f */
[--C-:B---3--:R-:W-:Y:S02]  /*71f0*/  SHF.R.U32.HI R8, RZ, 0xc, R12.reuse ;  /* 0x0000000cff087819 */ /* 0x108fe4000001160c */
        /* <DEDUP_REMOVED lines=12> */
[----:B------:R-:W-:Y:S02]  /*72c0*/  SHF.R.U32.HI R42, RZ, 0x6, R9 ;  /* 0x00000006ff2a7819 */ /* 0x000fe40000011609 */
        /* <DEDUP_REMOVED lines=140> */
.L_x_3502:
        /* <DEDUP_REMOVED lines=45> */
.L_x_3501:
[----:B------:R-:W-:Y:S01]  /*7e60*/  IADD3 R16, R16, 0x20, RZ ;  /* 0x0000002010107810 */ /* 0x000fe20007ffe0ff */
[----:B------:R-:W-:Y:S01]  /*7e70*/  IMAD.WIDE.U32 R30, R52, 0x18, R56 ;  /* 0x00000018341e7825 */ /* 0x000fe200078e0038 */
[----:B------:R-:W-:Y:S02]  /*7e80*/  UIADD3 UR4, UR4, 0x40, URZ ;  /* 0x0000004004047890 */ /* 0x000fe4000fffe03f */
[----:B------:R-:W-:Y:S01]  /*7e90*/  ISETP.GE.AND P2, PT, R16, UR5, PT ;  /* 0x0000000510007c0c */ /* 0x000fe2000bf46270 */
[----:B-----5:R-:W-:Y:S01]  /*7ea0*/  IMAD R5, R54, 0x18, RZ ;  /* 0x0000001836057824 */ /* 0x020fe200078e02ff */
[----:B------:R-:W-:-:S04]  /*7eb0*/  ISETP.LT.AND P3, PT, R16, R17, PT ;  /* 0x000000111000720c */ /* 0x000fc80003f61270 */
[----:B------:R-:W-:-:S09]  /*7ec0*/  IADD3 R31, R31, R5, RZ ;  /* 0x000000051f1f7210 */ /* 0x000fd20007ffe0ff */
[----:B------:R-:W-:Y:S05]  /*7ed0*/  @!P2 BRA P3, `(.L_x_3503) ;  /* 0xffffffe00064a947 */ /* 0x000fea000183ffff */
.L_x_3498:
[----:B------:R-:W-:Y:S05]  /*7ee0*/  @!P1 EXIT ;  /* 0x000000000000994d */ /* 0x000fea0003800000 */
[----:B------:R-:W0:Y:S01]  /*7ef0*/  S2R R0, SR_CTAID.X ;  /* 0x0000000000007919 */ /* 0x000e220000002500 */
[----:B------:R-:W1:Y:S01]  /*7f00*/  S2UR UR4, SR_CTAID.Y ;  /* 0x00000000000479c3 */ /* 0x000e620000002600 */
[----:B-----5:R-:W0:Y:S07]  /*7f10*/  S2R R5, SR_TID.X ;  /* 0x0000000000057919 */ /* 0x020e2e0000002100 */
[----:B------:R-:W2:Y:S01]  /*7f20*/  LDC.64 R2, c[0x0][0x230] ;  /* 0x00008c00ff027b82 */ /* 0x000ea20000000a00 */
[----:B-1----:R-:W-:Y:S01]  /*7f30*/  USHF.L.U32 UR4, UR4, 0x1, URZ ;  /* 0x0000000104047899 */ /* 0x002fe2000800063f */
[----:B0-----:R-:W-:-:S06]  /*7f40*/  LEA R0, R0, R5, 0x6 ;  /* 0x0000000500007211 */ /* 0x001fcc00078e30ff */
[----:B------:R-:W0:Y:S01]  /*7f50*/  LDC R5, c[0x0][0x238] ;  /* 0x00008e00ff057b82 */ /* 0x000e220000000800 */
[----:B------:R-:W-:-:S05]  /*7f60*/  SHF.L.U32 R9, R0, 0x2, RZ ;  /* 0x0000000200097819 */ /* 0x000fca00000006ff */
[----:B------:R-:W-:-:S04]  /*7f70*/  IMAD R9, R52, UR4, R9 ;  /* 0x0000000434097c24 */ /* 0x000fc8000f8e0209 */
[----:B--2---:R-:W-:-:S05]  /*7f80*/  IMAD.WIDE R6, R9, 0x2, R2 ;  /* 0x0000000209067825 */ /* 0x004fca00078e0202 */
[----:B------:R1:W-:Y:S01]  /*7f90*/  ATOM.E.ADD.F16x2.RN.STRONG.GPU P0, RZ, desc[UR6][R6.64], R22 ;  /* 0x0000001606ff79a2 */ /* 0x0003e2000810e1c6 */
[----:B------:R-:W-:Y:S01]  /*7fa0*/  IADD3 R0, RZ, -UR4, RZ ;  /* 0x80000004ff007c10 */ /* 0x000fe2000fffe0ff */
[----:B------:R-:W-:Y:S03]  /*7fb0*/  BSSY B0, `(.L_x_3504) ;  /* 0x0000010000007945 */ /* 0x000fe60003800000 */
[----:B0-----:R-:W-:Y:S01]  /*7fc0*/  VIADDMNMX R0, R0, R5, 0x2, PT ;  /* 0x0000000200007446 */ /* 0x001fe20003800105 */
[----:B-1----:R-:W-:Y:S06]  /*7fd0*/  @P0 BRA `(.L_x_3505) ;  /* 0x0000000000340947 */ /* 0x002fec0003800000 */
[----:B------:R-:W0:Y:S02]  /*7fe0*/  QSPC.E.S P0, RZ, [R6] ;  /* 0x0000000006ff73aa */ /* 0x000e240000000500 */
[----:B0-----:R-:W-:Y:S05]  /*7ff0*/  @!P0 BRA `(.L_x_3506) ;  /* 0x0000000000208947 */ /* 0x001fea0003800000 */
[----:B------:R-:W-:-:S04]  /*8000*/  MOV R4, R6 ;  /* 0x0000000600047202 */ /* 0x000fc80000000f00 */
[----:B------:R-:W-:-:S07]  /*8010*/  MOV R8, R4 ;  /* 0x0000000400087202 */ /* 0x000fce0000000f00 */
.L_x_3507:
[----:B------:R-:W0:Y:S02]  /*8020*/  LDS R4, [R8] ;  /* 0x0000000008047984 */ /* 0x000e240000000800 */
[----:B0-----:R-:W-:-:S06]  /*8030*/  HADD2 R5, R4, R22 ;  /* 0x0000001604057230 */ /* 0x001fcc0000000000 */
[----:B------:R-:W0:Y:S02]  /*8040*/  ATOMS.CAST.SPIN R5, [R8], R4, R5 ;  /* 0x000000040805738d */ /* 0x000e240001800005 */
[----:B0-----:R-:W-:-:S13]  /*8050*/  ISETP.EQ.U32.AND P0, PT, R5, 0x1, PT ;  /* 0x000000010500780c */ /* 0x001fda0003f02070 */
[----:B------:R-:W-:Y:S05]  /*8060*/  @!P0 BRA `(.L_x_3507) ;  /* 0xfffffffc00ec8947 */ /* 0x000fea000383ffff */
[----:B------:R-:W-:Y:S05]  /*8070*/  BRA `(.L_x_3505) ;  /* 0x00000000000c7947 */ /* 0x000fea0003800000 */
.L_x_3506:
[----:B------:R-:W2:Y:S02]  /*8080*/  LD.E R4, desc[UR6][R6.64] ;  /* 0x0000000606047980 */ /* 0x000ea4000c101900 */
[----:B--2---:R-:W-:-:S05]  /*8090*/  IADD3 R5, R22, R4, RZ ;  /* 0x0000000416057210 */ /* 0x004fca0007ffe0ff */
[----:B------:R0:W-:Y:S02]  /*80a0*/  ST.E desc[UR6][R6.64], R5 ;  /* 0x0000000506007985 */ /* 0x0001e4000c101906 */
.L_x_3505:
[----:B------:R-:W-:Y:S05]  /*80b0*/  BSYNC B0 ;  /* 0x0000000000007941 */ /* 0x000fea0003800000 */
.L_x_3504:
[----:B------:R1:W-:Y:S01]  /*80c0*/  ATOM.E.ADD.F16x2.RN.STRONG.GPU P0, RZ, desc[UR6][R6.64+0x4], R21 ;  /* 0x0000041506ff79a2 */ /* 0x0003e2000810e1c6 */
[----:B------:R-:W-:Y:S04]  /*80d0*/  BSSY B0, `(.L_x_3508) ;  /* 0x000000f000007945 */ /* 0x000fe80003800000 */
[----:B-1----:R-:W-:Y:S05]  /*80e0*/  @P0 BRA `(.L_x_3509) ;  /* 0x0000000000340947 */ /* 0x002fea0003800000 */
[----:B------:R-:W1:Y:S02]  /*80f0*/  QSPC.E.S P0, RZ, [R6+0x4] ;  /* 0x0000040006ff73aa */ /* 0x000e640000000500 */
[----:B-1----:R-:W-:Y:S05]  /*8100*/  @!P0 BRA `(.L_x_3510) ;  /* 0x0000000000208947 */ /* 0x002fea0003800000 */
[----:B------:R-:W-:-:S04]  /*8110*/  MOV R4, R6 ;  /* 0x0000000600047202 */ /* 0x000fc80000000f00 */
[----:B0-----:R-:W-:-:S07]  /*8120*/  MOV R6, R4 ;  /* 0x0000000400067202 */ /* 0x001fce0000000f00 */
.L_x_3511:
[----:B------:R-:W0:Y:S02]  /*8130*/  LDS R4, [R6+0x4] ;  /* 0x0000040006047984 */ /* 0x000e240000000800 */
[----:B0-----:R-:W-:-:S10]  /*8140*/  HFMA2.MMA R5, R4, 1, 1, R21 ;  /* 0x3c003c0004057835 */ /* 0x001fd40000000015 */
[----:B------:R-:W0:Y:S02]  /*8150*/  ATOMS.CAST.SPIN R5, [R6+0x4], R4, R5 ;  /* 0x000004040605738d */ /* 0x000e240001800005 */
[----:B0-----:R-:W-:-:S13]  /*8160*/  ISETP.EQ.U32.AND P0, PT, R5, 0x1, PT ;  /* 0x000000010500780c */ /* 0x001fda0003f02070 */
[----:B------:R-:W-:Y:S05]  /*8170*/  @!P0 BRA `(.L_x_3511) ;  /* 0xfffffffc00ec8947 */ /* 0x000fea000383ffff */
[----:B------:R-:W-:Y:S05]  /*8180*/  BRA `(.L_x_3509) ;  /* 0x00000000000c7947 */ /* 0x000fea0003800000 */
.L_x_3510:
[----:B------:R-:W0:Y:S02]  /*8190*/  LD.E R4, desc[UR6][R6.64+0x4] ;  /* 0x0000040606047980 */ /* 0x000e24000c101900 */
[----:B0-----:R-:W-:-:S05]  /*81a0*/  IADD3 R5, R21, R4, RZ ;  /* 0x0000000415057210 */ /* 0x001fca0007ffe0ff */
[----:B------:R1:W-:Y:S02]  /*81b0*/  ST.E desc[UR6][R6.64+0x4], R5 ;  /* 0x0000040506007985 */ /* 0x0003e4000c101906 */
.L_x_3509:
[----:B------:R-:W-:Y:S05]  /*81c0*/  BSYNC B0 ;  /* 0x0000000000007941 */ /* 0x000fea0003800000 */
.L_x_3508:
        /* <DEDUP_REMOVED lines=11> */
.L_x_3515:
[----:B------:R-:W0:Y:S02]  /*8280*/  LDS R2, [R0] ;  /* 0x0000000000027984 */ /* 0x000e240000000800 */
[----:B0-----:R-:W-:-:S06]  /*8290*/  HADD2 R3, R2, R20 ;  /* 0x0000001402037230 */ /* 0x001fcc0000000000 */
[----:B------:R-:W0:Y:S02]  /*82a0*/  ATOMS.CAST.SPIN R3, [R0], R2, R3 ;  /* 0x000000020003738d */ /* 0x000e240001800003 */
[----:B0-----:R-:W-:-:S13]  /*82b0*/  ISETP.EQ.U32.AND P0, PT, R3, 0x1, PT ;  /* 0x000000010300780c */ /* 0x001fda0003f02070 */
[----:B------:R-:W-:Y:S05]  /*82c0*/  @!P0 BRA `(.L_x_3515) ;  /* 0xfffffffc00ec8947 */ /* 0x000fea000383ffff */
[----:B------:R-:W-:Y:S05]  /*82d0*/  BRA `(.L_x_3513) ;  /* 0x00000000000c7947 */ /* 0x000fea0003800000 */
.L_x_3514:
[----:B------:R-:W2:Y:S02]  /*82e0*/  LD.E R0, desc[UR6][R4.64] ;  /* 0x0000000604007980 */ /* 0x000ea4000c101900 */
[----:B--2---:R-:W-:-:S05]  /*82f0*/  IADD3 R3, R20, R0, RZ ;  /* 0x0000000014037210 */ /* 0x004fca0007ffe0ff */
[----:B------:R0:W-:Y:S02]  /*8300*/  ST.E desc[UR6][R4.64], R3 ;  /* 0x0000000304007985 */ /* 0x0001e4000c101906 */
.L_x_3513:
[----:B------:R-:W-:Y:S05]  /*8310*/  BSYNC B0 ;  /* 0x0000000000007941 */ /* 0x000fea0003800000 */
.L_x_3512:
[----:B------:R1:W-:Y:S02]  /*8320*/  ATOM.E.ADD.F16x2.RN.STRONG.GPU P0, RZ, desc[UR6][R4.64+0x4], R19 ;  /* 0x0000041304ff79a2 */ /* 0x0003e4000810e1c6 */
[----:B-1----:R-:W-:Y:S05]  /*8330*/  @P0 EXIT ;  /* 0x000000000000094d */ /* 0x002fea0003800000 */
[----:B------:R-:W1:Y:S02]  /*8340*/  QSPC.E.S P0, RZ, [R4+0x4] ;  /* 0x0000040004ff73aa */ /* 0x000e640000000500 */
[----:B-1----:R-:W-:Y:S05]  /*8350*/  @!P0 BRA `(.L_x_3516) ;  /* 0x0000000000208947 */ /* 0x002fea0003800000 */
[----:B------:R-:W-:-:S04]  /*8360*/  MOV R2, R4 ;  /* 0x0000000400027202 */ /* 0x000fc80000000f00 */
[----:B------:R-:W-:-:S07]  /*8370*/  MOV R0, R2 ;  /* 0x0000000200007202 */ /* 0x000fce0000000f00 */
.L_x_3517:
[----:B------:R-:W0:Y:S02]  /*8380*/  LDS R2, [R0+0x4] ;  /* 0x0000040000027984 */ /* 0x000e240000000800 */
[----:B0-----:R-:W-:-:S10]  /*8390*/  HFMA2.MMA R3, R2, 1, 1, R19 ;  /* 0x3c003c0002037835 */ /* 0x001fd40000000013 */
[----:B------:R-:W0:Y:S02]  /*83a0*/  ATOMS.CAST.SPIN R3, [R0+0x4], R2, R3 ;  /* 0x000004020003738d */ /* 0x000e240001800003 */
[----:B0-----:R-:W-:-:S13]  /*83b0*/  ISETP.EQ.U32.AND P0, PT, R3, 0x1, PT ;  /* 0x000000010300780c */ /* 0x001fda0003f02070 */
[----:B------:R-:W-:Y:S05]  /*83c0*/  @!P0 BRA `(.L_x_3517) ;  /* 0xfffffffc00ec8947 */ /* 0x000fea000383ffff */
[----:B------:R-:W-:Y:S05]  /*83d0*/  EXIT ;  /* 0x000000000000794d */ /* 0x000fea0003800000 */
.L_x_3516:
[----:B------:R-:W0:Y:S02]  /*83e0*/  LD.E R0, desc[UR6][R4.64+0x4] ;  /* 0x0000040604007980 */ /* 0x000e24000c101900 */
[----:B0-----:R-:W-:-:S05]  /*83f0*/  IADD3 R3, R19, R0, RZ ;  /* 0x0000000013037210 */ /* 0x001fca0007ffe0ff */
[----:B------:R-:W-:Y:S01]  /*8400*/  ST.E desc[UR6][R4.64+0x4], R3 ;  /* 0x0000040304007985 */ /* 0x000fe2000c101906 */
[----:B------:R-:W-:Y:S05]  /*8410*/  EXIT ;  /* 0x000000000000794d */ /* 0x000fea0003800000 */
.L_x_3518:
        /* <DEDUP_REMOVED lines=14> */
.L_x_5229:


//--------------------- .text._Z23gemm_half_q_half_kernelILi2ELi40ELb1ELb0ELi64EEvPK6__halfPKjS4_S2_PS0_iiiiPKtS7_iiiiiibS2_i --------------------------
	.section	.text._Z23gemm_half_q_half_kernelILi2ELi40ELb1ELb0ELi64EEvPK6__halfPKjS4_S2_PS0_iiiiPKtS7_iiiiiibS2_i,"ax",@progbits
	.align	128
        .global         _Z23gemm_half_q_half_kernelILi2ELi40ELb1ELb0ELi64EEvPK6__halfPKjS4_S2_PS0_iiiiPKtS7_iiiiiibS2_i
        .type           _Z23gemm_half_q_half_kernelILi2ELi40ELb1ELb0ELi64EEvPK6__halfPKjS4_S2_PS0_iiiiPKtS7_iiiiiibS2_i,@function
        .size           _Z23gemm_half_q_half_kernelILi2ELi40ELb1ELb0ELi64EEvPK6__halfPKjS4_S2_PS0_iiiiPKtS7_iiiiiibS2_i,(.L_x_5230 - _Z23gemm_half_q_half_kernelILi2ELi40ELb1ELb0ELi64EEvPK6__halfPKjS4_S2_PS0_iiiiPKtS7_iiiiiibS2_i)
        .other          _Z23gemm_half_q_half_kernelILi2ELi40ELb1ELb0ELi64EEvPK6__halfPKjS4_S2_PS0_iiiiPKtS7_iiiiiibS2_i,@"STO_CUDA_ENTRY STV_DEFAULT"
_Z23gemm_half_q_half_kernelILi2ELi40ELb1ELb0ELi64EEvPK6__halfPKjS4_S2_PS0_iiiiPKtS7_iiiiiibS2_i:
.text._Z23gemm_half_q_half_kernelILi2ELi40ELb1ELb0ELi64EEvPK6__halfPKjS4_S2_PS0_iiiiPKtS7_iiiiiibS2_i:
        /* <DEDUP_REMOVED lines=8> */
[----:B------:R-:W2:Y:S01]  /*0080*/  S2R R7, SR_CTAID.Z ;  /* 0x0000000000077919 */ /* 0x000ea20000002700 */
[----:B------:R-:W3:Y:S01]  /*0090*/  LDC R8, c[0x0][0x240] ;  /* 0x00009000ff087b82 */ /* 0x000ee20000000800 */
[----:B------:R-:W-:Y:S01]  /*00a0*/  PRMT R9, RZ, 0x7610, R9 ;  /* 0x00007610ff097816 */ /* 0x000fe20000000009 */
[----:B-1----:R-:W-:-:S05]  /*00b0*/  IMAD R6, R11, -0x2, R6 ;  /* 0xfffffffe0b067824 */ /* 0x002fca00078e0206 */
[C---:B------:R-:W-:Y:S02]  /*00c0*/  ISETP.GE.AND P1, PT, R6.reuse, 0x1, PT ;  /* 0x000000010600780c */ /* 0x040fe40003f26270 */
[----:B------:R-:W-:-:S11]  /*00d0*/  VIMNMX R4, R6, 0x2, PT ;  /* 0x0000000206047848 */ /* 0x000fd60003fe0100 */
[----:B------:R-:W-:Y:S05]  /*00e0*/  @!P1 BRA `(.L_x_3519) ;  /* 0x0000000000289947 */ /* 0x000fea0003800000 */
[----:B------:R-:W-:Y:S01]  /*00f0*/  ISETP.GE.AND P0, PT, R4, 0x2, PT ;  /* 0x000000020400780c */ /* 0x000fe20003f06270 */
[----:B------:R-:W1:-:S12]  /*0100*/  LDC.64 R2, c[0x0][0x278] ;  /* 0x00009e00ff027b82 */ /* 0x000e580000000a00 */
[----:B------:R-:W4:Y:S08]  /*0110*/  @P0 LDC R9, c[0x0][0x280] ;  /* 0x0000a000ff090b82 */ /* 0x000f300000000800 */
[----:B------:R-:W4:Y:S01]  /*0120*/  @P0 LDC.64 R12, c[0x0][0x278] ;  /* 0x00009e00ff0c0b82 */ /* 0x000f220000000a00 */
[----:B-1----:R-:W5:Y:S01]  /*0130*/  LDG.E.U16 R3, desc[UR8][R2.64] ;  /* 0x0000000802037981 */ /* 0x002f62000c1e1500 */
[----:B----4-:R-:W-:-:S05]  /*0140*/  @P0 IMAD.WIDE R12, R9, 0x2, R12 ;  /* 0x00000002090c0825 */ /* 0x010fca00078e020c */
[----:B------:R-:W4:Y:S01]  /*0150*/  @P0 LDG.E.U16 R0, desc[UR8][R12.64] ;  /* 0x000000080c000981 */ /* 0x000f22000c1e1500 */
[----:B-----5:R-:W-:Y:S02]  /*0160*/  PRMT R9, R3, 0x7610, R9 ;  /* 0x0000761003097816 */ /* 0x020fe40000000009 */
[----:B----4-:R-:W-:-:S04]  /*0170*/  @P0 LOP3.LUT R10, R0, R3, RZ, 0xfc, !PT ;  /* 0x00000003000a0212 */ /* 0x010fc800078efcff */
[----:B------:R-:W-:-:S07]  /*0180*/  @P0 PRMT R9, R10, 0x7610, R9 ;  /* 0x000076100a090816 */ /* 0x000fce0000000009 */
.L_x_3519:
[----:B------:R-:W-:Y:S01]  /*0190*/  PRMT R2, R9, 0x9910, RZ ;  /* 0x0000991009027816 */ /* 0x000fe200000000ff */
[----:B------:R-:W1:Y:S03]  /*01a0*/  S2UR UR4, SR_CTAID.X ;  /* 0x00000000000479c3 */ /* 0x000e660000002500 */
[----:B------:R-:W-:Y:S02]  /*01b0*/  ISETP.NE.AND P0, PT, R2, RZ, PT ;  /* 0x000000ff0200720c */ /* 0x000fe40003f05270 */
[----:B--2---:R-:W-:-:S04]  /*01c0*/  SHF.L.U32 R2, R7, 0x6, RZ ;  /* 0x0000000607027819 */ /* 0x004fc800000006ff */
[----:B---3--:R-:W-:-:S07]  /*01d0*/  VIADDMNMX R17, R2, 0x40, R8, PT ;  /* 0x0000004002117846 */ /* 0x008fce0003800108 */
[----:B-1----:R-:W-:Y:S05]  /*01e0*/  @!P0 EXIT ;  /* 0x000000000000894d */ /* 0x002fea0003800000 */
[----:B0-----:R-:W-:Y:S01]  /*01f0*/  IADD3 R10, R2, R5, RZ ;  /* 0x00000005020a7210 */ /* 0x001fe20007ffe0ff */
[----:B------:R-:W-:Y:S01]  /*0200*/  USHF.L.U32 UR4, UR4, 0x8, URZ ;  /* 0x0000000804047899 */ /* 0x000fe2000800063f */
[----:B------:R-:W-:Y:S02]  /*0210*/  BSSY B0, `(.L_x_3520) ;  /* 0x000006c000007945 */ /* 0x000fe40003800000 */
[----:B------:R-:W-:-:S03]  /*0220*/  ISETP.GE.OR P0, PT, R10, R17, !P1 ;  /* 0x000000110a00720c */ /* 0x000fc60004f06670 */
[----:B------:R-:W-:-:S10]  /*0230*/  LEA R9, R5, UR4, 0x2 ;  /* 0x0000000405097c11 */ /* 0x000fd4000f8e10ff */
        /* <DEDUP_REMOVED lines=26> */
.L_x_3524:
        /* <DEDUP_REMOVED lines=16> */
.L_x_3523:
        /* <DEDUP_REMOVED lines=16> */
.L_x_3522:
        /* <DEDUP_REMOVED lines=17> */
.L_x_3526:
        /* <DEDUP_REMOVED lines=16> */
.L_x_3525:
        /* <DEDUP_REMOVED lines=14> */
.L_x_3521:
[----:B------:R-:W-:Y:S05]  /*08d0*/  BSYNC B0 ;  /* 0x0000000000007941 */ /* 0x000fea0003800000 */
.L_x_3520:
        /* <DEDUP_REMOVED lines=14> */
[----:B------:R-:W-:-:S04]  /*09c0*/  LEA R8, R11, UR4, 0x1 ;  /* 0x000000040b087c11 */ /* 0x000fc8000f8e08ff */
[----:B------:R-:W-:-:S05]  /*09d0*/  LEA R5, R5, R8, 0x2 ;  /* 0x0000000805057211 */ /* 0x000fca00078e10ff */
[----:B0-----:R-:W-:Y:S01]  /*09e0*/  IMAD.WIDE R10, R5, 0x2, R12 ;  /* 0x00000002050a7825 */ /* 0x001fe200078e020c */
[----:B------:R-:W-:Y:S01]  /*09f0*/  HFMA2.MMA R5, -RZ, RZ, 0, 0 ;  /* 0x00000000ff057435 */ /* 0x000fe200000001ff */
[----:B------:R-:W-:Y:S10]  /*0a00*/  @!P2 BRA `(.L_x_3528) ;  /* 0x000000000034a947 */ /* 0x000ff40003800000 */
[----:B------:R-:W-:Y:S02]  /*0a10*/  PLOP3.LUT P0, PT, PT, PT, PT, 0x8, 0x0 ;  /* 0x000000000000781c */ /* 0x000fe40003f0e170 */
[----:B------:R-:W-:-:S11]  /*0a20*/  IADD3 R8, R4, -0x3, RZ ;  /* 0xfffffffd04087810 */ /* 0x000fd60007ffe0ff */
.L_x_3529:
        /* <DEDUP_REMOVED lines=11> */
.L_x_3528:
[----:B------:R-:W-:-:S04]  /*0ae0*/  IADD3 R8, R4, -R5, RZ ;  /* 0x8000000504087210 */ /* 0x000fc80007ffe0ff */
[----:B------:R-:W-:-:S13]  /*0af0*/  ISETP.GT.AND P2, PT, R8, 0x1, PT ;  /* 0x000000010800780c */ /* 0x000fda0003f44270 */
[----:B------:R-:W-:Y:S01]  /*0b00*/  @P2 PLOP3.LUT P0, PT, PT, PT, PT, 0x8, 0x0 ;  /* 0x000000000000281c */ /* 0x000fe20003f0e170 */
[----:B------:R0:W-:Y:S01]  /*0b10*/  @P2 STG.E.64 desc[UR8][R10.64], RZ ;  /* 0x000000ff0a002986 */ /* 0x0001e2000c101b08 */
[----:B------:R-:W-:-:S04]  /*0b20*/  @P2 IADD3 R5, R5, 0x2, RZ ;  /* 0x0000000205052810 */ /* 0x000fc80007ffe0ff */
[----:B------:R-:W-:Y:S01]  /*0b30*/  ISETP.LT.OR P0, PT, R5, R4, P0 ;  /* 0x000000040500720c */ /* 0x000fe20000701670 */
[----:B------:R-:W-:-:S05]  /*0b40*/  @P2 IMAD.WIDE R4, R16, 0x2, R10 ;  /* 0x0000000210042825 */ /* 0x000fca00078e020a */
[----:B------:R2:W-:Y:S01]  /*0b50*/  @P2 STG.E.64 desc[UR8][R4.64], RZ ;  /* 0x000000ff04002986 */ /* 0x0005e2000c101b08 */
[----:B0-----:R-:W-:-:S06]  /*0b60*/  @P2 IMAD.WIDE R10, R16, 0x2, R4 ;  /* 0x00000002100a2825 */ /* 0x001fcc00078e0204 */
[----:B------:R2:W-:Y:S02]  /*0b70*/  @P0 STG.E.64 desc[UR8][R10.64], RZ ;  /* 0x000000ff0a000986 */ /* 0x0005e4000c101b08 */
.L_x_3527:
        /* <DEDUP_REMOVED lines=15> */
.L_x_3531:
        /* <DEDUP_REMOVED lines=44> */
.L_x_3530:
        /* <DEDUP_REMOVED lines=26> */
.L_x_3532:
        /* <DEDUP_REMOVED lines=8> */
.L_x_3533:
        /* <DEDUP_REMOVED lines=8> */
.L_x_3534:
        /* <DEDUP_REMOVED lines=8> */
.L_x_3535:
        /* <DEDUP_REMOVED lines=10> */
.L_x_3536:
        /* <DEDUP_REMOVED lines=21> */
[----:B------:R-:W-:Y:S01]  /*1440*/  IADD3 R23, R2, R23, RZ ;  /* 0x0000001702177210 */ /* 0x000fe20007ffe0ff */
[----:B------:R-:W-:Y:S06]  /*1450*/  @P0 BRA `(.L_x_3537) ;  /* 0x0000001c00a00947 */ /* 0x000fec0003800000 */
[----:B------:R-:W0:Y:S01]  /*1460*/  LDC R22, c[0x0][0x23c] ;  /* 0x00008f00ff167b82 */ /* 0x000e220000000800 */
[----:B------:R-:W-:Y:S01]  /*1470*/  PRMT R4, R0, 0x9910, RZ ;  /* 0x0000991000047816 */ /* 0x000fe200000000ff */
[----:B------:R-:W-:Y:S01]  /*1480*/  ULDC UR5, c[0x0][0x25c] ;  /* 0x0000970000057ab9 */ /* 0x000fe20000000800 */
[----:B------:R-:W-:Y:S02]  /*1490*/  SHF.R.S32.HI R19, RZ, 0x1f, R16 ;  /* 0x0000001fff137819 */ /* 0x000fe40000011410 */
[----:B------:R-:W-:Y:S02]  /*14a0*/  ISETP.NE.AND P0, PT, R4, RZ, PT ;  /* 0x000000ff0400720c */ /* 0x000fe40003f05270 */
[----:B------:R-:W-:Y:S02]  /*14b0*/  MOV R18, RZ ;  /* 0x000000ff00127202 */ /* 0x000fe40000000f00 */
[----:B------:R-:W-:Y:S02]  /*14c0*/  ISETP.LT.OR P0, PT, R6, 0x2, !P0 ;  /* 0x000000020600780c */ /* 0x000fe40004701670 */
[----:B------:R-:W-:-:S11]  /*14d0*/  PRMT R24, R24, 0x5410, RZ ;  /* 0x0000541018187816 */ /* 0x000fd600000000ff */
.L_x_3542:
        /* <DEDUP_REMOVED lines=43> */
[----:B------:R-:W-:-:S04]  /*1790*/  LOP3.LUT R33, R33, 0x3f003f, RZ, 0xc0, !PT ;  /* 0x003f003f21217812 */ /* 0x000fc800078ec0ff */
[----:B------:R-:W-:-:S05]  /*17a0*/  LOP3.LUT R33, R33, 0x64006400, RZ, 0xfc, !PT ;  /* 0x6400640021217812 */ /* 0x000fca00078efcff */
        /* <DEDUP_REMOVED lines=10> */
[----:B------:R-:W-:Y:S02]  /*1850*/  SHF.R.U32.HI R52, RZ, 0x8, R11 ;  /* 0x00000008ff347819 */ /* 0x000fe4000001160b */
[----:B------:R-:W-:Y:S02]  /*1860*/  LOP3.LUT R9, R9, 0x300030, R4, 0xf8, !PT ;  /* 0x0030003009097812 */ /* 0x000fe400078ef804 */
[----:B------:R-:W-:-:S02]  /*1870*/  LOP3.LUT R4, R51, 0x300030, R52, 0xf8, !PT ;  /* 0x0030003033047812 */ /* 0x000fc400078ef834 */
[--C-:B------:R-:W-:Y:S02]  /*1880*/  SHF.R.U32.HI R5, RZ, 0xa, R11.reuse ;  /* 0x0000000aff057819 */ /* 0x100fe4000001160b */
[----:B------:R-:W-:Y:S02]  /*1890*/  LOP3.LUT R44, R11, 0x3f003f, RZ, 0xc0, !PT ;  /* 0x003f003f0b2c7812 */ /* 0x000fe400078ec0ff */
[----:B------:R-:W-:Y:S02]  /*18a0*/  SHF.R.U32.HI R45, RZ, 0x6, R11 ;  /* 0x00000006ff2d7819 */ /* 0x000fe4000001160b */
[----:B--2---:R-:W-:Y:S02]  /*18b0*/  SHF.R.U32.HI R52, RZ, 0xc, R14 ;  /* 0x0000000cff347819 */ /* 0x004fe4000001160e */
        /* <DEDUP_REMOVED lines=10> */
[----:B------:R-:W-:Y:S02]  /*1960*/  LOP3.LUT R10, R10, 0x300030, R7, 0xf8, !PT ;  /* 0x003000300a0a7812 */ /* 0x000fe400078ef807 */
[----:B------:R-:W-:Y:S02]  /*1970*/  LOP3.LUT R7, R48, 0x300030, R49, 0xf8, !PT ;  /* 0x0030003030077812 */ /* 0x000fe400078ef831 */
[----:B------:R-:W-:Y:S02]  /*1980*/  LOP3.LUT R51, R51, 0xf000f, RZ, 0xc0, !PT ;  /* 0x000f000f33337812 */ /* 0x000fe400078ec0ff */
[----:B------:R-:W-:-:S02]  /*1990*/  LOP3.LUT R6, R53, 0x300030, R6, 0xf8, !PT ;  /* 0x0030003035067812 */ /* 0x000fc400078ef806 */
[----:B------:R-:W-:Y:S02]  /*19a0*/  LOP3.LUT R52, R35, 0x64006400, RZ, 0xfc, !PT ;  /* 0x6400640023347812 */ /* 0x000fe400078efcff */
[----:B------:R-:W-:Y:S02]  /*19b0*/  LOP3.LUT R48, R12, 0x3f003f, RZ, 0xc0, !PT ;  /* 0x003f003f0c307812 */ /* 0x000fe400078ec0ff */
[----:B------:R-:W-:Y:S02]  /*19c0*/  SHF.R.U32.HI R49, RZ, 0x6, R12 ;  /* 0x00000006ff317819 */ /* 0x000fe4000001160c */
[----:B------:R-:W-:Y:S02]  /*19d0*/  LOP3.LUT R11, R11, 0x300030, R50, 0xf8, !PT ;  /* 0x003000300b0b7812 */ /* 0x000fe400078ef832 */
        /* <DEDUP_REMOVED lines=8> */
[----:B------:R-:W-:Y:S02]  /*1a60*/  SHF.R.U32.HI R13, RZ, 0x6, R13 ;  /* 0x00000006ff0d7819 */ /* 0x000fe4000001160d */
[----:B------:R-:W-:-:S02]  /*1a70*/  SHF.R.U32.HI R14, RZ, 0x6, R14 ;  /* 0x00000006ff0e7819 */ /* 0x000fc4000001160e */
[----:B------:R-:W-:Y:S01]  /*1a80*/  SHF.R.U32.HI R15, RZ, 0x6, R15 ;  /* 0x00000006ff0f7819 */ /* 0x000fe2000001160f */
[----:B------:R-:W-:Y:S01]  /*1a90*/  HADD2 R36, R30, -1056, -1056 ;  /* 0xe420e4201e247430 */ /* 0x000fe20000000000 */
[----:B------:R-:W-:Y:S01]  /*1aa0*/  LOP3.LUT R8, R51, 0x300030, R8, 0xf8, !PT ;  /* 0x0030003033087812 */ /* 0x000fe200078ef808 */
[----:B------:R-:W-:Y:S01]  /*1ab0*/  HADD2 R31, R52, -1056, -1056 ;  /* 0xe420e420341f7430 */ /* 0x000fe20000000000 */
[----:B------:R-:W-:Y:S01]  /*1ac0*/  LOP3.LUT R51, R49, 0x3f003f, RZ, 0xc0, !PT ;  /* 0x003f003f31337812 */ /* 0x000fe200078ec0ff */
[----:B------:R-:W-:Y:S01]  /*1ad0*/  HADD2 R37, R34, -1056, -1056 ;  /* 0xe420e42022257430 */ /* 0x000fe20000000000 */
        /* <DEDUP_REMOVED lines=69> */
[-C--:B------:R-:W-:Y:S02]  /*1f30*/  HFMA2 R5, R14, R6.reuse, R4 ;  /* 0x000000060e057231 */ /* 0x080fe40000000004 */
[----:B------:R-:W-:Y:S02]  /*1f40*/  HFMA2 R60, R12, R6, R60 ;  /* 0x000000060c3c7231 */ /* 0x000fe4000000003c */
[-C--:B------:R-:W-:Y:S01]  /*1f50*/  HFMA2 R5, R46, R7.reuse, R5 ;  /* 0x000000072e057231 */ /* 0x080fe20000000005 */
[-C--:B------:R-:W-:Y:S01]  /*1f60*/  HFMA2.MMA R59, R15, R6.reuse, R59 ;  /* 0x000000060f3b7235 */ /* 0x080fe2000000003b */
[----:B------:R-:W-:Y:S01]  /*1f70*/  HFMA2 R60, R44, R7, R60 ;  /* 0x000000072c3c7231 */ /* 0x000fe2000000003c */
[----:B------:R-:W-:Y:S01]  /*1f80*/  HFMA2.MMA R58, R13, R6, R58 ;  /* 0x000000060d3a7235 */ /* 0x000fe2000000003a */
[----:B-1----:R-:W-:-:S02]  /*1f90*/  HFMA2 R6, R50, R8, R5 ;  /* 0x0000000832067231 */ /* 0x002fc40000000005 */
[----:B------:R-:W-:Y:S02]  /*1fa0*/  HFMA2 R60, R48, R8, R60 ;  /* 0x00000008303c7231 */ /* 0x000fe4000000003c */
[-C--:B------:R-:W-:Y:S01]  /*1fb0*/  HFMA2 R6, R41, R9.reuse, R6 ;  /* 0x0000000929067231 */ /* 0x080fe20000000006 */
[-C--:B------:R-:W-:Y:S01]  /*1fc0*/  HFMA2.MMA R4, R47, R7.reuse, R59 ;  /* 0x000000072f047235 */ /* 0x080fe2000000003b */
[----:B------:R-:W-:Y:S01]  /*1fd0*/  HFMA2 R60, R52, R9, R60 ;  /* 0x00000009343c7231 */ /* 0x000fe2000000003c */
[----:B------:R-:W-:Y:S01]  /*1fe0*/  HFMA2.MMA R58, R45, R7, R58 ;  /* 0x000000072d3a7235 */ /* 0x000fe2000000003a */
[-C--:B------:R-:W-:Y:S02]  /*1ff0*/  HFMA2 R6, R40, R10.reuse, R6 ;  /* 0x0000000a28067231 */ /* 0x080fe40000000006 */
[----:B------:R-:W-:Y:S02]  /*2000*/  HFMA2 R60, R53, R10, R60 ;  /* 0x0000000a353c7231 */ /* 0x000fe4000000003c */
[-C--:B------:R-:W-:Y:S01]  /*2010*/  HFMA2 R6, R55, R11.reuse, R6 ;  /* 0x0000000b37067231 */ /* 0x080fe20000000006 */
[-C--:B------:R-:W-:Y:S01]  /*2020*/  HFMA2.MMA R4, R51, R8.reuse, R4 ;  /* 0x0000000833047235 */ /* 0x080fe20000000004 */
[----:B------:R-:W-:Y:S01]  /*2030*/  HFMA2 R60, R57, R11, R60 ;  /* 0x0000000b393c7231 */ /* 0x000fe2000000003c */
[----:B------:R-:W-:Y:S01]  /*2040*/  HFMA2.MMA R58, R49, R8, R58 ;  /* 0x00000008313a7235 */ /* 0x000fe2000000003a */
[----:B------:R-:W-:-:S02]  /*2050*/  HADD2 R6, R6.H0_H0, R6.H1_H1 ;  /* 0x3000000606067230 */ /* 0x000fc40000000800 */
[----:B------:R-:W-:-:S03]  /*2060*/  HADD2 R60, R60.H0_H0, R60.H1_H1 ;  /* 0x3000003c3c3c7230 */ /* 0x000fc60000000800 */
        /* <DEDUP_REMOVED lines=12> */
.L_x_3539:
[----:B------:R-:W-:Y:S05]  /*2130*/  @P0 BRA `(.L_x_3538) ;  /* 0x0000000000b00947 */ /* 0x000fea0003800000 */
[----:B------:R-:W0:Y:S01]  /*2140*/  LDS.128 R4, [UR4+0x80] ;  /* 0x00008004ff047984 */ /* 0x000e220008000c00 */
[----:B------:R-:W-:Y:S02]  /*2150*/  MOV R58, R33 ;  /* 0x00000021003a7202 */ /* 0x000fe40000000f00 */
[----:B------:R-:W-:Y:S01]  /*2160*/  MOV R59, R34 ;  /* 0x00000022003b7202 */ /* 0x000fe20000000f00 */
        /* <DEDUP_REMOVED lines=41> */
.L_x_3538:
        /* <DEDUP_REMOVED lines=11> */
[--C-:B--2---:R-:W-:Y:S02]  /*24b0*/  SHF.R.U32.HI R48, RZ, 0xc, R5.reuse ;  /* 0x0000000cff307819 */ /* 0x104fe40000011605 */
[----:B------:R-:W-:Y:S02]  /*24c0*/  LOP3.LUT R34, R5, 0x3f003f, RZ, 0xc0, !PT ;  /* 0x003f003f05227812 */ /* 0x000fe400078ec0ff */
[----:B------:R-:W-:Y:S02]  /*24d0*/  SHF.R.U32.HI R35, RZ, 0x6, R5 ;  /* 0x00000006ff237819 */ /* 0x000fe40000011605 */
[----:B------:R-:W-:Y:S02]  /*24e0*/  SHF.R.U32.HI R49, RZ, 0xc, R6 ;  /* 0x0000000cff317819 */ /* 0x000fe40000011606 */
[----:B------:R-:W-:-:S02]  /*24f0*/  SHF.R.U32.HI R50, RZ, 0xc, R7 ;  /* 0x0000000cff327819 */ /* 0x000fc40000011607 */
[----:B------:R-:W-:Y:S02]  /*2500*/  LOP3.LUT R43, R7, 0x3f003f, RZ, 0xc0, !PT ;  /* 0x003f003f072b7812 */ /* 0x000fe400078ec0ff */
[----:B------:R-:W-:Y:S02]  /*2510*/  SHF.R.U32.HI R45, RZ, 0x6, R7 ;  /* 0x00000006ff2d7819 */ /* 0x000fe40000011607 */
[--C-:B----4-:R-:W-:Y:S02]  /*2520*/  SHF.R.U32.HI R5, RZ, 0x8, R8.reuse ;  /* 0x00000008ff057819 */ /* 0x110fe40000011608 */
[--C-:B------:R-:W-:Y:S02]  /*2530*/  SHF.R.U32.HI R47, RZ, 0xa, R8.reuse ;  /* 0x0000000aff2f7819 */ /* 0x100fe40000011608 */
[----:B------:R-:W-:Y:S02]  /*2540*/  LOP3.LUT R38, R8, 0x3f003f, RZ, 0xc0, !PT ;  /* 0x003f003f08267812 */ /* 0x000fe400078ec0ff */
[----:B------:R-:W-:-:S02]  /*2550*/  SHF.R.U32.HI R33, RZ, 0x6, R8 ;  /* 0x00000006ff217819 */ /* 0x000fc40000011608 */
[----:B------:R-:W-:Y:S02]  /*2560*/  SHF.R.U32.HI R46, RZ, 0xc, R4 ;  /* 0x0000000cff2e7819 */ /* 0x000fe40000011604 */
[----:B------:R-:W-:Y:S02]  /*2570*/  LOP3.LUT R36, R6, 0x3f003f, RZ, 0xc0, !PT ;  /* 0x003f003f06247812 */ /* 0x000fe400078ec0ff */
[----:B------:R-:W-:Y:S02]  /*2580*/  SHF.R.U32.HI R37, RZ, 0x6, R6 ;  /* 0x00000006ff257819 */ /* 0x000fe40000011606 */
        /* <DEDUP_REMOVED lines=13> */
[----:B------:R-:W-:Y:S02]  /*2660*/  LOP3.LUT R10, R10, 0x300030, R7, 0xf8, !PT ;  /* 0x003000300a0a7812 */ /* 0x000fe400078ef807 */
[----:B------:R-:W-:-:S02]  /*2670*/  SHF.R.U32.HI R51, RZ, 0x8, R11 ;  /* 0x00000008ff337819 */ /* 0x000fc4000001160b */
[--C-:B------:R-:W-:Y:S02]  /*2680*/  SHF.R.U32.HI R4, RZ, 0xa, R11.reuse ;  /* 0x0000000aff047819 */ /* 0x100fe4000001160b */
[----:B------:R-:W-:Y:S02]  /*2690*/  LOP3.LUT R41, R11, 0x3f003f, RZ, 0xc0, !PT ;  /* 0x003f003f0b297812 */ /* 0x000fe400078ec0ff */
[----:B------:R-:W-:Y:S02]  /*26a0*/  SHF.R.U32.HI R32, RZ, 0x6, R11 ;  /* 0x00000006ff207819 */ /* 0x000fe4000001160b */
[----:B------:R-:W-:Y:S02]  /*26b0*/  LOP3.LUT R7, R48, 0x300030, R9, 0xf8, !PT ;  /* 0x0030003030077812 */ /* 0x000fe400078ef809 */
[----:B------:R-:W-:Y:S02]  /*26c0*/  LOP3.LUT R11, R46, 0x300030, R5, 0xf8, !PT ;  /* 0x003000302e0b7812 */ /* 0x000fe400078ef805 */
[----:B---3--:R-:W-:-:S02]  /*26d0*/  SHF.R.U32.HI R9, RZ, 0xc, R12 ;  /* 0x0000000cff097819 */ /* 0x008fc4000001160c */
        /* <DEDUP_REMOVED lines=12> */
[----:B------:R-:W-:Y:S02]  /*27a0*/  SHF.R.U32.HI R14, RZ, 0xc, R15 ;  /* 0x0000000cff0e7819 */ /* 0x000fe4000001160f */
[----:B------:R-:W-:Y:S02]  /*27b0*/  LOP3.LUT R9, R12, 0x300030, R47, 0xf8, !PT ;  /* 0x003000300c097812 */ /* 0x000fe400078ef82f */
[----:B------:R-:W-:Y:S02]  /*27c0*/  LOP3.LUT R12, R45, 0x3f003f, RZ, 0xc0, !PT ;  /* 0x003f003f2d0c7812 */ /* 0x000fe400078ec0ff */
[----:B------:R-:W-:Y:S02]  /*27d0*/  LOP3.LUT R48, R15, 0x3f003f, RZ, 0xc0, !PT ;  /* 0x003f003f0f307812 */ /* 0x000fe400078ec0ff */
[----:B------:R-:W-:Y:S02]  /*27e0*/  LOP3.LUT R6, R13, 0x300030, R6, 0xf8, !PT ;  /* 0x003000300d067812 */ /* 0x000fe400078ef806 */
        /* <DEDUP_REMOVED lines=123> */
.L_x_3541:
        /* <DEDUP_REMOVED lines=44> */
.L_x_3540:
[----:B------:R-:W-:Y:S01]  /*3260*/  IADD3 R2, R2, 0x20, RZ ;  /* 0x0000002002027810 */ /* 0x000fe20007ffe0ff */
[----:B------:R-:W-:Y:S01]  /*3270*/  IMAD.WIDE.U32 R26, R16, 0x18, R26 ;  /* 0x00000018101a7825 */ /* 0x000fe200078e001a */
[----:B------:R-:W-:Y:S02]  /*3280*/  UIADD3 UR4, UR4, 0x40, URZ ;  /* 0x0000004004047890 */ /* 0x000fe4000fffe03f */
[C---:B------:R-:W-:Y:S01]  /*3290*/  ISETP.GE.AND P2, PT, R2.reuse, UR5, PT ;  /* 0x0000000502007c0c */ /* 0x040fe2000bf46270 */
[----:B-----5:R-:W-:Y:S01]  /*32a0*/  IMAD R5, R19, 0x18, RZ ;  /* 0x0000001813057824 */ /* 0x020fe200078e02ff */
[----:B------:R-:W-:-:S04]  /*32b0*/  ISETP.LT.AND P3, PT, R2, R17, PT ;  /* 0x000000110200720c */ /* 0x000fc80003f61270 */
[----:B------:R-:W-:-:S09]  /*32c0*/  IADD3 R27, R27, R5, RZ ;  /* 0x000000051b1b7210 */ /* 0x000fd20007ffe0ff */
[----:B------:R-:W-:Y:S05]  /*32d0*/  @!P2 BRA P3, `(.L_x_3542) ;  /* 0xffffffe00080a947 */ /* 0x000fea000183ffff */
.L_x_3537:
        /* <DEDUP_REMOVED lines=9> */
[----:B0-----:R-:W-:-:S05]  /*3370*/  IMAD R4, R4, -0x2, R5 ;  /* 0xfffffffe04047824 */ /* 0x001fca00078e0205 */
[----:B------:R-:W-:-:S13]  /*3380*/  ISETP.LT.OR P0, PT, R4, 0x2, !P0 ;  /* 0x000000020400780c */ /* 0x000fda0004701670 */
.L_x_3552:
        /* <DEDUP_REMOVED lines=15> */
[----:B------:R-:W2:Y:S01]  /*3480*/  LDG.E.128.CONSTANT R32, desc[UR8][R26.64] ;  /* 0x000000081a207981 */ /* 0x000ea2000c1e9d00 */
        /* <DEDUP_REMOVED lines=18> */
[----:B------:R-:W-:-:S02]  /*35b0*/  SHF.R.U32.HI R40, RZ, 0x8, R35 ;  /* 0x00000008ff287819 */ /* 0x000fc40000011623 */
[C---:B------:R-:W-:Y:S02]  /*35c0*/  LOP3.LUT R38, R35.reuse, 0xf000f, RZ, 0xc0, !PT ;  /* 0x000f000f23267812 */ /* 0x040fe400078ec0ff */
[----:B------:R-:W-:Y:S02]  /*35d0*/  LOP3.LUT R39, R35, 0xf000f0, RZ, 0xc0, !PT ;  /* 0x00f000f023277812 */ /* 0x000fe400078ec0ff */
[----:B------:R-:W-:Y:S02]  /*35e0*/  LOP3.LUT R47, R16, 0x64006400, RZ, 0xfc, !PT ;  /* 0x64006400102f7812 */ /* 0x000fe400078efcff */
[----:B------:R-:W-:Y:S02]  /*35f0*/  LOP3.LUT R16, R32, 0xf000f, RZ, 0xc0, !PT ;  /* 0x000f000f20107812 */ /* 0x000fe400078ec0ff */
[----:B------:R-:W-:Y:S02]  /*3600*/  LOP3.LUT R31, R22, 0x64006400, RZ, 0xfc, !PT ;  /* 0x64006400161f7812 */ /* 0x000fe400078efcff */
[----:B------:R-:W-:-:S02]  /*3610*/  LOP3.LUT R35, R34, 0xf000f, RZ, 0xc0, !PT ;  /* 0x000f000f22237812 */ /* 0x000fc400078ec0ff */
[----:B------:R-:W-:Y:S02]  /*3620*/  LOP3.LUT R32, R32, 0xf000f0, RZ, 0xc0, !PT ;  /* 0x00f000f020207812 */ /* 0x000fe400078ec0ff */
[C---:B------:R-:W-:Y:S02]  /*3630*/  LOP3.LUT R22, R33.reuse, 0xf000f, RZ, 0xc0, !PT ;  /* 0x000f000f21167812 */ /* 0x040fe400078ec0ff */
        /* <DEDUP_REMOVED lines=18> */
[-C--:B------:R-:W-:Y:S02]  /*3760*/  HFMA2 R46, R31, R30.reuse.H0_H0, -72, -72 ;  /* 0xd480d4801f2e7431 */ /* 0x080fe4000004001e */
[----:B------:R-:W-:Y:S02]  /*3770*/  HADD2 R43, R36, -1032, -1032 ;  /* 0xe408e408242b7430 */ /* 0x000fe40000000000 */
[-C--:B------:R-:W-:Y:S02]  /*3780*/  HFMA2 R45, R37, R30.reuse.H0_H0, -72, -72 ;  /* 0xd480d480252d7431 */ /* 0x080fe4000004001e */
[----:B------:R-:W-:Y:S02]  /*3790*/  HADD2 R48, R38, -1032, -1032 ;  /* 0xe408e40826307430 */ /* 0x000fe40000000000 */
[----:B------:R-:W-:-:S02]  /*37a0*/  HFMA2 R44, R41, R30.H0_H0, -72, -72 ;  /* 0xd480d480292c7431 */ /* 0x000fc4000004001e */
[-C--:B------:R-:W-:Y:S02]  /*37b0*/  HFMA2 R31, R39, R30.reuse.H0_H0, -72, -72 ;  /* 0xd480d480271f7431 */ /* 0x080fe4000004001e */
[----:B------:R-:W-:Y:S02]  /*37c0*/  HADD2 R50, R0, -1032, -1032 ;  /* 0xe408e40800327430 */ /* 0x000fe40000000000 */
[-C--:B------:R-:W-:Y:S02]  /*37d0*/  HFMA2 R47, R47, R30.reuse.H0_H0, -72, -72 ;  /* 0xd480d4802f2f7431 */ /* 0x080fe4000004001e */
[----:B------:R-:W-:Y:S02]  /*37e0*/  HADD2 R49, R49, -1032, -1032 ;  /* 0xe408e40831317430 */ /* 0x000fe40000000000 */
[----:B------:R-:W-:Y:S02]  /*37f0*/  HADD2 R42, R16, -1032, -1032 ;  /* 0xe408e408102a7430 */ /* 0x000fe40000000000 */
        /* <DEDUP_REMOVED lines=22> */
[----:B------:R-:W-:-:S02]  /*3960*/  HADD2.F32 R22, -RZ, R43.H1_H1 ;  /* 0x3000002bff167230 */ /* 0x000fc40000004100 */
[C---:B------:R-:W-:Y:S01]  /*3970*/  FFMA.FTZ R19, R51.reuse, R56, R54 ;  /* 0x0000003833137223 */ /* 0x040fe20000010036 */
[----:B------:R-:W-:Y:S02]  /*3980*/  HADD2.F32 R16, -RZ, R46.H0_H0 ;  /* 0x2000002eff107230 */ /* 0x000fe40000004100 */
        /* <DEDUP_REMOVED lines=18> */
[----:B-1----:R-:W-:Y:S02]  /*3ab0*/  HADD2.F32 R22, -RZ, R32.H0_H0 ;  /* 0x20000020ff167230 */ /* 0x002fe40000004100 */
[C---:B------:R-:W-:Y:S01]  /*3ac0*/  FFMA.FTZ R55, R35.reuse, R52, R55 ;  /* 0x0000003423377223 */ /* 0x040fe20000010037 */
[----:B------:R-:W-:Y:S02]  /*3ad0*/  HADD2.F32 R16, -RZ, R42.H0_H0 ;  /* 0x2000002aff107230 */ /* 0x000fe40000004100 */
[----:B------:R-:W-:Y:S01]  /*3ae0*/  FFMA.FTZ R35, R35, R54, R19 ;  /* 0x0000003623237223 */ /* 0x000fe20000010013 */
[----:B------:R-:W-:-:S02]  /*3af0*/  HADD2.F32 R54, -RZ, R39.H0_H0 ;  /* 0x20000027ff367230 */ /* 0x000fc40000004100 */
[----:B------:R-:W-:Y:S02]  /*3b00*/  HADD2.F32 R52, -RZ, R40.H0_H0 ;  /* 0x20000028ff347230 */ /* 0x000fe40000004100 */
[----:B------:R-:W-:Y:S01]  /*3b10*/  FFMA.FTZ R16, R16, R22, R53 ;  /* 0x0000001610107223 */ /* 0x000fe20000010035 */
[----:B------:R-:W-:Y:S02]  /*3b20*/  HADD2.F32 R32, -RZ, R32.H1_H1 ;  /* 0x30000020ff207230 */ /* 0x000fe40000004100 */
[C---:B------:R-:W-:Y:S01]  /*3b30*/  FFMA.FTZ R54, R22.reuse, R54, R35 ;  /* 0x0000003616367223 */ /* 0x040fe20000010023 */
[--C-:B------:R-:W-:Y:S02]  /*3b40*/  HADD2.F32 R34, -RZ, R41.reuse.H0_H0 ;  /* 0x20000029ff227230 */ /* 0x100fe40000004100 */
[----:B------:R-:W-:Y:S01]  /*3b50*/  FFMA.FTZ R52, R22, R52, R55 ;  /* 0x0000003416347223 */ /* 0x000fe20000010037 */
[----:B------:R-:W-:Y:S02]  /*3b60*/  HADD2.F32 R19, -RZ, R42.H1_H1 ;  /* 0x3000002aff137230 */ /* 0x000fe40000004100 */
[----:B------:R-:W-:-:S02]  /*3b70*/  HADD2.F32 R35, -RZ, R41.H1_H1 ;  /* 0x30000029ff237230 */ /* 0x000fc40000004100 */
[----:B------:R-:W-:Y:S01]  /*3b80*/  FFMA.FTZ R51, R22, R34, R51 ;  /* 0x0000002216337223 */ /* 0x000fe20000010033 */
[----:B------:R-:W-:Y:S02]  /*3b90*/  HADD2.F32 R55, -RZ, R39.H1_H1 ;  /* 0x30000027ff377230 */ /* 0x000fe40000004100 */
[----:B------:R-:W-:Y:S01]  /*3ba0*/  FFMA.FTZ R19, R19, R32, R16 ;  /* 0x0000002013137223 */ /* 0x000fe20000010010 */
[----:B------:R-:W-:Y:S02]  /*3bb0*/  HADD2.F32 R0, -RZ, R33.H0_H0 ;  /* 0x20000021ff007230 */ /* 0x000fe40000004100 */
[C---:B------:R-:W-:Y:S01]  /*3bc0*/  FFMA.FTZ R35, R32.reuse, R35, R51 ;  /* 0x0000002320237223 */ /* 0x040fe20000010033 */
[----:B------:R-:W-:Y:S02]  /*3bd0*/  HADD2.F32 R16, -RZ, R38.H0_H0 ;  /* 0x20000026ff107230 */ /* 0x000fe40000004100 */
[----:B------:R-:W-:Y:S01]  /*3be0*/  FFMA.FTZ R55, R32, R55, R54 ;  /* 0x0000003720377223 */ /* 0x000fe20000010036 */
[----:B------:R-:W-:-:S02]  /*3bf0*/  HADD2.F32 R53, -RZ, R40.H1_H1 ;  /* 0x30000028ff357230 */ /* 0x000fc40000004100 */
[----:B------:R-:W-:Y:S02]  /*3c00*/  HADD2.F32 R22, -RZ, R37.H0_H0 ;  /* 0x20000025ff167230 */ /* 0x000fe40000004100 */
[----:B------:R-:W-:Y:S01]  /*3c10*/  FFMA.FTZ R19, R16, R0, R19 ;  /* 0x0000000010137223 */ /* 0x000fe20000010013 */
        /* <DEDUP_REMOVED lines=31> */
.L_x_3545:
        /* <DEDUP_REMOVED lines=37> */
[--C-:B-1----:R-:W-:Y:S02]  /*4060*/  HADD2.F32 R19, -RZ, R32.reuse.H0_H0 ;  /* 0x20000020ff137230 */ /* 0x102fe40000004100 */
[-C--:B------:R-:W-:Y:S01]  /*4070*/  FFMA.FTZ R48, R45, R35.reuse, R48 ;  /* 0x000000232d307223 */ /* 0x080fe20000010030 */
[----:B------:R-:W-:Y:S02]  /*4080*/  HADD2.F32 R32, -RZ, R32.H1_H1 ;  /* 0x30000020ff207230 */ /* 0x000fe40000004100 */
[----:B------:R-:W-:Y:S01]  /*4090*/  FFMA.FTZ R34, R43, R35, R34 ;  /* 0x000000232b227223 */ /* 0x000fe20000010022 */
[--C-:B------:R-:W-:Y:S02]  /*40a0*/  HADD2.F32 R35, -RZ, R42.reuse.H0_H0 ;  /* 0x2000002aff237230 */ /* 0x100fe40000004100 */
[----:B------:R-:W-:Y:S02]  /*40b0*/  HADD2.F32 R43, -RZ, R41.H0_H0 ;  /* 0x20000029ff2b7230 */ /* 0x000fe40000004100 */
[----:B------:R-:W-:-:S02]  /*40c0*/  HADD2.F32 R42, -RZ, R42.H1_H1 ;  /* 0x3000002aff2a7230 */ /* 0x000fc40000004100 */
[-C--:B------:R-:W-:Y:S01]  /*40d0*/  FFMA.FTZ R35, R35, R19.reuse, R16 ;  /* 0x0000001323237223 */ /* 0x080fe20000010010 */
        /* <DEDUP_REMOVED lines=46> */
.L_x_3546:
[C---:B-----5:R-:W-:Y:S02]  /*43c0*/  LOP3.LUT R0, R4.reuse, 0xf000f, RZ, 0xc0, !PT ;  /* 0x000f000f04007812 */ /* 0x060fe400078ec0ff */
[----:B------:R-:W-:Y:S02]  /*43d0*/  LOP3.LUT R16, R4, 0xf000f0, RZ, 0xc0, !PT ;  /* 0x00f000f004107812 */ /* 0x000fe400078ec0ff */
[----:B------:R-:W-:Y:S02]  /*43e0*/  LOP3.LUT R34, R6, 0xf000f0, RZ, 0xc0, !PT ;  /* 0x00f000f006227812 */ /* 0x000fe400078ec0ff */
[----:B------:R-:W-:Y:S02]  /*43f0*/  SHF.R.U32.HI R4, RZ, 0x8, R4 ;  /* 0x00000008ff047819 */ /* 0x000fe40000011604 */
[----:B------:R-:W-:Y:S02]  /*4400*/  SHF.R.U32.HI R36, RZ, 0x8, R6 ;  /* 0x00000008ff247819 */ /* 0x000fe40000011606 */
        /* <DEDUP_REMOVED lines=89> */
[----:B-1----:R-:W-:-:S02]  /*49a0*/  HADD2.F32 R7, -RZ, R32.H0_H0 ;  /* 0x20000020ff077230 */ /* 0x002fc40000004100 */
[----:B------:R-:W-:Y:S02]  /*49b0*/  HADD2.F32 R47, -RZ, R32.H1_H1 ;  /* 0x30000020ff2f7230 */ /* 0x000fe40000004100 */
[----:B------:R-:W-:Y:S02]  /*49c0*/  HADD2.F32 R32, -RZ, R41.H0_H0 ;  /* 0x20000029ff207230 */ /* 0x000fe40000004100 */
[----:B------:R-:W-:Y:S01]  /*49d0*/  FFMA.FTZ R5, R4, R7, R5 ;  /* 0x0000000704057223 */ /* 0x000fe20000010005 */
[----:B------:R-:W-:Y:S02]  /*49e0*/  HADD2.F32 R49, -RZ, R43.H0_H0 ;  /* 0x2000002bff317230 */ /* 0x000fe40000004100 */
[----:B------:R-:W-:Y:S02]  /*49f0*/  HADD2.F32 R51, -RZ, R45.H0_H0 ;  /* 0x2000002dff337230 */ /* 0x000fe40000004100 */
[----:B------:R-:W-:Y:S01]  /*4a00*/  FFMA.FTZ R5, R6, R47, R5 ;  /* 0x0000002f06057223 */ /* 0x000fe20000010005 */
[----:B------:R-:W-:-:S02]  /*4a10*/  HADD2.F32 R6, -RZ, R41.H1_H1 ;  /* 0x30000029ff067230 */ /* 0x000fc40000004100 */
[C---:B------:R-:W-:Y:S01]  /*4a20*/  FFMA.FTZ R32, R7.reuse, R32, R50 ;  /* 0x0000002007207223 */ /* 0x040fe20000010032 */
[C---:B------:R-:W-:Y:S01]  /*4a30*/  FFMA.FTZ R49, R7.reuse, R49, R48 ;  /* 0x0000003107317223 */ /* 0x040fe20000010030 */
[----:B------:R-:W-:Y:S02]  /*4a40*/  HADD2.F32 R0, -RZ, R33.H0_H0 ;  /* 0x20000021ff007230 */ /* 0x000fe40000004100 */
[----:B------:R-:W-:Y:S01]  /*4a50*/  FFMA.FTZ R51, R7, R51, R54 ;  /* 0x0000003307337223 */ /* 0x000fe20000010036 */
[----:B------:R-:W-:Y:S02]  /*4a60*/  HADD2.F32 R50, -RZ, R43.H1_H1 ;  /* 0x3000002bff327230 */ /* 0x000fe40000004100 */
[----:B------:R-:W-:Y:S01]  /*4a70*/  FFMA.FTZ R7, R47, R6, R32 ;  /* 0x000000062f077223 */ /* 0x000fe20000010020 */
[----:B------:R-:W-:Y:S02]  /*4a80*/  HADD2.F32 R48, -RZ, R42.H0_H0 ;  /* 0x2000002aff307230 */ /* 0x000fe40000004100 */
[----:B------:R-:W-:-:S02]  /*4a90*/  HADD2.F32 R4, -RZ, R40.H0_H0 ;  /* 0x20000028ff047230 */ /* 0x000fc40000004100 */
        /* <DEDUP_REMOVED lines=12> */
[----:B------:R-:W-:Y:S02]  /*4b60*/  HADD2.F32 R32, -RZ, R44.H1_H1 ;  /* 0x3000002cff207230 */ /* 0x000fe40000004100 */
[----:B------:R-:W-:Y:S01]  /*4b70*/  FFMA.FTZ R4, R4, R33, R5 ;  /* 0x0000002104047223 */ /* 0x000fe20000010005 */
[----:B------:R-:W-:Y:S02]  /*4b80*/  HADD2.F32 R0, -RZ, R46.H1_H1 ;  /* 0x3000002eff007230 */ /* 0x000fe40000004100 */
[----:B------:R-:W-:Y:S01]  /*4b90*/  FFMA.FTZ R6, R33, R6, R48 ;  /* 0x0000000621067223 */ /* 0x000fe20000010030 */
[----:B------:R-:W-:-:S02]  /*4ba0*/  HADD2.F32 R5, -RZ, R29.H0_H0 ;  /* 0x2000001dff057230 */ /* 0x000fc40000004100 */
[C---:B------:R-:W-:Y:S01]  /*4bb0*/  FFMA.FTZ R7, R33.reuse, R32, R7 ;  /* 0x0000002021077223 */ /* 0x040fe20000010007 */
        /* <DEDUP_REMOVED lines=16> */
.L_x_3547:
        /* <DEDUP_REMOVED lines=21> */
[----:B------:R-:W-:Y:S01]  /*4e10*/  FFMA.FTZ R4, R22, R48, R53 ;  /* 0x0000003016047223 */ /* 0x000fe20000010035 */
[----:B------:R-:W-:Y:S02]  /*4e20*/  HADD2.F32 R35, -RZ, R19.H0_H0 ;  /* 0x20000013ff237230 */ /* 0x000fe40000004100 */
        /* <DEDUP_REMOVED lines=14> */
[-C--:B------:R-:W-:Y:S01]  /*4f10*/  FFMA.FTZ R22, R39, R7.reuse, R22 ;  /* 0x0000000727167223 */ /* 0x080fe20000010016 */
[----:B------:R-:W-:Y:S01]  /*4f20*/  FFMA.FTZ R48, R37, R7, R48 ;  /* 0x0000000725307223 */ /* 0x000fe20000010030 */
[----:B-1----:R-:W-:Y:S02]  /*4f30*/  HADD2.F32 R5, -RZ, R32.H0_H0 ;  /* 0x20000020ff057230 */ /* 0x002fe40000004100 */
[----:B------:R-:W-:-:S02]  /*4f40*/  HADD2.F32 R19, -RZ, R41.H0_H0 ;  /* 0x20000029ff137230 */ /* 0x000fc40000004100 */
[----:B------:R-:W-:Y:S02]  /*4f50*/  HADD2.F32 R7, -RZ, R36.H0_H0 ;  /* 0x20000024ff077230 */ /* 0x000fe40000004100 */
        /* <DEDUP_REMOVED lines=12> */
[----:B------:R-:W-:Y:S01]  /*5020*/  FFMA.FTZ R5, R35, R5, R48 ;  /* 0x0000000523057223 */ /* 0x000fe20000010030 */
[----:B------:R-:W-:Y:S02]  /*5030*/  HADD2.F32 R34, -RZ, R43.H1_H1 ;  /* 0x3000002bff227230 */ /* 0x000fe40000004100 */
[----:B------:R-:W-:-:S02]  /*5040*/  HADD2.F32 R36, -RZ, R45.H1_H1 ;  /* 0x3000002dff247230 */ /* 0x000fc40000004100 */
        /* <DEDUP_REMOVED lines=34> */
.L_x_3548:
[----:B------:R-:W-:Y:S02]  /*5270*/  LOP3.LUT R0, R8, 0xf000f0, RZ, 0xc0, !PT ;  /* 0x00f000f008007812 */ /* 0x000fe400078ec0ff */
[C---:B------:R-:W-:Y:S02]  /*5280*/  LOP3.LUT R4, R9.reuse, 0xf000f, RZ, 0xc0, !PT ;  /* 0x000f000f09047812 */ /* 0x040fe400078ec0ff */
[----:B------:R-:W-:Y:S02]  /*5290*/  LOP3.LUT R6, R9, 0xf000f0, RZ, 0xc0, !PT ;  /* 0x00f000f009067812 */ /* 0x000fe400078ec0ff */
[----:B------:R-:W-:Y:S02]  /*52a0*/  SHF.R.U32.HI R8, RZ, 0x8, R8 ;  /* 0x00000008ff087819 */ /* 0x000fe40000011608 */
[----:B------:R-:W-:Y:S02]  /*52b0*/  SHF.R.U32.HI R9, RZ, 0x8, R9 ;  /* 0x00000008ff097819 */ /* 0x000fe40000011609 */
[----:B------:R-:W-:-:S02]  /*52c0*/  LOP3.LUT R19, R10, 0xf000f, RZ, 0xc0, !PT ;  /* 0x000f000f0a137812 */ /* 0x000fc400078ec0ff */
[----:B------:R-:W-:Y:S02]  /*52d0*/  LOP3.LUT R22, R10, 0xf000f0, RZ, 0xc0, !PT ;  /* 0x00f000f00a167812 */ /* 0x000fe400078ec0ff */
        /* <DEDUP_REMOVED lines=37> */
[C---:B------:R-:W-:Y:S01]  /*5530*/  LOP3.LUT R10, R12.reuse, 0xf000f, RZ, 0xc0, !PT ;  /* 0x000f000f0c0a7812 */ /* 0x040fe200078ec0ff */
[----:B------:R-:W-:Y:S01]  /*5540*/  HADD2 R36, R0, -1032, -1032 ;  /* 0xe408e40800247430 */ /* 0x000fe20000000000 */
        /* <DEDUP_REMOVED lines=22> */
[----:B------:R-:W-:Y:S01]  /*56b0*/  FFMA.FTZ R47, R46, R47, R49 ;  /* 0x0000002f2e2f7223 */ /* 0x000fe20000010031 */
[----:B------:R-:W-:Y:S01]  /*56c0*/  FFMA.FTZ R6, R5, R6, RZ ;  /* 0x0000000605067223 */ /* 0x000fe200000100ff */
        /* <DEDUP_REMOVED lines=74> */
.L_x_3549:
        /* <DEDUP_REMOVED lines=25> */
[----:B------:R-:W-:Y:S01]  /*5d00*/  FFMA.FTZ R32, R6, R44, R5 ;  /* 0x0000002c06207223 */ /* 0x000fe20000010005 */
[----:B------:R-:W-:-:S02]  /*5d10*/  HADD2.F32 R6, -RZ, R35.H0_H0 ;  /* 0x20000023ff067230 */ /* 0x000fc40000004100 */
[----:B------:R-:W-:Y:S01]  /*5d20*/  FFMA.FTZ R45, R34, R46, R45 ;  /* 0x0000002e222d7223 */ /* 0x000fe2000001002d */
        /* <DEDUP_REMOVED lines=63> */
.L_x_3550:
[----:B------:R-:W-:Y:S02]  /*6120*/  LOP3.LUT R4, R13, 0xf000f0, RZ, 0xc0, !PT ;  /* 0x00f000f00d047812 */ /* 0x000fe400078ec0ff */
        /* <DEDUP_REMOVED lines=55> */
[----:B------:R-:W-:Y:S02]  /*64a0*/  HADD2.F32 R41, -RZ, R10.H1_H1 ;  /* 0x3000000aff297230 */ /* 0x000fe40000004100 */
[----:B0-----:R-:W-:Y:S02]  /*64b0*/  HADD2.F32 R5, -RZ, R6.H0_H0 ;  /* 0x20000006ff057230 */ /* 0x001fe40000004100 */
[----:B------:R-:W-:-:S02]  /*64c0*/  HADD2.F32 R37, -RZ, R7.H0_H0 ;  /* 0x20000007ff257230 */ /* 0x000fc40000004100 */
[----:B------:R-:W-:Y:S02]  /*64d0*/  HADD2.F32 R39, -RZ, R7.H1_H1 ;  /* 0x30000007ff277230 */ /* 0x000fe40000004100 */
[----:B------:R-:W-:Y:S01]  /*64e0*/  FFMA.FTZ R0, R0, R5, RZ ;  /* 0x0000000500007223 */ /* 0x000fe200000100ff */
[----:B------:R-:W-:Y:S02]  /*64f0*/  HADD2.F32 R38, -RZ, R6.H1_H1 ;  /* 0x30000006ff267230 */ /* 0x000fe40000004100 */
[C---:B------:R-:W-:Y:S01]  /*6500*/  FFMA.FTZ R43, R5.reuse, R40, RZ ;  /* 0x00000028052b7223 */ /* 0x040fe200000100ff */
[----:B------:R-:W-:Y:S02]  /*6510*/  HADD2.F32 R7, -RZ, R31.H1_H1 ;  /* 0x3000001fff077230 */ /* 0x000fe40000004100 */
[----:B------:R-:W-:Y:S01]  /*6520*/  FFMA.FTZ R45, R5, R4, RZ ;  /* 0x00000004052d7223 */ /* 0x000fe200000100ff */
[--C-:B------:R-:W-:Y:S02]  /*6530*/  HADD2.F32 R6, -RZ, R32.reuse.H0_H0 ;  /* 0x20000020ff067230 */ /* 0x100fe40000004100 */
[----:B------:R-:W-:Y:S01]  /*6540*/  FFMA.FTZ R4, R38, R41, R43 ;  /* 0x0000002926047223 */ /* 0x000fe2000001002b */
[----:B------:R-:W-:-:S02]  /*6550*/  HADD2.F32 R43, -RZ, R32.H1_H1 ;  /* 0x30000020ff2b7230 */ /* 0x000fc40000004100 */
[----:B------:R-:W-:Y:S01]  /*6560*/  FFMA.FTZ R0, R7, R38, R0 ;  /* 0x0000002607007223 */ /* 0x000fe20000010000 */
[----:B------:R-:W-:Y:S02]  /*6570*/  HADD2.F32 R7, -RZ, R22.H1_H1 ;  /* 0x30000016ff077230 */ /* 0x000fe40000004100 */
        /* <DEDUP_REMOVED lines=9> */
[----:B------:R-:W-:Y:S02]  /*6610*/  HADD2.F32 R0, -RZ, R11.H1_H1 ;  /* 0x3000000bff007230 */ /* 0x000fe40000004100 */
[C---:B------:R-:W-:Y:S01]  /*6620*/  FFMA.FTZ R41, R37.reuse, R41, R40 ;  /* 0x0000002925297223 */ /* 0x040fe20000010028 */
        /* <DEDUP_REMOVED lines=60> */
.L_x_3551:
[----:B------:R-:W-:Y:S05]  /*69f0*/  @P0 BRA `(.L_x_3544) ;  /* 0x0000000400680947 */ /* 0x000fea0003800000 */
        /* <DEDUP_REMOVED lines=8> */
[--C-:B------:R-:W-:Y:S02]  /*6a80*/  HADD2.F32 R39, -RZ, R5.reuse.H0_H0 ;  /* 0x20000005ff277230 */ /* 0x100fe40000004100 */
[----:B------:R-:W-:Y:S02]  /*6a90*/  HADD2.F32 R38, -RZ, R5.H1_H1 ;  /* 0x30000005ff267230 */ /* 0x000fe40000004100 */
[-C--:B------:R-:W-:Y:S01]  /*6aa0*/  FFMA.FTZ R0, R0, R7.reuse, RZ ;  /* 0x0000000700007223 */ /* 0x080fe200000100ff */
[----:B------:R-:W-:Y:S02]  /*6ab0*/  HADD2.F32 R37, -RZ, R4.H1_H1 ;  /* 0x30000004ff257230 */ /* 0x000fe40000004100 */
[----:B------:R-:W-:Y:S01]  /*6ac0*/  FFMA.FTZ R6, R6, R7, RZ ;  /* 0x0000000706067223 */ /* 0x000fe200000100ff */
[----:B------:R-:W-:Y:S02]  /*6ad0*/  HADD2.F32 R5, -RZ, R22.H0_H0 ;  /* 0x20000016ff057230 */ /* 0x000fe40000004100 */
[----:B------:R-:W-:-:S02]  /*6ae0*/  HADD2.F32 R4, -RZ, R10.H0_H0 ;  /* 0x2000000aff047230 */ /* 0x000fc40000004100 */
[----:B------:R-:W-:Y:S01]  /*6af0*/  FFMA.FTZ R0, R31, R37, R0 ;  /* 0x000000251f007223 */ /* 0x000fe20000010000 */
[----:B------:R-:W-:Y:S02]  /*6b00*/  HADD2.F32 R31, -RZ, R22.H1_H1 ;  /* 0x30000016ff1f7230 */ /* 0x000fe40000004100 */
[-C--:B------:R-:W-:Y:S01]  /*6b10*/  FFMA.FTZ R10, R5, R7.reuse, RZ ;  /* 0x00000007050a7223 */ /* 0x080fe200000100ff */
[----:B------:R-:W-:Y:S02]  /*6b20*/  HADD2.F32 R5, -RZ, R11.H0_H0 ;  /* 0x2000000bff057230 */ /* 0x000fe40000004100 */
        /* <DEDUP_REMOVED lines=17> */
[--C-:B-1----:R-:W-:Y:S02]  /*6c40*/  HADD2.F32 R0, -RZ, R8.reuse.H0_H0 ;  /* 0x20000008ff007230 */ /* 0x102fe40000004100 */
[-C--:B------:R-:W-:Y:S01]  /*6c50*/  FFMA.FTZ R39, R14, R38.reuse, R39 ;  /* 0x000000260e277223 */ /* 0x080fe20000010027 */
[----:B------:R-:W-:Y:S02]  /*6c60*/  HADD2.F32 R6, -RZ, R33.H0_H0 ;  /* 0x20000021ff067230 */ /* 0x000fe40000004100 */
[----:B------:R-:W-:Y:S01]  /*6c70*/  FFMA.FTZ R31, R4, R38, R31 ;  /* 0x00000026041f7223 */ /* 0x000fe2000001001f */
[----:B------:R-:W-:-:S02]  /*6c80*/  HADD2.F32 R8, -RZ, R8.H1_H1 ;  /* 0x30000008ff087230 */ /* 0x000fc40000004100 */
[----:B------:R-:W-:Y:S02]  /*6c90*/  HADD2.F32 R12, -RZ, R34.H0_H0 ;  /* 0x20000022ff0c7230 */ /* 0x000fe40000004100 */
[-C--:B------:R-:W-:Y:S01]  /*6ca0*/  FFMA.FTZ R5, R6, R0.reuse, R5 ;  /* 0x0000000006057223 */ /* 0x080fe20000010005 */
[----:B------:R-:W-:Y:S02]  /*6cb0*/  HADD2.F32 R14, -RZ, R35.H0_H0 ;  /* 0x20000023ff0e7230 */ /* 0x000fe40000004100 */
[----:B------:R-:W-:Y:S02]  /*6cc0*/  HADD2.F32 R22, -RZ, R36.H0_H0 ;  /* 0x20000024ff167230 */ /* 0x000fe40000004100 */
[-C--:B------:R-:W-:Y:S01]  /*6cd0*/  FFMA.FTZ R7, R12, R0.reuse, R7 ;  /* 0x000000000c077223 */ /* 0x080fe20000010007 */
[----:B------:R-:W-:Y:S02]  /*6ce0*/  HADD2.F32 R10, -RZ, R33.H1_H1 ;  /* 0x30000021ff0a7230 */ /* 0x000fe40000004100 */
[----:B------:R-:W-:Y:S01]  /*6cf0*/  FFMA.FTZ R31, R14, R0, R31 ;  /* 0x000000000e1f7223 */ /* 0x000fe2000001001f */
[----:B------:R-:W-:-:S02]  /*6d00*/  HADD2.F32 R34, -RZ, R34.H1_H1 ;  /* 0x30000022ff227230 */ /* 0x000fc40000004100 */
[----:B------:R-:W-:Y:S01]  /*6d10*/  FFMA.FTZ R39, R22, R0, R39 ;  /* 0x0000000016277223 */ /* 0x000fe20000010027 */
[----:B------:R-:W-:Y:S02]  /*6d20*/  HADD2.F32 R4, -RZ, R9.H0_H0 ;  /* 0x20000009ff047230 */ /* 0x000fe40000004100 */
        /* <DEDUP_REMOVED lines=39> */
.L_x_3544:
[----:B------:R-:W0:Y:S01]  /*6fa0*/  LDC R16, c[0x0][0x23c] ;  /* 0x00008f00ff107b82 */ /* 0x000e220000000800 */
[----:B------:R-:W-:Y:S01]  /*6fb0*/  IADD3 R2, R2, 0x20, RZ ;  /* 0x0000002002027810 */ /* 0x000fe20007ffe0ff */
[----:B------:R-:W-:-:S03]  /*6fc0*/  UIADD3 UR4, UR4, 0x40, URZ ;  /* 0x0000004004047890 */ /* 0x000fc6000fffe03f */
[C---:B------:R-:W-:Y:S02]  /*6fd0*/  ISETP.GE.AND P2, PT, R2.reuse, UR5, PT ;  /* 0x0000000502007c0c */ /* 0x040fe4000bf46270 */
[----:B------:R-:W-:Y:S01]  /*6fe0*/  ISETP.LT.AND P3, PT, R2, R17, PT ;  /* 0x000000110200720c */ /* 0x000fe20003f61270 */
[----:B0-----:R-:W-:-:S12]  /*6ff0*/  IMAD.WIDE R26, R16, 0x10, R26 ;  /* 0x00000010101a7825 */ /* 0x001fd800078e021a */
[----:B------:R-:W-:Y:S05]  /*7000*/  @!P2 BRA P3, `(.L_x_3552) ;  /* 0xffffffc000e0a947 */ /* 0x000fea000183ffff */
.L_x_3543:
        /* <DEDUP_REMOVED lines=8> */
[----:B------:R-:W-:Y:S02]  /*7090*/  IMAD R9, R16, UR4, R3 ;  /* 0x0000000410097c24 */ /* 0x000fe4000f8e0203 */
[----:B------:R-:W0:Y:S02]  /*70a0*/  LDC R3, c[0x0][0x238] ;  /* 0x00008e00ff037b82 */ /* 0x000e240000000800 */
        /* <DEDUP_REMOVED lines=10> */
.L_x_3556:
[----:B------:R-:W0:Y:S02]  /*7150*/  LDS R2, [R8] ;  /* 0x0000000008027984 */ /* 0x000e240000000800 */
[----:B0-----:R-:W-:-:S10]  /*7160*/  HFMA2.MMA R3, R2, 1, 1, R21 ;  /* 0x3c003c0002037835 */ /* 0x001fd40000000015 */
[----:B------:R-:W0:Y:S02]  /*7170*/  ATOMS.CAST.SPIN R3, [R8], R2, R3 ;  /* 0x000000020803738d */ /* 0x000e240001800003 */
[----:B0-----:R-:W-:-:S13]  /*7180*/  ISETP.EQ.U32.AND P0, PT, R3, 0x1, PT ;  /* 0x000000010300780c */ /* 0x001fda0003f02070 */
[----:B------:R-:W-:Y:S05]  /*7190*/  @!P0 BRA `(.L_x_3556) ;  /* 0xfffffffc00ec8947 */ /* 0x000fea000383ffff */
[----:B------:R-:W-:Y:S05]  /*71a0*/  BRA `(.L_x_3554) ;  /* 0x00000000000c7947 */ /* 0x000fea0003800000 */
.L_x_3555:
[----:B------:R-:W2:Y:S02]  /*71b0*/  LD.E R2, desc[UR8][R4.64] ;  /* 0x0000000804027980 */ /* 0x000ea4000c101900 */
[----:B--2---:R-:W-:-:S05]  /*71c0*/  IADD3 R3, R21, R2, RZ ;  /* 0x0000000215037210 */ /* 0x004fca0007ffe0ff */
[----:B------:R0:W-:Y:S02]  /*71d0*/  ST.E desc[UR8][R4.64], R3 ;  /* 0x0000000304007985 */ /* 0x0001e4000c101908 */
.L_x_3554:
[----:B------:R-:W-:Y:S05]  /*71e0*/  BSYNC B0 ;  /* 0x0000000000007941 */ /* 0x000fea0003800000 */
.L_x_3553:
[----:B------:R1:W-:Y:S01]  /*71f0*/  ATOM.E.ADD.F16x2.RN.STRONG.GPU P0, RZ, desc[UR8][R4.64+0x4], R20 ;  /* 0x0000041404ff79a2 */ /* 0x0003e2000810e1c8 */
[----:B------:R-:W-:Y:S04]  /*7200*/  BSSY B0, `(.L_x_3557) ;  /* 0x000000f000007945 */ /* 0x000fe80003800000 */
[----:B-1----:R-:W-:Y:S05]  /*7210*/  @P0 BRA `(.L_x_3558) ;  /* 0x0000000000340947 */ /* 0x002fea0003800000 */
[----:B------:R-:W1:Y:S02]  /*7220*/  QSPC.E.S P0, RZ, [R4+0x4] ;  /* 0x0000040004ff73aa */ /* 0x000e640000000500 */
[----:B-1----:R-:W-:Y:S05]  /*7230*/  @!P0 BRA `(.L_x_3559) ;  /* 0x0000000000208947 */ /* 0x002fea0003800000 */
[----:B------:R-:W-:-:S04]  /*7240*/  MOV R2, R4 ;  /* 0x0000000400027202 */ /* 0x000fc80000000f00 */
[----:B0-----:R-:W-:-:S07]  /*7250*/  MOV R4, R2 ;  /* 0x0000000200047202 */ /* 0x001fce0000000f00 */
.L_x_3560:
[----:B------:R-:W0:Y:S02]  /*7260*/  LDS R2, [R4+0x4] ;  /* 0x0000040004027984 */ /* 0x000e240000000800 */
[----:B0-----:R-:W-:-:S06]  /*7270*/  HADD2 R3, R2, R20 ;  /* 0x0000001402037230 */ /* 0x001fcc0000000000 */
[----:B------:R-:W0:Y:S02]  /*7280*/  ATOMS.CAST.SPIN R3, [R4+0x4], R2, R3 ;  /* 0x000004020403738d */ /* 0x000e240001800003 */
[----:B0-----:R-:W-:-:S13]  /*7290*/  ISETP.EQ.U32.AND P0, PT, R3, 0x1, PT ;  /* 0x000000010300780c */ /* 0x001fda0003f02070 */
[----:B------:R-:W-:Y:S05]  /*72a0*/  @!P0 BRA `(.L_x_3560) ;  /* 0xfffffffc00ec8947 */ /* 0x000fea000383ffff */
[----:B------:R-:W-:Y:S05]  /*72b0*/  BRA `(.L_x_3558) ;  /* 0x00000000000c7947 */ /* 0x000fea0003800000 */
.L_x_3559:
[----:B------:R-:W0:Y:S02]  /*72c0*/  LD.E R2, desc[UR8][R4.64+0x4] ;  /* 0x0000040804027980 */ /* 0x000e24000c101900 */
[----:B0-----:R-:W-:-:S05]  /*72d0*/  IADD3 R3, R20, R2, RZ ;  /* 0x0000000214037210 */ /* 0x001fca0007ffe0ff */
[----:B------:R1:W-:Y:S02]  /*72e0*/  ST.E desc[UR8][R4.64+0x4], R3 ;  /* 0x0000040304007985 */ /* 0x0003e4000c101908 */
.L_x_3558:
[----:B------:R-:W-:Y:S05]  /*72f0*/  BSYNC B0 ;  /* 0x0000000000007941 */ /* 0x000fea0003800000 */
.L_x_3557:
        /* <DEDUP_REMOVED lines=11> */
.L_x_3564:
[----:B------:R-:W0:Y:S02]  /*73b0*/  LDS R2, [R0] ;  /* 0x0000000000027984 */ /* 0x000e240000000800 */
[----:B0-----:R-:W-:-:S10]  /*73c0*/  HFMA2.MMA R3, R2, 1, 1, R25 ;  /* 0x3c003c0002037835 */ /* 0x001fd40000000019 */
[----:B------:R-:W0:Y:S02]  /*73d0*/  ATOMS.CAST.SPIN R3, [R0], R2, R3 ;  /* 0x000000020003738d */ /* 0x000e240001800003 */
[----:B0-----:R-:W-:-:S13]  /*73e0*/  ISETP.EQ.U32.AND P0, PT, R3, 0x1, PT ;  /* 0x000000010300780c */ /* 0x001fda0003f02070 */
[----:B------:R-:W-:Y:S05]  /*73f0*/  @!P0 BRA `(.L_x_3564) ;  /* 0xfffffffc00ec8947 */ /* 0x000fea000383ffff */
[----:B------:R-:W-:Y:S05]  /*7400*/  BRA `(.L_x_3562) ;  /* 0x00000000000c7947 */ /* 0x000fea0003800000 */
.L_x_3563:
[----:B------:R-:W2:Y:S02]  /*7410*/  LD.E R0, desc[UR8][R4.64] ;  /* 0x0000000804007980 */ /* 0x000ea4000c101900 */
[----:B--2---:R-:W-:-:S05]  /*7420*/  IADD3 R3, R25, R0, RZ ;  /* 0x0000000019037210 */ /* 0x004fca0007ffe0ff */
[----:B------:R0:W-:Y:S02]  /*7430*/  ST.E desc[UR8][R4.64], R3 ;  /* 0x0000000304007985 */ /* 0x0001e4000c101908 */
.L_x_3562:
[----:B------:R-:W-:Y:S05]  /*7440*/  BSYNC B0 ;  /* 0x0000000000007941 */ /* 0x000fea0003800000 */
.L_x_3561:
[----:B------:R1:W-:Y:S02]  /*7450*/  ATOM.E.ADD.F16x2.RN.STRONG.GPU P0, RZ, desc[UR8][R4.64+0x4], R24 ;  /* 0x0000041804ff79a2 */ /* 0x0003e4000810e1c8 */
[----:B-1----:R-:W-:Y:S05]  /*7460*/  @P0 EXIT ;  /* 0x000000000000094d */ /* 0x002fea0003800000 */
[----:B------:R-:W1:Y:S02]  /*7470*/  QSPC.E.S P0, RZ, [R4+0x4] ;  /* 0x0000040004ff73aa */ /* 0x000e640000000500 */
[----:B-1----:R-:W-:Y:S05]  /*7480*/  @!P0 BRA `(.L_x_3565) ;  /* 0x0000000000208947 */ /* 0x002fea0003800000 */
[----:B------:R-:W-:-:S04]  /*7490*/  MOV R2, R4 ;  /* 0x0000000400027202 */ /* 0x000fc80000000f00 */
[----:B------:R-:W-:-:S07]  /*74a0*/  MOV R0, R2 ;  /* 0x0000000200007202 */ /* 0x000fce0000000f00 */
.L_x_3566:
[----:B------:R-:W0:Y:S02]  /*74b0*/  LDS R2, [R0+0x4] ;  /* 0x0000040000027984 */ /* 0x000e240000000800 */
[----:B0-----:R-:W-:-:S06]  /*74c0*/  HADD2 R3, R2, R24 ;  /* 0x0000001802037230 */ /* 0x001fcc0000000000 */
[----:B------:R-:W0:Y:S02]  /*74d0*/  ATOMS.CAST.SPIN R3, [R0+0x4], R2, R3 ;  /* 0x000004020003738d */ /* 0x000e240001800003 */
[----:B0-----:R-:W-:-:S13]  /*74e0*/  ISETP.EQ.U32.AND P0, PT, R3, 0x1, PT ;  /* 0x000000010300780c */ /* 0x001fda0003f02070 */
[----:B------:R-:W-:Y:S05]  /*74f0*/  @!P0 BRA `(.L_x_3566) ;  /* 0xfffffffc00ec8947 */ /* 0x000fea000383ffff */
[----:B------:R-:W-:Y:S05]  /*7500*/  EXIT ;  /* 0x000000000000794d */ /* 0x000fea0003800000 */
.L_x_3565:
[----:B------:R-:W0:Y:S02]  /*7510*/  LD.E R0, desc[UR8][R4.64+0x4] ;  /* 0x0000040804007980 */ /* 0x000e24000c101900 */
[----:B0-----:R-:W-:-:S05]  /*7520*/  IADD3 R3, R24, R0, RZ ;  /* 0x0000000018037210 */ /* 0x001fca0007ffe0ff */
[----:B------:R-:W-:Y:S01]  /*7530*/  ST.E desc[UR8][R4.64+0x4], R3 ;  /* 0x0000040304007985 */ /* 0x000fe2000c101908 */
[----:B------:R-:W-:Y:S05]  /*7540*/  EXIT ;  /* 0x000000000000794d */ /* 0x000fea0003800000 */
.L_x_3567:
        /* <DEDUP_REMOVED lines=11> */
.L_x_5230:


//--------------------- .text._Z23gemm_half_q_half_kernelILi2ELi10ELb1ELb0ELi64EEvPK6__halfPKjS4_S2_PS0_iiiiPKtS7_iiiiiibS2_i --------------------------
	.section	.text._Z23gemm_half_q_half_kernelILi2ELi10ELb1ELb0ELi64EEvPK6__halfPKjS4_S2_PS0_iiiiPKtS7_iiiiiibS2_i,"ax",@progbits
	.align	128
        .global         _Z23gemm_half_q_half_kernelILi2ELi10ELb1ELb0ELi64EEvPK6__halfPKjS4_S2_PS0_iiiiPKtS7_iiiiiibS2_i
        .type           _Z23gemm_half_q_half_kernelILi2ELi10ELb1ELb0ELi64EEvPK6__halfPKjS4_S2_PS0_iiiiPKtS7_iiiiiibS2_i,@function
        .size           _Z23gemm_half_q_half_kernelILi2ELi10ELb1ELb0ELi64EEvPK6__halfPKjS4_S2_PS0_iiiiPKtS7_iiiiiibS2_i,(.L_x_5231 - _Z23gemm_half_q_half_kernelILi2ELi10ELb1ELb0ELi64EEvPK6__halfPKjS4_S2_PS0_iiiiPKtS7_iiiiiibS2_i)
        .other          _Z23gemm_half_q_half_kernelILi2ELi10ELb1ELb0ELi64EEvPK6__halfPKjS4_S2_PS0_iiiiPKtS7_iiiiiibS2_i,@"STO_CUDA_ENTRY STV_DEFAULT"
_Z23gemm_half_q_half_kernelILi2ELi10ELb1ELb0ELi64EEvPK6__halfPKjS4_S2_PS0_iiiiPKtS7_iiiiiibS2_i:
.text._Z23gemm_half_q_half_kernelILi2ELi10ELb1ELb0ELi64EEvPK6__halfPKjS4_S2_PS0_iiiiPKtS7_iiiiiibS2_i:
        /* <DEDUP_REMOVED lines=19> */
[----:B------:R-:W5:Y:S01]  /*0130*/  @P0 LDC.64 R12, c[0x0][0x278] ;  /* 0x00009e00ff0c0b82 */ /* 0x000f620000000a00 */
[----:B-1----:R-:W2:Y:S01]  /*0140*/  LDG.E.U16 R41, desc[UR6][R10.64] ;  /* 0x000000060a297981 */ /* 0x002ea2000c1e1500 */
[----:B-----5:R-:W-:-:S05]  /*0150*/  @P0 IMAD.WIDE R12, R9, 0x2, R12 ;  /* 0x00000002090c0825 */ /* 0x020fca00078e020c */
[----:B------:R-:W5:Y:S01]  /*0160*/  @P0 LDG.E.U16 R20, desc[UR6][R12.64] ;  /* 0x000000060c140981 */ /* 0x000f62000c1e1500 */
[----:B--2---:R-:W-:Y:S02]  /*0170*/  PRMT R4, R41, 0x7610, R4 ;  /* 0x0000761029047816 */ /* 0x004fe40000000004 */
[----:B-----5:R-:W-:-:S04]  /*0180*/  @P0 LOP3.LUT R9, R20, R41, RZ, 0xfc, !PT ;  /* 0x0000002914090212 */ /* 0x020fc800078efcff */
[----:B------:R-:W-:-:S07]  /*0190*/  @P0 PRMT R4, R9, 0x7610, R4 ;  /* 0x0000761009040816 */ /* 0x000fce0000000004 */
.L_x_3568:
        /* <DEDUP_REMOVED lines=22> */
[----:B------:R-:W-:Y:S01]  /*0300*/  SHF.L.U32 R9, R9, 0x1, RZ ;  /* 0x0000000109097819 */ /* 0x000fe200000006ff */
[----:B------:R-:W-:Y:S01]  /*0310*/  UMOV UR4, 0x400 ;  /* 0x0000040000047882 */ /* 0x000fe20000000000 */
[----:B------:R-:W-:Y:S01]  /*0320*/  ISETP.GT.AND P2, PT, R3, 0x3, PT ;  /* 0x000000030300780c */ /* 0x000fe20003f44270 */
        /* <DEDUP_REMOVED lines=11> */
.L_x_3573:
        /* <DEDUP_REMOVED lines=16> */
.L_x_3572:
        /* <DEDUP_REMOVED lines=16> */
.L_x_3571:
        /* <DEDUP_REMOVED lines=17> */
.L_x_3575:
        /* <DEDUP_REMOVED lines=16> */
.L_x_3574:
        /* <DEDUP_REMOVED lines=14> */
.L_x_3570:
[----:B------:R-:W-:Y:S05]  /*08d0*/  BSYNC B0 ;  /* 0x0000000000007941 */ /* 0x000fea0003800000 */
.L_x_3569:
        /* <DEDUP_REMOVED lines=10> */
[----:B------:R-:W-:Y:S01]  /*0980*/  IMAD R9, R8, R7, RZ ;  /* 0x0000000708097224 */ /* 0x000fe200078e02ff */
[----:B------:R-:W-:Y:S02]  /*0990*/  ISETP.GT.AND P2, PT, R3, 0x3, PT ;  /* 0x000000030300780c */ /* 0x000fe40003f44270 */
[----:B------:R-:W-:Y:S02]  /*09a0*/  PLOP3.LUT P0, PT, PT, PT, PT, 0x80, 0x0 ;  /* 0x000000000000781c */ /* 0x000fe40003f0f070 */
[----:B------:R-:W-:-:S04]  /*09b0*/  LEA R6, R6, R9, 0x7 ;  /* 0x0000000906067211 */ /* 0x000fc800078e38ff */
[----:B------:R-:W-:-:S04]  /*09c0*/  LEA R6, R5, R6, 0x1 ;  /* 0x0000000605067211 */ /* 0x000fc800078e08ff */
[----:B------:R-:W-:Y:S01]  /*09d0*/  SHF.L.U32 R9, R6, 0x1, RZ ;  /* 0x0000000106097819 */ /* 0x000fe200000006ff */
[----:B------:R-:W-:-:S04]  /*09e0*/  HFMA2.MMA R6, -RZ, RZ, 0, 0 ;  /* 0x00000000ff067435 */ /* 0x000fc800000001ff */
[----:B0-----:R-:W-:Y:S01]  /*09f0*/  IMAD.WIDE R8, R9, 0x2, R10 ;  /* 0x0000000209087825 */ /* 0x001fe200078e020a */
[----:B------:R-:W-:Y:S06]  /*0a00*/  @!P2 BRA `(.L_x_3577) ;  /* 0x000000000034a947 */ /* 0x000fec0003800000 */
[----:B------:R-:W-:Y:S02]  /*0a10*/  PLOP3.LUT P0, PT, PT, PT, PT, 0x8, 0x0 ;  /* 0x000000000000781c */ /* 0x000fe40003f0e170 */
[----:B------:R-:W-:-:S11]  /*0a20*/  IADD3 R5, R3, -0x3, RZ ;  /* 0xfffffffd03057810 */ /* 0x000fd60007ffe0ff */
.L_x_3578:
        /* <DEDUP_REMOVED lines=11> */
.L_x_3577:
        /* <DEDUP_REMOVED lines=10> */
.L_x_3576:
[----:B-1----:R-:W0:Y:S01]  /*0b80*/  LDC.64 R8, c[0x0][0x248] ;  /* 0x00009200ff087b82 */ /* 0x002e220000000a00 */
        /* <DEDUP_REMOVED lines=14> */
.L_x_3580:
        /* <DEDUP_REMOVED lines=44> */
.L_x_3579:
        /* <DEDUP_REMOVED lines=10> */
[C---:B------:R-:W-:Y:S02]  /*0fd0*/  ISETP.GT.AND P5, PT, R42.reuse, UR8, PT ;  /* 0x000000082a007c0c */ /* 0x040fe4000bfa4270 */
[----:B------:R-:W-:Y:S01]  /*0fe0*/  LEA.HI R8, R9, R0, RZ, 0x5 ;  /* 0x0000000009087211 */ /* 0x000fe200078f28ff */
[----:B------:R-:W-:Y:S01]  /*0ff0*/  HFMA2.MMA R0, -RZ, RZ, 0, 0 ;  /* 0x00000000ff007435 */ /* 0x000fe200000001ff */
[----:B------:R-:W-:Y:S02]  /*1000*/  MOV R6, RZ ;  /* 0x000000ff00067202 */ /* 0x000fe40000000f00 */
[C---:B--2---:R-:W-:Y:S02]  /*1010*/  ISETP.GT.AND P2, PT, R42.reuse, R3, PT ;  /* 0x000000032a00720c */ /* 0x044fe40003f44270 */
[----:B---3--:R-:W-:Y:S01]  /*1020*/  ISETP.GT.AND P4, PT, R42, R5, PT ;  /* 0x000000052a00720c */ /* 0x008fe20003f84270 */
[----:B-1----:R-:W-:-:S12]  /*1030*/  @!P0 BRA `(.L_x_3581) ;  /* 0x00000000001c8947 */ /* 0x002fd80003800000 */
[----:B------:R-:W1:Y:S02]  /*1040*/  LDC R9, c[0x0][0x25c] ;  /* 0x00009700ff097b82 */ /* 0x000e640000000800 */
[----:B-1----:R-:W-:-:S04]  /*1050*/  VIMNMX R6, R42, R9, PT ;  /* 0x000000092a067248 */ /* 0x002fc80003fe0100 */
[----:B------:R-:W-:-:S04]  /*1060*/  IADD3 R6, R6, -UR4, RZ ;  /* 0x8000000406067c10 */ /* 0x000fc8000fffe0ff */
[----:B------:R-:W-:-:S04]  /*1070*/  SHF.R.S32.HI R9, RZ, 0x1f, R6 ;  /* 0x0000001fff097819 */ /* 0x000fc80000011406 */
[----:B------:R-:W-:-:S04]  /*1080*/  LEA.HI R9, R9, R6, RZ, 0x5 ;  /* 0x0000000609097211 */ /* 0x000fc800078f28ff */
[----:B------:R-:W-:-:S05]  /*1090*/  SHF.R.S32.HI R9, RZ, 0x5, R9 ;  /* 0x00000005ff097819 */ /* 0x000fca0000011409 */
[----:B------:R-:W-:-:S07]  /*10a0*/  IMAD R6, R9, 0x6, RZ ;  /* 0x0000000609067824 */ /* 0x000fce00078e02ff */
.L_x_3581:
        /* <DEDUP_REMOVED lines=8> */
.L_x_3582:
[----:B------:R-:W-:Y:S01]  /*1130*/  HFMA2.MMA R3, -RZ, RZ, 0, 0 ;  /* 0x00000000ff037435 */ /* 0x000fe200000001ff */
[----:B0-----:R-:W-:Y:S01]  /*1140*/  MOV R10, RZ ;  /* 0x000000ff000a7202 */ /* 0x001fe20000000f00 */
        /* <DEDUP_REMOVED lines=10> */
.L_x_3583:
        /* <DEDUP_REMOVED lines=8> */
.L_x_3584:
        /* <DEDUP_REMOVED lines=8> */
.L_x_3585:
        /* <DEDUP_REMOVED lines=15> */
[----:B------:R-:W-:Y:S01]  /*13e0*/  ISETP.GE.AND P0, PT, R42, R43, PT ;  /* 0x0000002b2a00720c */ /* 0x000fe20003f06270 */
[----:B0-----:R-:W-:Y:S01]  /*13f0*/  ULEA UR4, UR5, UR4, 0x18 ;  /* 0x0000000405047291 */ /* 0x001fe2000f8ec03f */
[----:B------:R-:W-:Y:S02]  /*1400*/  LEA R44, P2, R4, UR8, 0x2 ;  /* 0x00000008042c7c11 */ /* 0x000fe4000f8410ff */
[----:B------:R-:W-:Y:S02]  /*1410*/  ISETP.GE.OR P0, PT, R42, R5, P0 ;  /* 0x000000052a00720c */ /* 0x000fe40000706670 */
[----:B------:R-:W-:Y:S02]  /*1420*/  LEA.HI.X R45, R4, UR9, R3, 0x2, P2 ;  /* 0x00000009042d7c11 */ /* 0x000fe400090f1403 */
[----:B-----5:R-:W-:-:S09]  /*1430*/  IADD3 R51, R42, R51, RZ ;  /* 0x000000332a337210 */ /* 0x020fd20007ffe0ff */
[----:B------:R-:W-:Y:S05]  /*1440*/  @P0 BRA `(.L_x_3586) ;  /* 0x0000003c00380947 */ /* 0x000fea0003800000 */
[----:B------:R-:W-:Y:S01]  /*1450*/  PRMT R0, R20, 0x9910, RZ ;  /* 0x0000991014007816 */ /* 0x000fe200000000ff */
[----:B------:R-:W-:Y:S01]  /*1460*/  HFMA2.MMA R46, -RZ, RZ, 0, 0 ;  /* 0x00000000ff2e7435 */ /* 0x000fe200000001ff */
[----:B------:R-:W-:Y:S01]  /*1470*/  PRMT R47, RZ, 0x7610, R47 ;  /* 0x00007610ff2f7816 */ /* 0x000fe2000000002f */
[----:B------:R-:W-:Y:S01]  /*1480*/  ULDC UR5, c[0x0][0x264] ;  /* 0x0000990000057ab9 */ /* 0x000fe20000000800 */
[----:B------:R-:W-:-:S04]  /*1490*/  ISETP.NE.AND P0, PT, R0, RZ, PT ;  /* 0x000000ff0000720c */ /* 0x000fc80003f05270 */
[----:B------:R-:W-:-:S13]  /*14a0*/  ISETP.LT.OR P0, PT, R2, 0x2, !P0 ;  /* 0x000000020200780c */ /* 0x000fda0004701670 */
.L_x_3595:
        /* <DEDUP_REMOVED lines=14> */
[----:B------:R-:W2:Y:S01]  /*1590*/  LDG.E.128.CONSTANT R8, desc[UR6][R44.64] ;  /* 0x000000062c087981 */ /* 0x000ea2000c1e9d00 */
[----:B------:R-:W0:Y:S01]  /*15a0*/  LDC R13, c[0x0][0x23c] ;  /* 0x00008f00ff0d7b82 */ /* 0x000e220000000800 */
[----:B------:R-:W-:-:S04]  /*15b0*/  PRMT R0, R41, 0x9910, RZ ;  /* 0x0000991029007816 */ /* 0x000fc800000000ff */
[----:B------:R-:W-:Y:S02]  /*15c0*/  ISETP.NE.AND P2, PT, R0, RZ, PT ;  /* 0x000000ff0000720c */ /* 0x000fe40003f45270 */
[----:B------:R-:W-:Y:S01]  /*15d0*/  MOV R16, 0x2c00 ;  /* 0x00002c0000107802 */ /* 0x000fe20000000f00 */
[----:B0-----:R-:W-:-:S05]  /*15e0*/  IMAD.WIDE R2, R13, 0x4, R44 ;  /* 0x000000040d027825 */ /* 0x001fca00078e022c */
[----:B------:R0:W5:Y:S01]  /*15f0*/  LDG.E.128.CONSTANT R4, desc[UR6][R2.64] ;  /* 0x0000000602047981 */ /* 0x000162000c1e9d00 */
[C---:B--2---:R-:W-:Y:S02]  /*1600*/  LOP3.LUT R21, R8.reuse, 0xf000f, RZ, 0xc0, !PT ;  /* 0x000f000f08157812 */ /* 0x044fe400078ec0ff */
[----:B------:R-:W-:Y:S02]  /*1610*/  LOP3.LUT R0, R8, 0xf000f0, RZ, 0xc0, !PT ;  /* 0x00f000f008007812 */ /* 0x000fe400078ec0ff */
[C---:B------:R-:W-:Y:S02]  /*1620*/  LOP3.LUT R25, R10.reuse, 0xf000f, RZ, 0xc0, !PT ;  /* 0x000f000f0a197812 */ /* 0x040fe400078ec0ff */
[----:B------:R-:W-:Y:S02]  /*1630*/  LOP3.LUT R17, R10, 0xf000f0, RZ, 0xc0, !PT ;  /* 0x00f000f00a117812 */ /* 0x000fe400078ec0ff */
[----:B------:R-:W-:Y:S02]  /*1640*/  SHF.R.U32.HI R8, RZ, 0x8, R8 ;  /* 0x00000008ff087819 */ /* 0x000fe40000011608 */
[----:B------:R-:W-:-:S02]  /*1650*/  SHF.R.U32.HI R12, RZ, 0x8, R9 ;  /* 0x00000008ff0c7819 */ /* 0x000fc40000011609 */
[----:B------:R-:W-:Y:S02]  /*1660*/  SHF.R.U32.HI R10, RZ, 0x8, R10 ;  /* 0x00000008ff0a7819 */ /* 0x000fe4000001160a */
[C---:B------:R-:W-:Y:S02]  /*1670*/  LOP3.LUT R19, R11.reuse, 0xf000f, RZ, 0xc0, !PT ;  /* 0x000f000f0b137812 */ /* 0x040fe400078ec0ff */
        /* <DEDUP_REMOVED lines=14> */
[----:B------:R-:W-:Y:S01]  /*1760*/  LOP3.LUT R26, R11, 0xf000f0, RZ, 0xc0, !PT ;  /* 0x00f000f00b1a7812 */ /* 0x000fe200078ec0ff */
[----:B------:R-:W-:Y:S01]  /*1770*/  IMAD.WIDE R10, R13, 0x4, R2 ;  /* 0x000000040d0a7825 */ /* 0x000fe200078e0202 */
[----:B------:R-:W-:Y:S02]  /*1780*/  LOP3.LUT R17, R17, 0x64006400, RZ, 0xfc, !PT ;  /* 0x6400640011117812 */ /* 0x000fe400078efcff */
[----:B------:R-:W-:-:S02]  /*1790*/  LOP3.LUT R27, R19, 0x64006400, RZ, 0xfc, !PT ;  /* 0x64006400131b7812 */ /* 0x000fc400078efcff */
        /* <DEDUP_REMOVED lines=11> */
[----:B0-----:R-:W-:Y:S01]  /*1850*/  LOP3.LUT R3, R8, 0x64006400, RZ, 0xfc, !PT ;  /* 0x6400640008037812 */ /* 0x001fe200078efcff */
[----:B------:R-:W-:Y:S01]  /*1860*/  HADD2 R25, R25, -1032, -1032 ;  /* 0xe408e40819197430 */ /* 0x000fe20000000000 */
[----:B------:R-:W-:Y:S01]  /*1870*/  LOP3.LUT R14, R14, 0x64006400, RZ, 0xfc, !PT ;  /* 0x640064000e0e7812 */ /* 0x000fe200078efcff */
[----:B------:R-:W-:Y:S01]  /*1880*/  HADD2 R29, R0, -1032, -1032 ;  /* 0xe408e408001d7430 */ /* 0x000fe20000000000 */
[----:B------:R-:W-:Y:S01]  /*1890*/  LOP3.LUT R19, R12, 0x64006400, RZ, 0xfc, !PT ;  /* 0x640064000c137812 */ /* 0x000fe200078efcff */
[----:B------:R-:W-:Y:S01]  /*18a0*/  IMAD.WIDE R12, R13, 0x4, R10 ;  /* 0x000000040d0c7825 */ /* 0x000fe200078e020a */
[----:B------:R-:W-:-:S03]  /*18b0*/  LOP3.LUT R18, R18, 0x64006400, RZ, 0xfc, !PT ;  /* 0x6400640012127812 */ /* 0x000fc600078efcff */
[-C--:B------:R-:W-:Y:S01]  /*18c0*/  HFMA2 R30, R3, R16.reuse.H0_H0, -72, -72 ;  /* 0xd480d480031e7431 */ /* 0x080fe20000040010 */
[----:B------:R-:W-:Y:S01]  /*18d0*/  LOP3.LUT R2, R24, 0x64006400, RZ, 0xfc, !PT ;  /* 0x6400640018027812 */ /* 0x000fe200078efcff */
[-C--:B------:R-:W-:Y:S01]  /*18e0*/  HFMA2 R24, R15, R16.reuse.H0_H0, -72, -72 ;  /* 0xd480d4800f187431 */ /* 0x080fe20000040010 */
[----:B------:R-:W-:Y:S01]  /*18f0*/  LOP3.LUT R37, R26, 0x64006400, RZ, 0xfc, !PT ;  /* 0x640064001a257812 */ /* 0x000fe200078efcff */
[-C--:B------:R-:W-:Y:S02]  /*1900*/  HFMA2 R26, R17, R16.reuse.H0_H0, -72, -72 ;  /* 0xd480d480111a7431 */ /* 0x080fe40000040010 */
        /* <DEDUP_REMOVED lines=18> */
[----:B------:R-:W-:Y:S02]  /*1a30*/  HADD2.F32 R18, -RZ, R15.H0_H0 ;  /* 0x2000000fff127230 */ /* 0x000fe40000004100 */
[C---:B------:R-:W-:Y:S01]  /*1a40*/  FFMA.FTZ R2, R3.reuse, R2, RZ ;  /* 0x0000000203027223 */ /* 0x040fe200000100ff */
[----:B------:R-:W-:Y:S01]  /*1a50*/  FFMA.FTZ R53, R3, R14, RZ ;  /* 0x0000000e03357223 */ /* 0x000fe200000100ff */
[----:B------:R-:W-:Y:S01]  /*1a60*/  FFMA.FTZ R37, R36, R19, R37 ;  /* 0x0000001324257223 */ /* 0x000fe20000010025 */
        /* <DEDUP_REMOVED lines=20> */
[--C-:B-1----:R-:W-:Y:S02]  /*1bb0*/  HADD2.F32 R18, -RZ, R8.reuse.H0_H0 ;  /* 0x20000008ff127230 */ /* 0x102fe40000004100 */
[C---:B------:R-:W-:Y:S01]  /*1bc0*/  FFMA.FTZ R14, R15.reuse, R36, R39 ;  /* 0x000000240f0e7223 */ /* 0x040fe20000010027 */
[----:B------:R-:W-:Y:S02]  /*1bd0*/  HADD2.F32 R36, -RZ, R31.H0_H0 ;  /* 0x2000001fff247230 */ /* 0x000fe40000004100 */
[----:B------:R-:W-:Y:S01]  /*1be0*/  FFMA.FTZ R53, R15, R38, R53 ;  /* 0x000000260f357223 */ /* 0x000fe20000010035 */
[----:B------:R-:W-:Y:S02]  /*1bf0*/  HADD2.F32 R15, -RZ, R29.H0_H0 ;  /* 0x2000001dff0f7230 */ /* 0x000fe40000004100 */
[----:B------:R-:W-:Y:S02]  /*1c00*/  HADD2.F32 R37, -RZ, R33.H0_H0 ;  /* 0x20000021ff257230 */ /* 0x000fe40000004100 */
[----:B------:R-:W-:-:S02]  /*1c10*/  HADD2.F32 R8, -RZ, R8.H1_H1 ;  /* 0x30000008ff087230 */ /* 0x000fc40000004100 */
[----:B------:R-:W-:Y:S01]  /*1c20*/  FFMA.FTZ R2, R15, R18, R2 ;  /* 0x000000120f027223 */ /* 0x000fe20000010002 */
[C---:B------:R-:W-:Y:S01]  /*1c30*/  FFMA.FTZ R15, R18.reuse, R36, R3 ;  /* 0x00000024120f7223 */ /* 0x040fe20000010003 */
[----:B------:R-:W-:Y:S02]  /*1c40*/  HADD2.F32 R3, -RZ, R31.H1_H1 ;  /* 0x3000001fff037230 */ /* 0x000fe40000004100 */
[----:B------:R-:W-:Y:S01]  /*1c50*/  FFMA.FTZ R36, R18, R37, R14 ;  /* 0x0000002512247223 */ /* 0x000fe2000001000e */
[----:B------:R-:W-:Y:S02]  /*1c60*/  HADD2.F32 R0, -RZ, R9.H0_H0 ;  /* 0x20000009ff007230 */ /* 0x000fe40000004100 */
[----:B------:R-:W-:Y:S02]  /*1c70*/  HADD2.F32 R19, -RZ, R29.H1_H1 ;  /* 0x3000001dff137230 */ /* 0x000fe40000004100 */
[----:B------:R-:W-:Y:S01]  /*1c80*/  FFMA.FTZ R3, R8, R3, R15 ;  /* 0x0000000308037223 */ /* 0x000fe2000001000f */
[----:B------:R-:W-:-:S02]  /*1c90*/  HADD2.F32 R14, -RZ, R32.H0_H0 ;  /* 0x20000020ff0e7230 */ /* 0x000fc40000004100 */
[----:B------:R-:W-:Y:S02]  /*1ca0*/  HADD2.F32 R38, -RZ, R35.H0_H0 ;  /* 0x20000023ff267230 */ /* 0x000fe40000004100 */
[----:B------:R-:W-:Y:S01]  /*1cb0*/  FFMA.FTZ R19, R19, R8, R2 ;  /* 0x0000000813137223 */ /* 0x000fe20000010002 */
        /* <DEDUP_REMOVED lines=37> */
.L_x_3588:
[----:B------:R-:W5:Y:S04]  /*1f10*/  LDG.E.128.CONSTANT R8, desc[UR6][R10.64] ;  /* 0x000000060a087981 */ /* 0x000f68000c1e9d00 */
[----:B------:R-:W5:Y:S01]  /*1f20*/  LDG.E.128.CONSTANT R12, desc[UR6][R12.64] ;  /* 0x000000060c0c7981 */ /* 0x000f62000c1e9d00 */
        /* <DEDUP_REMOVED lines=12> */
[-C--:B------:R-:W-:Y:S01]  /*1ff0*/  FFMA.FTZ R23, R0, R39.reuse, RZ ;  /* 0x0000002700177223 */ /* 0x080fe200000100ff */
[--C-:B------:R-:W-:Y:S02]  /*2000*/  HADD2.F32 R36, -RZ, R3.reuse.H0_H0 ;  /* 0x20000003ff247230 */ /* 0x100fe40000004100 */
[----:B------:R-:W-:Y:S01]  /*2010*/  FFMA.FTZ R21, R21, R39, RZ ;  /* 0x0000002715157223 */ /* 0x000fe200000100ff */
[----:B------:R-:W-:-:S02]  /*2020*/  HADD2.F32 R37, -RZ, R3.H1_H1 ;  /* 0x30000003ff257230 */ /* 0x000fc40000004100 */
[-C--:B------:R-:W-:Y:S01]  /*2030*/  FFMA.FTZ R53, R2, R39.reuse, RZ ;  /* 0x0000002702357223 */ /* 0x080fe200000100ff */
[--C-:B------:R-:W-:Y:S02]  /*2040*/  HADD2.F32 R3, -RZ, R25.reuse.H0_H0 ;  /* 0x20000019ff037230 */ /* 0x100fe40000004100 */
[-C--:B------:R-:W-:Y:S01]  /*2050*/  FFMA.FTZ R23, R40, R38.reuse, R23 ;  /* 0x0000002628177223 */ /* 0x080fe20000010017 */
[----:B------:R-:W-:Y:S02]  /*2060*/  HADD2.F32 R40, -RZ, R25.H1_H1 ;  /* 0x30000019ff287230 */ /* 0x000fe40000004100 */
[----:B------:R-:W-:Y:S01]  /*2070*/  FFMA.FTZ R53, R52, R38, R53 ;  /* 0x0000002634357223 */ /* 0x000fe20000010035 */
[----:B------:R-:W-:Y:S02]  /*2080*/  HADD2.F32 R2, -RZ, R24.H0_H0 ;  /* 0x20000018ff027230 */ /* 0x000fe40000004100 */
[----:B------:R-:W-:Y:S01]  /*2090*/  FFMA.FTZ R3, R3, R39, RZ ;  /* 0x0000002703037223 */ /* 0x000fe200000100ff */
[----:B------:R-:W-:-:S02]  /*20a0*/  HADD2.F32 R52, -RZ, R26.H0_H0 ;  /* 0x2000001aff347230 */ /* 0x000fc40000004100 */
[-C--:B------:R-:W-:Y:S01]  /*20b0*/  FFMA.FTZ R21, R56, R38.reuse, R21 ;  /* 0x0000002638157223 */ /* 0x080fe20000010015 */
[----:B------:R-:W-:Y:S02]  /*20c0*/  HADD2.F32 R0, -RZ, R22.H0_H0 ;  /* 0x20000016ff007230 */ /* 0x000fe40000004100 */
[----:B------:R-:W-:Y:S01]  /*20d0*/  FFMA.FTZ R3, R40, R38, R3 ;  /* 0x0000002628037223 */ /* 0x000fe20000010003 */
[-C--:B------:R-:W-:Y:S01]  /*20e0*/  FFMA.FTZ R38, R2, R36.reuse, R53 ;  /* 0x0000002402267223 */ /* 0x080fe20000010035 */
[----:B------:R-:W-:Y:S02]  /*20f0*/  HADD2.F32 R2, -RZ, R28.H0_H0 ;  /* 0x2000001cff027230 */ /* 0x000fe40000004100 */
[-C--:B------:R-:W-:Y:S01]  /*2100*/  FFMA.FTZ R40, R52, R36.reuse, R3 ;  /* 0x0000002434287223 */ /* 0x080fe20000010003 */
[----:B------:R-:W-:Y:S02]  /*2110*/  HADD2.F32 R3, -RZ, R22.H1_H1 ;  /* 0x30000016ff037230 */ /* 0x000fe40000004100 */
[-C--:B------:R-:W-:Y:S01]  /*2120*/  FFMA.FTZ R0, R0, R36.reuse, R23 ;  /* 0x0000002400007223 */ /* 0x080fe20000010017 */
        /* <DEDUP_REMOVED lines=8> */
[----:B------:R-:W-:Y:S02]  /*21b0*/  HADD2.F32 R18, -RZ, R18.H1_H1 ;  /* 0x30000012ff127230 */ /* 0x000fe40000004100 */
[----:B------:R-:W-:Y:S01]  /*21c0*/  FFMA.FTZ R21, R21, R3, R2 ;  /* 0x0000000315157223 */ /* 0x000fe20000010002 */
[----:B------:R-:W-:-:S02]  /*21d0*/  HADD2.F32 R22, -RZ, R29.H1_H1 ;  /* 0x3000001dff167230 */ /* 0x000fc40000004100 */
[----:B------:R-:W-:Y:S01]  /*21e0*/  FFMA.FTZ R40, R25, R37, R40 ;  /* 0x0000002519287223 */ /* 0x000fe20000010028 */
[----:B------:R-:W-:Y:S02]  /*21f0*/  HADD2.F32 R23, -RZ, R31.H0_H0 ;  /* 0x2000001fff177230 */ /* 0x000fe40000004100 */
        /* <DEDUP_REMOVED lines=46> */
.L_x_3589:
[C---:B-----5:R-:W-:Y:S02]  /*24e0*/  LOP3.LUT R0, R4.reuse, 0xf000f, RZ, 0xc0, !PT ;  /* 0x000f000f04007812 */ /* 0x060fe400078ec0ff */
[----:B------:R-:W-:Y:S02]  /*24f0*/  LOP3.LUT R2, R4, 0xf000f0, RZ, 0xc0, !PT ;  /* 0x00f000f004027812 */ /* 0x000fe400078ec0ff */
[C---:B------:R-:W-:Y:S02]  /*2500*/  LOP3.LUT R17, R5.reuse, 0xf000f, RZ, 0xc0, !PT ;  /* 0x000f000f05117812 */ /* 0x040fe400078ec0ff */
[----:B------:R-:W-:Y:S02]  /*2510*/  LOP3.LUT R18, R5, 0xf000f0, RZ, 0xc0, !PT ;  /* 0x00f000f005127812 */ /* 0x000fe400078ec0ff */
[----:B------:R-:W-:Y:S02]  /*2520*/  SHF.R.U32.HI R4, RZ, 0x8, R4 ;  /* 0x00000008ff047819 */ /* 0x000fe40000011604 */
[----:B------:R-:W-:-:S02]  /*2530*/  SHF.R.U32.HI R5, RZ, 0x8, R5 ;  /* 0x00000008ff057819 */ /* 0x000fc40000011605 */
[C---:B------:R-:W-:Y:S02]  /*2540*/  LOP3.LUT R19, R6.reuse, 0xf000f, RZ, 0xc0, !PT ;  /* 0x000f000f06137812 */ /* 0x040fe400078ec0ff */
[----:B------:R-:W-:Y:S02]  /*2550*/  SHF.R.U32.HI R24, RZ, 0x8, R6 ;  /* 0x00000008ff187819 */ /* 0x000fe40000011606 */
[----:B------:R-:W-:Y:S02]  /*2560*/  SHF.R.U32.HI R27, RZ, 0x8, R7 ;  /* 0x00000008ff1b7819 */ /* 0x000fe40000011607 */
[----:B------:R-:W-:Y:S02]  /*2570*/  LOP3.LUT R23, R6, 0xf000f0, RZ, 0xc0, !PT ;  /* 0x00f000f006177812 */ /* 0x000fe400078ec0ff */
        /* <DEDUP_REMOVED lines=36> */
[-C--:B------:R-:W-:Y:S02]  /*27c0*/  HFMA2 R18, R3, R16.reuse.H0_H0, -72, -72 ;  /* 0xd480d48003127431 */ /* 0x080fe40000040010 */
        /* <DEDUP_REMOVED lines=48> */
[----:B------:R-:W-:-:S02]  /*2ad0*/  HADD2.F32 R6, -RZ, R6.H1_H1 ;  /* 0x30000006ff067230 */ /* 0x000fc40000004100 */
        /* <DEDUP_REMOVED lines=47> */
.L_x_3590:
[----:B------:R-:W-:Y:S01]  /*2dd0*/  LOP3.LUT R5, R8, 0xf000f, RZ, 0xc0, !PT ;  /* 0x000f000f08057812 */ /* 0x000fe200078ec0ff */
[----:B------:R-:W-:Y:S06]  /*2de0*/  @P0 BRA `(.L_x_3591) ;  /* 0x0000000400680947 */ /* 0x000fec0003800000 */
[----:B------:R-:W0:Y:S01]  /*2df0*/  LDS.64 R2, [UR4+0x90] ;  /* 0x00009004ff027984 */ /* 0x000e220008000a00 */
[--C-:B------:R-:W-:Y:S02]  /*2e00*/  HADD2.F32 R0, -RZ, R33.reuse.H0_H0 ;  /* 0x20000021ff007230 */ /* 0x100fe40000004100 */
[--C-:B------:R-:W-:Y:S01]  /*2e10*/  HADD2.F32 R4, -RZ, R24.reuse.H0_H0 ;  /* 0x20000018ff047230 */ /* 0x100fe20000004100 */
[----:B------:R-:W1:Y:S01]  /*2e20*/  LDS.64 R6, [UR4+0x98] ;  /* 0x00009804ff067984 */ /* 0x000e620008000a00 */
[----:B------:R-:W-:Y:S02]  /*2e30*/  HADD2.F32 R38, -RZ, R33.H1_H1 ;  /* 0x30000021ff267230 */ /* 0x000fe40000004100 */
[----:B------:R-:W-:Y:S02]  /*2e40*/  HADD2.F32 R40, -RZ, R19.H1_H1 ;  /* 0x30000013ff287230 */ /* 0x000fe40000004100 */
[----:B------:R-:W-:Y:S02]  /*2e50*/  HADD2.F32 R24, -RZ, R24.H1_H1 ;  /* 0x30000018ff187230 */ /* 0x000fe40000004100 */
        /* <DEDUP_REMOVED lines=8> */
[-C--:B------:R-:W-:Y:S01]  /*2ee0*/  FFMA.FTZ R33, R2, R37.reuse, RZ ;  /* 0x0000002502217223 */ /* 0x080fe200000100ff */
[-C--:B------:R-:W-:Y:S02]  /*2ef0*/  FFMA.FTZ R0, R38, R36.reuse, R19 ;  /* 0x0000002426007223 */ /* 0x080fe40000010013 */
[-C--:B------:R-:W-:Y:S01]  /*2f00*/  FFMA.FTZ R3, R3, R37.reuse, RZ ;  /* 0x0000002503037223 */ /* 0x080fe200000100ff */
[----:B------:R-:W-:Y:S01]  /*2f10*/  FFMA.FTZ R37, R4, R37, RZ ;  /* 0x0000002504257223 */ /* 0x000fe200000100ff */
[----:B------:R-:W-:Y:S02]  /*2f20*/  HADD2.F32 R4, -RZ, R22.H1_H1 ;  /* 0x30000016ff047230 */ /* 0x000fe40000004100 */
[----:B------:R-:W-:Y:S01]  /*2f30*/  FFMA.FTZ R2, R40, R36, R33 ;  /* 0x0000002428027223 */ /* 0x000fe20000010021 */
[----:B------:R-:W-:Y:S02]  /*2f40*/  HADD2.F32 R19, -RZ, R18.H0_H0 ;  /* 0x20000012ff137230 */ /* 0x000fe40000004100 */
[----:B------:R-:W-:-:S02]  /*2f50*/  HADD2.F32 R33, -RZ, R21.H0_H0 ;  /* 0x20000015ff217230 */ /* 0x000fc40000004100 */
[-C--:B------:R-:W-:Y:S01]  /*2f60*/  FFMA.FTZ R4, R4, R36.reuse, R3 ;  /* 0x0000002404047223 */ /* 0x080fe20000010003 */
[----:B------:R-:W-:Y:S01]  /*2f70*/  FFMA.FTZ R36, R24, R36, R37 ;  /* 0x0000002418247223 */ /* 0x000fe20000010025 */
[----:B------:R-:W-:Y:S02]  /*2f80*/  HADD2.F32 R37, -RZ, R25.H0_H0 ;  /* 0x20000019ff257230 */ /* 0x000fe40000004100 */
[-C--:B------:R-:W-:Y:S01]  /*2f90*/  FFMA.FTZ R3, R19, R35.reuse, R0 ;  /* 0x0000002313037223 */ /* 0x080fe20000010000 */
[-C--:B------:R-:W-:Y:S01]  /*2fa0*/  FFMA.FTZ R19, R33, R35.reuse, R2 ;  /* 0x0000002321137223 */ /* 0x080fe20000010002 */
        /* <DEDUP_REMOVED lines=62> */
.L_x_3591:
[----:B------:R-:W-:Y:S02]  /*3390*/  LOP3.LUT R0, R8, 0xf000f0, RZ, 0xc0, !PT ;  /* 0x00f000f008007812 */ /* 0x000fe400078ec0ff */
[----:B------:R-:W-:Y:S02]  /*33a0*/  LOP3.LUT R19, R11, 0xf000f, RZ, 0xc0, !PT ;  /* 0x000f000f0b137812 */ /* 0x000fe400078ec0ff */
[----:B------:R-:W-:Y:S02]  /*33b0*/  SHF.R.U32.HI R8, RZ, 0x8, R8 ;  /* 0x00000008ff087819 */ /* 0x000fe40000011608 */
[C---:B------:R-:W-:Y:S02]  /*33c0*/  LOP3.LUT R2, R9.reuse, 0xf000f, RZ, 0xc0, !PT ;  /* 0x000f000f09027812 */ /* 0x040fe400078ec0ff */
        /* <DEDUP_REMOVED lines=15> */
[----:B------:R-:W-:Y:S01]  /*34c0*/  HFMA2 R21, R21, R16.H0_H0, -72, -72 ;  /* 0xd480d48015157431 */ /* 0x000fe20000040010 */
        /* <DEDUP_REMOVED lines=25> */
[C---:B------:R-:W-:Y:S01]  /*3660*/  LOP3.LUT R9, R12.reuse, 0xf000f, RZ, 0xc0, !PT ;  /* 0x000f000f0c097812 */ /* 0x040fe200078ec0ff */
        /* <DEDUP_REMOVED lines=18> */
[C---:B------:R-:W-:Y:S01]  /*3790*/  FFMA.FTZ R36, R3.reuse, R36, RZ ;  /* 0x0000002403247223 */ /* 0x040fe200000100ff */
[C---:B------:R-:W-:Y:S01]  /*37a0*/  FFMA.FTZ R40, R3.reuse, R2, RZ ;  /* 0x0000000203287223 */ /* 0x040fe200000100ff */
[----:B------:R-:W-:Y:S02]  /*37b0*/  HADD2.F32 R32, -RZ, R5.H0_H0 ;  /* 0x20000005ff207230 */ /* 0x000fe40000004100 */
[----:B------:R-:W-:Y:S01]  /*37c0*/  FFMA.FTZ R35, R0, R3, RZ ;  /* 0x0000000300237223 */ /* 0x000fe200000100ff */
        /* <DEDUP_REMOVED lines=22> */
[----:B-1----:R-:W-:Y:S02]  /*3930*/  HADD2.F32 R4, -RZ, R6.H0_H0 ;  /* 0x20000006ff047230 */ /* 0x002fe40000004100 */
        /* <DEDUP_REMOVED lines=53> */
.L_x_3592:
        /* <DEDUP_REMOVED lines=14> */
[----:B------:R-:W-:Y:S02]  /*3d70*/  HADD2.F32 R3, -RZ, R19.H0_H0 ;  /* 0x20000013ff037230 */ /* 0x000fe40000004100 */
[----:B------:R-:W-:Y:S02]  /*3d80*/  HADD2.F32 R17, -RZ, R17.H1_H1 ;  /* 0x30000011ff117230 */ /* 0x000fe40000004100 */
[----:B------:R-:W-:-:S02]  /*3d90*/  HADD2.F32 R19, -RZ, R19.H1_H1 ;  /* 0x30000013ff137230 */ /* 0x000fc40000004100 */
[----:B------:R-:W-:Y:S01]  /*3da0*/  FFMA.FTZ R34, R3, R35, RZ ;  /* 0x0000002303227223 */ /* 0x000fe200000100ff */
[-C--:B------:R-:W-:Y:S01]  /*3db0*/  FFMA.FTZ R3, R31, R33.reuse, R0 ;  /* 0x000000211f037223 */ /* 0x080fe20000010000 */
        /* <DEDUP_REMOVED lines=72> */
.L_x_3593:
        /* <DEDUP_REMOVED lines=141> */
.L_x_3594:
[----:B------:R-:W-:Y:S05]  /*4b10*/  @P0 BRA `(.L_x_3587) ;  /* 0x0000000400680947 */ /* 0x000fea0003800000 */
[----:B------:R-:W0:Y:S01]  /*4b20*/  LDS.64 R2, [UR4+0xb0] ;  /* 0x0000b004ff027984 */ /* 0x000e220008000a00 */
[--C-:B------:R-:W-:Y:S02]  /*4b30*/  HADD2.F32 R0, -RZ, R18.reuse.H0_H0 ;  /* 0x20000012ff007230 */ /* 0x100fe40000004100 */
[----:B------:R-:W-:Y:S01]  /*4b40*/  HADD2.F32 R18, -RZ, R18.H1_H1 ;  /* 0x30000012ff127230 */ /* 0x000fe20000004100 */
[----:B------:R-:W1:Y:S01]  /*4b50*/  LDS.64 R6, [UR4+0xb8] ;  /* 0x0000b804ff067984 */ /* 0x000e620008000a00 */
[----:B------:R-:W-:Y:S02]  /*4b60*/  HADD2.F32 R28, -RZ, R9.H1_H1 ;  /* 0x30000009ff1c7230 */ /* 0x000fe40000004100 */
        /* <DEDUP_REMOVED lines=12> */
[----:B------:R-:W-:Y:S02]  /*4c30*/  HADD2.F32 R9, -RZ, R15.H0_H0 ;  /* 0x2000000fff097230 */ /* 0x000fe40000004100 */
[----:B------:R-:W-:Y:S01]  /*4c40*/  FFMA.FTZ R2, R28, R26, R29 ;  /* 0x0000001a1c027223 */ /* 0x000fe2000001001d */
[----:B------:R-:W-:Y:S02]  /*4c50*/  HADD2.F32 R4, -RZ, R17.H1_H1 ;  /* 0x30000011ff047230 */ /* 0x000fe40000004100 */
        /* <DEDUP_REMOVED lines=16> */
[--C-:B-1----:R-:W-:Y:S02]  /*4d60*/  HADD2.F32 R3, -RZ, R6.reuse.H0_H0 ;  /* 0x20000006ff037230 */ /* 0x102fe40000004100 */
[----:B------:R-:W-:Y:S01]  /*4d70*/  FFMA.FTZ R18, R13, R5, R18 ;  /* 0x000000050d127223 */ /* 0x000fe20000010012 */
[----:B------:R-:W-:-:S02]  /*4d80*/  HADD2.F32 R6, -RZ, R6.H1_H1 ;  /* 0x30000006ff067230 */ /* 0x000fc40000004100 */
[----:B------:R-:W-:Y:S01]  /*4d90*/  FFMA.FTZ R26, R17, R5, R26 ;  /* 0x00000005111a7223 */ /* 0x000fe2000001001a */
[--C-:B------:R-:W-:Y:S02]  /*4da0*/  HADD2.F32 R5, -RZ, R21.reuse.H0_H0 ;  /* 0x20000015ff057230 */ /* 0x100fe40000004100 */
[----:B------:R-:W-:Y:S02]  /*4db0*/  HADD2.F32 R12, -RZ, R21.H1_H1 ;  /* 0x30000015ff0c7230 */ /* 0x000fe40000004100 */
[----:B------:R-:W-:Y:S02]  /*4dc0*/  HADD2.F32 R9, -RZ, R22.H0_H0 ;  /* 0x20000016ff097230 */ /* 0x000fe40000004100 */
[----:B------:R-:W-:Y:S01]  /*4dd0*/  FFMA.FTZ R5, R5, R3, R0 ;  /* 0x0000000305057223 */ /* 0x000fe20000010000 */
[----:B------:R-:W-:Y:S02]  /*4de0*/  HADD2.F32 R13, -RZ, R23.H0_H0 ;  /* 0x20000017ff0d7230 */ /* 0x000fe40000004100 */
        /* <DEDUP_REMOVED lines=18> */
[----:B------:R-:W-:-:S02]  /*4f10*/  HADD2.F32 R11, -RZ, R11.H1_H1 ;  /* 0x3000000bff0b7230 */ /* 0x000fc40000004100 */
        /* <DEDUP_REMOVED lines=26> */
.L_x_3587:
[----:B------:R-:W0:Y:S01]  /*50c0*/  LDC R7, c[0x0][0x23c] ;  /* 0x00008f00ff077b82 */ /* 0x000e220000000800 */
[----:B------:R-:W-:Y:S01]  /*50d0*/  IADD3 R42, R42, 0x20, RZ ;  /* 0x000000202a2a7810 */ /* 0x000fe20007ffe0ff */
[----:B------:R-:W-:-:S03]  /*50e0*/  UIADD3 UR4, UR4, 0x40, URZ ;  /* 0x0000004004047890 */ /* 0x000fc6000fffe03f */
[C---:B------:R-:W-:Y:S02]  /*50f0*/  ISETP.GE.AND P2, PT, R42.reuse, UR5, PT ;  /* 0x000000052a007c0c */ /* 0x040fe4000bf46270 */
[----:B------:R-:W-:Y:S01]  /*5100*/  ISETP.LT.AND P3, PT, R42, R43, PT ;  /* 0x0000002b2a00720c */ /* 0x000fe20003f61270 */
[----:B0-----:R-:W-:-:S12]  /*5110*/  IMAD.WIDE R44, R7, 0x10, R44 ;  /* 0x00000010072c7825 */ /* 0x001fd800078e022c */
[----:B------:R-:W-:Y:S05]  /*5120*/  @!P2 BRA P3, `(.L_x_3595) ;  /* 0xffffffc000e0a947 */ /* 0x000fea000183ffff */
.L_x_3586:
        /* <DEDUP_REMOVED lines=8> */
[----:B------:R-:W-:Y:S02]  /*51b0*/  SHF.R.S32.HI R52, RZ, 0x1f, R7 ;  /* 0x0000001fff347819 */ /* 0x000fe40000011407 */
[----:B------:R-:W-:Y:S02]  /*51c0*/  ISETP.NE.AND P0, PT, R2, RZ, PT ;  /* 0x000000ff0200720c */ /* 0x000fe40003f05270 */
[C---:B------:R-:W-:Y:S02]  /*51d0*/  SHF.L.U32 R53, R7.reuse, 0x2, RZ ;  /* 0x0000000207357819 */ /* 0x040fe400000006ff */
[----:B------:R-:W-:Y:S01]  /*51e0*/  SHF.L.U64.HI R52, R7, 0x2, R52 ;  /* 0x0000000207347819 */ /* 0x000fe20000010234 */
[----:B0-----:R-:W-:-:S05]  /*51f0*/  IMAD R0, R0, -0x2, R3 ;  /* 0xfffffffe00007824 */ /* 0x001fca00078e0203 */
[----:B------:R-:W-:-:S13]  /*5200*/  ISETP.LT.OR P0, PT, R0, 0x2, !P0 ;  /* 0x000000020000780c */ /* 0x000fda0004701670 */
.L_x_3599:
        /* <DEDUP_REMOVED lines=29> */
[----:B------:R-:W-:Y:S02]  /*53e0*/  LOP3.LUT R15, R4, 0x64006400, RZ, 0xfc, !PT ;  /* 0x64006400040f7812 */ /* 0x000fe400078efcff */
[C---:B------:R-:W-:Y:S02]  /*53f0*/  LOP3.LUT R9, R5.reuse, 0x300030, RZ, 0xc0, !PT ;  /* 0x0030003005097812 */ /* 0x040fe400078ec0ff */
[C---:B------:R-:W-:Y:S02]  /*5400*/  LOP3.LUT R25, R5.reuse, 0xc000c0, RZ, 0xc0, !PT ;  /* 0x00c000c005197812 */ /* 0x040fe400078ec0ff */
[----:B------:R-:W-:Y:S02]  /*5410*/  LOP3.LUT R19, R5, 0x30003, RZ, 0xc0, !PT ;  /* 0x0003000305137812 */ /* 0x000fe400078ec0ff */
        /* <DEDUP_REMOVED lines=10> */
[C---:B------:R-:W-:Y:S02]  /*54c0*/  LOP3.LUT R11, R6.reuse, 0x300030, RZ, 0xc0, !PT ;  /* 0x00300030060b7812 */ /* 0x040fe400078ec0ff */
[C---:B------:R-:W-:Y:S02]  /*54d0*/  LOP3.LUT R27, R6.reuse, 0xc000c0, RZ, 0xc0, !PT ;  /* 0x00c000c0061b7812 */ /* 0x040fe400078ec0ff */
        /* <DEDUP_REMOVED lines=118> */
.L_x_3598:
        /* <DEDUP_REMOVED lines=44> */
.L_x_3597:
[----:B------:R-:W-:Y:S01]  /*5f00*/  IADD3 R42, R42, 0x10, RZ ;  /* 0x000000102a2a7810 */ /* 0x000fe20007ffe0ff */
[----:B------:R-:W-:Y:S01]  /*5f10*/  UIADD3 UR4, UR4, 0x20, URZ ;  /* 0x0000002004047890 */ /* 0x000fe2000fffe03f */
[----:B------:R-:W-:Y:S02]  /*5f20*/  IADD3 R44, P3, R44, R53, RZ ;  /* 0x000000352c2c7210 */ /* 0x000fe40007f7e0ff */
[C---:B------:R-:W-:Y:S02]  /*5f30*/  ISETP.GE.AND P2, PT, R42.reuse, UR5, PT ;  /* 0x000000052a007c0c */ /* 0x040fe4000bf46270 */
[----:B------:R-:W-:Y:S02]  /*5f40*/  ISETP.LT.AND P4, PT, R42, R43, PT ;  /* 0x0000002b2a00720c */ /* 0x000fe40003f81270 */
[----:B------:R-:W-:-:S11]  /*5f50*/  IADD3.X R45, R45, R52, RZ, P3, !PT ;  /* 0x000000342d2d7210 */ /* 0x000fd60001ffe4ff */
[----:B------:R-:W-:Y:S05]  /*5f60*/  @!P2 BRA P4, `(.L_x_3599) ;  /* 0xfffffff000a8a947 */ /* 0x000fea000203ffff */
.L_x_3596:
[----:B------:R-:W-:Y:S05]  /*5f70*/  @!P1 EXIT ;  /* 0x000000000000994d */ /* 0x000fea0003800000 */
[----:B------:R-:W0:Y:S01]  /*5f80*/  S2R R0, SR_CTAID.X ;  /* 0x0000000000007919 */ /* 0x000e220000002500 */
[----:B------:R-:W1:Y:S01]  /*5f90*/  S2UR UR4, SR_CTAID.Y ;  /* 0x00000000000479c3 */ /* 0x000e620000002600 */
[----:B------:R-:W0:Y:S07]  /*5fa0*/  S2R R5, SR_TID.X ;  /* 0x0000000000057919 */ /* 0x000e2e0000002100 */
[----:B------:R-:W2:Y:S08]  /*5fb0*/  LDC.64 R12, c[0x0][0x238] ;  /* 0x00008e00ff0c7b82 */ /* 0x000eb00000000a00 */
        /* <DEDUP_REMOVED lines=15> */
.L_x_3603:
[----:B------:R-:W0:Y:S02]  /*60b0*/  LDS R10, [R6] ;  /* 0x00000000060a7984 */ /* 0x000e240000000800 */
[----:B0-----:R-:W-:-:S06]  /*60c0*/  HADD2 R11, R10, R47 ;  /* 0x0000002f0a0b7230 */ /* 0x001fcc0000000000 */
[----:B------:R-:W0:Y:S02]  /*60d0*/  ATOMS.CAST.SPIN R11, [R6], R10, R11 ;  /* 0x0000000a060b738d */ /* 0x000e24000180000b */
[----:B0-----:R-:W-:-:S13]  /*60e0*/  ISETP.EQ.U32.AND P0, PT, R11, 0x1, PT ;  /* 0x000000010b00780c */ /* 0x001fda0003f02070 */
[----:B------:R-:W-:Y:S05]  /*60f0*/  @!P0 BRA `(.L_x_3603) ;  /* 0xfffffffc00ec8947 */ /* 0x000fea000383ffff */
[----:B------:R-:W-:Y:S05]  /*6100*/  BRA `(.L_x_3601) ;  /* 0x00000000000c7947 */ /* 0x000fea0003800000 */
.L_x_3602:
[----:B------:R-:W2:Y:S02]  /*6110*/  LD.E R6, desc[UR6][R4.64] ;  /* 0x0000000604067980 */ /* 0x000ea4000c101900 */
[----:B--2---:R-:W-:-:S05]  /*6120*/  IADD3 R7, R47, R6, RZ ;  /* 0x000000062f077210 */ /* 0x004fca0007ffe0ff */
[----:B------:R0:W-:Y:S02]  /*6130*/  ST.E desc[UR6][R4.64], R7 ;  /* 0x0000000704007985 */ /* 0x0001e4000c101906 */
.L_x_3601:
[----:B------:R-:W-:Y:S05]  /*6140*/  BSYNC B0 ;  /* 0x0000000000007941 */ /* 0x000fea0003800000 */
.L_x_3600:
[----:B------:R1:W-:Y:S01]  /*6150*/  ATOM.E.ADD.F16x2.RN.STRONG.GPU P0, RZ, desc[UR6][R4.64+0x4], R48 ;  /* 0x0000043004ff79a2 */ /* 0x0003e2000810e1c6 */
[----:B------:R-:W-:Y:S04]  /*6160*/  BSSY B0, `(.L_x_3604) ;  /* 0x000000e000007945 */ /* 0x000fe80003800000 */
[----:B-1----:R-:W-:Y:S05]  /*6170*/  @P0 BRA `(.L_x_3605) ;  /* 0x0000000000300947 */ /* 0x002fea0003800000 */
[----:B------:R-:W1:Y:S02]  /*6180*/  QSPC.E.S P0, RZ, [R4+0x4] ;  /* 0x0000040004ff73aa */ /* 0x000e640000000500 */
[----:B-1----:R-:W-:Y:S05]  /*6190*/  @!P0 BRA `(.L_x_3606) ;  /* 0x00000000001c8947 */ /* 0x002fea0003800000 */
[----:B0-----:R-:W-:-:S07]  /*61a0*/  MOV R4, R4 ;  /* 0x0000000400047202 */ /* 0x001fce0000000f00 */
.L_x_3607:
[----:B------:R-:W0:Y:S02]  /*61b0*/  LDS R6, [R4+0x4] ;  /* 0x0000040004067984 */ /* 0x000e240000000800 */
[----:B0-----:R-:W-:-:S10]  /*61c0*/  HFMA2.MMA R7, R6, 1, 1, R48 ;  /* 0x3c003c0006077835 */ /* 0x001fd40000000030 */
[----:B------:R-:W0:Y:S02]  /*61d0*/  ATOMS.CAST.SPIN R7, [R4+0x4], R6, R7 ;  /* 0x000004060407738d */ /* 0x000e240001800007 */
[----:B0-----:R-:W-:-:S13]  /*61e0*/  ISETP.EQ.U32.AND P0, PT, R7, 0x1, PT ;  /* 0x000000010700780c */ /* 0x001fda0003f02070 */
[----:B------:R-:W-:Y:S05]  /*61f0*/  @!P0 BRA `(.L_x_3607) ;  /* 0xfffffffc00ec8947 */ /* 0x000fea000383ffff */
[----:B------:R-:W-:Y:S05]  /*6200*/  BRA `(.L_x_3605) ;  /* 0x00000000000c7947 */ /* 0x000fea0003800000 */
.L_x_3606:
[----:B------:R-:W0:Y:S02]  /*6210*/  LD.E R6, desc[UR6][R4.64+0x4] ;  /* 0x0000040604067980 */ /* 0x000e24000c101900 */
[----:B0-----:R-:W-:-:S05]  /*6220*/  IADD3 R7, R48, R6, RZ ;  /* 0x0000000630077210 */ /* 0x001fca0007ffe0ff */
[----:B------:R1:W-:Y:S02]  /*6230*/  ST.E desc[UR6][R4.64+0x4], R7 ;  /* 0x0000040704007985 */ /* 0x0003e4000c101906 */
.L_x_3605:
[----:B------:R-:W-:Y:S05]  /*6240*/  BSYNC B0 ;  /* 0x0000000000007941 */ /* 0x000fea0003800000 */
.L_x_3604:
        /* <DEDUP_REMOVED lines=11> */
.L_x_3611:
[----:B------:R-:W0:Y:S02]  /*6300*/  LDS R6, [R4] ;  /* 0x0000000004067984 */ /* 0x000e240000000800 */
[----:B0-----:R-:W-:-:S06]  /*6310*/  HADD2 R7, R6, R49 ;  /* 0x0000003106077230 */ /* 0x001fcc0000000000 */
[----:B------:R-:W0:Y:S02]  /*6320*/  ATOMS.CAST.SPIN R7, [R4], R6, R7 ;  /* 0x000000060407738d */ /* 0x000e240001800007 */
[----:B0-----:R-:W-:-:S13]  /*6330*/  ISETP.EQ.U32.AND P0, PT, R7, 0x1, PT ;  /* 0x000000010700780c */ /* 0x001fda0003f02070 */
[----:B------:R-:W-:Y:S05]  /*6340*/  @!P0 BRA `(.L_x_3611) ;  /* 0xfffffffc00ec8947 */ /* 0x000fea000383ffff */
[----:B------:R-:W-:Y:S05]  /*6350*/  BRA `(.L_x_3609) ;  /* 0x00000000000c7947 */ /* 0x000fea0003800000 */
.L_x_3610:
[----:B------:R-:W2:Y:S02]  /*6360*/  LD.E R0, desc[UR6][R2.64] ;  /* 0x0000000602007980 */ /* 0x000ea4000c101900 */
[----:B--2---:R-:W-:-:S05]  /*6370*/  IADD3 R5, R49, R0, RZ ;  /* 0x0000000031057210 */ /* 0x004fca0007ffe0ff */
[----:B------:R0:W-:Y:S02]  /*6380*/  ST.E desc[UR6][R2.64], R5 ;  /* 0x0000000502007985 */ /* 0x0001e4000c101906 */
.L_x_3609:
[----:B------:R-:W-:Y:S05]  /*6390*/  BSYNC B0 ;  /* 0x0000000000007941 */ /* 0x000fea0003800000 */
.L_x_3608:
[----:B------:R1:W-:Y:S02]  /*63a0*/  ATOM.E.ADD.F16x2.RN.STRONG.GPU P0, RZ, desc[UR6][R2.64+0x4], R50 ;  /* 0x0000043202ff79a2 */ /* 0x0003e4000810e1c6 */
[----:B-1----:R-:W-:Y:S05]  /*63b0*/  @P0 EXIT ;  /* 0x000000000000094d */ /* 0x002fea0003800000 */
[----:B------:R-:W1:Y:S02]  /*63c0*/  QSPC.E.S P0, RZ, [R2+0x4] ;  /* 0x0000040002ff73aa */ /* 0x000e640000000500 */
[----:B-1----:R-:W-:Y:S05]  /*63d0*/  @!P0 BRA `(.L_x_3612) ;  /* 0x00000000001c8947 */ /* 0x002fea0003800000 */
[----:B0-----:R-:W-:-:S07]  /*63e0*/  MOV R2, R2 ;  /* 0x0000000200027202 */ /* 0x001fce0000000f00 */
.L_x_3613:
[----:B------:R-:W0:Y:S02]  /*63f0*/  LDS R4, [R2+0x4] ;  /* 0x0000040002047984 */ /* 0x000e240000000800 */
[----:B0-----:R-:W-:-:S10]  /*6400*/  HFMA2.MMA R5, R4, 1, 1, R50 ;  /* 0x3c003c0004057835 */ /* 0x001fd40000000032 */
[----:B------:R-:W0:Y:S02]  /*6410*/  ATOMS.CAST.SPIN R5, [R2+0x4], R4, R5 ;  /* 0x000004040205738d */ /* 0x000e240001800005 */
[----:B0-----:R-:W-:-:S13]  /*6420*/  ISETP.EQ.U32.AND P0, PT, R5, 0x1, PT ;  /* 0x000000010500780c */ /* 0x001fda0003f02070 */
[----:B------:R-:W-:Y:S05]  /*6430*/  @!P0 BRA `(.L_x_3613) ;  /* 0xfffffffc00ec8947 */ /* 0x000fea000383ffff */
[----:B------:R-:W-:Y:S05]  /*6440*/  EXIT ;  /* 0x000000000000794d */ /* 0x000fea0003800000 */
.L_x_3612:
[----:B------:R-:W0:Y:S02]  /*6450*/  LD.E R0, desc[UR6][R2.64+0x4] ;  /* 0x0000040602007980 */ /* 0x000e24000c101900 */
[----:B0-----:R-:W-:-:S05]  /*6460*/  IADD3 R5, R50, R0, RZ ;  /* 0x0000000032057210 */ /* 0x001fca0007ffe0ff */
[----:B------:R-:W-:Y:S01]  /*6470*/  ST.E desc[UR6][R2.64+0x4], R5 ;  /* 0x0000040502007985 */ /* 0x000fe2000c101906 */
[----:B------:R-:W-:Y:S05]  /*6480*/  EXIT ;  /* 0x000000000000794d */ /* 0x000fea0003800000 */
.L_x_3614:
        /* <DEDUP_REMOVED lines=15> */
.L_x_5231:


//--------------------- .text._Z23gemm_half_q_half_kernelILi2ELi172ELb1ELb0ELi64EEvPK6__halfPKjS4_S2_PS0_iiiiPKtS7_iiiiiibS2_i --------------------------
	.section	.text._Z23gemm_half_q_half_kernelILi2ELi172ELb1ELb0ELi64EEvPK6__halfPKjS4_S2_PS0_iiiiPKtS7_iiiiiibS2_i,"ax",@progbits
	.align	128
        .global         _Z23gemm_half_q_half_kernelILi2ELi172ELb1ELb0ELi64EEvPK6__halfPKjS4_S2_PS0_iiiiPKtS7_iiiiiibS2_i
        .type           _Z23gemm_half_q_half_kernelILi2ELi172ELb1ELb0ELi64EEvPK6__halfPKjS4_S2_PS0_iiiiPKtS7_iiiiiibS2_i,@function
        .size           _Z23gemm_half_q_half_kernelILi2ELi172ELb1ELb0ELi64EEvPK6__halfPKjS4_S2_PS0_iiiiPKtS7_iiiiiibS2_i,(.L_x_5232 - _Z23gemm_half_q_half_kernelILi2ELi172ELb1ELb0ELi64EEvPK6__halfPKjS4_S2_PS0_iiiiPKtS7_iiiiiibS2_i)
        .other          _Z23gemm_half_q_half_kernelILi2ELi172ELb1ELb0ELi64EEvPK6__halfPKjS4_S2_PS0_iiiiPKtS7_iiiiiibS2_i,@"STO_CUDA_ENTRY STV_DEFAULT"
_Z23gemm_half_q_half_kernelILi2ELi172ELb1ELb0ELi64EEvPK6__halfPKjS4_S2_PS0_iiiiPKtS7_iiiiiibS2_i:
.text._Z23gemm_half_q_half_kernelILi2ELi172ELb1ELb0ELi64EEvPK6__halfPKjS4_S2_PS0_iiiiPKtS7_iiiiiibS2_i:
        /* <DEDUP_REMOVED lines=26> */
.L_x_3615:
        /* <DEDUP_REMOVED lines=29> */
.L_x_3620:
        /* <DEDUP_REMOVED lines=37> */
.L_x_3619:
        /* <DEDUP_REMOVED lines=24> */
.L_x_3621:
        /* <DEDUP_REMOVED lines=14> */
.L_x_3618:
        /* <DEDUP_REMOVED lines=10> */
.L_x_3623:
        /* <DEDUP_REMOVED lines=37> */
.L_x_3622:
        /* <DEDUP_REMOVED lines=24> */
.L_x_3624:
        /* <DEDUP_REMOVED lines=13> */
.L_x_3617:
[----:B------:R-:W-:Y:S05]  /*0d60*/  BSYNC B0 ;  /* 0x0000000000007941 */ /* 0x000fea0003800000 */
.L_x_3616:
        /* <DEDUP_REMOVED lines=17> */
.L_x_3627:
[----:B------:R-:W-:Y:S02]  /*0e80*/  LEA R3, R0, R9, 0x1 ;  /* 0x0000000900037211 */ /* 0x000fe400078e08ff */
[----:B------:R-:W-:Y:S02]  /*0e90*/  IADD3 R9, R9, 0x4, RZ ;  /* 0x0000000409097810 */ /* 0x000fe40007ffe0ff */
[C---:B------:R-:W-:Y:S01]  /*0ea0*/  IADD3 R4, R3.reuse, 0x1, RZ ;  /* 0x0000000103047810 */ /* 0x040fe20007ffe0ff */
[CCC-:B0-2---:R-:W-:Y:S01]  /*0eb0*/  IMAD R7, R3.reuse, R37.reuse, R10.reuse ;  /* 0x0000002503077224 */ /* 0x1c5fe200078e020a */
        /* <DEDUP_REMOVED lines=15> */
.L_x_3626:
        /* <DEDUP_REMOVED lines=14> */
.L_x_3628:
[----:B------:R-:W-:-:S13]  /*1090*/  ISETP.LT.OR P0, PT, R9, R2, P0 ;  /* 0x000000020900720c */ /* 0x000fda0000701670 */
[----:B------:R-:W3:Y:S01]  /*10a0*/  @P0 LDC.64 R2, c[0x0][0x230] ;  /* 0x00008c00ff020b82 */ /* 0x000ee20000000a00 */
[----:B------:R-:W-:-:S05]  /*10b0*/  @P0 LEA R0, R0, R9, 0x1 ;  /* 0x0000000900000211 */ /* 0x000fca00078e08ff */
[----:B012---:R-:W-:-:S04]  /*10c0*/  @P0 IMAD R7, R0, R37, R10 ;  /* 0x0000002500070224 */ /* 0x007fc800078e020a */
[----:B---3--:R-:W-:-:S05]  /*10d0*/  @P0 IMAD.WIDE R2, R7, 0x2, R2 ;  /* 0x0000000207020825 */ /* 0x008fca00078e0202 */
[----:B------:R1:W-:Y:S02]  /*10e0*/  @P0 STG.E.64 desc[UR6][R2.64], RZ ;  /* 0x000000ff02000986 */ /* 0x0003e4000c101b06 */
.L_x_3625:
[----:B-1----:R-:W1:Y:S01]  /*10f0*/  LDC.64 R2, c[0x0][0x248] ;  /* 0x00009200ff027b82 */ /* 0x002e620000000a00 */
[----:B0-----:R-:W-:-:S05]  /*1100*/  SHF.L.U32 R7, R8, 0x7, RZ ;  /* 0x0000000708077819 */ /* 0x001fca00000006ff */
        /* <DEDUP_REMOVED lines=13> */
.L_x_3630:
        /* <DEDUP_REMOVED lines=44> */
.L_x_3629:
        /* <DEDUP_REMOVED lines=24> */
.L_x_3631:
        /* <DEDUP_REMOVED lines=8> */
.L_x_3632:
        /* <DEDUP_REMOVED lines=10> */
.L_x_3633:
        /* <DEDUP_REMOVED lines=8> */
.L_x_3634:
        /* <DEDUP_REMOVED lines=10> */
.L_x_3635:
        /* <DEDUP_REMOVED lines=23> */
[----:B------:R-:W-:-:S11]  /*19d0*/  IADD3 R82, R85, R82, RZ ;  /* 0x0000005255527210 */ /* 0x000fd60007ffe0ff */
[----:B------:R-:W-:Y:S05]  /*19e0*/  @P0 BRA `(.L_x_3636) ;  /* 0x0000004c00080947 */ /* 0x000fea0003800000 */
[----:B------:R-:W-:Y:S01]  /*19f0*/  IADD3 R10, P0, P2, R10, R37, R9 ;  /* 0x000000250a0a7210 */ /* 0x000fe20007a1e009 */
[----:B------:R-:W-:Y:S01]  /*1a00*/  ULDC UR8, c[0x0][0x240] ;  /* 0x0000900000087ab9 */ /* 0x000fe20000000800 */
[----:B------:R-:W-:Y:S01]  /*1a10*/  SHF.R.S32.HI R37, RZ, 0x1f, R37 ;  /* 0x0000001fff257819 */ /* 0x000fe20000011425 */
[----:B------:R-:W-:Y:S01]  /*1a20*/  ULDC UR5, c[0x0][0x258] ;  /* 0x0000960000057ab9 */ /* 0x000fe20000000800 */
[----:B------:R-:W-:Y:S02]  /*1a30*/  MOV R83, RZ ;  /* 0x000000ff00537202 */ /* 0x000fe40000000f00 */
[----:B------:R-:W-:Y:S02]  /*1a40*/  IADD3.X R37, R0, R37, R11, P0, P2 ;  /* 0x0000002500257210 */ /* 0x000fe400007e440b */
[----:B------:R-:W-:Y:S02]  /*1a50*/  LEA R4, P0, R10, UR10, 0x2 ;  /* 0x0000000a0a047c11 */ /* 0x000fe4000f8010ff */
[----:B------:R-:W-:-:S02]  /*1a60*/  PRMT R36, RZ, 0x7610, R36 ;  /* 0x00007610ff247816 */ /* 0x000fc40000000024 */
[----:B------:R-:W-:-:S09]  /*1a70*/  LEA.HI.X R13, R10, UR11, R37, 0x2, P0 ;  /* 0x0000000b0a0d7c11 */ /* 0x000fd200080f1425 */
.L_x_3645:
        /* <DEDUP_REMOVED lines=18> */
[----:B--2---:R-:W-:Y:S02]  /*1ba0*/  LOP3.LUT R0, R12, 0xff, RZ, 0xc0, !PT ;  /* 0x000000ff0c007812 */ /* 0x004fe400078ec0ff */
[----:B------:R-:W-:Y:S02]  /*1bb0*/  LOP3.LUT R2, R13, 0xff, RZ, 0xc0, !PT ;  /* 0x000000ff0d027812 */ /* 0x000fe400078ec0ff */
[----:B------:R-:W-:Y:S02]  /*1bc0*/  IADD3 R0, R0, -0x80, RZ ;  /* 0xffffff8000007810 */ /* 0x000fe40007ffe0ff */
[----:B------:R-:W-:-:S02]  /*1bd0*/  IADD3 R38, R2, -0x80, RZ ;  /* 0xffffff8002267810 */ /* 0x000fc40007ffe0ff */
[----:B------:R0:W1:Y:S01]  /*1be0*/  I2F.F16 R29, R0 ;  /* 0x00000000001d7306 */ /* 0x0000620000200c00 */
[----:B------:R-:W-:Y:S02]  /*1bf0*/  LOP3.LUT R2, R14, 0xff, RZ, 0xc0, !PT ;  /* 0x000000ff0e027812 */ /* 0x000fe400078ec0ff */
[----:B---3--:R-:W-:Y:S02]  /*1c00*/  LOP3.LUT R3, R19, 0xff, RZ, 0xc0, !PT ;  /* 0x000000ff13037812 */ /* 0x008fe400078ec0ff */
[----:B------:R-:W-:Y:S02]  /*1c10*/  IADD3 R30, R2, -0x80, RZ ;  /* 0xffffff80021e7810 */ /* 0x000fe40007ffe0ff */
[----:B------:R-:W-:Y:S01]  /*1c20*/  LOP3.LUT R2, R15, 0xff, RZ, 0xc0, !PT ;  /* 0x000000ff0f027812 */ /* 0x000fe200078ec0ff */
[----:B------:R-:W2:Y:S01]  /*1c30*/  I2F.F16 R38, R38 ;  /* 0x0000002600267306 */ /* 0x000ea20000200c00 */
[----:B0-----:R-:W-:Y:S02]  /*1c40*/  LOP3.LUT R0, R17, 0xff, RZ, 0xc0, !PT ;  /* 0x000000ff11007812 */ /* 0x001fe400078ec0ff */
[----:B------:R-:W-:-:S02]  /*1c50*/  IADD3 R28, R2, -0x80, RZ ;  /* 0xffffff80021c7810 */ /* 0x000fc40007ffe0ff */
[----:B------:R-:W-:Y:S02]  /*1c60*/  IADD3 R32, R0, -0x80, RZ ;  /* 0xffffff8000207810 */ /* 0x000fe40007ffe0ff */
[----:B------:R-:W-:Y:S01]  /*1c70*/  LOP3.LUT R0, R18, 0xff, RZ, 0xc0, !PT ;  /* 0x000000ff12007812 */ /* 0x000fe200078ec0ff */
[----:B------:R-:W0:Y:S01]  /*1c80*/  I2F.F16 R30, R30 ;  /* 0x0000001e001e7306 */ /* 0x000e220000200c00 */
[----:B------:R-:W-:Y:S02]  /*1c90*/  LOP3.LUT R2, R16, 0xff, RZ, 0xc0, !PT ;  /* 0x000000ff10027812 */ /* 0x000fe400078ec0ff */
[----:B------:R-:W-:Y:S02]  /*1ca0*/  IADD3 R37, R0, -0x80, RZ ;  /* 0xffffff8000257810 */ /* 0x000fe40007ffe0ff */
[----:B------:R-:W-:Y:S02]  /*1cb0*/  SHF.R.U32.HI R0, RZ, 0x8, R12 ;  /* 0x00000008ff007819 */ /* 0x000fe4000001160c */
[----:B------:R-:W-:Y:S01]  /*1cc0*/  IADD3 R3, R3, -0x80, RZ ;  /* 0xffffff8003037810 */ /* 0x000fe20007ffe0ff */
[----:B------:R-:W3:Y:S01]  /*1cd0*/  I2F.F16 R28, R28 ;  /* 0x0000001c001c7306 */ /* 0x000ee20000200c00 */
[----:B------:R-:W-:-:S02]  /*1ce0*/  LOP3.LUT R0, R0, 0xff, RZ, 0xc0, !PT ;  /* 0x000000ff00007812 */ /* 0x000fc400078ec0ff */
[----:B------:R-:W-:Y:S02]  /*1cf0*/  IADD3 R2, R2, -0x80, RZ ;  /* 0xffffff8002027810 */ /* 0x000fe40007ffe0ff */
[----:B------:R-:W-:Y:S02]  /*1d00*/  IADD3 R0, R0, -0x80, RZ ;  /* 0xffffff8000007810 */ /* 0x000fe40007ffe0ff */
[----:B------:R-:W-:Y:S01]  /*1d10*/  LEA.HI R9, R12, 0xffffff80, RZ, 0x8 ;  /* 0xffffff800c097811 */ /* 0x000fe200078f40ff */
[----:B------:R4:W0:Y:S01]  /*1d20*/  I2F.F16 R39, R3 ;  /* 0x0000000300277306 */ /* 0x0008220000200c00 */
[----:B------:R-:W-:Y:S02]  /*1d30*/  LEA.HI R24, R16, 0xffffff80, RZ, 0x8 ;  /* 0xffffff8010187811 */ /* 0x000fe400078f40ff */
[----:B------:R-:W-:Y:S02]  /*1d40*/  SHF.R.U32.HI R12, RZ, 0x10, R12 ;  /* 0x00000010ff0c7819 */ /* 0x000fe4000001160c */
[----:B------:R-:W-:-:S02]  /*1d50*/  LEA.HI R25, R17, 0xffffff80, RZ, 0x8 ;  /* 0xffffff8011197811 */ /* 0x000fc400078f40ff */
[----:B------:R-:W-:Y:S01]  /*1d60*/  LOP3.LUT R12, R12, 0xff, RZ, 0xc0, !PT ;  /* 0x000000ff0c0c7812 */ /* 0x000fe200078ec0ff */
[----:B------:R5:W0:Y:S01]  /*1d70*/  I2F.F16 R40, R0 ;  /* 0x0000000000287306 */ /* 0x000a220000200c00 */
[----:B----4-:R-:W-:Y:S02]  /*1d80*/  SHF.R.U32.HI R3, RZ, 0x8, R14 ;  /* 0x00000008ff037819 */ /* 0x010fe4000001160e */
[----:B------:R-:W-:Y:S02]  /*1d90*/  IADD3 R12, R12, -0x80, RZ ;  /* 0xffffff800c0c7810 */ /* 0x000fe40007ffe0ff */
[----:B------:R-:W-:Y:S02]  /*1da0*/  LOP3.LUT R3, R3, 0xff, RZ, 0xc0, !PT ;  /* 0x000000ff03037812 */ /* 0x000fe400078ec0ff */
[----:B------:R-:W-:Y:S01]  /*1db0*/  LEA.HI R20, R13, 0xffffff80, RZ, 0x8 ;  /* 0xffffff800d147811 */ /* 0x000fe200078f40ff */
[----:B------:R4:W0:Y:S01]  /*1dc0*/  I2F.F16 R31, R2 ;  /* 0x00000002001f7306 */ /* 0x0008220000200c00 */
[----:B-----5:R-:W-:-:S02]  /*1dd0*/  SHF.R.U32.HI R0, RZ, 0x8, R15 ;  /* 0x00000008ff007819 */ /* 0x020fc4000001160f */
[----:B------:R-:W-:Y:S02]  /*1de0*/  IADD3 R3, R3, -0x80, RZ ;  /* 0xffffff8003037810 */ /* 0x000fe40007ffe0ff */
[----:B------:R-:W-:Y:S02]  /*1df0*/  LOP3.LUT R0, R0, 0xff, RZ, 0xc0, !PT ;  /* 0x000000ff00007812 */ /* 0x000fe400078ec0ff */
[----:B------:R-:W-:Y:S01]  /*1e00*/  LEA.HI R22, R14, 0xffffff80, RZ, 0x8 ;  /* 0xffffff800e167811 */ /* 0x000fe200078f40ff */
[----:B------:R5:W0:Y:S01]  /*1e10*/  I2F.F16 R44, R3 ;  /* 0x00000003002c7306 */ /* 0x000a220000200c00 */
[----:B----4-:R-:W-:Y:S02]  /*1e20*/  SHF.R.U32.HI R2, RZ, 0x8, R13 ;  /* 0x00000008ff027819 */ /* 0x010fe4000001160d */
[----:B------:R-:W-:Y:S02]  /*1e30*/  IADD3 R46, R0, -0x80, RZ ;  /* 0xffffff80002e7810 */ /* 0x000fe40007ffe0ff */
[----:B------:R-:W-:-:S02]  /*1e40*/  LOP3.LUT R2, R2, 0xff, RZ, 0xc0, !PT ;  /* 0x000000ff02027812 */ /* 0x000fc400078ec0ff */
[--C-:B------:R-:W-:Y:S01]  /*1e50*/  SHF.R.U32.HI R0, RZ, 0x8, R16.reuse ;  /* 0x00000008ff007819 */ /* 0x100fe20000011610 */
[----:B------:R-:W4:Y:S01]  /*1e60*/  I2F.F16 R41, R12 ;  /* 0x0000000c00297306 */ /* 0x000f220000200c00 */
[----:B------:R-:W-:Y:S02]  /*1e70*/  IADD3 R2, R2, -0x80, RZ ;  /* 0xffffff8002027810 */ /* 0x000fe40007ffe0ff */
[----:B------:R-:W-:Y:S02]  /*1e80*/  SHF.R.U32.HI R16, RZ, 0x10, R16 ;  /* 0x00000010ff107819 */ /* 0x000fe40000011610 */
[--C-:B-----5:R-:W-:Y:S02]  /*1e90*/  SHF.R.U32.HI R3, RZ, 0x8, R17.reuse ;  /* 0x00000008ff037819 */ /* 0x120fe40000011611 */
[----:B------:R-:W-:Y:S01]  /*1ea0*/  SHF.R.U32.HI R17, RZ, 0x10, R17 ;  /* 0x00000010ff117819 */ /* 0x000fe20000011611 */
[----:B------:R5:W0:Y:S01]  /*1eb0*/  I2F.F16 R42, R2 ;  /* 0x00000002002a7306 */ /* 0x000a220000200c00 */
[----:B------:R-:W-:-:S02]  /*1ec0*/  LOP3.LUT R3, R3, 0xff, RZ, 0xc0, !PT ;  /* 0x000000ff03037812 */ /* 0x000fc400078ec0ff */
[----:B------:R-:W-:Y:S02]  /*1ed0*/  LOP3.LUT R0, R0, 0xff, RZ, 0xc0, !PT ;  /* 0x000000ff00007812 */ /* 0x000fe400078ec0ff */
[----:B------:R-:W-:Y:S02]  /*1ee0*/  IADD3 R3, R3, -0x80, RZ ;  /* 0xffffff8003037810 */ /* 0x000fe40007ffe0ff */
[----:B------:R-:W-:Y:S01]  /*1ef0*/  LOP3.LUT R4, R17, 0xff, RZ, 0xc0, !PT ;  /* 0x000000ff11047812 */ /* 0x000fe200078ec0ff */
[----:B------:R-:W0:Y:S01]  /*1f00*/  I2F.F16 R9, R9 ;  /* 0x0000000900097306 */ /* 0x000e220000200c00 */
[----:B-----5:R-:W-:Y:S02]  /*1f10*/  LOP3.LUT R2, R16, 0xff, RZ, 0xc0, !PT ;  /* 0x000000ff10027812 */ /* 0x020fe400078ec0ff */
[----:B------:R-:W-:Y:S02]  /*1f20*/  LEA.HI R23, R15, 0xffffff80, RZ, 0x8 ;  /* 0xffffff800f177811 */ /* 0x000fe400078f40ff */
[----:B------:R-:W-:-:S02]  /*1f30*/  IADD3 R2, R2, -0x80, RZ ;  /* 0xffffff8002027810 */ /* 0x000fc40007ffe0ff */
[----:B------:R-:W-:Y:S01]  /*1f40*/  LEA.HI R26, R18, 0xffffff80, RZ, 0x8 ;  /* 0xffffff80121a7811 */ /* 0x000fe200078f40ff */
[----:B------:R5:W0:Y:S01]  /*1f50*/  I2F.F16 R17, R3 ;  /* 0x0000000300117306 */ /* 0x000a220000200c00 */
[----:B------:R-:W-:Y:S02]  /*1f60*/  LEA.HI R27, R19, 0xffffff80, RZ, 0x8 ;  /* 0xffffff80131b7811 */ /* 0x000fe400078f40ff */
[----:B------:R-:W-:Y:S02]  /*1f70*/  IADD3 R0, R0, -0x80, RZ ;  /* 0xffffff8000007810 */ /* 0x000fe40007ffe0ff */
[----:B------:R-:W-:Y:S02]  /*1f80*/  SHF.R.U32.HI R12, RZ, 0x8, R18 ;  /* 0x00000008ff0c7819 */ /* 0x000fe40000011612 */
[----:B------:R-:W-:Y:S01]  /*1f90*/  SHF.R.U32.HI R13, RZ, 0x10, R13 ;  /* 0x00000010ff0d7819 */ /* 0x000fe2000001160d */
[----:B------:R1:W0:Y:S01]  /*1fa0*/  I2F.F16 R48, R2 ;  /* 0x0000000200307306 */ /* 0x0002220000200c00 */
[----:B-----5:R-:W-:-:S02]  /*1fb0*/  PRMT R3, R84, 0x9910, RZ ;  /* 0x0000991054037816 */ /* 0x020fc400000000ff */
[----:B------:R-:W-:Y:S02]  /*1fc0*/  SHF.R.U32.HI R14, RZ, 0x10, R14 ;  /* 0x00000010ff0e7819 */ /* 0x000fe4000001160e */
[----:B------:R-:W-:Y:S02]  /*1fd0*/  SHF.R.U32.HI R15, RZ, 0x10, R15 ;  /* 0x00000010ff0f7819 */ /* 0x000fe4000001160f */
[----:B------:R-:W-:Y:S01]  /*1fe0*/  SHF.R.U32.HI R18, RZ, 0x10, R18 ;  /* 0x00000010ff127819 */ /* 0x000fe20000011612 */
[----:B------:R5:W0:Y:S01]  /*1ff0*/  I2F.F16 R16, R0 ;  /* 0x0000000000107306 */ /* 0x000a220000200c00 */
[--C-:B-1----:R-:W-:Y:S02]  /*2000*/  SHF.R.U32.HI R2, RZ, 0x8, R19.reuse ;  /* 0x00000008ff027819 */ /* 0x102fe40000011613 */
[----:B------:R-:W-:Y:S02]  /*2010*/  SHF.R.U32.HI R19, RZ, 0x10, R19 ;  /* 0x00000010ff137819 */ /* 0x000fe40000011613 */
[----:B------:R-:W-:-:S02]  /*2020*/  ISETP.NE.AND P2, PT, R3, RZ, PT ;  /* 0x000000ff0300720c */ /* 0x000fc40003f45270 */
[----:B------:R-:W-:Y:S01]  /*2030*/  LOP3.LUT R13, R13, 0xff, RZ, 0xc0, !PT ;  /* 0x000000ff0d0d7812 */ /* 0x000fe200078ec0ff */
[----:B------:R-:W1:Y:S01]  /*2040*/  I2F.F16 R20, R20 ;  /* 0x0000001400147306 */ /* 0x000e620000200c00 */
[----:B------:R-:W-:Y:S02]  /*2050*/  LOP3.LUT R14, R14, 0xff, RZ, 0xc0, !PT ;  /* 0x000000ff0e0e7812 */ /* 0x000fe400078ec0ff */
[----:B------:R-:W-:Y:S02]  /*2060*/  LOP3.LUT R15, R15, 0xff, RZ, 0xc0, !PT ;  /* 0x000000ff0f0f7812 */ /* 0x000fe400078ec0ff */
[----:B------:R-:W-:Y:S02]  /*2070*/  LOP3.LUT R12, R12, 0xff, RZ, 0xc0, !PT ;  /* 0x000000ff0c0c7812 */ /* 0x000fe400078ec0ff */
[----:B-----5:R-:W-:Y:S01]  /*2080*/  LOP3.LUT R0, R18, 0xff, RZ, 0xc0, !PT ;  /* 0x000000ff12007812 */ /* 0x020fe200078ec0ff */
[----:B------:R-:W0:Y:S01]  /*2090*/  I2F.F16 R22, R22 ;  /* 0x0000001600167306 */ /* 0x000e220000200c00 */
[----:B------:R-:W-:-:S02]  /*20a0*/  LOP3.LUT R2, R2, 0xff, RZ, 0xc0, !PT ;  /* 0x000000ff02027812 */ /* 0x000fc400078ec0ff */
[----:B------:R-:W-:Y:S02]  /*20b0*/  LOP3.LUT R3, R19, 0xff, RZ, 0xc0, !PT ;  /* 0x000000ff13037812 */ /* 0x000fe400078ec0ff */
[----:B------:R-:W-:Y:S02]  /*20c0*/  IADD3 R13, R13, -0x80, RZ ;  /* 0xffffff800d0d7810 */ /* 0x000fe40007ffe0ff */
[----:B------:R-:W-:Y:S01]  /*20d0*/  IADD3 R14, R14, -0x80, RZ ;  /* 0xffffff800e0e7810 */ /* 0x000fe20007ffe0ff */
[----:B------:R-:W0:Y:S01]  /*20e0*/  I2F.F16 R23, R23 ;  /* 0x0000001700177306 */ /* 0x000e220000200c00 */
[----:B------:R-:W-:Y:S02]  /*20f0*/  IADD3 R15, R15, -0x80, RZ ;  /* 0xffffff800f0f7810 */ /* 0x000fe40007ffe0ff */
[----:B------:R-:W-:Y:S02]  /*2100*/  IADD3 R12, R12, -0x80, RZ ;  /* 0xffffff800c0c7810 */ /* 0x000fe40007ffe0ff */
[----:B------:R-:W-:-:S02]  /*2110*/  IADD3 R0, R0, -0x80, RZ ;  /* 0xffffff8000007810 */ /* 0x000fc40007ffe0ff */
        /* <DEDUP_REMOVED lines=112> */
.L_x_3638:
        /* <DEDUP_REMOVED lines=91> */
.L_x_3637:
        /* <DEDUP_REMOVED lines=49> */
[----:B------:R-:W-:-:S03]  /*30e0*/  IADD3 R15, R15, -0x80, RZ ;  /* 0xffffff800f0f7810 */ /* 0x000fc60007ffe0ff */
        /* <DEDUP_REMOVED lines=156> */
.L_x_3640:
        /* <DEDUP_REMOVED lines=20> */
[----:B------:R-:W-:-:S02]  /*3bf0*/  HADD2.F32 R53, -RZ, R3.H1_H1 ;  /* 0x30000003ff357230 */ /* 0x000fc40000004100 */
[----:B------:R-:W-:Y:S02]  /*3c00*/  HADD2.F32 R2, -RZ, R31.H0_H0 ;  /* 0x2000001fff027230 */ /* 0x000fe40000004100 */
[----:B------:R-:W-:Y:S02]  /*3c10*/  HADD2.F32 R3, -RZ, R29.H0_H0 ;  /* 0x2000001dff037230 */ /* 0x000fe40000004100 */
[-C--:B------:R-:W-:Y:S01]  /*3c20*/  FFMA.FTZ R29, R0, R15.reuse, RZ ;  /* 0x0000000f001d7223 */ /* 0x080fe200000100ff */
        /* <DEDUP_REMOVED lines=10> */
[----:B------:R-:W-:Y:S01]  /*3cd0*/  FFMA.FTZ R2, R2, R54, R31 ;  /* 0x0000003602027223 */ /* 0x000fe2000001001f */
[----:B------:R-:W-:Y:S01]  /*3ce0*/  FFMA.FTZ R15, R24, R14, R15 ;  /* 0x0000000e180f7223 */ /* 0x000fe2000001000f */
        /* <DEDUP_REMOVED lines=34> */
[----:B------:R-:W-:Y:S02]  /*3f10*/  HADD2.F32 R17, -RZ, R30.H0_H0 ;  /* 0x2000001eff117230 */ /* 0x000fe40000004100 */
[-C--:B------:R-:W-:Y:S01]  /*3f20*/  FFMA.FTZ R0, R25, R13.reuse, R0 ;  /* 0x0000000d19007223 */ /* 0x080fe20000010000 */
        /* <DEDUP_REMOVED lines=19> */
.L_x_3639:
        /* <DEDUP_REMOVED lines=205> */
.L_x_3642:
        /* <DEDUP_REMOVED lines=91> */
.L_x_3641:
        /* <DEDUP_REMOVED lines=205> */
.L_x_3644:
        /* <DEDUP_REMOVED lines=91> */
.L_x_3643:
[----:B------:R-:W-:Y:S01]  /*6560*/  LEA R0, R8, 0x40, 0x6 ;  /* 0x0000004008007811 */ /* 0x000fe200078e30ff */
[----:B------:R-:W-:Y:S01]  /*6570*/  IMAD.WIDE R10, R37, 0x8, R10 ;  /* 0x00000008250a7825 */ /* 0x000fe200078e020a */
[----:B------:R-:W-:Y:S01]  /*6580*/  IADD3 R85, R85, 0x20, RZ ;  /* 0x0000002055557810 */ /* 0x000fe20007ffe0ff */
[----:B------:R-:W-:Y:S01]  /*6590*/  UIADD3 UR4, UR4, 0x40, URZ ;  /* 0x0000004004047890 */ /* 0x000fe2000fffe03f */
[----:B------:R-:W-:Y:S01]  /*65a0*/  VIMNMX R0, R0, UR8, PT ;  /* 0x0000000800007c48 */ /* 0x000fe2000bfe0100 */
[----:B0-----:R-:W-:Y:S01]  /*65b0*/  IMAD.WIDE R6, R37, 0x8, R6 ;  /* 0x0000000825067825 */ /* 0x001fe200078e0206 */
[C---:B------:R-:W-:Y:S02]  /*65c0*/  ISETP.GE.AND P0, PT, R85.reuse, UR5, PT ;  /* 0x0000000555007c0c */ /* 0x040fe4000bf06270 */
[----:B------:R-:W-:Y:S02]  /*65d0*/  ISETP.LT.AND P2, PT, R85, R0, PT ;  /* 0x000000005500720c */ /* 0x000fe40003f41270 */
[----:B------:R-:W-:-:S02]  /*65e0*/  MOV R4, R10 ;  /* 0x0000000a00047202 */ /* 0x000fc40000000f00 */
[----:B-----5:R-:W-:-:S09]  /*65f0*/  MOV R13, R11 ;  /* 0x0000000b000d7202 */ /* 0x020fd20000000f00 */
[----:B------:R-:W-:Y:S05]  /*6600*/  @!P0 BRA P2, `(.L_x_3645) ;  /* 0xffffffb4001c8947 */ /* 0x000fea000103ffff */
.L_x_3636:
        /* <DEDUP_REMOVED lines=10> */
.L_x_3651:
        /* <DEDUP_REMOVED lines=46> */
[----:B------:R-:W-:-:S05]  /*6990*/  LOP3.LUT R4, R4, 0x64006400, RZ, 0xfc, !PT ;  /* 0x6400640004047812 */ /* 0x000fca00078efcff */
[----:B------:R-:W-:Y:S01]  /*69a0*/  HADD2 R4, R4, -1056, -1056 ;  /* 0xe420e42004047430 */ /* 0x000fe20000000000 */
[----:B---3--:R-:W-:Y:S02]  /*69b0*/  SHF.R.U32.HI R15, RZ, 0x8, R17 ;  /* 0x00000008ff0f7819 */ /* 0x008fe40000011611 */
[----:B------:R-:W-:Y:S02]  /*69c0*/  SHF.R.U32.HI R32, RZ, 0x8, R18 ;  /* 0x00000008ff207819 */ /* 0x000fe40000011612 */
[----:B------:R-:W-:Y:S02]  /*69d0*/  SHF.R.U32.HI R14, RZ, 0x8, R16 ;  /* 0x00000008ff0e7819 */ /* 0x000fe40000011610 */
[----:B------:R-:W-:Y:S02]  /*69e0*/  SHF.R.U32.HI R44, RZ, 0x8, R19 ;  /* 0x00000008ff2c7819 */ /* 0x000fe40000011613 */
[----:B------:R-:W-:Y:S02]  /*69f0*/  LOP3.LUT R15, R12, 0x300030, R15, 0xf8, !PT ;  /* 0x003000300c0f7812 */ /* 0x000fe400078ef80f */
[----:B------:R-:W-:-:S02]  /*6a00*/  LOP3.LUT R12, R41, 0x300030, R32, 0xf8, !PT ;  /* 0x00300030290c7812 */ /* 0x000fc400078ef820 */
[----:B------:R-:W-:Y:S02]  /*6a10*/  LOP3.LUT R14, R13, 0x300030, R14, 0xf8, !PT ;  /* 0x003000300d0e7812 */ /* 0x000fe400078ef80e */
[--C-:B--2---:R-:W-:Y:S02]  /*6a20*/  SHF.R.U32.HI R32, RZ, 0xc, R24.reuse ;  /* 0x0000000cff207819 */ /* 0x104fe40000011618 */
        /* <DEDUP_REMOVED lines=20> */
[----:B------:R-:W-:Y:S02]  /*6b70*/  SHF.R.U32.HI R31, RZ, 0x6, R16 ;  /* 0x00000006ff1f7819 */ /* 0x000fe40000011610 */
[----:B------:R-:W-:-:S02]  /*6b80*/  LOP3.LUT R38, R24, 0x300030, R43, 0xf8, !PT ;  /* 0x0030003018267812 */ /* 0x000fc400078ef82b */
[----:B------:R-:W-:Y:S02]  /*6b90*/  LOP3.LUT R28, R17, 0x3f003f, RZ, 0xc0, !PT ;  /* 0x003f003f111c7812 */ /* 0x000fe400078ec0ff */
[----:B------:R-:W-:Y:S02]  /*6ba0*/  LOP3.LUT R16, R18, 0x3f003f, RZ, 0xc0, !PT ;  /* 0x003f003f12107812 */ /* 0x000fe400078ec0ff */
[----:B------:R-:W-:Y:S02]  /*6bb0*/  SHF.R.U32.HI R49, RZ, 0xa, R19 ;  /* 0x0000000aff317819 */ /* 0x000fe40000011613 */
[----:B------:R-:W-:Y:S02]  /*6bc0*/  LOP3.LUT R29, R19, 0x3f003f, RZ, 0xc0, !PT ;  /* 0x003f003f131d7812 */ /* 0x000fe400078ec0ff */
[----:B------:R-:W-:Y:S02]  /*6bd0*/  LOP3.LUT R24, R2, 0x64006400, RZ, 0xfc, !PT ;  /* 0x6400640002187812 */ /* 0x000fe400078efcff */
[----:B------:R-:W-:-:S02]  /*6be0*/  SHF.R.U32.HI R17, RZ, 0x6, R17 ;  /* 0x00000006ff117819 */ /* 0x000fc40000011611 */
[----:B------:R-:W-:Y:S02]  /*6bf0*/  SHF.R.U32.HI R18, RZ, 0x6, R18 ;  /* 0x00000006ff127819 */ /* 0x000fe40000011612 */
[----:B------:R-:W-:Y:S02]  /*6c00*/  SHF.R.U32.HI R19, RZ, 0x6, R19 ;  /* 0x00000006ff137819 */ /* 0x000fe40000011613 */
[----:B------:R-:W-:Y:S01]  /*6c10*/  LOP3.LUT R32, R26, 0xf000f, RZ, 0xc0, !PT ;  /* 0x000f000f1a207812 */ /* 0x000fe200078ec0ff */
[----:B------:R-:W-:Y:S01]  /*6c20*/  HADD2 R2, R10, -1056, -1056 ;  /* 0xe420e4200a027430 */ /* 0x000fe20000000000 */
[----:B------:R-:W-:Y:S02]  /*6c30*/  LOP3.LUT R26, R25, 0x300030, R46, 0xf8, !PT ;  /* 0x00300030191a7812 */ /* 0x000fe400078ef82e */
        /* <DEDUP_REMOVED lines=108> */
.L_x_3648:
        /* <DEDUP_REMOVED lines=30> */
[-C--:B------:R-:W-:Y:S01]  /*74e0*/  HFMA2.MMA R9, R41, R17.reuse, R2 ;  /* 0x0000001129097235 */ /* 0x080fe20000000002 */
[----:B------:R-:W-:Y:S01]  /*74f0*/  HADD2 R2, R12.H0_H0, R12.H1_H1 ;  /* 0x3000000c0c027230 */ /* 0x000fe20000000800 */
        /* <DEDUP_REMOVED lines=11> */
.L_x_3647:
        /* <DEDUP_REMOVED lines=20> */
[----:B------:R-:W-:Y:S02]  /*76f0*/  SHF.R.U32.HI R43, RZ, 0x6, R14 ;  /* 0x00000006ff2b7819 */ /* 0x000fe4000001160e */
[----:B------:R-:W-:-:S02]  /*7700*/  LOP3.LUT R2, R11, 0xf000f, RZ, 0xc0, !PT ;  /* 0x000f000f0b027812 */ /* 0x000fc400078ec0ff */
[----:B----4-:R-:W-:Y:S02]  /*7710*/  SHF.R.U32.HI R13, RZ, 0x8, R16 ;  /* 0x00000008ff0d7819 */ /* 0x010fe40000011610 */
[----:B------:R-:W-:Y:S02]  /*7720*/  SHF.R.U32.HI R14, RZ, 0x8, R17 ;  /* 0x00000008ff0e7819 */ /* 0x000fe40000011611 */
[----:B------:R-:W-:Y:S02]  /*7730*/  SHF.R.U32.HI R28, RZ, 0x8, R18 ;  /* 0x00000008ff1c7819 */ /* 0x000fe40000011612 */
[----:B------:R-:W-:Y:S02]  /*7740*/  LOP3.LUT R3, R3, 0xf000f, RZ, 0xc0, !PT ;  /* 0x000f000f03037812 */ /* 0x000fe400078ec0ff */
[----:B------:R-:W-:Y:S02]  /*7750*/  LOP3.LUT R11, R12, 0xf000f, RZ, 0xc0, !PT ;  /* 0x000f000f0c0b7812 */ /* 0x000fe400078ec0ff */
[----:B------:R-:W-:-:S02]  /*7760*/  LOP3.LUT R41, R30, 0xf000f, RZ, 0xc0, !PT ;  /* 0x000f000f1e297812 */ /* 0x000fc400078ec0ff */
[----:B------:R-:W-:Y:S02]  /*7770*/  SHF.R.U32.HI R47, RZ, 0x6, R15 ;  /* 0x00000006ff2f7819 */ /* 0x000fe4000001160f */
[--C-:B---3--:R-:W-:Y:S02]  /*7780*/  SHF.R.U32.HI R30, RZ, 0xc, R26.reuse ;  /* 0x0000000cff1e7819 */ /* 0x108fe4000001161a */
[----:B------:R-:W-:Y:S02]  /*7790*/  LOP3.LUT R44, R26, 0x3f003f, RZ, 0xc0, !PT ;  /* 0x003f003f1a2c7812 */ /* 0x000fe400078ec0ff */
[----:B------:R-:W-:Y:S02]  /*77a0*/  SHF.R.U32.HI R45, RZ, 0x6, R26 ;  /* 0x00000006ff2d7819 */ /* 0x000fe4000001161a */
[----:B------:R-:W-:Y:S02]  /*77b0*/  SHF.R.U32.HI R40, RZ, 0x8, R19 ;  /* 0x00000008ff287819 */ /* 0x000fe40000011613 */
[----:B------:R-:W-:-:S02]  /*77c0*/  LOP3.LUT R13, R2, 0x300030, R13, 0xf8, !PT ;  /* 0x00300030020d7812 */ /* 0x000fc400078ef80d */
[----:B------:R-:W-:Y:S02]  /*77d0*/  LOP3.LUT R14, R3, 0x300030, R14, 0xf8, !PT ;  /* 0x00300030030e7812 */ /* 0x000fe400078ef80e */
[----:B------:R-:W-:Y:S02]  /*77e0*/  LOP3.LUT R11, R11, 0x300030, R28, 0xf8, !PT ;  /* 0x003000300b0b7812 */ /* 0x000fe400078ef81c */
[----:B------:R-:W-:Y:S02]  /*77f0*/  SHF.R.U32.HI R26, RZ, 0xc, R27 ;  /* 0x0000000cff1a7819 */ /* 0x000fe4000001161b */
[--C-:B------:R-:W-:Y:S02]  /*7800*/  SHF.R.U32.HI R2, RZ, 0xc, R24.reuse ;  /* 0x0000000cff027819 */ /* 0x100fe40000011618 */
[----:B------:R-:W-:Y:S02]  /*7810*/  LOP3.LUT R3, R24, 0x3f003f, RZ, 0xc0, !PT ;  /* 0x003f003f18037812 */ /* 0x000fe400078ec0ff */
[----:B------:R-:W-:-:S02]  /*7820*/  SHF.R.U32.HI R28, RZ, 0x6, R24 ;  /* 0x00000006ff1c7819 */ /* 0x000fc40000011618 */
[----:B------:R-:W-:Y:S02]  /*7830*/  SHF.R.U32.HI R24, RZ, 0xc, R25 ;  /* 0x0000000cff187819 */ /* 0x000fe40000011619 */
[----:B------:R-:W-:Y:S02]  /*7840*/  SHF.R.U32.HI R31, RZ, 0xa, R18 ;  /* 0x0000000aff1f7819 */ /* 0x000fe40000011612 */
[----:B------:R-:W-:Y:S02]  /*7850*/  LOP3.LUT R48, R27, 0x3f003f, RZ, 0xc0, !PT ;  /* 0x003f003f1b307812 */ /* 0x000fe400078ec0ff */
[----:B------:R-:W-:Y:S02]  /*7860*/  SHF.R.U32.HI R49, RZ, 0x6, R27 ;  /* 0x00000006ff317819 */ /* 0x000fe4000001161b */
[----:B------:R-:W-:Y:S02]  /*7870*/  LOP3.LUT R30, R30, 0xf000f, RZ, 0xc0, !PT ;  /* 0x000f000f1e1e7812 */ /* 0x000fe400078ec0ff */
[----:B------:R-:W-:-:S02]  /*7880*/  LOP3.LUT R47, R47, 0x3f003f, RZ, 0xc0, !PT ;  /* 0x003f003f2f2f7812 */ /* 0x000fc400078ec0ff */
[----:B------:R-:W-:Y:S02]  /*7890*/  LOP3.LUT R46, R15, 0x3f003f, RZ, 0xc0, !PT ;  /* 0x003f003f0f2e7812 */ /* 0x000fe400078ec0ff */
[--C-:B------:R-:W-:Y:S02]  /*78a0*/  SHF.R.U32.HI R29, RZ, 0xa, R16.reuse ;  /* 0x0000000aff1d7819 */ /* 0x100fe40000011610 */
[----:B------:R-:W-:Y:S02]  /*78b0*/  LOP3.LUT R20, R16, 0x3f003f, RZ, 0xc0, !PT ;  /* 0x003f003f10147812 */ /* 0x000fe400078ec0ff */
[----:B------:R-:W-:Y:S02]  /*78c0*/  SHF.R.U32.HI R22, RZ, 0x6, R16 ;  /* 0x00000006ff167819 */ /* 0x000fe40000011610 */
[----:B------:R-:W-:Y:S02]  /*78d0*/  SHF.R.U32.HI R50, RZ, 0xa, R19 ;  /* 0x0000000aff327819 */ /* 0x000fe40000011613 */
[----:B------:R-:W-:-:S02]  /*78e0*/  LOP3.LUT R10, R19, 0x3f003f, RZ, 0xc0, !PT ;  /* 0x003f003f130a7812 */ /* 0x000fc400078ec0ff */
[----:B------:R-:W-:Y:S02]  /*78f0*/  LOP3.LUT R12, R41, 0x300030, R40, 0xf8, !PT ;  /* 0x00300030290c7812 */ /* 0x000fe400078ef828 */
        /* <DEDUP_REMOVED lines=11> */
[----:B------:R-:W-:Y:S02]  /*79b0*/  LOP3.LUT R25, R24, 0xf000f, RZ, 0xc0, !PT ;  /* 0x000f000f18197812 */ /* 0x000fe400078ec0ff */
[----:B------:R-:W-:Y:S02]  /*79c0*/  LOP3.LUT R31, R30, 0x300030, R31, 0xf8, !PT ;  /* 0x003000301e1f7812 */ /* 0x000fe400078ef81f */
[----:B------:R-:W-:Y:S02]  /*79d0*/  LOP3.LUT R38, R38, 0x64006400, RZ, 0xfc, !PT ;  /* 0x6400640026267812 */ /* 0x000fe400078efcff */
        /* <DEDUP_REMOVED lines=119> */
.L_x_3650:
        /* <DEDUP_REMOVED lines=43> */
.L_x_3649:
        /* <DEDUP_REMOVED lines=8> */
.L_x_3646:
        /* <DEDUP_REMOVED lines=11> */
.L_x_3661:
        /* <DEDUP_REMOVED lines=14> */
[----:B-----5:R-:W0:Y:S01]  /*8610*/  LDC R13, c[0x0][0x23c] ;  /* 0x00008f00ff0d7b82 */ /* 0x020e220000000800 */
        /* <DEDUP_REMOVED lines=13> */
[----:B------:R-:W-:-:S02]  /*86f0*/  SHF.R.U32.HI R24, RZ, 0x8, R24 ;  /* 0x00000008ff187819 */ /* 0x000fc40000011618 */
        /* <DEDUP_REMOVED lines=139> */
.L_x_3654:
        /* <DEDUP_REMOVED lines=35> */
[----:B-1----:R-:W-:-:S02]  /*91e0*/  HADD2.F32 R2, -RZ, R23.H0_H0 ;  /* 0x20000017ff027230 */ /* 0x002fc40000004100 */
[-C--:B------:R-:W-:Y:S01]  /*91f0*/  FFMA.FTZ R26, R29, R47.reuse, R4 ;  /* 0x0000002f1d1a7223 */ /* 0x080fe20000010004 */
[----:B------:R-:W-:Y:S02]  /*9200*/  HADD2.F32 R4, -RZ, R23.H1_H1 ;  /* 0x30000017ff047230 */ /* 0x000fe40000004100 */
[----:B------:R-:W-:Y:S01]  /*9210*/  FFMA.FTZ R0, R3, R47, R0 ;  /* 0x0000002f03007223 */ /* 0x000fe20000010000 */
[----:B------:R-:W-:Y:S02]  /*9220*/  HADD2.F32 R3, -RZ, R22.H0_H0 ;  /* 0x20000016ff037230 */ /* 0x000fe40000004100 */
[----:B------:R-:W-:Y:S02]  /*9230*/  HADD2.F32 R23, -RZ, R39.H0_H0 ;  /* 0x20000027ff177230 */ /* 0x000fe40000004100 */
[----:B------:R-:W-:Y:S02]  /*9240*/  HADD2.F32 R31, -RZ, R38.H1_H1 ;  /* 0x30000026ff1f7230 */ /* 0x000fe40000004100 */
        /* <DEDUP_REMOVED lines=49> */
.L_x_3655:
[C---:B-----5:R-:W-:Y:S02]  /*9560*/  LOP3.LUT R0, R16.reuse, 0xf000f, RZ, 0xc0, !PT ;  /* 0x000f000f10007812 */ /* 0x060fe400078ec0ff */
[----:B------:R-:W-:Y:S02]  /*9570*/  LOP3.LUT R2, R16, 0xf000f0, RZ, 0xc0, !PT ;  /* 0x00f000f010027812 */ /* 0x000fe400078ec0ff */
        /* <DEDUP_REMOVED lines=22> */
[C---:B------:R-:W-:Y:S02]  /*96e0*/  LOP3.LUT R23, R18.reuse, 0xf000f, RZ, 0xc0, !PT ;  /* 0x000f000f12177812 */ /* 0x040fe400078ec0ff */
        /* <DEDUP_REMOVED lines=23> */
[-C--:B------:R-:W-:Y:S02]  /*9860*/  HFMA2 R37, R37, R20.reuse.H0_H0, -72, -72 ;  /* 0xd480d48025257431 */ /* 0x080fe40000040014 */
[----:B------:R-:W-:Y:S02]  /*9870*/  HADD2 R38, R38, -1032, -1032 ;  /* 0xe408e40826267430 */ /* 0x000fe40000000000 */
[----:B------:R-:W-:-:S02]  /*9880*/  HFMA2 R39, R39, R20.H0_H0, -72, -72 ;  /* 0xd480d48027277431 */ /* 0x000fc40000040014 */
        /* <DEDUP_REMOVED lines=93> */
.L_x_3656:
        /* <DEDUP_REMOVED lines=91> */
.L_x_3657:
[----:B------:R-:W-:Y:S02]  /*a410*/  LOP3.LUT R0, R8, 0xf000f0, RZ, 0xc0, !PT ;  /* 0x00f000f008007812 */ /* 0x000fe400078ec0ff */
[----:B------:R-:W-:Y:S02]  /*a420*/  SHF.R.U32.HI R8, RZ, 0x8, R8 ;  /* 0x00000008ff087819 */ /* 0x000fe40000011608 */
[C---:B------:R-:W-:Y:S02]  /*a430*/  LOP3.LUT R2, R9.reuse, 0xf000f, RZ, 0xc0, !PT ;  /* 0x000f000f09027812 */ /* 0x040fe400078ec0ff */
[----:B------:R-:W-:Y:S02]  /*a440*/  LOP3.LUT R4, R9, 0xf000f0, RZ, 0xc0, !PT ;  /* 0x00f000f009047812 */ /* 0x000fe400078ec0ff */
[C---:B------:R-:W-:Y:S02]  /*a450*/  LOP3.LUT R16, R10.reuse, 0xf000f, RZ, 0xc0, !PT ;  /* 0x000f000f0a107812 */ /* 0x040fe400078ec0ff */
[----:B------:R-:W-:-:S02]  /*a460*/  LOP3.LUT R17, R10, 0xf000f0, RZ, 0xc0, !PT ;  /* 0x00f000f00a117812 */ /* 0x000fc400078ec0ff */
[----:B------:R-:W-:Y:S02]  /*a470*/  SHF.R.U32.HI R9, RZ, 0x8, R9 ;  /* 0x00000008ff097819 */ /* 0x000fe40000011609 */
[----:B------:R-:W-:Y:S02]  /*a480*/  SHF.R.U32.HI R10, RZ, 0x8, R10 ;  /* 0x00000008ff0a7819 */ /* 0x000fe4000001160a */
[C---:B------:R-:W-:Y:S02]  /*a490*/  LOP3.LUT R24, R11.reuse, 0xf000f, RZ, 0xc0, !PT ;  /* 0x000f000f0b187812 */ /* 0x040fe400078ec0ff */
[----:B------:R-:W-:Y:S02]  /*a4a0*/  LOP3.LUT R25, R11, 0xf000f0, RZ, 0xc0, !PT ;  /* 0x00f000f00b197812 */ /* 0x000fe400078ec0ff */
[----:B------:R-:W-:Y:S02]  /*a4b0*/  SHF.R.U32.HI R11, RZ, 0x8, R11 ;  /* 0x00000008ff0b7819 */ /* 0x000fe4000001160b */
        /* <DEDUP_REMOVED lines=9> */
[C---:B------:R-:W-:Y:S02]  /*a550*/  LOP3.LUT R17, R10.reuse, 0xf000f0, RZ, 0xc0, !PT ;  /* 0x00f000f00a117812 */ /* 0x040fe400078ec0ff */
[----:B------:R-:W-:Y:S01]  /*a560*/  LOP3.LUT R9, R9, 0xf000f0, RZ, 0xc0, !PT ;  /* 0x00f000f009097812 */ /* 0x000fe200078ec0ff */
[----:B------:R-:W-:Y:S01]  /*a570*/  HADD2 R22, R22, -1032, -1032 ;  /* 0xe408e40816167430 */ /* 0x000fe20000000000 */
[----:B------:R-:W-:Y:S02]  /*a580*/  LOP3.LUT R16, R10, 0xf000f, RZ, 0xc0, !PT ;  /* 0x000f000f0a107812 */ /* 0x000fe400078ec0ff */
[C---:B------:R-:W-:Y:S02]  /*a590*/  LOP3.LUT R26, R11.reuse, 0xf000f, RZ, 0xc0, !PT ;  /* 0x000f000f0b1a7812 */ /* 0x040fe400078ec0ff */
        /* <DEDUP_REMOVED lines=22> */
[C---:B------:R-:W-:Y:S01]  /*a700*/  LOP3.LUT R10, R12.reuse, 0xf000f, RZ, 0xc0, !PT ;  /* 0x000f000f0c0a7812 */ /* 0x040fe200078ec0ff */
[----:B------:R-:W-:Y:S01]  /*a710*/  HFMA2 R30, R9, R20.H0_H0, -72, -72 ;  /* 0xd480d480091e7431 */ /* 0x000fe20000040014 */
[----:B------:R-:W-:Y:S01]  /*a720*/  LOP3.LUT R11, R12, 0xf000f0, RZ, 0xc0, !PT ;  /* 0x00f000f00c0b7812 */ /* 0x000fe200078ec0ff */
[----:B------:R-:W-:Y:S02]  /*a730*/  HADD2 R31, R31, -1032, -1032 ;  /* 0xe408e4081f1f7430 */ /* 0x000fe40000000000 */
        /* <DEDUP_REMOVED lines=93> */
.L_x_3658:
        /* <DEDUP_REMOVED lines=27> */
[-C--:B------:R-:W-:Y:S01]  /*aec0*/  FFMA.FTZ R4, R4, R42.reuse, R3 ;  /* 0x0000002a04047223 */ /* 0x080fe20000010003 */
        /* <DEDUP_REMOVED lines=9> */
[-C--:B------:R-:W-:Y:S01]  /*af60*/  FFMA.FTZ R0, R3, R41.reuse, R0 ;  /* 0x0000002903007223 */ /* 0x080fe20000010000 */
[----:B------:R-:W-:Y:S02]  /*af70*/  HADD2.F32 R4, -RZ, R9.H1_H1 ;  /* 0x30000009ff047230 */ /* 0x000fe40000004100 */
[----:B------:R-:W-:Y:S02]  /*af80*/  HADD2.F32 R25, -RZ, R25.H1_H1 ;  /* 0x30000019ff197230 */ /* 0x000fe40000004100 */
[----:B------:R-:W-:Y:S02]  /*af90*/  HADD2.F32 R3, -RZ, R8.H0_H0 ;  /* 0x20000008ff037230 */ /* 0x000fe40000004100 */
        /* <DEDUP_REMOVED lines=50> */
.L_x_3659:
[----:B------:R-:W-:Y:S02]  /*b2c0*/  SHF.R.U32.HI R0, RZ, 0x8, R12 ;  /* 0x00000008ff007819 */ /* 0x000fe4000001160c */
[----:B------:R-:W-:Y:S02]  /*b2d0*/  LOP3.LUT R8, R14, 0xf000f0, RZ, 0xc0, !PT ;  /* 0x00f000f00e087812 */ /* 0x000fe400078ec0ff */
[----:B------:R-:W-:Y:S02]  /*b2e0*/  LOP3.LUT R2, R13, 0xf000f0, RZ, 0xc0, !PT ;  /* 0x00f000f00d027812 */ /* 0x000fe400078ec0ff */
[----:B------:R-:W-:Y:S02]  /*b2f0*/  SHF.R.U32.HI R4, RZ, 0x8, R13 ;  /* 0x00000008ff047819 */ /* 0x000fe4000001160d */
[----:B------:R-:W-:Y:S02]  /*b300*/  LOP3.LUT R12, R15, 0xf000f0, RZ, 0xc0, !PT ;  /* 0x00f000f00f0c7812 */ /* 0x000fe400078ec0ff */
[----:B------:R-:W-:-:S02]  /*b310*/  SHF.R.U32.HI R24, RZ, 0x8, R15 ;  /* 0x00000008ff187819 */ /* 0x000fc4000001160f */
[----:B------:R-:W-:Y:S02]  /*b320*/  SHF.R.U32.HI R19, RZ, 0x8, R14 ;  /* 0x00000008ff137819 */ /* 0x000fe4000001160e */
        /* <DEDUP_REMOVED lines=134> */
.L_x_3660:
[----:B------:R-:W-:Y:S05]  /*bb90*/  @P0 BRA `(.L_x_3653) ;  /* 0x0000000400680947 */ /* 0x000fea0003800000 */
        /* <DEDUP_REMOVED lines=14> */
[----:B------:R-:W-:Y:S01]  /*bc80*/  FFMA.FTZ R0, R19, R29, R0 ;  /* 0x0000001d13007223 */ /* 0x000fe20000010000 */
[----:B------:R-:W-:-:S02]  /*bc90*/  HADD2.F32 R3, -RZ, R18.H0_H0 ;  /* 0x20000012ff037230 */ /* 0x000fc40000004100 */
[----:B------:R-:W-:Y:S01]  /*bca0*/  FFMA.FTZ R4, R39, R29, R4 ;  /* 0x0000001d27047223 */ /* 0x000fe20000010004 */
[--C-:B------:R-:W-:Y:S02]  /*bcb0*/  HADD2.F32 R19, -RZ, R12.reuse.H0_H0 ;  /* 0x2000000cff137230 */ /* 0x100fe40000004100 */
[-C--:B------:R-:W-:Y:S01]  /*bcc0*/  FFMA.FTZ R2, R2, R27.reuse, RZ ;  /* 0x0000001b02027223 */ /* 0x080fe200000100ff */
[----:B------:R-:W-:Y:S02]  /*bcd0*/  HADD2.F32 R12, -RZ, R12.H1_H1 ;  /* 0x3000000cff0c7230 */ /* 0x000fe40000004100 */
[----:B------:R-:W-:Y:S01]  /*bce0*/  FFMA.FTZ R10, R3, R27, RZ ;  /* 0x0000001b030a7223 */ /* 0x000fe200000100ff */
[----:B------:R-:W-:Y:S02]  /*bcf0*/  HADD2.F32 R27, -RZ, R18.H1_H1 ;  /* 0x30000012ff1b7230 */ /* 0x000fe40000004100 */
[----:B------:R-:W-:Y:S01]  /*bd00*/  FFMA.FTZ R2, R37, R29, R2 ;  /* 0x0000001d25027223 */ /* 0x000fe20000010002 */
[----:B------:R-:W-:-:S02]  /*bd10*/  HADD2.F32 R3, -RZ, R11.H0_H0 ;  /* 0x2000000bff037230 */ /* 0x000fc40000004100 */
[----:B------:R-:W-:Y:S02]  /*bd20*/  HADD2.F32 R37, -RZ, R13.H0_H0 ;  /* 0x2000000dff257230 */ /* 0x000fe40000004100 */
[----:B------:R-:W-:Y:S01]  /*bd30*/  FFMA.FTZ R10, R27, R29, R10 ;  /* 0x0000001d1b0a7223 */ /* 0x000fe2000001000a */
[--C-:B------:R-:W-:Y:S02]  /*bd40*/  HADD2.F32 R29, -RZ, R14.reuse.H0_H0 ;  /* 0x2000000eff1d7230 */ /* 0x100fe40000004100 */
[-C--:B------:R-:W-:Y:S01]  /*bd50*/  FFMA.FTZ R3, R3, R31.reuse, R0 ;  /* 0x0000001f03037223 */ /* 0x080fe20000010000 */
[----:B------:R-:W-:Y:S02]  /*bd60*/  HADD2.F32 R0, -RZ, R11.H1_H1 ;  /* 0x3000000bff007230 */ /* 0x000fe40000004100 */
[-C--:B------:R-:W-:Y:S01]  /*bd70*/  FFMA.FTZ R19, R19, R31.reuse, R2 ;  /* 0x0000001f13137223 */ /* 0x080fe20000010002 */
[----:B------:R-:W-:Y:S01]  /*bd80*/  FFMA.FTZ R27, R37, R31, R10 ;  /* 0x0000001f251b7223 */ /* 0x000fe2000001000a */
        /* <DEDUP_REMOVED lines=27> */
[--C-:B------:R-:W-:Y:S02]  /*bf40*/  HADD2.F32 R4, -RZ, R16.reuse.H0_H0 ;  /* 0x20000010ff047230 */ /* 0x100fe40000004100 */
[----:B------:R-:W-:Y:S02]  /*bf50*/  HADD2.F32 R9, -RZ, R9.H1_H1 ;  /* 0x30000009ff097230 */ /* 0x000fe40000004100 */
[-C--:B------:R-:W-:Y:S01]  /*bf60*/  FFMA.FTZ R0, R0, R2.reuse, R3 ;  /* 0x0000000200007223 */ /* 0x080fe20000010003 */
        /* <DEDUP_REMOVED lines=29> */
.L_x_3653:
[----:B------:R-:W0:Y:S01]  /*c140*/  LDC R37, c[0x0][0x23c] ;  /* 0x00008f00ff257b82 */ /* 0x000e220000000800 */
[----:B------:R-:W-:Y:S01]  /*c150*/  IADD3 R85, R85, 0x20, RZ ;  /* 0x0000002055557810 */ /* 0x000fe20007ffe0ff */
[----:B------:R-:W-:-:S03]  /*c160*/  UIADD3 UR4, UR4, 0x40, URZ ;  /* 0x0000004004047890 */ /* 0x000fc6000fffe03f */
[C---:B------:R-:W-:Y:S02]  /*c170*/  ISETP.GE.AND P2, PT, R85.reuse, UR5, PT ;  /* 0x0000000555007c0c */ /* 0x040fe4000bf46270 */
[----:B------:R-:W-:Y:S01]  /*c180*/  ISETP.LT.AND P3, PT, R85, R86, PT ;  /* 0x000000565500720c */ /* 0x000fe20003f61270 */
[----:B0-----:R-:W-:-:S12]  /*c190*/  IMAD.WIDE R6, R37, 0x10, R6 ;  /* 0x0000001025067825 */ /* 0x001fd800078e0206 */
[----:B------:R-:W-:Y:S05]  /*c1a0*/  @!P2 BRA P3, `(.L_x_3661) ;  /* 0xffffffc000e0a947 */ /* 0x000fea000183ffff */
.L_x_3652:
        /* <DEDUP_REMOVED lines=8> */
.L_x_3665:
        /* <DEDUP_REMOVED lines=34> */
[----:B------:R-:W-:Y:S02]  /*c450*/  SHF.R.U32.HI R21, RZ, 0xe, R9 ;  /* 0x0000000eff157819 */ /* 0x000fe40000011609 */
[----:B------:R-:W-:Y:S02]  /*c460*/  SHF.R.U32.HI R25, RZ, 0xe, R11 ;  /* 0x0000000eff197819 */ /* 0x000fe4000001160b */
[----:B------:R-:W-:Y:S02]  /*c470*/  LOP3.LUT R12, R12, 0x10001, RZ, 0xc0, !PT ;  /* 0x000100010c0c7812 */ /* 0x000fe400078ec0ff */
[----:B------:R-:W-:-:S02]  /*c480*/  LOP3.LUT R14, R14, 0x10001, RZ, 0xc0, !PT ;  /* 0x000100010e0e7812 */ /* 0x000fc400078ec0ff */
        /* <DEDUP_REMOVED lines=11> */
[----:B------:R-:W-:-:S02]  /*c540*/  LOP3.LUT R10, R0, 0x10001, RZ, 0xc0, !PT ;  /* 0x00010001000a7812 */ /* 0x000fc400078ec0ff */
[C---:B------:R-:W-:Y:S02]  /*c550*/  LOP3.LUT R8, R11.reuse, 0x380038, RZ, 0xc0, !PT ;  /* 0x003800380b087812 */ /* 0x040fe400078ec0ff */
[----:B------:R-:W-:Y:S02]  /*c560*/  SHF.R.U32.HI R45, RZ, 0x6, R11 ;  /* 0x00000006ff2d7819 */ /* 0x000fe4000001160b */
[----:B------:R-:W-:Y:S02]  /*c570*/  LOP3.LUT R53, R11, 0x70007, RZ, 0xc0, !PT ;  /* 0x000700070b357812 */ /* 0x000fe400078ec0ff */
[----:B------:R-:W-:Y:S02]  /*c580*/  PRMT R0, R20, 0x7610, R0 ;  /* 0x0000761014007816 */ /* 0x000fe40000000000 */
[----:B------:R-:W-:Y:S02]  /*c590*/  LOP3.LUT R16, R16, 0x10001, RZ, 0xc0, !PT ;  /* 0x0001000110107812 */ /* 0x000fe400078ec0ff */
[----:B------:R-:W-:-:S02]  /*c5a0*/  LOP3.LUT R20, R12, 0x20002, R21, 0xf8, !PT ;  /* 0x000200020c147812 */ /* 0x000fc400078ef815 */
[----:B------:R-:W-:Y:S02]  /*c5b0*/  LOP3.LUT R11, R14, 0x20002, R25, 0xf8, !PT ;  /* 0x000200020e0b7812 */ /* 0x000fe400078ef819 */
[----:B------:R-:W-:Y:S02]  /*c5c0*/  LOP3.LUT R46, R16, 0x20002, R23, 0xf8, !PT ;  /* 0x00020002102e7812 */ /* 0x000fe400078ef817 */
[----:B------:R-:W-:Y:S02]  /*c5d0*/  LOP3.LUT R19, R10, 0x20002, R19, 0xf8, !PT ;  /* 0x000200020a137812 */ /* 0x000fe400078ef813 */
[C---:B------:R-:W-:Y:S02]  /*c5e0*/  LOP3.LUT R32, R9.reuse, 0x380038, RZ, 0xc0, !PT ;  /* 0x0038003809207812 */ /* 0x040fe400078ec0ff */
[----:B------:R-:W-:Y:S02]  /*c5f0*/  SHF.R.U32.HI R39, RZ, 0x6, R9 ;  /* 0x00000006ff277819 */ /* 0x000fe40000011609 */
[----:B------:R-:W-:-:S02]  /*c600*/  LOP3.LUT R55, R9, 0x70007, RZ, 0xc0, !PT ;  /* 0x0007000709377812 */ /* 0x000fc400078ec0ff */
[----:B------:R-:W-:Y:S02]  /*c610*/  PRMT R10, R84, 0x9910, RZ ;  /* 0x00009910540a7816 */ /* 0x000fe400000000ff */
[----:B------:R-:W-:Y:S02]  /*c620*/  LOP3.LUT R50, R2, 0x64006400, RZ, 0xfc, !PT ;  /* 0x6400640002327812 */ /* 0x000fe400078efcff */
[----:B------:R-:W-:Y:S02]  /*c630*/  MOV R9, 0x3000 ;  /* 0x0000300000097802 */ /* 0x000fe40000000f00 */
[----:B------:R-:W-:Y:S02]  /*c640*/  LOP3.LUT R2, R29, 0x380038, RZ, 0xc0, !PT ;  /* 0x003800381d027812 */ /* 0x000fe400078ec0ff */
[----:B------:R-:W-:Y:S01]  /*c650*/  LOP3.LUT R52, R8, 0x64006400, RZ, 0xfc, !PT ;  /* 0x6400640008347812 */ /* 0x000fe200078efcff */
[----:B------:R-:W-:Y:S01]  /*c660*/  HFMA2 R71, R50, R9.H0_H0, -132, -132 ;  /* 0xd820d82032477431 */ /* 0x000fe20000040009 */
[----:B------:R-:W-:-:S02]  /*c670*/  ISETP.NE.AND P2, PT, R10, RZ, PT ;  /* 0x000000ff0a00720c */ /* 0x000fc40003f45270 */
[----:B------:R-:W-:Y:S01]  /*c680*/  LOP3.LUT R48, R32, 0x64006400, RZ, 0xfc, !PT ;  /* 0x6400640020307812 */ /* 0x000fe200078efcff */
[-C--:B------:R-:W-:Y:S01]  /*c690*/  HFMA2 R63, R52, R9.reuse.H0_H0, -132, -132 ;  /* 0xd820d820343f7431 */ /* 0x080fe20000040009 */
        /* <DEDUP_REMOVED lines=49> */
[----:B------:R-:W-:Y:S01]  /*c9b0*/  HADD2 R80, R80, -1028, -1028 ;  /* 0xe404e40450507430 */ /* 0x000fe20000000000 */
[--C-:B--2---:R-:W-:Y:S02]  /*c9c0*/  SHF.R.U32.HI R21, RZ, 0xd, R6.reuse ;  /* 0x0000000dff157819 */ /* 0x104fe40000011606 */
[C---:B------:R-:W-:Y:S02]  /*c9d0*/  LOP3.LUT R14, R6.reuse, 0x380038, RZ, 0xc0, !PT ;  /* 0x00380038060e7812 */ /* 0x040fe400078ec0ff */
[----:B------:R-:W-:Y:S02]  /*c9e0*/  SHF.R.U32.HI R26, RZ, 0x6, R6 ;  /* 0x00000006ff1a7819 */ /* 0x000fe40000011606 */
[----:B------:R-:W-:Y:S02]  /*c9f0*/  LOP3.LUT R43, R6, 0x70007, RZ, 0xc0, !PT ;  /* 0x00070007062b7812 */ /* 0x000fe400078ec0ff */
[----:B------:R-:W-:-:S02]  /*ca00*/  LOP3.LUT R6, R31, 0x380038, RZ, 0xc0, !PT ;  /* 0x003800381f067812 */ /* 0x000fc400078ec0ff */
[--C-:B------:R-:W-:Y:S02]  /*ca10*/  SHF.R.U32.HI R22, RZ, 0xd, R4.reuse ;  /* 0x0000000dff167819 */ /* 0x100fe40000011604 */
[C---:B------:R-:W-:Y:S02]  /*ca20*/  LOP3.LUT R16, R4.reuse, 0x380038, RZ, 0xc0, !PT ;  /* 0x0038003804107812 */ /* 0x040fe400078ec0ff */
[----:B------:R-:W-:Y:S02]  /*ca30*/  SHF.R.U32.HI R24, RZ, 0x6, R4 ;  /* 0x00000006ff187819 */ /* 0x000fe40000011604 */
[----:B------:R-:W-:Y:S02]  /*ca40*/  LOP3.LUT R41, R4, 0x70007, RZ, 0xc0, !PT ;  /* 0x0007000704297812 */ /* 0x000fe400078ec0ff */
[----:B------:R-:W-:Y:S02]  /*ca50*/  SHF.R.U32.HI R23, RZ, 0xd, R5 ;  /* 0x0000000dff177819 */ /* 0x000fe40000011605 */
[----:B------:R-:W-:-:S02]  /*ca60*/  SHF.R.U32.HI R4, RZ, 0xd, R7 ;  /* 0x0000000dff047819 */ /* 0x000fc40000011607 */
[----:B------:R-:W-:Y:S02]  /*ca70*/  LOP3.LUT R6, R6, 0x64006400, RZ, 0xfc, !PT ;  /* 0x6400640006067812 */ /* 0x000fe400078efcff */
[----:B------:R-:W-:Y:S02]  /*ca80*/  SHF.R.U32.HI R25, RZ, 0x6, R5 ;  /* 0x00000006ff197819 */ /* 0x000fe40000011605 */
[----:B------:R-:W-:Y:S01]  /*ca90*/  LOP3.LUT R21, R46, 0x40004, R21, 0xf8, !PT ;  /* 0x000400042e157812 */ /* 0x000fe200078ef815 */
[-C--:B------:R-:W-:Y:S01]  /*caa0*/  HFMA2 R61, R6, R9.reuse.H0_H0, -132, -132 ;  /* 0xd820d820063d7431 */ /* 0x080fe20000040009 */
[----:B------:R-:W-:Y:S02]  /*cab0*/  LOP3.LUT R23, R20, 0x40004, R23, 0xf8, !PT ;  /* 0x0004000414177812 */ /* 0x000fe400078ef817 */
[----:B------:R-:W-:Y:S01]  /*cac0*/  LOP3.LUT R46, R17, 0x64006400, RZ, 0xfc, !PT ;  /* 0x64006400112e7812 */ /* 0x000fe200078efcff */
[----:B------:R-:W-:Y:S01]  /*cad0*/  HFMA2 R17, R8, R9.H0_H0, -132, -132 ;  /* 0xd820d82008117431 */ /* 0x000fe20000040009 */
[----:B------:R-:W-:-:S02]  /*cae0*/  LOP3.LUT R12, R7, 0x380038, RZ, 0xc0, !PT ;  /* 0x00380038070c7812 */ /* 0x000fc400078ec0ff */
[----:B------:R-:W-:Y:S01]  /*caf0*/  LOP3.LUT R20, R11, 0x40004, R4, 0xf8, !PT ;  /* 0x000400040b147812 */ /* 0x000fe200078ef804 */
[----:B------:R-:W-:Y:S01]  /*cb00*/  HFMA2 R69, R46, R9.H0_H0, -132, -132 ;  /* 0xd820d8202e457431 */ /* 0x000fe20000040009 */
[C---:B------:R-:W-:Y:S02]  /*cb10*/  LOP3.LUT R10, R5.reuse, 0x380038, RZ, 0xc0, !PT ;  /* 0x00380038050a7812 */ /* 0x040fe400078ec0ff */
        /* <DEDUP_REMOVED lines=15> */
[----:B------:R-:W-:Y:S01]  /*cc10*/  LOP3.LUT R22, R19, 0x40004, R22, 0xf8, !PT ;  /* 0x0004000413167812 */ /* 0x000fe200078ef816 */
        /* <DEDUP_REMOVED lines=27> */
[C---:B------:R-:W-:Y:S02]  /*cdd0*/  LOP3.LUT R7, R39.reuse, 0x1c001c0, RZ, 0xc0, !PT ;  /* 0x01c001c027077812 */ /* 0x040fe400078ec0ff */
        /* <DEDUP_REMOVED lines=80> */
[----:B------:R-:W-:-:S03]  /*d2e0*/  HFMA2 R89, R57, R20, R89 ;  /* 0x0000001439597231 */ /* 0x000fc60000000059 */
[-C--:B------:R-:W-:Y:S01]  /*d2f0*/  HFMA2.MMA R30, R72, R31.reuse, R24 ;  /* 0x0000001f481e7235 */ /* 0x080fe20000000018 */
[----:B------:R-:W-:Y:S01]  /*d300*/  HFMA2 R89, R53, R21, R89 ;  /* 0x0000001535597231 */ /* 0x000fe20000000059 */
[----:B------:R-:W0:Y:S01]  /*d310*/  LDS.128 R24, [UR4+0x20] ;  /* 0x00002004ff187984 */ /* 0x000e220008000c00 */
[----:B------:R-:W-:-:S05]  /*d320*/  HFMA2.MMA R28, R62, R31, R28 ;  /* 0x0000001f3e1c7235 */ /* 0x000fca000000001c */
[----:B------:R-:W-:-:S03]  /*d330*/  HFMA2.MMA R30, R60, R20, R30 ;  /* 0x000000143c1e7235 */ /* 0x000fc6000000001e */
[----:B------:R-:W-:Y:S01]  /*d340*/  HFMA2.MMA R28, R58, R20, R28 ;  /* 0x000000143a1c7235 */ /* 0x000fe2000000001c */
[----:B------:R-:W-:-:S04]  /*d350*/  HFMA2 R20, R55, R21, R29 ;  /* 0x0000001537147231 */ /* 0x000fc8000000001d */
[-C--:B------:R-:W-:Y:S01]  /*d360*/  HFMA2.MMA R30, R56, R21.reuse, R30 ;  /* 0x00000015381e7235 */ /* 0x080fe2000000001e */
[----:B------:R-:W-:Y:S02]  /*d370*/  HFMA2 R20, R65, R22, R20 ;  /* 0x0000001641147231 */ /* 0x000fe40000000014 */
[----:B------:R-:W-:Y:S02]  /*d380*/  HFMA2.MMA R28, R54, R21, R28 ;  /* 0x00000015361c7235 */ /* 0x000fe4000000001c */
[----:B------:R-:W-:-:S03]  /*d390*/  HFMA2 R20, R38, R23, R20 ;  /* 0x0000001726147231 */ /* 0x000fc60000000014 */
[----:B------:R-:W-:-:S03]  /*d3a0*/  HFMA2.MMA R30, R66, R22, R30 ;  /* 0x00000016421e7235 */ /* 0x000fc6000000001e */
        /* <DEDUP_REMOVED lines=46> */
.L_x_3664:
[----:B------:R-:W-:Y:S05]  /*d690*/  @P0 BRA `(.L_x_3663) ;  /* 0x0000000400300947 */ /* 0x000fea0003800000 */
[----:B------:R-:W0:Y:S04]  /*d6a0*/  LDS.128 R28, [UR4+0x80] ;  /* 0x00008004ff1c7984 */ /* 0x000e280008000c00 */
[----:B------:R-:W1:Y:S01]  /*d6b0*/  LDS.128 R20, [UR4+0x90] ;  /* 0x00009004ff147984 */ /* 0x000e620008000c00 */
[-C--:B0-----:R-:W-:Y:S01]  /*d6c0*/  HFMA2.MMA R25, R74, R28.reuse, RZ ;  /* 0x0000001c4a197235 */ /* 0x081fe200000000ff */
[-C--:B------:R-:W-:Y:S01]  /*d6d0*/  HFMA2 R26, R75, R28.reuse, RZ.H0_H0 ;  /* 0x0000001c4b1a7231 */ /* 0x080fe200000400ff */
[----:B------:R-:W-:Y:S01]  /*d6e0*/  HFMA2.MMA R24, R76, R28, RZ ;  /* 0x0000001c4c187235 */ /* 0x000fe200000000ff */
[----:B------:R-:W-:Y:S02]  /*d6f0*/  HFMA2 R28, R77, R28, RZ.H0_H0 ;  /* 0x0000001c4d1c7231 */ /* 0x000fe400000400ff */
[----:B------:R-:W-:-:S03]  /*d700*/  HFMA2 R26, R69, R29, R26 ;  /* 0x0000001d451a7231 */ /* 0x000fc6000000001a */
[-C--:B------:R-:W-:Y:S01]  /*d710*/  HFMA2.MMA R68, R68, R29.reuse, R25 ;  /* 0x0000001d44447235 */ /* 0x080fe20000000019 */
[----:B------:R-:W-:Y:S01]  /*d720*/  HFMA2 R25, R71, R29, R28 ;  /* 0x0000001d47197231 */ /* 0x000fe2000000001c */
[----:B------:R-:W-:Y:S01]  /*d730*/  HFMA2.MMA R24, R70, R29, R24 ;  /* 0x0000001d46187235 */ /* 0x000fe20000000018 */
[----:B------:R-:W-:-:S04]  /*d740*/  HFMA2 R28, R79, R30, R26 ;  /* 0x0000001e4f1c7231 */ /* 0x000fc8000000001a */
[-C--:B------:R-:W-:Y:S01]  /*d750*/  HFMA2 R28, R73, R31.reuse, R28 ;  /* 0x0000001f491c7231 */ /* 0x080fe2000000001c */
[-C--:B------:R-:W-:Y:S02]  /*d760*/  HFMA2.MMA R68, R78, R30.reuse, R68 ;  /* 0x0000001e4e447235 */ /* 0x080fe40000000044 */
[----:B------:R-:W-:Y:S01]  /*d770*/  HFMA2.MMA R29, R80, R30, R24 ;  /* 0x0000001e501d7235 */ /* 0x000fe20000000018 */
[----:B------:R-:W-:Y:S02]  /*d780*/  HFMA2 R30, R81, R30, R25 ;  /* 0x0000001e511e7231 */ /* 0x000fe40000000019 */
[----:B------:R-:W0:Y:S01]  /*d790*/  LDS.128 R24, [UR4+0xa0] ;  /* 0x0000a004ff187984 */ /* 0x000e220008000c00 */
[----:B-1----:R-:W-:Y:S02]  /*d7a0*/  HFMA2 R28, R59, R20, R28 ;  /* 0x000000143b1c7231 */ /* 0x002fe4000000001c */
[-C--:B------:R-:W-:Y:S01]  /*d7b0*/  HFMA2.MMA R68, R72, R31.reuse, R68 ;  /* 0x0000001f48447235 */ /* 0x080fe20000000044 */
[----:B------:R-:W-:Y:S01]  /*d7c0*/  HFMA2 R30, R61, R31, R30 ;  /* 0x0000001f3d1e7231 */ /* 0x000fe2000000001e */
[----:B------:R-:W-:Y:S01]  /*d7d0*/  HFMA2.MMA R29, R62, R31, R29 ;  /* 0x0000001f3e1d7235 */ /* 0x000fe2000000001d */
[----:B------:R-:W-:-:S02]  /*d7e0*/  HFMA2 R28, R55, R21, R28 ;  /* 0x00000015371c7231 */ /* 0x000fc4000000001c */
[----:B------:R-:W-:-:S03]  /*d7f0*/  HFMA2 R30, R57, R20, R30 ;  /* 0x00000014391e7231 */ /* 0x000fc6000000001e */
[-C--:B------:R-:W-:Y:S01]  /*d800*/  HFMA2.MMA R68, R60, R20.reuse, R68 ;  /* 0x000000143c447235 */ /* 0x080fe20000000044 */
[----:B------:R-:W-:Y:S01]  /*d810*/  HFMA2 R30, R53, R21, R30 ;  /* 0x00000015351e7231 */ /* 0x000fe2000000001e */
[----:B------:R-:W-:Y:S01]  /*d820*/  HFMA2.MMA R29, R58, R20, R29 ;  /* 0x000000143a1d7235 */ /* 0x000fe2000000001d */
[----:B------:R-:W-:-:S04]  /*d830*/  HFMA2 R20, R65, R22, R28 ;  /* 0x0000001641147231 */ /* 0x000fc8000000001c */
[----:B------:R-:W-:Y:S01]  /*d840*/  HFMA2 R20, R38, R23, R20 ;  /* 0x0000001726147231 */ /* 0x000fe20000000014 */
[-C--:B------:R-:W-:Y:S02]  /*d850*/  HFMA2.MMA R68, R56, R21.reuse, R68 ;  /* 0x0000001538447235 */ /* 0x080fe40000000044 */
[----:B------:R-:W-:-:S06]  /*d860*/  HFMA2.MMA R29, R54, R21, R29 ;  /* 0x00000015361d7235 */ /* 0x000fcc000000001d */
[-C--:B------:R-:W-:Y:S02]  /*d870*/  HFMA2.MMA R68, R66, R22.reuse, R68 ;  /* 0x0000001642447235 */ /* 0x080fe40000000044 */
[----:B------:R-:W-:Y:S01]  /*d880*/  HFMA2.MMA R21, R64, R22, R29 ;  /* 0x0000001640157235 */ /* 0x000fe2000000001d */
[----:B------:R-:W-:Y:S02]  /*d890*/  HFMA2 R22, R63, R22, R30 ;  /* 0x000000163f167231 */ /* 0x000fe4000000001e */
[----:B------:R-:W1:Y:S02]  /*d8a0*/  LDS.128 R28, [UR4+0xb0] ;  /* 0x0000b004ff1c7984 */ /* 0x000e640008000c00 */
[----:B------:R-:W-:Y:S01]  /*d8b0*/  HFMA2 R22, R40, R23, R22 ;  /* 0x0000001728167231 */ /* 0x000fe20000000016 */
[-C--:B------:R-:W-:Y:S02]  /*d8c0*/  HFMA2.MMA R68, R67, R23.reuse, R68 ;  /* 0x0000001743447235 */ /* 0x080fe40000000044 */
[----:B------:R-:W-:Y:S01]  /*d8d0*/  HFMA2.MMA R21, R39, R23, R21 ;  /* 0x0000001727157235 */ /* 0x000fe20000000015 */
[----:B0-----:R-:W-:-:S02]  /*d8e0*/  HFMA2 R20, R19, R24, R20 ;  /* 0x0000001813147231 */ /* 0x001fc40000000014 */
        /* <DEDUP_REMOVED lines=10> */
[----:B------:R-:W-:-:S05]  /*d990*/  HFMA2 R22, R13, R27, R22 ;  /* 0x0000001b0d167231 */ /* 0x000fca0000000016 */
        /* <DEDUP_REMOVED lines=28> */
.L_x_3663:
[----:B------:R-:W-:Y:S01]  /*db60*/  IADD3 R85, R85, 0x20, RZ ;  /* 0x0000002055557810 */ /* 0x000fe20007ffe0ff */
[----:B------:R-:W-:Y:S01]  /*db70*/  UIADD3 UR4, UR4, 0x40, URZ ;  /* 0x0000004004047890 */ /* 0x000fe2000fffe03f */
[----:B------:R-:W-:Y:S02]  /*db80*/  IMAD.WIDE R6, R37, 0x4, R90 ;  /* 0x0000000425067825 */ /* 0x000fe400078e025a */
[C---:B------:R-:W-:Y:S02]  /*db90*/  ISETP.GE.AND P2, PT, R85.reuse, UR5, PT ;  /* 0x0000000555007c0c */ /* 0x040fe4000bf46270 */
[----:B------:R-:W-:-:S13]  /*dba0*/  ISETP.LT.AND P3, PT, R85, R86, PT ;  /* 0x000000565500720c */ /* 0x000fda0003f61270 */
[----:B------:R-:W-:Y:S05]  /*dbb0*/  @!P2 BRA P3, `(.L_x_3665) ;  /* 0xffffffe4009ca947 */ /* 0x000fea000183ffff */
.L_x_3662:
[----:B------:R-:W-:Y:S05]  /*dbc0*/  @!P1 EXIT ;  /* 0x000000000000994d */ /* 0x000fea0003800000 */
[----:B------:R-:W0:Y:S01]  /*dbd0*/  S2R R0, SR_CTAID.X ;  /* 0x0000000000007919 */ /* 0x000e220000002500 */
[----:B------:R-:W1:Y:S01]  /*dbe0*/  S2UR UR4, SR_CTAID.Y ;  /* 0x00000000000479c3 */ /* 0x000e620000002600 */
[----:B------:R-:W0:Y:S07]  /*dbf0*/  S2R R3, SR_TID.X ;  /* 0x0000000000037919 */ /* 0x000e2e0000002100 */
[----:B------:R-:W2:Y:S01]  /*dc00*/  LDC.64 R6, c[0x0][0x230] ;  /* 0x00008c00ff067b82 */ /* 0x000ea20000000a00 */
[----:B-1----:R-:W-:Y:S01]  /*dc10*/  USHF.L.U32 UR4, UR4, 0x1, URZ ;  /* 0x0000000104047899 */ /* 0x002fe2000800063f */
[----:B0-----:R-:W-:-:S06]  /*dc20*/  LEA R0, R0, R3, 0x6 ;  /* 0x0000000300007211 */ /* 0x001fcc00078e30ff */
[----:B------:R-:W0:Y:S01]  /*dc30*/  LDC R3, c[0x0][0x238] ;  /* 0x00008e00ff037b82 */ /* 0x000e220000000800 */
[----:B------:R-:W-:-:S05]  /*dc40*/  SHF.L.U32 R0, R0, 0x2, RZ ;  /* 0x0000000200007819 */ /* 0x000fca00000006ff */
[----:B-----5:R-:W-:-:S04]  /*dc50*/  IMAD R8, R37, UR4, R0 ;  /* 0x0000000425087c24 */ /* 0x020fc8000f8e0200 */
        /* <DEDUP_REMOVED lines=10> */
.L_x_3669:
[----:B------:R-:W0:Y:S02]  /*dd00*/  LDS R2, [R9] ;  /* 0x0000000009027984 */ /* 0x000e240000000800 */
[----:B0-----:R-:W-:-:S06]  /*dd10*/  HADD2 R3, R2, R36 ;  /* 0x0000002402037230 */ /* 0x001fcc0000000000 */
[----:B------:R-:W0:Y:S02]  /*dd20*/  ATOMS.CAST.SPIN R3, [R9], R2, R3 ;  /* 0x000000020903738d */ /* 0x000e240001800003 */
[----:B0-----:R-:W-:-:S13]  /*dd30*/  ISETP.EQ.U32.AND P0, PT, R3, 0x1, PT ;  /* 0x000000010300780c */ /* 0x001fda0003f02070 */
[----:B------:R-:W-:Y:S05]  /*dd40*/  @!P0 BRA `(.L_x_3669) ;  /* 0xfffffffc00ec8947 */ /* 0x000fea000383ffff */
[----:B------:R-:W-:Y:S05]  /*dd50*/  BRA `(.L_x_3667) ;  /* 0x00000000000c7947 */ /* 0x000fea0003800000 */
.L_x_3668:
[----:B------:R-:W2:Y:S02]  /*dd60*/  LD.E R2, desc[UR6][R4.64] ;  /* 0x0000000604027980 */ /* 0x000ea4000c101900 */
[----:B--2---:R-:W-:-:S05]  /*dd70*/  IADD3 R3, R36, R2, RZ ;  /* 0x0000000224037210 */ /* 0x004fca0007ffe0ff */
[----:B------:R0:W-:Y:S02]  /*dd80*/  ST.E desc[UR6][R4.64], R3 ;  /* 0x0000000304007985 */ /* 0x0001e4000c101906 */
.L_x_3667:
[----:B------:R-:W-:Y:S05]  /*dd90*/  BSYNC B0 ;  /* 0x0000000000007941 */ /* 0x000fea0003800000 */
.L_x_3666:
[----:B------:R1:W-:Y:S01]  /*dda0*/  ATOM.E.ADD.F16x2.RN.STRONG.GPU P0, RZ, desc[UR6][R4.64+0x4], R35 ;  /* 0x0000042304ff79a2 */ /* 0x0003e2000810e1c6 */
[----:B------:R-:W-:Y:S04]  /*ddb0*/  BSSY B0, `(.L_x_3670) ;  /* 0x000000f000007945 */ /* 0x000fe80003800000 */
[----:B-1----:R-:W-:Y:S05]  /*ddc0*/  @P0 BRA `(.L_x_3671) ;  /* 0x0000000000340947 */ /* 0x002fea0003800000 */
[----:B------:R-:W1:Y:S02]  /*ddd0*/  QSPC.E.S P0, RZ, [R4+0x4] ;  /* 0x0000040004ff73aa */ /* 0x000e640000000500 */
[----:B-1----:R-:W-:Y:S05]  /*dde0*/  @!P0 BRA `(.L_x_3672) ;  /* 0x0000000000208947 */ /* 0x002fea0003800000 */
[----:B------:R-:W-:-:S04]  /*ddf0*/  MOV R2, R4 ;  /* 0x0000000400027202 */ /* 0x000fc80000000f00 */
[----:B0-----:R-:W-:-:S07]  /*de00*/  MOV R4, R2 ;  /* 0x0000000200047202 */ /* 0x001fce0000000f00 */
.L_x_3673:
[----:B------:R-:W0:Y:S02]  /*de10*/  LDS R2, [R4+0x4] ;  /* 0x0000040004027984 */ /* 0x000e240000000800 */
[----:B0-----:R-:W-:-:S10]  /*de20*/  HFMA2.MMA R3, R2, 1, 1, R35 ;  /* 0x3c003c0002037835 */ /* 0x001fd40000000023 */
[----:B------:R-:W0:Y:S02]  /*de30*/  ATOMS.CAST.SPIN R3, [R4+0x4], R2, R3 ;  /* 0x000004020403738d */ /* 0x000e240001800003 */
[----:B0-----:R-:W-:-:S13]  /*de40*/  ISETP.EQ.U32.AND P0, PT, R3, 0x1, PT ;  /* 0x000000010300780c */ /* 0x001fda0003f02070 */
[----:B------:R-:W-:Y:S05]  /*de50*/  @!P0 BRA `(.L_x_3673) ;  /* 0xfffffffc00ec8947 */ /* 0x000fea000383ffff */
[----:B------:R-:W-:Y:S05]  /*de60*/  BRA `(.L_x_3671) ;  /* 0x00000000000c7947 */ /* 0x000fea0003800000 */
.L_x_3672:
[----:B------:R-:W0:Y:S02]  /*de70*/  LD.E R2, desc[UR6][R4.64+0x4] ;  /* 0x0000040604027980 */ /* 0x000e24000c101900 */
[----:B0-----:R-:W-:-:S05]  /*de80*/  IADD3 R3, R35, R2, RZ ;  /* 0x0000000223037210 */ /* 0x001fca0007ffe0ff */
[----:B------:R1:W-:Y:S02]  /*de90*/  ST.E desc[UR6][R4.64+0x4], R3 ;  /* 0x0000040304007985 */ /* 0x0003e4000c101906 */
.L_x_3671:
[----:B------:R-:W-:Y:S05]  /*dea0*/  BSYNC B0 ;  /* 0x0000000000007941 */ /* 0x000fea0003800000 */
.L_x_3670:
        /* <DEDUP_REMOVED lines=11> */
.L_x_3677:
[----:B------:R-:W0:Y:S02]  /*df60*/  LDS R2, [R0] ;  /* 0x0000000000027984 */ /* 0x000e240000000800 */
[----:B0-----:R-:W-:-:S06]  /*df70*/  HADD2 R3, R2, R34 ;  /* 0x0000002202037230 */ /* 0x001fcc0000000000 */
[----:B------:R-:W0:Y:S02]  /*df80*/  ATOMS.CAST.SPIN R3, [R0], R2, R3 ;  /* 0x000000020003738d */ /* 0x000e240001800003 */
[----:B0-----:R-:W-:-:S13]  /*df90*/  ISETP.EQ.U32.AND P0, PT, R3, 0x1, PT ;  /* 0x000000010300780c */ /* 0x001fda0003f02070 */
[----:B------:R-:W-:Y:S05]  /*dfa0*/  @!P0 BRA `(.L_x_3677) ;  /* 0xfffffffc00ec8947 */ /* 0x000fea000383ffff */
[----:B------:R-:W-:Y:S05]  /*dfb0*/  BRA `(.L_x_3675) ;  /* 0x00000000000c7947 */ /* 0x000fea0003800000 */
.L_x_3676:
[----:B------:R-:W2:Y:S02]  /*dfc0*/  LD.E R0, desc[UR6][R4.64] ;  /* 0x0000000604007980 */ /* 0x000ea4000c101900 */
[----:B--2---:R-:W-:-:S05]  /*dfd0*/  IADD3 R3, R34, R0, RZ ;  /* 0x0000000022037210 */ /* 0x004fca0007ffe0ff */
[----:B------:R0:W-:Y:S02]  /*dfe0*/  ST.E desc[UR6][R4.64], R3 ;  /* 0x0000000304007985 */ /* 0x0001e4000c101906 */
.L_x_3675:
[----:B------:R-:W-:Y:S05]  /*dff0*/  BSYNC B0 ;  /* 0x0000000000007941 */ /* 0x000fea0003800000 */
.L_x_3674:
[----:B------:R1:W-:Y:S02]  /*e000*/  ATOM.E.ADD.F16x2.RN.STRONG.GPU P0, RZ, desc[UR6][R4.64+0x4], R33 ;  /* 0x0000042104ff79a2 */ /* 0x0003e4000810e1c6 */
[----:B-1----:R-:W-:Y:S05]  /*e010*/  @P0 EXIT ;  /* 0x000000000000094d */ /* 0x002fea0003800000 */
[----:B------:R-:W1:Y:S02]  /*e020*/  QSPC.E.S P0, RZ, [R4+0x4] ;  /* 0x0000040004ff73aa */ /* 0x000e640000000500 */
[----:B-1----:R-:W-:Y:S05]  /*e030*/  @!P0 BRA `(.L_x_3678) ;  /* 0x0000000000208947 */ /* 0x002fea0003800000 */
[----:B------:R-:W-:-:S04]  /*e040*/  MOV R2, R4 ;  /* 0x0000000400027202 */ /* 0x000fc80000000f00 */
[----:B------:R-:W-:-:S07]  /*e050*/  MOV R0, R2 ;  /* 0x0000000200007202 */ /* 0x000fce0000000f00 */
.L_x_3679:
[----:B------:R-:W0:Y:S02]  /*e060*/  LDS R2, [R0+0x4] ;  /* 0x0000040000027984 */ /* 0x000e240000000800 */
[----:B0-----:R-:W-:-:S10]  /*e070*/  HFMA2.MMA R3, R2, 1, 1, R33 ;  /* 0x3c003c0002037835 */ /* 0x001fd40000000021 */
[----:B------:R-:W0:Y:S02]  /*e080*/  ATOMS.CAST.SPIN R3, [R0+0x4], R2, R3 ;  /* 0x000004020003738d */ /* 0x000e240001800003 */
[----:B0-----:R-:W-:-:S13]  /*e090*/  ISETP.EQ.U32.AND P0, PT, R3, 0x1, PT ;  /* 0x000000010300780c */ /* 0x001fda0003f02070 */
[----:B------:R-:W-:Y:S05]  /*e0a0*/  @!P0 BRA `(.L_x_3679) ;  /* 0xfffffffc00ec8947 */ /* 0x000fea000383ffff */
[----:B------:R-:W-:Y:S05]  /*e0b0*/  EXIT ;  /* 0x000000000000794d */ /* 0x000fea0003800000 */
.L_x_3678:
[----:B------:R-:W0:Y:S02]  /*e0c0*/  LD.E R0, desc[UR6][R4.64+0x4] ;  /* 0x0000040604007980 */ /* 0x000e24000c101900 */
[----:B0-----:R-:W-:-:S05]  /*e0d0*/  IADD3 R3, R33, R0, RZ ;  /* 0x0000000021037210 */ /* 0x001fca0007ffe0ff */
[----:B------:R-:W-:Y:S01]  /*e0e0*/  ST.E desc[UR6][R4.64+0x4], R3 ;  /* 0x0000040304007985 */ /* 0x000fe2000c101906 */
[----:B------:R-:W-:Y:S05]  /*e0f0*/  EXIT ;  /* 0x000000000000794d */ /* 0x000fea0003800000 */
.L_x_3680:
        /* <DEDUP_REMOVED lines=16> */
.L_x_5232:


//--------------------- .text._Z23gemm_half_q_half_kernelILi2ELi176ELb1ELb0ELi64EEvPK6__halfPKjS4_S2_PS0_iiiiPKtS7_iiiiiibS2_i --------------------------
	.section	.text._Z23gemm_half_q_half_kernelILi2ELi176ELb1ELb0ELi64EEvPK6__halfPKjS4_S2_PS0_iiiiPKtS7_iiiiiibS2_i,"ax",@progbits
	.align	128
        .global         _Z23gemm_half_q_half_kernelILi2ELi176ELb1ELb0ELi64EEvPK6__halfPKjS4_S2_PS0_iiiiPKtS7_iiiiiibS2_i
        .type           _Z23gemm_half_q_half_kernelILi2ELi176ELb1ELb0ELi64EEvPK6__halfPKjS4_S2_PS0_iiiiPKtS7_iiiiiibS2_i,@function
        .size           _Z23gemm_half_q_half_kernelILi2ELi176ELb1ELb0ELi64EEvPK6__halfPKjS4_S2_PS0_iiiiPKtS7_iiiiiibS2_i,(.L_x_5233 - _Z23gemm_half_q_half_kernelILi2ELi176ELb1ELb0ELi64EEvPK6__halfPKjS4_S2_PS0_iiiiPKtS7_iiiiiibS2_i)
        .other          _Z23gemm_half_q_half_kernelILi2ELi176ELb1ELb0ELi64EEvPK6__halfPKjS4_S2_PS0_iiiiPKtS7_iiiiiibS2_i,@"STO_CUDA_ENTRY STV_DEFAULT"
_Z23gemm_half_q_half_kernelILi2ELi176ELb1ELb0ELi64EEvPK6__halfPKjS4_S2_PS0_iiiiPKtS7_iiiiiibS2_i:
.text._Z23gemm_half_q_half_kernelILi2ELi176ELb1ELb0ELi64EEvPK6__halfPKjS4_S2_PS0_iiiiPKtS7_iiiiiibS2_i:
        /* <DEDUP_REMOVED lines=10> */
[----:B------:R-:W4:Y:S01]  /*00a0*/  S2R R5, SR_CTAID.Z ;  /* 0x0000000000057919 */ /* 0x000f220000002700 */
[--C-:B-1----:R-:W-:Y:S01]  /*00b0*/  IMAD R6, R0, -0x2, R3.reuse ;  /* 0xfffffffe00067824 */ /* 0x102fe200078e0203 */
[----:B------:R-:W-:-:S04]  /*00c0*/  PRMT R3, RZ, 0x7610, R3 ;  /* 0x00007610ff037816 */ /* 0x000fc80000000003 */
        /* <DEDUP_REMOVED lines=13> */
.L_x_3681:
        /* <DEDUP_REMOVED lines=29> */
.L_x_3686:
        /* <DEDUP_REMOVED lines=37> */
.L_x_3685:
        /* <DEDUP_REMOVED lines=24> */
.L_x_3687:
        /* <DEDUP_REMOVED lines=14> */
.L_x_3684:
        /* <DEDUP_REMOVED lines=10> */
.L_x_3689:
        /* <DEDUP_REMOVED lines=37> */
.L_x_3688:
        /* <DEDUP_REMOVED lines=24> */
.L_x_3690:
        /* <DEDUP_REMOVED lines=13> */
.L_x_3683:
[----:B------:R-:W-:Y:S05]  /*0d60*/  BSYNC B0 ;  /* 0x0000000000007941 */ /* 0x000fea0003800000 */
.L_x_3682:
        /* <DEDUP_REMOVED lines=17> */
.L_x_3693:
[----:B------:R-:W-:Y:S02]  /*0e80*/  LEA R3, R0, R9, 0x1 ;  /* 0x0000000900037211 */ /* 0x000fe400078e08ff */
[----:B------:R-:W-:Y:S02]  /*0e90*/  IADD3 R9, R9, 0x4, RZ ;  /* 0x0000000409097810 */ /* 0x000fe40007ffe0ff */
[C---:B------:R-:W-:Y:S01]  /*0ea0*/  IADD3 R4, R3.reuse, 0x1, RZ ;  /* 0x0000000103047810 */ /* 0x040fe20007ffe0ff */
[CCC-:B-1----:R-:W-:Y:S01]  /*0eb0*/  IMAD R11, R3.reuse, R17.reuse, R8.reuse ;  /* 0x00000011030b7224 */ /* 0x1c2fe200078e0208 */
        /* <DEDUP_REMOVED lines=15> */
.L_x_3692:
[----:B------:R-:W-:-:S04]  /*0fb0*/  IADD3 R3, R2, -R9, RZ ;  /* 0x8000000902037210 */ /* 0x000fc80007ffe0ff */
[----:B------:R-:W-:-:S13]  /*0fc0*/  ISETP.GT.AND P2, PT, R3, 0x1, PT ;  /* 0x000000010300780c */ /* 0x000fda0003f44270 */
[----:B------:R-:W-:Y:S05]  /*0fd0*/  @!P2 BRA `(.L_x_3694) ;  /* 0x00000000002ca947 */ /* 0x000fea0003800000 */
[----:B-1----:R-:W0:Y:S01]  /*0fe0*/  LDC.64 R12, c[0x0][0x230] ;  /* 0x00008c00ff0c7b82 */ /* 0x002e220000000a00 */
        /* <DEDUP_REMOVED lines=10> */
.L_x_3694:
[----:B------:R-:W-:-:S13]  /*1090*/  ISETP.LT.OR P0, PT, R9, R2, P0 ;  /* 0x000000020900720c */ /* 0x000fda0000701670 */
[----:B------:R-:W2:Y:S01]  /*10a0*/  @P0 LDC.64 R2, c[0x0][0x230] ;  /* 0x00008c00ff020b82 */ /* 0x000ea20000000a00 */
[----:B------:R-:W-:-:S05]  /*10b0*/  @P0 LEA R0, R0, R9, 0x1 ;  /* 0x0000000900000211 */ /* 0x000fca00078e08ff */
[----:B------:R-:W-:-:S04]  /*10c0*/  @P0 IMAD R9, R0, R17, R8 ;  /* 0x0000001100090224 */ /* 0x000fc800078e0208 */
[----:B--2---:R-:W-:-:S05]  /*10d0*/  @P0 IMAD.WIDE R2, R9, 0x2, R2 ;  /* 0x0000000209020825 */ /* 0x004fca00078e0202 */
[----:B------:R2:W-:Y:S02]  /*10e0*/  @P0 STG.E.64 desc[UR6][R2.64], RZ ;  /* 0x000000ff02000986 */ /* 0x0005e4000c101b06 */
.L_x_3691:
[----:B--2---:R-:W2:Y:S01]  /*10f0*/  LDC.64 R2, c[0x0][0x248] ;  /* 0x00009200ff027b82 */ /* 0x004ea20000000a00 */
[----:B01----:R-:W-:-:S05]  /*1100*/  SHF.L.U32 R11, R5, 0x7, RZ ;  /* 0x00000007050b7819 */ /* 0x003fca00000006ff */
[----:B--2---:R-:W-:-:S05]  /*1110*/  IMAD.WIDE R10, R11, 0x2, R2 ;  /* 0x000000020b0a7825 */ /* 0x004fca00078e0202 */
        /* <DEDUP_REMOVED lines=12> */
.L_x_3696:
        /* <DEDUP_REMOVED lines=44> */
.L_x_3695:
        /* <DEDUP_REMOVED lines=24> */
.L_x_3697:
        /* <DEDUP_REMOVED lines=8> */
.L_x_3698:
        /* <DEDUP_REMOVED lines=10> */
.L_x_3699:
        /* <DEDUP_REMOVED lines=8> */
.L_x_3700:
        /* <DEDUP_REMOVED lines=10> */
.L_x_3701:
        /* <DEDUP_REMOVED lines=34> */
.L_x_3711:
        /* <DEDUP_REMOVED lines=216> */
.L_x_3704:
        /* <DEDUP_REMOVED lines=22> */
[----:B------:R-:W-:Y:S02]  /*2960*/  HADD2.F32 R10, -RZ, R2.H1_H1 ;  /* 0x30000002ff0a7230 */ /* 0x000fe40000004100 */
[----:B------:R-:W-:Y:S02]  /*2970*/  HADD2.F32 R3, -RZ, R34.H0_H0 ;  /* 0x20000022ff037230 */ /* 0x000fe40000004100 */
[----:B------:R-:W-:Y:S02]  /*2980*/  HADD2.F32 R2, -RZ, R38.H0_H0 ;  /* 0x20000026ff027230 */ /* 0x000fe40000004100 */
[----:B------:R-:W-:Y:S01]  /*2990*/  FFMA.FTZ R33, R40, R10, R33 ;  /* 0x0000000a28217223 */ /* 0x000fe20000010021 */
        /* <DEDUP_REMOVED lines=65> */
.L_x_3703:
        /* <DEDUP_REMOVED lines=206> */
.L_x_3706:
        /* <DEDUP_REMOVED lines=41> */
[-C--:B------:R-:W-:Y:S01]  /*3d20*/  FFMA.FTZ R12, R27, R53.reuse, R4 ;  /* 0x000000351b0c7223 */ /* 0x080fe20000010004 */
[--C-:B-1----:R-:W-:Y:S02]  /*3d30*/  HADD2.F32 R2, -RZ, R9.reuse.H0_H0 ;  /* 0x20000009ff027230 */ /* 0x102fe40000004100 */
[----:B------:R-:W-:Y:S01]  /*3d40*/  FFMA.FTZ R54, R44, R54, R11 ;  /* 0x000000362c367223 */ /* 0x000fe2000001000b */
[-C--:B------:R-:W-:Y:S01]  /*3d50*/  FFMA.FTZ R0, R3, R53.reuse, R0 ;  /* 0x0000003503007223 */ /* 0x080fe20000010000 */
[----:B------:R-:W-:Y:S02]  /*3d60*/  HADD2.F32 R4, -RZ, R9.H1_H1 ;  /* 0x30000009ff047230 */ /* 0x000fe40000004100 */
[----:B------:R-:W-:Y:S02]  /*3d70*/  HADD2.F32 R3, -RZ, R8.H0_H0 ;  /* 0x20000008ff037230 */ /* 0x000fe40000004100 */
[----:B------:R-:W-:Y:S01]  /*3d80*/  FFMA.FTZ R54, R33, R53, R54 ;  /* 0x0000003521367223 */ /* 0x000fe20000010036 */
        /* <DEDUP_REMOVED lines=43> */
.L_x_3705:
        /* <DEDUP_REMOVED lines=205> */
.L_x_3708:
        /* <DEDUP_REMOVED lines=91> */
.L_x_3707:
        /* <DEDUP_REMOVED lines=205> */
.L_x_3710:
        /* <DEDUP_REMOVED lines=91> */
.L_x_3709:
[----:B------:R-:W-:Y:S01]  /*6540*/  LEA R0, R5, 0x40, 0x6 ;  /* 0x0000004005007811 */ /* 0x000fe200078e30ff */
[----:B------:R-:W-:Y:S01]  /*6550*/  UIADD3 UR4, UR4, 0x40, URZ ;  /* 0x0000004004047890 */ /* 0x000fe2000fffe03f */
[----:B------:R-:W-:Y:S01]  /*6560*/  IADD3 R85, R85, 0x20, RZ ;  /* 0x0000002055557810 */ /* 0x000fe20007ffe0ff */
[----:B------:R-:W-:Y:S01]  /*6570*/  IMAD.WIDE R18, R17, 0x8, R18 ;  /* 0x0000000811127825 */ /* 0x000fe200078e0212 */
[----:B------:R-:W-:Y:S02]  /*6580*/  VIMNMX R0, R0, UR8, PT ;  /* 0x0000000800007c48 */ /* 0x000fe4000bfe0100 */
[----:B------:R-:W-:Y:S01]  /*6590*/  ISETP.GE.AND P0, PT, R85, UR5, PT ;  /* 0x0000000555007c0c */ /* 0x000fe2000bf06270 */
[----:B0-----:R-:W-:Y:S01]  /*65a0*/  IMAD.WIDE R24, R17, 0x8, R24 ;  /* 0x0000000811187825 */ /* 0x001fe200078e0218 */
[----:B------:R-:W-:-:S13]  /*65b0*/  ISETP.LT.AND P2, PT, R85, R0, PT ;  /* 0x000000005500720c */ /* 0x000fda0003f41270 */
[----:B------:R-:W-:Y:S05]  /*65c0*/  @!P0 BRA P2, `(.L_x_3711) ;  /* 0xffffffb4002c8947 */ /* 0x000fea000103ffff */
.L_x_3702:
        /* <DEDUP_REMOVED lines=10> */
.L_x_3717:
        /* <DEDUP_REMOVED lines=22> */
[----:B------:R-:W-:Y:S02]  /*67d0*/  PRMT R4, R84, 0x9910, RZ ;  /* 0x0000991054047816 */ /* 0x000fe400000000ff */
[----:B-----5:R-:W-:Y:S02]  /*67e0*/  SHF.R.U32.HI R33, RZ, 0xc, R8 ;  /* 0x0000000cff217819 */ /* 0x020fe40000011608 */
[----:B------:R-:W-:-:S02]  /*67f0*/  LOP3.LUT R37, R8, 0x3f003f, RZ, 0xc0, !PT ;  /* 0x003f003f08257812 */ /* 0x000fc400078ec0ff */
[----:B------:R-:W-:Y:S02]  /*6800*/  SHF.R.U32.HI R38, RZ, 0x6, R8 ;  /* 0x00000006ff267819 */ /* 0x000fe40000011608 */
[--C-:B------:R-:W-:Y:S02]  /*6810*/  SHF.R.U32.HI R8, RZ, 0xc, R9.reuse ;  /* 0x0000000cff087819 */ /* 0x100fe40000011609 */
[----:B------:R-:W-:Y:S02]  /*6820*/  LOP3.LUT R41, R9, 0x3f003f, RZ, 0xc0, !PT ;  /* 0x003f003f09297812 */ /* 0x000fe400078ec0ff */
[----:B------:R-:W-:Y:S02]  /*6830*/  SHF.R.U32.HI R42, RZ, 0x6, R9 ;  /* 0x00000006ff2a7819 */ /* 0x000fe40000011609 */
[----:B------:R-:W-:Y:S02]  /*6840*/  SHF.R.U32.HI R9, RZ, 0xc, R10 ;  /* 0x0000000cff097819 */ /* 0x000fe4000001160a */
[----:B------:R-:W-:-:S02]  /*6850*/  LOP3.LUT R18, R10, 0x3f003f, RZ, 0xc0, !PT ;  /* 0x003f003f0a127812 */ /* 0x000fc400078ec0ff */
[----:B------:R-:W-:Y:S02]  /*6860*/  SHF.R.U32.HI R19, RZ, 0x6, R10 ;  /* 0x00000006ff137819 */ /* 0x000fe4000001160a */
[----:B------:R-:W-:Y:S02]  /*6870*/  MOV R10, R4 ;  /* 0x00000004000a7202 */ /* 0x000fe40000000f00 */
[--C-:B------:R-:W-:Y:S02]  /*6880*/  SHF.R.U32.HI R39, RZ, 0xc, R11.reuse ;  /* 0x0000000cff277819 */ /* 0x100fe4000001160b */
        /* <DEDUP_REMOVED lines=18> */
[----:B------:R-:W-:Y:S02]  /*69b0*/  LOP3.LUT R11, R8, 0x300030, R11, 0xf8, !PT ;  /* 0x00300030080b7812 */ /* 0x000fe400078ef80b */
[----:B------:R-:W-:Y:S02]  /*69c0*/  SHF.R.U32.HI R43, RZ, 0x8, R23 ;  /* 0x00000008ff2b7819 */ /* 0x000fe40000011617 */
[----:B------:R-:W-:-:S02]  /*69d0*/  LOP3.LUT R10, R33, 0x300030, R10, 0xf8, !PT ;  /* 0x00300030210a7812 */ /* 0x000fc400078ef80a */
[----:B------:R-:W-:Y:S02]  /*69e0*/  LOP3.LUT R8, R40, 0x300030, R35, 0xf8, !PT ;  /* 0x0030003028087812 */ /* 0x000fe400078ef823 */
[--C-:B--2---:R-:W-:Y:S02]  /*69f0*/  SHF.R.U32.HI R33, RZ, 0xc, R24.reuse ;  /* 0x0000000cff217819 */ /* 0x104fe40000011618 */
[----:B------:R-:W-:Y:S02]  /*6a00*/  LOP3.LUT R39, R24, 0x3f003f, RZ, 0xc0, !PT ;  /* 0x003f003f18277812 */ /* 0x000fe400078ec0ff */
[----:B------:R-:W-:Y:S02]  /*6a10*/  SHF.R.U32.HI R40, RZ, 0x6, R24 ;  /* 0x00000006ff287819 */ /* 0x000fe40000011618 */
[----:B------:R-:W-:Y:S02]  /*6a20*/  SHF.R.U32.HI R24, RZ, 0xc, R25 ;  /* 0x0000000cff187819 */ /* 0x000fe40000011619 */
[----:B------:R-:W-:-:S02]  /*6a30*/  SHF.R.U32.HI R35, RZ, 0xc, R26 ;  /* 0x0000000cff237819 */ /* 0x000fc4000001161a */
[----:B------:R-:W-:Y:S02]  /*6a40*/  LOP3.LUT R9, R44, 0x300030, R43, 0xf8, !PT ;  /* 0x003000302c097812 */ /* 0x000fe400078ef82b */
        /* <DEDUP_REMOVED lines=8> */
[----:B------:R-:W-:Y:S02]  /*6ad0*/  SHF.R.U32.HI R46, RZ, 0x6, R26 ;  /* 0x00000006ff2e7819 */ /* 0x000fe4000001161a */
[----:B------:R-:W-:Y:S02]  /*6ae0*/  SHF.R.U32.HI R26, RZ, 0xc, R27 ;  /* 0x0000000cff1a7819 */ /* 0x000fe4000001161b */
[----:B------:R-:W-:-:S02]  /*6af0*/  LOP3.LUT R34, R33, 0x300030, R34, 0xf8, !PT ;  /* 0x0030003021227812 */ /* 0x000fc400078ef822 */
[----:B------:R-:W-:Y:S02]  /*6b00*/  LOP3.LUT R31, R20, 0x3f003f, RZ, 0xc0, !PT ;  /* 0x003f003f141f7812 */ /* 0x000fe400078ec0ff */
[----:B------:R-:W-:Y:S02]  /*6b10*/  SHF.R.U32.HI R32, RZ, 0x6, R20 ;  /* 0x00000006ff207819 */ /* 0x000fe40000011614 */
[----:B------:R-:W-:Y:S02]  /*6b20*/  LOP3.LUT R48, R27, 0x3f003f, RZ, 0xc0, !PT ;  /* 0x003f003f1b307812 */ /* 0x000fe400078ec0ff */
[----:B------:R-:W-:Y:S02]  /*6b30*/  SHF.R.U32.HI R49, RZ, 0x6, R27 ;  /* 0x00000006ff317819 */ /* 0x000fe4000001161b */
[----:B------:R-:W-:Y:S02]  /*6b40*/  LOP3.LUT R33, R24, 0x300030, R47, 0xf8, !PT ;  /* 0x0030003018217812 */ /* 0x000fe400078ef82f */
        /* <DEDUP_REMOVED lines=20> */
[----:B------:R-:W-:Y:S01]  /*6c90*/  LOP3.LUT R36, R25, 0x300030, R36, 0xf8, !PT ;  /* 0x0030003019247812 */ /* 0x000fe200078ef824 */
        /* <DEDUP_REMOVED lines=101> */
.L_x_3714:
        /* <DEDUP_REMOVED lines=43> */
.L_x_3713:
        /* <DEDUP_REMOVED lines=21> */
[----:B----4-:R-:W-:-:S02]  /*76f0*/  SHF.R.U32.HI R11, RZ, 0x8, R21 ;  /* 0x00000008ff0b7819 */ /* 0x010fc40000011615 */
[----:B------:R-:W-:Y:S02]  /*7700*/  LOP3.LUT R8, R8, 0xf000f, RZ, 0xc0, !PT ;  /* 0x000f000f08087812 */ /* 0x000fe400078ec0ff */
[----:B------:R-:W-:Y:S02]  /*7710*/  LOP3.LUT R40, R10, 0x3f003f, RZ, 0xc0, !PT ;  /* 0x003f003f0a287812 */ /* 0x000fe400078ec0ff */
[----:B------:R-:W-:Y:S02]  /*7720*/  SHF.R.U32.HI R43, RZ, 0x6, R10 ;  /* 0x00000006ff2b7819 */ /* 0x000fe4000001160a */
[----:B------:R-:W-:Y:S02]  /*7730*/  SHF.R.U32.HI R18, RZ, 0x8, R22 ;  /* 0x00000008ff127819 */ /* 0x000fe40000011616 */
[----:B------:R-:W-:Y:S02]  /*7740*/  LOP3.LUT R9, R9, 0xf000f, RZ, 0xc0, !PT ;  /* 0x000f000f09097812 */ /* 0x000fe400078ec0ff */
[----:B------:R-:W-:-:S02]  /*7750*/  SHF.R.U32.HI R10, RZ, 0x8, R20 ;  /* 0x00000008ff0a7819 */ /* 0x000fc40000011614 */
[----:B------:R-:W-:Y:S02]  /*7760*/  SHF.R.U32.HI R35, RZ, 0x8, R23 ;  /* 0x00000008ff237819 */ /* 0x000fe40000011617 */
[----:B------:R-:W-:Y:S02]  /*7770*/  LOP3.LUT R33, R33, 0xf000f, RZ, 0xc0, !PT ;  /* 0x000f000f21217812 */ /* 0x000fe400078ec0ff */
[----:B------:R-:W-:Y:S02]  /*7780*/  LOP3.LUT R46, R19, 0xf000f, RZ, 0xc0, !PT ;  /* 0x000f000f132e7812 */ /* 0x000fe400078ec0ff */
[----:B------:R-:W-:Y:S02]  /*7790*/  LOP3.LUT R11, R8, 0x300030, R11, 0xf8, !PT ;  /* 0x00300030080b7812 */ /* 0x000fe400078ef80b */
[----:B------:R-:W-:Y:S02]  /*77a0*/  LOP3.LUT R8, R9, 0x300030, R18, 0xf8, !PT ;  /* 0x0030003009087812 */ /* 0x000fe400078ef812 */
[----:B------:R-:W-:-:S02]  /*77b0*/  LOP3.LUT R10, R33, 0x300030, R10, 0xf8, !PT ;  /* 0x00300030210a7812 */ /* 0x000fc400078ef80a */
[----:B------:R-:W-:Y:S02]  /*77c0*/  LOP3.LUT R9, R46, 0x300030, R35, 0xf8, !PT ;  /* 0x003000302e097812 */ /* 0x000fe400078ef823 */
[----:B---3--:R-:W-:Y:S02]  /*77d0*/  SHF.R.U32.HI R33, RZ, 0xc, R24 ;  /* 0x0000000cff217819 */ /* 0x008fe40000011618 */
[--C-:B------:R-:W-:Y:S02]  /*77e0*/  SHF.R.U32.HI R35, RZ, 0xc, R26.reuse ;  /* 0x0000000cff237819 */ /* 0x100fe4000001161a */
[----:B------:R-:W-:Y:S02]  /*77f0*/  LOP3.LUT R45, R26, 0x3f003f, RZ, 0xc0, !PT ;  /* 0x003f003f1a2d7812 */ /* 0x000fe400078ec0ff */
[----:B------:R-:W-:Y:S02]  /*7800*/  SHF.R.U32.HI R46, RZ, 0x6, R26 ;  /* 0x00000006ff2e7819 */ /* 0x000fe4000001161a */
[----:B------:R-:W-:-:S02]  /*7810*/  SHF.R.U32.HI R26, RZ, 0xc, R27 ;  /* 0x0000000cff1a7819 */ /* 0x000fc4000001161b */
[----:B------:R-:W-:Y:S02]  /*7820*/  SHF.R.U32.HI R34, RZ, 0xa, R20 ;  /* 0x0000000aff227819 */ /* 0x000fe40000011614 */
[----:B------:R-:W-:Y:S02]  /*7830*/  LOP3.LUT R18, R24, 0x3f003f, RZ, 0xc0, !PT ;  /* 0x003f003f18127812 */ /* 0x000fe400078ec0ff */
        /* <DEDUP_REMOVED lines=10> */
[--C-:B------:R-:W-:Y:S02]  /*78e0*/  SHF.R.U32.HI R36, RZ, 0xa, R21.reuse ;  /* 0x0000000aff247819 */ /* 0x100fe40000011615 */
[----:B------:R-:W-:Y:S02]  /*78f0*/  LOP3.LUT R28, R21, 0x3f003f, RZ, 0xc0, !PT ;  /* 0x003f003f151c7812 */ /* 0x000fe400078ec0ff */
[----:B------:R-:W-:Y:S02]  /*7900*/  SHF.R.U32.HI R30, RZ, 0x6, R21 ;  /* 0x00000006ff1e7819 */ /* 0x000fe40000011615 */
[----:B------:R-:W-:Y:S02]  /*7910*/  LOP3.LUT R20, R23, 0x3f003f, RZ, 0xc0, !PT ;  /* 0x003f003f17147812 */ /* 0x000fe400078ec0ff */
[----:B------:R-:W-:Y:S02]  /*7920*/  LOP3.LUT R39, R25, 0x3f003f, RZ, 0xc0, !PT ;  /* 0x003f003f19277812 */ /* 0x000fe400078ec0ff */
[----:B------:R-:W-:-:S02]  /*7930*/  SHF.R.U32.HI R41, RZ, 0x6, R25 ;  /* 0x00000006ff297819 */ /* 0x000fc40000011619 */
[----:B------:R-:W-:Y:S02]  /*7940*/  LOP3.LUT R49, R27, 0x3f003f, RZ, 0xc0, !PT ;  /* 0x003f003f1b317812 */ /* 0x000fe400078ec0ff */
[----:B------:R-:W-:Y:S02]  /*7950*/  LOP3.LUT R33, R33, 0x300030, R34, 0xf8, !PT ;  /* 0x0030003021217812 */ /* 0x000fe400078ef822 */
[----:B------:R-:W-:Y:S02]  /*7960*/  LOP3.LUT R21, R22, 0x3f003f, RZ, 0xc0, !PT ;  /* 0x003f003f16157812 */ /* 0x000fe400078ec0ff */
[----:B------:R-:W-:Y:S02]  /*7970*/  SHF.R.U32.HI R23, RZ, 0x6, R23 ;  /* 0x00000006ff177819 */ /* 0x000fe40000011617 */
[----:B------:R-:W-:Y:S02]  /*7980*/  SHF.R.U32.HI R50, RZ, 0x6, R27 ;  /* 0x00000006ff327819 */ /* 0x000fe4000001161b */
[----:B------:R-:W-:-:S02]  /*7990*/  LOP3.LUT R25, R24, 0xf000f, RZ, 0xc0, !PT ;  /* 0x000f000f18197812 */ /* 0x000fc400078ec0ff */
[----:B------:R-:W-:Y:S02]  /*79a0*/  LOP3.LUT R34, R26, 0x300030, R47, 0xf8, !PT ;  /* 0x003000301a227812 */ /* 0x000fe400078ef82f */
[----:B------:R-:W-:Y:S02]  /*79b0*/  LOP3.LUT R43, R43, 0x3f003f, RZ, 0xc0, !PT ;  /* 0x003f003f2b2b7812 */ /* 0x000fe400078ec0ff */
        /* <DEDUP_REMOVED lines=120> */
.L_x_3716:
        /* <DEDUP_REMOVED lines=43> */
.L_x_3715:
[----:B------:R-:W-:Y:S01]  /*83f0*/  IADD3 R85, R85, 0x20, RZ ;  /* 0x0000002055557810 */ /* 0x000fe20007ffe0ff */
[----:B------:R-:W-:Y:S01]  /*8400*/  IMAD.WIDE.U32 R2, R17, 0x18, R2 ;  /* 0x0000001811027825 */ /* 0x000fe200078e0002 */
[----:B------:R-:W-:Y:S02]  /*8410*/  UIADD3 UR4, UR4, 0x40, URZ ;  /* 0x0000004004047890 */ /* 0x000fe4000fffe03f */
[----:B------:R-:W-:Y:S01]  /*8420*/  ISETP.GE.AND P2, PT, R85, UR5, PT ;  /* 0x0000000555007c0c */ /* 0x000fe2000bf46270 */
[----:B------:R-:W-:Y:S01]  /*8430*/  IMAD R25, R29, 0x18, RZ ;  /* 0x000000181d197824 */ /* 0x000fe200078e02ff */
[----:B------:R-:W-:Y:S02]  /*8440*/  ISETP.LT.AND P3, PT, R85, R86, PT ;  /* 0x000000565500720c */ /* 0x000fe40003f61270 */
[----:B------:R-:W-:Y:S02]  /*8450*/  MOV R24, R2 ;  /* 0x0000000200187202 */ /* 0x000fe40000000f00 */
[----:B------:R-:W-:-:S09]  /*8460*/  IADD3 R25, R3, R25, RZ ;  /* 0x0000001903197210 */ /* 0x000fd20007ffe0ff */
[----:B------:R-:W-:Y:S05]  /*8470*/  @!P2 BRA P3, `(.L_x_3717) ;  /* 0xffffffe0007ca947 */ /* 0x000fea000183ffff */
.L_x_3712:
        /* <DEDUP_REMOVED lines=11> */
.L_x_3721:
        /* <DEDUP_REMOVED lines=26> */
[--C-:B-----5:R-:W-:Y:S01]  /*86d0*/  SHF.R.U32.HI R41, RZ, 0xf, R29.reuse ;  /* 0x0000000fff297819 */ /* 0x120fe2000001161d */
[----:B------:R-:W-:Y:S01]  /*86e0*/  HFMA2.MMA R51, -RZ, RZ, 0, 0.03125 ;  /* 0x00002800ff337435 */ /* 0x000fe200000001ff */
        /* <DEDUP_REMOVED lines=60> */
[--C-:B------:R-:W-:Y:S02]  /*8ab0*/  SHF.R.U32.HI R10, RZ, 0xc, R11.reuse ;  /* 0x0000000cff0a7819 */ /* 0x100fe4000001160b */
[C---:B------:R-:W-:Y:S02]  /*8ac0*/  LOP3.LUT R27, R11.reuse, 0x3e003e0, RZ, 0xc0, !PT ;  /* 0x03e003e00b1b7812 */ /* 0x040fe400078ec0ff */
[----:B------:R-:W-:Y:S02]  /*8ad0*/  LOP3.LUT R32, R11, 0x1f001f, RZ, 0xc0, !PT ;  /* 0x001f001f0b207812 */ /* 0x000fe400078ec0ff */
[----:B------:R-:W-:Y:S02]  /*8ae0*/  SHF.R.U32.HI R40, RZ, 0xa, R11 ;  /* 0x0000000aff287819 */ /* 0x000fe4000001160b */
[----:B------:R-:W-:-:S02]  /*8af0*/  LOP3.LUT R52, R29, 0x10001, RZ, 0xc0, !PT ;  /* 0x000100011d347812 */ /* 0x000fc400078ec0ff */
[----:B------:R-:W-:Y:S02]  /*8b00*/  LOP3.LUT R41, R41, 0x10001, RZ, 0xc0, !PT ;  /* 0x0001000129297812 */ /* 0x000fe400078ec0ff */
[----:B------:R-:W-:Y:S02]  /*8b10*/  LOP3.LUT R11, R30, 0x10001, RZ, 0xc0, !PT ;  /* 0x000100011e0b7812 */ /* 0x000fe400078ec0ff */
[----:B------:R-:W-:Y:S02]  /*8b20*/  LOP3.LUT R48, R48, 0x20002, R31, 0xf8, !PT ;  /* 0x0002000230307812 */ /* 0x000fe400078ef81f */
[----:B------:R-:W-:Y:S02]  /*8b30*/  PRMT R31, R84, 0x9910, RZ ;  /* 0x00009910541f7816 */ /* 0x000fe400000000ff */
[----:B------:R-:W-:Y:S02]  /*8b40*/  LOP3.LUT R52, R52, 0x20002, R43, 0xf8, !PT ;  /* 0x0002000234347812 */ /* 0x000fe400078ef82b */
[----:B------:R-:W-:-:S02]  /*8b50*/  LOP3.LUT R41, R41, 0x20002, R42, 0xf8, !PT ;  /* 0x0002000229297812 */ /* 0x000fc400078ef82a */
[----:B------:R-:W-:Y:S02]  /*8b60*/  LOP3.LUT R11, R11, 0x20002, R44, 0xf8, !PT ;  /* 0x000200020b0b7812 */ /* 0x000fe400078ef82c */
[----:B------:R-:W-:Y:S02]  /*8b70*/  MOV R29, R31 ;  /* 0x0000001f001d7202 */ /* 0x000fe40000000f00 */
[----:B------:R-:W-:Y:S02]  /*8b80*/  LOP3.LUT R52, R52, 0x40004, R21, 0xf8, !PT ;  /* 0x0004000434347812 */ /* 0x000fe400078ef815 */
[----:B------:R-:W-:Y:S02]  /*8b90*/  LOP3.LUT R45, R48, 0x40004, R45, 0xf8, !PT ;  /* 0x00040004302d7812 */ /* 0x000fe400078ef82d */
[----:B------:R-:W-:Y:S02]  /*8ba0*/  LOP3.LUT R20, R41, 0x40004, R20, 0xf8, !PT ;  /* 0x0004000429147812 */ /* 0x000fe400078ef814 */
[----:B------:R-:W-:-:S02]  /*8bb0*/  LOP3.LUT R11, R11, 0x40004, R22, 0xf8, !PT ;  /* 0x000400040b0b7812 */ /* 0x000fc400078ef816 */
[----:B------:R-:W-:Y:S02]  /*8bc0*/  ISETP.NE.AND P2, PT, R29, RZ, PT ;  /* 0x000000ff1d00720c */ /* 0x000fe40003f45270 */
[----:B------:R-:W-:Y:S02]  /*8bd0*/  LOP3.LUT R9, R52, 0x80008, R9, 0xf8, !PT ;  /* 0x0008000834097812 */ /* 0x000fe400078ef809 */
        /* <DEDUP_REMOVED lines=106> */
[----:B------:R-:W-:Y:S02]  /*9280*/  SHF.R.U32.HI R45, RZ, 0xa, R4 ;  /* 0x0000000aff2d7819 */ /* 0x000fe40000011604 */
[--C-:B------:R-:W-:Y:S02]  /*9290*/  SHF.R.U32.HI R11, RZ, 0xb, R5.reuse ;  /* 0x0000000bff0b7819 */ /* 0x100fe40000011605 */
[----:B------:R-:W-:Y:S02]  /*92a0*/  SHF.R.U32.HI R46, RZ, 0xa, R5 ;  /* 0x0000000aff2e7819 */ /* 0x000fe40000011605 */
[----:B------:R-:W-:-:S02]  /*92b0*/  SHF.R.U32.HI R20, RZ, 0xb, R6 ;  /* 0x0000000bff147819 */ /* 0x000fc40000011606 */
[----:B------:R-:W-:Y:S02]  /*92c0*/  SHF.R.U32.HI R47, RZ, 0xa, R6 ;  /* 0x0000000aff2f7819 */ /* 0x000fe40000011606 */
[--C-:B------:R-:W-:Y:S02]  /*92d0*/  SHF.R.U32.HI R23, RZ, 0xb, R7.reuse ;  /* 0x0000000bff177819 */ /* 0x100fe40000011607 */
[----:B------:R-:W-:Y:S02]  /*92e0*/  SHF.R.U32.HI R48, RZ, 0xa, R7 ;  /* 0x0000000aff307819 */ /* 0x000fe40000011607 */
[C---:B------:R-:W-:Y:S02]  /*92f0*/  LOP3.LUT R29, R4.reuse, 0x3e003e0, RZ, 0xc0, !PT ;  /* 0x03e003e0041d7812 */ /* 0x040fe400078ec0ff */
[----:B------:R-:W-:Y:S02]  /*9300*/  LOP3.LUT R41, R4, 0x1f001f, RZ, 0xc0, !PT ;  /* 0x001f001f04297812 */ /* 0x000fe400078ec0ff */
[----:B------:R-:W-:-:S02]  /*9310*/  LOP3.LUT R4, R5, 0x3e003e0, RZ, 0xc0, !PT ;  /* 0x03e003e005047812 */ /* 0x000fc400078ec0ff */
[C---:B------:R-:W-:Y:S02]  /*9320*/  LOP3.LUT R30, R6.reuse, 0x3e003e0, RZ, 0xc0, !PT ;  /* 0x03e003e0061e7812 */ /* 0x040fe400078ec0ff */
        /* <DEDUP_REMOVED lines=131> */
.L_x_3720:
        /* <DEDUP_REMOVED lines=77> */
.L_x_3719:
        /* <DEDUP_REMOVED lines=8> */
.L_x_3718:
        /* <DEDUP_REMOVED lines=20> */
.L_x_3725:
[----:B------:R-:W0:Y:S02]  /*a1f0*/  LDS R2, [R9] ;  /* 0x0000000009027984 */ /* 0x000e240000000800 */
[----:B0-----:R-:W-:-:S06]  /*a200*/  HADD2 R3, R2, R16 ;  /* 0x0000001002037230 */ /* 0x001fcc0000000000 */
[----:B------:R-:W0:Y:S02]  /*a210*/  ATOMS.CAST.SPIN R3, [R9], R2, R3 ;  /* 0x000000020903738d */ /* 0x000e240001800003 */
[----:B0-----:R-:W-:-:S13]  /*a220*/  ISETP.EQ.U32.AND P0, PT, R3, 0x1, PT ;  /* 0x000000010300780c */ /* 0x001fda0003f02070 */
[----:B------:R-:W-:Y:S05]  /*a230*/  @!P0 BRA `(.L_x_3725) ;  /* 0xfffffffc00ec8947 */ /* 0x000fea000383ffff */
[----:B------:R-:W-:Y:S05]  /*a240*/  BRA `(.L_x_3723) ;  /* 0x00000000000c7947 */ /* 0x000fea0003800000 */
.L_x_3724:
[----:B------:R-:W2:Y:S02]  /*a250*/  LD.E R2, desc[UR6][R4.64] ;  /* 0x0000000604027980 */ /* 0x000ea4000c101900 */
[----:B--2---:R-:W-:-:S05]  /*a260*/  IADD3 R3, R16, R2, RZ ;  /* 0x0000000210037210 */ /* 0x004fca0007ffe0ff */
[----:B------:R0:W-:Y:S02]  /*a270*/  ST.E desc[UR6][R4.64], R3 ;  /* 0x0000000304007985 */ /* 0x0001e4000c101906 */
.L_x_3723:
[----:B------:R-:W-:Y:S05]  /*a280*/  BSYNC B0 ;  /* 0x0000000000007941 */ /* 0x000fea0003800000 */
.L_x_3722:
[----:B------:R1:W-:Y:S01]  /*a290*/  ATOM.E.ADD.F16x2.RN.STRONG.GPU P0, RZ, desc[UR6][R4.64+0x4], R15 ;  /* 0x0000040f04ff79a2 */ /* 0x0003e2000810e1c6 */
[----:B------:R-:W-:Y:S04]  /*a2a0*/  BSSY B0, `(.L_x_3726) ;  /* 0x000000f000007945 */ /* 0x000fe80003800000 */
[----:B-1----:R-:W-:Y:S05]  /*a2b0*/  @P0 BRA `(.L_x_3727) ;  /* 0x0000000000340947 */ /* 0x002fea0003800000 */
[----:B------:R-:W1:Y:S02]  /*a2c0*/  QSPC.E.S P0, RZ, [R4+0x4] ;  /* 0x0000040004ff73aa */ /* 0x000e640000000500 */
[----:B-1----:R-:W-:Y:S05]  /*a2d0*/  @!P0 BRA `(.L_x_3728) ;  /* 0x0000000000208947 */ /* 0x002fea0003800000 */
[----:B------:R-:W-:-:S04]  /*a2e0*/  MOV R2, R4 ;  /* 0x0000000400027202 */ /* 0x000fc80000000f00 */
[----:B0-----:R-:W-:-:S07]  /*a2f0*/  MOV R4, R2 ;  /* 0x0000000200047202 */ /* 0x001fce0000000f00 */
.L_x_3729:
[----:B------:R-:W0:Y:S02]  /*a300*/  LDS R2, [R4+0x4] ;  /* 0x0000040004027984 */ /* 0x000e240000000800 */
[----:B0-----:R-:W-:-:S10]  /*a310*/  HFMA2.MMA R3, R2, 1, 1, R15 ;  /* 0x3c003c0002037835 */ /* 0x001fd4000000000f */
[----:B------:R-:W0:Y:S02]  /*a320*/  ATOMS.CAST.SPIN R3, [R4+0x4], R2, R3 ;  /* 0x000004020403738d */ /* 0x000e240001800003 */
[----:B0-----:R-:W-:-:S13]  /*a330*/  ISETP.EQ.U32.AND P0, PT, R3, 0x1, PT ;  /* 0x000000010300780c */ /* 0x001fda0003f02070 */
[----:B------:R-:W-:Y:S05]  /*a340*/  @!P0 BRA `(.L_x_3729) ;  /* 0xfffffffc00ec8947 */ /* 0x000fea000383ffff */
[----:B------:R-:W-:Y:S05]  /*a350*/  BRA `(.L_x_3727) ;  /* 0x00000000000c7947 */ /* 0x000fea0003800000 */
.L_x_3728:
[----:B------:R-:W0:Y:S02]  /*a360*/  LD.E R2, desc[UR6][R4.64+0x4] ;  /* 0x0000040604027980 */ /* 0x000e24000c101900 */
[----:B0-----:R-:W-:-:S05]  /*a370*/  IADD3 R3, R15, R2, RZ ;  /* 0x000000020f037210 */ /* 0x001fca0007ffe0ff */
[----:B------:R1:W-:Y:S02]  /*a380*/  ST.E desc[UR6][R4.64+0x4], R3 ;  /* 0x0000040304007985 */ /* 0x0003e4000c101906 */
.L_x_3727:
[----:B------:R-:W-:Y:S05]  /*a390*/  BSYNC B0 ;  /* 0x0000000000007941 */ /* 0x000fea0003800000 */
.L_x_3726:
        /* <DEDUP_REMOVED lines=11> */
.L_x_3733:
[----:B------:R-:W0:Y:S02]  /*a450*/  LDS R2, [R0] ;  /* 0x0000000000027984 */ /* 0x000e240000000800 */
[----:B0-----:R-:W-:-:S06]  /*a460*/  HADD2 R3, R2, R14 ;  /* 0x0000000e02037230 */ /* 0x001fcc0000000000 */
[----:B------:R-:W0:Y:S02]  /*a470*/  ATOMS.CAST.SPIN R3, [R0], R2, R3 ;  /* 0x000000020003738d */ /* 0x000e240001800003 */
[----:B0-----:R-:W-:-:S13]  /*a480*/  ISETP.EQ.U32.AND P0, PT, R3, 0x1, PT ;  /* 0x000000010300780c */ /* 0x001fda0003f02070 */
[----:B------:R-:W-:Y:S05]  /*a490*/  @!P0 BRA `(.L_x_3733) ;  /* 0xfffffffc00ec8947 */ /* 0x000fea000383ffff */
[----:B------:R-:W-:Y:S05]  /*a4a0*/  BRA `(.L_x_3731) ;  /* 0x00000000000c7947 */ /* 0x000fea0003800000 */
.L_x_3732:
[----:B------:R-:W2:Y:S02]  /*a4b0*/  LD.E R0, desc[UR6][R4.64] ;  /* 0x0000000604007980 */ /* 0x000ea4000c101900 */
[----:B--2---:R-:W-:-:S05]  /*a4c0*/  IADD3 R3, R14, R0, RZ ;  /* 0x000000000e037210 */ /* 0x004fca0007ffe0ff */
[----:B------:R0:W-:Y:S02]  /*a4d0*/  ST.E desc[UR6][R4.64], R3 ;  /* 0x0000000304007985 */ /* 0x0001e4000c101906 */
.L_x_3731:
[----:B------:R-:W-:Y:S05]  /*a4e0*/  BSYNC B0 ;  /* 0x0000000000007941 */ /* 0x000fea0003800000 */
.L_x_3730:
[----:B------:R1:W-:Y:S02]  /*a4f0*/  ATOM.E.ADD.F16x2.RN.STRONG.GPU P0, RZ, desc[UR6][R4.64+0x4], R13 ;  /* 0x0000040d04ff79a2 */ /* 0x0003e4000810e1c6 */
[----:B-1----:R-:W-:Y:S05]  /*a500*/  @P0 EXIT ;  /* 0x000000000000094d */ /* 0x002fea0003800000 */
[----:B------:R-:W1:Y:S02]  /*a510*/  QSPC.E.S P0, RZ, [R4+0x4] ;  /* 0x0000040004ff73aa */ /* 0x000e640000000500 */
[----:B-1----:R-:W-:Y:S05]  /*a520*/  @!P0 BRA `(.L_x_3734) ;  /* 0x0000000000208947 */ /* 0x002fea0003800000 */
[----:B------:R-:W-:-:S04]  /*a530*/  MOV R2, R4 ;  /* 0x0000000400027202 */ /* 0x000fc80000000f00 */
[----:B------:R-:W-:-:S07]  /*a540*/  MOV R0, R2 ;  /* 0x0000000200007202 */ /* 0x000fce0000000f00 */
.L_x_3735:
[----:B------:R-:W0:Y:S02]  /*a550*/  LDS R2, [R0+0x4] ;  /* 0x0000040000027984 */ /* 0x000e240000000800 */
[----:B0-----:R-:W-:-:S10]  /*a560*/  HFMA2.MMA R3, R2, 1, 1, R13 ;  /* 0x3c003c0002037835 */ /* 0x001fd4000000000d */
[----:B------:R-:W0:Y:S02]  /*a570*/  ATOMS.CAST.SPIN R3, [R0+0x4], R2, R3 ;  /* 0x000004020003738d */ /* 0x000e240001800003 */
[----:B0-----:R-:W-:-:S13]  /*a580*/  ISETP.EQ.U32.AND P0, PT, R3, 0x1, PT ;  /* 0x000000010300780c */ /* 0x001fda0003f02070 */
[----:B------:R-:W-:Y:S05]  /*a590*/  @!P0 BRA `(.L_x_3735) ;  /* 0xfffffffc00ec8947 */ /* 0x000fea000383ffff */
[----:B------:R-:W-:Y:S05]  /*a5a0*/  EXIT ;  /* 0x000000000000794d */ /* 0x000fea0003800000 */
.L_x_3734:
[----:B------:R-:W0:Y:S02]  /*a5b0*/  LD.E R0, desc[UR6][R4.64+0x4] ;  /* 0x0000040604007980 */ /* 0x000e24000c101900 */
[----:B0-----:R-:W-:-:S05]  /*a5c0*/  IADD3 R3, R13, R0, RZ ;  /* 0x000000000d037210 */ /* 0x001fca0007ffe0ff */
[----:B------:R-:W-:Y:S01]  /*a5d0*/  ST.E desc[UR6][R4.64+0x4], R3 ;  /* 0x0000040304007985 */ /* 0x000fe2000c101906 */
[----:B------:R-:W-:Y:S05]  /*a5e0*/  EXIT ;  /* 0x000000000000794d */ /* 0x000fea0003800000 */
.L_x_3736:
        /* <DEDUP_REMOVED lines=9> */
.L_x_5233:


//--------------------- .text._Z23gemm_half_q_half_kernelILi2ELi152ELb1ELb0ELi64EEvPK6__halfPKjS4_S2_PS0_iiiiPKtS7_iiiiiibS2_i --------------------------
	.section	.text._Z23gemm_half_q_half_kernelILi2ELi152ELb1ELb0ELi64EEvPK6__halfPKjS4_S2_PS0_iiiiPKtS7_iiiiiibS2_i,"ax",@progbits
	.align	128
        .global         _Z23gemm_half_q_half_kernelILi2ELi152ELb1ELb0ELi64EEvPK6__halfPKjS4_S2_PS0_iiiiPKtS7_iiiiiibS2_i
        .type           _Z23gemm_half_q_half_kernelILi2ELi152ELb1ELb0ELi64EEvPK6__halfPKjS4_S2_PS0_iiiiPKtS7_iiiiiibS2_i,@function
        .size           _Z23gemm_half_q_half_kernelILi2ELi152ELb1ELb0ELi64EEvPK6__halfPKjS4_S2_PS0_iiiiPKtS7_iiiiiibS2_i,(.L_x_5234 - _Z23gemm_half_q_half_kernelILi2ELi152ELb1ELb0ELi64EEvPK6__halfPKjS4_S2_PS0_iiiiPKtS7_iiiiiibS2_i)
        .other          _Z23gemm_half_q_half_kernelILi2ELi152ELb1ELb0ELi64EEvPK6__halfPKjS4_S2_PS0_iiiiPKtS7_iiiiiibS2_i,@"STO_CUDA_ENTRY STV_DEFAULT"
_Z23gemm_half_q_half_kernelILi2ELi152ELb1ELb0ELi64EEvPK6__halfPKjS4_S2_PS0_iiiiPKtS7_iiiiiibS2_i:
.text._Z23gemm_half_q_half_kernelILi2ELi152ELb1ELb0ELi64EEvPK6__halfPKjS4_S2_PS0_iiiiPKtS7_iiiiiibS2_i:
        /* <DEDUP_REMOVED lines=26> */
.L_x_3737:
        /* <DEDUP_REMOVED lines=29> */
.L_x_3742:
        /* <DEDUP_REMOVED lines=37> */
.L_x_3741:
        /* <DEDUP_REMOVED lines=24> */
.L_x_3743:
        /* <DEDUP_REMOVED lines=14> */
.L_x_3740:
        /* <DEDUP_REMOVED lines=10> */
.L_x_3745:
        /* <DEDUP_REMOVED lines=37> */
.L_x_3744:
        /* <DEDUP_REMOVED lines=24> */
.L_x_3746:
[----:B------:R-:W-:-:S13]  /*0c90*/  ISETP.LT.OR P0, PT, R11, R3, P0 ;  /* 0x000000030b00720c */ /* 0x000fda0000701670 */
[----:B------:R-:W-:Y:S05]  /*0ca0*/  @!P0 BRA `(.L_x_3739) ;  /* 0x00000000002c8947 */ /* 0x000fea0003800000 */
[----:B------:R-:W-:Y:S01]  /*0cb0*/  LEA R6, R2, R11, 0x1 ;  /* 0x0000000b02067211 */ /* 0x000fe200078e08ff */
[----:B------:R-:W-:-:S04]  /*0cc0*/  ULDC.64 UR4, c[0x0][0x210] ;  /* 0x0000840000047ab9 */ /* 0x000fc80000000a00 */
        /* <DEDUP_REMOVED lines=9> */
.L_x_3739:
[----:B------:R-:W-:Y:S05]  /*0d60*/  BSYNC B0 ;  /* 0x0000000000007941 */ /* 0x000fea0003800000 */
.L_x_3738:
        /* <DEDUP_REMOVED lines=17> */
.L_x_3749:
[----:B------:R-:W-:Y:S02]  /*0e80*/  LEA R6, R2, R5, 0x1 ;  /* 0x0000000502067211 */ /* 0x000fe400078e08ff */
[----:B------:R-:W-:Y:S02]  /*0e90*/  IADD3 R5, R5, 0x4, RZ ;  /* 0x0000000405057810 */ /* 0x000fe40007ffe0ff */
[C---:B------:R-:W-:Y:S01]  /*0ea0*/  IADD3 R11, R6.reuse, 0x1, RZ ;  /* 0x00000001060b7810 */ /* 0x040fe20007ffe0ff */
[CCC-:B--2---:R-:W-:Y:S01]  /*0eb0*/  IMAD R13, R6.reuse, R9.reuse, R10.reuse ;  /* 0x00000009060d7224 */ /* 0x1c4fe200078e020a */
        /* <DEDUP_REMOVED lines=15> */
.L_x_3748:
        /* <DEDUP_REMOVED lines=14> */
.L_x_3750:
[----:B------:R-:W-:-:S13]  /*1090*/  ISETP.LT.OR P0, PT, R5, R3, P0 ;  /* 0x000000030500720c */ /* 0x000fda0000701670 */
[----:B0123--:R-:W0:Y:S01]  /*10a0*/  @P0 LDC.64 R12, c[0x0][0x230] ;  /* 0x00008c00ff0c0b82 */ /* 0x00fe220000000a00 */
[----:B------:R-:W-:-:S05]  /*10b0*/  @P0 LEA R2, R2, R5, 0x1 ;  /* 0x0000000502020211 */ /* 0x000fca00078e08ff */
[----:B------:R-:W-:-:S04]  /*10c0*/  @P0 IMAD R3, R2, R9, R10 ;  /* 0x0000000902030224 */ /* 0x000fc800078e020a */
[----:B0-----:R-:W-:-:S05]  /*10d0*/  @P0 IMAD.WIDE R2, R3, 0x2, R12 ;  /* 0x0000000203020825 */ /* 0x001fca00078e020c */
[----:B------:R2:W-:Y:S02]  /*10e0*/  @P0 STG.E.64 desc[UR6][R2.64], RZ ;  /* 0x000000ff02000986 */ /* 0x0005e4000c101b06 */
.L_x_3747:
        /* <DEDUP_REMOVED lines=15> */
.L_x_3752:
        /* <DEDUP_REMOVED lines=44> */
.L_x_3751:
        /* <DEDUP_REMOVED lines=24> */
.L_x_3753:
        /* <DEDUP_REMOVED lines=8> */
.L_x_3754:
        /* <DEDUP_REMOVED lines=10> */
.L_x_3755:
        /* <DEDUP_REMOVED lines=8> */
.L_x_3756:
        /* <DEDUP_REMOVED lines=10> */
.L_x_3757:
        /* <DEDUP_REMOVED lines=8> */
[----:B------:R-:W-:Y:S01]  /*18e0*/  PRMT R5, R13, 0x7610, R13 ;  /* 0x000076100d057816 */ /* 0x000fe2000000000d */
[----:B------:R-:W-:Y:S01]  /*18f0*/  IMAD R11, R0, R9, RZ ;  /* 0x00000009000b7224 */ /* 0x000fe200078e02ff */
[----:B------:R-:W-:Y:S02]  /*1900*/  MOV R18, RZ ;  /* 0x000000ff00127202 */ /* 0x000fe40000000f00 */
        /* <DEDUP_REMOVED lines=24> */
[----:B------:R-:W-:-:S07]  /*1a90*/  PRMT R19, RZ, 0x7610, R19 ;  /* 0x00007610ff137816 */ /* 0x000fce0000000013 */
.L_x_3767:
        /* <DEDUP_REMOVED lines=215> */
.L_x_3760:
        /* <DEDUP_REMOVED lines=22> */
[-C--:B------:R-:W-:Y:S01]  /*2970*/  FFMA.FTZ R37, R60, R56.reuse, R37 ;  /* 0x000000383c257223 */ /* 0x080fe20000010025 */
        /* <DEDUP_REMOVED lines=68> */
.L_x_3759:
        /* <DEDUP_REMOVED lines=203> */
.L_x_3762:
        /* <DEDUP_REMOVED lines=16> */
[----:B0-----:R-:W-:Y:S02]  /*3b70*/  HADD2.F32 R57, -RZ, R2.H0_H0 ;  /* 0x20000002ff397230 */ /* 0x001fe40000004100 */
[--C-:B------:R-:W-:Y:S02]  /*3b80*/  HADD2.F32 R58, -RZ, R3.reuse.H0_H0 ;  /* 0x20000003ff3a7230 */ /* 0x100fe40000004100 */
[----:B------:R-:W-:Y:S02]  /*3b90*/  HADD2.F32 R59, -RZ, R3.H1_H1 ;  /* 0x30000003ff3b7230 */ /* 0x000fe40000004100 */
[----:B------:R-:W-:Y:S01]  /*3ba0*/  FFMA.FTZ R13, R0, R57, RZ ;  /* 0x00000039000d7223 */ /* 0x000fe200000100ff */
[----:B------:R-:W-:Y:S02]  /*3bb0*/  HADD2.F32 R3, -RZ, R36.H0_H0 ;  /* 0x20000024ff037230 */ /* 0x000fe40000004100 */
[----:B------:R-:W-:-:S02]  /*3bc0*/  HADD2.F32 R56, -RZ, R2.H1_H1 ;  /* 0x30000002ff387230 */ /* 0x000fc40000004100 */
        /* <DEDUP_REMOVED lines=18> */
[-C--:B------:R-:W-:Y:S01]  /*3cf0*/  FFMA.FTZ R0, R3, R59.reuse, R0 ;  /* 0x0000003b03007223 */ /* 0x080fe20000010000 */
[-C--:B------:R-:W-:Y:S01]  /*3d00*/  FFMA.FTZ R4, R31, R59.reuse, R2 ;  /* 0x0000003b1f047223 */ /* 0x080fe20000010002 */
[----:B------:R-:W-:Y:S01]  /*3d10*/  FFMA.FTZ R12, R13, R59, R12 ;  /* 0x0000003b0d0c7223 */ /* 0x000fe2000001000c */
[----:B-1----:R-:W-:-:S02]  /*3d20*/  HADD2.F32 R3, -RZ, R14.H0_H0 ;  /* 0x2000000eff037230 */ /* 0x002fc40000004100 */
[----:B------:R-:W-:Y:S01]  /*3d30*/  FFMA.FTZ R58, R33, R59, R58 ;  /* 0x0000003b213a7223 */ /* 0x000fe2000001003a */
[----:B------:R-:W-:Y:S02]  /*3d40*/  HADD2.F32 R31, -RZ, R49.H0_H0 ;  /* 0x20000031ff1f7230 */ /* 0x000fe40000004100 */
        /* <DEDUP_REMOVED lines=45> */
.L_x_3761:
        /* <DEDUP_REMOVED lines=202> */
.L_x_3764:
        /* <DEDUP_REMOVED lines=91> */
.L_x_3763:
        /* <DEDUP_REMOVED lines=202> */
.L_x_3766:
        /* <DEDUP_REMOVED lines=91> */
.L_x_3765:
[----:B------:R-:W-:Y:S01]  /*64c0*/  IADD3 R16, R16, 0x20, RZ ;  /* 0x0000002010107810 */ /* 0x000fe20007ffe0ff */
[C---:B------:R-:W-:Y:S01]  /*64d0*/  IMAD.WIDE R10, R9.reuse, 0x8, R10 ;  /* 0x00000008090a7825 */ /* 0x040fe200078e020a */
[----:B------:R-:W-:Y:S02]  /*64e0*/  UIADD3 UR4, UR4, 0x40, URZ ;  /* 0x0000004004047890 */ /* 0x000fe4000fffe03f */
[C---:B------:R-:W-:Y:S01]  /*64f0*/  ISETP.GE.AND P2, PT, R16.reuse, UR5, PT ;  /* 0x0000000510007c0c */ /* 0x040fe2000bf46270 */
[----:B0-----:R-:W-:Y:S01]  /*6500*/  IMAD.WIDE R24, R9, 0x8, R28 ;  /* 0x0000000809187825 */ /* 0x001fe200078e021c */
[----:B------:R-:W-:Y:S02]  /*6510*/  ISETP.LT.AND P3, PT, R16, R7, PT ;  /* 0x000000071000720c */ /* 0x000fe40003f61270 */
[----:B-----5:R-:W-:Y:S02]  /*6520*/  MOV R12, R10 ;  /* 0x0000000a000c7202 */ /* 0x020fe40000000f00 */
[----:B------:R-:W-:-:S09]  /*6530*/  MOV R13, R11 ;  /* 0x0000000b000d7202 */ /* 0x000fd20000000f00 */
[----:B------:R-:W-:Y:S05]  /*6540*/  @!P2 BRA P3, `(.L_x_3767) ;  /* 0xffffffb40054a947 */ /* 0x000fea000183ffff */
.L_x_3758:
        /* <DEDUP_REMOVED lines=11> */
.L_x_3771:
[----:B------:R-:W-:Y:S01]  /*6600*/  ISETP.NE.AND P2, PT, R16, R23, PT ;  /* 0x000000171000720c */ /* 0x000fe20003f45270 */
[----:B------:R-:W0:-:S12]  /*6610*/  LDC R9, c[0x0][0x23c] ;  /* 0x00008f00ff097b82 */ /* 0x000e180000000800 */
[----:B------:R-:W1:Y:S01]  /*6620*/  @!P2 LDC.64 R2, c[0x0][0x248] ;  /* 0x00009200ff02ab82 */ /* 0x000e620000000a00 */
[----:B------:R-:W-:Y:S02]  /*6630*/  @!P2 IADD3 R18, R18, 0x1, RZ ;  /* 0x000000011212a810 */ /* 0x000fe40007ffe0ff */
[----:B------:R-:W-:Y:S02]  /*6640*/  @!P2 LEA R11, R16, 0x1, 0x1 ;  /* 0x00000001100ba811 */ /* 0x000fe400078e08ff */
        /* <DEDUP_REMOVED lines=25> */
[----:B------:R-:W-:Y:S02]  /*67e0*/  SHF.R.U32.HI R66, RZ, 0xe, R37 ;  /* 0x0000000eff427819 */ /* 0x000fe40000011625 */
[----:B------:R-:W-:Y:S02]  /*67f0*/  SHF.R.U32.HI R83, RZ, 0xe, R39 ;  /* 0x0000000eff537819 */ /* 0x000fe40000011627 */
[----:B------:R-:W-:Y:S02]  /*6800*/  LOP3.LUT R65, R65, 0x10001, RZ, 0xc0, !PT ;  /* 0x0001000141417812 */ /* 0x000fe400078ec0ff */
[----:B------:R-:W-:Y:S02]  /*6810*/  LOP3.LUT R80, R80, 0x10001, RZ, 0xc0, !PT ;  /* 0x0001000150507812 */ /* 0x000fe400078ec0ff */
[----:B------:R-:W-:Y:S02]  /*6820*/  SHF.R.U32.HI R46, RZ, 0xe, R36 ;  /* 0x0000000eff2e7819 */ /* 0x000fe40000011624 */
[----:B------:R-:W-:-:S02]  /*6830*/  LOP3.LUT R45, R45, 0x10001, RZ, 0xc0, !PT ;  /* 0x000100012d2d7812 */ /* 0x000fc400078ec0ff */
[----:B------:R-:W-:Y:S02]  /*6840*/  SHF.R.U32.HI R76, RZ, 0xd, R34 ;  /* 0x0000000dff4c7819 */ /* 0x000fe40000011622 */
[----:B------:R-:W-:Y:S02]  /*6850*/  LOP3.LUT R73, R73, 0x20002, R74, 0xf8, !PT ;  /* 0x0002000249497812 */ /* 0x000fe400078ef84a */
[----:B------:R-:W-:Y:S02]  /*6860*/  SHF.R.U32.HI R71, RZ, 0xd, R33 ;  /* 0x0000000dff477819 */ /* 0x000fe40000011621 */
[----:B------:R-:W-:Y:S02]  /*6870*/  SHF.R.U32.HI R82, RZ, 0xd, R35 ;  /* 0x0000000dff527819 */ /* 0x000fe40000011623 */
[----:B------:R-:W-:Y:S02]  /*6880*/  LOP3.LUT R66, R65, 0x20002, R66, 0xf8, !PT ;  /* 0x0002000241427812 */ /* 0x000fe400078ef842 */
[----:B------:R-:W-:-:S02]  /*6890*/  LOP3.LUT R83, R80, 0x20002, R83, 0xf8, !PT ;  /* 0x0002000250537812 */ /* 0x000fc400078ef853 */
[----:B------:R-:W-:Y:S02]  /*68a0*/  SHF.R.U32.HI R47, RZ, 0xd, R32 ;  /* 0x0000000dff2f7819 */ /* 0x000fe40000011620 */
[----:B------:R-:W-:Y:S02]  /*68b0*/  LOP3.LUT R46, R45, 0x20002, R46, 0xf8, !PT ;  /* 0x000200022d2e7812 */ /* 0x000fe400078ef82e */
[----:B------:R-:W-:Y:S02]  /*68c0*/  SHF.R.U32.HI R81, RZ, 0xc, R30 ;  /* 0x0000000cff517819 */ /* 0x000fe4000001161e */
[----:B------:R-:W-:Y:S02]  /*68d0*/  LOP3.LUT R76, R73, 0x40004, R76, 0xf8, !PT ;  /* 0x00040004494c7812 */ /* 0x000fe400078ef84c */
[----:B------:R-:W-:Y:S02]  /*68e0*/  SHF.R.U32.HI R72, RZ, 0xc, R29 ;  /* 0x0000000cff487819 */ /* 0x000fe4000001161d */
[----:B------:R-:W-:-:S02]  /*68f0*/  SHF.R.U32.HI R84, RZ, 0xc, R31 ;  /* 0x0000000cff547819 */ /* 0x000fc4000001161f */
[----:B------:R-:W-:Y:S02]  /*6900*/  LOP3.LUT R71, R66, 0x40004, R71, 0xf8, !PT ;  /* 0x0004000442477812 */ /* 0x000fe400078ef847 */
[----:B------:R-:W-:Y:S02]  /*6910*/  LOP3.LUT R83, R83, 0x40004, R82, 0xf8, !PT ;  /* 0x0004000453537812 */ /* 0x000fe400078ef852 */
[----:B------:R-:W-:Y:S02]  /*6920*/  SHF.R.U32.HI R64, RZ, 0xc, R28 ;  /* 0x0000000cff407819 */ /* 0x000fe4000001161c */
[----:B------:R-:W-:Y:S02]  /*6930*/  LOP3.LUT R47, R46, 0x40004, R47, 0xf8, !PT ;  /* 0x000400042e2f7812 */ /* 0x000fe400078ef82f */
[----:B------:R-:W-:Y:S02]  /*6940*/  LOP3.LUT R86, R76, 0x80008, R81, 0xf8, !PT ;  /* 0x000800084c567812 */ /* 0x000fe400078ef851 */
[----:B------:R-:W-:-:S02]  /*6950*/  LOP3.LUT R82, R71, 0x80008, R72, 0xf8, !PT ;  /* 0x0008000847527812 */ /* 0x000fc400078ef848 */
[----:B------:R-:W-:Y:S02]  /*6960*/  LOP3.LUT R90, R83, 0x80008, R84, 0xf8, !PT ;  /* 0x00080008535a7812 */ /* 0x000fe400078ef854 */
[----:B------:R-:W-:Y:S02]  /*6970*/  LOP3.LUT R44, R28, 0x3e003e0, RZ, 0xc0, !PT ;  /* 0x03e003e01c2c7812 */ /* 0x000fe400078ec0ff */
[----:B------:R-:W-:Y:S02]  /*6980*/  LOP3.LUT R41, R24, 0x3e003e0, RZ, 0xc0, !PT ;  /* 0x03e003e018297812 */ /* 0x000fe400078ec0ff */
[----:B------:R-:W-:Y:S02]  /*6990*/  PRMT R45, R17, 0x9910, RZ ;  /* 0x00009910112d7816 */ /* 0x000fe400000000ff */
        /* <DEDUP_REMOVED lines=11> */
[----:B------:R-:W-:Y:S02]  /*6a50*/  MOV R38, 0x2800 ;  /* 0x0000280000267802 */ /* 0x000fe40000000f00 */
[----:B------:R-:W-:Y:S02]  /*6a60*/  LOP3.LUT R61, R24, 0x1f001f, RZ, 0xc0, !PT ;  /* 0x001f001f183d7812 */ /* 0x000fe400078ec0ff */
[----:B------:R-:W-:-:S02]  /*6a70*/  SHF.R.U32.HI R60, RZ, 0xa, R24 ;  /* 0x0000000aff3c7819 */ /* 0x000fc40000011618 */
[C---:B------:R-:W-:Y:S02]  /*6a80*/  LOP3.LUT R11, R25.reuse, 0x3e003e0, RZ, 0xc0, !PT ;  /* 0x03e003e0190b7812 */ /* 0x040fe400078ec0ff */
[----:B------:R-:W-:Y:S02]  /*6a90*/  LOP3.LUT R50, R25, 0x1f001f, RZ, 0xc0, !PT ;  /* 0x001f001f19327812 */ /* 0x000fe400078ec0ff */
[----:B------:R-:W-:Y:S02]  /*6aa0*/  SHF.R.U32.HI R53, RZ, 0xa, R25 ;  /* 0x0000000aff357819 */ /* 0x000fe40000011619 */
[----:B------:R-:W-:Y:S02]  /*6ab0*/  LOP3.LUT R10, R39, 0x3e003e0, RZ, 0xc0, !PT ;  /* 0x03e003e0270a7812 */ /* 0x000fe400078ec0ff */
[----:B------:R-:W-:Y:S02]  /*6ac0*/  ISETP.NE.AND P2, PT, R45, RZ, PT ;  /* 0x000000ff2d00720c */ /* 0x000fe40003f45270 */
[----:B------:R-:W-:-:S02]  /*6ad0*/  LOP3.LUT R41, R41, 0x64006400, RZ, 0xfc, !PT ;  /* 0x6400640029297812 */ /* 0x000fc400078efcff */
[C---:B------:R-:W-:Y:S02]  /*6ae0*/  LOP3.LUT R0, R26.reuse, 0x3e003e0, RZ, 0xc0, !PT ;  /* 0x03e003e01a007812 */ /* 0x040fe400078ec0ff */
[----:B------:R-:W-:Y:S02]  /*6af0*/  LOP3.LUT R25, R26, 0x1f001f, RZ, 0xc0, !PT ;  /* 0x001f001f1a197812 */ /* 0x000fe400078ec0ff */
[C---:B------:R-:W-:Y:S02]  /*6b00*/  LOP3.LUT R4, R27.reuse, 0x3e003e0, RZ, 0xc0, !PT ;  /* 0x03e003e01b047812 */ /* 0x040fe400078ec0ff */
[----:B------:R-:W-:Y:S02]  /*6b10*/  LOP3.LUT R24, R27, 0x1f001f, RZ, 0xc0, !PT ;  /* 0x001f001f1b187812 */ /* 0x000fe400078ec0ff */
[----:B------:R-:W-:Y:S02]  /*6b20*/  LOP3.LUT R48, R39, 0x1f001f, RZ, 0xc0, !PT ;  /* 0x001f001f27307812 */ /* 0x000fe400078ec0ff */
[----:B------:R-:W-:-:S02]  /*6b30*/  SHF.R.U32.HI R49, RZ, 0xa, R39 ;  /* 0x0000000aff317819 */ /* 0x000fc40000011627 */
[----:B------:R-:W-:Y:S02]  /*6b40*/  SHF.R.U32.HI R26, RZ, 0xa, R26 ;  /* 0x0000000aff1a7819 */ /* 0x000fe4000001161a */
[----:B------:R-:W-:Y:S02]  /*6b50*/  SHF.R.U32.HI R27, RZ, 0xa, R27 ;  /* 0x0000000aff1b7819 */ /* 0x000fe4000001161b */
[C---:B------:R-:W-:Y:S02]  /*6b60*/  LOP3.LUT R39, R32.reuse, 0x3e003e0, RZ, 0xc0, !PT ;  /* 0x03e003e020277812 */ /* 0x040fe400078ec0ff */
[----:B------:R-:W-:Y:S02]  /*6b70*/  LOP3.LUT R77, R32, 0x1f001f, RZ, 0xc0, !PT ;  /* 0x001f001f204d7812 */ /* 0x000fe400078ec0ff */
[----:B------:R-:W-:Y:S02]  /*6b80*/  SHF.R.U32.HI R75, RZ, 0xa, R32 ;  /* 0x0000000aff4b7819 */ /* 0x000fe40000011620 */
[----:B------:R-:W-:-:S02]  /*6b90*/  LOP3.LUT R62, R33, 0x1f001f, RZ, 0xc0, !PT ;  /* 0x001f001f213e7812 */ /* 0x000fc400078ec0ff */
[----:B------:R-:W-:Y:S02]  /*6ba0*/  SHF.R.U32.HI R63, RZ, 0xa, R33 ;  /* 0x0000000aff3f7819 */ /* 0x000fe40000011621 */
[----:B------:R-:W-:Y:S02]  /*6bb0*/  SHF.R.U32.HI R79, RZ, 0xa, R28 ;  /* 0x0000000aff4f7819 */ /* 0x000fe4000001161c */
[----:B------:R-:W-:Y:S02]  /*6bc0*/  LOP3.LUT R43, R29, 0x3e003e0, RZ, 0xc0, !PT ;  /* 0x03e003e01d2b7812 */ /* 0x000fe400078ec0ff */
[C---:B------:R-:W-:Y:S02]  /*6bd0*/  LOP3.LUT R33, R34.reuse, 0x3e003e0, RZ, 0xc0, !PT ;  /* 0x03e003e022217812 */ /* 0x040fe400078ec0ff */
[----:B------:R-:W-:Y:S02]  /*6be0*/  LOP3.LUT R57, R34, 0x1f001f, RZ, 0xc0, !PT ;  /* 0x001f001f22397812 */ /* 0x000fe400078ec0ff */
[----:B------:R-:W-:-:S02]  /*6bf0*/  SHF.R.U32.HI R58, RZ, 0xa, R34 ;  /* 0x0000000aff3a7819 */ /* 0x000fc40000011622 */
[C---:B------:R-:W-:Y:S02]  /*6c00*/  LOP3.LUT R32, R35.reuse, 0x3e003e0, RZ, 0xc0, !PT ;  /* 0x03e003e023207812 */ /* 0x040fe400078ec0ff */
[----:B------:R-:W-:Y:S02]  /*6c10*/  LOP3.LUT R54, R35, 0x1f001f, RZ, 0xc0, !PT ;  /* 0x001f001f23367812 */ /* 0x000fe400078ec0ff */
[----:B------:R-:W-:Y:S02]  /*6c20*/  SHF.R.U32.HI R59, RZ, 0xa, R35 ;  /* 0x0000000aff3b7819 */ /* 0x000fe40000011623 */
[----:B------:R-:W-:Y:S02]  /*6c30*/  LOP3.LUT R78, R28, 0x1f001f, RZ, 0xc0, !PT ;  /* 0x001f001f1c4e7812 */ /* 0x000fe400078ec0ff */
[----:B------:R-:W-:Y:S02]  /*6c40*/  LOP3.LUT R69, R29, 0x1f001f, RZ, 0xc0, !PT ;  /* 0x001f001f1d457812 */ /* 0x000fe400078ec0ff */
[----:B------:R-:W-:-:S02]  /*6c50*/  SHF.R.U32.HI R70, RZ, 0xa, R29 ;  /* 0x0000000aff467819 */ /* 0x000fc4000001161d */
[----:B------:R-:W-:Y:S02]  /*6c60*/  LOP3.LUT R87, R37, 0x64006400, RZ, 0xfc, !PT ;  /* 0x6400640025577812 */ /* 0x000fe400078efcff */
[C---:B------:R-:W-:Y:S02]  /*6c70*/  LOP3.LUT R34, R30.reuse, 0x3e003e0, RZ, 0xc0, !PT ;  /* 0x03e003e01e227812 */ /* 0x040fe400078ec0ff */
[----:B------:R-:W-:Y:S02]  /*6c80*/  LOP3.LUT R28, R30, 0x1f001f, RZ, 0xc0, !PT ;  /* 0x001f001f1e1c7812 */ /* 0x000fe400078ec0ff */
[C---:B------:R-:W-:Y:S02]  /*6c90*/  LOP3.LUT R35, R31.reuse, 0x3e003e0, RZ, 0xc0, !PT ;  /* 0x03e003e01f237812 */ /* 0x040fe400078ec0ff */
        /* <DEDUP_REMOVED lines=38> */
[----:B------:R-:W-:-:S05]  /*6f00*/  LOP3.LUT R28, R28, 0x64006400, RZ, 0xfc, !PT ;  /* 0x640064001c1c7812 */ /* 0x000fca00078efcff */
[----:B------:R-:W-:Y:S01]  /*6f10*/  HADD2 R54, R28, -1040, -1040 ;  /* 0xe410e4101c367430 */ /* 0x000fe20000000000 */
[----:B--2---:R-:W-:Y:S02]  /*6f20*/  SHF.R.U32.HI R81, RZ, 0xb, R13 ;  /* 0x0000000bff517819 */ /* 0x004fe4000001160d */
[----:B------:R-:W-:Y:S02]  /*6f30*/  SHF.R.U32.HI R83, RZ, 0xb, R14 ;  /* 0x0000000bff537819 */ /* 0x000fe4000001160e */
        /* <DEDUP_REMOVED lines=9> */
[----:B------:R-:W-:-:S02]  /*6fd0*/  LOP3.LUT R88, R15, 0x3e003e0, RZ, 0xc0, !PT ;  /* 0x03e003e00f587812 */ /* 0x000fc400078ec0ff */
[----:B------:R-:W-:Y:S02]  /*6fe0*/  LOP3.LUT R74, R15, 0x1f001f, RZ, 0xc0, !PT ;  /* 0x001f001f0f4a7812 */ /* 0x000fe400078ec0ff */
[----:B------:R-:W-:Y:S02]  /*6ff0*/  SHF.R.U32.HI R76, RZ, 0xa, R15 ;  /* 0x0000000aff4c7819 */ /* 0x000fe4000001160f */
[----:B------:R-:W-:Y:S02]  /*7000*/  LOP3.LUT R14, R86, 0x100010, R83, 0xf8, !PT ;  /* 0x00100010560e7812 */ /* 0x000fe400078ef853 */
[----:B------:R-:W-:Y:S01]  /*7010*/  LOP3.LUT R81, R44, 0x64006400, RZ, 0xfc, !PT ;  /* 0x640064002c517812 */ /* 0x000fe200078efcff */
[-C--:B------:R-:W-:Y:S01]  /*7020*/  HFMA2 R44, R101, R38.reuse.H0_H0, -48, -48 ;  /* 0xd200d200652c7431 */ /* 0x080fe20000040026 */
[----:B------:R-:W-:Y:S02]  /*7030*/  LOP3.LUT R15, R90, 0x100010, R85, 0xf8, !PT ;  /* 0x001000105a0f7812 */ /* 0x000fe400078ef855 */
[----:B------:R-:W-:Y:S01]  /*7040*/  LOP3.LUT R83, R46, 0x64006400, RZ, 0xfc, !PT ;  /* 0x640064002e537812 */ /* 0x000fe200078efcff */
[-C--:B------:R-:W-:Y:S01]  /*7050*/  HFMA2 R37, R81, R38.reuse.H0_H0, -48, -48 ;  /* 0xd200d20051257431 */ /* 0x080fe20000040026 */
[--C-:B------:R-:W-:Y:S01]  /*7060*/  SHF.R.U32.HI R45, RZ, 0xb, R12.reuse ;  /* 0x0000000bff2d7819 */ /* 0x100fe2000001160c */
[-C--:B------:R-:W-:Y:S01]  /*7070*/  HFMA2 R46, R11, R38.reuse.H0_H0, -48, -48 ;  /* 0xd200d2000b2e7431 */ /* 0x080fe20000040026 */
[----:B------:R-:W-:Y:S01]  /*7080*/  LOP3.LUT R85, R40, 0x64006400, RZ, 0xfc, !PT ;  /* 0x6400640028557812 */ /* 0x000fe200078efcff */
[-C--:B------:R-:W-:Y:S01]  /*7090*/  HFMA2 R10, R83, R38.reuse.H0_H0, -48, -48 ;  /* 0xd200d200530a7431 */ /* 0x080fe20000040026 */
[----:B------:R-:W-:Y:S01]  /*70a0*/  LOP3.LUT R64, R12, 0x1f001f, RZ, 0xc0, !PT ;  /* 0x001f001f0c407812 */ /* 0x000fe200078ec0ff */
[-C--:B------:R-:W-:Y:S01]  /*70b0*/  HFMA2 R40, R95, R38.reuse.H0_H0, -48, -48 ;  /* 0xd200d2005f287431 */ /* 0x080fe20000040026 */
[----:B------:R-:W-:Y:S01]  /*70c0*/  SHF.R.U32.HI R66, RZ, 0xa, R12 ;  /* 0x0000000aff427819 */ /* 0x000fe2000001160c */
        /* <DEDUP_REMOVED lines=179> */
.L_x_3770:
        /* <DEDUP_REMOVED lines=77> */
.L_x_3769:
[----:B------:R-:W-:Y:S01]  /*80d0*/  IADD3 R16, R16, 0x20, RZ ;  /* 0x0000002010107810 */ /* 0x000fe20007ffe0ff */
[----:B------:R-:W-:Y:S01]  /*80e0*/  UIADD3 UR4, UR4, 0x40, URZ ;  /* 0x0000004004047890 */ /* 0x000fe2000fffe03f */
[----:B-----5:R-:W-:Y:S02]  /*80f0*/  IMAD.WIDE R24, R9, 0x4, R2 ;  /* 0x0000000409187825 */ /* 0x020fe400078e0202 */
[C---:B------:R-:W-:Y:S02]  /*8100*/  ISETP.GE.AND P2, PT, R16.reuse, UR5, PT ;  /* 0x0000000510007c0c */ /* 0x040fe4000bf46270 */
[----:B------:R-:W-:-:S13]  /*8110*/  ISETP.LT.AND P3, PT, R16, R7, PT ;  /* 0x000000071000720c */ /* 0x000fda0003f61270 */
[----:B------:R-:W-:Y:S05]  /*8120*/  @!P2 BRA P3, `(.L_x_3771) ;  /* 0xffffffe40034a947 */ /* 0x000fea000183ffff */
.L_x_3768:
        /* <DEDUP_REMOVED lines=11> */
.L_x_3781:
        /* <DEDUP_REMOVED lines=62> */
[-C--:B------:R-:W-:Y:S02]  /*85c0*/  HFMA2 R46, R47, R26.reuse.H0_H0, -72, -72 ;  /* 0xd480d4802f2e7431 */ /* 0x080fe4000004001a */
        /* <DEDUP_REMOVED lines=105> */
.L_x_3774:
        /* <DEDUP_REMOVED lines=91> */
.L_x_3775:
        /* <DEDUP_REMOVED lines=8> */
[C---:B------:R-:W-:Y:S02]  /*9290*/  LOP3.LUT R38, R31.reuse, 0xf000f0, RZ, 0xc0, !PT ;  /* 0x00f000f01f267812 */ /* 0x040fe400078ec0ff */
        /* <DEDUP_REMOVED lines=135> */
.L_x_3776:
        /* <DEDUP_REMOVED lines=91> */
.L_x_3777:
        /* <DEDUP_REMOVED lines=46> */
[C---:B------:R-:W-:Y:S01]  /*a3a0*/  LOP3.LUT R14, R8.reuse, 0xf000f, RZ, 0xc0, !PT ;  /* 0x000f000f080e7812 */ /* 0x040fe200078ec0ff */
[----:B------:R-:W-:Y:S01]  /*a3b0*/  HADD2 R35, R0, -1032, -1032 ;  /* 0xe408e40800237430 */ /* 0x000fe20000000000 */
[----:B------:R-:W-:Y:S01]  /*a3c0*/  LOP3.LUT R15, R8, 0xf000f0, RZ, 0xc0, !PT ;  /* 0x00f000f0080f7812 */ /* 0x000fe200078ec0ff */
[----:B------:R-:W-:-:S02]  /*a3d0*/  HFMA2 R36, R13, R26.H0_H0, -72, -72 ;  /* 0xd480d4800d247431 */ /* 0x000fc4000004001a */
        /* <DEDUP_REMOVED lines=94> */
.L_x_3778:
        /* <DEDUP_REMOVED lines=40> */
[--C-:B------:R-:W-:Y:S02]  /*ac40*/  HADD2.F32 R3, -RZ, R12.reuse.H0_H0 ;  /* 0x2000000cff037230 */ /* 0x100fe40000004100 */
[----:B------:R-:W-:Y:S02]  /*ac50*/  HADD2.F32 R13, -RZ, R35.H0_H0 ;  /* 0x20000023ff0d7230 */ /* 0x000fe40000004100 */
[----:B------:R-:W-:Y:S01]  /*ac60*/  FFMA.FTZ R46, R31, R45, R46 ;  /* 0x0000002d1f2e7223 */ /* 0x000fe2000001002e */
[----:B------:R-:W-:-:S02]  /*ac70*/  HADD2.F32 R12, -RZ, R12.H1_H1 ;  /* 0x3000000cff0c7230 */ /* 0x000fc40000004100 */
[----:B------:R-:W-:Y:S02]  /*ac80*/  HADD2.F32 R27, -RZ, R37.H0_H0 ;  /* 0x20000025ff1b7230 */ /* 0x000fe40000004100 */
[-C--:B------:R-:W-:Y:S01]  /*ac90*/  FFMA.FTZ R13, R13, R3.reuse, R0 ;  /* 0x000000030d0d7223 */ /* 0x080fe20000010000 */
        /* <DEDUP_REMOVED lines=45> */
.L_x_3779:
[C---:B------:R-:W-:Y:S02]  /*af70*/  LOP3.LUT R0, R9.reuse, 0xf000f0, RZ, 0xc0, !PT ;  /* 0x00f000f009007812 */ /* 0x040fe400078ec0ff */
[----:B------:R-:W-:Y:S02]  /*af80*/  SHF.R.U32.HI R30, RZ, 0x8, R10 ;  /* 0x00000008ff1e7819 */ /* 0x000fe4000001160a */
[----:B------:R-:W-:Y:S02]  /*af90*/  SHF.R.U32.HI R8, RZ, 0x8, R8 ;  /* 0x00000008ff087819 */ /* 0x000fe40000011608 */
[----:B------:R-:W-:Y:S02]  /*afa0*/  LOP3.LUT R2, R9, 0xf000f, RZ, 0xc0, !PT ;  /* 0x000f000f09027812 */ /* 0x000fe400078ec0ff */
[C---:B------:R-:W-:Y:S02]  /*afb0*/  LOP3.LUT R29, R10.reuse, 0xf000f, RZ, 0xc0, !PT ;  /* 0x000f000f0a1d7812 */ /* 0x040fe400078ec0ff */
        /* <DEDUP_REMOVED lines=136> */
.L_x_3780:
        /* <DEDUP_REMOVED lines=16> */
[----:B------:R-:W-:-:S02]  /*b940*/  HADD2.F32 R2, -RZ, R11.H0_H0 ;  /* 0x2000000bff027230 */ /* 0x000fc40000004100 */
[-C--:B------:R-:W-:Y:S01]  /*b950*/  FFMA.FTZ R3, R3, R37.reuse, RZ ;  /* 0x0000002503037223 */ /* 0x080fe200000100ff */
[----:B------:R-:W-:Y:S01]  /*b960*/  FFMA.FTZ R37, R4, R37, RZ ;  /* 0x0000002504257223 */ /* 0x000fe200000100ff */
        /* <DEDUP_REMOVED lines=72> */
.L_x_3773:
[----:B------:R-:W0:Y:S01]  /*bdf0*/  LDC R9, c[0x0][0x23c] ;  /* 0x00008f00ff097b82 */ /* 0x000e220000000800 */
[----:B------:R-:W-:Y:S01]  /*be00*/  IADD3 R16, R16, 0x20, RZ ;  /* 0x0000002010107810 */ /* 0x000fe20007ffe0ff */
[----:B------:R-:W-:-:S03]  /*be10*/  UIADD3 UR4, UR4, 0x40, URZ ;  /* 0x0000004004047890 */ /* 0x000fc6000fffe03f */
[C---:B------:R-:W-:Y:S02]  /*be20*/  ISETP.GE.AND P2, PT, R16.reuse, UR5, PT ;  /* 0x0000000510007c0c */ /* 0x040fe4000bf46270 */
[----:B------:R-:W-:Y:S01]  /*be30*/  ISETP.LT.AND P3, PT, R16, R7, PT ;  /* 0x000000071000720c */ /* 0x000fe20003f61270 */
[----:B0-----:R-:W-:-:S12]  /*be40*/  IMAD.WIDE R24, R9, 0x10, R24 ;  /* 0x0000001009187825 */ /* 0x001fd800078e0218 */
[----:B------:R-:W-:Y:S05]  /*be50*/  @!P2 BRA P3, `(.L_x_3781) ;  /* 0xffffffc000e0a947 */ /* 0x000fea000183ffff */
.L_x_3772:
        /* <DEDUP_REMOVED lines=20> */
.L_x_3785:
[----:B------:R-:W0:Y:S02]  /*bfa0*/  LDS R2, [R10] ;  /* 0x000000000a027984 */ /* 0x000e240000000800 */
[----:B0-----:R-:W-:-:S10]  /*bfb0*/  HFMA2.MMA R3, R2, 1, 1, R19 ;  /* 0x3c003c0002037835 */ /* 0x001fd40000000013 */
[----:B------:R-:W0:Y:S02]  /*bfc0*/  ATOMS.CAST.SPIN R3, [R10], R2, R3 ;  /* 0x000000020a03738d */ /* 0x000e240001800003 */
[----:B0-----:R-:W-:-:S13]  /*bfd0*/  ISETP.EQ.U32.AND P0, PT, R3, 0x1, PT ;  /* 0x000000010300780c */ /* 0x001fda0003f02070 */
[----:B------:R-:W-:Y:S05]  /*bfe0*/  @!P0 BRA `(.L_x_3785) ;  /* 0xfffffffc00ec8947 */ /* 0x000fea000383ffff */
[----:B------:R-:W-:Y:S05]  /*bff0*/  BRA `(.L_x_3783) ;  /* 0x00000000000c7947 */ /* 0x000fea0003800000 */
.L_x_3784:
[----:B------:R-:W2:Y:S02]  /*c000*/  LD.E R2, desc[UR6][R4.64] ;  /* 0x0000000604027980 */ /* 0x000ea4000c101900 */
[----:B--2---:R-:W-:-:S05]  /*c010*/  IADD3 R3, R19, R2, RZ ;  /* 0x0000000213037210 */ /* 0x004fca0007ffe0ff */
[----:B------:R0:W-:Y:S02]  /*c020*/  ST.E desc[UR6][R4.64], R3 ;  /* 0x0000000304007985 */ /* 0x0001e4000c101906 */
.L_x_3783:
[----:B------:R-:W-:Y:S05]  /*c030*/  BSYNC B0 ;  /* 0x0000000000007941 */ /* 0x000fea0003800000 */
.L_x_3782:
[----:B------:R1:W-:Y:S01]  /*c040*/  ATOM.E.ADD.F16x2.RN.STRONG.GPU P0, RZ, desc[UR6][R4.64+0x4], R20 ;  /* 0x0000041404ff79a2 */ /* 0x0003e2000810e1c6 */
[----:B------:R-:W-:Y:S04]  /*c050*/  BSSY B0, `(.L_x_3786) ;  /* 0x000000f000007945 */ /* 0x000fe80003800000 */
[----:B-1----:R-:W-:Y:S05]  /*c060*/  @P0 BRA `(.L_x_3787) ;  /* 0x0000000000340947 */ /* 0x002fea0003800000 */
[----:B------:R-:W1:Y:S02]  /*c070*/  QSPC.E.S P0, RZ, [R4+0x4] ;  /* 0x0000040004ff73aa */ /* 0x000e640000000500 */
[----:B-1----:R-:W-:Y:S05]  /*c080*/  @!P0 BRA `(.L_x_3788) ;  /* 0x0000000000208947 */ /* 0x002fea0003800000 */
[----:B------:R-:W-:-:S04]  /*c090*/  MOV R2, R4 ;  /* 0x0000000400027202 */ /* 0x000fc80000000f00 */
[----:B0-----:R-:W-:-:S07]  /*c0a0*/  MOV R4, R2 ;  /* 0x0000000200047202 */ /* 0x001fce0000000f00 */
.L_x_3789:
[----:B------:R-:W0:Y:S02]  /*c0b0*/  LDS R2, [R4+0x4] ;  /* 0x0000040004027984 */ /* 0x000e240000000800 */
[----:B0-----:R-:W-:-:S06]  /*c0c0*/  HADD2 R3, R2, R20 ;  /* 0x0000001402037230 */ /* 0x001fcc0000000000 */
[----:B------:R-:W0:Y:S02]  /*c0d0*/  ATOMS.CAST.SPIN R3, [R4+0x4], R2, R3 ;  /* 0x000004020403738d */ /* 0x000e240001800003 */
[----:B0-----:R-:W-:-:S13]  /*c0e0*/  ISETP.EQ.U32.AND P0, PT, R3, 0x1, PT ;  /* 0x000000010300780c */ /* 0x001fda0003f02070 */
[----:B------:R-:W-:Y:S05]  /*c0f0*/  @!P0 BRA `(.L_x_3789) ;  /* 0xfffffffc00ec8947 */ /* 0x000fea000383ffff */
[----:B------:R-:W-:Y:S05]  /*c100*/  BRA `(.L_x_3787) ;  /* 0x00000000000c7947 */ /* 0x000fea0003800000 */
.L_x_3788:
[----:B------:R-:W0:Y:S02]  /*c110*/  LD.E R2, desc[UR6][R4.64+0x4] ;  /* 0x0000040604027980 */ /* 0x000e24000c101900 */
[----:B0-----:R-:W-:-:S05]  /*c120*/  IADD3 R3, R20, R2, RZ ;  /* 0x0000000214037210 */ /* 0x001fca0007ffe0ff */
[----:B------:R1:W-:Y:S02]  /*c130*/  ST.E desc[UR6][R4.64+0x4], R3 ;  /* 0x0000040304007985 */ /* 0x0003e4000c101906 */
.L_x_3787:
[----:B------:R-:W-:Y:S05]  /*c140*/  BSYNC B0 ;  /* 0x0000000000007941 */ /* 0x000fea0003800000 */
.L_x_3786:
        /* <DEDUP_REMOVED lines=11> */
.L_x_3793:
[----:B------:R-:W0:Y:S02]  /*c200*/  LDS R2, [R0] ;  /* 0x0000000000027984 */ /* 0x000e240000000800 */
[----:B0-----:R-:W-:-:S10]  /*c210*/  HFMA2.MMA R3, R2, 1, 1, R21 ;  /* 0x3c003c0002037835 */ /* 0x001fd40000000015 */
[----:B------:R-:W0:Y:S02]  /*c220*/  ATOMS.CAST.SPIN R3, [R0], R2, R3 ;  /* 0x000000020003738d */ /* 0x000e240001800003 */
[----:B0-----:R-:W-:-:S13]  /*c230*/  ISETP.EQ.U32.AND P0, PT, R3, 0x1, PT ;  /* 0x000000010300780c */ /* 0x001fda0003f02070 */
[----:B------:R-:W-:Y:S05]  /*c240*/  @!P0 BRA `(.L_x_3793) ;  /* 0xfffffffc00ec8947 */ /* 0x000fea000383ffff */
[----:B------:R-:W-:Y:S05]  /*c250*/  BRA `(.L_x_3791) ;  /* 0x00000000000c7947 */ /* 0x000fea0003800000 */
.L_x_3792:
[----:B------:R-:W2:Y:S02]  /*c260*/  LD.E R0, desc[UR6][R4.64] ;  /* 0x0000000604007980 */ /* 0x000ea4000c101900 */
[----:B--2---:R-:W-:-:S05]  /*c270*/  IADD3 R3, R21, R0, RZ ;  /* 0x0000000015037210 */ /* 0x004fca0007ffe0ff */
[----:B------:R0:W-:Y:S02]  /*c280*/  ST.E desc[UR6][R4.64], R3 ;  /* 0x0000000304007985 */ /* 0x0001e4000c101906 */
.L_x_3791:
[----:B------:R-:W-:Y:S05]  /*c290*/  BSYNC B0 ;  /* 0x0000000000007941 */ /* 0x000fea0003800000 */
.L_x_3790:
[----:B------:R1:W-:Y:S02]  /*c2a0*/  ATOM.E.ADD.F16x2.RN.STRONG.GPU P0, RZ, desc[UR6][R4.64+0x4], R22 ;  /* 0x0000041604ff79a2 */ /* 0x0003e4000810e1c6 */
[----:B-1----:R-:W-:Y:S05]  /*c2b0*/  @P0 EXIT ;  /* 0x000000000000094d */ /* 0x002fea0003800000 */
[----:B------:R-:W1:Y:S02]  /*c2c0*/  QSPC.E.S P0, RZ, [R4+0x4] ;  /* 0x0000040004ff73aa */ /* 0x000e640000000500 */
[----:B-1----:R-:W-:Y:S05]  /*c2d0*/  @!P0 BRA `(.L_x_3794) ;  /* 0x0000000000208947 */ /* 0x002fea0003800000 */
[----:B------:R-:W-:-:S04]  /*c2e0*/  MOV R2, R4 ;  /* 0x0000000400027202 */ /* 0x000fc80000000f00 */
[----:B------:R-:W-:-:S07]  /*c2f0*/  MOV R0, R2 ;  /* 0x0000000200007202 */ /* 0x000fce0000000f00 */
.L_x_3795:
[----:B------:R-:W0:Y:S02]  /*c300*/  LDS R2, [R0+0x4] ;  /* 0x0000040000027984 */ /* 0x000e240000000800 */
[----:B0-----:R-:W-:-:S06]  /*c310*/  HADD2 R3, R2, R22 ;  /* 0x0000001602037230 */ /* 0x001fcc0000000000 */
[----:B------:R-:W0:Y:S02]  /*c320*/  ATOMS.CAST.SPIN R3, [R0+0x4], R2, R3 ;  /* 0x000004020003738d */ /* 0x000e240001800003 */
[----:B0-----:R-:W-:-:S13]  /*c330*/  ISETP.EQ.U32.AND P0, PT, R3, 0x1, PT ;  /* 0x000000010300780c */ /* 0x001fda0003f02070 */
[----:B------:R-:W-:Y:S05]  /*c340*/  @!P0 BRA `(.L_x_3795) ;  /* 0xfffffffc00ec8947 */ /* 0x000fea000383ffff */
[----:B------:R-:W-:Y:S05]  /*c350*/  EXIT ;  /* 0x000000000000794d */ /* 0x000fea0003800000 */
.L_x_3794:
[----:B------:R-:W0:Y:S02]  /*c360*/  LD.E R0, desc[UR6][R4.64+0x4] ;  /* 0x0000040604007980 */ /* 0x000e24000c101900 */
[----:B0-----:R-:W-:-:S05]  /*c370*/  IADD3 R3, R22, R0, RZ ;  /* 0x0000000016037210 */ /* 0x001fca0007ffe0ff */
[----:B------:R-:W-:Y:S01]  /*c380*/  ST.E desc[UR6][R4.64+0x4], R3 ;  /* 0x0000040304007985 */ /* 0x000fe2000c101906 */
[----:B------:R-:W-:Y:S05]  /*c390*/  EXIT ;  /* 0x000000000000794d */ /* 0x000fea0003800000 */
.L_x_3796:
        /* <DEDUP_REMOVED lines=14> */
.L_x_5234:


//--------------------- .text._Z23gemm_half_q_half_kernelILi2ELi140ELb1ELb0ELi64EEvPK6__halfPKjS4_S2_PS0_iiiiPKtS7_iiiiiibS2_i --------------------------
	.section	.text._Z23gemm_half_q_half_kernelILi2ELi140ELb1ELb0ELi64EEvPK6__halfPKjS4_S2_PS0_iiiiPKtS7_iiiiiibS2_i,"ax",@progbits
	.align	128
        .global         _Z23gemm_half_q_half_kernelILi2ELi140ELb1ELb0ELi64EEvPK6__halfPKjS4_S2_PS0_iiiiPKtS7_iiiiiibS2_i
        .type           _Z23gemm_half_q_half_kernelILi2ELi140ELb1ELb0ELi64EEvPK6__halfPKjS4_S2_PS0_iiiiPKtS7_iiiiiibS2_i,@function
        .size           _Z23gemm_half_q_half_kernelILi2ELi140ELb1ELb0ELi64EEvPK6__halfPKjS4_S2_PS0_iiiiPKtS7_iiiiiibS2_i,(.L_x_5235 - _Z23gemm_half_q_half_kernelILi2ELi140ELb1ELb0ELi64EEvPK6__halfPKjS4_S2_PS0_iiiiPKtS7_iiiiiibS2_i)
        .other          _Z23gemm_half_q_half_kernelILi2ELi140ELb1ELb0ELi64EEvPK6__halfPKjS4_S2_PS0_iiiiPKtS7_iiiiiibS2_i,@"STO_CUDA_ENTRY STV_DEFAULT"
_Z23gemm_half_q_half_kernelILi2ELi140ELb1ELb0ELi64EEvPK6__halfPKjS4_S2_PS0_iiiiPKtS7_iiiiiibS2_i:
.text._Z23gemm_half_q_half_kernelILi2ELi140ELb1ELb0ELi64EEvPK6__halfPKjS4_S2_PS0_iiiiPKtS7_iiiiiibS2_i:
        /* <DEDUP_REMOVED lines=26> */
.L_x_3797:
        /* <DEDUP_REMOVED lines=29> */
.L_x_3802:
        /* <DEDUP_REMOVED lines=37> */
.L_x_3801:
        /* <DEDUP_REMOVED lines=24> */
.L_x_3803:
        /* <DEDUP_REMOVED lines=14> */
.L_x_3800:
        /* <DEDUP_REMOVED lines=10> */
.L_x_3805:
        /* <DEDUP_REMOVED lines=37> */
.L_x_3804:
        /* <DEDUP_REMOVED lines=24> */
.L_x_3806:
        /* <DEDUP_REMOVED lines=13> */
.L_x_3799:
[----:B------:R-:W-:Y:S05]  /*0d60*/  BSYNC B0 ;  /* 0x0000000000007941 */ /* 0x000fea0003800000 */
.L_x_3798:
        /* <DEDUP_REMOVED lines=17> */
.L_x_3809:
        /* <DEDUP_REMOVED lines=19> */
.L_x_3808:
        /* <DEDUP_REMOVED lines=14> */
.L_x_3810:
[----:B------:R-:W-:-:S13]  /*1090*/  ISETP.LT.OR P0, PT, R9, R4, P0 ;  /* 0x000000040900720c */ /* 0x000fda0000701670 */
[----:B012---:R-:W0:Y:S01]  /*10a0*/  @P0 LDC.64 R6, c[0x0][0x230] ;  /* 0x00008c00ff060b82 */ /* 0x007e220000000a00 */
[----:B------:R-:W-:-:S05]  /*10b0*/  @P0 LEA R2, R2, R9, 0x1 ;  /* 0x0000000902020211 */ /* 0x000fca00078e08ff */
[----:B------:R-:W-:-:S04]  /*10c0*/  @P0 IMAD R9, R2, R37, R8 ;  /* 0x0000002502090224 */ /* 0x000fc800078e0208 */
[----:B0-----:R-:W-:-:S05]  /*10d0*/  @P0 IMAD.WIDE R6, R9, 0x2, R6 ;  /* 0x0000000209060825 */ /* 0x001fca00078e0206 */
[----:B------:R3:W-:Y:S02]  /*10e0*/  @P0 STG.E.64 desc[UR6][R6.64], RZ ;  /* 0x000000ff06000986 */ /* 0x0007e4000c101b06 */
.L_x_3807:
[----:B-123--:R-:W1:Y:S01]  /*10f0*/  LDC.64 R6, c[0x0][0x248] ;  /* 0x00009200ff067b82 */ /* 0x00ee620000000a00 */
        /* <DEDUP_REMOVED lines=14> */
.L_x_3812:
        /* <DEDUP_REMOVED lines=44> */
.L_x_3811:
        /* <DEDUP_REMOVED lines=24> */
.L_x_3813:
        /* <DEDUP_REMOVED lines=8> */
.L_x_3814:
        /* <DEDUP_REMOVED lines=10> */
.L_x_3815:
        /* <DEDUP_REMOVED lines=8> */
.L_x_3816:
        /* <DEDUP_REMOVED lines=10> */
.L_x_3817:
        /* <DEDUP_REMOVED lines=36> */
.L_x_3827:
        /* <DEDUP_REMOVED lines=213> */
.L_x_3820:
        /* <DEDUP_REMOVED lines=59> */
[----:B------:R-:W-:Y:S02]  /*2ba0*/  HADD2.F32 R12, -RZ, R15.H0_H0 ;  /* 0x2000000fff0c7230 */ /* 0x000fe40000004100 */
[----:B------:R-:W-:Y:S01]  /*2bb0*/  FFMA.FTZ R3, R37, R3, R50 ;  /* 0x0000000325037223 */ /* 0x000fe20000010032 */
        /* <DEDUP_REMOVED lines=30> */
.L_x_3819:
        /* <DEDUP_REMOVED lines=149> */
[--C-:B0-----:R-:W-:Y:S02]  /*36f0*/  HADD2.F32 R4, -RZ, R8.reuse.H0_H0 ;  /* 0x20000008ff047230 */ /* 0x101fe40000004100 */
        /* <DEDUP_REMOVED lines=53> */
.L_x_3822:
        /* <DEDUP_REMOVED lines=23> */
[----:B------:R-:W-:Y:S02]  /*3bc0*/  HADD2.F32 R3, -RZ, R27.H0_H0 ;  /* 0x2000001bff037230 */ /* 0x000fe40000004100 */
[-C--:B------:R-:W-:Y:S01]  /*3bd0*/  FFMA.FTZ R27, R0, R11.reuse, RZ ;  /* 0x0000000b001b7223 */ /* 0x080fe200000100ff */
        /* <DEDUP_REMOVED lines=8> */
[-C--:B------:R-:W-:Y:S01]  /*3c60*/  FFMA.FTZ R11, R22, R10.reuse, R11 ;  /* 0x0000000a160b7223 */ /* 0x080fe2000001000b */
[----:B------:R-:W-:Y:S01]  /*3c70*/  FFMA.FTZ R3, R4, R10, R3 ;  /* 0x0000000a04037223 */ /* 0x000fe20000010003 */
[-C--:B------:R-:W-:Y:S01]  /*3c80*/  FFMA.FTZ R0, R0, R52.reuse, R27 ;  /* 0x0000003400007223 */ /* 0x080fe2000001001b */
[----:B------:R-:W-:Y:S02]  /*3c90*/  HADD2.F32 R27, -RZ, R20.H0_H0 ;  /* 0x20000014ff1b7230 */ /* 0x000fe40000004100 */
[-C--:B------:R-:W-:Y:S01]  /*3ca0*/  FFMA.FTZ R2, R2, R52.reuse, R29 ;  /* 0x0000003402027223 */ /* 0x080fe2000001001d */
[----:B------:R-:W-:Y:S01]  /*3cb0*/  FFMA.FTZ R4, R40, R52, R3 ;  /* 0x0000003428047223 */ /* 0x000fe20000010003 */
[----:B------:R-:W-:-:S02]  /*3cc0*/  HADD2.F32 R3, -RZ, R18.H0_H0 ;  /* 0x20000012ff037230 */ /* 0x000fc40000004100 */
[----:B------:R-:W-:Y:S01]  /*3cd0*/  FFMA.FTZ R52, R42, R52, R11 ;  /* 0x000000342a347223 */ /* 0x000fe2000001000b */
[-C--:B------:R-:W-:Y:S01]  /*3ce0*/  FFMA.FTZ R10, R19, R51.reuse, R2 ;  /* 0x00000033130a7223 */ /* 0x080fe20000010002 */
[-C--:B------:R-:W-:Y:S01]  /*3cf0*/  FFMA.FTZ R18, R27, R51.reuse, R4 ;  /* 0x000000331b127223 */ /* 0x080fe20000010004 */
[--C-:B-1----:R-:W-:Y:S02]  /*3d00*/  HADD2.F32 R2, -RZ, R9.reuse.H0_H0 ;  /* 0x20000009ff027230 */ /* 0x102fe40000004100 */
[-C--:B------:R-:W-:Y:S01]  /*3d10*/  FFMA.FTZ R0, R3, R51.reuse, R0 ;  /* 0x0000003303007223 */ /* 0x080fe20000010000 */
[----:B------:R-:W-:Y:S02]  /*3d20*/  HADD2.F32 R4, -RZ, R9.H1_H1 ;  /* 0x30000009ff047230 */ /* 0x000fe40000004100 */
[----:B------:R-:W-:Y:S01]  /*3d30*/  FFMA.FTZ R52, R21, R51, R52 ;  /* 0x0000003315347223 */ /* 0x000fe20000010034 */
[----:B------:R-:W-:Y:S02]  /*3d40*/  HADD2.F32 R3, -RZ, R8.H0_H0 ;  /* 0x20000008ff037230 */ /* 0x000fe40000004100 */
[----:B------:R-:W-:-:S02]  /*3d50*/  HADD2.F32 R9, -RZ, R43.H0_H0 ;  /* 0x2000002bff097230 */ /* 0x000fc40000004100 */
        /* <DEDUP_REMOVED lines=21> */
[----:B------:R-:W-:Y:S01]  /*3eb0*/  FFMA.FTZ R19, R8, R2, R19 ;  /* 0x0000000208137223 */ /* 0x000fe20000010013 */
[--C-:B------:R-:W-:Y:S02]  /*3ec0*/  HADD2.F32 R2, -RZ, R87.reuse.H1_H1 ;  /* 0x30000057ff027230 */ /* 0x100fe40000004100 */
[-C--:B------:R-:W-:Y:S01]  /*3ed0*/  FFMA.FTZ R9, R0, R4.reuse, R9 ;  /* 0x0000000400097223 */ /* 0x080fe20000010009 */
[----:B------:R-:W-:Y:S02]  /*3ee0*/  HADD2.F32 R0, -RZ, R87.H0_H0 ;  /* 0x20000057ff007230 */ /* 0x000fe40000004100 */
[-C--:B------:R-:W-:Y:S01]  /*3ef0*/  FFMA.FTZ R11, R24, R4.reuse, R11 ;  /* 0x00000004180b7223 */ /* 0x080fe2000001000b */
        /* <DEDUP_REMOVED lines=16> */
.L_x_3821:
        /* <DEDUP_REMOVED lines=202> */
.L_x_3824:
        /* <DEDUP_REMOVED lines=91> */
.L_x_3823:
        /* <DEDUP_REMOVED lines=202> */
.L_x_3826:
        /* <DEDUP_REMOVED lines=91> */
.L_x_3825:
[----:B------:R-:W-:Y:S01]  /*64a0*/  IADD3 R85, R85, 0x20, RZ ;  /* 0x0000002055557810 */ /* 0x000fe20007ffe0ff */
[----:B------:R-:W-:Y:S01]  /*64b0*/  UIADD3 UR4, UR4, 0x40, URZ ;  /* 0x0000004004047890 */ /* 0x000fe2000fffe03f */
[----:B------:R-:W-:Y:S02]  /*64c0*/  IMAD.WIDE R16, R37, 0x8, R16 ;  /* 0x0000000825107825 */ /* 0x000fe400078e0210 */
[C---:B------:R-:W-:Y:S02]  /*64d0*/  ISETP.GE.AND P2, PT, R85.reuse, UR5, PT ;  /* 0x0000000555007c0c */ /* 0x040fe4000bf46270 */
[----:B------:R-:W-:Y:S01]  /*64e0*/  ISETP.LT.AND P3, PT, R85, R86, PT ;  /* 0x000000565500720c */ /* 0x000fe20003f61270 */
[----:B0-----:R-:W-:-:S12]  /*64f0*/  IMAD.WIDE R6, R37, 0x8, R6 ;  /* 0x0000000825067825 */ /* 0x001fd800078e0206 */
[----:B------:R-:W-:Y:S05]  /*6500*/  @!P2 BRA P3, `(.L_x_3827) ;  /* 0xffffffb40064a947 */ /* 0x000fea000183ffff */
.L_x_3818:
        /* <DEDUP_REMOVED lines=11> */
.L_x_3837:
        /* <DEDUP_REMOVED lines=168> */
.L_x_3830:
        /* <DEDUP_REMOVED lines=91> */
.L_x_3831:
        /* <DEDUP_REMOVED lines=144> */
.L_x_3832:
        /* <DEDUP_REMOVED lines=91> */
.L_x_3833:
        /* <DEDUP_REMOVED lines=144> */
.L_x_3834:
        /* <DEDUP_REMOVED lines=91> */
.L_x_3835:
        /* <DEDUP_REMOVED lines=13> */
[----:B------:R-:W-:Y:S02]  /*9420*/  SHF.R.U32.HI R24, RZ, 0x8, R15 ;  /* 0x00000008ff187819 */ /* 0x000fe4000001160f */
        /* <DEDUP_REMOVED lines=127> */
.L_x_3836:
        /* <DEDUP_REMOVED lines=91> */
.L_x_3829:
[----:B------:R-:W0:Y:S01]  /*a1d0*/  LDC R37, c[0x0][0x23c] ;  /* 0x00008f00ff257b82 */ /* 0x000e220000000800 */
[----:B------:R-:W-:Y:S01]  /*a1e0*/  IADD3 R85, R85, 0x20, RZ ;  /* 0x0000002055557810 */ /* 0x000fe20007ffe0ff */
[----:B------:R-:W-:-:S03]  /*a1f0*/  UIADD3 UR4, UR4, 0x40, URZ ;  /* 0x0000004004047890 */ /* 0x000fc6000fffe03f */
[C---:B------:R-:W-:Y:S02]  /*a200*/  ISETP.GE.AND P2, PT, R85.reuse, UR5, PT ;  /* 0x0000000555007c0c */ /* 0x040fe4000bf46270 */
[----:B------:R-:W-:Y:S01]  /*a210*/  ISETP.LT.AND P3, PT, R85, R86, PT ;  /* 0x000000565500720c */ /* 0x000fe20003f61270 */
[----:B0-----:R-:W-:-:S12]  /*a220*/  IMAD.WIDE R6, R37, 0x10, R6 ;  /* 0x0000001025067825 */ /* 0x001fd800078e0206 */
[----:B------:R-:W-:Y:S05]  /*a230*/  @!P2 BRA P3, `(.L_x_3837) ;  /* 0xffffffc000e0a947 */ /* 0x000fea000183ffff */
.L_x_3828:
        /* <DEDUP_REMOVED lines=11> */
.L_x_3841:
        /* <DEDUP_REMOVED lines=326> */
.L_x_3840:
        /* <DEDUP_REMOVED lines=77> */
.L_x_3839:
[----:B------:R-:W-:Y:S01]  /*bc20*/  IADD3 R85, R85, 0x20, RZ ;  /* 0x0000002055557810 */ /* 0x000fe20007ffe0ff */
[----:B------:R-:W-:Y:S01]  /*bc30*/  UIADD3 UR4, UR4, 0x40, URZ ;  /* 0x0000004004047890 */ /* 0x000fe2000fffe03f */
[----:B------:R-:W-:Y:S02]  /*bc40*/  IMAD.WIDE R6, R37, 0x4, R90 ;  /* 0x0000000425067825 */ /* 0x000fe400078e025a */
[C---:B------:R-:W-:Y:S02]  /*bc50*/  ISETP.GE.AND P2, PT, R85.reuse, UR5, PT ;  /* 0x0000000555007c0c */ /* 0x040fe4000bf46270 */
[----:B------:R-:W-:-:S13]  /*bc60*/  ISETP.LT.AND P3, PT, R85, R86, PT ;  /* 0x000000565500720c */ /* 0x000fda0003f61270 */
[----:B------:R-:W-:Y:S05]  /*bc70*/  @!P2 BRA P3, `(.L_x_3841) ;  /* 0xffffffe4009ca947 */ /* 0x000fea000183ffff */
.L_x_3838:
        /* <DEDUP_REMOVED lines=20> */
.L_x_3845:
[----:B------:R-:W0:Y:S02]  /*bdc0*/  LDS R2, [R9] ;  /* 0x0000000009027984 */ /* 0x000e240000000800 */
[----:B0-----:R-:W-:-:S06]  /*bdd0*/  HADD2 R3, R2, R36 ;  /* 0x0000002402037230 */ /* 0x001fcc0000000000 */
[----:B------:R-:W0:Y:S02]  /*bde0*/  ATOMS.CAST.SPIN R3, [R9], R2, R3 ;  /* 0x000000020903738d */ /* 0x000e240001800003 */
[----:B0-----:R-:W-:-:S13]  /*bdf0*/  ISETP.EQ.U32.AND P0, PT, R3, 0x1, PT ;  /* 0x000000010300780c */ /* 0x001fda0003f02070 */
[----:B------:R-:W-:Y:S05]  /*be00*/  @!P0 BRA `(.L_x_3845) ;  /* 0xfffffffc00ec8947 */ /* 0x000fea000383ffff */
[----:B------:R-:W-:Y:S05]  /*be10*/  BRA `(.L_x_3843) ;  /* 0x00000000000c7947 */ /* 0x000fea0003800000 */
.L_x_3844:
[----:B------:R-:W2:Y:S02]  /*be20*/  LD.E R2, desc[UR6][R4.64] ;  /* 0x0000000604027980 */ /* 0x000ea4000c101900 */
[----:B--2---:R-:W-:-:S05]  /*be30*/  IADD3 R3, R36, R2, RZ ;  /* 0x0000000224037210 */ /* 0x004fca0007ffe0ff */
[----:B------:R0:W-:Y:S02]  /*be40*/  ST.E desc[UR6][R4.64], R3 ;  /* 0x0000000304007985 */ /* 0x0001e4000c101906 */
.L_x_3843:
[----:B------:R-:W-:Y:S05]  /*be50*/  BSYNC B0 ;  /* 0x0000000000007941 */ /* 0x000fea0003800000 */
.L_x_3842:
[----:B------:R1:W-:Y:S01]  /*be60*/  ATOM.E.ADD.F16x2.RN.STRONG.GPU P0, RZ, desc[UR6][R4.64+0x4], R35 ;  /* 0x0000042304ff79a2 */ /* 0x0003e2000810e1c6 */
[----:B------:R-:W-:Y:S04]  /*be70*/  BSSY B0, `(.L_x_3846) ;  /* 0x000000f000007945 */ /* 0x000fe80003800000 */
[----:B-1----:R-:W-:Y:S05]  /*be80*/  @P0 BRA `(.L_x_3847) ;  /* 0x0000000000340947 */ /* 0x002fea0003800000 */
[----:B------:R-:W1:Y:S02]  /*be90*/  QSPC.E.S P0, RZ, [R4+0x4] ;  /* 0x0000040004ff73aa */ /* 0x000e640000000500 */
[----:B-1----:R-:W-:Y:S05]  /*bea0*/  @!P0 BRA `(.L_x_3848) ;  /* 0x0000000000208947 */ /* 0x002fea0003800000 */
[----:B------:R-:W-:-:S04]  /*beb0*/  MOV R2, R4 ;  /* 0x0000000400027202 */ /* 0x000fc80000000f00 */
[----:B0-----:R-:W-:-:S07]  /*bec0*/  MOV R4, R2 ;  /* 0x0000000200047202 */ /* 0x001fce0000000f00 */
.L_x_3849:
[----:B------:R-:W0:Y:S02]  /*bed0*/  LDS R2, [R4+0x4] ;  /* 0x0000040004027984 */ /* 0x000e240000000800 */
[----:B0-----:R-:W-:-:S10]  /*bee0*/  HFMA2.MMA R3, R2, 1, 1, R35 ;  /* 0x3c003c0002037835 */ /* 0x001fd40000000023 */
[----:B------:R-:W0:Y:S02]  /*bef0*/  ATOMS.CAST.SPIN R3, [R4+0x4], R2, R3 ;  /* 0x000004020403738d */ /* 0x000e240001800003 */
[----:B0-----:R-:W-:-:S13]  /*bf00*/  ISETP.EQ.U32.AND P0, PT, R3, 0x1, PT ;  /* 0x000000010300780c */ /* 0x001fda0003f02070 */
[----:B------:R-:W-:Y:S05]  /*bf10*/  @!P0 BRA `(.L_x_3849) ;  /* 0xfffffffc00ec8947 */ /* 0x000fea000383ffff */
[----:B------:R-:W-:Y:S05]  /*bf20*/  BRA `(.L_x_3847) ;  /* 0x00000000000c7947 */ /* 0x000fea0003800000 */
.L_x_3848:
[----:B------:R-:W0:Y:S02]  /*bf30*/  LD.E R2, desc[UR6][R4.64+0x4] ;  /* 0x0000040604027980 */ /* 0x000e24000c101900 */
[----:B0-----:R-:W-:-:S05]  /*bf40*/  IADD3 R3, R35, R2, RZ ;  /* 0x0000000223037210 */ /* 0x001fca0007ffe0ff */
[----:B------:R1:W-:Y:S02]  /*bf50*/  ST.E desc[UR6][R4.64+0x4], R3 ;  /* 0x0000040304007985 */ /* 0x0003e4000c101906 */
.L_x_3847:
[----:B------:R-:W-:Y:S05]  /*bf60*/  BSYNC B0 ;  /* 0x0000000000007941 */ /* 0x000fea0003800000 */
.L_x_3846:
        /* <DEDUP_REMOVED lines=11> */
.L_x_3853:
[----:B------:R-:W0:Y:S02]  /*c020*/  LDS R2, [R0] ;  /* 0x0000000000027984 */ /* 0x000e240000000800 */
[----:B0-----:R-:W-:-:S06]  /*c030*/  HADD2 R3, R2, R34 ;  /* 0x0000002202037230 */ /* 0x001fcc0000000000 */
[----:B------:R-:W0:Y:S02]  /*c040*/  ATOMS.CAST.SPIN R3, [R0], R2, R3 ;  /* 0x000000020003738d */ /* 0x000e240001800003 */
[----:B0-----:R-:W-:-:S13]  /*c050*/  ISETP.EQ.U32.AND P0, PT, R3, 0x1, PT ;  /* 0x000000010300780c */ /* 0x001fda0003f02070 */
[----:B------:R-:W-:Y:S05]  /*c060*/  @!P0 BRA `(.L_x_3853) ;  /* 0xfffffffc00ec8947 */ /* 0x000fea000383ffff */
[----:B------:R-:W-:Y:S05]  /*c070*/  BRA `(.L_x_3851) ;  /* 0x00000000000c7947 */ /* 0x000fea0003800000 */
.L_x_3852:
[----:B------:R-:W2:Y:S02]  /*c080*/  LD.E R0, desc[UR6][R4.64] ;  /* 0x0000000604007980 */ /* 0x000ea4000c101900 */
[----:B--2---:R-:W-:-:S05]  /*c090*/  IADD3 R3, R34, R0, RZ ;  /* 0x0000000022037210 */ /* 0x004fca0007ffe0ff */
[----:B------:R0:W-:Y:S02]  /*c0a0*/  ST.E desc[UR6][R4.64], R3 ;  /* 0x0000000304007985 */ /* 0x0001e4000c101906 */
.L_x_3851:
[----:B------:R-:W-:Y:S05]  /*c0b0*/  BSYNC B0 ;  /* 0x0000000000007941 */ /* 0x000fea0003800000 */
.L_x_3850:
[----:B------:R1:W-:Y:S02]  /*c0c0*/  ATOM.E.ADD.F16x2.RN.STRONG.GPU P0, RZ, desc[UR6][R4.64+0x4], R33 ;  /* 0x0000042104ff79a2 */ /* 0x0003e4000810e1c6 */
[----:B-1----:R-:W-:Y:S05]  /*c0d0*/  @P0 EXIT ;  /* 0x000000000000094d */ /* 0x002fea0003800000 */
[----:B------:R-:W1:Y:S02]  /*c0e0*/  QSPC.E.S P0, RZ, [R4+0x4] ;  /* 0x0000040004ff73aa */ /* 0x000e640000000500 */
[----:B-1----:R-:W-:Y:S05]  /*c0f0*/  @!P0 BRA `(.L_x_3854) ;  /* 0x0000000000208947 */ /* 0x002fea0003800000 */
[----:B------:R-:W-:-:S04]  /*c100*/  MOV R2, R4 ;  /* 0x0000000400027202 */ /* 0x000fc80000000f00 */
[----:B------:R-:W-:-:S07]  /*c110*/  MOV R0, R2 ;  /* 0x0000000200007202 */ /* 0x000fce0000000f00 */
.L_x_3855:
[----:B------:R-:W0:Y:S02]  /*c120*/  LDS R2, [R0+0x4] ;  /* 0x0000040000027984 */ /* 0x000e240000000800 */
[----:B0-----:R-:W-:-:S10]  /*c130*/  HFMA2.MMA R3, R2, 1, 1, R33 ;  /* 0x3c003c0002037835 */ /* 0x001fd40000000021 */
[----:B------:R-:W0:Y:S02]  /*c140*/  ATOMS.CAST.SPIN R3, [R0+0x4], R2, R3 ;  /* 0x000004020003738d */ /* 0x000e240001800003 */
[----:B0-----:R-:W-:-:S13]  /*c150*/  ISETP.EQ.U32.AND P0, PT, R3, 0x1, PT ;  /* 0x000000010300780c */ /* 0x001fda0003f02070 */
[----:B------:R-:W-:Y:S05]  /*c160*/  @!P0 BRA `(.L_x_3855) ;  /* 0xfffffffc00ec8947 */ /* 0x000fea000383ffff */
[----:B------:R-:W-:Y:S05]  /*c170*/  EXIT ;  /* 0x000000000000794d */ /* 0x000fea0003800000 */
.L_x_3854:
[----:B------:R-:W0:Y:S02]  /*c180*/  LD.E R0, desc[UR6][R4.64+0x4] ;  /* 0x0000040604007980 */ /* 0x000e24000c101900 */
[----:B0-----:R-:W-:-:S05]  /*c190*/  IADD3 R3, R33, R0, RZ ;  /* 0x0000000021037210 */ /* 0x001fca0007ffe0ff */
[----:B------:R-:W-:Y:S01]  /*c1a0*/  ST.E desc[UR6][R4.64+0x4], R3 ;  /* 0x0000040304007985 */ /* 0x000fe2000c101906 */
[----:B------:R-:W-:Y:S05]  /*c1b0*/  EXIT ;  /* 0x000000000000794d */ /* 0x000fea0003800000 */
.L_x_3856:
        /* <DEDUP_REMOVED lines=12> */
.L_x_5235:


//--------------------- .text._Z23gemm_half_q_half_kernelILi2ELi20ELb1ELb0ELi64EEvPK6__halfPKjS4_S2_PS0_iiiiPKtS7_iiiiiibS2_i --------------------------
	.section	.text._Z23gemm_half_q_half_kernelILi2ELi20ELb1ELb0ELi64EEvPK6__halfPKjS4_S2_PS0_iiiiPKtS7_iiiiiibS2_i,"ax",@progbits
	.align	128
        .global         _Z23gemm_half_q_half_kernelILi2ELi20ELb1ELb0ELi64EEvPK6__halfPKjS4_S2_PS0_iiiiPKtS7_iiiiiibS2_i
        .type           _Z23gemm_half_q_half_kernelILi2ELi20ELb1ELb0ELi64EEvPK6__halfPKjS4_S2_PS0_iiiiPKtS7_iiiiiibS2_i,@function
        .size           _Z23gemm_half_q_half_kernelILi2ELi20ELb1ELb0ELi64EEvPK6__halfPKjS4_S2_PS0_iiiiPKtS7_iiiiiibS2_i,(.L_x_5236 - _Z23gemm_half_q_half_kernelILi2ELi20ELb1ELb0ELi64EEvPK6__halfPKjS4_S2_PS0_iiiiPKtS7_iiiiiibS2_i)
        .other          _Z23gemm_half_q_half_kernelILi2ELi20ELb1ELb0ELi64EEvPK6__halfPKjS4_S2_PS0_iiiiPKtS7_iiiiiibS2_i,@"STO_CUDA_ENTRY STV_DEFAULT"
_Z23gemm_half_q_half_kernelILi2ELi20ELb1ELb0ELi64EEvPK6__halfPKjS4_S2_PS0_iiiiPKtS7_iiiiiibS2_i:
.text._Z23gemm_half_q_half_kernelILi2ELi20ELb1ELb0ELi64EEvPK6__halfPKjS4_S2_PS0_iiiiPKtS7_iiiiiibS2_i:
[----:B------:R-:W0:Y:S01]  /*0000*/  LDC R1, c[0x0][0x28] ;  /* 0x00000a00ff017b82 */ /* 0x000e220000000800 */
[----:B------:R-:W1:Y:S07]  /*0010*/  S2R R15, SR_CTAID.Y ;  /* 0x00000000000f7919 */ /* 0x000e6e0000002600 */
[----:B------:R-:W1:Y:S01]  /*0020*/  LDC R4, c[0x0][0x238] ;  /* 0x00008e00ff047b82 */ /* 0x000e620000000800 */
[----:B------:R-:W-:Y:S01]  /*0030*/  ULDC.64 UR8, c[0x0][0x208] ;  /* 0x0000820000087ab9 */ /* 0x000fe20000000a00 */
[----:B0-----:R-:W-:Y:S01]  /*0040*/  VIADD R1, R1, 0xfffffff0 ;  /* 0xfffffff001017836 */ /* 0x001fe20000000000 */
        /* <DEDUP_REMOVED lines=20> */
.L_x_3857:
[----:B------:R-:W-:Y:S01]  /*0190*/  PRMT R2, R5, 0x9910, RZ ;  /* 0x0000991005027816 */ /* 0x000fe200000000ff */
[----:B--2---:R-:W-:Y:S01]  /*01a0*/  IMAD.SHL.U32 R18, R14, 0x40, RZ ;  /* 0x000000400e127824 */ /* 0x004fe200078e00ff */
[----:B------:R-:W1:Y:S02]  /*01b0*/  S2UR UR4, SR_CTAID.X ;  /* 0x00000000000479c3 */ /* 0x000e640000002500 */
[----:B------:R-:W-:Y:S02]  /*01c0*/  ISETP.NE.AND P0, PT, R2, RZ, PT ;  /* 0x000000ff0200720c */ /* 0x000fe40003f05270 */
[----:B---3--:R-:W-:-:S11]  /*01d0*/  VIADDMNMX R17, R18, 0x40, R27, PT ;  /* 0x0000004012117846 */ /* 0x008fd6000380011b */
[----:B-1----:R-:W-:Y:S05]  /*01e0*/  @!P0 EXIT ;  /* 0x000000000000894d */ /* 0x002fea0003800000 */
[----:B0-----:R-:W-:Y:S01]  /*01f0*/  IMAD.IADD R2, R18, 0x1, R21 ;  /* 0x0000000112027824 */ /* 0x001fe200078e0215 */
[----:B------:R-:W-:Y:S01]  /*0200*/  USHF.L.U32 UR4, UR4, 0x8, URZ ;  /* 0x0000000804047899 */ /* 0x000fe2000800063f */
[----:B------:R-:W-:Y:S03]  /*0210*/  BSSY B0, `(.L_x_3858) ;  /* 0x000006c000007945 */ /* 0x000fe60003800000 */
[----:B------:R-:W-:Y:S02]  /*0220*/  ISETP.GE.OR P0, PT, R2, R17, !P1 ;  /* 0x000000110200720c */ /* 0x000fe40004f06670 */
[----:B------:R-:W-:-:S11]  /*0230*/  LEA R5, R21, UR4, 0x2 ;  /* 0x0000000415057c11 */ /* 0x000fd6000f8e10ff */
        /* <DEDUP_REMOVED lines=14> */
[----:B------:R-:W-:Y:S02]  /*0320*/  HFMA2.MMA R13, -RZ, RZ, 0, 0 ;  /* 0x00000000ff0d7435 */ /* 0x000fe400000001ff */
[----:B------:R-:W-:Y:S01]  /*0330*/  IMAD.SHL.U32 R3, R2, 0x2, RZ ;  /* 0x0000000202037824 */ /* 0x000fe200078e00ff */
        /* <DEDUP_REMOVED lines=8> */
[----:B------:R-:W-:Y:S01]  /*03c0*/  PLOP3.LUT P0, PT, PT, PT, PT, 0x8, 0x0 ;  /* 0x000000000000781c */ /* 0x000fe20003f0e170 */
[----:B------:R-:W-:-:S12]  /*03d0*/  VIADD R16, R0, 0xfffffffd ;  /* 0xfffffffd00107836 */ /* 0x000fd80000000000 */
.L_x_3862:
[C---:B------:R-:W-:Y:S01]  /*03e0*/  IMAD.WIDE R6, R27.reuse, 0x2, R2 ;  /* 0x000000021b067825 */ /* 0x040fe200078e0202 */
[----:B------:R0:W2:Y:S03]  /*03f0*/  LDG.E.U16.CONSTANT R23, desc[UR8][R2.64] ;  /* 0x0000000802177981 */ /* 0x0000a6000c1e9500 */
[C---:B------:R-:W-:Y:S02]  /*0400*/  IMAD.WIDE R8, R27.reuse, 0x2, R6 ;  /* 0x000000021b087825 */ /* 0x040fe400078e0206 */
[----:B------:R-:W3:Y:S02]  /*0410*/  LDG.E.U16.CONSTANT R7, desc[UR8][R6.64] ;  /* 0x0000000806077981 */ /* 0x000ee4000c1e9500 */
[----:B------:R-:W-:Y:S02]  /*0420*/  IMAD.WIDE R10, R27, 0x2, R8 ;  /* 0x000000021b0a7825 */ /* 0x000fe400078e0208 */
[----:B------:R-:W4:Y:S04]  /*0430*/  LDG.E.U16.CONSTANT R9, desc[UR8][R8.64] ;  /* 0x0000000808097981 */ /* 0x000f28000c1e9500 */
[----:B------:R-:W5:Y:S01]  /*0440*/  LDG.E.U16.CONSTANT R25, desc[UR8][R10.64] ;  /* 0x000000080a197981 */ /* 0x000f62000c1e9500 */
[----:B------:R-:W-:-:S05]  /*0450*/  VIADD R13, R13, 0x4 ;  /* 0x000000040d0d7836 */ /* 0x000fca0000000000 */
[----:B------:R-:W-:Y:S01]  /*0460*/  ISETP.GE.AND P2, PT, R13, R16, PT ;  /* 0x000000100d00720c */ /* 0x000fe20003f46270 */
[----:B0-----:R-:W-:Y:S01]  /*0470*/  IMAD.WIDE R2, R27, 0x2, R10 ;  /* 0x000000021b027825 */ /* 0x001fe200078e020a */
[----:B--2---:R-:W-:Y:S04]  /*0480*/  STS.U16 [R12], R23 ;  /* 0x000000170c007388 */ /* 0x004fe80000000400 */
[----:B---3--:R-:W-:Y:S04]  /*0490*/  STS.U16 [R12+0x80], R7 ;  /* 0x000080070c007388 */ /* 0x008fe80000000400 */
[----:B----4-:R-:W-:Y:S04]  /*04a0*/  STS.U16 [R12+0x100], R9 ;  /* 0x000100090c007388 */ /* 0x010fe80000000400 */
[----:B-----5:R0:W-:Y:S02]  /*04b0*/  STS.U16 [R12+0x180], R25 ;  /* 0x000180190c007388 */ /* 0x0201e40000000400 */
[----:B0-----:R-:W-:Y:S01]  /*04c0*/  VIADD R12, R12, 0x200 ;  /* 0x000002000c0c7836 */ /* 0x001fe20000000000 */
[----:B------:R-:W-:Y:S06]  /*04d0*/  @!P2 BRA `(.L_x_3862) ;  /* 0xfffffffc00c0a947 */ /* 0x000fec000383ffff */
.L_x_3861:
[----:B------:R-:W-:-:S05]  /*04e0*/  IMAD.IADD R6, R0, 0x1, -R13 ;  /* 0x0000000100067824 */ /* 0x000fca00078e0a0d */
        /* <DEDUP_REMOVED lines=10> */
[----:B0-----:R-:W-:-:S06]  /*0590*/  @P2 VIADD R12, R12, 0x100 ;  /* 0x000001000c0c2836 */ /* 0x001fcc0000000000 */
[----:B------:R-:W-:Y:S05]  /*05a0*/  @!P0 BRA `(.L_x_3859) ;  /* 0x0000000000c88947 */ /* 0x000fea0003800000 */
[----:B------:R-:W2:Y:S04]  /*05b0*/  LDG.E.U16.CONSTANT R3, desc[UR8][R2.64] ;  /* 0x0000000802037981 */ /* 0x000ea8000c1e9500 */
[----:B--2---:R1:W-:Y:S01]  /*05c0*/  STS.U16 [R12], R3 ;  /* 0x000000030c007388 */ /* 0x0043e20000000400 */
[----:B------:R-:W-:Y:S05]  /*05d0*/  BRA `(.L_x_3859) ;  /* 0x0000000000bc7947 */ /* 0x000fea0003800000 */
.L_x_3860:
[----:B------:R-:W0:Y:S01]  /*05e0*/  S2UR UR6, SR_CgaCtaId ;  /* 0x00000000000679c3 */ /* 0x000e220000008800 */
[----:B------:R-:W-:Y:S01]  /*05f0*/  IMAD R3, R15, R27, RZ ;  /* 0x0000001b0f037224 */ /* 0x000fe200078e02ff */
[----:B------:R-:W-:Y:S01]  /*0600*/  ISETP.GT.AND P2, PT, R0, 0x3, PT ;  /* 0x000000030000780c */ /* 0x000fe20003f44270 */
[----:B------:R-:W-:Y:S01]  /*0610*/  UMOV UR5, 0x400 ;  /* 0x0000040000057882 */ /* 0x000fe20000000000 */
[----:B------:R-:W-:Y:S01]  /*0620*/  ULDC.64 UR10, c[0x0][0x210] ;  /* 0x00008400000a7ab9 */ /* 0x000fe20000000a00 */
[----:B------:R-:W-:Y:S02]  /*0630*/  IMAD.SHL.U32 R6, R3, 0x2, RZ ;  /* 0x0000000203067824 */ /* 0x000fe400078e00ff */
[----:B------:R-:W-:-:S03]  /*0640*/  IMAD.MOV.U32 R13, RZ, RZ, RZ ;  /* 0x000000ffff0d7224 */ /* 0x000fc600078e00ff */
        /* <DEDUP_REMOVED lines=8> */
[----:B------:R-:W-:Y:S01]  /*06d0*/  PLOP3.LUT P0, PT, PT, PT, PT, 0x8, 0x0 ;  /* 0x000000000000781c */ /* 0x000fe20003f0e170 */
[----:B------:R-:W-:-:S12]  /*06e0*/  VIADD R16, R0, 0xfffffffd ;  /* 0xfffffffd00107836 */ /* 0x000fd80000000000 */
.L_x_3864:
        /* <DEDUP_REMOVED lines=16> */
.L_x_3863:
[----:B------:R-:W-:-:S05]  /*07f0*/  IMAD.IADD R6, R0, 0x1, -R13 ;  /* 0x0000000100067824 */ /* 0x000fca00078e0a0d */
[----:B------:R-:W-:-:S13]  /*0800*/  ISETP.GT.AND P2, PT, R6, 0x1, PT ;  /* 0x000000010600780c */ /* 0x000fda0003f44270 */
[----:B------:R-:W-:Y:S01]  /*0810*/  @P2 VIADD R13, R13, 0x2 ;  /* 0x000000020d0d2836 */ /* 0x000fe20000000000 */
[----:B------:R-:W-:Y:S01]  /*0820*/  @P2 PLOP3.LUT P0, PT, PT, PT, PT, 0x8, 0x0 ;  /* 0x000000000000281c */ /* 0x000fe20003f0e170 */
[----:B------:R-:W-:Y:S01]  /*0830*/  @P2 IMAD.WIDE R6, R27, 0x2, R2 ;  /* 0x000000021b062825 */ /* 0x000fe200078e0202 */
[----:B------:R0:W2:Y:S02]  /*0840*/  @P2 LDG.E.U16.CONSTANT R11, desc[UR8][R2.64] ;  /* 0x00000008020b2981 */ /* 0x0000a4000c1e9500 */
[----:B------:R-:W-:Y:S02]  /*0850*/  ISETP.LT.OR P0, PT, R13, R0, P0 ;  /* 0x000000000d00720c */ /* 0x000fe40000701670 */
[----:B------:R-:W3:Y:S01]  /*0860*/  @P2 LDG.E.U16.CONSTANT R13, desc[UR8][R6.64] ;  /* 0x00000008060d2981 */ /* 0x000ee2000c1e9500 */
[----:B0-----:R-:W-:-:S10]  /*0870*/  @P2 IMAD.WIDE R2, R27, 0x2, R6 ;  /* 0x000000021b022825 */ /* 0x001fd400078e0206 */
[----:B------:R-:W4:Y:S04]  /*0880*/  @P0 LDG.E.U16.CONSTANT R9, desc[UR8][R2.64] ;  /* 0x0000000802090981 */ /* 0x000f28000c1e9500 */
[----:B--2---:R-:W-:Y:S04]  /*0890*/  @P2 STS.U16 [R12], R11 ;  /* 0x0000000b0c002388 */ /* 0x004fe80000000400 */
[----:B---3--:R0:W-:Y:S02]  /*08a0*/  @P2 STS.U16 [R12+0x80], R13 ;  /* 0x0000800d0c002388 */ /* 0x0081e40000000400 */
[----:B0-----:R-:W-:-:S05]  /*08b0*/  @P2 VIADD R12, R12, 0x100 ;  /* 0x000001000c0c2836 */ /* 0x001fca0000000000 */
[----:B----4-:R0:W-:Y:S02]  /*08c0*/  @P0 STS.U16 [R12], R9 ;  /* 0x000000090c000388 */ /* 0x0101e40000000400 */
.L_x_3859:
[----:B------:R-:W-:Y:S05]  /*08d0*/  BSYNC B0 ;  /* 0x0000000000007941 */ /* 0x000fea0003800000 */
.L_x_3858:
        /* <DEDUP_REMOVED lines=13> */
[----:B------:R-:W-:Y:S01]  /*09b0*/  PLOP3.LUT P0, PT, PT, PT, PT, 0x80, 0x0 ;  /* 0x000000000000781c */ /* 0x000fe20003f0f070 */
[----:B------:R-:W-:-:S03]  /*09c0*/  IMAD.MOV.U32 R13, RZ, RZ, RZ ;  /* 0x000000ffff0d7224 */ /* 0x000fc600078e00ff */
[----:B------:R-:W-:-:S05]  /*09d0*/  LEA R6, R6, UR4, 0x1 ;  /* 0x0000000406067c11 */ /* 0x000fca000f8e08ff */
[----:B------:R-:W-:-:S04]  /*09e0*/  IMAD R7, R21, 0x4, R6 ;  /* 0x0000000415077824 */ /* 0x000fc800078e0206 */
[----:B-1----:R-:W-:Y:S01]  /*09f0*/  IMAD.WIDE R2, R7, 0x2, R2 ;  /* 0x0000000207027825 */ /* 0x002fe200078e0202 */
[----:B------:R-:W-:Y:S06]  /*0a00*/  @!P2 BRA `(.L_x_3866) ;  /* 0x000000000034a947 */ /* 0x000fec0003800000 */
[----:B------:R-:W-:Y:S01]  /*0a10*/  PLOP3.LUT P0, PT, PT, PT, PT, 0x8, 0x0 ;  /* 0x000000000000781c */ /* 0x000fe20003f0e170 */
[----:B0-----:R-:W-:-:S12]  /*0a20*/  VIADD R12, R0, 0xfffffffd ;  /* 0xfffffffd000c7836 */ /* 0x001fd80000000000 */
.L_x_3867:
[C---:B-1----:R-:W-:Y:S01]  /*0a30*/  IMAD.WIDE R6, R16.reuse, 0x2, R2 ;  /* 0x0000000210067825 */ /* 0x042fe200078e0202 */
[----:B------:R0:W-:Y:S03]  /*0a40*/  STG.E.64 desc[UR8][R2.64], RZ ;  /* 0x000000ff02007986 */ /* 0x0001e6000c101b08 */
[----:B------:R-:W-:Y:S01]  /*0a50*/  VIADD R13, R13, 0x4 ;  /* 0x000000040d0d7836 */ /* 0x000fe20000000000 */
[----:B------:R1:W-:Y:S01]  /*0a60*/  STG.E.64 desc[UR8][R6.64], RZ ;  /* 0x000000ff06007986 */ /* 0x0003e2000c101b08 */
[----:B------:R-:W-:-:S03]  /*0a70*/  IMAD.WIDE R8, R16, 0x2, R6 ;  /* 0x0000000210087825 */ /* 0x000fc600078e0206 */
[----:B------:R-:W-:Y:S02]  /*0a80*/  ISETP.GE.AND P2, PT, R13, R12, PT ;  /* 0x0000000c0d00720c */ /* 0x000fe40003f46270 */
[----:B------:R1:W-:Y:S01]  /*0a90*/  STG.E.64 desc[UR8][R8.64], RZ ;  /* 0x000000ff08007986 */ /* 0x0003e2000c101b08 */
[----:B------:R-:W-:-:S05]  /*0aa0*/  IMAD.WIDE R10, R16, 0x2, R8 ;  /* 0x00000002100a7825 */ /* 0x000fca00078e0208 */
[----:B------:R1:W-:Y:S01]  /*0ab0*/  STG.E.64 desc[UR8][R10.64], RZ ;  /* 0x000000ff0a007986 */ /* 0x0003e2000c101b08 */
[----:B0-----:R-:W-:-:S04]  /*0ac0*/  IMAD.WIDE R2, R16, 0x2, R10 ;  /* 0x0000000210027825 */ /* 0x001fc800078e020a */
[----:B------:R-:W-:Y:S05]  /*0ad0*/  @!P2 BRA `(.L_x_3867) ;  /* 0xfffffffc00d4a947 */ /* 0x000fea000383ffff */
.L_x_3866:
[----:B-1----:R-:W-:-:S04]  /*0ae0*/  IADD3 R6, R0, -R13, RZ ;  /* 0x8000000d00067210 */ /* 0x002fc80007ffe0ff */
[----:B------:R-:W-:-:S13]  /*0af0*/  ISETP.GT.AND P2, PT, R6, 0x1, PT ;  /* 0x000000010600780c */ /* 0x000fda0003f44270 */
[----:B------:R-:W-:Y:S01]  /*0b00*/  @P2 VIADD R13, R13, 0x2 ;  /* 0x000000020d0d2836 */ /* 0x000fe20000000000 */
[----:B------:R-:W-:Y:S01]  /*0b10*/  @P2 PLOP3.LUT P0, PT, PT, PT, PT, 0x8, 0x0 ;  /* 0x000000000000281c */ /* 0x000fe20003f0e170 */
[C---:B------:R-:W-:Y:S01]  /*0b20*/  @P2 IMAD.WIDE R6, R16.reuse, 0x2, R2 ;  /* 0x0000000210062825 */ /* 0x040fe200078e0202 */
[----:B------:R1:W-:Y:S02]  /*0b30*/  @P2 STG.E.64 desc[UR8][R2.64], RZ ;  /* 0x000000ff02002986 */ /* 0x0003e4000c101b08 */
[----:B------:R-:W-:Y:S02]  /*0b40*/  ISETP.LT.OR P0, PT, R13, R0, P0 ;  /* 0x000000000d00720c */ /* 0x000fe40000701670 */
[----:B------:R2:W-:Y:S01]  /*0b50*/  @P2 STG.E.64 desc[UR8][R6.64], RZ ;  /* 0x000000ff06002986 */ /* 0x0005e2000c101b08 */
[----:B-1----:R-:W-:-:S10]  /*0b60*/  @P2 IMAD.WIDE R2, R16, 0x2, R6 ;  /* 0x0000000210022825 */ /* 0x002fd400078e0206 */
[----:B------:R2:W-:Y:S02]  /*0b70*/  @P0 STG.E.64 desc[UR8][R2.64], RZ ;  /* 0x000000ff02000986 */ /* 0x0005e4000c101b08 */
.L_x_3865:
[----:B------:R-:W3:Y:S01]  /*0b80*/  LDC.64 R10, c[0x0][0x248] ;  /* 0x00009200ff0a7b82 */ /* 0x000ee20000000a00 */
[----:B-12---:R-:W-:-:S04]  /*0b90*/  IMAD.SHL.U32 R3, R14, 0x80, RZ ;  /* 0x000000800e037824 */ /* 0x006fc800078e00ff */
[----:B---3--:R-:W-:-:S05]  /*0ba0*/  IMAD.WIDE R2, R3, 0x2, R10 ;  /* 0x0000000203027825 */ /* 0x008fca00078e020a */
[----:B------:R1:W5:Y:S01]  /*0bb0*/  LDG.E.U16.CONSTANT R27, desc[UR8][R2.64+0x2] ;  /* 0x00000208021b7981 */ /* 0x000362000c1e9500 */
[----:B------:R-:W-:Y:S01]  /*0bc0*/  BAR.SYNC.DEFER_BLOCKING 0x0 ;  /* 0x0000000000007b1d */ /* 0x000fe20000010000 */
[----:B------:R-:W-:-:S13]  /*0bd0*/  ISETP.GE.AND P0, PT, R18, R17, PT ;  /* 0x000000111200720c */ /* 0x000fda0003f06270 */
[----:B-1----:R-:W-:Y:S05]  /*0be0*/  @P0 BRA `(.L_x_3868) ;  /* 0x0000000000d00947 */ /* 0x002fea0003800000 */
[----:B------:R1:W5:Y:S01]  /*0bf0*/  LDG.E.U16.CONSTANT R0, desc[UR8][R2.64] ;  /* 0x0000000802007981 */ /* 0x000362000c1e9500 */
[----:B------:R-:W-:Y:S01]  /*0c00*/  SHF.R.S32.HI R8, RZ, 0x1f, R5 ;  /* 0x0000001fff087819 */ /* 0x000fe20000011405 */
[----:B------:R-:W-:Y:S01]  /*0c10*/  IMAD.SHL.U32 R6, R5, 0x4, RZ ;  /* 0x0000000405067824 */ /* 0x000fe200078e00ff */
[----:B------:R-:W-:Y:S01]  /*0c20*/  HFMA2.MMA R14, -RZ, RZ, 0, 0 ;  /* 0x00000000ff0e7435 */ /* 0x000fe200000001ff */
[----:B------:R-:W-:Y:S01]  /*0c30*/  IMAD.MOV.U32 R20, RZ, RZ, R18 ;  /* 0x000000ffff147224 */ /* 0x000fe200078e0012 */
[----:B------:R-:W-:Y:S02]  /*0c40*/  LEA.HI R8, R8, R5, RZ, 0x3 ;  /* 0x0000000508087211 */ /* 0x000fe400078f18ff */
[----:B0-----:R-:W-:Y:S02]  /*0c50*/  LOP3.LUT R12, R6, 0x10, RZ, 0xc0, !PT ;  /* 0x00000010060c7812 */ /* 0x001fe400078ec0ff */
[----:B------:R-:W-:-:S07]  /*0c60*/  SHF.R.S32.HI R13, RZ, 0x3, R8 ;  /* 0x00000003ff0d7819 */ /* 0x000fce0000011408 */
.L_x_3869:
[----:B-12---:R-:W0:Y:S01]  /*0c70*/  LDC.64 R2, c[0x0][0x220] ;  /* 0x00008800ff027b82 */ /* 0x006e220000000a00 */
[----:B-----5:R-:W-:-:S04]  /*0c80*/  IMAD.IADD R9, R0, 0x1, R14 ;  /* 0x0000000100097824 */ /* 0x020fc800078e020e */
        /* <DEDUP_REMOVED lines=23> */
[----:B------:R-:W-:Y:S01]  /*0e00*/  VIADD R15, R15, 0x1 ;  /* 0x000000010f0f7836 */ /* 0x000fe20000000000 */
[----:B------:R-:W-:Y:S01]  /*0e10*/  I2F.F16 R21, R21 ;  /* 0x0000001500157306 */ /* 0x000fe20000200c00 */
[----:B------:R-:W-:Y:S02]  /*0e20*/  VIADD R2, R2, 0x1 ;  /* 0x0000000102027836 */ /* 0x000fe40000000000 */
[----:B------:R-:W-:Y:S02]  /*0e30*/  IMAD R22, R22, R22, RZ ;  /* 0x0000001616167224 */ /* 0x000fe400078e02ff */
[----:B------:R-:W-:Y:S02]  /*0e40*/  IMAD R15, R15, R15, RZ ;  /* 0x0000000f0f0f7224 */ /* 0x000fe400078e02ff */
[----:B0-----:R-:W-:-:S02]  /*0e50*/  IMAD R7, R2, R2, RZ ;  /* 0x0000000202077224 */ /* 0x001fc400078e02ff */
[----:B------:R-:W0:Y:S01]  /*0e60*/  I2F.F16 R22, R22 ;  /* 0x0000001600167306 */ /* 0x000e220000200c00 */
[----:B----4-:R-:W-:-:S07]  /*0e70*/  IADD3 R20, R9, R20, RZ ;  /* 0x0000001409147210 */ /* 0x010fce0007ffe0ff */
[----:B------:R-:W-:Y:S01]  /*0e80*/  I2F.F16 R2, R7 ;  /* 0x0000000700027306 */ /* 0x000fe20000200c00 */
[----:B------:R-:W-:Y:S02]  /*0e90*/  ISETP.GE.AND P2, PT, R20, R17, PT ;  /* 0x000000111400720c */ /* 0x000fe40003f46270 */
[----:B0-----:R-:W-:-:S05]  /*0ea0*/  PRMT R21, R21, 0x5410, R22 ;  /* 0x0000541015157816 */ /* 0x001fca0000000016 */
[----:B------:R-:W0:Y:S02]  /*0eb0*/  I2F.F16 R15, R15 ;  /* 0x0000000f000f7306 */ /* 0x000e240000200c00 */
[----:B0-----:R-:W-:Y:S01]  /*0ec0*/  PRMT R3, R15, 0x5410, R2 ;  /* 0x000054100f037816 */ /* 0x001fe20000000002 */
[----:B---3--:R-:W-:-:S04]  /*0ed0*/  HMUL2 R2, R21, R6.H0_H0 ;  /* 0x2000000615027232 */ /* 0x008fc80000000000 */
[----:B------:R-:W-:Y:S02]  /*0ee0*/  HMUL2 R3, R3, R6.H0_H0 ;  /* 0x2000000603037232 */ /* 0x000fe40000000000 */
[C---:B------:R-:W-:Y:S02]  /*0ef0*/  IMAD R6, R14.reuse, 0x8, R1 ;  /* 0x000000080e067824 */ /* 0x040fe400078e0201 */
[----:B------:R-:W-:-:S03]  /*0f00*/  VIADD R14, R14, 0x1 ;  /* 0x000000010e0e7836 */ /* 0x000fc60000000000 */
[----:B------:R2:W-:Y:S01]  /*0f10*/  STL.64 [R6], R2 ;  /* 0x0000000206007387 */ /* 0x0005e20000100a00 */
[----:B------:R-:W-:Y:S05]  /*0f20*/  @!P2 BRA `(.L_x_3869) ;  /* 0xfffffffc0050a947 */ /* 0x000fea000383ffff */
.L_x_3868:
[----:B------:R1:W5:Y:S01]  /*0f30*/  LDL.64 R10, [R1] ;  /* 0x00000000010a7983 */ /* 0x0003620000100a00 */
[----:B--2---:R-:W2:Y:S01]  /*0f40*/  LDC R2, c[0x0][0x25c] ;  /* 0x00009700ff027b82 */ /* 0x004ea20000000800 */
[----:B------:R-:W-:Y:S01]  /*0f50*/  ULDC UR4, c[0x0][0x258] ;  /* 0x0000960000047ab9 */ /* 0x000fe20000000800 */
[----:B------:R-:W-:Y:S01]  /*0f60*/  ULDC UR10, c[0x0][0x260] ;  /* 0x00009800000a7ab9 */ /* 0x000fe20000000800 */
[C---:B------:R-:W-:Y:S01]  /*0f70*/  ISETP.GT.AND P2, PT, R18.reuse, UR4, PT ;  /* 0x0000000412007c0c */ /* 0x040fe2000bf44270 */
[----:B------:R-:W-:Y:S01]  /*0f80*/  ULDC UR5, c[0x0][0x268] ;  /* 0x00009a0000057ab9 */ /* 0x000fe20000000800 */
[C---:B------:R-:W-:Y:S01]  /*0f90*/  VIMNMX R0, R18.reuse, UR4, PT ;  /* 0x0000000412007c48 */ /* 0x040fe2000bfe0100 */
[----:B------:R-:W-:Y:S01]  /*0fa0*/  IMAD.MOV.U32 R6, RZ, RZ, RZ ;  /* 0x000000ffff067224 */ /* 0x000fe200078e00ff */
[----:B------:R-:W-:Y:S01]  /*0fb0*/  ISETP.GT.AND P4, PT, R18, UR10, PT ;  /* 0x0000000a12007c0c */ /* 0x000fe2000bf84270 */
[----:B------:R-:W3:Y:S01]  /*0fc0*/  LDC R3, c[0x0][0x264] ;  /* 0x00009900ff037b82 */ /* 0x000ee20000000800 */
[----:B------:R-:W-:-:S02]  /*0fd0*/  SHF.R.S32.HI R7, RZ, 0x1f, R0 ;  /* 0x0000001fff077819 */ /* 0x000fc40000011400 */
[C---:B------:R-:W-:Y:S02]  /*0fe0*/  ISETP.GT.AND P6, PT, R18.reuse, UR5, PT ;  /* 0x0000000512007c0c */ /* 0x040fe4000bfc4270 */
[----:B0-----:R-:W-:Y:S01]  /*0ff0*/  LEA.HI R9, R7, R0, RZ, 0x5 ;  /* 0x0000000007097211 */ /* 0x001fe200078f28ff */
[----:B------:R-:W-:Y:S01]  /*1000*/  IMAD.MOV.U32 R0, RZ, RZ, RZ ;  /* 0x000000ffff007224 */ /* 0x000fe200078e00ff */
[C---:B--2---:R-:W-:Y:S02]  /*1010*/  ISETP.GT.AND P3, PT, R18.reuse, R2, PT ;  /* 0x000000021200720c */ /* 0x044fe40003f64270 */
[----:B---3--:R-:W-:Y:S01]  /*1020*/  ISETP.GT.AND P5, PT, R18, R3, PT ;  /* 0x000000031200720c */ /* 0x008fe20003fa4270 */
        /* <DEDUP_REMOVED lines=8> */
.L_x_3870:
        /* <DEDUP_REMOVED lines=8> */
.L_x_3871:
[----:B------:R-:W-:Y:S02]  /*1130*/  IMAD.MOV.U32 R2, RZ, RZ, RZ ;  /* 0x000000ffff027224 */ /* 0x000fe400078e00ff */
[----:B------:R-:W-:Y:S01]  /*1140*/  IMAD.MOV.U32 R7, RZ, RZ, RZ ;  /* 0x000000ffff077224 */ /* 0x000fe200078e00ff */
[----:B------:R-:W-:Y:S06]  /*1150*/  @!P4 BRA `(.L_x_3872) ;  /* 0x00000000001cc947 */ /* 0x000fec0003800000 */
[----:B------:R-:W0:Y:S02]  /*1160*/  LDC R7, c[0x0][0x264] ;  /* 0x00009900ff077b82 */ /* 0x000e240000000800 */
[----:B0-----:R-:W-:-:S04]  /*1170*/  VIMNMX R7, R18, R7, PT ;  /* 0x0000000712077248 */ /* 0x001fc80003fe0100 */
[----:B------:R-:W-:-:S04]  /*1180*/  IADD3 R7, R7, -UR10, RZ ;  /* 0x8000000a07077c10 */ /* 0x000fc8000fffe0ff */
[----:B------:R-:W-:-:S04]  /*1190*/  SHF.R.S32.HI R8, RZ, 0x1f, R7 ;  /* 0x0000001fff087819 */ /* 0x000fc80000011407 */
[----:B------:R-:W-:-:S04]  /*11a0*/  LEA.HI R8, R8, R7, RZ, 0x5 ;  /* 0x0000000708087211 */ /* 0x000fc800078f28ff */
[----:B------:R-:W-:-:S05]  /*11b0*/  SHF.R.S32.HI R8, RZ, 0x5, R8 ;  /* 0x00000005ff087819 */ /* 0x000fca0000011408 */
[----:B------:R-:W-:-:S07]  /*11c0*/  IMAD.SHL.U32 R7, R8, 0x4, RZ ;  /* 0x0000000408077824 */ /* 0x000fce00078e00ff */
.L_x_3872:
        /* <DEDUP_REMOVED lines=8> */
.L_x_3873:
[----:B------:R-:W-:Y:S01]  /*1250*/  SHF.R.S32.HI R9, RZ, 0x5, R9 ;  /* 0x00000005ff097819 */ /* 0x000fe20000011409 */
        /* <DEDUP_REMOVED lines=9> */
.L_x_3874:
[----:B------:R-:W-:Y:S01]  /*12f0*/  IMAD R6, R9, 0x8, R6 ;  /* 0x0000000809067824 */ /* 0x000fe200078e0206 */
[----:B------:R-:W0:Y:S01]  /*1300*/  S2UR UR5, SR_CgaCtaId ;  /* 0x00000000000579c3 */ /* 0x000e220000008800 */
[----:B------:R-:W-:Y:S01]  /*1310*/  ISETP.GE.OR P0, PT, R18, UR10, P0 ;  /* 0x0000000a12007c0c */ /* 0x000fe20008706670 */
[----:B------:R-:W-:Y:S01]  /*1320*/  ULDC.64 UR6, c[0x0][0x218] ;  /* 0x0000860000067ab9 */ /* 0x000fe20000000a00 */
[----:B------:R-:W-:Y:S01]  /*1330*/  UMOV UR4, 0x400 ;  /* 0x0000040000047882 */ /* 0x000fe20000000000 */
[----:B------:R-:W-:Y:S01]  /*1340*/  IADD3 R0, R7, R6, R0 ;  /* 0x0000000607007210 */ /* 0x000fe20007ffe000 */
[----:B------:R-:W-:Y:S01]  /*1350*/  IMAD.MOV.U32 R22, RZ, RZ, RZ ;  /* 0x000000ffff167224 */ /* 0x000fe200078e00ff */
[----:B------:R-:W-:Y:S02]  /*1360*/  PRMT R23, RZ, 0x5410, RZ ;  /* 0x00005410ff177816 */ /* 0x000fe400000000ff */
[----:B------:R-:W-:Y:S02]  /*1370*/  IADD3 R3, R3, R0, R2 ;  /* 0x0000000003037210 */ /* 0x000fe40007ffe002 */
[----:B-----5:R-:W-:-:S02]  /*1380*/  PRMT R2, R10, 0x7610, R10 ;  /* 0x000076100a027816 */ /* 0x020fc4000000000a */
[----:B------:R-:W-:Y:S01]  /*1390*/  PRMT R24, RZ, 0x5410, RZ ;  /* 0x00005410ff187816 */ /* 0x000fe200000000ff */
[----:B------:R-:W-:Y:S01]  /*13a0*/  IMAD R0, R3, R16, RZ ;  /* 0x0000001003007224 */ /* 0x000fe200078e02ff */
[----:B------:R-:W-:Y:S02]  /*13b0*/  SHF.R.S32.HI R3, RZ, 0x1f, R5 ;  /* 0x0000001fff037819 */ /* 0x000fe40000011405 */
[----:B------:R-:W-:Y:S02]  /*13c0*/  PRMT R25, RZ, 0x5410, RZ ;  /* 0x00005410ff197816 */ /* 0x000fe400000000ff */
[----:B------:R-:W-:Y:S02]  /*13d0*/  IADD3 R5, P2, R5, R0, RZ ;  /* 0x0000000005057210 */ /* 0x000fe40007f5e0ff */
[----:B------:R-:W-:Y:S02]  /*13e0*/  IADD3 R27, R18, R27, RZ ;  /* 0x0000001b121b7210 */ /* 0x000fe40007ffe0ff */
[----:B------:R-:W-:-:S02]  /*13f0*/  LEA.HI.X.SX32 R0, R0, R3, 0x1, P2 ;  /* 0x0000000300007211 */ /* 0x000fc400010f0eff */
[C---:B------:R-:W-:Y:S01]  /*1400*/  LEA R32, P2, R5.reuse, UR6, 0x2 ;  /* 0x0000000605207c11 */ /* 0x040fe2000f8410ff */
[----:B0-----:R-:W-:Y:S01]  /*1410*/  ULEA UR4, UR5, UR4, 0x18 ;  /* 0x0000000405047291 */ /* 0x001fe2000f8ec03f */
[----:B------:R-:W-:Y:S02]  /*1420*/  PRMT R3, RZ, 0x5410, RZ ;  /* 0x00005410ff037816 */ /* 0x000fe400000000ff */
[----:B------:R-:W-:Y:S02]  /*1430*/  LEA.HI.X R33, R5, UR7, R0, 0x2, P2 ;  /* 0x0000000705217c11 */ /* 0x000fe400090f1400 */
[----:B------:R-:W-:Y:S01]  /*1440*/  PRMT R0, R11, 0x7610, R11 ;  /* 0x000076100b007816 */ /* 0x000fe2000000000b */
[----:B------:R-:W-:Y:S06]  /*1450*/  @P0 BRA `(.L_x_3875) ;  /* 0x0000001800e80947 */ /* 0x000fec0003800000 */
[----:B------:R-:W-:Y:S01]  /*1460*/  PRMT R5, R26, 0x9910, RZ ;  /* 0x000099101a057816 */ /* 0x000fe200000000ff */
[----:B------:R-:W-:Y:S01]  /*1470*/  IMAD.MOV.U32 R22, RZ, RZ, RZ ;  /* 0x000000ffff167224 */ /* 0x000fe200078e00ff */
[----:B------:R-:W-:Y:S01]  /*1480*/  PRMT R3, RZ, 0x7610, R3 ;  /* 0x00007610ff037816 */ /* 0x000fe20000000003 */
[----:B------:R-:W-:Y:S01]  /*1490*/  ULDC UR5, c[0x0][0x260] ;  /* 0x0000980000057ab9 */ /* 0x000fe20000000800 */
[----:B------:R-:W-:-:S04]  /*14a0*/  ISETP.NE.AND P0, PT, R5, RZ, PT ;  /* 0x000000ff0500720c */ /* 0x000fc80003f05270 */
[----:B------:R-:W-:-:S13]  /*14b0*/  ISETP.LT.OR P0, PT, R4, 0x2, !P0 ;  /* 0x000000020400780c */ /* 0x000fda0004701670 */
.L_x_3878:
[----:B------:R-:W-:Y:S01]  /*14c0*/  ISETP.NE.AND P2, PT, R18, R27, PT ;  /* 0x0000001b1200720c */ /* 0x000fe20003f45270 */
[----:B------:R-:W0:-:S12]  /*14d0*/  LDC R16, c[0x0][0x23c] ;  /* 0x00008f00ff107b82 */ /* 0x000e180000000800 */
[----:B------:R-:W1:Y:S01]  /*14e0*/  @!P2 LDC.64 R4, c[0x0][0x248] ;  /* 0x00009200ff04ab82 */ /* 0x000e620000000a00 */
[----:B------:R-:W-:Y:S02]  /*14f0*/  @!P2 VIADD R22, R22, 0x1 ;  /* 0x000000011616a836 */ /* 0x000fe40000000000 */
[----:B------:R-:W-:-:S03]  /*1500*/  @!P2 IMAD.SHL.U32 R7, R18, 0x2, RZ ;  /* 0x000000021207a824 */ /* 0x000fc600078e00ff */
[----:B------:R-:W-:Y:S01]  /*1510*/  @!P2 LEA R20, R22, R1, 0x3 ;  /* 0x000000011614a211 */ /* 0x000fe200078e18ff */
[----:B0-----:R-:W-:-:S05]  /*1520*/  IMAD.WIDE R28, R16, 0x4, R32 ;  /* 0x00000004101c7825 */ /* 0x001fca00078e0220 */
[----:B------:R-:W2:Y:S04]  /*1530*/  @!P2 LDL.64 R20, [R20] ;  /* 0x000000001414a983 */ /* 0x000ea80000100a00 */
        /* <DEDUP_REMOVED lines=11> */
[----:B------:R-:W-:Y:S01]  /*15f0*/  @!P2 PRMT R0, R0, 0x7610, R21 ;  /* 0x000076100000a816 */ /* 0x000fe20000000015 */
[----:B------:R-:W-:-:S04]  /*1600*/  IMAD.WIDE R20, R16, 0x4, R6 ;  /* 0x0000000410147825 */ /* 0x000fc800078e0206 */
[----:B---3--:R-:W-:Y:S01]  /*1610*/  @!P2 IMAD.IADD R27, R5, 0x1, R18 ;  /* 0x00000001051ba824 */ /* 0x008fe200078e0212 */
[----:B0-----:R-:W-:Y:S06]  /*1620*/  @!P1 BRA `(.L_x_3876) ;  /* 0x00000018005c9947 */ /* 0x001fec0003800000 */
[----:B------:R-:W2:Y:S01]  /*1630*/  LDG.E.128.CONSTANT R4, desc[UR8][R20.64] ;  /* 0x0000000814047981 */ /* 0x000ea2000c1e9d00 */
[----:B-----5:R-:W-:Y:S01]  /*1640*/  SHF.R.U32.HI R38, RZ, 0xf, R32 ;  /* 0x0000000fff267819 */ /* 0x020fe20000011620 */
[----:B------:R-:W-:Y:S01]  /*1650*/  IMAD.MOV.U32 R85, RZ, RZ, 0x2800 ;  /* 0x00002800ff557424 */ /* 0x000fe200078e00ff */
[----:B------:R-:W-:Y:S02]  /*1660*/  SHF.R.U32.HI R73, RZ, 0xf, R34 ;  /* 0x0000000fff497819 */ /* 0x000fe40000011622 */
[----:B------:R-:W-:Y:S02]  /*1670*/  SHF.R.U32.HI R80, RZ, 0xf, R35 ;  /* 0x0000000fff507819 */ /* 0x000fe40000011623 */
[----:B------:R-:W-:Y:S02]  /*1680*/  SHF.R.U32.HI R65, RZ, 0xf, R33 ;  /* 0x0000000fff417819 */ /* 0x000fe40000011621 */
[----:B------:R-:W-:Y:S02]  /*1690*/  SHF.R.U32.HI R46, RZ, 0xe, R28 ;  /* 0x0000000eff2e7819 */ /* 0x000fe4000001161c */
[----:B------:R-:W-:-:S02]  /*16a0*/  SHF.R.U32.HI R74, RZ, 0xe, R30 ;  /* 0x0000000eff4a7819 */ /* 0x000fc4000001161e */
[----:B------:R-:W-:Y:S02]  /*16b0*/  SHF.R.U32.HI R83, RZ, 0xe, R31 ;  /* 0x0000000eff537819 */ /* 0x000fe4000001161f */
[----:B------:R-:W-:Y:S02]  /*16c0*/  LOP3.LUT R45, R38, 0x10001, RZ, 0xc0, !PT ;  /* 0x00010001262d7812 */ /* 0x000fe400078ec0ff */
[----:B------:R-:W-:Y:S02]  /*16d0*/  LOP3.LUT R73, R73, 0x10001, RZ, 0xc0, !PT ;  /* 0x0001000149497812 */ /* 0x000fe400078ec0ff */
[----:B------:R-:W-:Y:S02]  /*16e0*/  LOP3.LUT R80, R80, 0x10001, RZ, 0xc0, !PT ;  /* 0x0001000150507812 */ /* 0x000fe400078ec0ff */
[----:B------:R-:W-:Y:S02]  /*16f0*/  SHF.R.U32.HI R66, RZ, 0xe, R29 ;  /* 0x0000000eff427819 */ /* 0x000fe4000001161d */
[----:B------:R-:W-:-:S02]  /*1700*/  LOP3.LUT R65, R65, 0x10001, RZ, 0xc0, !PT ;  /* 0x0001000141417812 */ /* 0x000fc400078ec0ff */
[----:B------:R-:W-:Y:S02]  /*1710*/  SHF.R.U32.HI R47, RZ, 0xd, R12 ;  /* 0x0000000dff2f7819 */ /* 0x000fe4000001160c */
[----:B------:R-:W-:Y:S02]  /*1720*/  SHF.R.U32.HI R76, RZ, 0xd, R14 ;  /* 0x0000000dff4c7819 */ /* 0x000fe4000001160e */
[----:B------:R-:W-:Y:S02]  /*1730*/  SHF.R.U32.HI R82, RZ, 0xd, R15 ;  /* 0x0000000dff527819 */ /* 0x000fe4000001160f */
[----:B------:R-:W-:Y:S02]  /*1740*/  LOP3.LUT R46, R45, 0x20002, R46, 0xf8, !PT ;  /* 0x000200022d2e7812 */ /* 0x000fe400078ef82e */
[----:B------:R-:W-:Y:S02]  /*1750*/  LOP3.LUT R73, R73, 0x20002, R74, 0xf8, !PT ;  /* 0x0002000249497812 */ /* 0x000fe400078ef84a */
[----:B------:R-:W-:-:S02]  /*1760*/  LOP3.LUT R83, R80, 0x20002, R83, 0xf8, !PT ;  /* 0x0002000250537812 */ /* 0x000fc400078ef853 */
[----:B------:R-:W-:Y:S02]  /*1770*/  SHF.R.U32.HI R71, RZ, 0xd, R13 ;  /* 0x0000000dff477819 */ /* 0x000fe4000001160d */
[----:B------:R-:W-:Y:S02]  /*1780*/  LOP3.LUT R66, R65, 0x20002, R66, 0xf8, !PT ;  /* 0x0002000241427812 */ /* 0x000fe400078ef842 */
[C---:B------:R-:W-:Y:S02]  /*1790*/  LOP3.LUT R37, R32.reuse, 0x3e003e0, RZ, 0xc0, !PT ;  /* 0x03e003e020257812 */ /* 0x040fe400078ec0ff */
[----:B------:R-:W-:Y:S02]  /*17a0*/  LOP3.LUT R61, R32, 0x1f001f, RZ, 0xc0, !PT ;  /* 0x001f001f203d7812 */ /* 0x000fe400078ec0ff */
[----:B------:R-:W-:Y:S02]  /*17b0*/  SHF.R.U32.HI R60, RZ, 0xa, R32 ;  /* 0x0000000aff3c7819 */ /* 0x000fe40000011620 */
[----:B------:R-:W-:-:S02]  /*17c0*/  SHF.R.U32.HI R64, RZ, 0xc, R8 ;  /* 0x0000000cff407819 */ /* 0x000fc40000011608 */
        /* <DEDUP_REMOVED lines=13> */
[----:B------:R-:W-:Y:S02]  /*18a0*/  LOP3.LUT R29, R30, 0x3e003e0, RZ, 0xc0, !PT ;  /* 0x03e003e01e1d7812 */ /* 0x000fe400078ec0ff */
[----:B------:R-:W-:Y:S02]  /*18b0*/  PRMT R38, R85, 0x7610, R38 ;  /* 0x0000761055267816 */ /* 0x000fe40000000026 */
[----:B------:R-:W-:Y:S02]  /*18c0*/  PRMT R45, R19, 0x9910, RZ ;  /* 0x00009910132d7816 */ /* 0x000fe400000000ff */
[----:B------:R-:W-:Y:S02]  /*18d0*/  LOP3.LUT R41, R28, 0x3e003e0, RZ, 0xc0, !PT ;  /* 0x03e003e01c297812 */ /* 0x000fe400078ec0ff */
[----:B------:R-:W-:-:S02]  /*18e0*/  LOP3.LUT R80, R47, 0x80008, R64, 0xf8, !PT ;  /* 0x000800082f507812 */ /* 0x000fc400078ef840 */
[----:B------:R-:W-:Y:S02]  /*18f0*/  LOP3.LUT R86, R76, 0x80008, R81, 0xf8, !PT ;  /* 0x000800084c567812 */ /* 0x000fe400078ef851 */
[----:B------:R-:W-:Y:S02]  /*1900*/  LOP3.LUT R90, R83, 0x80008, R84, 0xf8, !PT ;  /* 0x00080008535a7812 */ /* 0x000fe400078ef854 */
[C---:B------:R-:W-:Y:S02]  /*1910*/  LOP3.LUT R36, R33.reuse, 0x3e003e0, RZ, 0xc0, !PT ;  /* 0x03e003e021247812 */ /* 0x040fe400078ec0ff */
[----:B------:R-:W-:Y:S02]  /*1920*/  LOP3.LUT R54, R33, 0x1f001f, RZ, 0xc0, !PT ;  /* 0x001f001f21367812 */ /* 0x000fe400078ec0ff */
[----:B------:R-:W-:Y:S02]  /*1930*/  SHF.R.U32.HI R57, RZ, 0xa, R33 ;  /* 0x0000000aff397819 */ /* 0x000fe40000011621 */
[----:B------:R-:W-:-:S02]  /*1940*/  LOP3.LUT R82, R71, 0x80008, R72, 0xf8, !PT ;  /* 0x0008000847527812 */ /* 0x000fc400078ef848 */
[C---:B------:R-:W-:Y:S02]  /*1950*/  LOP3.LUT R33, R35.reuse, 0x3e003e0, RZ, 0xc0, !PT ;  /* 0x03e003e023217812 */ /* 0x040fe400078ec0ff */
[----:B------:R-:W-:Y:S02]  /*1960*/  LOP3.LUT R48, R35, 0x1f001f, RZ, 0xc0, !PT ;  /* 0x001f001f23307812 */ /* 0x000fe400078ec0ff */
[----:B------:R-:W-:Y:S02]  /*1970*/  SHF.R.U32.HI R49, RZ, 0xa, R35 ;  /* 0x0000000aff317819 */ /* 0x000fe40000011623 */
[----:B------:R-:W-:Y:S02]  /*1980*/  LOP3.LUT R44, R8, 0x3e003e0, RZ, 0xc0, !PT ;  /* 0x03e003e0082c7812 */ /* 0x000fe400078ec0ff */
[----:B------:R-:W-:Y:S02]  /*1990*/  LOP3.LUT R56, R30, 0x1f001f, RZ, 0xc0, !PT ;  /* 0x001f001f1e387812 */ /* 0x000fe400078ec0ff */
[----:B------:R-:W-:-:S02]  /*19a0*/  SHF.R.U32.HI R55, RZ, 0xa, R30 ;  /* 0x0000000aff377819 */ /* 0x000fc4000001161e */
[----:B------:R-:W-:Y:S02]  /*19b0*/  LOP3.LUT R35, R13, 0x3e003e0, RZ, 0xc0, !PT ;  /* 0x03e003e00d237812 */ /* 0x000fe400078ec0ff */
        /* <DEDUP_REMOVED lines=16> */
[----:B------:R-:W-:-:S02]  /*1ac0*/  SHF.R.U32.HI R70, RZ, 0xa, R9 ;  /* 0x0000000aff467819 */ /* 0x000fc40000011609 */
[C---:B------:R-:W-:Y:S02]  /*1ad0*/  LOP3.LUT R28, R31.reuse, 0x3e003e0, RZ, 0xc0, !PT ;  /* 0x03e003e01f1c7812 */ /* 0x040fe400078ec0ff */
[----:B------:R-:W-:Y:S02]  /*1ae0*/  LOP3.LUT R52, R31, 0x1f001f, RZ, 0xc0, !PT ;  /* 0x001f001f1f347812 */ /* 0x000fe400078ec0ff */
[----:B------:R-:W-:Y:S02]  /*1af0*/  SHF.R.U32.HI R63, RZ, 0xa, R13 ;  /* 0x0000000aff3f7819 */ /* 0x000fe4000001160d */
[----:B------:R-:W-:Y:S02]  /*1b00*/  LOP3.LUT R12, R15, 0x1f001f, RZ, 0xc0, !PT ;  /* 0x001f001f0f0c7812 */ /* 0x000fe400078ec0ff */
[C---:B------:R-:W-:Y:S02]  /*1b10*/  LOP3.LUT R39, R10.reuse, 0x3e003e0, RZ, 0xc0, !PT ;  /* 0x03e003e00a277812 */ /* 0x040fe400078ec0ff */
[----:B------:R-:W-:-:S02]  /*1b20*/  LOP3.LUT R8, R10, 0x1f001f, RZ, 0xc0, !PT ;  /* 0x001f001f0a087812 */ /* 0x000fc400078ec0ff */
[C---:B------:R-:W-:Y:S02]  /*1b30*/  LOP3.LUT R40, R11.reuse, 0x3e003e0, RZ, 0xc0, !PT ;  /* 0x03e003e00b287812 */ /* 0x040fe400078ec0ff */
[----:B------:R-:W-:Y:S02]  /*1b40*/  LOP3.LUT R9, R11, 0x1f001f, RZ, 0xc0, !PT ;  /* 0x001f001f0b097812 */ /* 0x000fe400078ec0ff */
[----:B------:R-:W-:Y:S02]  /*1b50*/  LOP3.LUT R35, R35, 0x64006400, RZ, 0xfc, !PT ;  /* 0x6400640023237812 */ /* 0x000fe400078efcff */
[C---:B------:R-:W-:Y:S02]  /*1b60*/  LOP3.LUT R31, R14.reuse, 0x3e003e0, RZ, 0xc0, !PT ;  /* 0x03e003e00e1f7812 */ /* 0x040fe400078ec0ff */
[----:B------:R-:W-:Y:S02]  /*1b70*/  LOP3.LUT R13, R14, 0x1f001f, RZ, 0xc0, !PT ;  /* 0x001f001f0e0d7812 */ /* 0x000fe400078ec0ff */
[----:B------:R-:W-:-:S02]  /*1b80*/  SHF.R.U32.HI R15, RZ, 0xa, R15 ;  /* 0x0000000aff0f7819 */ /* 0x000fc4000001160f */
[----:B------:R-:W-:Y:S02]  /*1b90*/  SHF.R.U32.HI R10, RZ, 0xa, R10 ;  /* 0x0000000aff0a7819 */ /* 0x000fe4000001160a */
[----:B------:R-:W-:Y:S02]  /*1ba0*/  SHF.R.U32.HI R11, RZ, 0xa, R11 ;  /* 0x0000000aff0b7819 */ /* 0x000fe4000001160b */
[----:B------:R-:W-:Y:S01]  /*1bb0*/  LOP3.LUT R87, R43, 0x64006400, RZ, 0xfc, !PT ;  /* 0x640064002b577812 */ /* 0x000fe200078efcff */
[----:B------:R-:W-:Y:S01]  /*1bc0*/  HFMA2 R43, R41, R38.H0_H0, -48, -48 ;  /* 0xd200d200292b7431 */ /* 0x000fe20000040026 */
[----:B------:R-:W-:Y:S02]  /*1bd0*/  LOP3.LUT R101, R30, 0x64006400, RZ, 0xfc, !PT ;  /* 0x640064001e657812 */ /* 0x000fe400078efcff */
[----:B------:R-:W-:Y:S02]  /*1be0*/  SHF.R.U32.HI R14, RZ, 0xa, R14 ;  /* 0x0000000aff0e7819 */ /* 0x000fe4000001160e */
        /* <DEDUP_REMOVED lines=33> */
[----:B------:R-:W-:Y:S01]  /*1e00*/  HADD2 R58, R58, -1040, -1040 ;  /* 0xe410e4103a3a7430 */ /* 0x000fe20000000000 */
[----:B--2---:R-:W-:Y:S02]  /*1e10*/  LOP3.LUT R46, R4, 0x3e003e0, RZ, 0xc0, !PT ;  /* 0x03e003e0042e7812 */ /* 0x004fe400078ec0ff */
[----:B------:R-:W-:Y:S02]  /*1e20*/  SHF.R.U32.HI R85, RZ, 0xb, R7 ;  /* 0x0000000bff557819 */ /* 0x000fe40000011607 */
[----:B------:R-:W-:-:S02]  /*1e30*/  SHF.R.U32.HI R81, RZ, 0xb, R5 ;  /* 0x0000000bff517819 */ /* 0x000fc40000011605 */
[----:B------:R-:W-:Y:S02]  /*1e40*/  LOP3.LUT R47, R5, 0x3e003e0, RZ, 0xc0, !PT ;  /* 0x03e003e0052f7812 */ /* 0x000fe400078ec0ff */
[----:B------:R-:W-:Y:S02]  /*1e50*/  SHF.R.U32.HI R83, RZ, 0xb, R6 ;  /* 0x0000000bff537819 */ /* 0x000fe40000011606 */
[C---:B------:R-:W-:Y:S02]  /*1e60*/  LOP3.LUT R88, R7.reuse, 0x3e003e0, RZ, 0xc0, !PT ;  /* 0x03e003e007587812 */ /* 0x040fe400078ec0ff */
[----:B------:R-:W-:Y:S02]  /*1e70*/  LOP3.LUT R74, R7, 0x1f001f, RZ, 0xc0, !PT ;  /* 0x001f001f074a7812 */ /* 0x000fe400078ec0ff */
[----:B------:R-:W-:Y:S02]  /*1e80*/  SHF.R.U32.HI R76, RZ, 0xa, R7 ;  /* 0x0000000aff4c7819 */ /* 0x000fe40000011607 */
[----:B------:R-:W-:-:S02]  /*1e90*/  SHF.R.U32.HI R45, RZ, 0xb, R4 ;  /* 0x0000000bff2d7819 */ /* 0x000fc40000011604 */
[----:B------:R-:W-:Y:S02]  /*1ea0*/  LOP3.LUT R65, R5, 0x1f001f, RZ, 0xc0, !PT ;  /* 0x001f001f05417812 */ /* 0x000fe400078ec0ff */
[----:B------:R-:W-:Y:S02]  /*1eb0*/  SHF.R.U32.HI R71, RZ, 0xa, R5 ;  /* 0x0000000aff477819 */ /* 0x000fe40000011605 */
[C---:B------:R-:W-:Y:S02]  /*1ec0*/  LOP3.LUT R84, R6.reuse, 0x3e003e0, RZ, 0xc0, !PT ;  /* 0x03e003e006547812 */ /* 0x040fe400078ec0ff */
[----:B------:R-:W-:Y:S02]  /*1ed0*/  LOP3.LUT R72, R6, 0x1f001f, RZ, 0xc0, !PT ;  /* 0x001f001f06487812 */ /* 0x000fe400078ec0ff */
[----:B------:R-:W-:Y:S02]  /*1ee0*/  SHF.R.U32.HI R73, RZ, 0xa, R6 ;  /* 0x0000000aff497819 */ /* 0x000fe40000011606 */
[----:B------:R-:W-:-:S02]  /*1ef0*/  LOP3.LUT R7, R90, 0x100010, R85, 0xf8, !PT ;  /* 0x001000105a077812 */ /* 0x000fc400078ef855 */
[----:B------:R-:W-:Y:S02]  /*1f00*/  LOP3.LUT R29, R46, 0x64006400, RZ, 0xfc, !PT ;  /* 0x640064002e1d7812 */ /* 0x000fe400078efcff */
[----:B------:R-:W-:Y:S02]  /*1f10*/  LOP3.LUT R5, R82, 0x100010, R81, 0xf8, !PT ;  /* 0x0010001052057812 */ /* 0x000fe400078ef851 */
        /* <DEDUP_REMOVED lines=12> */
[----:B------:R-:W-:Y:S01]  /*1fe0*/  SHF.R.U32.HI R66, RZ, 0xa, R4 ;  /* 0x0000000aff427819 */ /* 0x000fe20000011604 */
        /* <DEDUP_REMOVED lines=174> */
.L_x_3877:
        /* <DEDUP_REMOVED lines=77> */
.L_x_3876:
[----:B------:R-:W-:Y:S01]  /*2fa0*/  VIADD R18, R18, 0x20 ;  /* 0x0000002012127836 */ /* 0x000fe20000000000 */
[----:B------:R-:W-:Y:S01]  /*2fb0*/  UIADD3 UR4, UR4, 0x40, URZ ;  /* 0x0000004004047890 */ /* 0x000fe2000fffe03f */
[----:B-----5:R-:W-:-:S03]  /*2fc0*/  IMAD.WIDE R32, R16, 0x4, R20 ;  /* 0x0000000410207825 */ /* 0x020fc600078e0214 */
[C---:B------:R-:W-:Y:S02]  /*2fd0*/  ISETP.GE.AND P2, PT, R18.reuse, UR5, PT ;  /* 0x0000000512007c0c */ /* 0x040fe4000bf46270 */
[----:B------:R-:W-:-:S13]  /*2fe0*/  ISETP.LT.AND P3, PT, R18, R17, PT ;  /* 0x000000111200720c */ /* 0x000fda0003f61270 */
[----:B------:R-:W-:Y:S05]  /*2ff0*/  @!P2 BRA P3, `(.L_x_3878) ;  /* 0xffffffe40030a947 */ /* 0x000fea000183ffff */
.L_x_3875:
        /* <DEDUP_REMOVED lines=11> */
.L_x_3882:
[----:B------:R-:W-:Y:S01]  /*30b0*/  ISETP.NE.AND P2, PT, R18, R27, PT ;  /* 0x0000001b1200720c */ /* 0x000fe20003f45270 */
[----:B------:R-:W0:Y:S01]  /*30c0*/  LDC R16, c[0x0][0x23c] ;  /* 0x00008f00ff107b82 */ /* 0x000e220000000800 */
[----:B-----5:R1:W5:Y:S11]  /*30d0*/  LDG.E.128.CONSTANT R28, desc[UR8][R32.64] ;  /* 0x00000008201c7981 */ /* 0x020376000c1e9d00 */
[----:B------:R-:W2:Y:S01]  /*30e0*/  @!P2 LDC.64 R4, c[0x0][0x248] ;  /* 0x00009200ff04ab82 */ /* 0x000ea20000000a00 */
[----:B------:R-:W-:-:S02]  /*30f0*/  @!P2 IADD3 R22, R22, 0x1, RZ ;  /* 0x000000011616a810 */ /* 0x000fc40007ffe0ff */
[----:B------:R-:W-:-:S03]  /*3100*/  @!P2 LEA R7, R18, 0x1, 0x1 ;  /* 0x000000011207a811 */ /* 0x000fc600078e08ff */
[----:B------:R-:W-:-:S06]  /*3110*/  @!P2 IMAD R12, R22, 0x8, R1 ;  /* 0x00000008160ca824 */ /* 0x000fcc00078e0201 */
        /* <DEDUP_REMOVED lines=9> */
[----:B------:R-:W-:Y:S01]  /*31b0*/  @!P2 PRMT R0, R0, 0x7610, R13 ;  /* 0x000076100000a816 */ /* 0x000fe2000000000d */
[----:B--2---:R-:W-:Y:S01]  /*31c0*/  @!P2 IMAD.IADD R27, R5, 0x1, R18 ;  /* 0x00000001051ba824 */ /* 0x004fe200078e0212 */
        /* <DEDUP_REMOVED lines=9> */
[----:B------:R-:W-:Y:S02]  /*3260*/  SHF.R.U32.HI R41, RZ, 0xf, R31 ;  /* 0x0000000fff297819 */ /* 0x000fe4000001161f */
[----:B------:R-:W-:Y:S02]  /*3270*/  SHF.R.U32.HI R34, RZ, 0xe, R8 ;  /* 0x0000000eff227819 */ /* 0x000fe40000011608 */
[----:B------:R-:W-:Y:S02]  /*3280*/  LOP3.LUT R33, R33, 0x10001, RZ, 0xc0, !PT ;  /* 0x0001000121217812 */ /* 0x000fe400078ec0ff */
        /* <DEDUP_REMOVED lines=8> */
[----:B------:R-:W-:-:S02]  /*3310*/  LOP3.LUT R28, R8, 0x380038, RZ, 0xc0, !PT ;  /* 0x00380038081c7812 */ /* 0x000fc400078ec0ff */
[----:B------:R-:W-:Y:S02]  /*3320*/  SHF.R.U32.HI R70, RZ, 0x6, R8 ;  /* 0x00000006ff467819 */ /* 0x000fe40000011608 */
[----:B------:R-:W-:Y:S02]  /*3330*/  LOP3.LUT R77, R8, 0x70007, RZ, 0xc0, !PT ;  /* 0x00070007084d7812 */ /* 0x000fe400078ec0ff */
[----:B------:R-:W-:Y:S02]  /*3340*/  SHF.R.U32.HI R10, RZ, 0xe, R11 ;  /* 0x0000000eff0a7819 */ /* 0x000fe4000001160b */
[----:B------:R-:W-:Y:S02]  /*3350*/  LOP3.LUT R41, R41, 0x10001, RZ, 0xc0, !PT ;  /* 0x0001000129297812 */ /* 0x000fe400078ec0ff */
[----:B------:R-:W-:Y:S02]  /*3360*/  SHF.R.U32.HI R8, RZ, 0xe, R9 ;  /* 0x0000000eff087819 */ /* 0x000fe40000011609 */
[----:B------:R-:W-:-:S02]  /*3370*/  LOP3.LUT R35, R35, 0x10001, RZ, 0xc0, !PT ;  /* 0x0001000123237812 */ /* 0x000fc400078ec0ff */
[----:B------:R-:W-:Y:S02]  /*3380*/  LOP3.LUT R38, R33, 0x20002, R34, 0xf8, !PT ;  /* 0x0002000221267812 */ /* 0x000fe400078ef822 */
[----:B------:R-:W-:Y:S02]  /*3390*/  LOP3.LUT R43, R29, 0x20002, R44, 0xf8, !PT ;  /* 0x000200021d2b7812 */ /* 0x000fe400078ef82c */
[C---:B------:R-:W-:Y:S02]  /*33a0*/  LOP3.LUT R36, R30.reuse, 0x380038, RZ, 0xc0, !PT ;  /* 0x003800381e247812 */ /* 0x040fe400078ec0ff */
[----:B------:R-:W-:Y:S02]  /*33b0*/  SHF.R.U32.HI R12, RZ, 0x6, R30 ;  /* 0x00000006ff0c7819 */ /* 0x000fe4000001161e */
[----:B------:R-:W-:Y:S02]  /*33c0*/  LOP3.LUT R71, R30, 0x70007, RZ, 0xc0, !PT ;  /* 0x000700071e477812 */ /* 0x000fe400078ec0ff */
[----:B------:R-:W-:-:S02]  /*33d0*/  LOP3.LUT R49, R41, 0x20002, R10, 0xf8, !PT ;  /* 0x0002000229317812 */ /* 0x000fc400078ef80a */
[C---:B------:R-:W-:Y:S02]  /*33e0*/  LOP3.LUT R30, R9.reuse, 0x380038, RZ, 0xc0, !PT ;  /* 0x00380038091e7812 */ /* 0x040fe400078ec0ff */
[----:B------:R-:W-:Y:S02]  /*33f0*/  SHF.R.U32.HI R67, RZ, 0x6, R9 ;  /* 0x00000006ff437819 */ /* 0x000fe40000011609 */
[----:B------:R-:W-:Y:S02]  /*3400*/  LOP3.LUT R76, R9, 0x70007, RZ, 0xc0, !PT ;  /* 0x00070007094c7812 */ /* 0x000fe400078ec0ff */
[----:B------:R-:W-:Y:S02]  /*3410*/  LOP3.LUT R42, R35, 0x20002, R8, 0xf8, !PT ;  /* 0x00020002232a7812 */ /* 0x000fe400078ef808 */
[----:B------:R-:W-:Y:S02]  /*3420*/  PRMT R9, R19, 0x9910, RZ ;  /* 0x0000991013097816 */ /* 0x000fe400000000ff */
[----:B------:R-:W-:-:S02]  /*3430*/  SHF.R.U32.HI R15, RZ, 0x6, R31 ;  /* 0x00000006ff0f7819 */ /* 0x000fc4000001161f */
[C---:B------:R-:W-:Y:S02]  /*3440*/  LOP3.LUT R39, R31.reuse, 0x380038, RZ, 0xc0, !PT ;  /* 0x003800381f277812 */ /* 0x040fe400078ec0ff */
[----:B------:R-:W-:Y:S02]  /*3450*/  LOP3.LUT R73, R31, 0x70007, RZ, 0xc0, !PT ;  /* 0x000700071f497812 */ /* 0x000fe400078ec0ff */
[C---:B------:R-:W-:Y:S02]  /*3460*/  LOP3.LUT R40, R11.reuse, 0x380038, RZ, 0xc0, !PT ;  /* 0x003800380b287812 */ /* 0x040fe400078ec0ff */
[----:B------:R-:W-:Y:S02]  /*3470*/  SHF.R.U32.HI R69, RZ, 0x6, R11 ;  /* 0x00000006ff457819 */ /* 0x000fe4000001160b */
[----:B------:R-:W-:Y:S02]  /*3480*/  LOP3.LUT R78, R11, 0x70007, RZ, 0xc0, !PT ;  /* 0x000700070b4e7812 */ /* 0x000fe400078ec0ff */
[----:B------:R-:W-:-:S02]  /*3490*/  ISETP.NE.AND P2, PT, R9, RZ, PT ;  /* 0x000000ff0900720c */ /* 0x000fc40003f45270 */
        /* <DEDUP_REMOVED lines=16> */
[----:B------:R-:W-:-:S02]  /*35a0*/  MOV R46, 0x2400 ;  /* 0x00002400002e7802 */ /* 0x000fc40000000f00 */
        /* <DEDUP_REMOVED lines=10> */
[----:B--2---:R-:W-:Y:S02]  /*3650*/  SHF.R.U32.HI R34, RZ, 0xd, R6 ;  /* 0x0000000dff227819 */ /* 0x004fe40000011606 */
        /* <DEDUP_REMOVED lines=8> */
[----:B------:R-:W-:Y:S02]  /*36e0*/  LOP3.LUT R7, R43, 0x40004, R34, 0xf8, !PT ;  /* 0x000400042b077812 */ /* 0x000fe400078ef822 */
[----:B------:R-:W-:Y:S02]  /*36f0*/  SHF.R.U32.HI R29, RZ, 0xd, R4 ;  /* 0x0000000dff1d7819 */ /* 0x000fe40000011604 */
[C---:B------:R-:W-:Y:S02]  /*3700*/  LOP3.LUT R35, R5.reuse, 0x380038, RZ, 0xc0, !PT ;  /* 0x0038003805237812 */ /* 0x040fe400078ec0ff */
[----:B------:R-:W-:Y:S02]  /*3710*/  SHF.R.U32.HI R8, RZ, 0x6, R5 ;  /* 0x00000006ff087819 */ /* 0x000fe40000011605 */
[----:B------:R-:W-:Y:S02]  /*3720*/  LOP3.LUT R63, R5, 0x70007, RZ, 0xc0, !PT ;  /* 0x00070007053f7812 */ /* 0x000fe400078ec0ff */
[----:B------:R-:W-:-:S02]  /*3730*/  LOP3.LUT R34, R32, 0x64006400, RZ, 0xfc, !PT ;  /* 0x6400640020227812 */ /* 0x000fc400078efcff */
[----:B------:R-:W-:Y:S02]  /*3740*/  LOP3.LUT R5, R42, 0x40004, R33, 0xf8, !PT ;  /* 0x000400042a057812 */ /* 0x000fe400078ef821 */
[----:B------:R-:W-:Y:S01]  /*3750*/  LOP3.LUT R32, R13, 0x380038, RZ, 0xc0, !PT ;  /* 0x003800380d207812 */ /* 0x000fe200078ec0ff */
[----:B------:R-:W-:Y:S01]  /*3760*/  HFMA2 R61, R34, R45.H0_H0, -132, -132 ;  /* 0xd820d820223d7431 */ /* 0x000fe2000004002d */
[C---:B------:R-:W-:Y:S02]  /*3770*/  LOP3.LUT R31, R4.reuse, 0x380038, RZ, 0xc0, !PT ;  /* 0x00380038041f7812 */ /* 0x040fe400078ec0ff */
[----:B------:R-:W-:Y:S02]  /*3780*/  LOP3.LUT R33, R67, 0x380038, RZ, 0xc0, !PT ;  /* 0x0038003843217812 */ /* 0x000fe400078ec0ff */
[----:B------:R-:W-:Y:S02]  /*3790*/  SHF.R.U32.HI R9, RZ, 0x6, R4 ;  /* 0x00000006ff097819 */ /* 0x000fe40000011604 */
        /* <DEDUP_REMOVED lines=86> */
[-C--:B------:R-:W-:Y:S01]  /*3d00*/  HFMA2 R43, R43, R46.reuse.H0_H0, -20, -20 ;  /* 0xcd00cd002b2b7431 */ /* 0x080fe2000004002e */
        /* <DEDUP_REMOVED lines=127> */
.L_x_3881:
        /* <DEDUP_REMOVED lines=77> */
.L_x_3880:
[----:B------:R-:W-:Y:S01]  /*49d0*/  VIADD R18, R18, 0x20 ;  /* 0x0000002012127836 */ /* 0x000fe20000000000 */
[----:B------:R-:W-:Y:S01]  /*49e0*/  UIADD3 UR4, UR4, 0x40, URZ ;  /* 0x0000004004047890 */ /* 0x000fe2000fffe03f */
[----:B------:R-:W-:-:S03]  /*49f0*/  IMAD.WIDE R32, R16, 0x4, R20 ;  /* 0x0000000410207825 */ /* 0x000fc600078e0214 */
[C---:B------:R-:W-:Y:S02]  /*4a00*/  ISETP.GE.AND P2, PT, R18.reuse, UR5, PT ;  /* 0x0000000512007c0c */ /* 0x040fe4000bf46270 */
[----:B------:R-:W-:-:S13]  /*4a10*/  ISETP.LT.AND P3, PT, R18, R17, PT ;  /* 0x000000111200720c */ /* 0x000fda0003f61270 */
[----:B------:R-:W-:Y:S05]  /*4a20*/  @!P2 BRA P3, `(.L_x_3882) ;  /* 0xffffffe400a0a947 */ /* 0x000fea000183ffff */
.L_x_3879:
[----:B------:R-:W-:Y:S05]  /*4a30*/  @!P1 EXIT ;  /* 0x000000000000994d */ /* 0x000fea0003800000 */
[----:B------:R-:W0:Y:S01]  /*4a40*/  S2R R5, SR_CTAID.X ;  /* 0x0000000000057919 */ /* 0x000e220000002500 */
[----:B------:R-:W1:Y:S01]  /*4a50*/  S2UR UR4, SR_CTAID.Y ;  /* 0x00000000000479c3 */ /* 0x000e620000002600 */
[----:B------:R-:W0:Y:S07]  /*4a60*/  S2R R0, SR_TID.X ;  /* 0x0000000000007919 */ /* 0x000e2e0000002100 */
[----:B-----5:R-:W2:Y:S01]  /*4a70*/  LDC.64 R8, c[0x0][0x230] ;  /* 0x00008c00ff087b82 */ /* 0x020ea20000000a00 */
[----:B-1----:R-:W-:Y:S01]  /*4a80*/  USHF.L.U32 UR4, UR4, 0x1, URZ ;  /* 0x0000000104047899 */ /* 0x002fe2000800063f */
[----:B0-----:R-:W-:-:S04]  /*4a90*/  IMAD R5, R5, 0x40, R0 ;  /* 0x0000004005057824 */ /* 0x001fc800078e0200 */
[----:B------:R-:W-:-:S04]  /*4aa0*/  IMAD.SHL.U32 R5, R5, 0x4, RZ ;  /* 0x0000000405057824 */ /* 0x000fc800078e00ff */
        /* <DEDUP_REMOVED lines=10> */
[----:B------:R-:W-:-:S05]  /*4b50*/  IMAD.MOV.U32 R4, RZ, RZ, R6 ;  /* 0x000000ffff047224 */ /* 0x000fca00078e0006 */
[----:B------:R-:W-:Y:S01]  /*4b60*/  MOV R4, R4 ;  /* 0x0000000400047202 */ /* 0x000fe20000000f00 */
[----:B------:R-:W-:-:S07]  /*4b70*/  IMAD.MOV.U32 R5, RZ, RZ, R3 ;  /* 0x000000ffff057224 */ /* 0x000fce00078e0003 */
.L_x_3886:
[----:B------:R-:W0:Y:S02]  /*4b80*/  LDS R2, [R4] ;  /* 0x0000000004027984 */ /* 0x000e240000000800 */
[----:B0-----:R-:W-:-:S10]  /*4b90*/  HFMA2.MMA R3, R2, 1, 1, R5 ;  /* 0x3c003c0002037835 */ /* 0x001fd40000000005 */
[----:B------:R-:W0:Y:S02]  /*4ba0*/  ATOMS.CAST.SPIN R3, [R4], R2, R3 ;  /* 0x000000020403738d */ /* 0x000e240001800003 */
[----:B0-----:R-:W-:-:S13]  /*4bb0*/  ISETP.EQ.U32.AND P0, PT, R3, 0x1, PT ;  /* 0x000000010300780c */ /* 0x001fda0003f02070 */
[----:B------:R-:W-:Y:S05]  /*4bc0*/  @!P0 BRA `(.L_x_3886) ;  /* 0xfffffffc00ec8947 */ /* 0x000fea000383ffff */
[----:B------:R-:W-:Y:S05]  /*4bd0*/  BRA `(.L_x_3884) ;  /* 0x00000000000c7947 */ /* 0x000fea0003800000 */
.L_x_3885:
[----:B------:R-:W2:Y:S02]  /*4be0*/  LD.E R2, desc[UR8][R6.64] ;  /* 0x0000000806027980 */ /* 0x000ea4000c101900 */
[----:B--2---:R-:W-:-:S05]  /*4bf0*/  IMAD.IADD R3, R3, 0x1, R2 ;  /* 0x0000000103037824 */ /* 0x004fca00078e0202 */
[----:B------:R0:W-:Y:S02]  /*4c00*/  ST.E desc[UR8][R6.64], R3 ;  /* 0x0000000306007985 */ /* 0x0001e4000c101908 */
.L_x_3884:
[----:B------:R-:W-:Y:S05]  /*4c10*/  BSYNC B0 ;  /* 0x0000000000007941 */ /* 0x000fea0003800000 */
.L_x_3883:
[----:B------:R1:W-:Y:S01]  /*4c20*/  ATOM.E.ADD.F16x2.RN.STRONG.GPU P0, RZ, desc[UR8][R6.64+0x4], R23 ;  /* 0x0000041706ff79a2 */ /* 0x0003e2000810e1c8 */
[----:B------:R-:W-:Y:S04]  /*4c30*/  BSSY B0, `(.L_x_3887) ;  /* 0x000000f000007945 */ /* 0x000fe80003800000 */
[----:B-1----:R-:W-:Y:S05]  /*4c40*/  @P0 BRA `(.L_x_3888) ;  /* 0x0000000000340947 */ /* 0x002fea0003800000 */
[----:B------:R-:W1:Y:S02]  /*4c50*/  QSPC.E.S P0, RZ, [R6+0x4] ;  /* 0x0000040006ff73aa */ /* 0x000e640000000500 */
[----:B-1----:R-:W-:Y:S05]  /*4c60*/  @!P0 BRA `(.L_x_3889) ;  /* 0x0000000000208947 */ /* 0x002fea0003800000 */
[----:B------:R-:W-:-:S04]  /*4c70*/  MOV R2, R6 ;  /* 0x0000000600027202 */ /* 0x000fc80000000f00 */
[----:B------:R-:W-:-:S07]  /*4c80*/  MOV R4, R2 ;  /* 0x0000000200047202 */ /* 0x000fce0000000f00 */
.L_x_3890:
[----:B------:R-:W0:Y:S02]  /*4c90*/  LDS R2, [R4+0x4] ;  /* 0x0000040004027984 */ /* 0x000e240000000800 */
[----:B0-----:R-:W-:-:S06]  /*4ca0*/  HADD2 R3, R2, R23 ;  /* 0x0000001702037230 */ /* 0x001fcc0000000000 */
[----:B------:R-:W0:Y:S02]  /*4cb0*/  ATOMS.CAST.SPIN R3, [R4+0x4], R2, R3 ;  /* 0x000004020403738d */ /* 0x000e240001800003 */
[----:B0-----:R-:W-:-:S13]  /*4cc0*/  ISETP.EQ.U32.AND P0, PT, R3, 0x1, PT ;  /* 0x000000010300780c */ /* 0x001fda0003f02070 */
[----:B------:R-:W-:Y:S05]  /*4cd0*/  @!P0 BRA `(.L_x_3890) ;  /* 0xfffffffc00ec8947 */ /* 0x000fea000383ffff */
[----:B------:R-:W-:Y:S05]  /*4ce0*/  BRA `(.L_x_3888) ;  /* 0x00000000000c7947 */ /* 0x000fea0003800000 */
.L_x_3889:
[----:B------:R-:W0:Y:S02]  /*4cf0*/  LD.E R2, desc[UR8][R6.64+0x4] ;  /* 0x0000040806027980 */ /* 0x000e24000c101900 */
[----:B0-----:R-:W-:-:S05]  /*4d00*/  IMAD.IADD R3, R23, 0x1, R2 ;  /* 0x0000000117037824 */ /* 0x001fca00078e0202 */
[----:B------:R1:W-:Y:S02]  /*4d10*/  ST.E desc[UR8][R6.64+0x4], R3 ;  /* 0x0000040306007985 */ /* 0x0003e4000c101908 */
.L_x_3888:
[----:B------:R-:W-:Y:S05]  /*4d20*/  BSYNC B0 ;  /* 0x0000000000007941 */ /* 0x000fea0003800000 */
.L_x_3887:
[----:B------:R-:W-:-:S13]  /*4d30*/  ISETP.GE.AND P0, PT, R0, 0x2, PT ;  /* 0x000000020000780c */ /* 0x000fda0003f06270 */
[----:B------:R-:W-:Y:S05]  /*4d40*/  @!P0 EXIT ;  /* 0x000000000000894d */ /* 0x000fea0003800000 */
[----:B------:R-:W-:-:S04]  /*4d50*/  IMAD.IADD R5, R11, 0x1, R16 ;  /* 0x000000010b057824 */ /* 0x000fc800078e0210 */
[----:B------:R-:W-:-:S05]  /*4d60*/  IMAD.WIDE R4, R5, 0x2, R8 ;  /* 0x0000000205047825 */ /* 0x000fca00078e0208 */
[----:B------:R2:W-:Y:S01]  /*4d70*/  ATOM.E.ADD.F16x2.RN.STRONG.GPU P0, RZ, desc[UR8][R4.64], R24 ;  /* 0x0000001804ff79a2 */ /* 0x0005e2000810e1c8 */
[----:B------:R-:W-:Y:S04]  /*4d80*/  BSSY B0, `(.L_x_3891) ;  /* 0x000000f000007945 */ /* 0x000fe80003800000 */
[----:B--2---:R-:W-:Y:S05]  /*4d90*/  @P0 BRA `(.L_x_3892) ;  /* 0x0000000000340947 */ /* 0x004fea0003800000 */
[----:B------:R-:W2:Y:S02]  /*4da0*/  QSPC.E.S P0, RZ, [R4] ;  /* 0x0000000004ff73aa */ /* 0x000ea40000000500 */
[----:B--2---:R-:W-:Y:S05]  /*4db0*/  @!P0 BRA `(.L_x_3893) ;  /* 0x0000000000208947 */ /* 0x004fea0003800000 */
[----:B------:R-:W-:-:S05]  /*4dc0*/  IMAD.MOV.U32 R2, RZ, RZ, R4 ;  /* 0x000000ffff027224 */ /* 0x000fca00078e0004 */
[----:B------:R-:W-:-:S07]  /*4dd0*/  MOV R0, R2 ;  /* 0x0000000200007202 */ /* 0x000fce0000000f00 */
.L_x_3894:
[----:B------:R-:W0:Y:S02]  /*4de0*/  LDS R2, [R0] ;  /* 0x0000000000027984 */ /* 0x000e240000000800 */
[----:B01----:R-:W-:-:S10]  /*4df0*/  HFMA2.MMA R3, R2, 1, 1, R24 ;  /* 0x3c003c0002037835 */ /* 0x003fd40000000018 */
[----:B------:R-:W0:Y:S02]  /*4e00*/  ATOMS.CAST.SPIN R3, [R0], R2, R3 ;  /* 0x000000020003738d */ /* 0x000e240001800003 */
[----:B0-----:R-:W-:-:S13]  /*4e10*/  ISETP.EQ.U32.AND P0, PT, R3, 0x1, PT ;  /* 0x000000010300780c */ /* 0x001fda0003f02070 */
[----:B------:R-:W-:Y:S05]  /*4e20*/  @!P0 BRA `(.L_x_3894) ;  /* 0xfffffffc00ec8947 */ /* 0x000fea000383ffff */
[----:B------:R-:W-:Y:S05]  /*4e30*/  BRA `(.L_x_3892) ;  /* 0x00000000000c7947 */ /* 0x000fea0003800000 */
.L_x_3893:
[----:B------:R-:W0:Y:S02]  /*4e40*/  LD.E R0, desc[UR8][R4.64] ;  /* 0x0000000804007980 */ /* 0x000e24000c101900 */
[----:B01----:R-:W-:-:S05]  /*4e50*/  IADD3 R3, R24, R0, RZ ;  /* 0x0000000018037210 */ /* 0x003fca0007ffe0ff */
[----:B------:R2:W-:Y:S02]  /*4e60*/  ST.E desc[UR8][R4.64], R3 ;  /* 0x0000000304007985 */ /* 0x0005e4000c101908 */
.L_x_3892:
[----:B------:R-:W-:Y:S05]  /*4e70*/  BSYNC B0 ;  /* 0x0000000000007941 */ /* 0x000fea0003800000 */
.L_x_3891:
[----:B------:R3:W-:Y:S02]  /*4e80*/  ATOM.E.ADD.F16x2.RN.STRONG.GPU P0, RZ, desc[UR8][R4.64+0x4], R25 ;  /* 0x0000041904ff79a2 */ /* 0x0007e4000810e1c8 */
[----:B---3--:R-:W-:Y:S05]  /*4e90*/  @P0 EXIT ;  /* 0x000000000000094d */ /* 0x008fea0003800000 */
[----:B------:R-:W3:Y:S02]  /*4ea0*/  QSPC.E.S P0, RZ, [R4+0x4] ;  /* 0x0000040004ff73aa */ /* 0x000ee40000000500 */
[----:B---3--:R-:W-:Y:S05]  /*4eb0*/  @!P0 BRA `(.L_x_3895) ;  /* 0x0000000000208947 */ /* 0x008fea0003800000 */
[----:B------:R-:W-:-:S05]  /*4ec0*/  IMAD.MOV.U32 R2, RZ, RZ, R4 ;  /* 0x000000ffff027224 */ /* 0x000fca00078e0004 */
[----:B------:R-:W-:-:S07]  /*4ed0*/  MOV R0, R2 ;  /* 0x0000000200007202 */ /* 0x000fce0000000f00 */
.L_x_3896:
[----:B------:R-:W0:Y:S02]  /*4ee0*/  LDS R2, [R0+0x4] ;  /* 0x0000040000027984 */ /* 0x000e240000000800 */
[----:B012---:R-:W-:-:S06]  /*4ef0*/  HADD2 R3, R2, R25 ;  /* 0x0000001902037230 */ /* 0x007fcc0000000000 */
[----:B------:R-:W0:Y:S02]  /*4f00*/  ATOMS.CAST.SPIN R3, [R0+0x4], R2, R3 ;  /* 0x000004020003738d */ /* 0x000e240001800003 */
[----:B0-----:R-:W-:-:S13]  /*4f10*/  ISETP.EQ.U32.AND P0, PT, R3, 0x1, PT ;  /* 0x000000010300780c */ /* 0x001fda0003f02070 */
[----:B------:R-:W-:Y:S05]  /*4f20*/  @!P0 BRA `(.L_x_3896) ;  /* 0xfffffffc00ec8947 */ /* 0x000fea000383ffff */
[----:B------:R-:W-:Y:S05]  /*4f30*/  EXIT ;  /* 0x000000000000794d */ /* 0x000fea0003800000 */
.L_x_3895:
[----:B------:R-:W0:Y:S02]  /*4f40*/  LD.E R0, desc[UR8][R4.64+0x4] ;  /* 0x0000040804007980 */ /* 0x000e24000c101900 */
[----:B012---:R-:W-:-:S05]  /*4f50*/  IMAD.IADD R3, R25, 0x1, R0 ;  /* 0x0000000119037824 */ /* 0x007fca00078e0200 */
[----:B------:R-:W-:Y:S01]  /*4f60*/  ST.E desc[UR8][R4.64+0x4], R3 ;  /* 0x0000040304007985 */ /* 0x000fe2000c101908 */
[----:B------:R-:W-:Y:S05]  /*4f70*/  EXIT ;  /* 0x000000000000794d */ /* 0x000fea0003800000 */
.L_x_3897:
        /* <DEDUP_REMOVED lines=16> */
.L_x_5236:


//--------------------- .text._Z23gemm_half_q_half_kernelILi2ELi38ELb1ELb0ELi64EEvPK6__halfPKjS4_S2_PS0_iiiiPKtS7_iiiiiibS2_i --------------------------
	.section	.text._Z23gemm_half_q_half_kernelILi2ELi38ELb1ELb0ELi64EEvPK6__halfPKjS4_S2_PS0_iiiiPKtS7_iiiiiibS2_i,"ax",@progbits
	.align	128
        .global         _Z23gemm_half_q_half_kernelILi2ELi38ELb1ELb0ELi64EEvPK6__halfPKjS4_S2_PS0_iiiiPKtS7_iiiiiibS2_i
        .type           _Z23gemm_half_q_half_kernelILi2ELi38ELb1ELb0ELi64EEvPK6__halfPKjS4_S2_PS0_iiiiPKtS7_iiiiiibS2_i,@function
        .size           _Z23gemm_half_q_half_kernelILi2ELi38ELb1ELb0ELi64EEvPK6__halfPKjS4_S2_PS0_iiiiPKtS7_iiiiiibS2_i,(.L_x_5237 - _Z23gemm_half_q_half_kernelILi2ELi38ELb1ELb0ELi64EEvPK6__halfPKjS4_S2_PS0_iiiiPKtS7_iiiiiibS2_i)
        .other          _Z23gemm_half_q_half_kernelILi2ELi38ELb1ELb0ELi64EEvPK6__halfPKjS4_S2_PS0_iiiiPKtS7_iiiiiibS2_i,@"STO_CUDA_ENTRY STV_DEFAULT"
_Z23gemm_half_q_half_kernelILi2ELi38ELb1ELb0ELi64EEvPK6__halfPKjS4_S2_PS0_iiiiPKtS7_iiiiiibS2_i:
.text._Z23gemm_half_q_half_kernelILi2ELi38ELb1ELb0ELi64EEvPK6__halfPKjS4_S2_PS0_iiiiPKtS7_iiiiiibS2_i:
        /* <DEDUP_REMOVED lines=25> */
.L_x_3898:
[----:B------:R-:W-:Y:S01]  /*0190*/  PRMT R2, R5, 0x9910, RZ ;  /* 0x0000991005027816 */ /* 0x000fe200000000ff */
[----:B--2---:R-:W-:Y:S01]  /*01a0*/  IMAD.SHL.U32 R21, R15, 0x40, RZ ;  /* 0x000000400f157824 */ /* 0x004fe200078e00ff */
[----:B------:R-:W1:Y:S02]  /*01b0*/  S2UR UR4, SR_CTAID.X ;  /* 0x00000000000479c3 */ /* 0x000e640000002500 */
[----:B------:R-:W-:Y:S02]  /*01c0*/  ISETP.NE.AND P0, PT, R2, RZ, PT ;  /* 0x000000ff0200720c */ /* 0x000fe40003f05270 */
[----:B---3--:R-:W-:-:S11]  /*01d0*/  VIADDMNMX R18, R21, 0x40, R17, PT ;  /* 0x0000004015127846 */ /* 0x008fd60003800111 */
        /* <DEDUP_REMOVED lines=20> */
[----:B------:R-:W-:Y:S02]  /*0320*/  IMAD.MOV.U32 R7, RZ, RZ, RZ ;  /* 0x000000ffff077224 */ /* 0x000fe400078e00ff */
[----:B------:R-:W-:Y:S01]  /*0330*/  IMAD.SHL.U32 R3, R2, 0x2, RZ ;  /* 0x0000000202037824 */ /* 0x000fe200078e00ff */
[----:B0-----:R-:W-:-:S04]  /*0340*/  ULEA UR5, UR6, UR5, 0x18 ;  /* 0x0000000506057291 */ /* 0x001fc8000f8ec03f */
        /* <DEDUP_REMOVED lines=9> */
.L_x_3903:
        /* <DEDUP_REMOVED lines=16> */
.L_x_3902:
[----:B------:R-:W-:-:S04]  /*04e0*/  IADD3 R8, R0, -R7, RZ ;  /* 0x8000000700087210 */ /* 0x000fc80007ffe0ff */
[----:B------:R-:W-:-:S13]  /*04f0*/  ISETP.GT.AND P2, PT, R8, 0x1, PT ;  /* 0x000000010800780c */ /* 0x000fda0003f44270 */
[----:B------:R-:W-:Y:S01]  /*0500*/  @P2 IMAD.WIDE R8, R17, 0x2, R2 ;  /* 0x0000000211082825 */ /* 0x000fe200078e0202 */
[----:B------:R0:W2:Y:S04]  /*0510*/  @P2 LDG.E.U16.CONSTANT R10, desc[UR8][R2.64] ;  /* 0x00000008020a2981 */ /* 0x0000a8000c1e9500 */
[----:B------:R-:W3:Y:S01]  /*0520*/  @P2 LDG.E.U16.CONSTANT R12, desc[UR8][R8.64] ;  /* 0x00000008080c2981 */ /* 0x000ee2000c1e9500 */
[----:B------:R-:W-:Y:S01]  /*0530*/  @P2 VIADD R7, R7, 0x2 ;  /* 0x0000000207072836 */ /* 0x000fe20000000000 */
[----:B------:R-:W-:-:S04]  /*0540*/  @P2 PLOP3.LUT P0, PT, PT, PT, PT, 0x8, 0x0 ;  /* 0x000000000000281c */ /* 0x000fc80003f0e170 */
[----:B------:R-:W-:Y:S01]  /*0550*/  ISETP.LT.OR P0, PT, R7, R0, P0 ;  /* 0x000000000700720c */ /* 0x000fe20000701670 */
[----:B0-----:R-:W-:Y:S01]  /*0560*/  @P2 IMAD.WIDE R2, R17, 0x2, R8 ;  /* 0x0000000211022825 */ /* 0x001fe200078e0208 */
[----:B--2---:R-:W-:Y:S04]  /*0570*/  @P2 STS.U16 [R5], R10 ;  /* 0x0000000a05002388 */ /* 0x004fe80000000400 */
[----:B---3--:R0:W-:Y:S02]  /*0580*/  @P2 STS.U16 [R5+0x80], R12 ;  /* 0x0000800c05002388 */ /* 0x0081e40000000400 */
[----:B0-----:R-:W-:-:S05]  /*0590*/  @P2 VIADD R5, R5, 0x100 ;  /* 0x0000010005052836 */ /* 0x001fca0000000000 */
[----:B------:R-:W-:Y:S05]  /*05a0*/  @!P0 BRA `(.L_x_3900) ;  /* 0x0000000000c88947 */ /* 0x000fea0003800000 */
[----:B------:R-:W2:Y:S04]  /*05b0*/  LDG.E.U16.CONSTANT R2, desc[UR8][R2.64] ;  /* 0x0000000802027981 */ /* 0x000ea8000c1e9500 */
[----:B--2---:R1:W-:Y:S01]  /*05c0*/  STS.U16 [R5], R2 ;  /* 0x0000000205007388 */ /* 0x0043e20000000400 */
[----:B------:R-:W-:Y:S05]  /*05d0*/  BRA `(.L_x_3900) ;  /* 0x0000000000bc7947 */ /* 0x000fea0003800000 */
.L_x_3901:
[----:B------:R-:W0:Y:S01]  /*05e0*/  S2UR UR6, SR_CgaCtaId ;  /* 0x00000000000679c3 */ /* 0x000e220000008800 */
[----:B------:R-:W-:Y:S01]  /*05f0*/  IMAD R5, R14, R17, RZ ;  /* 0x000000110e057224 */ /* 0x000fe200078e02ff */
[----:B------:R-:W-:Y:S01]  /*0600*/  ISETP.GT.AND P2, PT, R0, 0x3, PT ;  /* 0x000000030000780c */ /* 0x000fe20003f44270 */
[----:B------:R-:W-:Y:S01]  /*0610*/  UMOV UR5, 0x400 ;  /* 0x0000040000057882 */ /* 0x000fe20000000000 */
[----:B------:R-:W-:Y:S01]  /*0620*/  ULDC.64 UR10, c[0x0][0x210] ;  /* 0x00008400000a7ab9 */ /* 0x000fe20000000a00 */
[----:B------:R-:W-:Y:S01]  /*0630*/  IMAD.MOV.U32 R7, RZ, RZ, RZ ;  /* 0x000000ffff077224 */ /* 0x000fe200078e00ff */
        /* <DEDUP_REMOVED lines=11> */
.L_x_3905:
        /* <DEDUP_REMOVED lines=16> */
.L_x_3904:
[----:B------:R-:W-:-:S05]  /*07f0*/  IMAD.IADD R8, R0, 0x1, -R7 ;  /* 0x0000000100087824 */ /* 0x000fca00078e0a07 */
        /* <DEDUP_REMOVED lines=11> */
[----:B0-----:R-:W-:-:S05]  /*08b0*/  @P2 VIADD R5, R5, 0x100 ;  /* 0x0000010005052836 */ /* 0x001fca0000000000 */
[----:B----4-:R0:W-:Y:S02]  /*08c0*/  @P0 STS.U16 [R5], R10 ;  /* 0x0000000a05000388 */ /* 0x0101e40000000400 */
.L_x_3900:
[----:B------:R-:W-:Y:S05]  /*08d0*/  BSYNC B0 ;  /* 0x0000000000007941 */ /* 0x000fea0003800000 */
.L_x_3899:
[----:B------:R-:W-:Y:S02]  /*08e0*/  ULDC UR5, c[0x0][0x23c] ;  /* 0x00008f0000057ab9 */ /* 0x000fe40000000800 */
[----:B------:R-:W-:-:S05]  /*08f0*/  IMAD.U32 R19, RZ, RZ, UR5 ;  /* 0x00000005ff137e24 */ /* 0x000fca000f8e00ff */
        /* <DEDUP_REMOVED lines=8> */
[----:B------:R-:W1:Y:S01]  /*0980*/  LDC.64 R2, c[0x0][0x230] ;  /* 0x00008c00ff027b82 */ /* 0x000e620000000a00 */
[----:B0-----:R-:W-:Y:S01]  /*0990*/  IMAD R5, R14, R19, RZ ;  /* 0x000000130e057224 */ /* 0x001fe200078e02ff */
[----:B------:R-:W-:Y:S02]  /*09a0*/  ISETP.GT.AND P2, PT, R0, 0x3, PT ;  /* 0x000000030000780c */ /* 0x000fe40003f44270 */
[----:B------:R-:W-:Y:S02]  /*09b0*/  PLOP3.LUT P0, PT, PT, PT, PT, 0x80, 0x0 ;  /* 0x000000000000781c */ /* 0x000fe40003f0f070 */
[----:B------:R-:W-:-:S04]  /*09c0*/  LEA R5, R5, UR4, 0x1 ;  /* 0x0000000405057c11 */ /* 0x000fc8000f8e08ff */
[----:B------:R-:W-:-:S05]  /*09d0*/  LEA R5, R16, R5, 0x2 ;  /* 0x0000000510057211 */ /* 0x000fca00078e10ff */
[----:B-1----:R-:W-:-:S04]  /*09e0*/  IMAD.WIDE R2, R5, 0x2, R2 ;  /* 0x0000000205027825 */ /* 0x002fc800078e0202 */
[----:B------:R-:W-:Y:S01]  /*09f0*/  IMAD.MOV.U32 R5, RZ, RZ, RZ ;  /* 0x000000ffff057224 */ /* 0x000fe200078e00ff */
[----:B------:R-:W-:Y:S06]  /*0a00*/  @!P2 BRA `(.L_x_3907) ;  /* 0x000000000034a947 */ /* 0x000fec0003800000 */
[----:B------:R-:W-:Y:S01]  /*0a10*/  PLOP3.LUT P0, PT, PT, PT, PT, 0x8, 0x0 ;  /* 0x000000000000781c */ /* 0x000fe20003f0e170 */
[----:B------:R-:W-:-:S12]  /*0a20*/  VIADD R14, R0, 0xfffffffd ;  /* 0xfffffffd000e7836 */ /* 0x000fd80000000000 */
.L_x_3908:
        /* <DEDUP_REMOVED lines=11> */
.L_x_3907:
[----:B------:R-:W-:-:S05]  /*0ae0*/  IMAD.IADD R7, R0, 0x1, -R5 ;  /* 0x0000000100077824 */ /* 0x000fca00078e0a05 */
[----:B------:R-:W-:-:S13]  /*0af0*/  ISETP.GT.AND P2, PT, R7, 0x1, PT ;  /* 0x000000010700780c */ /* 0x000fda0003f44270 */
[----:B------:R-:W-:Y:S01]  /*0b00*/  @P2 VIADD R5, R5, 0x2 ;  /* 0x0000000205052836 */ /* 0x000fe20000000000 */
[----:B------:R-:W-:Y:S01]  /*0b10*/  @P2 PLOP3.LUT P0, PT, PT, PT, PT, 0x8, 0x0 ;  /* 0x000000000000281c */ /* 0x000fe20003f0e170 */
[----:B-1----:R-:W-:Y:S01]  /*0b20*/  @P2 IMAD.WIDE R8, R19, 0x2, R2 ;  /* 0x0000000213082825 */ /* 0x002fe200078e0202 */
[----:B------:R0:W-:Y:S02]  /*0b30*/  @P2 STG.E.64 desc[UR8][R2.64], RZ ;  /* 0x000000ff02002986 */ /* 0x0001e4000c101b08 */
[----:B------:R-:W-:Y:S02]  /*0b40*/  ISETP.LT.OR P0, PT, R5, R0, P0 ;  /* 0x000000000500720c */ /* 0x000fe40000701670 */
[----:B------:R1:W-:Y:S01]  /*0b50*/  @P2 STG.E.64 desc[UR8][R8.64], RZ ;  /* 0x000000ff08002986 */ /* 0x0003e2000c101b08 */
[----:B0-----:R-:W-:-:S10]  /*0b60*/  @P2 IMAD.WIDE R2, R19, 0x2, R8 ;  /* 0x0000000213022825 */ /* 0x001fd400078e0208 */
[----:B------:R1:W-:Y:S02]  /*0b70*/  @P0 STG.E.64 desc[UR8][R2.64], RZ ;  /* 0x000000ff02000986 */ /* 0x0003e4000c101b08 */
.L_x_3906:
[----:B------:R-:W2:Y:S01]  /*0b80*/  LDC.64 R12, c[0x0][0x248] ;  /* 0x00009200ff0c7b82 */ /* 0x000ea20000000a00 */
[----:B-1----:R-:W-:-:S05]  /*0b90*/  SHF.L.U32 R3, R15, 0x7, RZ ;  /* 0x000000070f037819 */ /* 0x002fca00000006ff */
[----:B--2---:R-:W-:-:S05]  /*0ba0*/  IMAD.WIDE R2, R3, 0x2, R12 ;  /* 0x0000000203027825 */ /* 0x004fca00078e020c */
[----:B------:R1:W5:Y:S01]  /*0bb0*/  LDG.E.U16.CONSTANT R22, desc[UR8][R2.64+0x2] ;  /* 0x0000020802167981 */ /* 0x000362000c1e9500 */
[----:B------:R-:W-:Y:S01]  /*0bc0*/  BAR.SYNC.DEFER_BLOCKING 0x0 ;  /* 0x0000000000007b1d */ /* 0x000fe20000010000 */
[----:B------:R-:W-:-:S13]  /*0bd0*/  ISETP.GE.AND P0, PT, R21, R18, PT ;  /* 0x000000121500720c */ /* 0x000fda0003f06270 */
[----:B-1----:R-:W-:Y:S05]  /*0be0*/  @P0 BRA `(.L_x_3909) ;  /* 0x0000000000d00947 */ /* 0x002fea0003800000 */
[----:B------:R1:W5:Y:S01]  /*0bf0*/  LDG.E.U16.CONSTANT R0, desc[UR8][R2.64] ;  /* 0x0000000802007981 */ /* 0x000362000c1e9500 */
[----:B------:R-:W-:Y:S01]  /*0c00*/  SHF.R.S32.HI R7, RZ, 0x1f, R6 ;  /* 0x0000001fff077819 */ /* 0x000fe20000011406 */
[----:B0-----:R-:W-:Y:S01]  /*0c10*/  IMAD.SHL.U32 R5, R6, 0x4, RZ ;  /* 0x0000000406057824 */ /* 0x001fe200078e00ff */
[----:B------:R-:W-:Y:S01]  /*0c20*/  MOV R15, R21 ;  /* 0x00000015000f7202 */ /* 0x000fe20000000f00 */
[----:B------:R-:W-:Y:S01]  /*0c30*/  IMAD.MOV.U32 R14, RZ, RZ, RZ ;  /* 0x000000ffff0e7224 */ /* 0x000fe200078e00ff */
[----:B------:R-:W-:Y:S02]  /*0c40*/  LEA.HI R7, R7, R6, RZ, 0x3 ;  /* 0x0000000607077211 */ /* 0x000fe400078f18ff */
[----:B------:R-:W-:Y:S02]  /*0c50*/  LOP3.LUT R5, R5, 0x10, RZ, 0xc0, !PT ;  /* 0x0000001005057812 */ /* 0x000fe400078ec0ff */
[----:B------:R-:W-:-:S07]  /*0c60*/  SHF.R.S32.HI R7, RZ, 0x3, R7 ;  /* 0x00000003ff077819 */ /* 0x000fce0000011407 */
.L_x_3910:
        /* <DEDUP_REMOVED lines=29> */
[----:B0-----:R-:W-:Y:S02]  /*0e40*/  IMAD R9, R2, R2, RZ ;  /* 0x0000000202097224 */ /* 0x001fe400078e02ff */
[----:B------:R-:W-:-:S02]  /*0e50*/  IMAD R16, R16, R16, RZ ;  /* 0x0000001010107224 */ /* 0x000fc400078e02ff */
[----:B------:R-:W0:Y:S01]  /*0e60*/  I2F.F16 R24, R24 ;  /* 0x0000001800187306 */ /* 0x000e220000200c00 */
[----:B----4-:R-:W-:-:S05]  /*0e70*/  IMAD.IADD R15, R10, 0x1, R15 ;  /* 0x000000010a0f7824 */ /* 0x010fca00078e020f */
[----:B------:R-:W-:Y:S02]  /*0e80*/  ISETP.GE.AND P2, PT, R15, R18, PT ;  /* 0x000000120f00720c */ /* 0x000fe40003f46270 */
[----:B------:R-:W-:Y:S01]  /*0e90*/  I2F.F16 R9, R9 ;  /* 0x0000000900097306 */ /* 0x000fe20000200c00 */
[----:B0-----:R-:W-:-:S07]  /*0ea0*/  PRMT R17, R17, 0x5410, R24 ;  /* 0x0000541011117816 */ /* 0x001fce0000000018 */
[----:B------:R-:W0:Y:S01]  /*0eb0*/  I2F.F16 R16, R16 ;  /* 0x0000001000107306 */ /* 0x000e220000200c00 */
[----:B---3--:R-:W-:Y:S01]  /*0ec0*/  HMUL2 R2, R17, R8.H0_H0 ;  /* 0x2000000811027232 */ /* 0x008fe20000000000 */
[----:B0-----:R-:W-:-:S05]  /*0ed0*/  PRMT R3, R16, 0x5410, R9 ;  /* 0x0000541010037816 */ /* 0x001fca0000000009 */
[----:B------:R-:W-:Y:S01]  /*0ee0*/  HMUL2 R3, R3, R8.H0_H0 ;  /* 0x2000000803037232 */ /* 0x000fe20000000000 */
[C---:B------:R-:W-:Y:S01]  /*0ef0*/  LEA R8, R14.reuse, R1, 0x3 ;  /* 0x000000010e087211 */ /* 0x040fe200078e18ff */
[----:B------:R-:W-:-:S04]  /*0f00*/  VIADD R14, R14, 0x1 ;  /* 0x000000010e0e7836 */ /* 0x000fc80000000000 */
[----:B------:R2:W-:Y:S01]  /*0f10*/  STL.64 [R8], R2 ;  /* 0x0000000208007387 */ /* 0x0005e20000100a00 */
[----:B------:R-:W-:Y:S05]  /*0f20*/  @!P2 BRA `(.L_x_3910) ;  /* 0xfffffffc0050a947 */ /* 0x000fea000383ffff */
.L_x_3909:
[----:B--2---:R1:W5:Y:S01]  /*0f30*/  LDL.64 R8, [R1] ;  /* 0x0000000001087983 */ /* 0x0043620000100a00 */
[----:B------:R-:W2:Y:S01]  /*0f40*/  LDC R2, c[0x0][0x25c] ;  /* 0x00009700ff027b82 */ /* 0x000ea20000000800 */
[----:B------:R-:W-:Y:S01]  /*0f50*/  ULDC UR4, c[0x0][0x258] ;  /* 0x0000960000047ab9 */ /* 0x000fe20000000800 */
[----:B------:R-:W-:Y:S01]  /*0f60*/  ULDC UR5, c[0x0][0x260] ;  /* 0x0000980000057ab9 */ /* 0x000fe20000000800 */
[C---:B------:R-:W-:Y:S01]  /*0f70*/  ISETP.GT.AND P2, PT, R21.reuse, UR4, PT ;  /* 0x0000000415007c0c */ /* 0x040fe2000bf44270 */
[----:B------:R-:W-:Y:S01]  /*0f80*/  ULDC UR6, c[0x0][0x268] ;  /* 0x00009a0000067ab9 */ /* 0x000fe20000000800 */
[C---:B------:R-:W-:Y:S01]  /*0f90*/  VIMNMX R0, R21.reuse, UR4, PT ;  /* 0x0000000415007c48 */ /* 0x040fe2000bfe0100 */
[----:B------:R-:W-:Y:S01]  /*0fa0*/  IMAD.MOV.U32 R11, RZ, RZ, RZ ;  /* 0x000000ffff0b7224 */ /* 0x000fe200078e00ff */
[C---:B------:R-:W-:Y:S01]  /*0fb0*/  ISETP.GT.AND P4, PT, R21.reuse, UR5, PT ;  /* 0x0000000515007c0c */ /* 0x040fe2000bf84270 */
[----:B------:R-:W3:Y:S01]  /*0fc0*/  LDC R3, c[0x0][0x264] ;  /* 0x00009900ff037b82 */ /* 0x000ee20000000800 */
[----:B0-----:R-:W-:Y:S01]  /*0fd0*/  SHF.R.S32.HI R5, RZ, 0x1f, R0 ;  /* 0x0000001fff057819 */ /* 0x001fe20000011400 */
[----:B------:R-:W-:Y:S01]  /*0fe0*/  IMAD.MOV.U32 R13, RZ, RZ, RZ ;  /* 0x000000ffff0d7224 */ /* 0x000fe200078e00ff */
[----:B------:R-:W-:-:S02]  /*0ff0*/  ISETP.GT.AND P6, PT, R21, UR6, PT ;  /* 0x0000000615007c0c */ /* 0x000fc4000bfc4270 */
[----:B------:R-:W-:Y:S01]  /*1000*/  LEA.HI R12, R5, R0, RZ, 0x5 ;  /* 0x00000000050c7211 */ /* 0x000fe200078f28ff */
[----:B------:R-:W-:Y:S01]  /*1010*/  HFMA2.MMA R0, -RZ, RZ, 0, 0 ;  /* 0x00000000ff007435 */ /* 0x000fe200000001ff */
[----:B------:R-:W-:Y:S02]  /*1020*/  MOV R5, RZ ;  /* 0x000000ff00057202 */ /* 0x000fe40000000f00 */
[C---:B--2---:R-:W-:Y:S02]  /*1030*/  ISETP.GT.AND P3, PT, R21.reuse, R2, PT ;  /* 0x000000021500720c */ /* 0x044fe40003f64270 */
[----:B---3--:R-:W-:Y:S01]  /*1040*/  ISETP.GT.AND P5, PT, R21, R3, PT ;  /* 0x000000031500720c */ /* 0x008fe20003fa4270 */
[----:B-1----:R-:W-:-:S12]  /*1050*/  @!P2 BRA `(.L_x_3911) ;  /* 0x00000000001ca947 */ /* 0x002fd80003800000 */
[----:B------:R-:W0:Y:S02]  /*1060*/  LDC R10, c[0x0][0x25c] ;  /* 0x00009700ff0a7b82 */ /* 0x000e240000000800 */
[----:B0-----:R-:W-:-:S05]  /*1070*/  VIMNMX R5, R21, R10, PT ;  /* 0x0000000a15057248 */ /* 0x001fca0003fe0100 */
[----:B------:R-:W-:-:S05]  /*1080*/  VIADD R5, R5, -UR4 ;  /* 0x8000000405057c36 */ /* 0x000fca0008000000 */
[----:B------:R-:W-:-:S04]  /*1090*/  SHF.R.S32.HI R10, RZ, 0x1f, R5 ;  /* 0x0000001fff0a7819 */ /* 0x000fc80000011405 */
[----:B------:R-:W-:-:S04]  /*10a0*/  LEA.HI R10, R10, R5, RZ, 0x5 ;  /* 0x000000050a0a7211 */ /* 0x000fc800078f28ff */
[----:B------:R-:W-:-:S05]  /*10b0*/  SHF.R.S32.HI R10, RZ, 0x5, R10 ;  /* 0x00000005ff0a7819 */ /* 0x000fca000001140a */
[----:B------:R-:W-:-:S07]  /*10c0*/  IMAD R5, R10, 0x6, RZ ;  /* 0x000000060a057824 */ /* 0x000fce00078e02ff */
.L_x_3911:
        /* <DEDUP_REMOVED lines=8> */
.L_x_3912:
[----:B------:R-:W-:Y:S05]  /*1150*/  @!P4 BRA `(.L_x_3913) ;  /* 0x00000000001cc947 */ /* 0x000fea0003800000 */
[----:B------:R-:W0:Y:S02]  /*1160*/  LDC R10, c[0x0][0x264] ;  /* 0x00009900ff0a7b82 */ /* 0x000e240000000800 */
[----:B0-----:R-:W-:-:S04]  /*1170*/  VIMNMX R7, R21, R10, PT ;  /* 0x0000000a15077248 */ /* 0x001fc80003fe0100 */
[----:B------:R-:W-:-:S04]  /*1180*/  IADD3 R7, R7, -UR5, RZ ;  /* 0x8000000507077c10 */ /* 0x000fc8000fffe0ff */
[----:B------:R-:W-:-:S04]  /*1190*/  SHF.R.S32.HI R10, RZ, 0x1f, R7 ;  /* 0x0000001fff0a7819 */ /* 0x000fc80000011407 */
[----:B------:R-:W-:-:S04]  /*11a0*/  LEA.HI R10, R10, R7, RZ, 0x5 ;  /* 0x000000070a0a7211 */ /* 0x000fc800078f28ff */
[----:B------:R-:W-:-:S05]  /*11b0*/  SHF.R.S32.HI R10, RZ, 0x5, R10 ;  /* 0x00000005ff0a7819 */ /* 0x000fca000001140a */
[----:B------:R-:W-:-:S07]  /*11c0*/  IMAD.SHL.U32 R13, R10, 0x4, RZ ;  /* 0x000000040a0d7824 */ /* 0x000fce00078e00ff */
.L_x_3913:
        /* <DEDUP_REMOVED lines=8> */
.L_x_3914:
[----:B------:R-:W-:Y:S01]  /*1250*/  HFMA2.MMA R10, -RZ, RZ, 0, 0 ;  /* 0x00000000ff0a7435 */ /* 0x000fe200000001ff */
[----:B------:R-:W-:Y:S01]  /*1260*/  SHF.R.S32.HI R12, RZ, 0x5, R12 ;  /* 0x00000005ff0c7819 */ /* 0x000fe2000001140c */
[----:B------:R-:W-:Y:S09]  /*1270*/  @!P6 BRA `(.L_x_3915) ;  /* 0x00000000001ce947 */ /* 0x000ff20003800000 */
[----:B------:R-:W0:Y:S02]  /*1280*/  LDC R10, c[0x0][0x26c] ;  /* 0x00009b00ff0a7b82 */ /* 0x000e240000000800 */
[----:B0-----:R-:W-:-:S05]  /*1290*/  VIMNMX R3, R21, R10, PT ;  /* 0x0000000a15037248 */ /* 0x001fca0003fe0100 */
[----:B------:R-:W-:-:S05]  /*12a0*/  VIADD R3, R3, -UR6 ;  /* 0x8000000603037c36 */ /* 0x000fca0008000000 */
[----:B------:R-:W-:-:S04]  /*12b0*/  SHF.R.S32.HI R10, RZ, 0x1f, R3 ;  /* 0x0000001fff0a7819 */ /* 0x000fc80000011403 */
[----:B------:R-:W-:-:S04]  /*12c0*/  LEA.HI R10, R10, R3, RZ, 0x5 ;  /* 0x000000030a0a7211 */ /* 0x000fc800078f28ff */
[----:B------:R-:W-:-:S05]  /*12d0*/  SHF.R.S32.HI R10, RZ, 0x5, R10 ;  /* 0x00000005ff0a7819 */ /* 0x000fca000001140a */
[----:B------:R-:W-:-:S07]  /*12e0*/  IMAD.SHL.U32 R10, R10, 0x2, RZ ;  /* 0x000000020a0a7824 */ /* 0x000fce00078e00ff */
.L_x_3915:
[----:B------:R-:W-:Y:S01]  /*12f0*/  LEA R5, R12, R5, 0x3 ;  /* 0x000000050c057211 */ /* 0x000fe200078e18ff */
[----:B------:R-:W0:Y:S01]  /*1300*/  S2UR UR5, SR_CgaCtaId ;  /* 0x00000000000579c3 */ /* 0x000e220000008800 */
[----:B------:R-:W-:Y:S01]  /*1310*/  ISETP.GE.OR P0, PT, R21, R2, P0 ;  /* 0x000000021500720c */ /* 0x000fe20000706670 */
[----:B------:R-:W-:Y:S01]  /*1320*/  ULDC.64 UR6, c[0x0][0x218] ;  /* 0x0000860000067ab9 */ /* 0x000fe20000000a00 */
[----:B------:R-:W-:Y:S01]  /*1330*/  IADD3 R0, R13, R5, R0 ;  /* 0x000000050d007210 */ /* 0x000fe20007ffe000 */
[----:B------:R-:W-:Y:S01]  /*1340*/  UMOV UR4, 0x400 ;  /* 0x0000040000047882 */ /* 0x000fe20000000000 */
[----:B-----5:R-:W-:Y:S01]  /*1350*/  PRMT R2, R8, 0x7610, R8 ;  /* 0x0000761008027816 */ /* 0x020fe20000000008 */
[----:B------:R-:W-:Y:S01]  /*1360*/  IMAD.MOV.U32 R28, RZ, RZ, RZ ;  /* 0x000000ffff1c7224 */ /* 0x000fe200078e00ff */
[----:B------:R-:W-:Y:S01]  /*1370*/  IADD3 R0, R10, R0, R11 ;  /* 0x000000000a007210 */ /* 0x000fe20007ffe00b */
[----:B------:R-:W-:Y:S01]  /*1380*/  IMAD.IADD R22, R21, 0x1, R22 ;  /* 0x0000000115167824 */ /* 0x000fe200078e0216 */
[----:B------:R-:W-:-:S02]  /*1390*/  PRMT R26, RZ, 0x5410, RZ ;  /* 0x00005410ff1a7816 */ /* 0x000fc400000000ff */
[----:B------:R-:W-:Y:S01]  /*13a0*/  PRMT R25, RZ, 0x5410, RZ ;  /* 0x00005410ff197816 */ /* 0x000fe200000000ff */
[----:B------:R-:W-:Y:S01]  /*13b0*/  IMAD R3, R0, R19, RZ ;  /* 0x0000001300037224 */ /* 0x000fe200078e02ff */
[----:B------:R-:W-:Y:S02]  /*13c0*/  SHF.R.S32.HI R0, RZ, 0x1f, R6 ;  /* 0x0000001fff007819 */ /* 0x000fe40000011406 */
[----:B------:R-:W-:Y:S02]  /*13d0*/  PRMT R24, RZ, 0x5410, RZ ;  /* 0x00005410ff187816 */ /* 0x000fe400000000ff */
[----:B------:R-:W-:-:S04]  /*13e0*/  IADD3 R6, P2, R6, R3, RZ ;  /* 0x0000000306067210 */ /* 0x000fc80007f5e0ff */
[----:B------:R-:W-:Y:S02]  /*13f0*/  LEA.HI.X.SX32 R3, R3, R0, 0x1, P2 ;  /* 0x0000000003037211 */ /* 0x000fe400010f0eff */
[C---:B------:R-:W-:Y:S01]  /*1400*/  LEA R12, P2, R6.reuse, UR6, 0x2 ;  /* 0x00000006060c7c11 */ /* 0x040fe2000f8410ff */
[----:B0-----:R-:W-:Y:S01]  /*1410*/  ULEA UR4, UR5, UR4, 0x18 ;  /* 0x0000000405047291 */ /* 0x001fe2000f8ec03f */
[----:B------:R-:W-:Y:S02]  /*1420*/  PRMT R0, R9, 0x7610, R9 ;  /* 0x0000761009007816 */ /* 0x000fe40000000009 */
[----:B------:R-:W-:Y:S02]  /*1430*/  LEA.HI.X R13, R6, UR7, R3, 0x2, P2 ;  /* 0x00000007060d7c11 */ /* 0x000fe400090f1403 */
[----:B------:R-:W-:Y:S01]  /*1440*/  PRMT R3, RZ, 0x5410, RZ ;  /* 0x00005410ff037816 */ /* 0x000fe200000000ff */
        /* <DEDUP_REMOVED lines=8> */
[----:B------:R-:W-:-:S11]  /*14d0*/  PRMT R26, RZ, 0x7610, R26 ;  /* 0x00007610ff1a7816 */ /* 0x000fd6000000001a */
.L_x_3921:
[----:B------:R-:W-:Y:S01]  /*14e0*/  ISETP.NE.AND P2, PT, R21, R22, PT ;  /* 0x000000161500720c */ /* 0x000fe20003f45270 */
[----:B-----5:R1:W5:-:S12]  /*14f0*/  LDG.E.128.CONSTANT R32, desc[UR8][R12.64] ;  /* 0x000000080c207981 */ /* 0x020358000c1e9d00 */
[----:B------:R-:W2:Y:S01]  /*1500*/  @!P2 LDC.64 R4, c[0x0][0x248] ;  /* 0x00009200ff04ab82 */ /* 0x000ea20000000a00 */
[----:B------:R-:W-:Y:S02]  /*1510*/  @!P2 VIADD R28, R28, 0x1 ;  /* 0x000000011c1ca836 */ /* 0x000fe40000000000 */
[----:B------:R-:W-:-:S03]  /*1520*/  @!P2 IMAD.SHL.U32 R7, R21, 0x2, RZ ;  /* 0x000000021507a824 */ /* 0x000fc600078e00ff */
[----:B------:R-:W-:Y:S01]  /*1530*/  @!P2 LEA R6, R28, R1, 0x3 ;  /* 0x000000011c06a211 */ /* 0x000fe200078e18ff */
[----:B--2---:R-:W-:-:S05]  /*1540*/  @!P2 IMAD.WIDE R4, R7, 0x2, R4 ;  /* 0x000000020704a825 */ /* 0x004fca00078e0204 */
[----:B------:R-:W2:Y:S04]  /*1550*/  @!P2 LDL.64 R6, [R6] ;  /* 0x000000000606a983 */ /* 0x000ea80000100a00 */
[----:B------:R-:W3:Y:S01]  /*1560*/  @!P2 LDG.E.U16.CONSTANT R4, desc[UR8][R4.64+0x2] ;  /* 0x000002080404a981 */ /* 0x000ee2000c1e9500 */
[----:B0-----:R-:W-:Y:S01]  /*1570*/  IMAD.MOV.U32 R19, RZ, RZ, R14 ;  /* 0x000000ffff137224 */ /* 0x001fe200078e000e */
[----:B--2---:R-:W-:Y:S02]  /*1580*/  @!P2 PRMT R2, R6, 0x7610, R2 ;  /* 0x000076100602a816 */ /* 0x004fe40000000002 */
[----:B------:R-:W-:Y:S01]  /*1590*/  @!P2 PRMT R0, R7, 0x7610, R0 ;  /* 0x000076100700a816 */ /* 0x000fe20000000000 */
[----:B---3--:R-:W-:Y:S01]  /*15a0*/  @!P2 IMAD.IADD R22, R4, 0x1, R21 ;  /* 0x000000010416a824 */ /* 0x008fe200078e0215 */
[----:B------:R-:W-:-:S02]  /*15b0*/  @!P2 PRMT R2, R2, 0x7610, R6 ;  /* 0x000076100202a816 */ /* 0x000fc40000000006 */
[----:B------:R-:W-:Y:S01]  /*15c0*/  @!P2 PRMT R0, R0, 0x7610, R7 ;  /* 0x000076100000a816 */ /* 0x000fe20000000007 */
        /* <DEDUP_REMOVED lines=8> */
[--C-:B------:R-:W-:Y:S02]  /*1650*/  SHF.R.U32.HI R39, RZ, 0xc, R34.reuse ;  /* 0x0000000cff277819 */ /* 0x100fe40000011622 */
[----:B------:R-:W-:Y:S02]  /*1660*/  LOP3.LUT R29, R33, 0x3f003f, RZ, 0xc0, !PT ;  /* 0x003f003f211d7812 */ /* 0x000fe400078ec0ff */
[----:B------:R-:W-:Y:S02]  /*1670*/  SHF.R.U32.HI R30, RZ, 0x6, R33 ;  /* 0x00000006ff1e7819 */ /* 0x000fe40000011621 */
[----:B------:R-:W-:Y:S02]  /*1680*/  LOP3.LUT R38, R34, 0x3f003f, RZ, 0xc0, !PT ;  /* 0x003f003f22267812 */ /* 0x000fe400078ec0ff */
[----:B------:R-:W-:Y:S02]  /*1690*/  SHF.R.U32.HI R41, RZ, 0x6, R34 ;  /* 0x00000006ff297819 */ /* 0x000fe40000011622 */
[----:B------:R-:W-:-:S02]  /*16a0*/  ISETP.NE.AND P2, PT, R17, RZ, PT ;  /* 0x000000ff1100720c */ /* 0x000fc40003f45270 */
        /* <DEDUP_REMOVED lines=14> */
[----:B------:R-:W-:-:S03]  /*1790*/  LOP3.LUT R30, R30, 0x64006400, RZ, 0xfc, !PT ;  /* 0x640064001e1e7812 */ /* 0x000fc600078efcff */
[----:B------:R-:W-:Y:S02]  /*17a0*/  HADD2 R15, R15, -1056, -1056 ;  /* 0xe420e4200f0f7430 */ /* 0x000fe40000000000 */
[----:B------:R-:W-:Y:S01]  /*17b0*/  HADD2 R30, R30, -1056, -1056 ;  /* 0xe420e4201e1e7430 */ /* 0x000fe20000000000 */
[--C-:B---3--:R-:W-:Y:S02]  /*17c0*/  SHF.R.U32.HI R17, RZ, 0x8, R8.reuse ;  /* 0x00000008ff117819 */ /* 0x108fe40000011608 */
[--C-:B------:R-:W-:Y:S02]  /*17d0*/  SHF.R.U32.HI R27, RZ, 0xa, R8.reuse ;  /* 0x0000000aff1b7819 */ /* 0x100fe40000011608 */
[----:B------:R-:W-:Y:S02]  /*17e0*/  LOP3.LUT R33, R8, 0x3f003f, RZ, 0xc0, !PT ;  /* 0x003f003f08217812 */ /* 0x000fe400078ec0ff */
[----:B------:R-:W-:Y:S02]  /*17f0*/  SHF.R.U32.HI R34, RZ, 0x6, R8 ;  /* 0x00000006ff227819 */ /* 0x000fe40000011608 */
[----:B------:R-:W-:-:S02]  /*1800*/  SHF.R.U32.HI R8, RZ, 0x8, R9 ;  /* 0x00000008ff087819 */ /* 0x000fc40000011609 */
[--C-:B------:R-:W-:Y:S02]  /*1810*/  SHF.R.U32.HI R37, RZ, 0xa, R9.reuse ;  /* 0x0000000aff257819 */ /* 0x100fe40000011609 */
[----:B------:R-:W-:Y:S02]  /*1820*/  LOP3.LUT R35, R9, 0x3f003f, RZ, 0xc0, !PT ;  /* 0x003f003f09237812 */ /* 0x000fe400078ec0ff */
[----:B------:R-:W-:Y:S02]  /*1830*/  SHF.R.U32.HI R36, RZ, 0x6, R9 ;  /* 0x00000006ff247819 */ /* 0x000fe40000011609 */
[--C-:B------:R-:W-:Y:S02]  /*1840*/  SHF.R.U32.HI R9, RZ, 0x8, R10.reuse ;  /* 0x00000008ff097819 */ /* 0x100fe4000001160a */
[----:B------:R-:W-:Y:S02]  /*1850*/  SHF.R.U32.HI R43, RZ, 0x8, R11 ;  /* 0x00000008ff2b7819 */ /* 0x000fe4000001160b */
[----:B------:R-:W-:-:S02]  /*1860*/  SHF.R.U32.HI R47, RZ, 0xa, R10 ;  /* 0x0000000aff2f7819 */ /* 0x000fc4000001160a */
[----:B------:R-:W-:Y:S02]  /*1870*/  LOP3.LUT R44, R10, 0x3f003f, RZ, 0xc0, !PT ;  /* 0x003f003f0a2c7812 */ /* 0x000fe400078ec0ff */
[----:B------:R-:W-:Y:S02]  /*1880*/  SHF.R.U32.HI R45, RZ, 0x6, R10 ;  /* 0x00000006ff2d7819 */ /* 0x000fe4000001160a */
[----:B------:R-:W-:Y:S02]  /*1890*/  LOP3.LUT R10, R16, 0x300030, R17, 0xf8, !PT ;  /* 0x00300030100a7812 */ /* 0x000fe400078ef811 */
        /* <DEDUP_REMOVED lines=10> */
[----:B------:R-:W-:Y:S02]  /*1940*/  LOP3.LUT R11, R5, 0x3f003f, RZ, 0xc0, !PT ;  /* 0x003f003f050b7812 */ /* 0x000fe400078ec0ff */
[----:B------:R-:W-:Y:S02]  /*1950*/  LOP3.LUT R42, R6, 0x3f003f, RZ, 0xc0, !PT ;  /* 0x003f003f062a7812 */ /* 0x000fe400078ec0ff */
[----:B------:R-:W-:Y:S02]  /*1960*/  LOP3.LUT R51, R7, 0x3f003f, RZ, 0xc0, !PT ;  /* 0x003f003f07337812 */ /* 0x000fe400078ec0ff */
[----:B------:R-:W-:Y:S02]  /*1970*/  LOP3.LUT R8, R4, 0x3f003f, RZ, 0xc0, !PT ;  /* 0x003f003f04087812 */ /* 0x000fe400078ec0ff */
        /* <DEDUP_REMOVED lines=123> */
.L_x_3918:
        /* <DEDUP_REMOVED lines=43> */
.L_x_3917:
        /* <DEDUP_REMOVED lines=16> */
[----:B------:R-:W-:Y:S02]  /*24e0*/  SHF.R.U32.HI R41, RZ, 0x6, R34 ;  /* 0x00000006ff297819 */ /* 0x000fe40000011622 */
[--C-:B----4-:R-:W-:Y:S02]  /*24f0*/  SHF.R.U32.HI R48, RZ, 0x8, R11.reuse ;  /* 0x00000008ff307819 */ /* 0x110fe4000001160b */
[--C-:B------:R-:W-:Y:S02]  /*2500*/  SHF.R.U32.HI R54, RZ, 0xa, R11.reuse ;  /* 0x0000000aff367819 */ /* 0x100fe4000001160b */
[----:B------:R-:W-:Y:S02]  /*2510*/  LOP3.LUT R52, R11, 0x3f003f, RZ, 0xc0, !PT ;  /* 0x003f003f0b347812 */ /* 0x000fe400078ec0ff */
[----:B------:R-:W-:Y:S02]  /*2520*/  SHF.R.U32.HI R53, RZ, 0x6, R11 ;  /* 0x00000006ff357819 */ /* 0x000fe4000001160b */
[----:B------:R-:W-:-:S02]  /*2530*/  LOP3.LUT R47, R35, 0x3f003f, RZ, 0xc0, !PT ;  /* 0x003f003f232f7812 */ /* 0x000fc400078ec0ff */
[----:B------:R-:W-:Y:S02]  /*2540*/  SHF.R.U32.HI R49, RZ, 0x6, R35 ;  /* 0x00000006ff317819 */ /* 0x000fe40000011623 */
[--C-:B------:R-:W-:Y:S02]  /*2550*/  SHF.R.U32.HI R16, RZ, 0x8, R8.reuse ;  /* 0x00000008ff107819 */ /* 0x100fe40000011608 */
[--C-:B------:R-:W-:Y:S02]  /*2560*/  SHF.R.U32.HI R17, RZ, 0xa, R8.reuse ;  /* 0x0000000aff117819 */ /* 0x100fe40000011608 */
[----:B------:R-:W-:Y:S02]  /*2570*/  LOP3.LUT R30, R8, 0x3f003f, RZ, 0xc0, !PT ;  /* 0x003f003f081e7812 */ /* 0x000fe400078ec0ff */
[----:B------:R-:W-:Y:S02]  /*2580*/  SHF.R.U32.HI R31, RZ, 0x6, R8 ;  /* 0x00000006ff1f7819 */ /* 0x000fe40000011608 */
[----:B------:R-:W-:-:S02]  /*2590*/  SHF.R.U32.HI R40, RZ, 0x8, R10 ;  /* 0x00000008ff287819 */ /* 0x000fc4000001160a */
[----:B------:R-:W-:Y:S02]  /*25a0*/  LOP3.LUT R27, R27, 0xf000f, RZ, 0xc0, !PT ;  /* 0x000f000f1b1b7812 */ /* 0x000fe400078ec0ff */
[----:B------:R-:W-:Y:S02]  /*25b0*/  LOP3.LUT R11, R39, 0xf000f, RZ, 0xc0, !PT ;  /* 0x000f000f270b7812 */ /* 0x000fe400078ec0ff */
[--C-:B------:R-:W-:Y:S02]  /*25c0*/  SHF.R.U32.HI R8, RZ, 0x8, R9.reuse ;  /* 0x00000008ff087819 */ /* 0x100fe40000011609 */
[--C-:B------:R-:W-:Y:S02]  /*25d0*/  SHF.R.U32.HI R37, RZ, 0xa, R9.reuse ;  /* 0x0000000aff257819 */ /* 0x100fe40000011609 */
[----:B------:R-:W-:Y:S02]  /*25e0*/  LOP3.LUT R34, R9, 0x3f003f, RZ, 0xc0, !PT ;  /* 0x003f003f09227812 */ /* 0x000fe400078ec0ff */
[----:B------:R-:W-:-:S02]  /*25f0*/  SHF.R.U32.HI R35, RZ, 0x6, R9 ;  /* 0x00000006ff237819 */ /* 0x000fc40000011609 */
[----:B------:R-:W-:Y:S02]  /*2600*/  LOP3.LUT R9, R36, 0xf000f, RZ, 0xc0, !PT ;  /* 0x000f000f24097812 */ /* 0x000fe400078ec0ff */
[--C-:B------:R-:W-:Y:S02]  /*2610*/  SHF.R.U32.HI R45, RZ, 0xa, R10.reuse ;  /* 0x0000000aff2d7819 */ /* 0x100fe4000001160a */
[----:B------:R-:W-:Y:S02]  /*2620*/  LOP3.LUT R43, R10, 0x3f003f, RZ, 0xc0, !PT ;  /* 0x003f003f0a2b7812 */ /* 0x000fe400078ec0ff */
[----:B------:R-:W-:Y:S02]  /*2630*/  SHF.R.U32.HI R44, RZ, 0x6, R10 ;  /* 0x00000006ff2c7819 */ /* 0x000fe4000001160a */
[----:B------:R-:W-:Y:S02]  /*2640*/  LOP3.LUT R51, R42, 0xf000f, RZ, 0xc0, !PT ;  /* 0x000f000f2a337812 */ /* 0x000fe400078ec0ff */
[----:B---3--:R-:W-:-:S02]  /*2650*/  SHF.R.U32.HI R36, RZ, 0xc, R6 ;  /* 0x0000000cff247819 */ /* 0x008fc40000011606 */
[----:B------:R-:W-:Y:S02]  /*2660*/  LOP3.LUT R10, R27, 0x300030, R16, 0xf8, !PT ;  /* 0x003000301b0a7812 */ /* 0x000fe400078ef810 */
[----:B------:R-:W-:Y:S02]  /*2670*/  LOP3.LUT R46, R11, 0x300030, R40, 0xf8, !PT ;  /* 0x003000300b2e7812 */ /* 0x000fe400078ef828 */
[----:B------:R-:W-:Y:S02]  /*2680*/  SHF.R.U32.HI R16, RZ, 0xc, R5 ;  /* 0x0000000cff107819 */ /* 0x000fe40000011605 */
[----:B------:R-:W-:Y:S02]  /*2690*/  SHF.R.U32.HI R40, RZ, 0xc, R7 ;  /* 0x0000000cff287819 */ /* 0x000fe40000011607 */
[----:B------:R-:W-:Y:S02]  /*26a0*/  LOP3.LUT R15, R32, 0x3f003f, RZ, 0xc0, !PT ;  /* 0x003f003f200f7812 */ /* 0x000fe400078ec0ff */
[----:B------:R-:W-:-:S02]  /*26b0*/  LOP3.LUT R39, R9, 0x300030, R8, 0xf8, !PT ;  /* 0x0030003009277812 */ /* 0x000fc400078ef808 */
[----:B------:R-:W-:Y:S02]  /*26c0*/  SHF.R.U32.HI R32, RZ, 0x6, R32 ;  /* 0x00000006ff207819 */ /* 0x000fe40000011620 */
[----:B------:R-:W-:Y:S02]  /*26d0*/  LOP3.LUT R56, R51, 0x300030, R48, 0xf8, !PT ;  /* 0x0030003033387812 */ /* 0x000fe400078ef830 */
        /* <DEDUP_REMOVED lines=138> */
.L_x_3920:
        /* <DEDUP_REMOVED lines=43> */
.L_x_3919:
[----:B------:R-:W-:Y:S01]  /*3230*/  VIADD R21, R21, 0x20 ;  /* 0x0000002015157836 */ /* 0x000fe20000000000 */
[----:B------:R-:W-:Y:S01]  /*3240*/  UIADD3 UR4, UR4, 0x40, URZ ;  /* 0x0000004004047890 */ /* 0x000fe2000fffe03f */
[----:B------:R-:W-:-:S03]  /*3250*/  IMAD.WIDE.U32 R12, R19, 0x18, R12 ;  /* 0x00000018130c7825 */ /* 0x000fc600078e000c */
[----:B------:R-:W-:Y:S01]  /*3260*/  ISETP.GE.AND P2, PT, R21, UR5, PT ;  /* 0x0000000515007c0c */ /* 0x000fe2000bf46270 */
[----:B------:R-:W-:Y:S01]  /*3270*/  IMAD R5, R57, 0x18, RZ ;  /* 0x0000001839057824 */ /* 0x000fe200078e02ff */
[----:B------:R-:W-:-:S03]  /*3280*/  ISETP.LT.AND P3, PT, R21, R18, PT ;  /* 0x000000121500720c */ /* 0x000fc60003f61270 */
[----:B------:R-:W-:-:S10]  /*3290*/  IMAD.IADD R13, R13, 0x1, R5 ;  /* 0x000000010d0d7824 */ /* 0x000fd400078e0205 */
[----:B------:R-:W-:Y:S05]  /*32a0*/  @!P2 BRA P3, `(.L_x_3921) ;  /* 0xffffffe0008ca947 */ /* 0x000fea000183ffff */
.L_x_3916:
        /* <DEDUP_REMOVED lines=11> */
.L_x_3925:
[----:B------:R-:W-:Y:S01]  /*3360*/  ISETP.NE.AND P2, PT, R21, R22, PT ;  /* 0x000000161500720c */ /* 0x000fe20003f45270 */
[----:B------:R-:W0:-:S12]  /*3370*/  LDC R19, c[0x0][0x23c] ;  /* 0x00008f00ff137b82 */ /* 0x000e180000000800 */
[----:B------:R-:W1:Y:S01]  /*3380*/  @!P2 LDC.64 R4, c[0x0][0x248] ;  /* 0x00009200ff04ab82 */ /* 0x000e620000000a00 */
[----:B------:R-:W-:Y:S02]  /*3390*/  @!P2 IADD3 R28, R28, 0x1, RZ ;  /* 0x000000011c1ca810 */ /* 0x000fe40007ffe0ff */
[----:B------:R-:W-:-:S03]  /*33a0*/  @!P2 LEA R7, R21, 0x1, 0x1 ;  /* 0x000000011507a811 */ /* 0x000fc600078e08ff */
[----:B------:R-:W-:-:S05]  /*33b0*/  @!P2 IMAD R27, R28, 0x8, R1 ;  /* 0x000000081c1ba824 */ /* 0x000fca00078e0201 */
[----:B------:R-:W2:Y:S01]  /*33c0*/  @!P2 LDL.64 R16, [R27] ;  /* 0x000000001b10a983 */ /* 0x000ea20000100a00 */
[----:B-1----:R-:W-:-:S04]  /*33d0*/  @!P2 IMAD.WIDE R4, R7, 0x2, R4 ;  /* 0x000000020704a825 */ /* 0x002fc800078e0204 */
[----:B0-----:R-:W-:Y:S02]  /*33e0*/  IMAD.WIDE R6, R19, 0x4, R12 ;  /* 0x0000000413067825 */ /* 0x001fe400078e020c */
[----:B------:R-:W3:Y:S04]  /*33f0*/  @!P2 LDG.E.U16.CONSTANT R4, desc[UR8][R4.64] ;  /* 0x000000080404a981 */ /* 0x000ee8000c1e9500 */
[----:B-----5:R-:W5:Y:S04]  /*3400*/  LDG.E.128.CONSTANT R12, desc[UR8][R12.64] ;  /* 0x000000080c0c7981 */ /* 0x020f68000c1e9d00 */
        /* <DEDUP_REMOVED lines=9> */
[--C-:B-----5:R-:W-:Y:S01]  /*34a0*/  SHF.R.U32.HI R33, RZ, 0xf, R13.reuse ;  /* 0x0000000fff217819 */ /* 0x120fe2000001160d */
[----:B------:R-:W-:Y:S01]  /*34b0*/  IMAD.MOV.U32 R47, RZ, RZ, 0x2400 ;  /* 0x00002400ff2f7424 */ /* 0x000fe200078e00ff */
        /* <DEDUP_REMOVED lines=26> */
[----:B------:R-:W-:Y:S02]  /*3660*/  PRMT R11, R20, 0x9910, RZ ;  /* 0x00009910140b7816 */ /* 0x000fe400000000ff */
[----:B------:R-:W-:Y:S02]  /*3670*/  LOP3.LUT R33, R33, 0x10001, RZ, 0xc0, !PT ;  /* 0x0001000121217812 */ /* 0x000fe400078ec0ff */
[----:B------:R-:W-:-:S02]  /*3680*/  LOP3.LUT R34, R29, 0x20002, R32, 0xf8, !PT ;  /* 0x000200021d227812 */ /* 0x000fc400078ef820 */
[----:B------:R-:W-:Y:S02]  /*3690*/  LOP3.LUT R35, R35, 0x10001, RZ, 0xc0, !PT ;  /* 0x0001000123237812 */ /* 0x000fe400078ec0ff */
[----:B------:R-:W-:Y:S02]  /*36a0*/  LOP3.LUT R39, R39, 0x10001, RZ, 0xc0, !PT ;  /* 0x0001000127277812 */ /* 0x000fe400078ec0ff */
[----:B------:R-:W-:Y:S02]  /*36b0*/  ISETP.NE.AND P2, PT, R11, RZ, PT ;  /* 0x000000ff0b00720c */ /* 0x000fe40003f45270 */
[----:B------:R-:W-:Y:S02]  /*36c0*/  LOP3.LUT R33, R33, 0x20002, R38, 0xf8, !PT ;  /* 0x0002000221217812 */ /* 0x000fe400078ef826 */
[----:B------:R-:W-:Y:S02]  /*36d0*/  LOP3.LUT R44, R35, 0x20002, R42, 0xf8, !PT ;  /* 0x00020002232c7812 */ /* 0x000fe400078ef82a */
        /* <DEDUP_REMOVED lines=8> */
[----:B------:R-:W-:Y:S02]  /*3760*/  MOV R46, 0x3000 ;  /* 0x00003000002e7802 */ /* 0x000fe40000000f00 */
[----:B------:R-:W-:Y:S02]  /*3770*/  LOP3.LUT R39, R36, 0x64006400, RZ, 0xfc, !PT ;  /* 0x6400640024277812 */ /* 0x000fe400078efcff */
[----:B------:R-:W-:Y:S01]  /*3780*/  LOP3.LUT R30, R15, 0x380038, RZ, 0xc0, !PT ;  /* 0x003800380f1e7812 */ /* 0x000fe200078ec0ff */
[-C--:B------:R-:W-:Y:S01]  /*3790*/  HFMA2 R53, R53, R46.reuse.H0_H0, -132, -132 ;  /* 0xd820d82035357431 */ /* 0x080fe2000004002e */
        /* <DEDUP_REMOVED lines=24> */
[----:B------:R-:W-:-:S05]  /*3920*/  LOP3.LUT R68, R68, 0x64006400, RZ, 0xfc, !PT ;  /* 0x6400640044447812 */ /* 0x000fca00078efcff */
        /* <DEDUP_REMOVED lines=19> */
[----:B------:R-:W-:Y:S02]  /*3a60*/  LOP3.LUT R6, R34, 0x40004, R29, 0xf8, !PT ;  /* 0x0004000422067812 */ /* 0x000fe400078ef81d */
[----:B------:R-:W-:Y:S02]  /*3a70*/  LOP3.LUT R34, R8, 0x380038, RZ, 0xc0, !PT ;  /* 0x0038003808227812 */ /* 0x000fe400078ec0ff */
[----:B------:R-:W-:Y:S02]  /*3a80*/  LOP3.LUT R37, R33, 0x64006400, RZ, 0xfc, !PT ;  /* 0x6400640021257812 */ /* 0x000fe400078efcff */
        /* <DEDUP_REMOVED lines=210> */
.L_x_3924:
        /* <DEDUP_REMOVED lines=77> */
.L_x_3923:
[----:B------:R-:W-:Y:S01]  /*4c80*/  VIADD R21, R21, 0x20 ;  /* 0x0000002015157836 */ /* 0x000fe20000000000 */
[----:B------:R-:W-:Y:S01]  /*4c90*/  UIADD3 UR4, UR4, 0x40, URZ ;  /* 0x0000004004047890 */ /* 0x000fe2000fffe03f */
[----:B-----5:R-:W-:-:S03]  /*4ca0*/  IMAD.WIDE R12, R19, 0x4, R16 ;  /* 0x00000004130c7825 */ /* 0x020fc600078e0210 */
[C---:B------:R-:W-:Y:S02]  /*4cb0*/  ISETP.GE.AND P2, PT, R21.reuse, UR5, PT ;  /* 0x0000000515007c0c */ /* 0x040fe4000bf46270 */
[----:B------:R-:W-:-:S13]  /*4cc0*/  ISETP.LT.AND P3, PT, R21, R18, PT ;  /* 0x000000121500720c */ /* 0x000fda0003f61270 */
[----:B------:R-:W-:Y:S05]  /*4cd0*/  @!P2 BRA P3, `(.L_x_3925) ;  /* 0xffffffe400a0a947 */ /* 0x000fea000183ffff */
.L_x_3922:
        /* <DEDUP_REMOVED lines=14> */
.L_x_3929:
[----:B------:R-:W-:-:S13]  /*4dc0*/  ISETP.NE.AND P2, PT, R21, R22, PT ;  /* 0x000000161500720c */ /* 0x000fda0003f45270 */
[----:B------:R-:W0:Y:S01]  /*4dd0*/  @!P2 LDC.64 R4, c[0x0][0x248] ;  /* 0x00009200ff04ab82 */ /* 0x000e220000000a00 */
[----:B------:R-:W-:Y:S01]  /*4de0*/  @!P2 VIADD R28, R28, 0x1 ;  /* 0x000000011c1ca836 */ /* 0x000fe20000000000 */
        /* <DEDUP_REMOVED lines=13> */
[----:B-----5:R-:W-:Y:S01]  /*4ec0*/  IMAD.MOV.U32 R33, RZ, RZ, 0x3400 ;  /* 0x00003400ff217424 */ /* 0x020fe200078e00ff */
[----:B------:R-:W-:Y:S01]  /*4ed0*/  MOV R8, 0x2400 ;  /* 0x0000240000087802 */ /* 0x000fe20000000f00 */
[----:B------:R-:W-:Y:S01]  /*4ee0*/  IMAD.MOV.U32 R39, RZ, RZ, 0x2c00 ;  /* 0x00002c00ff277424 */ /* 0x000fe200078e00ff */
[----:B------:R-:W-:Y:S02]  /*4ef0*/  ISETP.NE.AND P2, PT, R9, RZ, PT ;  /* 0x000000ff0900720c */ /* 0x000fe40003f45270 */
[C---:B--2---:R-:W-:Y:S02]  /*4f00*/  LOP3.LUT R16, R5.reuse, 0xc000c, RZ, 0xc0, !PT ;  /* 0x000c000c05107812 */ /* 0x044fe400078ec0ff */
[----:B------:R-:W-:Y:S02]  /*4f10*/  SHF.R.U32.HI R50, RZ, 0x8, R5 ;  /* 0x00000008ff327819 */ /* 0x000fe40000011605 */
[----:B------:R-:W-:-:S02]  /*4f20*/  LOP3.LUT R32, R5, 0x300030, RZ, 0xc0, !PT ;  /* 0x0030003005207812 */ /* 0x000fc400078ec0ff */
        /* <DEDUP_REMOVED lines=11> */
[----:B------:R-:W-:Y:S01]  /*4fe0*/  SHF.R.U32.HI R54, RZ, 0x8, R7 ;  /* 0x00000008ff367819 */ /* 0x000fe20000011607 */
[----:B------:R-:W-:Y:S01]  /*4ff0*/  HFMA2 R19, R19, R33.H0_H0, -258, -258 ;  /* 0xdc08dc0813137431 */ /* 0x000fe20000040021 */
[----:B------:R-:W-:-:S02]  /*5000*/  LOP3.LUT R35, R7, 0x300030, RZ, 0xc0, !PT ;  /* 0x0030003007237812 */ /* 0x000fc400078ec0ff */
        /* <DEDUP_REMOVED lines=126> */
.L_x_3928:
[----:B------:R-:W-:Y:S05]  /*57f0*/  @P0 BRA `(.L_x_3927) ;  /* 0x0000000000ac0947 */ /* 0x000fea0003800000 */
[----:B------:R-:W0:Y:S01]  /*5800*/  LDS.128 R4, [UR4+0x80] ;  /* 0x00008004ff047984 */ /* 0x000e220008000c00 */
[----:B------:R-:W-:-:S03]  /*5810*/  IMAD.MOV.U32 R57, RZ, RZ, R16 ;  /* 0x000000ffff397224 */ /* 0x000fc600078e0010 */
        /* <DEDUP_REMOVED lines=41> */
.L_x_3927:
[----:B------:R-:W-:Y:S01]  /*5ab0*/  VIADD R21, R21, 0x10 ;  /* 0x0000001015157836 */ /* 0x000fe20000000000 */
[----:B------:R-:W-:Y:S01]  /*5ac0*/  IADD3 R12, P3, R12, R15, RZ ;  /* 0x0000000f0c0c7210 */ /* 0x000fe20007f7e0ff */
[----:B------:R-:W-:-:S03]  /*5ad0*/  UIADD3 UR4, UR4, 0x20, URZ ;  /* 0x0000002004047890 */ /* 0x000fc6000fffe03f */
[C---:B------:R-:W-:Y:S02]  /*5ae0*/  ISETP.GE.AND P2, PT, R21.reuse, UR5, PT ;  /* 0x0000000515007c0c */ /* 0x040fe4000bf46270 */
[----:B------:R-:W-:Y:S02]  /*5af0*/  ISETP.LT.AND P4, PT, R21, R18, PT ;  /* 0x000000121500720c */ /* 0x000fe40003f81270 */
[----:B------:R-:W-:-:S11]  /*5b00*/  IADD3.X R13, R13, R14, RZ, P3, !PT ;  /* 0x0000000e0d0d7210 */ /* 0x000fd60001ffe4ff */
[----:B------:R-:W-:Y:S05]  /*5b10*/  @!P2 BRA P4, `(.L_x_3929) ;  /* 0xfffffff000a8a947 */ /* 0x000fea000203ffff */
.L_x_3926:
[----:B------:R-:W-:Y:S05]  /*5b20*/  @!P1 EXIT ;  /* 0x000000000000994d */ /* 0x000fea0003800000 */
[----:B------:R-:W0:Y:S01]  /*5b30*/  S2R R0, SR_CTAID.X ;  /* 0x0000000000007919 */ /* 0x000e220000002500 */
[----:B------:R-:W1:Y:S01]  /*5b40*/  S2UR UR4, SR_CTAID.Y ;  /* 0x00000000000479c3 */ /* 0x000e620000002600 */
[----:B------:R-:W0:Y:S07]  /*5b50*/  S2R R5, SR_TID.X ;  /* 0x0000000000057919 */ /* 0x000e2e0000002100 */
[----:B------:R-:W2:Y:S08]  /*5b60*/  LDC.64 R12, c[0x0][0x238] ;  /* 0x00008e00ff0c7b82 */ /* 0x000eb00000000a00 */
[----:B------:R-:W3:Y:S01]  /*5b70*/  LDC.64 R8, c[0x0][0x230] ;  /* 0x00008c00ff087b82 */ /* 0x000ee20000000a00 */
[----:B-1----:R-:W-:Y:S01]  /*5b80*/  USHF.L.U32 UR4, UR4, 0x1, URZ ;  /* 0x0000000104047899 */ /* 0x002fe2000800063f */
[----:B0-----:R-:W-:-:S04]  /*5b90*/  IMAD R0, R0, 0x40, R5 ;  /* 0x0000004000007824 */ /* 0x001fc800078e0205 */
[----:B------:R-:W-:-:S04]  /*5ba0*/  IMAD.SHL.U32 R0, R0, 0x4, RZ ;  /* 0x0000000400007824 */ /* 0x000fc800078e00ff */
        /* <DEDUP_REMOVED lines=9> */
[----:B------:R-:W-:-:S05]  /*5c40*/  IMAD.MOV.U32 R6, RZ, RZ, R4 ;  /* 0x000000ffff067224 */ /* 0x000fca00078e0004 */
[----:B------:R-:W-:-:S07]  /*5c50*/  MOV R6, R6 ;  /* 0x0000000600067202 */ /* 0x000fce0000000f00 */
.L_x_3933:
[----:B------:R-:W0:Y:S02]  /*5c60*/  LDS R10, [R6] ;  /* 0x00000000060a7984 */ /* 0x000e240000000800 */
[----:B0-----:R-:W-:-:S10]  /*5c70*/  HFMA2.MMA R11, R10, 1, 1, R26 ;  /* 0x3c003c000a0b7835 */ /* 0x001fd4000000001a */
[----:B------:R-:W0:Y:S02]  /*5c80*/  ATOMS.CAST.SPIN R11, [R6], R10, R11 ;  /* 0x0000000a060b738d */ /* 0x000e24000180000b */
[----:B0-----:R-:W-:-:S13]  /*5c90*/  ISETP.EQ.U32.AND P0, PT, R11, 0x1, PT ;  /* 0x000000010b00780c */ /* 0x001fda0003f02070 */
[----:B------:R-:W-:Y:S05]  /*5ca0*/  @!P0 BRA `(.L_x_3933) ;  /* 0xfffffffc00ec8947 */ /* 0x000fea000383ffff */
[----:B------:R-:W-:Y:S05]  /*5cb0*/  BRA `(.L_x_3931) ;  /* 0x00000000000c7947 */ /* 0x000fea0003800000 */
.L_x_3932:
[----:B------:R-:W2:Y:S02]  /*5cc0*/  LD.E R6, desc[UR8][R4.64] ;  /* 0x0000000804067980 */ /* 0x000ea4000c101900 */
[----:B--2---:R-:W-:-:S05]  /*5cd0*/  IMAD.IADD R7, R26, 0x1, R6 ;  /* 0x000000011a077824 */ /* 0x004fca00078e0206 */
[----:B------:R0:W-:Y:S02]  /*5ce0*/  ST.E desc[UR8][R4.64], R7 ;  /* 0x0000000704007985 */ /* 0x0001e4000c101908 */
.L_x_3931:
[----:B------:R-:W-:Y:S05]  /*5cf0*/  BSYNC B0 ;  /* 0x0000000000007941 */ /* 0x000fea0003800000 */
.L_x_3930:
[----:B------:R1:W-:Y:S01]  /*5d00*/  ATOM.E.ADD.F16x2.RN.STRONG.GPU P0, RZ, desc[UR8][R4.64+0x4], R25 ;  /* 0x0000041904ff79a2 */ /* 0x0003e2000810e1c8 */
[----:B------:R-:W-:Y:S04]  /*5d10*/  BSSY B0, `(.L_x_3934) ;  /* 0x000000e000007945 */ /* 0x000fe80003800000 */
[----:B-1----:R-:W-:Y:S05]  /*5d20*/  @P0 BRA `(.L_x_3935) ;  /* 0x0000000000300947 */ /* 0x002fea0003800000 */
[----:B------:R-:W1:Y:S02]  /*5d30*/  QSPC.E.S P0, RZ, [R4+0x4] ;  /* 0x0000040004ff73aa */ /* 0x000e640000000500 */
[----:B-1----:R-:W-:Y:S05]  /*5d40*/  @!P0 BRA `(.L_x_3936) ;  /* 0x00000000001c8947 */ /* 0x002fea0003800000 */
[----:B0-----:R-:W-:-:S07]  /*5d50*/  MOV R4, R4 ;  /* 0x0000000400047202 */ /* 0x001fce0000000f00 */
.L_x_3937:
[----:B------:R-:W0:Y:S02]  /*5d60*/  LDS R6, [R4+0x4] ;  /* 0x0000040004067984 */ /* 0x000e240000000800 */
[----:B0-----:R-:W-:-:S06]  /*5d70*/  HADD2 R7, R6, R25 ;  /* 0x0000001906077230 */ /* 0x001fcc0000000000 */
[----:B------:R-:W0:Y:S02]  /*5d80*/  ATOMS.CAST.SPIN R7, [R4+0x4], R6, R7 ;  /* 0x000004060407738d */ /* 0x000e240001800007 */
[----:B0-----:R-:W-:-:S13]  /*5d90*/  ISETP.EQ.U32.AND P0, PT, R7, 0x1, PT ;  /* 0x000000010700780c */ /* 0x001fda0003f02070 */
[----:B------:R-:W-:Y:S05]  /*5da0*/  @!P0 BRA `(.L_x_3937) ;  /* 0xfffffffc00ec8947 */ /* 0x000fea000383ffff */
[----:B------:R-:W-:Y:S05]  /*5db0*/  BRA `(.L_x_3935) ;  /* 0x00000000000c7947 */ /* 0x000fea0003800000 */
.L_x_3936:
[----:B------:R-:W0:Y:S02]  /*5dc0*/  LD.E R6, desc[UR8][R4.64+0x4] ;  /* 0x0000040804067980 */ /* 0x000e24000c101900 */
[----:B0-----:R-:W-:-:S05]  /*5dd0*/  IADD3 R7, R25, R6, RZ ;  /* 0x0000000619077210 */ /* 0x001fca0007ffe0ff */
[----:B------:R1:W-:Y:S02]  /*5de0*/  ST.E desc[UR8][R4.64+0x4], R7 ;  /* 0x0000040704007985 */ /* 0x0003e4000c101908 */
.L_x_3935:
[----:B------:R-:W-:Y:S05]  /*5df0*/  BSYNC B0 ;  /* 0x0000000000007941 */ /* 0x000fea0003800000 */
.L_x_3934:
[----:B------:R-:W-:-:S13]  /*5e00*/  ISETP.GE.AND P0, PT, R0, 0x2, PT ;  /* 0x000000020000780c */ /* 0x000fda0003f06270 */
[----:B------:R-:W-:Y:S05]  /*5e10*/  @!P0 EXIT ;  /* 0x000000000000894d */ /* 0x000fea0003800000 */
[----:B01----:R-:W-:-:S04]  /*5e20*/  IMAD.IADD R5, R2, 0x1, R13 ;  /* 0x0000000102057824 */ /* 0x003fc800078e020d */
[----:B------:R-:W-:-:S05]  /*5e30*/  IMAD.WIDE R4, R5, 0x2, R8 ;  /* 0x0000000205047825 */ /* 0x000fca00078e0208 */
[----:B------:R0:W-:Y:S01]  /*5e40*/  ATOM.E.ADD.F16x2.RN.STRONG.GPU P0, RZ, desc[UR8][R4.64], R24 ;  /* 0x0000001804ff79a2 */ /* 0x0001e2000810e1c8 */
[----:B------:R-:W-:Y:S04]  /*5e50*/  BSSY B0, `(.L_x_3938) ;  /* 0x000000f000007945 */ /* 0x000fe80003800000 */
[----:B0-----:R-:W-:Y:S05]  /*5e60*/  @P0 BRA `(.L_x_3939) ;  /* 0x0000000000340947 */ /* 0x001fea0003800000 */
[----:B------:R-:W0:Y:S02]  /*5e70*/  QSPC.E.S P0, RZ, [R4] ;  /* 0x0000000004ff73aa */ /* 0x000e240000000500 */
[----:B0-----:R-:W-:Y:S05]  /*5e80*/  @!P0 BRA `(.L_x_3940) ;  /* 0x0000000000208947 */ /* 0x001fea0003800000 */
[----:B------:R-:W-:-:S05]  /*5e90*/  IMAD.MOV.U32 R6, RZ, RZ, R4 ;  /* 0x000000ffff067224 */ /* 0x000fca00078e0004 */
[----:B------:R-:W-:-:S07]  /*5ea0*/  MOV R6, R6 ;  /* 0x0000000600067202 */ /* 0x000fce0000000f00 */
.L_x_3941:
[----:B------:R-:W0:Y:S02]  /*5eb0*/  LDS R8, [R6] ;  /* 0x0000000006087984 */ /* 0x000e240000000800 */
[----:B0-----:R-:W-:-:S10]  /*5ec0*/  HFMA2.MMA R9, R8, 1, 1, R24 ;  /* 0x3c003c0008097835 */ /* 0x001fd40000000018 */
[----:B------:R-:W0:Y:S02]  /*5ed0*/  ATOMS.CAST.SPIN R9, [R6], R8, R9 ;  /* 0x000000080609738d */ /* 0x000e240001800009 */
[----:B0-----:R-:W-:-:S13]  /*5ee0*/  ISETP.EQ.U32.AND P0, PT, R9, 0x1, PT ;  /* 0x000000010900780c */ /* 0x001fda0003f02070 */
[----:B------:R-:W-:Y:S05]  /*5ef0*/  @!P0 BRA `(.L_x_3941) ;  /* 0xfffffffc00ec8947 */ /* 0x000fea000383ffff */
[----:B------:R-:W-:Y:S05]  /*5f00*/  BRA `(.L_x_3939) ;  /* 0x00000000000c7947 */ /* 0x000fea0003800000 */
.L_x_3940:
[----:B------:R-:W2:Y:S02]  /*5f10*/  LD.E R0, desc[UR8][R4.64] ;  /* 0x0000000804007980 */ /* 0x000ea4000c101900 */
[----:B--2---:R-:W-:-:S05]  /*5f20*/  IADD3 R7, R24, R0, RZ ;  /* 0x0000000018077210 */ /* 0x004fca0007ffe0ff */
[----:B------:R0:W-:Y:S02]  /*5f30*/  ST.E desc[UR8][R4.64], R7 ;  /* 0x0000000704007985 */ /* 0x0001e4000c101908 */
.L_x_3939:
[----:B------:R-:W-:Y:S05]  /*5f40*/  BSYNC B0 ;  /* 0x0000000000007941 */ /* 0x000fea0003800000 */
.L_x_3938:
[----:B------:R1:W-:Y:S02]  /*5f50*/  ATOM.E.ADD.F16x2.RN.STRONG.GPU P0, RZ, desc[UR8][R4.64+0x4], R3 ;  /* 0x0000040304ff79a2 */ /* 0x0003e4000810e1c8 */
[----:B-1----:R-:W-:Y:S05]  /*5f60*/  @P0 EXIT ;  /* 0x000000000000094d */ /* 0x002fea0003800000 */
[----:B------:R-:W1:Y:S02]  /*5f70*/  QSPC.E.S P0, RZ, [R4+0x4] ;  /* 0x0000040004ff73aa */ /* 0x000e640000000500 */
[----:B-1----:R-:W-:Y:S05]  /*5f80*/  @!P0 BRA `(.L_x_3942) ;  /* 0x0000000000208947 */ /* 0x002fea0003800000 */
[----:B0-----:R-:W-:Y:S01]  /*5f90*/  MOV R4, R4 ;  /* 0x0000000400047202 */ /* 0x001fe20000000f00 */
[----:B------:R-:W-:-:S07]  /*5fa0*/  IMAD.MOV.U32 R5, RZ, RZ, R3 ;  /* 0x000000ffff057224 */ /* 0x000fce00078e0003 */
.L_x_3943:
[----:B------:R-:W0:Y:S02]  /*5fb0*/  LDS R2, [R4+0x4] ;  /* 0x0000040004027984 */ /* 0x000e240000000800 */
[----:B0-----:R-:W-:-:S06]  /*5fc0*/  HADD2 R3, R2, R5 ;  /* 0x0000000502037230 */ /* 0x001fcc0000000000 */
[----:B------:R-:W0:Y:S02]  /*5fd0*/  ATOMS.CAST.SPIN R3, [R4+0x4], R2, R3 ;  /* 0x000004020403738d */ /* 0x000e240001800003 */
[----:B0-----:R-:W-:-:S13]  /*5fe0*/  ISETP.EQ.U32.AND P0, PT, R3, 0x1, PT ;  /* 0x000000010300780c */ /* 0x001fda0003f02070 */
[----:B------:R-:W-:Y:S05]  /*5ff0*/  @!P0 BRA `(.L_x_3943) ;  /* 0xfffffffc00ec8947 */ /* 0x000fea000383ffff */
[----:B------:R-:W-:Y:S05]  /*6000*/  EXIT ;  /* 0x000000000000794d */ /* 0x000fea0003800000 */
.L_x_3942:
[----:B------:R-:W2:Y:S02]  /*6010*/  LD.E R0, desc[UR8][R4.64+0x4] ;  /* 0x0000040804007980 */ /* 0x000ea4000c101900 */
[----:B--2---:R-:W-:-:S05]  /*6020*/  IADD3 R3, R3, R0, RZ ;  /* 0x0000000003037210 */ /* 0x004fca0007ffe0ff */
[----:B------:R-:W-:Y:S01]  /*6030*/  ST.E desc[UR8][R4.64+0x4], R3 ;  /* 0x0000040304007985 */ /* 0x000fe2000c101908 */
[----:B------:R-:W-:Y:S05]  /*6040*/  EXIT ;  /* 0x000000000000794d */ /* 0x000fea0003800000 */
.L_x_3944:
        /* <DEDUP_REMOVED lines=11> */
.L_x_5237:


//--------------------- .text._Z23gemm_half_q_half_kernelILi2ELi128ELb1ELb0ELi64EEvPK6__halfPKjS4_S2_PS0_iiiiPKtS7_iiiiiibS2_i --------------------------
	.section	.text._Z23gemm_half_q_half_kernelILi2ELi128ELb1ELb0ELi64EEvPK6__halfPKjS4_S2_PS0_iiiiPKtS7_iiiiiibS2_i,"ax",@progbits
	.align	128
        .global         _Z23gemm_half_q_half_kernelILi2ELi128ELb1ELb0ELi64EEvPK6__halfPKjS4_S2_PS0_iiiiPKtS7_iiiiiibS2_i
        .type           _Z23gemm_half_q_half_kernelILi2ELi128ELb1ELb0ELi64EEvPK6__halfPKjS4_S2_PS0_iiiiPKtS7_iiiiiibS2_i,@function
        .size           _Z23gemm_half_q_half_kernelILi2ELi128ELb1ELb0ELi64EEvPK6__halfPKjS4_S2_PS0_iiiiPKtS7_iiiiiibS2_i,(.L_x_5238 - _Z23gemm_half_q_half_kernelILi2ELi128ELb1ELb0ELi64EEvPK6__halfPKjS4_S2_PS0_iiiiPKtS7_iiiiiibS2_i)
        .other          _Z23gemm_half_q_half_kernelILi2ELi128ELb1ELb0ELi64EEvPK6__halfPKjS4_S2_PS0_iiiiPKtS7_iiiiiibS2_i,@"STO_CUDA_ENTRY STV_DEFAULT"
_Z23gemm_half_q_half_kernelILi2ELi128ELb1ELb0ELi64EEvPK6__halfPKjS4_S2_PS0_iiiiPKtS7_iiiiiibS2_i:
.text._Z23gemm_half_q_half_kernelILi2ELi128ELb1ELb0ELi64EEvPK6__halfPKjS4_S2_PS0_iiiiPKtS7_iiiiiibS2_i:
        /* <DEDUP_REMOVED lines=8> */
[--C-:B-1----:R-:W-:Y:S01]  /*0080*/  IMAD R6, R4, -0x2, R3.reuse ;  /* 0xfffffffe04067824 */ /* 0x102fe200078e0203 */
[----:B------:R-:W-:-:S04]  /*0090*/  PRMT R3, RZ, 0x7610, R3 ;  /* 0x00007610ff037816 */ /* 0x000fc80000000003 */
[C---:B------:R-:W-:Y:S02]  /*00a0*/  ISETP.GE.AND P1, PT, R6.reuse, 0x1, PT ;  /* 0x000000010600780c */ /* 0x040fe40003f26270 */
[----:B------:R-:W-:-:S11]  /*00b0*/  VIMNMX R2, R6, 0x2, PT ;  /* 0x0000000206027848 */ /* 0x000fd60003fe0100 */
[----:B------:R-:W-:Y:S05]  /*00c0*/  @!P1 BRA `(.L_x_3945) ;  /* 0x0000000000289947 */ /* 0x000fea0003800000 */
[----:B------:R-:W-:Y:S01]  /*00d0*/  ISETP.GE.AND P0, PT, R2, 0x2, PT ;  /* 0x000000020200780c */ /* 0x000fe20003f06270 */
[----:B------:R-:W1:-:S12]  /*00e0*/  LDC.64 R20, c[0x0][0x278] ;  /* 0x00009e00ff147b82 */ /* 0x000e580000000a00 */
[----:B------:R-:W2:Y:S08]  /*00f0*/  @P0 LDC R5, c[0x0][0x280] ;  /* 0x0000a000ff050b82 */ /* 0x000eb00000000800 */
[----:B------:R-:W2:Y:S01]  /*0100*/  @P0 LDC.64 R8, c[0x0][0x278] ;  /* 0x00009e00ff080b82 */ /* 0x000ea20000000a00 */
[----:B-1----:R-:W3:Y:S01]  /*0110*/  LDG.E.U16 R20, desc[UR6][R20.64] ;  /* 0x0000000614147981 */ /* 0x002ee2000c1e1500 */
[----:B--2---:R-:W-:-:S05]  /*0120*/  @P0 IMAD.WIDE R8, R5, 0x2, R8 ;  /* 0x0000000205080825 */ /* 0x004fca00078e0208 */
[----:B------:R-:W2:Y:S01]  /*0130*/  @P0 LDG.E.U16 R3, desc[UR6][R8.64] ;  /* 0x0000000608030981 */ /* 0x000ea2000c1e1500 */
[----:B---3--:R-:W-:Y:S02]  /*0140*/  PRMT R5, R20, 0x7610, R5 ;  /* 0x0000761014057816 */ /* 0x008fe40000000005 */
[----:B--2---:R-:W-:-:S04]  /*0150*/  @P0 LOP3.LUT R7, R3, R20, RZ, 0xfc, !PT ;  /* 0x0000001403070212 */ /* 0x004fc800078efcff */
[----:B------:R-:W-:-:S07]  /*0160*/  @P0 PRMT R5, R7, 0x7610, R5 ;  /* 0x0000761007050816 */ /* 0x000fce0000000005 */
.L_x_3945:
[----:B------:R-:W-:-:S04]  /*0170*/  PRMT R5, R5, 0x9910, RZ ;  /* 0x0000991005057816 */ /* 0x000fc800000000ff */
[----:B------:R-:W-:-:S13]  /*0180*/  ISETP.NE.AND P0, PT, R5, RZ, PT ;  /* 0x000000ff0500720c */ /* 0x000fda0003f05270 */
[----:B------:R-:W-:Y:S05]  /*0190*/  @!P0 EXIT ;  /* 0x000000000000894d */ /* 0x000fea0003800000 */
[----:B------:R-:W1:Y:S01]  /*01a0*/  S2R R8, SR_TID.X ;  /* 0x0000000000087919 */ /* 0x000e620000002100 */
[----:B------:R-:W2:Y:S01]  /*01b0*/  LDC R5, c[0x0][0x240] ;  /* 0x00009000ff057b82 */ /* 0x000ea20000000800 */
[----:B0-----:R-:W-:Y:S01]  /*01c0*/  SHF.L.U32 R19, R0, 0x6, RZ ;  /* 0x0000000600137819 */ /* 0x001fe200000006ff */
[----:B------:R-:W-:Y:S03]  /*01d0*/  BSSY B0, `(.L_x_3946) ;  /* 0x000006d000007945 */ /* 0x000fe60003800000 */
[C---:B--2---:R-:W-:Y:S02]  /*01e0*/  VIADDMNMX R18, R19.reuse, 0x40, R5, PT ;  /* 0x0000004013127846 */ /* 0x044fe40003800105 */
[----:B-1----:R-:W-:-:S04]  /*01f0*/  IADD3 R7, R19, R8, RZ ;  /* 0x0000000813077210 */ /* 0x002fc80007ffe0ff */
[----:B------:R-:W-:-:S13]  /*0200*/  ISETP.GE.OR P0, PT, R7, R18, !P1 ;  /* 0x000000120700720c */ /* 0x000fda0004f06670 */
        /* <DEDUP_REMOVED lines=13> */
[----:B------:R-:W-:-:S03]  /*02e0*/  UMOV UR4, 0x400 ;  /* 0x0000040000047882 */ /* 0x000fc60000000000 */
[----:B------:R-:W-:Y:S01]  /*02f0*/  SHF.L.U32 R7, R7, 0x1, RZ ;  /* 0x0000000107077819 */ /* 0x000fe200000006ff */
[----:B0-----:R-:W-:-:S03]  /*0300*/  ULEA UR4, UR5, UR4, 0x18 ;  /* 0x0000000405047291 */ /* 0x001fc6000f8ec03f */
[----:B--2---:R-:W-:-:S04]  /*0310*/  IADD3 R9, P0, R12, R7, RZ ;  /* 0x000000070c097210 */ /* 0x004fc80007f1e0ff */
[----:B------:R-:W-:Y:S02]  /*0320*/  LEA.HI.X.SX32 R14, R7, RZ, 0x1, P0 ;  /* 0x000000ff070e7211 */ /* 0x000fe400000f0eff */
[C---:B------:R-:W-:Y:S02]  /*0330*/  LEA R10, P0, R9.reuse, UR8, 0x1 ;  /* 0x00000008090a7c11 */ /* 0x040fe4000f8008ff */
[----:B------:R-:W-:Y:S02]  /*0340*/  LEA R7, R8, UR4, 0x1 ;  /* 0x0000000408077c11 */ /* 0x000fe4000f8e08ff */
[----:B------:R-:W-:Y:S01]  /*0350*/  LEA.HI.X R11, R9, UR9, R14, 0x1, P0 ;  /* 0x00000009090b7c11 */ /* 0x000fe200080f0c0e */
[----:B------:R-:W-:Y:S01]  /*0360*/  HFMA2.MMA R9, -RZ, RZ, 0, 0 ;  /* 0x00000000ff097435 */ /* 0x000fe200000001ff */
[----:B------:R-:W-:Y:S01]  /*0370*/  PLOP3.LUT P0, PT, PT, PT, PT, 0x80, 0x0 ;  /* 0x000000000000781c */ /* 0x000fe20003f0f070 */
[----:B------:R-:W-:-:S12]  /*0380*/  @!P2 BRA `(.L_x_3949) ;  /* 0x000000000048a947 */ /* 0x000fd80003800000 */
[----:B------:R-:W-:Y:S02]  /*0390*/  PLOP3.LUT P0, PT, PT, PT, PT, 0x8, 0x0 ;  /* 0x000000000000781c */ /* 0x000fe40003f0e170 */
[----:B------:R-:W-:-:S11]  /*03a0*/  IADD3 R26, R2, -0x3, RZ ;  /* 0xfffffffd021a7810 */ /* 0x000fd60007ffe0ff */
.L_x_3950:
        /* <DEDUP_REMOVED lines=16> */
.L_x_3949:
        /* <DEDUP_REMOVED lines=16> */
.L_x_3948:
[----:B------:R-:W0:Y:S01]  /*05b0*/  S2UR UR5, SR_CgaCtaId ;  /* 0x00000000000579c3 */ /* 0x000e220000008800 */
[----:B------:R-:W-:Y:S01]  /*05c0*/  IMAD R9, R4, R5, RZ ;  /* 0x0000000504097224 */ /* 0x000fe200078e02ff */
[----:B------:R-:W-:Y:S01]  /*05d0*/  ISETP.GT.AND P2, PT, R2, 0x3, PT ;  /* 0x000000030200780c */ /* 0x000fe20003f44270 */
[----:B------:R-:W-:Y:S01]  /*05e0*/  UMOV UR4, 0x400 ;  /* 0x0000040000047882 */ /* 0x000fe20000000000 */
[----:B------:R-:W-:Y:S02]  /*05f0*/  ULDC.64 UR8, c[0x0][0x210] ;  /* 0x0000840000087ab9 */ /* 0x000fe40000000a00 */
[----:B------:R-:W-:-:S04]  /*0600*/  SHF.L.U32 R9, R9, 0x1, RZ ;  /* 0x0000000109097819 */ /* 0x000fc800000006ff */
        /* <DEDUP_REMOVED lines=11> */
.L_x_3952:
        /* <DEDUP_REMOVED lines=16> */
.L_x_3951:
        /* <DEDUP_REMOVED lines=14> */
.L_x_3947:
[----:B------:R-:W-:Y:S05]  /*08a0*/  BSYNC B0 ;  /* 0x0000000000007941 */ /* 0x000fea0003800000 */
.L_x_3946:
[----:B------:R-:W0:Y:S01]  /*08b0*/  S2R R9, SR_CTAID.X ;  /* 0x0000000000097919 */ /* 0x000e220000002500 */
[----:B------:R-:W2:Y:S01]  /*08c0*/  LDC R21, c[0x0][0x23c] ;  /* 0x00008f00ff157b82 */ /* 0x000ea20000000800 */
[----:B01----:R-:W-:-:S04]  /*08d0*/  LEA R7, R9, R8, 0x6 ;  /* 0x0000000809077211 */ /* 0x003fc800078e30ff */
[----:B------:R-:W-:-:S04]  /*08e0*/  SHF.L.U32 R7, R7, 0x2, RZ ;  /* 0x0000000207077819 */ /* 0x000fc800000006ff */
[----:B--2---:R-:W-:-:S13]  /*08f0*/  ISETP.GE.AND P0, PT, R7, R21, PT ;  /* 0x000000150700720c */ /* 0x004fda0003f06270 */
[----:B------:R-:W-:Y:S05]  /*0900*/  @P0 EXIT ;  /* 0x000000000000094d */ /* 0x000fea0003800000 */
[----:B------:R-:W0:Y:S02]  /*0910*/  LDC.U8 R5, c[0x0][0x270] ;  /* 0x00009c00ff057b82 */ /* 0x000e240000000000 */
[----:B0-----:R-:W-:-:S04]  /*0920*/  PRMT R5, R5, 0x8880, RZ ;  /* 0x0000888005057816 */ /* 0x001fc800000000ff */
[----:B------:R-:W-:-:S04]  /*0930*/  ISETP.NE.AND P0, PT, R5, RZ, PT ;  /* 0x000000ff0500720c */ /* 0x000fc80003f05270 */
[----:B------:R-:W-:-:S04]  /*0940*/  ISETP.NE.OR P0, PT, R0, RZ, !P0 ;  /* 0x000000ff0000720c */ /* 0x000fc80004705670 */
[----:B------:R-:W-:-:S13]  /*0950*/  ISETP.LT.OR P0, PT, R6, 0x1, P0 ;  /* 0x000000010600780c */ /* 0x000fda0000701670 */
[----:B------:R-:W-:Y:S05]  /*0960*/  @P0 BRA `(.L_x_3953) ;  /* 0x0000000000840947 */ /* 0x000fea0003800000 */
[----:B------:R-:W0:Y:S01]  /*0970*/  LDC.64 R10, c[0x0][0x230] ;  /* 0x00008c00ff0a7b82 */ /* 0x000e220000000a00 */
[----:B------:R-:W-:Y:S01]  /*0980*/  IMAD R4, R4, R21, RZ ;  /* 0x0000001504047224 */ /* 0x000fe200078e02ff */
[----:B------:R-:W-:Y:S01]  /*0990*/  ISETP.GT.AND P2, PT, R2, 0x3, PT ;  /* 0x000000030200780c */ /* 0x000fe20003f44270 */
[----:B------:R-:W-:Y:S01]  /*09a0*/  HFMA2.MMA R15, -RZ, RZ, 0, 0 ;  /* 0x00000000ff0f7435 */ /* 0x000fe200000001ff */
[----:B------:R-:W-:Y:S02]  /*09b0*/  PLOP3.LUT P0, PT, PT, PT, PT, 0x80, 0x0 ;  /* 0x000000000000781c */ /* 0x000fe40003f0f070 */
[----:B------:R-:W-:-:S04]  /*09c0*/  LEA R9, R9, R4, 0x7 ;  /* 0x0000000409097211 */ /* 0x000fc800078e38ff */
[----:B------:R-:W-:-:S04]  /*09d0*/  LEA R5, R8, R9, 0x1 ;  /* 0x0000000908057211 */ /* 0x000fc800078e08ff */
[----:B------:R-:W-:-:S05]  /*09e0*/  SHF.L.U32 R5, R5, 0x1, RZ ;  /* 0x0000000105057819 */ /* 0x000fca00000006ff */
[----:B0-----:R-:W-:Y:S01]  /*09f0*/  IMAD.WIDE R4, R5, 0x2, R10 ;  /* 0x0000000205047825 */ /* 0x001fe200078e020a */
[----:B------:R-:W-:Y:S06]  /*0a00*/  @!P2 BRA `(.L_x_3954) ;  /* 0x000000000034a947 */ /* 0x000fec0003800000 */
[----:B------:R-:W-:Y:S02]  /*0a10*/  PLOP3.LUT P0, PT, PT, PT, PT, 0x8, 0x0 ;  /* 0x000000000000781c */ /* 0x000fe40003f0e170 */
[----:B------:R-:W-:-:S11]  /*0a20*/  IADD3 R14, R2, -0x3, RZ ;  /* 0xfffffffd020e7810 */ /* 0x000fd60007ffe0ff */
.L_x_3955:
        /* <DEDUP_REMOVED lines=11> */
.L_x_3954:
        /* <DEDUP_REMOVED lines=10> */
.L_x_3953:
[----:B------:R-:W0:Y:S01]  /*0b80*/  LDC R2, c[0x0][0x25c] ;  /* 0x00009700ff027b82 */ /* 0x000e220000000800 */
[C---:B------:R-:W-:Y:S01]  /*0b90*/  ISETP.GE.AND P6, PT, R19.reuse, R18, PT ;  /* 0x000000121300720c */ /* 0x040fe20003fc6270 */
[----:B------:R-:W-:Y:S01]  /*0ba0*/  ULDC UR4, c[0x0][0x258] ;  /* 0x0000960000047ab9 */ /* 0x000fe20000000800 */
[----:B------:R-:W-:Y:S01]  /*0bb0*/  ULDC UR5, c[0x0][0x260] ;  /* 0x0000980000057ab9 */ /* 0x000fe20000000800 */
[----:B-1----:R-:W-:Y:S01]  /*0bc0*/  VIMNMX R8, R19, UR4, PT ;  /* 0x0000000413087c48 */ /* 0x002fe2000bfe0100 */
[----:B------:R-:W-:Y:S01]  /*0bd0*/  ULDC UR8, c[0x0][0x268] ;  /* 0x00009a0000087ab9 */ /* 0x000fe20000000800 */
[----:B------:R-:W-:Y:S02]  /*0be0*/  SHF.L.U32 R9, R0, 0x7, RZ ;  /* 0x0000000700097819 */ /* 0x000fe400000006ff */
[----:B------:R-:W1:Y:S01]  /*0bf0*/  LDC R10, c[0x0][0x264] ;  /* 0x00009900ff0a7b82 */ /* 0x000e620000000800 */
[----:B------:R-:W-:-:S07]  /*0c00*/  SHF.R.S32.HI R11, RZ, 0x1f, R8 ;  /* 0x0000001fff0b7819 */ /* 0x000fce0000011408 */
[----:B------:R-:W-:Y:S01]  /*0c10*/  BAR.SYNC.DEFER_BLOCKING 0x0 ;  /* 0x0000000000007b1d */ /* 0x000fe20000010000 */
[C---:B------:R-:W-:Y:S02]  /*0c20*/  ISETP.GT.AND P0, PT, R19.reuse, UR4, PT ;  /* 0x0000000413007c0c */ /* 0x040fe4000bf04270 */
[C---:B------:R-:W-:Y:S02]  /*0c30*/  ISETP.GT.AND P2, PT, R19.reuse, UR5, PT ;  /* 0x0000000513007c0c */ /* 0x040fe4000bf44270 */
[----:B------:R-:W-:-:S03]  /*0c40*/  ISETP.GT.AND P3, PT, R19, UR8, PT ;  /* 0x0000000813007c0c */ /* 0x000fc6000bf64270 */
[----:B------:R-:W2:Y:S01]  /*0c50*/  LDC.64 R4, c[0x0][0x248] ;  /* 0x00009200ff047b82 */ /* 0x000ea20000000a00 */
[----:B------:R-:W-:Y:S02]  /*0c60*/  LEA.HI R0, R11, R8, RZ, 0x5 ;  /* 0x000000080b007211 */ /* 0x000fe400078f28ff */
[C---:B0-----:R-:W-:Y:S02]  /*0c70*/  ISETP.GT.AND P4, PT, R19.reuse, R2, PT ;  /* 0x000000021300720c */ /* 0x041fe40003f84270 */
[----:B-1----:R-:W-:Y:S01]  /*0c80*/  ISETP.GT.AND P5, PT, R19, R10, PT ;  /* 0x0000000a1300720c */ /* 0x002fe20003fa4270 */
[----:B--2---:R-:W-:Y:S01]  /*0c90*/  IMAD.WIDE R8, R9, 0x2, R4 ;  /* 0x0000000209087825 */ /* 0x004fe200078e0204 */
[----:B------:R-:W-:Y:S11]  /*0ca0*/  @P6 BRA `(.L_x_3956) ;  /* 0x0000000000d06947 */ /* 0x000ff60003800000 */
        /* <DEDUP_REMOVED lines=8> */
.L_x_3957:
        /* <DEDUP_REMOVED lines=44> */
.L_x_3956:
[----:B------:R-:W-:Y:S01]  /*0ff0*/  CS2R R4, SRZ ;  /* 0x0000000000047805 */ /* 0x000fe2000001ff00 */
[----:B------:R-:W-:Y:S06]  /*1000*/  @!P0 BRA `(.L_x_3958) ;  /* 0x00000000001c8947 */ /* 0x000fec0003800000 */
[----:B------:R-:W1:Y:S02]  /*1010*/  LDC R12, c[0x0][0x25c] ;  /* 0x00009700ff0c7b82 */ /* 0x000e640000000800 */
[----:B-1----:R-:W-:-:S04]  /*1020*/  VIMNMX R5, R19, R12, PT ;  /* 0x0000000c13057248 */ /* 0x002fc80003fe0100 */
[----:B------:R-:W-:-:S04]  /*1030*/  IADD3 R5, R5, -UR4, RZ ;  /* 0x8000000405057c10 */ /* 0x000fc8000fffe0ff */
[----:B------:R-:W-:-:S04]  /*1040*/  SHF.R.S32.HI R12, RZ, 0x1f, R5 ;  /* 0x0000001fff0c7819 */ /* 0x000fc80000011405 */
[----:B------:R-:W-:-:S04]  /*1050*/  LEA.HI R12, R12, R5, RZ, 0x5 ;  /* 0x000000050c0c7211 */ /* 0x000fc800078f28ff */
[----:B------:R-:W-:-:S05]  /*1060*/  SHF.R.S32.HI R12, RZ, 0x5, R12 ;  /* 0x00000005ff0c7819 */ /* 0x000fca000001140c */
[----:B------:R-:W-:-:S07]  /*1070*/  IMAD R5, R12, 0x6, RZ ;  /* 0x000000060c057824 */ /* 0x000fce00078e02ff */
.L_x_3958:
        /* <DEDUP_REMOVED lines=8> */
.L_x_3959:
        /* <DEDUP_REMOVED lines=11> */
.L_x_3960:
        /* <DEDUP_REMOVED lines=8> */
.L_x_3961:
[----:B------:R-:W-:Y:S01]  /*1230*/  HFMA2.MMA R13, -RZ, RZ, 0, 0 ;  /* 0x00000000ff0d7435 */ /* 0x000fe200000001ff */
[----:B------:R-:W-:Y:S10]  /*1240*/  @!P3 BRA `(.L_x_3962) ;  /* 0x00000000001cb947 */ /* 0x000ff40003800000 */
[----:B------:R-:W1:Y:S02]  /*1250*/  LDC R0, c[0x0][0x26c] ;  /* 0x00009b00ff007b82 */ /* 0x000e640000000800 */
[----:B-1----:R-:W-:-:S04]  /*1260*/  VIMNMX R0, R19, R0, PT ;  /* 0x0000000013007248 */ /* 0x002fc80003fe0100 */
[----:B------:R-:W-:-:S04]  /*1270*/  IADD3 R0, R0, -UR8, RZ ;  /* 0x8000000800007c10 */ /* 0x000fc8000fffe0ff */
[----:B------:R-:W-:-:S04]  /*1280*/  SHF.R.S32.HI R13, RZ, 0x1f, R0 ;  /* 0x0000001fff0d7819 */ /* 0x000fc80000011400 */
[----:B------:R-:W-:-:S04]  /*1290*/  LEA.HI R13, R13, R0, RZ, 0x5 ;  /* 0x000000000d0d7211 */ /* 0x000fc800078f28ff */
[----:B------:R-:W-:-:S04]  /*12a0*/  SHF.R.S32.HI R13, RZ, 0x5, R13 ;  /* 0x00000005ff0d7819 */ /* 0x000fc8000001140d */
[----:B------:R-:W-:-:S07]  /*12b0*/  SHF.L.U32 R13, R13, 0x1, RZ ;  /* 0x000000010d0d7819 */ /* 0x000fce00000006ff */
.L_x_3962:
[C---:B------:R-:W-:Y:S02]  /*12c0*/  ISETP.GE.AND P0, PT, R19.reuse, R18, PT ;  /* 0x000000121300720c */ /* 0x040fe40003f06270 */
[----:B------:R-:W-:Y:S02]  /*12d0*/  LEA R5, R12, R5, 0x3 ;  /* 0x000000050c057211 */ /* 0x000fe400078e18ff */
[----:B------:R-:W-:Y:S02]  /*12e0*/  ISETP.GE.OR P0, PT, R19, UR4, P0 ;  /* 0x0000000413007c0c */ /* 0x000fe40008706670 */
[----:B------:R-:W-:Y:S02]  /*12f0*/  IADD3 R4, R11, R5, R4 ;  /* 0x000000050b047210 */ /* 0x000fe40007ffe004 */
[----:B0-----:R-:W-:Y:S02]  /*1300*/  PRMT R17, RZ, 0x5410, RZ ;  /* 0x00005410ff117816 */ /* 0x001fe400000000ff */
[----:B------:R-:W-:-:S02]  /*1310*/  IADD3 R0, R13, R4, R2 ;  /* 0x000000040d007210 */ /* 0x000fc40007ffe002 */
[----:B------:R-:W-:Y:S02]  /*1320*/  PRMT R16, RZ, 0x5410, RZ ;  /* 0x00005410ff107816 */ /* 0x000fe400000000ff */
[----:B------:R-:W-:Y:S02]  /*1330*/  PRMT R15, RZ, 0x5410, RZ ;  /* 0x00005410ff0f7816 */ /* 0x000fe400000000ff */
[----:B------:R-:W-:Y:S01]  /*1340*/  PRMT R13, RZ, 0x5410, RZ ;  /* 0x00005410ff0d7816 */ /* 0x000fe200000000ff */
[----:B------:R-:W-:Y:S06]  /*1350*/  @P0 BRA `(.L_x_3963) ;  /* 0x0000004c00180947 */ /* 0x000fec0003800000 */
[----:B------:R-:W2:Y:S04]  /*1360*/  LDL.64 R10, [R1] ;  /* 0x00000000010a7983 */ /* 0x000ea80000100a00 */
[----:B------:R-:W3:Y:S01]  /*1370*/  LDG.E.U16.CONSTANT R12, desc[UR6][R8.64+0x2] ;  /* 0x00000206080c7981 */ /* 0x000ee2000c1e9500 */
[----:B------:R-:W0:Y:S01]  /*1380*/  S2UR UR5, SR_CgaCtaId ;  /* 0x00000000000579c3 */ /* 0x000e220000008800 */
[----:B------:R-:W-:Y:S01]  /*1390*/  IMAD R0, R0, R21, RZ ;  /* 0x0000001500007224 */ /* 0x000fe200078e02ff */
[----:B------:R-:W-:Y:S01]  /*13a0*/  PRMT R2, R3, 0x9910, RZ ;  /* 0x0000991003027816 */ /* 0x000fe200000000ff */
[----:B------:R-:W-:Y:S01]  /*13b0*/  ULDC.64 UR8, c[0x0][0x218] ;  /* 0x0000860000087ab9 */ /* 0x000fe20000000a00 */
[----:B------:R-:W-:Y:S01]  /*13c0*/  SHF.R.S32.HI R5, RZ, 0x1f, R21 ;  /* 0x0000001fff057819 */ /* 0x000fe20000011415 */
[----:B------:R-:W-:Y:S01]  /*13d0*/  UMOV UR4, 0x400 ;  /* 0x0000040000047882 */ /* 0x000fe20000000000 */
[----:B------:R-:W-:-:S02]  /*13e0*/  SHF.R.S32.HI R4, RZ, 0x1f, R7 ;  /* 0x0000001fff047819 */ /* 0x000fc40000011407 */
[C-C-:B------:R-:W-:Y:S02]  /*13f0*/  IADD3 R21, P2, P3, R7.reuse, R21, R0.reuse ;  /* 0x0000001507157210 */ /* 0x140fe40007b5e000 */
[----:B------:R-:W-:Y:S02]  /*1400*/  SHF.R.S32.HI R3, RZ, 0x1f, R0 ;  /* 0x0000001fff037819 */ /* 0x000fe40000011400 */
[----:B------:R-:W-:Y:S02]  /*1410*/  IADD3 R0, P4, R7, R0, RZ ;  /* 0x0000000007007210 */ /* 0x000fe40007f9e0ff */
[----:B------:R-:W-:Y:S02]  /*1420*/  ISETP.NE.AND P0, PT, R2, RZ, PT ;  /* 0x000000ff0200720c */ /* 0x000fe40003f05270 */
[----:B------:R-:W-:Y:S02]  /*1430*/  IADD3.X R2, R4, R5, R3, P2, P3 ;  /* 0x0000000504027210 */ /* 0x000fe400017e6403 */
[----:B------:R-:W-:-:S02]  /*1440*/  IADD3.X R3, R3, R4, RZ, P4, !PT ;  /* 0x0000000403037210 */ /* 0x000fc400027fe4ff */
[C---:B------:R-:W-:Y:S02]  /*1450*/  LEA R28, P2, R21.reuse, UR8, 0x2 ;  /* 0x00000008151c7c11 */ /* 0x040fe4000f8410ff */
[C---:B------:R-:W-:Y:S02]  /*1460*/  LEA R32, P3, R0.reuse, UR8, 0x2 ;  /* 0x0000000800207c11 */ /* 0x040fe4000f8610ff */
[----:B------:R-:W-:Y:S01]  /*1470*/  LEA.HI.X R29, R21, UR9, R2, 0x2, P2 ;  /* 0x00000009151d7c11 */ /* 0x000fe200090f1402 */
[----:B0-----:R-:W-:Y:S01]  /*1480*/  ULEA UR4, UR5, UR4, 0x18 ;  /* 0x0000000405047291 */ /* 0x001fe2000f8ec03f */
[----:B------:R-:W-:Y:S02]  /*1490*/  LEA.HI.X R33, R0, UR9, R3, 0x2, P3 ;  /* 0x0000000900217c11 */ /* 0x000fe400098f1403 */
[----:B------:R-:W-:Y:S01]  /*14a0*/  ISETP.LT.OR P0, PT, R6, 0x2, !P0 ;  /* 0x000000020600780c */ /* 0x000fe20004701670 */
[----:B------:R-:W-:Y:S01]  /*14b0*/  ULDC UR5, c[0x0][0x258] ;  /* 0x0000960000057ab9 */ /* 0x000fe20000000800 */
[----:B------:R-:W-:-:S02]  /*14c0*/  MOV R14, RZ ;  /* 0x000000ff000e7202 */ /* 0x000fc40000000f00 */
[----:B------:R-:W-:Y:S02]  /*14d0*/  PRMT R17, R17, 0x5410, RZ ;  /* 0x0000541011117816 */ /* 0x000fe400000000ff */
[----:B--2---:R-:W-:Y:S02]  /*14e0*/  PRMT R2, R10, 0x7610, R10 ;  /* 0x000076100a027816 */ /* 0x004fe4000000000a */
[----:B------:R-:W-:Y:S02]  /*14f0*/  PRMT R3, R11, 0x7610, R11 ;  /* 0x000076100b037816 */ /* 0x000fe4000000000b */
[----:B---3--:R-:W-:-:S07]  /*1500*/  IADD3 R12, R19, R12, RZ ;  /* 0x0000000c130c7210 */ /* 0x008fce0007ffe0ff */
.L_x_3972:
[----:B------:R-:W-:-:S13]  /*1510*/  ISETP.NE.AND P2, PT, R19, R12, PT ;  /* 0x0000000c1300720c */ /* 0x000fda0003f45270 */
[----:B-----5:R-:W0:Y:S01]  /*1520*/  @!P2 LDC.64 R4, c[0x0][0x248] ;  /* 0x00009200ff04ab82 */ /* 0x020e220000000a00 */
        /* <DEDUP_REMOVED lines=15> */
[----:B------:R-:W-:Y:S02]  /*1620*/  SHF.R.U32.HI R41, RZ, 0x8, R5 ;  /* 0x00000008ff297819 */ /* 0x000fe40000011605 */
[----:B------:R-:W-:Y:S02]  /*1630*/  IADD3 R0, R0, -0x80, RZ ;  /* 0xffffff8000007810 */ /* 0x000fe40007ffe0ff */
[----:B------:R-:W-:-:S02]  /*1640*/  LOP3.LUT R43, R41, 0xff, RZ, 0xc0, !PT ;  /* 0x000000ff292b7812 */ /* 0x000fc400078ec0ff */
[----:B------:R3:W0:Y:S01]  /*1650*/  I2F.F16 R30, R0 ;  /* 0x00000000001e7306 */ /* 0x0006220000200c00 */
[----:B------:R-:W-:Y:S02]  /*1660*/  LOP3.LUT R21, R5, 0xff, RZ, 0xc0, !PT ;  /* 0x000000ff05157812 */ /* 0x000fe400078ec0ff */
[----:B------:R-:W-:Y:S02]  /*1670*/  IADD3 R44, R43, -0x80, RZ ;  /* 0xffffff802b2c7810 */ /* 0x000fe40007ffe0ff */
[----:B------:R-:W-:Y:S02]  /*1680*/  SHF.R.U32.HI R43, RZ, 0x8, R6 ;  /* 0x00000008ff2b7819 */ /* 0x000fe40000011606 */
[----:B------:R-:W-:Y:S02]  /*1690*/  LEA.HI R40, R4, 0xffffff80, RZ, 0x8 ;  /* 0xffffff8004287811 */ /* 0x000fe400078f40ff */
[----:B---3--:R-:W-:Y:S01]  /*16a0*/  LOP3.LUT R0, R9, 0xff, RZ, 0xc0, !PT ;  /* 0x000000ff09007812 */ /* 0x008fe200078ec0ff */
[----:B------:R-:W1:Y:S01]  /*16b0*/  I2F.F16 R44, R44 ;  /* 0x0000002c002c7306 */ /* 0x000e620000200c00 */
[----:B------:R-:W-:-:S02]  /*16c0*/  IADD3 R27, R21, -0x80, RZ ;  /* 0xffffff80151b7810 */ /* 0x000fc40007ffe0ff */
[----:B------:R-:W-:Y:S02]  /*16d0*/  IADD3 R23, R0, -0x80, RZ ;  /* 0xffffff8000177810 */ /* 0x000fe40007ffe0ff */
[----:B------:R-:W-:Y:S02]  /*16e0*/  LOP3.LUT R0, R10, 0xff, RZ, 0xc0, !PT ;  /* 0x000000ff0a007812 */ /* 0x000fe400078ec0ff */
[----:B------:R-:W-:Y:S01]  /*16f0*/  LOP3.LUT R21, R6, 0xff, RZ, 0xc0, !PT ;  /* 0x000000ff06157812 */ /* 0x000fe200078ec0ff */
[----:B------:R-:W2:Y:S01]  /*1700*/  I2F.F16 R40, R40 ;  /* 0x0000002800287306 */ /* 0x000ea20000200c00 */
[----:B------:R-:W-:Y:S02]  /*1710*/  IADD3 R22, R0, -0x80, RZ ;  /* 0xffffff8000167810 */ /* 0x000fe40007ffe0ff */
[--C-:B------:R-:W-:Y:S02]  /*1720*/  SHF.R.U32.HI R0, RZ, 0x8, R4.reuse ;  /* 0x00000008ff007819 */ /* 0x100fe40000011604 */
[----:B------:R-:W-:-:S02]  /*1730*/  SHF.R.U32.HI R4, RZ, 0x10, R4 ;  /* 0x00000010ff047819 */ /* 0x000fc40000011604 */
[----:B------:R-:W-:Y:S01]  /*1740*/  LOP3.LUT R0, R0, 0xff, RZ, 0xc0, !PT ;  /* 0x000000ff00007812 */ /* 0x000fe200078ec0ff */
[----:B------:R-:W3:Y:S01]  /*1750*/  I2F.F16 R27, R27 ;  /* 0x0000001b001b7306 */ /* 0x000ee20000200c00 */
[----:B------:R-:W-:Y:S02]  /*1760*/  LEA.HI R39, R5, 0xffffff80, RZ, 0x8 ;  /* 0xffffff8005277811 */ /* 0x000fe400078f40ff */
[----:B------:R-:W-:Y:S02]  /*1770*/  IADD3 R0, R0, -0x80, RZ ;  /* 0xffffff8000007810 */ /* 0x000fe40007ffe0ff */
[----:B------:R-:W-:Y:S02]  /*1780*/  LOP3.LUT R4, R4, 0xff, RZ, 0xc0, !PT ;  /* 0x000000ff04047812 */ /* 0x000fe400078ec0ff */
[----:B------:R-:W-:Y:S01]  /*1790*/  SHF.R.U32.HI R5, RZ, 0x10, R5 ;  /* 0x00000010ff057819 */ /* 0x000fe20000011605 */
[----:B------:R4:W0:Y:S01]  /*17a0*/  I2F.F16 R42, R0 ;  /* 0x00000000002a7306 */ /* 0x0008220000200c00 */
[----:B------:R-:W-:-:S02]  /*17b0*/  IADD3 R26, R21, -0x80, RZ ;  /* 0xffffff80151a7810 */ /* 0x000fc40007ffe0ff */
[----:B------:R-:W-:Y:S02]  /*17c0*/  LOP3.LUT R21, R7, 0xff, RZ, 0xc0, !PT ;  /* 0x000000ff07157812 */ /* 0x000fe400078ec0ff */
[----:B------:R-:W-:Y:S02]  /*17d0*/  IADD3 R4, R4, -0x80, RZ ;  /* 0xffffff8004047810 */ /* 0x000fe40007ffe0ff */
[----:B------:R-:W-:Y:S01]  /*17e0*/  LOP3.LUT R5, R5, 0xff, RZ, 0xc0, !PT ;  /* 0x000000ff05057812 */ /* 0x000fe200078ec0ff */
[----:B------:R-:W0:Y:S01]  /*17f0*/  I2F.F16 R39, R39 ;  /* 0x0000002700277306 */ /* 0x000e220000200c00 */
[----:B----4-:R-:W-:Y:S02]  /*1800*/  LOP3.LUT R0, R43, 0xff, RZ, 0xc0, !PT ;  /* 0x000000ff2b007812 */ /* 0x010fe400078ec0ff */
[----:B------:R-:W-:Y:S02]  /*1810*/  IADD3 R25, R21, -0x80, RZ ;  /* 0xffffff8015197810 */ /* 0x000fe40007ffe0ff */
[----:B------:R-:W-:-:S02]  /*1820*/  IADD3 R46, R0, -0x80, RZ ;  /* 0xffffff80002e7810 */ /* 0x000fc40007ffe0ff */
[----:B------:R-:W-:Y:S01]  /*1830*/  SHF.R.U32.HI R0, RZ, 0x8, R7 ;  /* 0x00000008ff007819 */ /* 0x000fe20000011607 */
[----:B------:R4:W0:Y:S01]  /*1840*/  I2F.F16 R41, R4 ;  /* 0x0000000400297306 */ /* 0x0008220000200c00 */
[----:B------:R-:W-:Y:S02]  /*1850*/  LOP3.LUT R21, R8, 0xff, RZ, 0xc0, !PT ;  /* 0x000000ff08157812 */ /* 0x000fe400078ec0ff */
[----:B------:R-:W-:Y:S02]  /*1860*/  LOP3.LUT R0, R0, 0xff, RZ, 0xc0, !PT ;  /* 0x000000ff00007812 */ /* 0x000fe400078ec0ff */
[----:B------:R-:W-:Y:S02]  /*1870*/  IADD3 R5, R5, -0x80, RZ ;  /* 0xffffff8005057810 */ /* 0x000fe40007ffe0ff */
[----:B------:R-:W-:Y:S01]  /*1880*/  IADD3 R48, R0, -0x80, RZ ;  /* 0xffffff8000307810 */ /* 0x000fe20007ffe0ff */
[----:B------:R-:W0:Y:S01]  /*1890*/  I2F.F16 R26, R26 ;  /* 0x0000001a001a7306 */ /* 0x000e220000200c00 */
[----:B------:R-:W-:-:S02]  /*18a0*/  SHF.R.U32.HI R0, RZ, 0x8, R8 ;  /* 0x00000008ff007819 */ /* 0x000fc40000011608 */
[----:B----4-:R-:W-:Y:S02]  /*18b0*/  SHF.R.U32.HI R4, RZ, 0x8, R9 ;  /* 0x00000008ff047819 */ /* 0x010fe40000011609 */
[----:B------:R-:W-:Y:S02]  /*18c0*/  LOP3.LUT R0, R0, 0xff, RZ, 0xc0, !PT ;  /* 0x000000ff00007812 */ /* 0x000fe400078ec0ff */
[----:B------:R-:W-:Y:S01]  /*18d0*/  IADD3 R24, R21, -0x80, RZ ;  /* 0xffffff8015187810 */ /* 0x000fe20007ffe0ff */
[----:B------:R4:W0:Y:S01]  /*18e0*/  I2F.F16 R43, R5 ;  /* 0x00000005002b7306 */ /* 0x0008220000200c00 */
[----:B------:R-:W-:Y:S02]  /*18f0*/  IADD3 R0, R0, -0x80, RZ ;  /* 0xffffff8000007810 */ /* 0x000fe40007ffe0ff */
[----:B------:R-:W-:Y:S02]  /*1900*/  LOP3.LUT R4, R4, 0xff, RZ, 0xc0, !PT ;  /* 0x000000ff04047812 */ /* 0x000fe400078ec0ff */
[----:B------:R-:W-:-:S02]  /*1910*/  LEA.HI R34, R10, 0xffffff80, RZ, 0x8 ;  /* 0xffffff800a227811 */ /* 0x000fc400078f40ff */
[C---:B------:R-:W-:Y:S01]  /*1920*/  LEA.HI R31, R11.reuse, 0xffffff80, RZ, 0x8 ;  /* 0xffffff800b1f7811 */ /* 0x040fe200078f40ff */
[----:B------:R5:W0:Y:S01]  /*1930*/  I2F.F16 R50, R0 ;  /* 0x0000000000327306 */ /* 0x000a220000200c00 */
[----:B------:R-:W-:Y:S02]  /*1940*/  LOP3.LUT R21, R11, 0xff, RZ, 0xc0, !PT ;  /* 0x000000ff0b157812 */ /* 0x000fe400078ec0ff */
[--C-:B----4-:R-:W-:Y:S02]  /*1950*/  SHF.R.U32.HI R5, RZ, 0x8, R10.reuse ;  /* 0x00000008ff057819 */ /* 0x110fe4000001160a */
[----:B------:R-:W-:Y:S02]  /*1960*/  SHF.R.U32.HI R10, RZ, 0x10, R10 ;  /* 0x00000010ff0a7819 */ /* 0x000fe4000001160a */
[----:B------:R-:W-:Y:S01]  /*1970*/  LEA.HI R38, R6, 0xffffff80, RZ, 0x8 ;  /* 0xffffff8006267811 */ /* 0x000fe200078f40ff */
[----:B------:R-:W4:Y:S01]  /*1980*/  I2F.F16 R34, R34 ;  /* 0x0000002200227306 */ /* 0x000f220000200c00 */
[----:B-----5:R-:W-:-:S02]  /*1990*/  SHF.R.U32.HI R0, RZ, 0x8, R11 ;  /* 0x00000008ff007819 */ /* 0x020fc4000001160b */
[----:B------:R-:W-:Y:S02]  /*19a0*/  SHF.R.U32.HI R11, RZ, 0x10, R11 ;  /* 0x00000010ff0b7819 */ /* 0x000fe4000001160b */
[----:B------:R-:W-:Y:S02]  /*19b0*/  LEA.HI R37, R7, 0xffffff80, RZ, 0x8 ;  /* 0xffffff8007257811 */ /* 0x000fe400078f40ff */
[----:B------:R-:W-:Y:S01]  /*19c0*/  LEA.HI R36, R8, 0xffffff80, RZ, 0x8 ;  /* 0xffffff8008247811 */ /* 0x000fe200078f40ff */
[----:B------:R-:W0:Y:S01]  /*19d0*/  I2F.F16 R38, R38 ;  /* 0x0000002600267306 */ /* 0x000e220000200c00 */
[----:B------:R-:W-:Y:S02]  /*19e0*/  LEA.HI R35, R9, 0xffffff80, RZ, 0x8 ;  /* 0xffffff8009237811 */ /* 0x000fe400078f40ff */
[----:B------:R-:W-:Y:S02]  /*19f0*/  SHF.R.U32.HI R6, RZ, 0x10, R6 ;  /* 0x00000010ff067819 */ /* 0x000fe40000011606 */
[----:B------:R-:W-:-:S02]  /*1a00*/  SHF.R.U32.HI R7, RZ, 0x10, R7 ;  /* 0x00000010ff077819 */ /* 0x000fc40000011607 */
[----:B------:R-:W-:Y:S01]  /*1a10*/  SHF.R.U32.HI R8, RZ, 0x10, R8 ;  /* 0x00000010ff087819 */ /* 0x000fe20000011608 */
[----:B------:R-:W0:Y:S01]  /*1a20*/  I2F.F16 R37, R37 ;  /* 0x0000002500257306 */ /* 0x000e220000200c00 */
[----:B------:R-:W-:Y:S02]  /*1a30*/  SHF.R.U32.HI R9, RZ, 0x10, R9 ;  /* 0x00000010ff097819 */ /* 0x000fe40000011609 */
[----:B------:R-:W-:Y:S02]  /*1a40*/  IADD3 R4, R4, -0x80, RZ ;  /* 0xffffff8004047810 */ /* 0x000fe40007ffe0ff */
[----:B------:R-:W-:Y:S02]  /*1a50*/  LOP3.LUT R10, R10, 0xff, RZ, 0xc0, !PT ;  /* 0x000000ff0a0a7812 */ /* 0x000fe400078ec0ff */
[----:B------:R-:W-:Y:S01]  /*1a60*/  LOP3.LUT R11, R11, 0xff, RZ, 0xc0, !PT ;  /* 0x000000ff0b0b7812 */ /* 0x000fe200078ec0ff */
[----:B------:R5:W0:Y:S01]  /*1a70*/  I2F.F16 R52, R4 ;  /* 0x0000000400347306 */ /* 0x000a220000200c00 */
[----:B------:R-:W-:-:S02]  /*1a80*/  LOP3.LUT R6, R6, 0xff, RZ, 0xc0, !PT ;  /* 0x000000ff06067812 */ /* 0x000fc400078ec0ff */
[----:B------:R-:W-:Y:S02]  /*1a90*/  LOP3.LUT R7, R7, 0xff, RZ, 0xc0, !PT ;  /* 0x000000ff07077812 */ /* 0x000fe400078ec0ff */
[----:B------:R-:W-:Y:S02]  /*1aa0*/  LOP3.LUT R8, R8, 0xff, RZ, 0xc0, !PT ;  /* 0x000000ff08087812 */ /* 0x000fe400078ec0ff */
[----:B------:R-:W-:Y:S01]  /*1ab0*/  LOP3.LUT R9, R9, 0xff, RZ, 0xc0, !PT ;  /* 0x000000ff09097812 */ /* 0x000fe200078ec0ff */
[----:B------:R-:W0:Y:S01]  /*1ac0*/  I2F.F16 R36, R36 ;  /* 0x0000002400247306 */ /* 0x000e220000200c00 */
[----:B------:R-:W-:Y:S02]  /*1ad0*/  LOP3.LUT R5, R5, 0xff, RZ, 0xc0, !PT ;  /* 0x000000ff05057812 */ /* 0x000fe400078ec0ff */
[----:B------:R-:W-:Y:S02]  /*1ae0*/  LOP3.LUT R0, R0, 0xff, RZ, 0xc0, !PT ;  /* 0x000000ff00007812 */ /* 0x000fe400078ec0ff */
[----:B-----5:R-:W-:-:S02]  /*1af0*/  PRMT R4, R20, 0x9910, RZ ;  /* 0x0000991014047816 */ /* 0x020fc400000000ff */
[----:B------:R-:W-:Y:S01]  /*1b00*/  IADD3 R21, R21, -0x80, RZ ;  /* 0xffffff8015157810 */ /* 0x000fe20007ffe0ff */
        /* <DEDUP_REMOVED lines=11> */
[----:B------:R-:W-:-:S07]  /*1bc0*/  ISETP.NE.AND P2, PT, R4, RZ, PT ;  /* 0x000000ff0400720c */ /* 0x000fce0003f45270 */
        /* <DEDUP_REMOVED lines=24> */
[----:B------:R-:W-:Y:S01]  /*1d50*/  FFMA.FTZ R59, R0, R57, RZ ;  /* 0x00000039003b7223 */ /* 0x000fe200000100ff */
[----:B------:R-:W-:Y:S02]  /*1d60*/  HADD2.F32 R57, -RZ, R44.H0_H0 ;  /* 0x2000002cff397230 */ /* 0x000fe40000004100 */
[----:B------:R-:W-:Y:S01]  /*1d70*/  FFMA.FTZ R55, R55, R6, R4 ;  /* 0x0000000637377223 */ /* 0x000fe20000010004 */
[----:B------:R-:W-:Y:S02]  /*1d80*/  HADD2.F32 R4, -RZ, R7.H0_H0 ;  /* 0x20000007ff047230 */ /* 0x000fe40000004100 */
[----:B------:R-:W-:-:S03]  /*1d90*/  FFMA.FTZ R57, R6, R57, R59 ;  /* 0x0000003906397223 */ /* 0x000fc6000001003b */
        /* <DEDUP_REMOVED lines=21> */
[----:B------:R-:W-:Y:S02]  /*1ef0*/  HADD2.F32 R58, -RZ, R39.H0_H0 ;  /* 0x20000027ff3a7230 */ /* 0x000fe40000004100 */
[----:B------:R-:W-:-:S03]  /*1f00*/  HADD2.F32 R57, -RZ, R23.H0_H0 ;  /* 0x20000017ff397230 */ /* 0x000fc60000004100 */
[----:B------:R-:W-:-:S04]  /*1f10*/  FFMA.FTZ R58, R55, R58, R60 ;  /* 0x0000003a373a7223 */ /* 0x000fc8000001003c */
[----:B------:R-:W-:Y:S01]  /*1f20*/  FFMA.FTZ R59, R7, R57, R58 ;  /* 0x00000039073b7223 */ /* 0x000fe2000001003a */
[----:B------:R-:W-:Y:S02]  /*1f30*/  HADD2.F32 R57, -RZ, R52.H0_H0 ;  /* 0x20000034ff397230 */ /* 0x000fe40000004100 */
[----:B------:R-:W-:-:S03]  /*1f40*/  HADD2.F32 R58, -RZ, R51.H0_H0 ;  /* 0x20000033ff3a7230 */ /* 0x000fc60000004100 */
[----:B------:R-:W-:-:S04]  /*1f50*/  FFMA.FTZ R57, R56, R57, R59 ;  /* 0x0000003938397223 */ /* 0x000fc8000001003b */
        /* <DEDUP_REMOVED lines=31> */
[----:B------:R-:W-:Y:S02]  /*2150*/  HADD2.F32 R4, -RZ, R34.H0_H0 ;  /* 0x20000022ff047230 */ /* 0x000fe40000004100 */
[C---:B------:R-:W-:Y:S01]  /*2160*/  FFMA.FTZ R7, R56.reuse, R7, R6 ;  /* 0x0000000738077223 */ /* 0x040fe20000010006 */
[----:B------:R-:W-:Y:S02]  /*2170*/  HADD2.F32 R6, -RZ, R11.H0_H0 ;  /* 0x2000000bff067230 */ /* 0x000fe40000004100 */
[----:B------:R-:W-:Y:S01]  /*2180*/  FFMA.FTZ R5, R56, R5, R55 ;  /* 0x0000000538057223 */ /* 0x000fe20000010037 */
[----:B------:R-:W-:Y:S02]  /*2190*/  HADD2.F32 R55, -RZ, R3.H1_H1 ;  /* 0x30000003ff377230 */ /* 0x000fe40000004100 */
[----:B------:R-:W-:Y:S01]  /*21a0*/  FFMA.FTZ R7, R8, R6, R7 ;  /* 0x0000000608077223 */ /* 0x000fe20000010007 */
[----:B------:R-:W-:-:S02]  /*21b0*/  HADD2.F32 R6, -RZ, R31.H0_H0 ;  /* 0x2000001fff067230 */ /* 0x000fc40000004100 */
[----:B------:R-:W-:Y:S01]  /*21c0*/  FFMA.FTZ R0, R8, R0, R5 ;  /* 0x0000000008007223 */ /* 0x000fe20000010005 */
[----:B------:R-:W-:-:S03]  /*21d0*/  HADD2.F32 R5, -RZ, R3.H0_H0 ;  /* 0x20000003ff057230 */ /* 0x000fc60000004100 */
        /* <DEDUP_REMOVED lines=8> */
.L_x_3965:
        /* <DEDUP_REMOVED lines=36> */
[----:B------:R-:W-:Y:S01]  /*24a0*/  FFMA.FTZ R0, R0, R4, R9 ;  /* 0x0000000400007223 */ /* 0x000fe20000010009 */
[----:B------:R-:W-:Y:S02]  /*24b0*/  HADD2.F32 R5, -RZ, R5.H1_H1 ;  /* 0x30000005ff057230 */ /* 0x000fe40000004100 */
        /* <DEDUP_REMOVED lines=53> */
.L_x_3964:
[----:B0-----:R-:W0:Y:S02]  /*2810*/  LDC R21, c[0x0][0x23c] ;  /* 0x00008f00ff157b82 */ /* 0x001e240000000800 */
[----:B0-----:R-:W-:-:S05]  /*2820*/  IMAD.WIDE R32, R21, 0x8, R32 ;  /* 0x0000000815207825 */ /* 0x001fca00078e0220 */
[----:B------:R0:W5:Y:S01]  /*2830*/  LDG.E.128.CONSTANT R4, desc[UR6][R32.64] ;  /* 0x0000000620047981 */ /* 0x000162000c1e9d00 */
[----:B------:R-:W-:Y:S01]  /*2840*/  IMAD.WIDE R28, R21, 0x8, R28 ;  /* 0x00000008151c7825 */ /* 0x000fe200078e021c */
[----:B------:R-:W-:Y:S06]  /*2850*/  @!P1 BRA `(.L_x_3966) ;  /* 0x0000001000849947 */ /* 0x000fec0003800000 */
[----:B------:R-:W2:Y:S01]  /*2860*/  LDG.E.128.CONSTANT R8, desc[UR6][R28.64] ;  /* 0x000000061c087981 */ /* 0x000ea2000c1e9d00 */
[----:B-----5:R-:W-:Y:S02]  /*2870*/  LOP3.LUT R0, R4, 0xff, RZ, 0xc0, !PT ;  /* 0x000000ff04007812 */ /* 0x020fe400078ec0ff */
[----:B------:R-:W-:Y:S02]  /*2880*/  SHF.R.U32.HI R38, RZ, 0x8, R5 ;  /* 0x00000008ff267819 */ /* 0x000fe40000011605 */
[----:B------:R-:W-:Y:S02]  /*2890*/  IADD3 R0, R0, -0x80, RZ ;  /* 0xffffff8000007810 */ /* 0x000fe40007ffe0ff */
[----:B------:R-:W-:Y:S02]  /*28a0*/  LOP3.LUT R40, R38, 0xff, RZ, 0xc0, !PT ;  /* 0x000000ff26287812 */ /* 0x000fe400078ec0ff */
[----:B------:R1:W3:Y:S01]  /*28b0*/  I2F.F16 R31, R0 ;  /* 0x00000000001f7306 */ /* 0x0002e20000200c00 */
[----:B------:R-:W-:-:S02]  /*28c0*/  LEA.HI R37, R4, 0xffffff80, RZ, 0x8 ;  /* 0xffffff8004257811 */ /* 0x000fc400078f40ff */
[----:B------:R-:W-:Y:S02]  /*28d0*/  IADD3 R41, R40, -0x80, RZ ;  /* 0xffffff8028297810 */ /* 0x000fe40007ffe0ff */
[----:B------:R-:W-:Y:S02]  /*28e0*/  SHF.R.U32.HI R40, RZ, 0x8, R6 ;  /* 0x00000008ff287819 */ /* 0x000fe40000011606 */
[----:B------:R-:W-:Y:S01]  /*28f0*/  LEA.HI R36, R5, 0xffffff80, RZ, 0x8 ;  /* 0xffffff8005247811 */ /* 0x000fe200078f40ff */
[----:B------:R-:W4:Y:S01]  /*2900*/  I2F.F16 R37, R37 ;  /* 0x0000002500257306 */ /* 0x000f220000200c00 */
[--C-:B-1----:R-:W-:Y:S02]  /*2910*/  SHF.R.U32.HI R0, RZ, 0x8, R4.reuse ;  /* 0x00000008ff007819 */ /* 0x102fe40000011604 */
[----:B------:R-:W-:Y:S02]  /*2920*/  SHF.R.U32.HI R4, RZ, 0x10, R4 ;  /* 0x00000010ff047819 */ /* 0x000fe40000011604 */
[----:B------:R-:W-:-:S02]  /*2930*/  LOP3.LUT R0, R0, 0xff, RZ, 0xc0, !PT ;  /* 0x000000ff00007812 */ /* 0x000fc400078ec0ff */
[----:B------:R-:W-:Y:S01]  /*2940*/  LOP3.LUT R4, R4, 0xff, RZ, 0xc0, !PT ;  /* 0x000000ff04047812 */ /* 0x000fe200078ec0ff */
[----:B------:R-:W1:Y:S01]  /*2950*/  I2F.F16 R36, R36 ;  /* 0x0000002400247306 */ /* 0x000e620000200c00 */
[----:B------:R-:W-:Y:S02]  /*2960*/  IADD3 R0, R0, -0x80, RZ ;  /* 0xffffff8000007810 */ /* 0x000fe40007ffe0ff */
[----:B------:R-:W-:Y:S02]  /*2970*/  LOP3.LUT R22, R5, 0xff, RZ, 0xc0, !PT ;  /* 0x000000ff05167812 */ /* 0x000fe400078ec0ff */
[----:B------:R-:W-:Y:S02]  /*2980*/  IADD3 R4, R4, -0x80, RZ ;  /* 0xffffff8004047810 */ /* 0x000fe40007ffe0ff */
[----:B------:R-:W-:Y:S01]  /*2990*/  SHF.R.U32.HI R5, RZ, 0x10, R5 ;  /* 0x00000010ff057819 */ /* 0x000fe20000011605 */
[----:B------:R0:W1:Y:S01]  /*29a0*/  I2F.F16 R39, R0 ;  /* 0x0000000000277306 */ /* 0x0000620000200c00 */
[----:B------:R-:W-:-:S02]  /*29b0*/  LEA.HI R35, R6, 0xffffff80, RZ, 0x8 ;  /* 0xffffff8006237811 */ /* 0x000fc400078f40ff */
[----:B------:R-:W-:Y:S02]  /*29c0*/  LOP3.LUT R5, R5, 0xff, RZ, 0xc0, !PT ;  /* 0x000000ff05057812 */ /* 0x000fe400078ec0ff */
[----:B------:R-:W-:Y:S02]  /*29d0*/  LOP3.LUT R23, R6, 0xff, RZ, 0xc0, !PT ;  /* 0x000000ff06177812 */ /* 0x000fe400078ec0ff */
[----:B------:R-:W-:Y:S01]  /*29e0*/  IADD3 R5, R5, -0x80, RZ ;  /* 0xffffff8005057810 */ /* 0x000fe20007ffe0ff */
[----:B------:R3:W1:Y:S01]  /*29f0*/  I2F.F16 R38, R4 ;  /* 0x0000000400267306 */ /* 0x0006620000200c00 */
[----:B0-----:R-:W-:Y:S02]  /*2a00*/  LOP3.LUT R0, R40, 0xff, RZ, 0xc0, !PT ;  /* 0x000000ff28007812 */ /* 0x001fe400078ec0ff */
[----:B------:R-:W-:Y:S02]  /*2a10*/  SHF.R.U32.HI R6, RZ, 0x10, R6 ;  /* 0x00000010ff067819 */ /* 0x000fe40000011606 */
        /* <DEDUP_REMOVED lines=8> */
[----:B------:R-:W-:-:S02]  /*2aa0*/  IADD3 R22, R22, -0x80, RZ ;  /* 0xffffff8016167810 */ /* 0x000fc40007ffe0ff */
[----:B------:R-:W-:Y:S02]  /*2ab0*/  LOP3.LUT R23, R7, 0xff, RZ, 0xc0, !PT ;  /* 0x000000ff07177812 */ /* 0x000fe400078ec0ff */
[----:B------:R-:W-:Y:S02]  /*2ac0*/  IADD3 R6, R6, -0x80, RZ ;  /* 0xffffff8006067810 */ /* 0x000fe40007ffe0ff */
[----:B------:R-:W-:Y:S01]  /*2ad0*/  IADD3 R26, R23, -0x80, RZ ;  /* 0xffffff80171a7810 */ /* 0x000fe20007ffe0ff */
[----:B------:R-:W0:Y:S01]  /*2ae0*/  I2F.F16 R30, R22 ;  /* 0x00000016001e7306 */ /* 0x000e220000200c00 */
        /* <DEDUP_REMOVED lines=18> */
[----:B0-----:R-:W-:Y:S02]  /*2c10*/  LOP3.LUT R5, R11, 0xff, RZ, 0xc0, !PT ;  /* 0x000000ff0b057812 */ /* 0x001fe400078ec0ff */
        /* <DEDUP_REMOVED lines=11> */
[----:B------:R-:W-:Y:S01]  /*2cd0*/  SHF.R.U32.HI R8, RZ, 0x10, R8 ;  /* 0x00000010ff087819 */ /* 0x000fe20000011608 */
[----:B------:R4:W0:Y:S01]  /*2ce0*/  I2F.F16 R51, R0 ;  /* 0x0000000000337306 */ /* 0x0008220000200c00 */
[----:B------:R-:W-:Y:S02]  /*2cf0*/  SHF.R.U32.HI R9, RZ, 0x10, R9 ;  /* 0x00000010ff097819 */ /* 0x000fe40000011609 */
[----:B------:R-:W-:Y:S02]  /*2d00*/  LEA.HI R23, R10, 0xffffff80, RZ, 0x8 ;  /* 0xffffff800a177811 */ /* 0x000fe400078f40ff */
[----:B------:R-:W-:-:S02]  /*2d10*/  LEA.HI R22, R11, 0xffffff80, RZ, 0x8 ;  /* 0xffffff800b167811 */ /* 0x000fc400078f40ff */
[----:B------:R-:W-:Y:S01]  /*2d20*/  IADD3 R4, R4, -0x80, RZ ;  /* 0xffffff8004047810 */ /* 0x000fe20007ffe0ff */
[----:B------:R-:W0:Y:S01]  /*2d30*/  I2F.F16 R25, R25 ;  /* 0x0000001900197306 */ /* 0x000e220000200c00 */
[--C-:B--2---:R-:W-:Y:S02]  /*2d40*/  SHF.R.U32.HI R5, RZ, 0x8, R10.reuse ;  /* 0x00000008ff057819 */ /* 0x104fe4000001160a */
[----:B----4-:R-:W-:Y:S02]  /*2d50*/  PRMT R0, R20, 0x9910, RZ ;  /* 0x0000991014007816 */ /* 0x010fe400000000ff */
[--C-:B------:R-:W-:Y:S02]  /*2d60*/  SHF.R.U32.HI R6, RZ, 0x8, R11.reuse ;  /* 0x00000008ff067819 */ /* 0x100fe4000001160b */
[----:B------:R-:W-:Y:S01]  /*2d70*/  SHF.R.U32.HI R10, RZ, 0x10, R10 ;  /* 0x00000010ff0a7819 */ /* 0x000fe2000001160a */
[----:B------:R2:W4:Y:S01]  /*2d80*/  I2F.F16 R50, R4 ;  /* 0x0000000400327306 */ /* 0x0005220000200c00 */
[----:B------:R-:W-:-:S02]  /*2d90*/  SHF.R.U32.HI R11, RZ, 0x10, R11 ;  /* 0x00000010ff0b7819 */ /* 0x000fc4000001160b */
[----:B------:R-:W-:Y:S02]  /*2da0*/  LOP3.LUT R8, R8, 0xff, RZ, 0xc0, !PT ;  /* 0x000000ff08087812 */ /* 0x000fe400078ec0ff */
[----:B------:R-:W-:Y:S02]  /*2db0*/  LOP3.LUT R9, R9, 0xff, RZ, 0xc0, !PT ;  /* 0x000000ff09097812 */ /* 0x000fe400078ec0ff */
[----:B------:R-:W-:Y:S01]  /*2dc0*/  ISETP.NE.AND P2, PT, R0, RZ, PT ;  /* 0x000000ff0000720c */ /* 0x000fe20003f45270 */
        /* <DEDUP_REMOVED lines=30> */
[----:B------:R-:W-:Y:S02]  /*2fb0*/  HADD2.F32 R55, -RZ, R39.H0_H0 ;  /* 0x20000027ff377230 */ /* 0x000fe40000004100 */
[----:B------:R-:W-:-:S03]  /*2fc0*/  FFMA.FTZ R61, R0, R61, RZ ;  /* 0x0000003d003d7223 */ /* 0x000fc600000100ff */
        /* <DEDUP_REMOVED lines=19> */
[----:B------:R-:W-:Y:S01]  /*3100*/  FFMA.FTZ R61, R54, R57, R61 ;  /* 0x00000039363d7223 */ /* 0x000fe2000001003d */
[----:B------:R-:W-:Y:S02]  /*3110*/  HADD2.F32 R57, -RZ, R40.H0_H0 ;  /* 0x20000028ff397230 */ /* 0x000fe40000004100 */
[----:B------:R-:W-:Y:S01]  /*3120*/  FMUL.FTZ R7, R58, R7 ;  /* 0x000000073a077220 */ /* 0x000fe20000410000 */
[----:B------:R-:W-:Y:S02]  /*3130*/  HADD2.F32 R58, -RZ, R46.H0_H0 ;  /* 0x2000002eff3a7230 */ /* 0x000fe40000004100 */
[----:B------:R-:W-:Y:S01]  /*3140*/  FFMA.FTZ R60, R4, R57, R61 ;  /* 0x00000039043c7223 */ /* 0x000fe2000001003d */
[----:B------:R-:W-:Y:S01]  /*3150*/  HADD2.F32 R57, -RZ, R36.H0_H0 ;  /* 0x20000024ff397230 */ /* 0x000fe20000004100 */
[----:B------:R-:W-:-:S04]  /*3160*/  F2FP.F16.F32.PACK_AB R7, RZ, R7 ;  /* 0x00000007ff07723e */ /* 0x000fc800000000ff */
        /* <DEDUP_REMOVED lines=36> */
[C---:B------:R-:W-:Y:S01]  /*33b0*/  FFMA.FTZ R55, R56.reuse, R55, R54 ;  /* 0x0000003738377223 */ /* 0x040fe20000010036 */
[----:B------:R-:W-:Y:S02]  /*33c0*/  HADD2.F32 R54, -RZ, R53.H0_H0 ;  /* 0x20000035ff367230 */ /* 0x000fe40000004100 */
[----:B------:R-:W-:Y:S01]  /*33d0*/  FFMA.FTZ R5, R56, R5, R7 ;  /* 0x0000000538057223 */ /* 0x000fe20000010007 */
[----:B------:R-:W-:-:S03]  /*33e0*/  HADD2.F32 R7, -RZ, R3.H1_H1 ;  /* 0x30000003ff077230 */ /* 0x000fc60000004100 */
        /* <DEDUP_REMOVED lines=13> */
.L_x_3967:
        /* <DEDUP_REMOVED lines=75> */
[----:B------:R-:W-:Y:S02]  /*3970*/  HADD2.F32 R23, -RZ, R22.H0_H0 ;  /* 0x20000016ff177230 */ /* 0x000fe40000004100 */
[----:B------:R-:W-:Y:S02]  /*3980*/  HADD2.F32 R9, -RZ, R2.H1_H1 ;  /* 0x30000002ff097230 */ /* 0x000fe40000004100 */
[----:B------:R-:W-:Y:S01]  /*3990*/  FMUL.FTZ R4, R5, R4 ;  /* 0x0000000405047220 */ /* 0x000fe20000410000 */
[----:B------:R-:W-:Y:S02]  /*39a0*/  HADD2.F32 R25, -RZ, R3.H1_H1 ;  /* 0x30000003ff197230 */ /* 0x000fe40000004100 */
[----:B------:R-:W-:Y:S01]  /*39b0*/  FFMA.FTZ R0, R23, R7, R0 ;  /* 0x0000000717007223 */ /* 0x000fe20000010000 */
        /* <DEDUP_REMOVED lines=11> */
.L_x_3966:
[----:B0-----:R-:W-:-:S05]  /*3a70*/  IMAD.WIDE R32, R21, 0x8, R32 ;  /* 0x0000000815207825 */ /* 0x001fca00078e0220 */
[----:B-----5:R0:W5:Y:S01]  /*3a80*/  LDG.E.128.CONSTANT R4, desc[UR6][R32.64] ;  /* 0x0000000620047981 */ /* 0x020162000c1e9d00 */
        /* <DEDUP_REMOVED lines=200> */
.L_x_3969:
        /* <DEDUP_REMOVED lines=91> */
.L_x_3968:
        /* <DEDUP_REMOVED lines=22> */
[----:B------:R-:W-:Y:S02]  /*4e20*/  SHF.R.U32.HI R5, RZ, 0x10, R5 ;  /* 0x00000010ff057819 */ /* 0x000fe40000011605 */
[----:B------:R-:W-:Y:S01]  /*4e30*/  IADD3 R4, R4, -0x80, RZ ;  /* 0xffffff8004047810 */ /* 0x000fe20007ffe0ff */
[----:B------:R0:W1:Y:S01]  /*4e40*/  I2F.F16 R39, R0 ;  /* 0x0000000000277306 */ /* 0x0000620000200c00 */
[----:B------:R-:W-:-:S02]  /*4e50*/  LOP3.LUT R5, R5, 0xff, RZ, 0xc0, !PT ;  /* 0x000000ff05057812 */ /* 0x000fc400078ec0ff */
[----:B------:R-:W-:Y:S02]  /*4e60*/  LOP3.LUT R27, R6, 0xff, RZ, 0xc0, !PT ;  /* 0x000000ff061b7812 */ /* 0x000fe400078ec0ff */
[----:B------:R-:W-:Y:S02]  /*4e70*/  IADD3 R5, R5, -0x80, RZ ;  /* 0xffffff8005057810 */ /* 0x000fe40007ffe0ff */
[----:B------:R-:W-:Y:S01]  /*4e80*/  IADD3 R31, R27, -0x80, RZ ;  /* 0xffffff801b1f7810 */ /* 0x000fe20007ffe0ff */
[----:B------:R3:W1:Y:S01]  /*4e90*/  I2F.F16 R38, R4 ;  /* 0x0000000400267306 */ /* 0x0006620000200c00 */
[----:B0-----:R-:W-:Y:S02]  /*4ea0*/  LOP3.LUT R0, R40, 0xff, RZ, 0xc0, !PT ;  /* 0x000000ff28007812 */ /* 0x001fe400078ec0ff */
[----:B------:R-:W-:Y:S02]  /*4eb0*/  LEA.HI R35, R6, 0xffffff80, RZ, 0x8 ;  /* 0xffffff8006237811 */ /* 0x000fe400078f40ff */
[----:B------:R-:W-:-:S02]  /*4ec0*/  IADD3 R43, R0, -0x80, RZ ;  /* 0xffffff80002b7810 */ /* 0x000fc40007ffe0ff */
[----:B------:R-:W-:Y:S01]  /*4ed0*/  SHF.R.U32.HI R0, RZ, 0x8, R7 ;  /* 0x00000008ff007819 */ /* 0x000fe20000011607 */
[----:B------:R0:W0:Y:S01]  /*4ee0*/  I2F.F16 R40, R5 ;  /* 0x0000000500287306 */ /* 0x0000220000200c00 */
[C---:B------:R-:W-:Y:S02]  /*4ef0*/  LEA.HI R34, R7.reuse, 0xffffff80, RZ, 0x8 ;  /* 0xffffff8007227811 */ /* 0x040fe400078f40ff */
[----:B------:R-:W-:Y:S02]  /*4f00*/  LOP3.LUT R0, R0, 0xff, RZ, 0xc0, !PT ;  /* 0x000000ff00007812 */ /* 0x000fe400078ec0ff */
[----:B------:R-:W-:Y:S02]  /*4f10*/  LOP3.LUT R27, R7, 0xff, RZ, 0xc0, !PT ;  /* 0x000000ff071b7812 */ /* 0x000fe400078ec0ff */
[----:B------:R-:W-:Y:S01]  /*4f20*/  IADD3 R49, R0, -0x80, RZ ;  /* 0xffffff8000317810 */ /* 0x000fe20007ffe0ff */
[----:B------:R-:W0:Y:S01]  /*4f30*/  I2F.F16 R35, R35 ;  /* 0x0000002300237306 */ /* 0x000e220000200c00 */
[----:B------:R-:W-:-:S02]  /*4f40*/  SHF.R.U32.HI R6, RZ, 0x10, R6 ;  /* 0x00000010ff067819 */ /* 0x000fc40000011606 */
[----:B------:R-:W-:Y:S02]  /*4f50*/  SHF.R.U32.HI R7, RZ, 0x10, R7 ;  /* 0x00000010ff077819 */ /* 0x000fe40000011607 */
[----:B------:R-:W-:Y:S02]  /*4f60*/  LOP3.LUT R6, R6, 0xff, RZ, 0xc0, !PT ;  /* 0x000000ff06067812 */ /* 0x000fe400078ec0ff */
[----:B------:R-:W-:Y:S01]  /*4f70*/  LOP3.LUT R7, R7, 0xff, RZ, 0xc0, !PT ;  /* 0x000000ff07077812 */ /* 0x000fe200078ec0ff */
[----:B------:R-:W0:Y:S01]  /*4f80*/  I2F.F16 R34, R34 ;  /* 0x0000002200227306 */ /* 0x000e220000200c00 */
[----:B------:R-:W-:Y:S02]  /*4f90*/  IADD3 R26, R26, -0x80, RZ ;  /* 0xffffff801a1a7810 */ /* 0x000fe40007ffe0ff */
[----:B------:R-:W-:Y:S02]  /*4fa0*/  IADD3 R6, R6, -0x80, RZ ;  /* 0xffffff8006067810 */ /* 0x000fe40007ffe0ff */
[----:B------:R-:W-:-:S02]  /*4fb0*/  IADD3 R7, R7, -0x80, RZ ;  /* 0xffffff8007077810 */ /* 0x000fc40007ffe0ff */
        /* <DEDUP_REMOVED lines=17> */
[----:B------:R-:W-:Y:S01]  /*50d0*/  LEA.HI R28, R9, 0xffffff80, RZ, 0x8 ;  /* 0xffffff80091c7811 */ /* 0x000fe200078f40ff */
[----:B------:R-:W0:Y:S01]  /*50e0*/  I2F.F16 R46, R46 ;  /* 0x0000002e002e7306 */ /* 0x000e220000200c00 */
[--C-:B--2---:R-:W-:Y:S02]  /*50f0*/  SHF.R.U32.HI R0, RZ, 0x8, R9.reuse ;  /* 0x00000008ff007819 */ /* 0x104fe40000011609 */
[----:B------:R-:W-:Y:S02]  /*5100*/  SHF.R.U32.HI R4, RZ, 0x8, R8 ;  /* 0x00000008ff047819 */ /* 0x000fe40000011608 */
[----:B------:R-:W-:Y:S02]  /*5110*/  LOP3.LUT R0, R0, 0xff, RZ, 0xc0, !PT ;  /* 0x000000ff00007812 */ /* 0x000fe400078ec0ff */
[----:B------:R-:W-:Y:S01]  /*5120*/  IADD3 R5, R5, -0x80, RZ ;  /* 0xffffff8005057810 */ /* 0x000fe20007ffe0ff */
[----:B------:R-:W2:Y:S01]  /*5130*/  I2F.F16 R28, R28 ;  /* 0x0000001c001c7306 */ /* 0x000ea20000200c00 */
[----:B------:R-:W-:-:S02]  /*5140*/  SHF.R.U32.HI R9, RZ, 0x10, R9 ;  /* 0x00000010ff097819 */ /* 0x000fc40000011609 */
[----:B------:R-:W-:Y:S02]  /*5150*/  IADD3 R0, R0, -0x80, RZ ;  /* 0xffffff8000007810 */ /* 0x000fe40007ffe0ff */
[----:B------:R-:W-:Y:S02]  /*5160*/  LOP3.LUT R4, R4, 0xff, RZ, 0xc0, !PT ;  /* 0x000000ff04047812 */ /* 0x000fe400078ec0ff */
[----:B------:R-:W-:Y:S01]  /*5170*/  LEA.HI R29, R8, 0xffffff80, RZ, 0x8 ;  /* 0xffffff80081d7811 */ /* 0x000fe200078f40ff */
[----:B------:R4:W0:Y:S01]  /*5180*/  I2F.F16 R44, R5 ;  /* 0x00000005002c7306 */ /* 0x0008220000200c00 */
[----:B------:R-:W-:Y:S02]  /*5190*/  SHF.R.U32.HI R8, RZ, 0x10, R8 ;  /* 0x00000010ff087819 */ /* 0x000fe40000011608 */
[----:B------:R-:W-:Y:S02]  /*51a0*/  LEA.HI R27, R10, 0xffffff80, RZ, 0x8 ;  /* 0xffffff800a1b7811 */ /* 0x000fe400078f40ff */
[----:B------:R-:W-:-:S02]  /*51b0*/  LEA.HI R26, R11, 0xffffff80, RZ, 0x8 ;  /* 0xffffff800b1a7811 */ /* 0x000fc400078f40ff */
[----:B------:R-:W-:Y:S01]  /*51c0*/  IADD3 R4, R4, -0x80, RZ ;  /* 0xffffff8004047810 */ /* 0x000fe20007ffe0ff */
[----:B------:R-:W0:Y:S01]  /*51d0*/  I2F.F16 R29, R29 ;  /* 0x0000001d001d7306 */ /* 0x000e220000200c00 */
[----:B----4-:R-:W-:Y:S02]  /*51e0*/  LOP3.LUT R5, R9, 0xff, RZ, 0xc0, !PT ;  /* 0x000000ff09057812 */ /* 0x010fe400078ec0ff */
[--C-:B------:R-:W-:Y:S02]  /*51f0*/  SHF.R.U32.HI R6, RZ, 0x8, R10.reuse ;  /* 0x00000008ff067819 */ /* 0x100fe4000001160a */
[--C-:B------:R-:W-:Y:S02]  /*5200*/  SHF.R.U32.HI R7, RZ, 0x8, R11.reuse ;  /* 0x00000008ff077819 */ /* 0x100fe4000001160b */
[----:B------:R-:W-:Y:S01]  /*5210*/  SHF.R.U32.HI R10, RZ, 0x10, R10 ;  /* 0x00000010ff0a7819 */ /* 0x000fe2000001160a */
[----:B------:R4:W0:Y:S01]  /*5220*/  I2F.F16 R9, R0 ;  /* 0x0000000000097306 */ /* 0x0008220000200c00 */
[----:B------:R-:W-:-:S02]  /*5230*/  SHF.R.U32.HI R11, RZ, 0x10, R11 ;  /* 0x00000010ff0b7819 */ /* 0x000fc4000001160b */
[----:B------:R-:W-:Y:S02]  /*5240*/  LOP3.LUT R8, R8, 0xff, RZ, 0xc0, !PT ;  /* 0x000000ff08087812 */ /* 0x000fe400078ec0ff */
[----:B------:R-:W-:Y:S02]  /*5250*/  LOP3.LUT R6, R6, 0xff, RZ, 0xc0, !PT ;  /* 0x000000ff06067812 */ /* 0x000fe400078ec0ff */
[----:B------:R-:W-:Y:S01]  /*5260*/  LOP3.LUT R7, R7, 0xff, RZ, 0xc0, !PT ;  /* 0x000000ff07077812 */ /* 0x000fe200078ec0ff */
[----:B------:R1:W0:Y:S01]  /*5270*/  I2F.F16 R50, R4 ;  /* 0x0000000400327306 */ /* 0x0002220000200c00 */
[----:B----4-:R-:W-:Y:S02]  /*5280*/  PRMT R0, R20, 0x9910, RZ ;  /* 0x0000991014007816 */ /* 0x010fe400000000ff */
[----:B------:R-:W-:Y:S02]  /*5290*/  IADD3 R8, R8, -0x80, RZ ;  /* 0xffffff8008087810 */ /* 0x000fe40007ffe0ff */
[----:B------:R-:W-:-:S02]  /*52a0*/  ISETP.NE.AND P2, PT, R0, RZ, PT ;  /* 0x000000ff0000720c */ /* 0x000fc40003f45270 */
[----:B------:R-:W-:Y:S01]  /*52b0*/  LOP3.LUT R0, R11, 0xff, RZ, 0xc0, !PT ;  /* 0x000000ff0b007812 */ /* 0x000fe200078ec0ff */
[----:B------:R-:W4:Y:S01]  /*52c0*/  I2F.F16 R27, R27 ;  /* 0x0000001b001b7306 */ /* 0x000f220000200c00 */
[----:B-1----:R-:W-:Y:S02]  /*52d0*/  LOP3.LUT R4, R10, 0xff, RZ, 0xc0, !PT ;  /* 0x000000ff0a047812 */ /* 0x002fe400078ec0ff */
[----:B------:R-:W-:Y:S02]  /*52e0*/  IADD3 R5, R5, -0x80, RZ ;  /* 0xffffff8005057810 */ /* 0x000fe40007ffe0ff */
[----:B------:R-:W-:Y:S02]  /*52f0*/  IADD3 R6, R6, -0x80, RZ ;  /* 0xffffff8006067810 */ /* 0x000fe40007ffe0ff */
[----:B------:R-:W-:Y:S01]  /*5300*/  IADD3 R4, R4, -0x80, RZ ;  /* 0xffffff8004047810 */ /* 0x000fe20007ffe0ff */
[----:B------:R-:W1:Y:S01]  /*5310*/  I2F.F16 R26, R26 ;  /* 0x0000001a001a7306 */ /* 0x000e620000200c00 */
[----:B------:R-:W-:-:S02]  /*5320*/  IADD3 R7, R7, -0x80, RZ ;  /* 0xffffff8007077810 */ /* 0x000fc40007ffe0ff */
[----:B------:R-:W-:-:S05]  /*5330*/  IADD3 R0, R0, -0x80, RZ ;  /* 0xffffff8000007810 */ /* 0x000fca0007ffe0ff */
        /* <DEDUP_REMOVED lines=41> */
[----:B------:R-:W-:-:S04]  /*55d0*/  FFMA.FTZ R61, R54, R58, R61 ;  /* 0x0000003a363d7223 */ /* 0x000fc8000001003d */
        /* <DEDUP_REMOVED lines=14> */
[----:B------:R-:W-:Y:S01]  /*56c0*/  F2FP.F16.F32.PACK_AB R58, RZ, R58 ;  /* 0x0000003aff3a723e */ /* 0x000fe200000000ff */
[----:B------:R-:W-:-:S03]  /*56d0*/  FFMA.FTZ R59, R0, R59, RZ ;  /* 0x0000003b003b7223 */ /* 0x000fc600000100ff */
        /* <DEDUP_REMOVED lines=29> */
[----:B------:R-:W-:Y:S02]  /*58b0*/  HADD2.F32 R6, -RZ, R26.H0_H0 ;  /* 0x2000001aff067230 */ /* 0x000fe40000004100 */
[--C-:B------:R-:W-:Y:S02]  /*58c0*/  HADD2.F32 R5, -RZ, R3.reuse.H0_H0 ;  /* 0x20000003ff057230 */ /* 0x100fe40000004100 */
[C---:B------:R-:W-:Y:S01]  /*58d0*/  FFMA.FTZ R0, R7.reuse, R0, R4 ;  /* 0x0000000007007223 */ /* 0x040fe20000010004 */
[----:B------:R-:W-:Y:S01]  /*58e0*/  FFMA.FTZ R6, R7, R6, R57 ;  /* 0x0000000607067223 */ /* 0x000fe20000010039 */
[----:B------:R-:W-:-:S02]  /*58f0*/  HADD2.F32 R7, -RZ, R3.H1_H1 ;  /* 0x30000003ff077230 */ /* 0x000fc40000004100 */
[----:B------:R-:W-:-:S03]  /*5900*/  FMUL.FTZ R0, R5, R0 ;  /* 0x0000000005007220 */ /* 0x000fc60000410000 */
[----:B------:R-:W-:Y:S02]  /*5910*/  FMUL.FTZ R6, R7, R6 ;  /* 0x0000000607067220 */ /* 0x000fe40000410000 */
[----:B------:R-:W-:-:S03]  /*5920*/  F2FP.F16.F32.PACK_AB R0, RZ, R0 ;  /* 0x00000000ff00723e */ /* 0x000fc600000000ff */
[----:B------:R-:W-:-:S04]  /*5930*/  F2FP.F16.F32.PACK_AB R6, RZ, R6 ;  /* 0x00000006ff06723e */ /* 0x000fc800000000ff */
[----:B------:R-:W-:-:S06]  /*5940*/  PRMT R0, R0, 0x5410, R6 ;  /* 0x0000541000007816 */ /* 0x000fcc0000000006 */
[----:B------:R-:W-:-:S11]  /*5950*/  HFMA2.MMA R15, R0, 1, 1, R15 ;  /* 0x3c003c00000f7835 */ /* 0x000fd6000000000f */
.L_x_3971:
        /* <DEDUP_REMOVED lines=91> */
.L_x_3970:
[----:B------:R-:W-:Y:S01]  /*5f10*/  IADD3 R19, R19, 0x20, RZ ;  /* 0x0000002013137810 */ /* 0x000fe20007ffe0ff */
[----:B------:R-:W-:Y:S01]  /*5f20*/  IMAD.WIDE R22, R21, 0x8, R22 ;  /* 0x0000000815167825 */ /* 0x000fe200078e0216 */
[----:B------:R-:W-:Y:S02]  /*5f30*/  UIADD3 UR4, UR4, 0x40, URZ ;  /* 0x0000004004047890 */ /* 0x000fe4000fffe03f */
[----:B------:R-:W-:Y:S01]  /*5f40*/  ISETP.GE.AND P2, PT, R19, UR5, PT ;  /* 0x0000000513007c0c */ /* 0x000fe2000bf46270 */
[----:B0-----:R-:W-:Y:S01]  /*5f50*/  IMAD.WIDE R24, R21, 0x8, R24 ;  /* 0x0000000815187825 */ /* 0x001fe200078e0218 */
[----:B------:R-:W-:Y:S02]  /*5f60*/  ISETP.LT.AND P3, PT, R19, R18, PT ;  /* 0x000000121300720c */ /* 0x000fe40003f61270 */
[----:B------:R-:W-:Y:S02]  /*5f70*/  MOV R28, R22 ;  /* 0x00000016001c7202 */ /* 0x000fe40000000f00 */
[----:B------:R-:W-:-:S02]  /*5f80*/  MOV R29, R23 ;  /* 0x00000017001d7202 */ /* 0x000fc40000000f00 */
[----:B------:R-:W-:Y:S02]  /*5f90*/  MOV R32, R24 ;  /* 0x0000001800207202 */ /* 0x000fe40000000f00 */
[----:B------:R-:W-:-:S05]  /*5fa0*/  MOV R33, R25 ;  /* 0x0000001900217202 */ /* 0x000fca0000000f00 */
[----:B------:R-:W-:Y:S05]  /*5fb0*/  @!P2 BRA P3, `(.L_x_3972) ;  /* 0xffffffb40054a947 */ /* 0x000fea000183ffff */
.L_x_3963:
        /* <DEDUP_REMOVED lines=20> */
.L_x_3976:
[----:B------:R-:W0:Y:S02]  /*6100*/  LDS R4, [R9] ;  /* 0x0000000009047984 */ /* 0x000e240000000800 */
[----:B0-----:R-:W-:-:S10]  /*6110*/  HFMA2.MMA R5, R4, 1, 1, R13 ;  /* 0x3c003c0004057835 */ /* 0x001fd4000000000d */
[----:B------:R-:W0:Y:S02]  /*6120*/  ATOMS.CAST.SPIN R5, [R9], R4, R5 ;  /* 0x000000040905738d */ /* 0x000e240001800005 */
[----:B0-----:R-:W-:-:S13]  /*6130*/  ISETP.EQ.U32.AND P0, PT, R5, 0x1, PT ;  /* 0x000000010500780c */ /* 0x001fda0003f02070 */
[----:B------:R-:W-:Y:S05]  /*6140*/  @!P0 BRA `(.L_x_3976) ;  /* 0xfffffffc00ec8947 */ /* 0x000fea000383ffff */
[----:B------:R-:W-:Y:S05]  /*6150*/  BRA `(.L_x_3974) ;  /* 0x00000000000c7947 */ /* 0x000fea0003800000 */
.L_x_3975:
[----:B------:R-:W2:Y:S02]  /*6160*/  LD.E R4, desc[UR6][R6.64] ;  /* 0x0000000606047980 */ /* 0x000ea4000c101900 */
[----:B--2---:R-:W-:-:S05]  /*6170*/  IADD3 R5, R13, R4, RZ ;  /* 0x000000040d057210 */ /* 0x004fca0007ffe0ff */
[----:B------:R0:W-:Y:S02]  /*6180*/  ST.E desc[UR6][R6.64], R5 ;  /* 0x0000000506007985 */ /* 0x0001e4000c101906 */
.L_x_3974:
[----:B------:R-:W-:Y:S05]  /*6190*/  BSYNC B0 ;  /* 0x0000000000007941 */ /* 0x000fea0003800000 */
.L_x_3973:
[----:B------:R1:W-:Y:S01]  /*61a0*/  ATOM.E.ADD.F16x2.RN.STRONG.GPU P0, RZ, desc[UR6][R6.64+0x4], R15 ;  /* 0x0000040f06ff79a2 */ /* 0x0003e2000810e1c6 */
[----:B------:R-:W-:Y:S04]  /*61b0*/  BSSY B0, `(.L_x_3977) ;  /* 0x000000f000007945 */ /* 0x000fe80003800000 */
[----:B-1----:R-:W-:Y:S05]  /*61c0*/  @P0 BRA `(.L_x_3978) ;  /* 0x0000000000340947 */ /* 0x002fea0003800000 */
[----:B------:R-:W1:Y:S02]  /*61d0*/  QSPC.E.S P0, RZ, [R6+0x4] ;  /* 0x0000040006ff73aa */ /* 0x000e640000000500 */
[----:B-1----:R-:W-:Y:S05]  /*61e0*/  @!P0 BRA `(.L_x_3979) ;  /* 0x0000000000208947 */ /* 0x002fea0003800000 */
[----:B------:R-:W-:-:S04]  /*61f0*/  MOV R4, R6 ;  /* 0x0000000600047202 */ /* 0x000fc80000000f00 */
[----:B0-----:R-:W-:-:S07]  /*6200*/  MOV R6, R4 ;  /* 0x0000000400067202 */ /* 0x001fce0000000f00 */
.L_x_3980:
[----:B------:R-:W0:Y:S02]  /*6210*/  LDS R4, [R6+0x4] ;  /* 0x0000040006047984 */ /* 0x000e240000000800 */
[----:B0-----:R-:W-:-:S06]  /*6220*/  HADD2 R5, R4, R15 ;  /* 0x0000000f04057230 */ /* 0x001fcc0000000000 */
[----:B------:R-:W0:Y:S02]  /*6230*/  ATOMS.CAST.SPIN R5, [R6+0x4], R4, R5 ;  /* 0x000004040605738d */ /* 0x000e240001800005 */
[----:B0-----:R-:W-:-:S13]  /*6240*/  ISETP.EQ.U32.AND P0, PT, R5, 0x1, PT ;  /* 0x000000010500780c */ /* 0x001fda0003f02070 */
[----:B------:R-:W-:Y:S05]  /*6250*/  @!P0 BRA `(.L_x_3980) ;  /* 0xfffffffc00ec8947 */ /* 0x000fea000383ffff */
[----:B------:R-:W-:Y:S05]  /*6260*/  BRA `(.L_x_3978) ;  /* 0x00000000000c7947 */ /* 0x000fea0003800000 */
.L_x_3979:
[----:B------:R-:W0:Y:S02]  /*6270*/  LD.E R4, desc[UR6][R6.64+0x4] ;  /* 0x0000040606047980 */ /* 0x000e24000c101900 */
[----:B0-----:R-:W-:-:S05]  /*6280*/  IADD3 R5, R15, R4, RZ ;  /* 0x000000040f057210 */ /* 0x001fca0007ffe0ff */
[----:B------:R1:W-:Y:S02]  /*6290*/  ST.E desc[UR6][R6.64+0x4], R5 ;  /* 0x0000040506007985 */ /* 0x0003e4000c101906 */
.L_x_3978:
[----:B------:R-:W-:Y:S05]  /*62a0*/  BSYNC B0 ;  /* 0x0000000000007941 */ /* 0x000fea0003800000 */
.L_x_3977:
        /* <DEDUP_REMOVED lines=11> */
.L_x_3984:
[----:B------:R-:W0:Y:S02]  /*6360*/  LDS R2, [R0] ;  /* 0x0000000000027984 */ /* 0x000e240000000800 */
[----:B0-----:R-:W-:-:S10]  /*6370*/  HFMA2.MMA R3, R2, 1, 1, R16 ;  /* 0x3c003c0002037835 */ /* 0x001fd40000000010 */
[----:B------:R-:W0:Y:S02]  /*6380*/  ATOMS.CAST.SPIN R3, [R0], R2, R3 ;  /* 0x000000020003738d */ /* 0x000e240001800003 */
[----:B0-----:R-:W-:-:S13]  /*6390*/  ISETP.EQ.U32.AND P0, PT, R3, 0x1, PT ;  /* 0x000000010300780c */ /* 0x001fda0003f02070 */
[----:B------:R-:W-:Y:S05]  /*63a0*/  @!P0 BRA `(.L_x_3984) ;  /* 0xfffffffc00ec8947 */ /* 0x000fea000383ffff */
[----:B------:R-:W-:Y:S05]  /*63b0*/  BRA `(.L_x_3982) ;  /* 0x00000000000c7947 */ /* 0x000fea0003800000 */
.L_x_3983:
[----:B------:R-:W2:Y:S02]  /*63c0*/  LD.E R0, desc[UR6][R4.64] ;  /* 0x0000000604007980 */ /* 0x000ea4000c101900 */
[----:B--2---:R-:W-:-:S05]  /*63d0*/  IADD3 R3, R16, R0, RZ ;  /* 0x0000000010037210 */ /* 0x004fca0007ffe0ff */
[----:B------:R0:W-:Y:S02]  /*63e0*/  ST.E desc[UR6][R4.64], R3 ;  /* 0x0000000304007985 */ /* 0x0001e4000c101906 */
.L_x_3982:
[----:B------:R-:W-:Y:S05]  /*63f0*/  BSYNC B0 ;  /* 0x0000000000007941 */ /* 0x000fea0003800000 */
.L_x_3981:
[----:B------:R1:W-:Y:S02]  /*6400*/  ATOM.E.ADD.F16x2.RN.STRONG.GPU P0, RZ, desc[UR6][R4.64+0x4], R17 ;  /* 0x0000041104ff79a2 */ /* 0x0003e4000810e1c6 */
[----:B-1----:R-:W-:Y:S05]  /*6410*/  @P0 EXIT ;  /* 0x000000000000094d */ /* 0x002fea0003800000 */
[----:B------:R-:W1:Y:S02]  /*6420*/  QSPC.E.S P0, RZ, [R4+0x4] ;  /* 0x0000040004ff73aa */ /* 0x000e640000000500 */
[----:B-1----:R-:W-:Y:S05]  /*6430*/  @!P0 BRA `(.L_x_3985) ;  /* 0x0000000000208947 */ /* 0x002fea0003800000 */
[----:B------:R-:W-:-:S04]  /*6440*/  MOV R2, R4 ;  /* 0x0000000400027202 */ /* 0x000fc80000000f00 */
[----:B------:R-:W-:-:S07]  /*6450*/  MOV R0, R2 ;  /* 0x0000000200007202 */ /* 0x000fce0000000f00 */
.L_x_3986:
[----:B------:R-:W0:Y:S02]  /*6460*/  LDS R2, [R0+0x4] ;  /* 0x0000040000027984 */ /* 0x000e240000000800 */
[----:B0-----:R-:W-:-:S06]  /*6470*/  HADD2 R3, R2, R17 ;  /* 0x0000001102037230 */ /* 0x001fcc0000000000 */
[----:B------:R-:W0:Y:S02]  /*6480*/  ATOMS.CAST.SPIN R3, [R0+0x4], R2, R3 ;  /* 0x000004020003738d */ /* 0x000e240001800003 */
[----:B0-----:R-:W-:-:S13]  /*6490*/  ISETP.EQ.U32.AND P0, PT, R3, 0x1, PT ;  /* 0x000000010300780c */ /* 0x001fda0003f02070 */
[----:B------:R-:W-:Y:S05]  /*64a0*/  @!P0 BRA `(.L_x_3986) ;  /* 0xfffffffc00ec8947 */ /* 0x000fea000383ffff */
[----:B------:R-:W-:Y:S05]  /*64b0*/  EXIT ;  /* 0x000000000000794d */ /* 0x000fea0003800000 */
.L_x_3985:
[----:B------:R-:W0:Y:S02]  /*64c0*/  LD.E R0, desc[UR6][R4.64+0x4] ;  /* 0x0000040604007980 */ /* 0x000e24000c101900 */
[----:B0-----:R-:W-:-:S05]  /*64d0*/  IADD3 R3, R17, R0, RZ ;  /* 0x0000000011037210 */ /* 0x001fca0007ffe0ff */
[----:B------:R-:W-:Y:S01]  /*64e0*/  ST.E desc[UR6][R4.64+0x4], R3 ;  /* 0x0000040304007985 */ /* 0x000fe2000c101906 */
[----:B------:R-:W-:Y:S05]  /*64f0*/  EXIT ;  /* 0x000000000000794d */ /* 0x000fea0003800000 */
.L_x_3987:
        /* <DEDUP_REMOVED lines=16> */
.L_x_5238:


//--------------------- .text._Z23gemm_half_q_half_kernelILi2ELi190ELb1ELb0ELi32EEvPK6__halfPKjS4_S2_PS0_iiiiPKtS7_iiiiiibS2_i --------------------------
	.section	.text._Z23gemm_half_q_half_kernelILi2ELi190ELb1ELb0ELi32EEvPK6__halfPKjS4_S2_PS0_iiiiPKtS7_iiiiiibS2_i,"ax",@progbits
	.align	128
        .global         _Z23gemm_half_q_half_kernelILi2ELi190ELb1ELb0ELi32EEvPK6__halfPKjS4_S2_PS0_iiiiPKtS7_iiiiiibS2_i
        .type           _Z23gemm_half_q_half_kernelILi2ELi190ELb1ELb0ELi32EEvPK6__halfPKjS4_S2_PS0_iiiiPKtS7_iiiiiibS2_i,@function
        .size           _Z23gemm_half_q_half_kernelILi2ELi190ELb1ELb0ELi32EEvPK6__halfPKjS4_S2_PS0_iiiiPKtS7_iiiiiibS2_i,(.L_x_5239 - _Z23gemm_half_q_half_kernelILi2ELi190ELb1ELb0ELi32EEvPK6__halfPKjS4_S2_PS0_iiiiPKtS7_iiiiiibS2_i)
        .other          _Z23gemm_half_q_half_kernelILi2ELi190ELb1ELb0ELi32EEvPK6__halfPKjS4_S2_PS0_iiiiPKtS7_iiiiiibS2_i,@"STO_CUDA_ENTRY STV_DEFAULT"
_Z23gemm_half_q_half_kernelILi2ELi190ELb1ELb0ELi32EEvPK6__halfPKjS4_S2_PS0_iiiiPKtS7_iiiiiibS2_i:
.text._Z23gemm_half_q_half_kernelILi2ELi190ELb1ELb0ELi32EEvPK6__halfPKjS4_S2_PS0_iiiiPKtS7_iiiiiibS2_i:
        /* <DEDUP_REMOVED lines=11> */
[----:B0-----:R-:W-:-:S05]  /*00b0*/  IMAD R90, R2, -0x2, R3 ;  /* 0xfffffffe025a7824 */ /* 0x001fca00078e0203 */
[C---:B------:R-:W-:Y:S02]  /*00c0*/  ISETP.GE.AND P1, PT, R90.reuse, 0x1, PT ;  /* 0x000000015a00780c */ /* 0x040fe40003f26270 */
[----:B------:R-:W-:-:S11]  /*00d0*/  VIMNMX R3, R90, 0x2, PT ;  /* 0x000000025a037848 */ /* 0x000fd60003fe0100 */
[----:B-1234-:R-:W-:Y:S05]  /*00e0*/  @!P1 BRA `(.L_x_3988) ;  /* 0x0000000000289947 */ /* 0x01efea0003800000 */
[----:B------:R-:W-:Y:S01]  /*00f0*/  ISETP.GE.AND P0, PT, R3, 0x2, PT ;  /* 0x000000020300780c */ /* 0x000fe20003f06270 */
[----:B------:R-:W0:-:S12]  /*0100*/  LDC.64 R8, c[0x0][0x278] ;  /* 0x00009e00ff087b82 */ /* 0x000e180000000a00 */
[----:B------:R-:W1:Y:S08]  /*0110*/  @P0 LDC R13, c[0x0][0x280] ;  /* 0x0000a000ff0d0b82 */ /* 0x000e700000000800 */
[----:B------:R-:W1:Y:S01]  /*0120*/  @P0 LDC.64 R10, c[0x0][0x278] ;  /* 0x00009e00ff0a0b82 */ /* 0x000e620000000a00 */
[----:B0-----:R-:W2:Y:S01]  /*0130*/  LDG.E.U16 R86, desc[UR6][R8.64] ;  /* 0x0000000608567981 */ /* 0x001ea2000c1e1500 */
[----:B-1----:R-:W-:-:S05]  /*0140*/  @P0 IMAD.WIDE R10, R13, 0x2, R10 ;  /* 0x000000020d0a0825 */ /* 0x002fca00078e020a */
[----:B------:R-:W3:Y:S01]  /*0150*/  @P0 LDG.E.U16 R87, desc[UR6][R10.64] ;  /* 0x000000060a570981 */ /* 0x000ee2000c1e1500 */
[----:B--2---:R-:W-:Y:S02]  /*0160*/  PRMT R0, R86, 0x7610, R0 ;  /* 0x0000761056007816 */ /* 0x004fe40000000000 */
[----:B---3--:R-:W-:-:S04]  /*0170*/  @P0 LOP3.LUT R6, R87, R86, RZ, 0xfc, !PT ;  /* 0x0000005657060212 */ /* 0x008fc800078efcff */
[----:B------:R-:W-:-:S07]  /*0180*/  @P0 PRMT R0, R6, 0x7610, R0 ;  /* 0x0000761006000816 */ /* 0x000fce0000000000 */
.L_x_3988:
        /* <DEDUP_REMOVED lines=29> */
.L_x_3993:
        /* <DEDUP_REMOVED lines=37> */
.L_x_3992:
        /* <DEDUP_REMOVED lines=24> */
.L_x_3994:
        /* <DEDUP_REMOVED lines=14> */
.L_x_3991:
        /* <DEDUP_REMOVED lines=10> */
.L_x_3996:
        /* <DEDUP_REMOVED lines=37> */
.L_x_3995:
        /* <DEDUP_REMOVED lines=24> */
.L_x_3997:
        /* <DEDUP_REMOVED lines=13> */
.L_x_3990:
[----:B------:R-:W-:Y:S05]  /*0d50*/  BSYNC B0 ;  /* 0x0000000000007941 */ /* 0x000fea0003800000 */
.L_x_3989:
        /* <DEDUP_REMOVED lines=17> */
.L_x_4000:
        /* <DEDUP_REMOVED lines=19> */
.L_x_3999:
        /* <DEDUP_REMOVED lines=14> */
.L_x_4001:
[----:B------:R-:W-:-:S13]  /*1080*/  ISETP.LT.OR P0, PT, R5, R3, P0 ;  /* 0x000000030500720c */ /* 0x000fda0000701670 */
[----:B--2---:R-:W2:Y:S01]  /*1090*/  @P0 LDC.64 R6, c[0x0][0x230] ;  /* 0x00008c00ff060b82 */ /* 0x004ea20000000a00 */
[----:B------:R-:W-:-:S05]  /*10a0*/  @P0 LEA R2, R2, R5, 0x1 ;  /* 0x0000000502020211 */ /* 0x000fca00078e08ff */
[----:B------:R-:W-:-:S04]  /*10b0*/  @P0 IMAD R3, R2, R85, R0 ;  /* 0x0000005502030224 */ /* 0x000fc800078e0200 */
[----:B--2---:R-:W-:-:S05]  /*10c0*/  @P0 IMAD.WIDE R2, R3, 0x2, R6 ;  /* 0x0000000203020825 */ /* 0x004fca00078e0206 */
[----:B------:R2:W-:Y:S02]  /*10d0*/  @P0 STG.E.64 desc[UR6][R2.64], RZ ;  /* 0x000000ff02000986 */ /* 0x0005e4000c101b06 */
.L_x_3998:
[----:B------:R-:W3:Y:S08]  /*10e0*/  LDC R25, c[0x0][0x25c] ;  /* 0x00009700ff197b82 */ /* 0x000ef00000000800 */
[----:B------:R-:W-:Y:S01]  /*10f0*/  BAR.SYNC.DEFER_BLOCKING 0x0 ;  /* 0x0000000000007b1d */ /* 0x000fe20000010000 */
[----:B------:R-:W-:-:S07]  /*1100*/  ISETP.GE.AND P0, PT, R88, R89, PT ;  /* 0x000000595800720c */ /* 0x000fce0003f06270 */
[----:B-1----:R-:W1:Y:S06]  /*1110*/  LDC R13, c[0x0][0x264] ;  /* 0x00009900ff0d7b82 */ /* 0x002e6c0000000800 */
[----:B------:R-:W-:Y:S05]  /*1120*/  @P0 BRA `(.L_x_4002) ;  /* 0x0000000000d40947 */ /* 0x000fea0003800000 */
[----:B--2---:R-:W2:Y:S01]  /*1130*/  LDC.64 R2, c[0x0][0x248] ;  /* 0x00009200ff027b82 */ /* 0x004ea20000000a00 */
[----:B------:R-:W-:-:S07]  /*1140*/  SHF.L.U32 R7, R4, 0x6, RZ ;  /* 0x0000000604077819 */ /* 0x000fce00000006ff */
[----:B------:R-:W4:Y:S08]  /*1150*/  LDC.64 R4, c[0x0][0x220] ;  /* 0x00008800ff047b82 */ /* 0x000f300000000a00 */
[----:B0-----:R-:W0:Y:S01]  /*1160*/  LDC.64 R10, c[0x0][0x228] ;  /* 0x00008a00ff0a7b82 */ /* 0x001e220000000a00 */
[----:B--2---:R-:W-:-:S05]  /*1170*/  IMAD.WIDE R6, R7, 0x2, R2 ;  /* 0x0000000207067825 */ /* 0x004fca00078e0202 */
[----:B------:R2:W5:Y:S01]  /*1180*/  LDG.E.U16.CONSTANT R12, desc[UR6][R6.64] ;  /* 0x00000006060c7981 */ /* 0x000562000c1e9500 */
[----:B------:R-:W-:Y:S01]  /*1190*/  SHF.R.S32.HI R9, RZ, 0x1f, R0 ;  /* 0x0000001fff097819 */ /* 0x000fe20000011400 */
[----:B------:R-:W-:Y:S01]  /*11a0*/  UMOV UR4, URZ ;  /* 0x0000003f00047c82 */ /* 0x000fe20008000000 */
[----:B------:R-:W-:Y:S02]  /*11b0*/  SHF.L.U32 R8, R0, 0x2, RZ ;  /* 0x0000000200087819 */ /* 0x000fe400000006ff */
[----:B------:R-:W-:Y:S02]  /*11c0*/  LEA.HI R9, R9, R0, RZ, 0x3 ;  /* 0x0000000009097211 */ /* 0x000fe400078f18ff */
[----:B------:R-:W-:Y:S02]  /*11d0*/  MOV R18, R88 ;  /* 0x0000005800127202 */ /* 0x000fe40000000f00 */
[----:B------:R-:W-:Y:S02]  /*11e0*/  LOP3.LUT R16, R8, 0x10, RZ, 0xc0, !PT ;  /* 0x0000001008107812 */ /* 0x000fe400078ec0ff */
[----:B0-2-4-:R-:W-:-:S07]  /*11f0*/  SHF.R.S32.HI R17, RZ, 0x3, R9 ;  /* 0x00000003ff117819 */ /* 0x015fce0000011409 */
.L_x_4003:
        /* <DEDUP_REMOVED lines=10> */
[----:B------:R-:W-:-:S05]  /*12a0*/  IMAD.WIDE R8, R8, 0x2, R10 ;  /* 0x0000000208087825 */ /* 0x000fca00078e020a */
        /* <DEDUP_REMOVED lines=23> */
[----:B------:R-:W2:Y:S01]  /*1420*/  I2F.F16 R15, R14 ;  /* 0x0000000e000f7306 */ /* 0x000ea20000200c00 */
[----:B0-----:R-:W-:-:S07]  /*1430*/  HMUL2 R9, R7.H0_H0, R22.H0_H0 ;  /* 0x2000001607097232 */ /* 0x001fce0000000800 */
[----:B------:R-:W0:Y:S01]  /*1440*/  I2F.F16 R19, R19 ;  /* 0x0000001300137306 */ /* 0x000e220000200c00 */
[-C--:B--2---:R-:W-:Y:S02]  /*1450*/  HMUL2 R7, R15.H0_H0, R22.reuse.H0_H0 ;  /* 0x200000160f077232 */ /* 0x084fe40000000800 */
[----:B0-----:R-:W-:Y:S01]  /*1460*/  HMUL2 R6, R19.H0_H0, R22.H0_H0 ;  /* 0x2000001613067232 */ /* 0x001fe20000000800 */
[----:B------:R-:W-:Y:S06]  /*1470*/  @!P2 BRA `(.L_x_4003) ;  /* 0xfffffffc0060a947 */ /* 0x000fec000383ffff */
.L_x_4002:
[----:B------:R-:W-:Y:S01]  /*1480*/  ULDC UR8, c[0x0][0x258] ;  /* 0x0000960000087ab9 */ /* 0x000fe20000000800 */
[----:B------:R-:W-:Y:S01]  /*1490*/  ULDC UR4, c[0x0][0x260] ;  /* 0x0000980000047ab9 */ /* 0x000fe20000000800 */
[C---:B------:R-:W-:Y:S01]  /*14a0*/  ISETP.GT.AND P2, PT, R88.reuse, UR8, PT ;  /* 0x0000000858007c0c */ /* 0x040fe2000bf44270 */
[----:B------:R-:W-:Y:S01]  /*14b0*/  ULDC UR5, c[0x0][0x268] ;  /* 0x00009a0000057ab9 */ /* 0x000fe20000000800 */
[C---:B--2---:R-:W-:Y:S02]  /*14c0*/  VIMNMX R2, R88.reuse, UR8, PT ;  /* 0x0000000858027c48 */ /* 0x044fe4000bfe0100 */
[C---:B------:R-:W-:Y:S02]  /*14d0*/  ISETP.GT.AND P4, PT, R88.reuse, UR4, PT ;  /* 0x0000000458007c0c */ /* 0x040fe4000bf84270 */
[----:B------:R-:W-:Y:S02]  /*14e0*/  SHF.R.S32.HI R3, RZ, 0x1f, R2 ;  /* 0x0000001fff037819 */ /* 0x000fe40000011402 */
[----:B------:R-:W-:-:S02]  /*14f0*/  ISETP.GT.AND P6, PT, R88, UR5, PT ;  /* 0x0000000558007c0c */ /* 0x000fc4000bfc4270 */
[----:B0-----:R-:W-:Y:S02]  /*1500*/  LEA.HI R10, R3, R2, RZ, 0x5 ;  /* 0x00000002030a7211 */ /* 0x001fe400078f28ff */
[----:B------:R-:W-:Y:S02]  /*1510*/  CS2R R2, SRZ ;  /* 0x0000000000027805 */ /* 0x000fe4000001ff00 */
[C---:B---3--:R-:W-:Y:S02]  /*1520*/  ISETP.GT.AND P3, PT, R88.reuse, R25, PT ;  /* 0x000000195800720c */ /* 0x048fe40003f64270 */
[----:B-1----:R-:W-:Y:S01]  /*1530*/  ISETP.GT.AND P5, PT, R88, R13, PT ;  /* 0x0000000d5800720c */ /* 0x002fe20003fa4270 */
        /* <DEDUP_REMOVED lines=8> */
.L_x_4004:
        /* <DEDUP_REMOVED lines=8> */
.L_x_4005:
        /* <DEDUP_REMOVED lines=10> */
.L_x_4006:
        /* <DEDUP_REMOVED lines=8> */
.L_x_4007:
        /* <DEDUP_REMOVED lines=9> */
.L_x_4008:
        /* <DEDUP_REMOVED lines=10> */
[----:B------:R-:W-:-:S05]  /*1890*/  IMAD R11, R2, R85, RZ ;  /* 0x00000055020b7224 */ /* 0x000fca00078e02ff */
[----:B------:R-:W-:Y:S02]  /*18a0*/  SHF.R.S32.HI R13, RZ, 0x1f, R11 ;  /* 0x0000001fff0d7819 */ /* 0x000fe4000001140b */
[----:B------:R-:W-:-:S04]  /*18b0*/  IADD3 R2, P2, R0, R11, RZ ;  /* 0x0000000b00027210 */ /* 0x000fc80007f5e0ff */
[----:B------:R-:W-:Y:S01]  /*18c0*/  IADD3.X R3, R13, R10, RZ, P2, !PT ;  /* 0x0000000a0d037210 */ /* 0x000fe200017fe4ff */
[----:B0-----:R-:W-:Y:S01]  /*18d0*/  ULEA UR4, UR5, UR4, 0x18 ;  /* 0x0000000405047291 */ /* 0x001fe2000f8ec03f */
[----:B------:R-:W-:-:S04]  /*18e0*/  LEA R24, P2, R2, UR10, 0x2 ;  /* 0x0000000a02187c11 */ /* 0x000fc8000f8410ff */
        /* <DEDUP_REMOVED lines=15> */
.L_x_4018:
[----:B-----5:R-:W-:Y:S05]  /*19e0*/  @!P1 BRA `(.L_x_4010) ;  /* 0x0000001000749947 */ /* 0x020fea0003800000 */
[----:B------:R-:W2:Y:S04]  /*19f0*/  LDG.E.128.CONSTANT R12, desc[UR6][R24.64] ;  /* 0x00000006180c7981 */ /* 0x000ea8000c1e9d00 */
[----:B-----5:R-:W3:Y:S01]  /*1a00*/  LDG.E.128.CONSTANT R20, desc[UR6][R26.64] ;  /* 0x000000061a147981 */ /* 0x020ee2000c1e9d00 */
        /* <DEDUP_REMOVED lines=25> */
[----:B------:R-:W-:Y:S02]  /*1ba0*/  SHF.R.U32.HI R12, RZ, 0x10, R12 ;  /* 0x00000010ff0c7819 */ /* 0x000fe4000001160c */
[----:B------:R-:W-:Y:S02]  /*1bb0*/  LEA.HI R29, R13, 0xffffff80, RZ, 0x8 ;  /* 0xffffff800d1d7811 */ /* 0x000fe400078f40ff */
[----:B------:R-:W-:-:S02]  /*1bc0*/  LEA.HI R32, R20, 0xffffff80, RZ, 0x8 ;  /* 0xffffff8014207811 */ /* 0x000fc400078f40ff */
[----:B------:R-:W-:Y:S01]  /*1bd0*/  LOP3.LUT R12, R12, 0xff, RZ, 0xc0, !PT ;  /* 0x000000ff0c0c7812 */ /* 0x000fe200078ec0ff */
[----:B------:R1:W0:Y:S01]  /*1be0*/  I2F.F16 R44, R0 ;  /* 0x00000000002c7306 */ /* 0x0002220000200c00 */
[----:B----4-:R-:W-:Y:S02]  /*1bf0*/  SHF.R.U32.HI R11, RZ, 0x8, R14 ;  /* 0x00000008ff0b7819 */ /* 0x010fe4000001160e */
[----:B------:R-:W-:Y:S02]  /*1c00*/  LEA.HI R33, R21, 0xffffff80, RZ, 0x8 ;  /* 0xffffff8015217811 */ /* 0x000fe400078f40ff */
[----:B------:R-:W-:Y:S02]  /*1c10*/  LOP3.LUT R11, R11, 0xff, RZ, 0xc0, !PT ;  /* 0x000000ff0b0b7812 */ /* 0x000fe400078ec0ff */
[----:B------:R-:W-:Y:S01]  /*1c20*/  IADD3 R12, R12, -0x80, RZ ;  /* 0xffffff800c0c7810 */ /* 0x000fe20007ffe0ff */
[----:B------:R4:W0:Y:S01]  /*1c30*/  I2F.F16 R39, R10 ;  /* 0x0000000a00277306 */ /* 0x0008220000200c00 */
[----:B-1----:R-:W-:-:S02]  /*1c40*/  SHF.R.U32.HI R0, RZ, 0x8, R15 ;  /* 0x00000008ff007819 */ /* 0x002fc4000001160f */
        /* <DEDUP_REMOVED lines=11> */
[----:B------:R-:W-:Y:S02]  /*1d00*/  SHF.R.U32.HI R20, RZ, 0x10, R20 ;  /* 0x00000010ff147819 */ /* 0x000fe40000011614 */
[----:B-1----:R-:W-:Y:S01]  /*1d10*/  SHF.R.U32.HI R11, RZ, 0x8, R21 ;  /* 0x00000008ff0b7819 */ /* 0x002fe20000011615 */
[----:B------:R1:W0:Y:S01]  /*1d20*/  I2F.F16 R46, R10 ;  /* 0x0000000a002e7306 */ /* 0x0002220000200c00 */
[----:B------:R-:W-:-:S02]  /*1d30*/  LOP3.LUT R13, R13, 0xff, RZ, 0xc0, !PT ;  /* 0x000000ff0d0d7812 */ /* 0x000fc400078ec0ff */
[----:B------:R-:W-:Y:S02]  /*1d40*/  LOP3.LUT R11, R11, 0xff, RZ, 0xc0, !PT ;  /* 0x000000ff0b0b7812 */ /* 0x000fe400078ec0ff */
[----:B------:R-:W-:Y:S02]  /*1d50*/  SHF.R.U32.HI R21, RZ, 0x10, R21 ;  /* 0x00000010ff157819 */ /* 0x000fe40000011615 */
[----:B------:R-:W-:Y:S01]  /*1d60*/  IADD3 R13, R13, -0x80, RZ ;  /* 0xffffff800d0d7810 */ /* 0x000fe20007ffe0ff */
[----:B------:R-:W0:Y:S01]  /*1d70*/  I2F.F16 R28, R28 ;  /* 0x0000001c001c7306 */ /* 0x000e220000200c00 */
[----:B-1----:R-:W-:Y:S02]  /*1d80*/  LOP3.LUT R10, R20, 0xff, RZ, 0xc0, !PT ;  /* 0x000000ff140a7812 */ /* 0x002fe400078ec0ff */
[----:B------:R-:W-:Y:S02]  /*1d90*/  IADD3 R11, R11, -0x80, RZ ;  /* 0xffffff800b0b7810 */ /* 0x000fe40007ffe0ff */
[----:B------:R-:W-:-:S02]  /*1da0*/  IADD3 R10, R10, -0x80, RZ ;  /* 0xffffff800a0a7810 */ /* 0x000fc40007ffe0ff */
[----:B------:R-:W-:Y:S01]  /*1db0*/  LOP3.LUT R0, R0, 0xff, RZ, 0xc0, !PT ;  /* 0x000000ff00007812 */ /* 0x000fe200078ec0ff */
[----:B------:R1:W0:Y:S01]  /*1dc0*/  I2F.F16 R47, R13 ;  /* 0x0000000d002f7306 */ /* 0x0002220000200c00 */
[----:B------:R-:W-:Y:S02]  /*1dd0*/  LOP3.LUT R12, R21, 0xff, RZ, 0xc0, !PT ;  /* 0x000000ff150c7812 */ /* 0x000fe400078ec0ff */
[----:B------:R-:W-:Y:S02]  /*1de0*/  LEA.HI R31, R15, 0xffffff80, RZ, 0x8 ;  /* 0xffffff800f1f7811 */ /* 0x000fe400078f40ff */
[----:B------:R-:W-:Y:S02]  /*1df0*/  LEA.HI R34, R22, 0xffffff80, RZ, 0x8 ;  /* 0xffffff8016227811 */ /* 0x000fe400078f40ff */
[----:B------:R-:W-:Y:S01]  /*1e00*/  LEA.HI R35, R23, 0xffffff80, RZ, 0x8 ;  /* 0xffffff8017237811 */ /* 0x000fe200078f40ff */
[----:B------:R2:W0:Y:S01]  /*1e10*/  I2F.F16 R52, R10 ;  /* 0x0000000a00347306 */ /* 0x0004220000200c00 */
[----:B------:R-:W-:-:S02]  /*1e20*/  IADD3 R0, R0, -0x80, RZ ;  /* 0xffffff8000007810 */ /* 0x000fc40007ffe0ff */
[----:B-1----:R-:W-:Y:S02]  /*1e30*/  SHF.R.U32.HI R13, RZ, 0x8, R22 ;  /* 0x00000008ff0d7819 */ /* 0x002fe40000011616 */
[----:B------:R-:W-:Y:S02]  /*1e40*/  SHF.R.U32.HI R14, RZ, 0x10, R14 ;  /* 0x00000010ff0e7819 */ /* 0x000fe4000001160e */
[----:B------:R-:W-:Y:S01]  /*1e50*/  SHF.R.U32.HI R15, RZ, 0x10, R15 ;  /* 0x00000010ff0f7819 */ /* 0x000fe2000001160f */
[----:B------:R1:W0:Y:S01]  /*1e60*/  I2F.F16 R21, R11 ;  /* 0x0000000b00157306 */ /* 0x0002220000200c00 */
[--C-:B--2---:R-:W-:Y:S02]  /*1e70*/  SHF.R.U32.HI R10, RZ, 0x8, R23.reuse ;  /* 0x00000008ff0a7819 */ /* 0x104fe40000011617 */
[----:B------:R-:W-:Y:S02]  /*1e80*/  SHF.R.U32.HI R22, RZ, 0x10, R22 ;  /* 0x00000010ff167819 */ /* 0x000fe40000011616 */
[----:B------:R-:W-:-:S02]  /*1e90*/  SHF.R.U32.HI R23, RZ, 0x10, R23 ;  /* 0x00000010ff177819 */ /* 0x000fc40000011617 */
[----:B------:R-:W-:Y:S01]  /*1ea0*/  LOP3.LUT R14, R14, 0xff, RZ, 0xc0, !PT ;  /* 0x000000ff0e0e7812 */ /* 0x000fe200078ec0ff */
[----:B------:R2:W0:Y:S01]  /*1eb0*/  I2F.F16 R20, R0 ;  /* 0x0000000000147306 */ /* 0x0004220000200c00 */
[----:B-1----:R-:W-:Y:S02]  /*1ec0*/  PRMT R11, R86, 0x9910, RZ ;  /* 0x00009910560b7816 */ /* 0x002fe400000000ff */
[----:B------:R-:W-:Y:S02]  /*1ed0*/  LOP3.LUT R15, R15, 0xff, RZ, 0xc0, !PT ;  /* 0x000000ff0f0f7812 */ /* 0x000fe400078ec0ff */
[----:B------:R-:W-:Y:S02]  /*1ee0*/  ISETP.NE.AND P2, PT, R11, RZ, PT ;  /* 0x000000ff0b00720c */ /* 0x000fe40003f45270 */
[----:B------:R-:W-:Y:S01]  /*1ef0*/  LOP3.LUT R13, R13, 0xff, RZ, 0xc0, !PT ;  /* 0x000000ff0d0d7812 */ /* 0x000fe200078ec0ff */
[----:B------:R-:W1:Y:S01]  /*1f00*/  I2F.F16 R29, R29 ;  /* 0x0000001d001d7306 */ /* 0x000e620000200c00 */
[----:B--2---:R-:W-:-:S02]  /*1f10*/  LOP3.LUT R0, R22, 0xff, RZ, 0xc0, !PT ;  /* 0x000000ff16007812 */ /* 0x004fc400078ec0ff */
[----:B------:R-:W-:Y:S02]  /*1f20*/  LOP3.LUT R10, R10, 0xff, RZ, 0xc0, !PT ;  /* 0x000000ff0a0a7812 */ /* 0x000fe400078ec0ff */
[----:B------:R-:W-:Y:S02]  /*1f30*/  LOP3.LUT R11, R23, 0xff, RZ, 0xc0, !PT ;  /* 0x000000ff170b7812 */ /* 0x000fe400078ec0ff */
[----:B------:R-:W-:Y:S01]  /*1f40*/  IADD3 R14, R14, -0x80, RZ ;  /* 0xffffff800e0e7810 */ /* 0x000fe20007ffe0ff */
[----:B------:R-:W2:Y:S01]  /*1f50*/  I2F.F16 R30, R30 ;  /* 0x0000001e001e7306 */ /* 0x000ea20000200c00 */
        /* <DEDUP_REMOVED lines=21> */
[----:B---3--:R-:W-:-:S04]  /*20b0*/  PRMT R12, R87, 0x9910, RZ ;  /* 0x00009910570c7816 */ /* 0x008fc800000000ff */
[----:B------:R-:W-:-:S04]  /*20c0*/  ISETP.NE.AND P0, PT, R12, RZ, PT ;  /* 0x000000ff0c00720c */ /* 0x000fc80003f05270 */
[----:B------:R-:W-:Y:S01]  /*20d0*/  ISETP.LT.OR P0, PT, R90, 0x2, !P0 ;  /* 0x000000025a00780c */ /* 0x000fe20004701670 */
[----:B012-4-:R-:W-:-:S12]  /*20e0*/  @!P2 BRA `(.L_x_4011) ;  /* 0x000000040058a947 */ /* 0x017fd80003800000 */
        /* <DEDUP_REMOVED lines=8> */
[--C-:B------:R-:W-:Y:S02]  /*2170*/  HADD2.F32 R57, -RZ, R13.reuse.H0_H0 ;  /* 0x2000000dff397230 */ /* 0x100fe40000004100 */
[----:B------:R-:W-:Y:S02]  /*2180*/  HADD2.F32 R59, -RZ, R13.H1_H1 ;  /* 0x3000000dff3b7230 */ /* 0x000fe40000004100 */
[----:B------:R-:W-:Y:S01]  /*2190*/  FFMA.FTZ R0, R0, R11, RZ ;  /* 0x0000000b00007223 */ /* 0x000fe200000100ff */
[----:B------:R-:W-:Y:S02]  /*21a0*/  HADD2.F32 R56, -RZ, R12.H1_H1 ;  /* 0x3000000cff387230 */ /* 0x000fe40000004100 */
[C---:B------:R-:W-:Y:S01]  /*21b0*/  FFMA.FTZ R63, R11.reuse, R58, RZ ;  /* 0x0000003a0b3f7223 */ /* 0x040fe200000100ff */
[----:B------:R-:W-:Y:S02]  /*21c0*/  HADD2.F32 R13, -RZ, R44.H0_H0 ;  /* 0x2000002cff0d7230 */ /* 0x000fe40000004100 */
[----:B------:R-:W-:Y:S01]  /*21d0*/  FFMA.FTZ R58, R11, R10, RZ ;  /* 0x0000000a0b3a7223 */ /* 0x000fe200000100ff */
[----:B------:R-:W-:-:S02]  /*21e0*/  HADD2.F32 R12, -RZ, R36.H0_H0 ;  /* 0x20000024ff0c7230 */ /* 0x000fc40000004100 */
[C---:B------:R-:W-:Y:S01]  /*21f0*/  FFMA.FTZ R10, R56.reuse, R61, R63 ;  /* 0x0000003d380a7223 */ /* 0x040fe2000001003f */
[----:B------:R-:W-:Y:S02]  /*2200*/  HADD2.F32 R61, -RZ, R51.H0_H0 ;  /* 0x20000033ff3d7230 */ /* 0x000fe40000004100 */
[----:B------:R-:W-:Y:S01]  /*2210*/  FFMA.FTZ R0, R13, R56, R0 ;  /* 0x000000380d007223 */ /* 0x000fe20000010000 */
[----:B------:R-:W-:Y:S02]  /*2220*/  HADD2.F32 R13, -RZ, R48.H0_H0 ;  /* 0x20000030ff0d7230 */ /* 0x000fe40000004100 */
[----:B------:R-:W-:Y:S01]  /*2230*/  FFMA.FTZ R60, R11, R12, RZ ;  /* 0x0000000c0b3c7223 */ /* 0x000fe200000100ff */
[----:B------:R-:W-:Y:S02]  /*2240*/  HADD2.F32 R11, -RZ, R45.H0_H0 ;  /* 0x2000002dff0b7230 */ /* 0x000fe40000004100 */
[----:B------:R-:W-:Y:S02]  /*2250*/  HADD2.F32 R12, -RZ, R47.H0_H0 ;  /* 0x2000002fff0c7230 */ /* 0x000fe40000004100 */
[----:B------:R-:W-:Y:S01]  /*2260*/  FFMA.FTZ R58, R56, R13, R58 ;  /* 0x0000000d383a7223 */ /* 0x000fe2000001003a */
[----:B------:R-:W-:-:S02]  /*2270*/  HADD2.F32 R13, -RZ, R49.H0_H0 ;  /* 0x20000031ff0d7230 */ /* 0x000fc40000004100 */
[----:B------:R-:W-:Y:S01]  /*2280*/  FFMA.FTZ R60, R56, R65, R60 ;  /* 0x00000041383c7223 */ /* 0x000fe2000001003c */
[----:B------:R-:W-:Y:S01]  /*2290*/  FFMA.FTZ R11, R11, R57, R0 ;  /* 0x000000390b0b7223 */ /* 0x000fe20000010000 */
        /* <DEDUP_REMOVED lines=59> */
.L_x_4011:
        /* <DEDUP_REMOVED lines=19> */
[----:B0-----:R-:W-:Y:S02]  /*2780*/  HADD2.F32 R13, -RZ, R10.H0_H0 ;  /* 0x2000000aff0d7230 */ /* 0x001fe40000004100 */
[----:B------:R-:W-:-:S02]  /*2790*/  HADD2.F32 R58, -RZ, R11.H0_H0 ;  /* 0x2000000bff3a7230 */ /* 0x000fc40000004100 */
[----:B------:R-:W-:Y:S02]  /*27a0*/  HADD2.F32 R57, -RZ, R11.H1_H1 ;  /* 0x3000000bff397230 */ /* 0x000fe40000004100 */
[----:B------:R-:W-:Y:S01]  /*27b0*/  FFMA.FTZ R37, R0, R13, RZ ;  /* 0x0000000d00257223 */ /* 0x000fe200000100ff */
[----:B------:R-:W-:Y:S02]  /*27c0*/  HADD2.F32 R56, -RZ, R10.H1_H1 ;  /* 0x3000000aff387230 */ /* 0x000fe40000004100 */
[----:B------:R-:W-:Y:S02]  /*27d0*/  HADD2.F32 R11, -RZ, R38.H0_H0 ;  /* 0x20000026ff0b7230 */ /* 0x000fe40000004100 */
[----:B------:R-:W-:Y:S02]  /*27e0*/  HADD2.F32 R10, -RZ, R42.H0_H0 ;  /* 0x2000002aff0a7230 */ /* 0x000fe40000004100 */
[----:B------:R-:W-:Y:S01]  /*27f0*/  FFMA.FTZ R37, R44, R56, R37 ;  /* 0x000000382c257223 */ /* 0x000fe20000010025 */
[----:B------:R-:W-:-:S02]  /*2800*/  HADD2.F32 R0, -RZ, R45.H0_H0 ;  /* 0x2000002dff007230 */ /* 0x000fc40000004100 */
[-C--:B------:R-:W-:Y:S01]  /*2810*/  FFMA.FTZ R11, R11, R13.reuse, RZ ;  /* 0x0000000d0b0b7223 */ /* 0x080fe200000100ff */
[-C--:B------:R-:W-:Y:S01]  /*2820*/  FFMA.FTZ R59, R10, R13.reuse, RZ ;  /* 0x0000000d0a3b7223 */ /* 0x080fe200000100ff */
[----:B------:R-:W-:Y:S01]  /*2830*/  FFMA.FTZ R13, R12, R13, RZ ;  /* 0x0000000d0c0d7223 */ /* 0x000fe200000100ff */
[----:B------:R-:W-:Y:S02]  /*2840*/  HADD2.F32 R12, -RZ, R49.H0_H0 ;  /* 0x20000031ff0c7230 */ /* 0x000fe40000004100 */
[----:B------:R-:W-:Y:S01]  /*2850*/  FFMA.FTZ R11, R48, R56, R11 ;  /* 0x00000038300b7223 */ /* 0x000fe2000001000b */
[----:B------:R-:W-:Y:S01]  /*2860*/  FFMA.FTZ R0, R0, R58, R37 ;  /* 0x0000003a00007223 */ /* 0x000fe20000010025 */
[----:B------:R-:W-:Y:S02]  /*2870*/  HADD2.F32 R10, -RZ, R47.H0_H0 ;  /* 0x2000002fff0a7230 */ /* 0x000fe40000004100 */
[----:B------:R-:W-:Y:S01]  /*2880*/  FFMA.FTZ R59, R46, R56, R59 ;  /* 0x000000382e3b7223 */ /* 0x000fe2000001003b */
[----:B------:R-:W-:-:S02]  /*2890*/  HADD2.F32 R37, -RZ, R28.H0_H0 ;  /* 0x2000001cff257230 */ /* 0x000fc40000004100 */
[----:B------:R-:W-:Y:S01]  /*28a0*/  FFMA.FTZ R28, R12, R58, R11 ;  /* 0x0000003a0c1c7223 */ /* 0x000fe2000001000b */
[----:B------:R-:W-:Y:S02]  /*28b0*/  HADD2.F32 R11, -RZ, R30.H0_H0 ;  /* 0x2000001eff0b7230 */ /* 0x000fe40000004100 */
[----:B------:R-:W-:Y:S01]  /*28c0*/  FFMA.FTZ R13, R50, R56, R13 ;  /* 0x00000038320d7223 */ /* 0x000fe2000001000d */
[-C--:B------:R-:W-:Y:S01]  /*28d0*/  FFMA.FTZ R10, R10, R58.reuse, R59 ;  /* 0x0000003a0a0a7223 */ /* 0x080fe2000001003b */
[-C--:B------:R-:W-:Y:S02]  /*28e0*/  FFMA.FTZ R0, R37, R57.reuse, R0 ;  /* 0x0000003925007223 */ /* 0x080fe40000010000 */
        /* <DEDUP_REMOVED lines=45> */
.L_x_4010:
[----:B------:R-:W0:Y:S02]  /*2bc0*/  LDC R85, c[0x0][0x23c] ;  /* 0x00008f00ff557b82 */ /* 0x000e240000000800 */
        /* <DEDUP_REMOVED lines=201> */
.L_x_4013:
        /* <DEDUP_REMOVED lines=32> */
[----:B------:R-:W-:Y:S01]  /*3a60*/  FFMA.FTZ R11, R44, R56, R11 ;  /* 0x000000382c0b7223 */ /* 0x000fe2000001000b */
[----:B------:R-:W-:Y:S01]  /*3a70*/  FFMA.FTZ R0, R0, R58, R37 ;  /* 0x0000003a00007223 */ /* 0x000fe20000010025 */
[----:B------:R-:W-:Y:S02]  /*3a80*/  HADD2.F32 R37, -RZ, R28.H0_H0 ;  /* 0x2000001cff257230 */ /* 0x000fe40000004100 */
[----:B------:R-:W-:Y:S01]  /*3a90*/  FFMA.FTZ R39, R42, R56, R39 ;  /* 0x000000382a277223 */ /* 0x000fe20000010027 */
[----:B------:R-:W-:Y:S02]  /*3aa0*/  HADD2.F32 R10, -RZ, R43.H0_H0 ;  /* 0x2000002bff0a7230 */ /* 0x000fe40000004100 */
[----:B------:R-:W-:Y:S01]  /*3ab0*/  FFMA.FTZ R28, R12, R58, R11 ;  /* 0x0000003a0c1c7223 */ /* 0x000fe2000001000b */
[----:B------:R-:W-:Y:S02]  /*3ac0*/  HADD2.F32 R11, -RZ, R30.H0_H0 ;  /* 0x2000001eff0b7230 */ /* 0x000fe40000004100 */
[----:B------:R-:W-:Y:S01]  /*3ad0*/  FFMA.FTZ R13, R46, R56, R13 ;  /* 0x000000382e0d7223 */ /* 0x000fe2000001000d */
[----:B------:R-:W-:Y:S01]  /*3ae0*/  FFMA.FTZ R0, R37, R57, R0 ;  /* 0x0000003925007223 */ /* 0x000fe20000010000 */
[----:B------:R-:W-:-:S02]  /*3af0*/  FFMA.FTZ R10, R10, R58, R39 ;  /* 0x0000003a0a0a7223 */ /* 0x000fc40000010027 */
[----:B------:R-:W-:Y:S01]  /*3b00*/  FFMA.FTZ R58, R32, R58, R13 ;  /* 0x0000003a203a7223 */ /* 0x000fe2000001000d */
[-C--:B------:R-:W-:Y:S01]  /*3b10*/  FFMA.FTZ R28, R11, R57.reuse, R28 ;  /* 0x000000390b1c7223 */ /* 0x080fe2000001001c */
[----:B------:R-:W-:Y:S02]  /*3b20*/  HADD2.F32 R13, -RZ, R48.H0_H0 ;  /* 0x20000030ff0d7230 */ /* 0x000fe40000004100 */
[-C--:B------:R-:W-:Y:S01]  /*3b30*/  FFMA.FTZ R12, R29, R57.reuse, R10 ;  /* 0x000000391d0c7223 */ /* 0x080fe2000001000a */
[--C-:B-1----:R-:W-:Y:S02]  /*3b40*/  HADD2.F32 R11, -RZ, R14.reuse.H0_H0 ;  /* 0x2000000eff0b7230 */ /* 0x102fe40000004100 */
[----:B------:R-:W-:Y:S01]  /*3b50*/  FFMA.FTZ R58, R31, R57, R58 ;  /* 0x000000391f3a7223 */ /* 0x000fe2000001003a */
[----:B------:R-:W-:Y:S02]  /*3b60*/  HADD2.F32 R14, -RZ, R14.H1_H1 ;  /* 0x3000000eff0e7230 */ /* 0x000fe40000004100 */
[----:B------:R-:W-:-:S02]  /*3b70*/  HADD2.F32 R29, -RZ, R50.H0_H0 ;  /* 0x20000032ff1d7230 */ /* 0x000fc40000004100 */
[-C--:B------:R-:W-:Y:S01]  /*3b80*/  FFMA.FTZ R13, R13, R11.reuse, R0 ;  /* 0x0000000b0d0d7223 */ /* 0x080fe20000010000 */
[----:B------:R-:W-:Y:S02]  /*3b90*/  HADD2.F32 R0, -RZ, R21.H0_H0 ;  /* 0x20000015ff007230 */ /* 0x000fe40000004100 */
        /* <DEDUP_REMOVED lines=35> */
.L_x_4012:
        /* <DEDUP_REMOVED lines=201> */
.L_x_4015:
        /* <DEDUP_REMOVED lines=87> */
.L_x_4014:
        /* <DEDUP_REMOVED lines=201> */
.L_x_4017:
        /* <DEDUP_REMOVED lines=87> */
.L_x_4016:
[----:B------:R-:W-:Y:S01]  /*61d0*/  IADD3 R88, R88, 0x20, RZ ;  /* 0x0000002058587810 */ /* 0x000fe20007ffe0ff */
[----:B------:R-:W-:Y:S01]  /*61e0*/  UIADD3 UR4, UR4, 0x40, URZ ;  /* 0x0000004004047890 */ /* 0x000fe2000fffe03f */
[C---:B------:R-:W-:Y:S02]  /*61f0*/  IMAD.WIDE R26, R85.reuse, 0x8, R26 ;  /* 0x00000008551a7825 */ /* 0x040fe400078e021a */
[C---:B------:R-:W-:Y:S02]  /*6200*/  ISETP.GE.AND P0, PT, R88.reuse, UR5, PT ;  /* 0x0000000558007c0c */ /* 0x040fe4000bf06270 */
[----:B------:R-:W-:Y:S01]  /*6210*/  ISETP.LT.AND P2, PT, R88, R89, PT ;  /* 0x000000595800720c */ /* 0x000fe20003f41270 */
[----:B0-----:R-:W-:-:S12]  /*6220*/  IMAD.WIDE R24, R85, 0x8, R24 ;  /* 0x0000000855187825 */ /* 0x001fd800078e0218 */
[----:B------:R-:W-:Y:S05]  /*6230*/  @!P0 BRA P2, `(.L_x_4018) ;  /* 0xffffffb400e88947 */ /* 0x000fea000103ffff */
.L_x_4009:
        /* <DEDUP_REMOVED lines=10> */
.L_x_4024:
        /* <DEDUP_REMOVED lines=12> */
[----:B------:R-:W-:Y:S02]  /*63a0*/  SHF.R.U32.HI R40, RZ, 0xc, R23 ;  /* 0x0000000cff287819 */ /* 0x000fe40000011617 */
[----:B------:R-:W-:Y:S02]  /*63b0*/  LOP3.LUT R41, R22, 0x3f003f, RZ, 0xc0, !PT ;  /* 0x003f003f16297812 */ /* 0x000fe400078ec0ff */
[----:B------:R-:W-:Y:S02]  /*63c0*/  SHF.R.U32.HI R42, RZ, 0x6, R22 ;  /* 0x00000006ff2a7819 */ /* 0x000fe40000011616 */
[----:B------:R-:W-:-:S02]  /*63d0*/  LOP3.LUT R46, R23, 0x3f003f, RZ, 0xc0, !PT ;  /* 0x003f003f172e7812 */ /* 0x000fc400078ec0ff */
[----:B------:R-:W-:Y:S02]  /*63e0*/  SHF.R.U32.HI R47, RZ, 0x6, R23 ;  /* 0x00000006ff2f7819 */ /* 0x000fe40000011617 */
[----:B------:R-:W-:Y:S02]  /*63f0*/  ISETP.NE.AND P2, PT, R21, RZ, PT ;  /* 0x000000ff1500720c */ /* 0x000fe40003f45270 */
[----:B------:R-:W-:Y:S02]  /*6400*/  SHF.R.U32.HI R11, RZ, 0xc, R20 ;  /* 0x0000000cff0b7819 */ /* 0x000fe40000011614 */
        /* <DEDUP_REMOVED lines=8> */
[----:B------:R-:W-:-:S02]  /*6490*/  LOP3.LUT R20, R20, 0x3f003f, RZ, 0xc0, !PT ;  /* 0x003f003f14147812 */ /* 0x000fc400078ec0ff */
[----:B------:R-:W-:Y:S02]  /*64a0*/  LOP3.LUT R41, R41, 0x64006400, RZ, 0xfc, !PT ;  /* 0x6400640029297812 */ /* 0x000fe400078efcff */
        /* <DEDUP_REMOVED lines=16> */
[----:B------:R-:W-:Y:S02]  /*65b0*/  LOP3.LUT R26, R39, 0xf000f, RZ, 0xc0, !PT ;  /* 0x000f000f271a7812 */ /* 0x000fe400078ec0ff */
        /* <DEDUP_REMOVED lines=8> */
[----:B------:R-:W-:-:S02]  /*6640*/  LOP3.LUT R23, R12, 0x3f003f, RZ, 0xc0, !PT ;  /* 0x003f003f0c177812 */ /* 0x000fc400078ec0ff */
[----:B------:R-:W-:Y:S02]  /*6650*/  SHF.R.U32.HI R26, RZ, 0x6, R12 ;  /* 0x00000006ff1a7819 */ /* 0x000fe4000001160c */
[----:B------:R-:W-:Y:S02]  /*6660*/  SHF.R.U32.HI R12, RZ, 0xc, R13 ;  /* 0x0000000cff0c7819 */ /* 0x000fe4000001160d */
[----:B------:R-:W-:Y:S02]  /*6670*/  LOP3.LUT R18, R18, 0x300030, R21, 0xf8, !PT ;  /* 0x0030003012127812 */ /* 0x000fe400078ef815 */
[----:B------:R-:W-:Y:S02]  /*6680*/  SHF.R.U32.HI R21, RZ, 0xc, R14 ;  /* 0x0000000cff157819 */ /* 0x000fe4000001160e */
[----:B------:R-:W-:Y:S02]  /*6690*/  LOP3.LUT R39, R13, 0x3f003f, RZ, 0xc0, !PT ;  /* 0x003f003f0d277812 */ /* 0x000fe400078ec0ff */
[----:B------:R-:W-:-:S02]  /*66a0*/  SHF.R.U32.HI R40, RZ, 0x6, R13 ;  /* 0x00000006ff287819 */ /* 0x000fc4000001160d */
        /* <DEDUP_REMOVED lines=8> */
[----:B------:R-:W-:Y:S02]  /*6730*/  LOP3.LUT R13, R13, 0x300030, R38, 0xf8, !PT ;  /* 0x003000300d0d7812 */ /* 0x000fe400078ef826 */
[----:B------:R-:W-:Y:S02]  /*6740*/  LOP3.LUT R27, R37, 0x64006400, RZ, 0xfc, !PT ;  /* 0x64006400251b7812 */ /* 0x000fe400078efcff */
[----:B------:R-:W-:Y:S02]  /*6750*/  LOP3.LUT R48, R15, 0x3f003f, RZ, 0xc0, !PT ;  /* 0x003f003f0f307812 */ /* 0x000fe400078ec0ff */
        /* <DEDUP_REMOVED lines=15> */
[----:B------:R-:W-:-:S02]  /*6850*/  LOP3.LUT R12, R11, 0x300030, R22, 0xf8, !PT ;  /* 0x003000300b0c7812 */ /* 0x000fc400078ef816 */
        /* <DEDUP_REMOVED lines=98> */
.L_x_4021:
        /* <DEDUP_REMOVED lines=46> */
.L_x_4020:
        /* <DEDUP_REMOVED lines=12> */
[--C-:B------:R-:W-:Y:S02]  /*7220*/  SHF.R.U32.HI R38, RZ, 0xc, R21.reuse ;  /* 0x0000000cff267819 */ /* 0x100fe40000011615 */
        /* <DEDUP_REMOVED lines=18> */
[----:B------:R-:W-:Y:S02]  /*7350*/  LOP3.LUT R28, R17, 0x3f003f, RZ, 0xc0, !PT ;  /* 0x003f003f111c7812 */ /* 0x000fe400078ec0ff */
[----:B------:R-:W-:Y:S02]  /*7360*/  SHF.R.U32.HI R29, RZ, 0x6, R17 ;  /* 0x00000006ff1d7819 */ /* 0x000fe40000011611 */
[----:B------:R-:W-:-:S02]  /*7370*/  LOP3.LUT R41, R41, 0xf000f, RZ, 0xc0, !PT ;  /* 0x000f000f29297812 */ /* 0x000fc400078ec0ff */
[----:B------:R-:W-:Y:S02]  /*7380*/  LOP3.LUT R45, R23, 0x3f003f, RZ, 0xc0, !PT ;  /* 0x003f003f172d7812 */ /* 0x000fe400078ec0ff */
[----:B------:R-:W-:Y:S02]  /*7390*/  SHF.R.U32.HI R46, RZ, 0x6, R23 ;  /* 0x00000006ff2e7819 */ /* 0x000fe40000011617 */
[--C-:B------:R-:W-:Y:S02]  /*73a0*/  SHF.R.U32.HI R17, RZ, 0x8, R18.reuse ;  /* 0x00000008ff117819 */ /* 0x100fe40000011612 */
[----:B------:R-:W-:Y:S02]  /*73b0*/  LOP3.LUT R34, R21, 0xf000f, RZ, 0xc0, !PT ;  /* 0x000f000f15227812 */ /* 0x000fe400078ec0ff */
[----:B------:R-:W-:Y:S02]  /*73c0*/  SHF.R.U32.HI R42, RZ, 0xa, R18 ;  /* 0x0000000aff2a7819 */ /* 0x000fe40000011612 */
[----:B------:R-:W-:-:S02]  /*73d0*/  LOP3.LUT R23, R18, 0x3f003f, RZ, 0xc0, !PT ;  /* 0x003f003f12177812 */ /* 0x000fc400078ec0ff */
[----:B------:R-:W-:Y:S02]  /*73e0*/  SHF.R.U32.HI R26, RZ, 0x6, R18 ;  /* 0x00000006ff1a7819 */ /* 0x000fe40000011612 */
[----:B------:R-:W-:Y:S02]  /*73f0*/  LOP3.LUT R18, R11, 0x300030, R10, 0xf8, !PT ;  /* 0x003000300b127812 */ /* 0x000fe400078ef80a */
[----:B------:R-:W-:Y:S02]  /*7400*/  LOP3.LUT R19, R19, 0x300030, R16, 0xf8, !PT ;  /* 0x0030003013137812 */ /* 0x000fe400078ef810 */
[----:B------:R-:W-:Y:S02]  /*7410*/  LOP3.LUT R16, R41, 0x300030, R44, 0xf8, !PT ;  /* 0x0030003029107812 */ /* 0x000fe400078ef82c */
[----:B---3--:R-:W-:Y:S02]  /*7420*/  SHF.R.U32.HI R10, RZ, 0xc, R12 ;  /* 0x0000000cff0a7819 */ /* 0x008fe4000001160c */
[----:B------:R-:W-:-:S02]  /*7430*/  LOP3.LUT R11, R12, 0x3f003f, RZ, 0xc0, !PT ;  /* 0x003f003f0c0b7812 */ /* 0x000fc400078ec0ff */
[----:B------:R-:W-:Y:S02]  /*7440*/  SHF.R.U32.HI R21, RZ, 0x6, R12 ;  /* 0x00000006ff157819 */ /* 0x000fe4000001160c */
[----:B------:R-:W-:Y:S02]  /*7450*/  LOP3.LUT R17, R34, 0x300030, R17, 0xf8, !PT ;  /* 0x0030003022117812 */ /* 0x000fe400078ef811 */
        /* <DEDUP_REMOVED lines=140> */
.L_x_4023:
        /* <DEDUP_REMOVED lines=46> */
.L_x_4022:
        /* <DEDUP_REMOVED lines=8> */
.L_x_4019:
        /* <DEDUP_REMOVED lines=8> */
.L_x_4028:
[----:B0-----:R-:W0:Y:S02]  /*8100*/  LDC R85, c[0x0][0x23c] ;  /* 0x00008f00ff557b82 */ /* 0x001e240000000800 */
[C---:B0----5:R-:W-:Y:S02]  /*8110*/  IMAD.WIDE R20, R85.reuse, 0x4, R24 ;  /* 0x0000000455147825 */ /* 0x061fe400078e0218 */
        /* <DEDUP_REMOVED lines=10> */
[C---:B0-----:R-:W-:Y:S02]  /*81c0*/  LOP3.LUT R11, R26.reuse, 0x3e003e0, RZ, 0xc0, !PT ;  /* 0x03e003e01a0b7812 */ /* 0x041fe400078ec0ff */
        /* <DEDUP_REMOVED lines=71> */
[----:B------:R-:W-:Y:S02]  /*8640*/  LOP3.LUT R54, R54, 0x40004, R23, 0xf8, !PT ;  /* 0x0004000436367812 */ /* 0x000fe400078ef817 */
[----:B------:R-:W-:Y:S02]  /*8650*/  MOV R26, R27 ;  /* 0x0000001b001a7202 */ /* 0x000fe40000000f00 */
        /* <DEDUP_REMOVED lines=8> */
[----:B------:R-:W-:-:S02]  /*86e0*/  MOV R53, 0x2800 ;  /* 0x0000280000357802 */ /* 0x000fc40000000f00 */
        /* <DEDUP_REMOVED lines=18> */
[----:B------:R-:W-:Y:S02]  /*8810*/  PRMT R6, R6, 0x5410, R53 ;  /* 0x0000541006067816 */ /* 0x000fe40000000035 */
        /* <DEDUP_REMOVED lines=88> */
[----:B--2---:R-:W-:Y:S02]  /*8da0*/  SHF.R.U32.HI R20, RZ, 0xb, R48 ;  /* 0x0000000bff147819 */ /* 0x004fe40000011630 */
        /* <DEDUP_REMOVED lines=85> */
[----:B------:R-:W0:Y:S01]  /*9300*/  LDS.128 R24, [UR4+0x20] ;  /* 0x00002004ff187984 */ /* 0x000e220008000c00 */
[----:B------:R-:W-:-:S05]  /*9310*/  HFMA2.MMA R28, R63, R31, R28 ;  /* 0x0000001f3f1c7235 */ /* 0x000fca000000001c */
[----:B------:R-:W-:-:S03]  /*9320*/  HFMA2.MMA R30, R57, R20, R30 ;  /* 0x00000014391e7235 */ /* 0x000fc6000000001e */
        /* <DEDUP_REMOVED lines=52> */
.L_x_4027:
        /* <DEDUP_REMOVED lines=79> */
.L_x_4026:
[----:B------:R-:W-:Y:S01]  /*9b60*/  IADD3 R88, R88, 0x20, RZ ;  /* 0x0000002058587810 */ /* 0x000fe20007ffe0ff */
[----:B------:R-:W-:Y:S01]  /*9b70*/  UIADD3 UR4, UR4, 0x40, URZ ;  /* 0x0000004004047890 */ /* 0x000fe2000fffe03f */
[----:B-----5:R-:W-:Y:S02]  /*9b80*/  IMAD.WIDE R24, R85, 0x4, R92 ;  /* 0x0000000455187825 */ /* 0x020fe400078e025c */
[C---:B------:R-:W-:Y:S02]  /*9b90*/  ISETP.GE.AND P2, PT, R88.reuse, UR5, PT ;  /* 0x0000000558007c0c */ /* 0x040fe4000bf46270 */
[----:B------:R-:W-:-:S13]  /*9ba0*/  ISETP.LT.AND P3, PT, R88, R89, PT ;  /* 0x000000595800720c */ /* 0x000fda0003f61270 */
[----:B------:R-:W-:Y:S05]  /*9bb0*/  @!P2 BRA P3, `(.L_x_4028) ;  /* 0xffffffe40050a947 */ /* 0x000fea000183ffff */
.L_x_4025:
        /* <DEDUP_REMOVED lines=12> */
.L_x_4038:
[----:B------:R-:W-:Y:S05]  /*9c80*/  @!P1 BRA `(.L_x_4030) ;  /* 0x0000003800509947 */ /* 0x000fea0003800000 */
[----:B-----5:R-:W1:Y:S01]  /*9c90*/  LDC R21, c[0x0][0x23c] ;  /* 0x00008f00ff157b82 */ /* 0x020e620000000800 */
[----:B------:R-:W2:Y:S01]  /*9ca0*/  LDG.E.128.CONSTANT R12, desc[UR6][R24.64] ;  /* 0x00000006180c7981 */ /* 0x000ea2000c1e9d00 */
[----:B-1----:R-:W-:-:S04]  /*9cb0*/  IMAD.WIDE R28, R21, 0x4, R24 ;  /* 0x00000004151c7825 */ /* 0x002fc800078e0218 */
[C---:B------:R-:W-:Y:S02]  /*9cc0*/  IMAD.WIDE R16, R21.reuse, 0x4, R28 ;  /* 0x0000000415107825 */ /* 0x040fe400078e021c */
[----:B------:R-:W5:Y:S02]  /*9cd0*/  LDG.E.128.CONSTANT R28, desc[UR6][R28.64] ;  /* 0x000000061c1c7981 */ /* 0x000f64000c1e9d00 */
[----:B------:R-:W-:Y:S02]  /*9ce0*/  IMAD.WIDE R20, R21, 0x4, R16 ;  /* 0x0000000415147825 */ /* 0x000fe400078e0210 */
[----:B------:R-:W5:Y:S04]  /*9cf0*/  LDG.E.128.CONSTANT R16, desc[UR6][R16.64] ;  /* 0x0000000610107981 */ /* 0x000f68000c1e9d00 */
[----:B------:R-:W5:Y:S01]  /*9d00*/  LDG.E.128.CONSTANT R20, desc[UR6][R20.64] ;  /* 0x0000000614147981 */ /* 0x000f62000c1e9d00 */
[----:B------:R-:W-:-:S02]  /*9d10*/  PRMT R0, R86, 0x9910, RZ ;  /* 0x0000991056007816 */ /* 0x000fc400000000ff */
[----:B0-----:R-:W-:Y:S02]  /*9d20*/  MOV R10, 0x2c00 ;  /* 0x00002c00000a7802 */ /* 0x001fe40000000f00 */
[----:B------:R-:W-:Y:S02]  /*9d30*/  ISETP.NE.AND P2, PT, R0, RZ, PT ;  /* 0x000000ff0000720c */ /* 0x000fe40003f45270 */
[----:B------:R-:W-:Y:S02]  /*9d40*/  PRMT R6, R6, 0x5410, R10 ;  /* 0x0000541006067816 */ /* 0x000fe4000000000a */
        /* <DEDUP_REMOVED lines=37> */
[-C--:B------:R-:W-:Y:S02]  /*9fa0*/  HFMA2 R41, R45, R6.reuse.H1_H1, -72, -72 ;  /* 0xd480d4802d297431 */ /* 0x080fe40000060006 */
[----:B------:R-:W-:Y:S02]  /*9fb0*/  HADD2 R36, R0, -1032, -1032 ;  /* 0xe408e40800247430 */ /* 0x000fe40000000000 */
[----:B------:R-:W-:-:S02]  /*9fc0*/  HFMA2 R34, R11, R6.H1_H1, -72, -72 ;  /* 0xd480d4800b227431 */ /* 0x000fc40000060006 */
[----:B------:R-:W-:Y:S02]  /*9fd0*/  HADD2 R35, R35, -1032, -1032 ;  /* 0xe408e40823237430 */ /* 0x000fe40000000000 */
[-C--:B------:R-:W-:Y:S02]  /*9fe0*/  HFMA2 R37, R37, R6.reuse.H1_H1, -72, -72 ;  /* 0xd480d48025257431 */ /* 0x080fe40000060006 */
        /* <DEDUP_REMOVED lines=9> */
[----:B------:R-:W-:Y:S01]  /*a080*/  HFMA2 R49, R49, R6.H1_H1, -72, -72 ;  /* 0xd480d48031317431 */ /* 0x000fe20000060006 */
[----:B------:R-:W-:Y:S06]  /*a090*/  @!P2 BRA `(.L_x_4031) ;  /* 0x000000040058a947 */ /* 0x000fec0003800000 */
[----:B------:R-:W0:Y:S01]  /*a0a0*/  LDS.64 R12, [UR4] ;  /* 0x00000004ff0c7984 */ /* 0x000e220008000a00 */
[----:B------:R-:W-:Y:S02]  /*a0b0*/  HADD2.F32 R0, -RZ, R36.H0_H0 ;  /* 0x20000024ff007230 */ /* 0x000fe40000004100 */
[--C-:B------:R-:W-:Y:S01]  /*a0c0*/  HADD2.F32 R52, -RZ, R35.reuse.H0_H0 ;  /* 0x20000023ff347230 */ /* 0x100fe20000004100 */
[----:B------:R-:W1:Y:S01]  /*a0d0*/  LDS.64 R14, [UR4+0x8] ;  /* 0x00000804ff0e7984 */ /* 0x000e620008000a00 */
[----:B------:R-:W-:Y:S02]  /*a0e0*/  HADD2.F32 R10, -RZ, R38.H0_H0 ;  /* 0x20000026ff0a7230 */ /* 0x000fe40000004100 */
[----:B------:R-:W-:Y:S02]  /*a0f0*/  HADD2.F32 R55, -RZ, R35.H1_H1 ;  /* 0x30000023ff377230 */ /* 0x000fe40000004100 */
[----:B------:R-:W-:Y:S02]  /*a100*/  HADD2.F32 R59, -RZ, R40.H1_H1 ;  /* 0x30000028ff3b7230 */ /* 0x000fe40000004100 */
[----:B0-----:R-:W-:-:S02]  /*a110*/  HADD2.F32 R11, -RZ, R12.H0_H0 ;  /* 0x2000000cff0b7230 */ /* 0x001fc40000004100 */
[--C-:B------:R-:W-:Y:S02]  /*a120*/  HADD2.F32 R51, -RZ, R13.reuse.H0_H0 ;  /* 0x2000000dff337230 */ /* 0x100fe40000004100 */
[----:B------:R-:W-:Y:S02]  /*a130*/  HADD2.F32 R53, -RZ, R13.H1_H1 ;  /* 0x3000000dff357230 */ /* 0x000fe40000004100 */
[----:B------:R-:W-:Y:S01]  /*a140*/  FFMA.FTZ R0, R0, R11, RZ ;  /* 0x0000000b00007223 */ /* 0x000fe200000100ff */
[----:B------:R-:W-:Y:S02]  /*a150*/  HADD2.F32 R50, -RZ, R12.H1_H1 ;  /* 0x3000000cff327230 */ /* 0x000fe40000004100 */
[C---:B------:R-:W-:Y:S01]  /*a160*/  FFMA.FTZ R57, R11.reuse, R52, RZ ;  /* 0x000000340b397223 */ /* 0x040fe200000100ff */
[----:B------:R-:W-:Y:S02]  /*a170*/  HADD2.F32 R13, -RZ, R36.H1_H1 ;  /* 0x30000024ff0d7230 */ /* 0x000fe40000004100 */
[----:B------:R-:W-:Y:S01]  /*a180*/  FFMA.FTZ R52, R11, R10, RZ ;  /* 0x0000000a0b347223 */ /* 0x000fe200000100ff */
[----:B------:R-:W-:-:S02]  /*a190*/  HADD2.F32 R12, -RZ, R40.H0_H0 ;  /* 0x20000028ff0c7230 */ /* 0x000fc40000004100 */
[C---:B------:R-:W-:Y:S01]  /*a1a0*/  FFMA.FTZ R10, R50.reuse, R55, R57 ;  /* 0x00000037320a7223 */ /* 0x040fe20000010039 */
[----:B------:R-:W-:Y:S02]  /*a1b0*/  HADD2.F32 R55, -RZ, R41.H0_H0 ;  /* 0x20000029ff377230 */ /* 0x000fe40000004100 */
[----:B------:R-:W-:Y:S01]  /*a1c0*/  FFMA.FTZ R0, R13, R50, R0 ;  /* 0x000000320d007223 */ /* 0x000fe20000010000 */
[----:B------:R-:W-:Y:S02]  /*a1d0*/  HADD2.F32 R13, -RZ, R38.H1_H1 ;  /* 0x30000026ff0d7230 */ /* 0x000fe40000004100 */
        /* <DEDUP_REMOVED lines=66> */
.L_x_4031:
[----:B------:R-:W-:Y:S05]  /*a600*/  @P0 BRA `(.L_x_4032) ;  /* 0x0000000400580947 */ /* 0x000fea0003800000 */
[----:B------:R-:W0:Y:S01]  /*a610*/  LDS.64 R10, [UR4+0x40] ;  /* 0x00004004ff0a7984 */ /* 0x000e220008000a00 */
[--C-:B------:R-:W-:Y:S02]  /*a620*/  HADD2.F32 R0, -RZ, R36.reuse.H0_H0 ;  /* 0x20000024ff007230 */ /* 0x100fe40000004100 */
[----:B------:R-:W-:Y:S01]  /*a630*/  HADD2.F32 R36, -RZ, R36.H1_H1 ;  /* 0x30000024ff247230 */ /* 0x000fe20000004100 */
        /* <DEDUP_REMOVED lines=12> */
[-C--:B------:R-:W-:Y:S01]  /*a700*/  FFMA.FTZ R35, R36, R50.reuse, R35 ;  /* 0x0000003224237223 */ /* 0x080fe20000010023 */
[----:B------:R-:W-:Y:S02]  /*a710*/  HADD2.F32 R38, -RZ, R38.H1_H1 ;  /* 0x30000026ff267230 */ /* 0x000fe40000004100 */
[----:B------:R-:W-:Y:S01]  /*a720*/  FFMA.FTZ R53, R54, R50, R53 ;  /* 0x0000003236357223 */ /* 0x000fe20000010035 */
[----:B------:R-:W-:Y:S02]  /*a730*/  HADD2.F32 R0, -RZ, R34.H0_H0 ;  /* 0x20000022ff007230 */ /* 0x000fe40000004100 */
[-C--:B------:R-:W-:Y:S01]  /*a740*/  FFMA.FTZ R11, R11, R13.reuse, RZ ;  /* 0x0000000d0b0b7223 */ /* 0x080fe200000100ff */
[----:B------:R-:W-:Y:S02]  /*a750*/  HADD2.F32 R10, -RZ, R37.H0_H0 ;  /* 0x20000025ff0a7230 */ /* 0x000fe40000004100 */
[----:B------:R-:W-:Y:S01]  /*a760*/  FFMA.FTZ R13, R12, R13, RZ ;  /* 0x0000000d0c0d7223 */ /* 0x000fe200000100ff */
[----:B------:R-:W-:-:S02]  /*a770*/  HADD2.F32 R12, -RZ, R39.H0_H0 ;  /* 0x20000027ff0c7230 */ /* 0x000fc40000004100 */
[----:B------:R-:W-:Y:S01]  /*a780*/  FFMA.FTZ R11, R38, R50, R11 ;  /* 0x00000032260b7223 */ /* 0x000fe2000001000b */
[----:B------:R-:W-:Y:S02]  /*a790*/  HADD2.F32 R37, -RZ, R37.H1_H1 ;  /* 0x30000025ff257230 */ /* 0x000fe40000004100 */
[-C--:B------:R-:W-:Y:S01]  /*a7a0*/  FFMA.FTZ R0, R0, R52.reuse, R35 ;  /* 0x0000003400007223 */ /* 0x080fe20000010023 */
[----:B------:R-:W-:Y:S01]  /*a7b0*/  FFMA.FTZ R10, R10, R52, R53 ;  /* 0x000000340a0a7223 */ /* 0x000fe20000010035 */
[----:B------:R-:W-:Y:S02]  /*a7c0*/  HADD2.F32 R36, -RZ, R41.H0_H0 ;  /* 0x20000029ff247230 */ /* 0x000fe40000004100 */
[----:B------:R-:W-:Y:S01]  /*a7d0*/  FFMA.FTZ R13, R40, R50, R13 ;  /* 0x00000032280d7223 */ /* 0x000fe2000001000d */
[----:B------:R-:W-:Y:S02]  /*a7e0*/  HADD2.F32 R35, -RZ, R34.H1_H1 ;  /* 0x30000022ff237230 */ /* 0x000fe40000004100 */
[----:B------:R-:W-:Y:S01]  /*a7f0*/  FFMA.FTZ R34, R12, R52, R11 ;  /* 0x000000340c227223 */ /* 0x000fe2000001000b */
[----:B------:R-:W-:-:S02]  /*a800*/  HADD2.F32 R39, -RZ, R39.H1_H1 ;  /* 0x30000027ff277230 */ /* 0x000fc40000004100 */
[-C--:B------:R-:W-:Y:S01]  /*a810*/  FFMA.FTZ R12, R37, R51.reuse, R10 ;  /* 0x00000033250c7223 */ /* 0x080fe2000001000a */
[----:B------:R-:W-:Y:S02]  /*a820*/  HADD2.F32 R41, -RZ, R41.H1_H1 ;  /* 0x30000029ff297230 */ /* 0x000fe40000004100 */
[----:B------:R-:W-:Y:S01]  /*a830*/  FFMA.FTZ R52, R36, R52, R13 ;  /* 0x0000003424347223 */ /* 0x000fe2000001000d */
[----:B-1----:R-:W-:Y:S02]  /*a840*/  HADD2.F32 R11, -RZ, R14.H0_H0 ;  /* 0x2000000eff0b7230 */ /* 0x002fe40000004100 */
        /* <DEDUP_REMOVED lines=50> */
.L_x_4032:
[C---:B-----5:R-:W-:Y:S02]  /*ab70*/  LOP3.LUT R0, R28.reuse, 0xf000f, RZ, 0xc0, !PT ;  /* 0x000f000f1c007812 */ /* 0x060fe400078ec0ff */
[----:B------:R-:W-:Y:S02]  /*ab80*/  LOP3.LUT R10, R28, 0xf000f0, RZ, 0xc0, !PT ;  /* 0x00f000f01c0a7812 */ /* 0x000fe400078ec0ff */
[C---:B------:R-:W-:Y:S02]  /*ab90*/  LOP3.LUT R12, R29.reuse, 0xf000f, RZ, 0xc0, !PT ;  /* 0x000f000f1d0c7812 */ /* 0x040fe400078ec0ff */
[----:B------:R-:W-:Y:S02]  /*aba0*/  LOP3.LUT R13, R29, 0xf000f0, RZ, 0xc0, !PT ;  /* 0x00f000f01d0d7812 */ /* 0x000fe400078ec0ff */
[C---:B------:R-:W-:Y:S02]  /*abb0*/  LOP3.LUT R15, R30.reuse, 0xf000f, RZ, 0xc0, !PT ;  /* 0x000f000f1e0f7812 */ /* 0x040fe400078ec0ff */
        /* <DEDUP_REMOVED lines=8> */
[----:B------:R-:W-:Y:S01]  /*ac40*/  LOP3.LUT R14, R29, 0xf000f, RZ, 0xc0, !PT ;  /* 0x000f000f1d0e7812 */ /* 0x000fe200078ec0ff */
[----:B------:R-:W-:Y:S01]  /*ac50*/  HFMA2 R35, R35, R6.H1_H1, -72, -72 ;  /* 0xd480d48023237431 */ /* 0x000fe20000060006 */
[----:B------:R-:W-:Y:S02]  /*ac60*/  LOP3.LUT R34, R30, 0xf000f, RZ, 0xc0, !PT ;  /* 0x000f000f1e227812 */ /* 0x000fe400078ec0ff */
[----:B------:R-:W-:Y:S02]  /*ac70*/  LOP3.LUT R40, R38, 0xf000f, RZ, 0xc0, !PT ;  /* 0x000f000f26287812 */ /* 0x000fe400078ec0ff */
        /* <DEDUP_REMOVED lines=123> */
.L_x_4033:
        /* <DEDUP_REMOVED lines=87> */
.L_x_4034:
[----:B------:R-:W-:Y:S02]  /*b9a0*/  LOP3.LUT R12, R17, 0xf000f0, RZ, 0xc0, !PT ;  /* 0x00f000f0110c7812 */ /* 0x000fe400078ec0ff */
[----:B------:R-:W-:Y:S02]  /*b9b0*/  LOP3.LUT R28, R18, 0xf000f, RZ, 0xc0, !PT ;  /* 0x000f000f121c7812 */ /* 0x000fe400078ec0ff */
[----:B------:R-:W-:Y:S02]  /*b9c0*/  LOP3.LUT R0, R16, 0xf000f0, RZ, 0xc0, !PT ;  /* 0x00f000f010007812 */ /* 0x000fe400078ec0ff */
        /* <DEDUP_REMOVED lines=42> */
[C---:B------:R-:W-:Y:S01]  /*bc70*/  LOP3.LUT R13, R20.reuse, 0xf000f, RZ, 0xc0, !PT ;  /* 0x000f000f140d7812 */ /* 0x040fe200078ec0ff */
[----:B------:R-:W-:Y:S01]  /*bc80*/  HFMA2 R38, R39, R6.H1_H1, -72, -72 ;  /* 0xd480d48027267431 */ /* 0x000fe20000060006 */
[----:B------:R-:W-:Y:S01]  /*bc90*/  LOP3.LUT R16, R20, 0xf000f0, RZ, 0xc0, !PT ;  /* 0x00f000f014107812 */ /* 0x000fe200078ec0ff */
[----:B------:R-:W-:-:S02]  /*bca0*/  HADD2 R35, R0, -1032, -1032 ;  /* 0xe408e40800237430 */ /* 0x000fc40000000000 */
        /* <DEDUP_REMOVED lines=91> */
.L_x_4035:
        /* <DEDUP_REMOVED lines=87> */
.L_x_4036:
        /* <DEDUP_REMOVED lines=19> */
[----:B------:R-:W-:Y:S01]  /*c900*/  LOP3.LUT R28, R22, 0xf000f, RZ, 0xc0, !PT ;  /* 0x000f000f161c7812 */ /* 0x000fe200078ec0ff */
        /* <DEDUP_REMOVED lines=117> */
.L_x_4037:
        /* <DEDUP_REMOVED lines=9> */
[--C-:B------:R-:W-:Y:S02]  /*d0f0*/  HADD2.F32 R40, -RZ, R11.reuse.H0_H0 ;  /* 0x2000000bff287230 */ /* 0x100fe40000004100 */
[----:B------:R-:W-:Y:S02]  /*d100*/  HADD2.F32 R39, -RZ, R11.H1_H1 ;  /* 0x3000000bff277230 */ /* 0x000fe40000004100 */
        /* <DEDUP_REMOVED lines=11> */
[----:B------:R-:W-:Y:S01]  /*d1c0*/  FFMA.FTZ R11, R28, R38, R11 ;  /* 0x000000261c0b7223 */ /* 0x000fe2000001000b */
[----:B------:R-:W-:Y:S02]  /*d1d0*/  HADD2.F32 R10, -RZ, R17.H0_H0 ;  /* 0x20000011ff0a7230 */ /* 0x000fe40000004100 */
[----:B------:R-:W-:Y:S01]  /*d1e0*/  FFMA.FTZ R0, R0, R40, R13 ;  /* 0x0000002800007223 */ /* 0x000fe2000001000d */
[----:B------:R-:W-:-:S02]  /*d1f0*/  HADD2.F32 R13, -RZ, R16.H1_H1 ;  /* 0x30000010ff0d7230 */ /* 0x000fc40000004100 */
[----:B------:R-:W-:Y:S01]  /*d200*/  FFMA.FTZ R16, R12, R40, R11 ;  /* 0x000000280c107223 */ /* 0x000fe2000001000b */
[----:B------:R-:W-:Y:S02]  /*d210*/  HADD2.F32 R11, -RZ, R18.H1_H1 ;  /* 0x30000012ff0b7230 */ /* 0x000fe40000004100 */
[-C--:B------:R-:W-:Y:S01]  /*d220*/  FFMA.FTZ R29, R44, R38.reuse, R29 ;  /* 0x000000262c1d7223 */ /* 0x080fe2000001001d */
[--C-:B------:R-:W-:Y:S02]  /*d230*/  HADD2.F32 R28, -RZ, R19.reuse.H0_H0 ;  /* 0x20000013ff1c7230 */ /* 0x100fe40000004100 */
[----:B------:R-:W-:Y:S01]  /*d240*/  FFMA.FTZ R37, R30, R38, R37 ;  /* 0x000000261e257223 */ /* 0x000fe20000010025 */
[-C--:B------:R-:W-:Y:S01]  /*d250*/  FFMA.FTZ R0, R13, R39.reuse, R0 ;  /* 0x000000270d007223 */ /* 0x080fe20000010000 */
[----:B------:R-:W-:Y:S01]  /*d260*/  FFMA.FTZ R10, R10, R40, R29 ;  /* 0x000000280a0a7223 */ /* 0x000fe2000001001d */
[----:B------:R-:W-:Y:S02]  /*d270*/  HADD2.F32 R19, -RZ, R19.H1_H1 ;  /* 0x30000013ff137230 */ /* 0x000fe40000004100 */
[----:B------:R-:W-:Y:S01]  /*d280*/  FFMA.FTZ R16, R11, R39, R16 ;  /* 0x000000270b107223 */ /* 0x000fe20000010010 */
[----:B------:R-:W-:-:S02]  /*d290*/  HADD2.F32 R17, -RZ, R17.H1_H1 ;  /* 0x30000011ff117230 */ /* 0x000fc40000004100 */
[----:B------:R-:W-:Y:S01]  /*d2a0*/  FFMA.FTZ R40, R28, R40, R37 ;  /* 0x000000281c287223 */ /* 0x000fe20000010025 */
[----:B------:R-:W-:Y:S02]  /*d2b0*/  HADD2.F32 R13, -RZ, R31.H0_H0 ;  /* 0x2000001fff0d7230 */ /* 0x000fe40000004100 */
[--C-:B-1----:R-:W-:Y:S02]  /*d2c0*/  HADD2.F32 R11, -RZ, R14.reuse.H0_H0 ;  /* 0x2000000eff0b7230 */ /* 0x102fe40000004100 */
[-C--:B------:R-:W-:Y:S01]  /*d2d0*/  FFMA.FTZ R40, R19, R39.reuse, R40 ;  /* 0x0000002713287223 */ /* 0x080fe20000010028 */
[----:B------:R-:W-:Y:S01]  /*d2e0*/  FFMA.FTZ R12, R17, R39, R10 ;  /* 0x00000027110c7223 */ /* 0x000fe2000001000a */
        /* <DEDUP_REMOVED lines=46> */
.L_x_4030:
[----:B------:R-:W1:Y:S01]  /*d5d0*/  LDC R85, c[0x0][0x23c] ;  /* 0x00008f00ff557b82 */ /* 0x000e620000000800 */
[----:B------:R-:W-:Y:S01]  /*d5e0*/  IADD3 R88, R88, 0x20, RZ ;  /* 0x0000002058587810 */ /* 0x000fe20007ffe0ff */
[----:B------:R-:W-:-:S03]  /*d5f0*/  UIADD3 UR4, UR4, 0x40, URZ ;  /* 0x0000004004047890 */ /* 0x000fc6000fffe03f */
[C---:B------:R-:W-:Y:S02]  /*d600*/  ISETP.GE.AND P2, PT, R88.reuse, UR5, PT ;  /* 0x0000000558007c0c */ /* 0x040fe4000bf46270 */
[----:B------:R-:W-:Y:S01]  /*d610*/  ISETP.LT.AND P3, PT, R88, R89, PT ;  /* 0x000000595800720c */ /* 0x000fe20003f61270 */
[----:B-1----:R-:W-:-:S12]  /*d620*/  IMAD.WIDE R24, R85, 0x10, R24 ;  /* 0x0000001055187825 */ /* 0x002fd800078e0218 */
[----:B------:R-:W-:Y:S05]  /*d630*/  @!P2 BRA P3, `(.L_x_4038) ;  /* 0xffffffc40090a947 */ /* 0x000fea000183ffff */
.L_x_4029:
        /* <DEDUP_REMOVED lines=8> */
.L_x_4042:
[----:B0-----:R-:W0:Y:S02]  /*d6c0*/  LDC R85, c[0x0][0x23c] ;  /* 0x00008f00ff557b82 */ /* 0x001e240000000800 */
[C---:B0-----:R-:W-:Y:S02]  /*d6d0*/  IMAD.WIDE R10, R85.reuse, 0x4, R24 ;  /* 0x00000004550a7825 */ /* 0x041fe400078e0218 */
[----:B-----5:R-:W5:Y:S04]  /*d6e0*/  LDG.E.128.CONSTANT R24, desc[UR6][R24.64] ;  /* 0x0000000618187981 */ /* 0x020f68000c1e9d00 */
[----:B------:R0:W5:Y:S01]  /*d6f0*/  LDG.E.128.CONSTANT R16, desc[UR6][R10.64] ;  /* 0x000000060a107981 */ /* 0x000162000c1e9d00 */
[----:B------:R-:W-:Y:S01]  /*d700*/  IMAD.WIDE R92, R85, 0x4, R10 ;  /* 0x00000004555c7825 */ /* 0x000fe200078e020a */
[----:B------:R-:W-:Y:S06]  /*d710*/  @!P1 BRA `(.L_x_4040) ;  /* 0x00000018000c9947 */ /* 0x000fec0003800000 */
[----:B------:R-:W2:Y:S01]  /*d720*/  LDG.E.128.CONSTANT R12, desc[UR6][R92.64] ;  /* 0x000000065c0c7981 */ /* 0x000ea2000c1e9d00 */
[----:B-----5:R-:W-:Y:S01]  /*d730*/  SHF.R.U32.HI R22, RZ, 0xf, R27 ;  /* 0x0000000fff167819 */ /* 0x020fe2000001161b */
[----:B------:R-:W-:Y:S01]  /*d740*/  HFMA2.MMA R40, -RZ, RZ, 0, 0.015625 ;  /* 0x00002400ff287435 */ /* 0x000fe200000001ff */
[----:B------:R-:W-:Y:S02]  /*d750*/  SHF.R.U32.HI R0, RZ, 0xf, R24 ;  /* 0x0000000fff007819 */ /* 0x000fe40000011618 */
[--C-:B0-----:R-:W-:Y:S02]  /*d760*/  SHF.R.U32.HI R10, RZ, 0xf, R25.reuse ;  /* 0x0000000fff0a7819 */ /* 0x101fe40000011619 */
[C---:B------:R-:W-:Y:S02]  /*d770*/  LOP3.LUT R35, R25.reuse, 0x380038, RZ, 0xc0, !PT ;  /* 0x0038003819237812 */ /* 0x040fe400078ec0ff */
        /* <DEDUP_REMOVED lines=10> */
[C---:B------:R-:W-:Y:S02]  /*d820*/  LOP3.LUT R16, R19.reuse, 0x380038, RZ, 0xc0, !PT ;  /* 0x0038003813107812 */ /* 0x040fe400078ec0ff */
[----:B------:R-:W-:Y:S02]  /*d830*/  SHF.R.U32.HI R48, RZ, 0x6, R19 ;  /* 0x00000006ff307819 */ /* 0x000fe40000011613 */
[----:B------:R-:W-:Y:S02]  /*d840*/  LOP3.LUT R69, R19, 0x70007, RZ, 0xc0, !PT ;  /* 0x0007000713457812 */ /* 0x000fe400078ec0ff */
[----:B------:R-:W-:-:S02]  /*d850*/  LOP3.LUT R39, R22, 0x20002, R25, 0xf8, !PT ;  /* 0x0002000216277812 */ /* 0x000fc400078ef819 */
[--C-:B------:R-:W-:Y:S02]  /*d860*/  SHF.R.U32.HI R21, RZ, 0xe, R17.reuse ;  /* 0x0000000eff157819 */ /* 0x100fe40000011611 */
[C---:B------:R-:W-:Y:S02]  /*d870*/  LOP3.LUT R38, R17.reuse, 0x380038, RZ, 0xc0, !PT ;  /* 0x0038003811267812 */ /* 0x040fe400078ec0ff */
[----:B------:R-:W-:Y:S02]  /*d880*/  SHF.R.U32.HI R42, RZ, 0x6, R17 ;  /* 0x00000006ff2a7819 */ /* 0x000fe40000011611 */
[----:B------:R-:W-:Y:S02]  /*d890*/  LOP3.LUT R67, R17, 0x70007, RZ, 0xc0, !PT ;  /* 0x0007000711437812 */ /* 0x000fe400078ec0ff */
[----:B------:R-:W-:Y:S02]  /*d8a0*/  SHF.R.U32.HI R23, RZ, 0xe, R18 ;  /* 0x0000000eff177819 */ /* 0x000fe40000011612 */
[----:B------:R-:W-:-:S02]  /*d8b0*/  LOP3.LUT R19, R0, 0x20002, R11, 0xf8, !PT ;  /* 0x0002000200137812 */ /* 0x000fc400078ef80b */
[----:B------:R-:W-:Y:S02]  /*d8c0*/  LOP3.LUT R20, R20, 0x10001, RZ, 0xc0, !PT ;  /* 0x0001000114147812 */ /* 0x000fe400078ec0ff */
[----:B------:R-:W-:Y:S02]  /*d8d0*/  LOP3.LUT R17, R18, 0x380038, RZ, 0xc0, !PT ;  /* 0x0038003812117812 */ /* 0x000fe400078ec0ff */
[----:B------:R-:W-:Y:S02]  /*d8e0*/  PRMT R0, R86, 0x9910, RZ ;  /* 0x0000991056007816 */ /* 0x000fe400000000ff */
[----:B------:R-:W-:Y:S02]  /*d8f0*/  LOP3.LUT R10, R10, 0x10001, RZ, 0xc0, !PT ;  /* 0x000100010a0a7812 */ /* 0x000fe400078ec0ff */
[----:B------:R-:W-:Y:S02]  /*d900*/  LOP3.LUT R50, R20, 0x20002, R23, 0xf8, !PT ;  /* 0x0002000214327812 */ /* 0x000fe400078ef817 */
[----:B------:R-:W-:-:S02]  /*d910*/  SHF.R.U32.HI R28, RZ, 0x6, R24 ;  /* 0x00000006ff1c7819 */ /* 0x000fc40000011618 */
[----:B------:R-:W-:Y:S02]  /*d920*/  SHF.R.U32.HI R43, RZ, 0x6, R18 ;  /* 0x00000006ff2b7819 */ /* 0x000fe40000011612 */
[----:B------:R-:W-:Y:S02]  /*d930*/  LOP3.LUT R68, R18, 0x70007, RZ, 0xc0, !PT ;  /* 0x0007000712447812 */ /* 0x000fe400078ec0ff */
[----:B------:R-:W-:Y:S02]  /*d940*/  ISETP.NE.AND P2, PT, R0, RZ, PT ;  /* 0x000000ff0000720c */ /* 0x000fe40003f45270 */
[C---:B------:R-:W-:Y:S02]  /*d950*/  LOP3.LUT R36, R24.reuse, 0x380038, RZ, 0xc0, !PT ;  /* 0x0038003818247812 */ /* 0x040fe400078ec0ff */
[----:B------:R-:W-:Y:S02]  /*d960*/  LOP3.LUT R84, R24, 0x70007, RZ, 0xc0, !PT ;  /* 0x0007000718547812 */ /* 0x000fe400078ec0ff */
[----:B------:R-:W-:-:S02]  /*d970*/  LOP3.LUT R33, R27, 0x380038, RZ, 0xc0, !PT ;  /* 0x003800381b217812 */ /* 0x000fc400078ec0ff */
[----:B------:R-:W-:Y:S02]  /*d980*/  LOP3.LUT R18, R10, 0x20002, R21, 0xf8, !PT ;  /* 0x000200020a127812 */ /* 0x000fe400078ef815 */
[C---:B------:R-:W-:Y:S02]  /*d990*/  LOP3.LUT R34, R26.reuse, 0x380038, RZ, 0xc0, !PT ;  /* 0x003800381a227812 */ /* 0x040fe400078ec0ff */
[----:B------:R-:W-:Y:S02]  /*d9a0*/  SHF.R.U32.HI R30, RZ, 0x6, R26 ;  /* 0x00000006ff1e7819 */ /* 0x000fe4000001161a */
[----:B------:R-:W-:Y:S02]  /*d9b0*/  LOP3.LUT R72, R26, 0x70007, RZ, 0xc0, !PT ;  /* 0x000700071a487812 */ /* 0x000fe400078ec0ff */
[----:B------:R-:W-:Y:S02]  /*d9c0*/  SHF.R.U32.HI R31, RZ, 0x6, R27 ;  /* 0x00000006ff1f7819 */ /* 0x000fe4000001161b */
[----:B------:R-:W-:-:S02]  /*d9d0*/  LOP3.LUT R71, R27, 0x70007, RZ, 0xc0, !PT ;  /* 0x000700071b477812 */ /* 0x000fc400078ec0ff */
[----:B------:R-:W-:Y:S02]  /*d9e0*/  MOV R32, 0x3000 ;  /* 0x0000300000207802 */ /* 0x000fe40000000f00 */
        /* <DEDUP_REMOVED lines=56> */
[----:B--2---:R-:W-:Y:S02]  /*dd70*/  SHF.R.U32.HI R22, RZ, 0xd, R12 ;  /* 0x0000000dff167819 */ /* 0x004fe4000001160c */
[----:B------:R-:W-:Y:S02]  /*dd80*/  SHF.R.U32.HI R20, RZ, 0xd, R15 ;  /* 0x0000000dff147819 */ /* 0x000fe4000001160f */
[----:B------:R-:W-:Y:S02]  /*dd90*/  LOP3.LUT R22, R19, 0x40004, R22, 0xf8, !PT ;  /* 0x0004000413167812 */ /* 0x000fe400078ef816 */
[----:B------:R-:W-:Y:S02]  /*dda0*/  LOP3.LUT R19, R17, 0x64006400, RZ, 0xfc, !PT ;  /* 0x6400640011137812 */ /* 0x000fe400078efcff */
[----:B------:R-:W-:-:S02]  /*ddb0*/  LOP3.LUT R17, R42, 0x380038, RZ, 0xc0, !PT ;  /* 0x003800382a117812 */ /* 0x000fc400078ec0ff */
[C---:B------:R-:W-:Y:S01]  /*ddc0*/  LOP3.LUT R0, R12.reuse, 0x380038, RZ, 0xc0, !PT ;  /* 0x003800380c007812 */ /* 0x040fe200078ec0ff */
[----:B------:R-:W-:Y:S01]  /*ddd0*/  HFMA2 R58, R19, R32.H0_H0, -132, -132 ;  /* 0xd820d820133a7431 */ /* 0x000fe20000040020 */
[----:B------:R-:W-:Y:S02]  /*dde0*/  SHF.R.U32.HI R24, RZ, 0x6, R12 ;  /* 0x00000006ff187819 */ /* 0x000fe4000001160c */
        /* <DEDUP_REMOVED lines=8> */
[----:B------:R-:W-:Y:S02]  /*de70*/  LOP3.LUT R20, R39, 0x40004, R20, 0xf8, !PT ;  /* 0x0004000427147812 */ /* 0x000fe400078ef814 */
[----:B------:R-:W-:-:S02]  /*de80*/  SHF.R.U32.HI R27, RZ, 0x6, R15 ;  /* 0x00000006ff1b7819 */ /* 0x000fc4000001160f */
[----:B------:R-:W-:Y:S02]  /*de90*/  LOP3.LUT R13, R28, 0x380038, RZ, 0xc0, !PT ;  /* 0x003800381c0d7812 */ /* 0x000fe400078ec0ff */
[----:B------:R-:W-:Y:S02]  /*dea0*/  LOP3.LUT R39, R17, 0x64006400, RZ, 0xfc, !PT ;  /* 0x6400640011277812 */ /* 0x000fe400078efcff */
[----:B------:R-:W-:Y:S02]  /*deb0*/  SHF.R.U32.HI R21, RZ, 0xd, R14 ;  /* 0x0000000dff157819 */ /* 0x000fe4000001160e */
        /* <DEDUP_REMOVED lines=186> */
.L_x_4041:
        /* <DEDUP_REMOVED lines=79> */
.L_x_4040:
[----:B------:R-:W-:Y:S01]  /*ef50*/  IADD3 R88, R88, 0x20, RZ ;  /* 0x0000002058587810 */ /* 0x000fe20007ffe0ff */
[----:B------:R-:W-:Y:S01]  /*ef60*/  UIADD3 UR4, UR4, 0x40, URZ ;  /* 0x0000004004047890 */ /* 0x000fe2000fffe03f */
[----:B-----5:R-:W-:Y:S02]  /*ef70*/  IMAD.WIDE R24, R85, 0x4, R92 ;  /* 0x0000000455187825 */ /* 0x020fe400078e025c */
[C---:B------:R-:W-:Y:S02]  /*ef80*/  ISETP.GE.AND P2, PT, R88.reuse, UR5, PT ;  /* 0x0000000558007c0c */ /* 0x040fe4000bf46270 */
[----:B------:R-:W-:-:S13]  /*ef90*/  ISETP.LT.AND P3, PT, R88, R89, PT ;  /* 0x000000595800720c */ /* 0x000fda0003f61270 */
[----:B------:R-:W-:Y:S05]  /*efa0*/  @!P2 BRA P3, `(.L_x_4042) ;  /* 0xffffffe400c4a947 */ /* 0x000fea000183ffff */
.L_x_4039:
[----:B------:R-:W-:Y:S01]  /*efb0*/  ISETP.GE.AND P0, PT, R88, R89, PT ;  /* 0x000000595800720c */ /* 0x000fe20003f06270 */
[----:B------:R-:W-:-:S03]  /*efc0*/  ULDC UR5, c[0x0][0x26c] ;  /* 0x00009b0000057ab9 */ /* 0x000fc60000000800 */
[----:B------:R-:W-:-:S13]  /*efd0*/  ISETP.GE.OR P0, PT, R88, UR5, P0 ;  /* 0x0000000558007c0c */ /* 0x000fda0008706670 */
[----:B------:R-:W-:Y:S05]  /*efe0*/  @P0 BRA `(.L_x_4043) ;  /* 0x0000000c005c0947 */ /* 0x000fea0003800000 */
[----:B------:R-:W-:Y:S01]  /*eff0*/  PRMT R0, R87, 0x9910, RZ ;  /* 0x0000991057007816 */ /* 0x000fe200000000ff */
[----:B------:R-:W-:Y:S01]  /*f000*/  ULDC UR5, c[0x0][0x26c] ;  /* 0x00009b0000057ab9 */ /* 0x000fe20000000800 */
[C---:B0-----:R-:W-:Y:S02]  /*f010*/  SHF.L.U32 R11, R85.reuse, 0x2, RZ ;  /* 0x00000002550b7819 */ /* 0x041fe400000006ff */
[----:B------:R-:W-:Y:S02]  /*f020*/  ISETP.NE.AND P0, PT, R0, RZ, PT ;  /* 0x000000ff0000720c */ /* 0x000fe40003f05270 */
[----:B------:R-:W-:Y:S02]  /*f030*/  SHF.R.S32.HI R0, RZ, 0x1f, R85 ;  /* 0x0000001fff007819 */ /* 0x000fe40000011455 */
[----:B------:R-:W-:Y:S02]  /*f040*/  ISETP.LT.OR P0, PT, R90, 0x2, !P0 ;  /* 0x000000025a00780c */ /* 0x000fe40004701670 */
[----:B------:R-:W-:-:S11]  /*f050*/  SHF.L.U64.HI R85, R85, 0x2, R0 ;  /* 0x0000000255557819 */ /* 0x000fd60000010200 */
.L_x_4046:
[----:B------:R-:W-:Y:S05]  /*f060*/  @!P1 BRA `(.L_x_4044) ;  /* 0x0000000c00209947 */ /* 0x000fea0003800000 */
[----:B-----5:R-:W-:Y:S02]  /*f070*/  MOV R12, R24 ;  /* 0x00000018000c7202 */ /* 0x020fe40000000f00 */
[----:B------:R-:W-:-:S06]  /*f080*/  MOV R13, R25 ;  /* 0x00000019000d7202 */ /* 0x000fcc0000000f00 */
[----:B------:R-:W2:Y:S01]  /*f090*/  LDG.E.128.CONSTANT R12, desc[UR6][R12.64] ;  /* 0x000000060c0c7981 */ /* 0x000ea2000c1e9d00 */
[----:B------:R-:W-:Y:S01]  /*f0a0*/  HFMA2.MMA R0, -RZ, RZ, 0, 0.25 ;  /* 0x00003400ff007435 */ /* 0x000fe200000001ff */
[----:B------:R-:W-:Y:S01]  /*f0b0*/  PRMT R10, R86, 0x9910, RZ ;  /* 0x00009910560a7816 */ /* 0x000fe200000000ff */
[----:B------:R-:W-:Y:S01]  /*f0c0*/  HFMA2.MMA R16, -RZ, RZ, 0, 0.015625 ;  /* 0x00002400ff107435 */ /* 0x000fe200000001ff */
[----:B------:R-:W-:Y:S02]  /*f0d0*/  MOV R36, 0x2c00 ;  /* 0x00002c0000247802 */ /* 0x000fe40000000f00 */
[----:B------:R-:W-:-:S07]  /*f0e0*/  ISETP.NE.AND P2, PT, R10, RZ, PT ;  /* 0x000000ff0a00720c */ /* 0x000fce0003f45270 */
        /* <DEDUP_REMOVED lines=146> */
.L_x_4045:
        /* <DEDUP_REMOVED lines=46> */
.L_x_4044:
[----:B------:R-:W-:Y:S01]  /*fcf0*/  IADD3 R88, R88, 0x10, RZ ;  /* 0x0000001058587810 */ /* 0x000fe20007ffe0ff */
[----:B------:R-:W-:Y:S01]  /*fd00*/  UIADD3 UR4, UR4, 0x20, URZ ;  /* 0x0000002004047890 */ /* 0x000fe2000fffe03f */
[----:B------:R-:W-:Y:S02]  /*fd10*/  IADD3 R24, P3, R24, R11, RZ ;  /* 0x0000000b18187210 */ /* 0x000fe40007f7e0ff */
[C---:B------:R-:W-:Y:S02]  /*fd20*/  ISETP.GE.AND P2, PT, R88.reuse, UR5, PT ;  /* 0x0000000558007c0c */ /* 0x040fe4000bf46270 */
[----:B------:R-:W-:Y:S02]  /*fd30*/  ISETP.LT.AND P4, PT, R88, R89, PT ;  /* 0x000000595800720c */ /* 0x000fe40003f81270 */
[----:B------:R-:W-:-:S11]  /*fd40*/  IADD3.X R25, R25, R85, RZ, P3, !PT ;  /* 0x0000005519197210 */ /* 0x000fd60001ffe4ff */
[----:B------:R-:W-:Y:S05]  /*fd50*/  @!P2 BRA P4, `(.L_x_4046) ;  /* 0xfffffff000c0a947 */ /* 0x000fea000203ffff */
.L_x_4043:
[----:B------:R-:W-:Y:S05]  /*fd60*/  @!P1 EXIT ;  /* 0x000000000000994d */ /* 0x000fea0003800000 */
[----:B------:R-:W1:Y:S01]  /*fd70*/  S2R R0, SR_CTAID.X ;  /* 0x0000000000007919 */ /* 0x000e620000002500 */
[----:B------:R-:W2:Y:S01]  /*fd80*/  S2UR UR4, SR_CTAID.Y ;  /* 0x00000000000479c3 */ /* 0x000ea20000002600 */
[----:B------:R-:W-:Y:S01]  /*fd90*/  MOV R8, R5 ;  /* 0x0000000500087202 */ /* 0x000fe20000000f00 */
[----:B------:R-:W1:Y:S06]  /*fda0*/  S2R R7, SR_TID.X ;  /* 0x0000000000077919 */ /* 0x000e6c0000002100 */
[----:B------:R-:W3:Y:S08]  /*fdb0*/  LDC.64 R16, c[0x0][0x238] ;  /* 0x00008e00ff107b82 */ /* 0x000ef00000000a00 */
[----:B0-----:R-:W0:Y:S01]  /*fdc0*/  LDC.64 R10, c[0x0][0x230] ;  /* 0x00008c00ff0a7b82 */ /* 0x001e220000000a00 */
[----:B--2---:R-:W-:Y:S01]  /*fdd0*/  USHF.L.U32 UR4, UR4, 0x1, URZ ;  /* 0x0000000104047899 */ /* 0x004fe2000800063f */
[----:B-1----:R-:W-:-:S04]  /*fde0*/  LEA R0, R0, R7, 0x5 ;  /* 0x0000000700007211 */ /* 0x002fc800078e28ff */
[----:B------:R-:W-:-:S05]  /*fdf0*/  SHF.L.U32 R0, R0, 0x2, RZ ;  /* 0x0000000200007819 */ /* 0x000fca00000006ff */
[----:B---3-5:R-:W-:-:S04]  /*fe00*/  IMAD R12, R17, UR4, R0 ;  /* 0x00000004110c7c24 */ /* 0x028fc8000f8e0200 */
[----:B0-----:R-:W-:-:S05]  /*fe10*/  IMAD.WIDE R6, R12, 0x2, R10 ;  /* 0x000000020c067825 */ /* 0x001fca00078e020a */
[----:B------:R0:W-:Y:S01]  /*fe20*/  ATOM.E.ADD.F16x2.RN.STRONG.GPU P0, RZ, desc[UR6][R6.64], R8 ;  /* 0x0000000806ff79a2 */ /* 0x0001e2000810e1c6 */
[----:B------:R-:W-:Y:S01]  /*fe30*/  IADD3 R9, RZ, -UR4, RZ ;  /* 0x80000004ff097c10 */ /* 0x000fe2000fffe0ff */
[----:B------:R-:W-:Y:S01]  /*fe40*/  BSSY B0, `(.L_x_4047) ;  /* 0x0000011000007945 */ /* 0x000fe20003800000 */
[----:B------:R-:W-:Y:S02]  /*fe50*/  MOV R13, R4 ;  /* 0x00000004000d7202 */ /* 0x000fe40000000f00 */
[----:B------:R-:W-:Y:S01]  /*fe60*/  VIADDMNMX R0, R9, R16, 0x2, PT ;  /* 0x0000000209007446 */ /* 0x000fe20003800110 */
[----:B0-----:R-:W-:Y:S06]  /*fe70*/  @P0 BRA `(.L_x_4048) ;  /* 0x0000000000340947 */ /* 0x001fec0003800000 */
[----:B------:R-:W0:Y:S02]  /*fe80*/  QSPC.E.S P0, RZ, [R6] ;  /* 0x0000000006ff73aa */ /* 0x000e240000000500 */
[----:B0-----:R-:W-:Y:S05]  /*fe90*/  @!P0 BRA `(.L_x_4049) ;  /* 0x0000000000208947 */ /* 0x001fea0003800000 */
[----:B------:R-:W-:-:S04]  /*fea0*/  MOV R8, R6 ;  /* 0x0000000600087202 */ /* 0x000fc80000000f00 */
[----:B------:R-:W-:-:S07]  /*feb0*/  MOV R8, R8 ;  /* 0x0000000800087202 */ /* 0x000fce0000000f00 */
.L_x_4050:
[----:B------:R-:W0:Y:S02]  /*fec0*/  LDS R14, [R8] ;  /* 0x00000000080e7984 */ /* 0x000e240000000800 */
[----:B0-----:R-:W-:-:S06]  /*fed0*/  HADD2 R15, R14, R5 ;  /* 0x000000050e0f7230 */ /* 0x001fcc0000000000 */
[----:B------:R-:W0:Y:S02]  /*fee0*/  ATOMS.CAST.SPIN R15, [R8], R14, R15 ;  /* 0x0000000e080f738d */ /* 0x000e24000180000f */
[----:B0-----:R-:W-:-:S13]  /*fef0*/  ISETP.EQ.U32.AND P0, PT, R15, 0x1, PT ;  /* 0x000000010f00780c */ /* 0x001fda0003f02070 */
[----:B------:R-:W-:Y:S05]  /*ff00*/  @!P0 BRA `(.L_x_4050) ;  /* 0xfffffffc00ec8947 */ /* 0x000fea000383ffff */
[----:B------:R-:W-:Y:S05]  /*ff10*/  BRA `(.L_x_4048) ;  /* 0x00000000000c7947 */ /* 0x000fea0003800000 */
.L_x_4049:
[----:B------:R-:W2:Y:S02]  /*ff20*/  LD.E R5, desc[UR6][R6.64] ;  /* 0x0000000606057980 */ /* 0x000ea4000c101900 */
[----:B--2---:R-:W-:-:S05]  /*ff30*/  IADD3 R5, R8, R5, RZ ;  /* 0x0000000508057210 */ /* 0x004fca0007ffe0ff */
[----:B------:R0:W-:Y:S02]  /*ff40*/  ST.E desc[UR6][R6.64], R5 ;  /* 0x0000000506007985 */ /* 0x0001e4000c101906 */
.L_x_4048:
[----:B------:R-:W-:Y:S05]  /*ff50*/  BSYNC B0 ;  /* 0x0000000000007941 */ /* 0x000fea0003800000 */
.L_x_4047:
[----:B------:R1:W-:Y:S01]  /*ff60*/  ATOM.E.ADD.F16x2.RN.STRONG.GPU P0, RZ, desc[UR6][R6.64+0x4], R13 ;  /* 0x0000040d06ff79a2 */ /* 0x0003e2000810e1c6 */
[----:B------:R-:W-:Y:S04]  /*ff70*/  BSSY B0, `(.L_x_4051) ;  /* 0x000000f000007945 */ /* 0x000fe80003800000 */
[----:B-1----:R-:W-:Y:S05]  /*ff80*/  @P0 BRA `(.L_x_4052) ;  /* 0x0000000000340947 */ /* 0x002fea0003800000 */
[----:B------:R-:W1:Y:S02]  /*ff90*/  QSPC.E.S P0, RZ, [R6+0x4] ;  /* 0x0000040006ff73aa */ /* 0x000e640000000500 */
[----:B-1----:R-:W-:Y:S05]  /*ffa0*/  @!P0 BRA `(.L_x_4053) ;  /* 0x0000000000208947 */ /* 0x002fea0003800000 */
[----:B0-----:R-:W-:Y:S02]  /*ffb0*/  MOV R6, R6 ;  /* 0x0000000600067202 */ /* 0x001fe40000000f00 */
[----:B------:R-:W-:-:S07]  /*ffc0*/  MOV R7, R4 ;  /* 0x0000000400077202 */ /* 0x000fce0000000f00 */
.L_x_4054:
[----:B------:R-:W0:Y:S02]  /*ffd0*/  LDS R4, [R6+0x4] ;  /* 0x0000040006047984 */ /* 0x000e240000000800 */
[----:B0-----:R-:W-:-:S10]  /*ffe0*/  HFMA2.MMA R5, R4, 1, 1, R7 ;  /* 0x3c003c0004057835 */ /* 0x001fd40000000007 */
[----:B------:R-:W0:Y:S02]  /*fff0*/  ATOMS.CAST.SPIN R5, [R6+0x4], R4, R5 ;  /* 0x000004040605738d */ /* 0x000e240001800005 */
[----:B0-----:R-:W-:-:S13]  /*10000*/  ISETP.EQ.U32.AND P0, PT, R5, 0x1, PT ;  /* 0x000000010500780c */ /* 0x001fda0003f02070 */
[----:B------:R-:W-:Y:S05]  /*10010*/  @!P0 BRA `(.L_x_4054) ;  /* 0xfffffffc00ec8947 */ /* 0x000fea000383ffff */
[----:B------:R-:W-:Y:S05]  /*10020*/  BRA `(.L_x_4052) ;  /* 0x00000000000c7947 */ /* 0x000fea0003800000 */
.L_x_4053:
[----:B------:R-:W0:Y:S02]  /*10030*/  LD.E R4, desc[UR6][R6.64+0x4] ;  /* 0x0000040606047980 */ /* 0x000e24000c101900 */
[----:B0-----:R-:W-:-:S05]  /*10040*/  IADD3 R5, R13, R4, RZ ;  /* 0x000000040d057210 */ /* 0x001fca0007ffe0ff */
[----:B------:R1:W-:Y:S02]  /*10050*/  ST.E desc[UR6][R6.64+0x4], R5 ;  /* 0x0000040506007985 */ /* 0x0003e4000c101906 */
.L_x_4052:
[----:B------:R-:W-:Y:S05]  /*10060*/  BSYNC B0 ;  /* 0x0000000000007941 */ /* 0x000fea0003800000 */
.L_x_4051:
        /* <DEDUP_REMOVED lines=11> */
.L_x_4058:
[----:B------:R-:W0:Y:S02]  /*10120*/  LDS R8, [R6] ;  /* 0x0000000006087984 */ /* 0x000e240000000800 */
[----:B0-----:R-:W-:-:S06]  /*10130*/  HADD2 R9, R8, R3 ;  /* 0x0000000308097230 */ /* 0x001fcc0000000000 */
[----:B------:R-:W0:Y:S02]  /*10140*/  ATOMS.CAST.SPIN R9, [R6], R8, R9 ;  /* 0x000000080609738d */ /* 0x000e240001800009 */
[----:B0-----:R-:W-:-:S13]  /*10150*/  ISETP.EQ.U32.AND P0, PT, R9, 0x1, PT ;  /* 0x000000010900780c */ /* 0x001fda0003f02070 */
[----:B------:R-:W-:Y:S05]  /*10160*/  @!P0 BRA `(.L_x_4058) ;  /* 0xfffffffc00ec8947 */ /* 0x000fea000383ffff */
[----:B------:R-:W-:Y:S05]  /*10170*/  BRA `(.L_x_4056) ;  /* 0x00000000000c7947 */ /* 0x000fea0003800000 */
.L_x_4057:
[----:B------:R-:W2:Y:S02]  /*10180*/  LD.E R0, desc[UR6][R4.64] ;  /* 0x0000000604007980 */ /* 0x000ea4000c101900 */
[----:B--2---:R-:W-:-:S05]  /*10190*/  IADD3 R3, R3, R0, RZ ;  /* 0x0000000003037210 */ /* 0x004fca0007ffe0ff */
[----:B------:R0:W-:Y:S02]  /*101a0*/  ST.E desc[UR6][R4.64], R3 ;  /* 0x0000000304007985 */ /* 0x0001e4000c101906 */
.L_x_4056:
[----:B------:R-:W-:Y:S05]  /*101b0*/  BSYNC B0 ;  /* 0x0000000000007941 */ /* 0x000fea0003800000 */
.L_x_4055:
[----:B------:R1:W-:Y:S02]  /*101c0*/  ATOM.E.ADD.F16x2.RN.STRONG.GPU P0, RZ, desc[UR6][R4.64+0x4], R2 ;  /* 0x0000040204ff79a2 */ /* 0x0003e4000810e1c6 */
[----:B-1----:R-:W-:Y:S05]  /*101d0*/  @P0 EXIT ;  /* 0x000000000000094d */ /* 0x002fea0003800000 */
[----:B------:R-:W1:Y:S02]  /*101e0*/  QSPC.E.S P0, RZ, [R4+0x4] ;  /* 0x0000040004ff73aa */ /* 0x000e640000000500 */
[----:B-1----:R-:W-:Y:S05]  /*101f0*/  @!P0 BRA `(.L_x_4059) ;  /* 0x0000000000208947 */ /* 0x002fea0003800000 */
[----:B0-----:R-:W-:Y:S02]  /*10200*/  MOV R4, R4 ;  /* 0x0000000400047202 */ /* 0x001fe40000000f00 */
[----:B------:R-:W-:-:S07]  /*10210*/  MOV R5, R2 ;  /* 0x0000000200057202 */ /* 0x000fce0000000f00 */
.L_x_4060:
[----:B------:R-:W0:Y:S02]  /*10220*/  LDS R2, [R4+0x4] ;  /* 0x0000040004027984 */ /* 0x000e240000000800 */
[----:B0-----:R-:W-:-:S10]  /*10230*/  HFMA2.MMA R3, R2, 1, 1, R5 ;  /* 0x3c003c0002037835 */ /* 0x001fd40000000005 */
[----:B------:R-:W0:Y:S02]  /*10240*/  ATOMS.CAST.SPIN R3, [R4+0x4], R2, R3 ;  /* 0x000004020403738d */ /* 0x000e240001800003 */
[----:B0-----:R-:W-:-:S13]  /*10250*/  ISETP.EQ.U32.AND P0, PT, R3, 0x1, PT ;  /* 0x000000010300780c */ /* 0x001fda0003f02070 */
[----:B------:R-:W-:Y:S05]  /*10260*/  @!P0 BRA `(.L_x_4060) ;  /* 0xfffffffc00ec8947 */ /* 0x000fea000383ffff */
[----:B------:R-:W-:Y:S05]  /*10270*/  EXIT ;  /* 0x000000000000794d */ /* 0x000fea0003800000 */
.L_x_4059:
[----:B------:R-:W0:Y:S02]  /*10280*/  LD.E R0, desc[UR6][R4.64+0x4] ;  /* 0x0000040604007980 */ /* 0x000e24000c101900 */
[----:B0-----:R-:W-:-:S05]  /*10290*/  IADD3 R3, R2, R0, RZ ;  /* 0x0000000002037210 */ /* 0x001fca0007ffe0ff */
[----:B------:R-:W-:Y:S01]  /*102a0*/  ST.E desc[UR6][R4.64+0x4], R3 ;  /* 0x0000040304007985 */ /* 0x000fe2000c101906 */
[----:B------:R-:W-:Y:S05]  /*102b0*/  EXIT ;  /* 0x000000000000794d */ /* 0x000fea0003800000 */
.L_x_4061:
        /* <DEDUP_REMOVED lines=12> */
.L_x_5239:


//--------------------- .text._Z23gemm_half_q_half_kernelILi2ELi160ELb1ELb0ELi32EEvPK6__halfPKjS4_S2_PS0_iiiiPKtS7_iiiiiibS2_i --------------------------
	.section	.text._Z23gemm_half_q_half_kernelILi2ELi160ELb1ELb0ELi32EEvPK6__halfPKjS4_S2_PS0_iiiiPKtS7_iiiiiibS2_i,"ax",@progbits
	.align	128
        .global         _Z23gemm_half_q_half_kernelILi2ELi160ELb1ELb0ELi32EEvPK6__halfPKjS4_S2_PS0_iiiiPKtS7_iiiiiibS2_i
        .type           _Z23gemm_half_q_half_kernelILi2ELi160ELb1ELb0ELi32EEvPK6__halfPKjS4_S2_PS0_iiiiPKtS7_iiiiiibS2_i,@function
        .size           _Z23gemm_half_q_half_kernelILi2ELi160ELb1ELb0ELi32EEvPK6__halfPKjS4_S2_PS0_iiiiPKtS7_iiiiiibS2_i,(.L_x_5240 - _Z23gemm_half_q_half_kernelILi2ELi160ELb1ELb0ELi32EEvPK6__halfPKjS4_S2_PS0_iiiiPKtS7_iiiiiibS2_i)
        .other          _Z23gemm_half_q_half_kernelILi2ELi160ELb1ELb0ELi32EEvPK6__halfPKjS4_S2_PS0_iiiiPKtS7_iiiiiibS2_i,@"STO_CUDA_ENTRY STV_DEFAULT"
_Z23gemm_half_q_half_kernelILi2ELi160ELb1ELb0ELi32EEvPK6__halfPKjS4_S2_PS0_iiiiPKtS7_iiiiiibS2_i:
.text._Z23gemm_half_q_half_kernelILi2ELi160ELb1ELb0ELi32EEvPK6__halfPKjS4_S2_PS0_iiiiPKtS7_iiiiiibS2_i:
        /* <DEDUP_REMOVED lines=25> */
.L_x_4062:
[----:B------:R-:W-:-:S04]  /*0190*/  PRMT R2, R5, 0x9910, RZ ;  /* 0x0000991005027816 */ /* 0x000fc800000000ff */
[----:B------:R-:W-:Y:S02]  /*01a0*/  ISETP.NE.AND P0, PT, R2, RZ, PT ;  /* 0x000000ff0200720c */ /* 0x000fe40003f05270 */
[----:B------:R-:W-:-:S04]  /*01b0*/  SHF.L.U32 R2, R6, 0x5, RZ ;  /* 0x0000000506027819 */ /* 0x000fc800000006ff */
[----:B------:R-:W-:-:S07]  /*01c0*/  VIADDMNMX R3, R2, 0x20, R10, PT ;  /* 0x0000002002037846 */ /* 0x000fce000380010a */
        /* <DEDUP_REMOVED lines=32> */
.L_x_4067:
        /* <DEDUP_REMOVED lines=16> */
.L_x_4066:
        /* <DEDUP_REMOVED lines=16> */
.L_x_4065:
        /* <DEDUP_REMOVED lines=17> */
.L_x_4069:
        /* <DEDUP_REMOVED lines=16> */
.L_x_4068:
        /* <DEDUP_REMOVED lines=14> */
.L_x_4064:
[----:B------:R-:W-:Y:S05]  /*08c0*/  BSYNC B0 ;  /* 0x0000000000007941 */ /* 0x000fea0003800000 */
.L_x_4063:
        /* <DEDUP_REMOVED lines=11> */
[----:B------:R-:W-:Y:S01]  /*0980*/  ISETP.GT.AND P2, PT, R7, 0x3, PT ;  /* 0x000000030700780c */ /* 0x000fe20003f44270 */
[----:B0-----:R-:W-:Y:S01]  /*0990*/  HFMA2.MMA R12, -RZ, RZ, 0, 0 ;  /* 0x00000000ff0c7435 */ /* 0x001fe200000001ff */
[----:B------:R-:W-:Y:S02]  /*09a0*/  PLOP3.LUT P0, PT, PT, PT, PT, 0x80, 0x0 ;  /* 0x000000000000781c */ /* 0x000fe40003f0f070 */
[----:B------:R-:W-:-:S04]  /*09b0*/  LEA R8, R8, R11, 0x6 ;  /* 0x0000000b08087211 */ /* 0x000fc800078e30ff */
[----:B------:R-:W-:-:S04]  /*09c0*/  LEA R9, R9, R8, 0x1 ;  /* 0x0000000809097211 */ /* 0x000fc800078e08ff */
[----:B------:R-:W-:-:S05]  /*09d0*/  SHF.L.U32 R9, R9, 0x1, RZ ;  /* 0x0000000109097819 */ /* 0x000fca00000006ff */
[----:B-1----:R-:W-:Y:S01]  /*09e0*/  IMAD.WIDE R8, R9, 0x2, R14 ;  /* 0x0000000209087825 */ /* 0x002fe200078e020e */
[----:B------:R-:W-:Y:S06]  /*09f0*/  @!P2 BRA `(.L_x_4071) ;  /* 0x000000000034a947 */ /* 0x000fec0003800000 */
[----:B------:R-:W-:Y:S02]  /*0a00*/  PLOP3.LUT P0, PT, PT, PT, PT, 0x8, 0x0 ;  /* 0x000000000000781c */ /* 0x000fe40003f0e170 */
[----:B------:R-:W-:-:S11]  /*0a10*/  IADD3 R17, R7, -0x3, RZ ;  /* 0xfffffffd07117810 */ /* 0x000fd60007ffe0ff */
.L_x_4072:
        /* <DEDUP_REMOVED lines=11> */
.L_x_4071:
        /* <DEDUP_REMOVED lines=10> */
.L_x_4070:
[----:B-1----:R-:W1:Y:S08]  /*0b70*/  LDC R15, c[0x0][0x25c] ;  /* 0x00009700ff0f7b82 */ /* 0x002e700000000800 */
[----:B------:R-:W-:Y:S01]  /*0b80*/  BAR.SYNC.DEFER_BLOCKING 0x0 ;  /* 0x0000000000007b1d */ /* 0x000fe20000010000 */
[----:B------:R-:W-:-:S07]  /*0b90*/  ISETP.GE.AND P0, PT, R2, R3, PT ;  /* 0x000000030200720c */ /* 0x000fce0003f06270 */
[----:B------:R-:W3:Y:S06]  /*0ba0*/  LDC R21, c[0x0][0x264] ;  /* 0x00009900ff157b82 */ /* 0x000eec0000000800 */
[----:B------:R-:W-:Y:S05]  /*0bb0*/  @P0 BRA `(.L_x_4073) ;  /* 0x0000000000d40947 */ /* 0x000fea0003800000 */
[----:B--2---:R-:W2:Y:S01]  /*0bc0*/  LDC.64 R8, c[0x0][0x248] ;  /* 0x00009200ff087b82 */ /* 0x004ea20000000a00 */
[----:B0-----:R-:W-:-:S07]  /*0bd0*/  SHF.L.U32 R19, R6, 0x6, RZ ;  /* 0x0000000606137819 */ /* 0x001fce00000006ff */
[----:B------:R-:W0:Y:S08]  /*0be0*/  LDC.64 R6, c[0x0][0x220] ;  /* 0x00008800ff067b82 */ /* 0x000e300000000a00 */
[----:B------:R-:W4:Y:S01]  /*0bf0*/  LDC.64 R10, c[0x0][0x228] ;  /* 0x00008a00ff0a7b82 */ /* 0x000f220000000a00 */
        /* <DEDUP_REMOVED lines=9> */
.L_x_4074:
        /* <DEDUP_REMOVED lines=10> */
[----:B------:R-:W-:-:S06]  /*0d30*/  IMAD.WIDE R22, R23, 0x2, R10 ;  /* 0x0000000217167825 */ /* 0x000fcc00078e020a */
[----:B------:R0:W3:Y:S01]  /*0d40*/  LDG.E.U16.CONSTANT R22, desc[UR6][R22.64] ;  /* 0x0000000616167981 */ /* 0x0000e2000c1e9500 */
[----:B------:R-:W-:Y:S01]  /*0d50*/  UIADD3 UR4, UR4, 0x1, URZ ;  /* 0x0000000104047890 */ /* 0x000fe2000fffe03f */
[----:B--2---:R-:W-:-:S04]  /*0d60*/  SHF.R.U32.HI R17, RZ, R14, R19 ;  /* 0x0000000eff117219 */ /* 0x004fc80000011613 */
        /* <DEDUP_REMOVED lines=26> */
.L_x_4073:
        /* <DEDUP_REMOVED lines=8> */
[----:B--2---:R-:W-:Y:S02]  /*0f90*/  LEA.HI R10, R7, R6, RZ, 0x5 ;  /* 0x00000006070a7211 */ /* 0x004fe400078f28ff */
[----:B------:R-:W-:Y:S02]  /*0fa0*/  CS2R R6, SRZ ;  /* 0x0000000000067805 */ /* 0x000fe4000001ff00 */
[C---:B-1----:R-:W-:Y:S02]  /*0fb0*/  ISETP.GT.AND P3, PT, R2.reuse, R15, PT ;  /* 0x0000000f0200720c */ /* 0x042fe40003f64270 */
[----:B---3--:R-:W-:Y:S01]  /*0fc0*/  ISETP.GT.AND P5, PT, R2, R21, PT ;  /* 0x000000150200720c */ /* 0x008fe20003fa4270 */
[----:B------:R-:W-:-:S12]  /*0fd0*/  @!P2 BRA `(.L_x_4075) ;  /* 0x00000000001ca947 */ /* 0x000fd80003800000 */
[----:B------:R-:W1:Y:S02]  /*0fe0*/  LDC R7, c[0x0][0x25c] ;  /* 0x00009700ff077b82 */ /* 0x000e640000000800 */
[----:B-1----:R-:W-:-:S04]  /*0ff0*/  VIMNMX R7, R2, R7, PT ;  /* 0x0000000702077248 */ /* 0x002fc80003fe0100 */
[----:B------:R-:W-:-:S04]  /*1000*/  IADD3 R7, R7, -UR8, RZ ;  /* 0x8000000807077c10 */ /* 0x000fc8000fffe0ff */
[----:B------:R-:W-:-:S04]  /*1010*/  SHF.R.S32.HI R8, RZ, 0x1f, R7 ;  /* 0x0000001fff087819 */ /* 0x000fc80000011407 */
[----:B------:R-:W-:-:S04]  /*1020*/  LEA.HI R8, R8, R7, RZ, 0x5 ;  /* 0x0000000708087211 */ /* 0x000fc800078f28ff */
[----:B------:R-:W-:-:S05]  /*1030*/  SHF.R.S32.HI R8, RZ, 0x5, R8 ;  /* 0x00000005ff087819 */ /* 0x000fca0000011408 */
[----:B------:R-:W-:-:S07]  /*1040*/  IMAD R7, R8, 0x6, RZ ;  /* 0x0000000608077824 */ /* 0x000fce00078e02ff */
.L_x_4075:
        /* <DEDUP_REMOVED lines=8> */
.L_x_4076:
[----:B------:R-:W-:Y:S02]  /*10d0*/  CS2R R8, SRZ ;  /* 0x0000000000087805 */ /* 0x000fe4000001ff00 */
[----:B0-----:R-:W-:Y:S01]  /*10e0*/  SHF.R.S32.HI R12, RZ, 0x5, R10 ;  /* 0x00000005ff0c7819 */ /* 0x001fe2000001140a */
        /* <DEDUP_REMOVED lines=8> */
.L_x_4077:
        /* <DEDUP_REMOVED lines=8> */
.L_x_4078:
        /* <DEDUP_REMOVED lines=9> */
.L_x_4079:
        /* <DEDUP_REMOVED lines=8> */
[----:B------:R-:W-:-:S02]  /*1300*/  SHF.R.S32.HI R6, RZ, 0x1f, R5 ;  /* 0x0000001fff067819 */ /* 0x000fc40000011405 */
[----:B------:R-:W-:Y:S01]  /*1310*/  PRMT R26, RZ, 0x5410, RZ ;  /* 0x00005410ff1a7816 */ /* 0x000fe200000000ff */
[----:B------:R-:W-:Y:S01]  /*1320*/  IMAD R10, R11, R16, RZ ;  /* 0x000000100b0a7224 */ /* 0x000fe200078e02ff */
[----:B------:R-:W-:Y:S02]  /*1330*/  PRMT R22, RZ, 0x5410, RZ ;  /* 0x00005410ff167816 */ /* 0x000fe400000000ff */
[----:B------:R-:W-:Y:S02]  /*1340*/  PRMT R23, RZ, 0x5410, RZ ;  /* 0x00005410ff177816 */ /* 0x000fe400000000ff */
[----:B------:R-:W-:Y:S02]  /*1350*/  SHF.R.S32.HI R9, RZ, 0x1f, R10 ;  /* 0x0000001fff097819 */ /* 0x000fe4000001140a */
[----:B------:R-:W-:-:S04]  /*1360*/  IADD3 R31, P2, R5, R10, RZ ;  /* 0x0000000a051f7210 */ /* 0x000fc80007f5e0ff */
[----:B------:R-:W-:Y:S01]  /*1370*/  IADD3.X R8, R9, R6, RZ, P2, !PT ;  /* 0x0000000609087210 */ /* 0x000fe200017fe4ff */
[----:B0-----:R-:W-:Y:S01]  /*1380*/  ULEA UR4, UR5, UR4, 0x18 ;  /* 0x0000000405047291 */ /* 0x001fe2000f8ec03f */
[----:B------:R-:W-:-:S04]  /*1390*/  LEA R30, P2, R31, UR10, 0x2 ;  /* 0x0000000a1f1e7c11 */ /* 0x000fc8000f8410ff */
[----:B------:R-:W-:Y:S01]  /*13a0*/  LEA.HI.X R31, R31, UR11, R8, 0x2, P2 ;  /* 0x0000000b1f1f7c11 */ /* 0x000fe200090f1408 */
[----:B------:R-:W-:Y:S08]  /*13b0*/  @P0 BRA `(.L_x_4080) ;  /* 0x0000004800240947 */ /* 0x000ff00003800000 */
[----:B------:R-:W-:Y:S01]  /*13c0*/  PRMT R7, R13, 0x9910, RZ ;  /* 0x000099100d077816 */ /* 0x000fe200000000ff */
[----:B------:R-:W-:Y:S01]  /*13d0*/  HADD2.F32 R12, -RZ, R17.H0_H0 ;  /* 0x20000011ff0c7230 */ /* 0x000fe20000004100 */
[----:B------:R-:W-:Y:S01]  /*13e0*/  IADD3 R29, P2, P3, R5, R16, R10 ;  /* 0x00000010051d7210 */ /* 0x000fe20007b5e00a */
[----:B------:R-:W-:Y:S01]  /*13f0*/  HADD2.F32 R14, -RZ, R18.H0_H0 ;  /* 0x20000012ff0e7230 */ /* 0x000fe20000004100 */
[----:B------:R-:W-:Y:S01]  /*1400*/  MOV R5, R7 ;  /* 0x0000000700057202 */ /* 0x000fe20000000f00 */
[----:B------:R-:W-:Y:S01]  /*1410*/  HADD2.F32 R15, -RZ, R19.H0_H0 ;  /* 0x20000013ff0f7230 */ /* 0x000fe20000004100 */
[----:B------:R-:W-:Y:S01]  /*1420*/  SHF.R.S32.HI R7, RZ, 0x1f, R16 ;  /* 0x0000001fff077819 */ /* 0x000fe20000011410 */
[----:B------:R-:W-:Y:S01]  /*1430*/  HADD2.F32 R21, -RZ, R20.H0_H0 ;  /* 0x20000014ff157230 */ /* 0x000fe20000004100 */
[----:B------:R-:W-:Y:S01]  /*1440*/  ISETP.NE.AND P0, PT, R5, RZ, PT ;  /* 0x000000ff0500720c */ /* 0x000fe20003f05270 */
[----:B------:R-:W-:Y:S01]  /*1450*/  ULDC UR5, c[0x0][0x258] ;  /* 0x0000960000057ab9 */ /* 0x000fe20000000800 */
[----:B------:R-:W-:-:S02]  /*1460*/  IADD3.X R6, R6, R7, R9, P2, P3 ;  /* 0x0000000706067210 */ /* 0x000fc400017e6409 */
[C---:B------:R-:W-:Y:S02]  /*1470*/  LEA R28, P2, R29.reuse, UR10, 0x2 ;  /* 0x0000000a1d1c7c11 */ /* 0x040fe4000f8410ff */
[----:B------:R-:W-:Y:S02]  /*1480*/  ISETP.LT.OR P0, PT, R4, 0x2, !P0 ;  /* 0x000000020400780c */ /* 0x000fe40004701670 */
[----:B------:R-:W-:Y:S02]  /*1490*/  LEA.HI.X R29, R29, UR11, R6, 0x2, P2 ;  /* 0x0000000b1d1d7c11 */ /* 0x000fe400090f1406 */
[----:B------:R-:W-:-:S09]  /*14a0*/  PRMT R25, R25, 0x5410, RZ ;  /* 0x0000541019197816 */ /* 0x000fd200000000ff */
.L_x_4089:
[----:B--2--5:R-:W-:Y:S05]  /*14b0*/  @!P1 BRA `(.L_x_4081) ;  /* 0x0000001000689947 */ /* 0x024fea0003800000 */
        /* <DEDUP_REMOVED lines=10> */
[----:B------:R-:W-:Y:S02]  /*1560*/  LEA.HI R42, R4, 0xffffff80, RZ, 0x8 ;  /* 0xffffff80042a7811 */ /* 0x000fe400078f40ff */
[----:B------:R-:W-:Y:S02]  /*1570*/  IADD3 R44, R24, -0x80, RZ ;  /* 0xffffff80182c7810 */ /* 0x000fe40007ffe0ff */
[----:B---3--:R-:W-:Y:S01]  /*1580*/  LOP3.LUT R24, R8, 0xff, RZ, 0xc0, !PT ;  /* 0x000000ff08187812 */ /* 0x008fe200078ec0ff */
[----:B------:R1:W2:Y:S01]  /*1590*/  I2F.F16 R54, R16 ;  /* 0x0000001000367306 */ /* 0x0002a20000200c00 */
[----:B------:R-:W-:-:S02]  /*15a0*/  LOP3.LUT R32, R11, 0xff, RZ, 0xc0, !PT ;  /* 0x000000ff0b207812 */ /* 0x000fc400078ec0ff */
[----:B------:R-:W-:Y:S02]  /*15b0*/  IADD3 R34, R24, -0x80, RZ ;  /* 0xffffff8018227810 */ /* 0x000fe40007ffe0ff */
[----:B------:R-:W-:Y:S02]  /*15c0*/  LEA.HI R41, R5, 0xffffff80, RZ, 0x8 ;  /* 0xffffff8005297811 */ /* 0x000fe400078f40ff */
[--C-:B------:R-:W-:Y:S01]  /*15d0*/  SHF.R.U32.HI R33, RZ, 0x8, R5.reuse ;  /* 0x00000008ff217819 */ /* 0x100fe20000011605 */
[----:B------:R-:W3:Y:S01]  /*15e0*/  I2F.F16 R42, R42 ;  /* 0x0000002a002a7306 */ /* 0x000ee20000200c00 */
[----:B-1----:R-:W-:Y:S02]  /*15f0*/  LOP3.LUT R16, R9, 0xff, RZ, 0xc0, !PT ;  /* 0x000000ff09107812 */ /* 0x002fe400078ec0ff */
[----:B------:R-:W-:Y:S02]  /*1600*/  SHF.R.U32.HI R5, RZ, 0x10, R5 ;  /* 0x00000010ff057819 */ /* 0x000fe40000011605 */
[----:B------:R-:W-:-:S02]  /*1610*/  IADD3 R27, R16, -0x80, RZ ;  /* 0xffffff80101b7810 */ /* 0x000fc40007ffe0ff */
[----:B------:R-:W-:Y:S01]  /*1620*/  LOP3.LUT R16, R10, 0xff, RZ, 0xc0, !PT ;  /* 0x000000ff0a107812 */ /* 0x000fe200078ec0ff */
[----:B------:R-:W1:Y:S01]  /*1630*/  I2F.F16 R41, R41 ;  /* 0x0000002900297306 */ /* 0x000e620000200c00 */
[----:B------:R-:W-:Y:S02]  /*1640*/  IADD3 R45, R32, -0x80, RZ ;  /* 0xffffff80202d7810 */ /* 0x000fe40007ffe0ff */
[----:B------:R-:W-:Y:S02]  /*1650*/  IADD3 R24, R16, -0x80, RZ ;  /* 0xffffff8010187810 */ /* 0x000fe40007ffe0ff */
[--C-:B------:R-:W-:Y:S02]  /*1660*/  SHF.R.U32.HI R16, RZ, 0x8, R4.reuse ;  /* 0x00000008ff107819 */ /* 0x100fe40000011604 */
[----:B------:R-:W-:Y:S01]  /*1670*/  SHF.R.U32.HI R4, RZ, 0x10, R4 ;  /* 0x00000010ff047819 */ /* 0x000fe20000011604 */
[----:B------:R-:W4:Y:S01]  /*1680*/  I2F.F16 R47, R47 ;  /* 0x0000002f002f7306 */ /* 0x000f220000200c00 */
[----:B------:R-:W-:-:S02]  /*1690*/  LOP3.LUT R32, R16, 0xff, RZ, 0xc0, !PT ;  /* 0x000000ff10207812 */ /* 0x000fc400078ec0ff */
[----:B------:R-:W-:Y:S02]  /*16a0*/  LOP3.LUT R4, R4, 0xff, RZ, 0xc0, !PT ;  /* 0x000000ff04047812 */ /* 0x000fe400078ec0ff */
[----:B------:R-:W-:Y:S02]  /*16b0*/  LOP3.LUT R5, R5, 0xff, RZ, 0xc0, !PT ;  /* 0x000000ff05057812 */ /* 0x000fe400078ec0ff */
[----:B------:R-:W-:Y:S01]  /*16c0*/  IADD3 R4, R4, -0x80, RZ ;  /* 0xffffff8004047810 */ /* 0x000fe20007ffe0ff */
[----:B------:R5:W0:Y:S01]  /*16d0*/  I2F.F16 R16, R45 ;  /* 0x0000002d00107306 */ /* 0x000a220000200c00 */
[----:B------:R-:W-:Y:S02]  /*16e0*/  LEA.HI R40, R6, 0xffffff80, RZ, 0x8 ;  /* 0xffffff8006287811 */ /* 0x000fe400078f40ff */
[----:B------:R-:W-:Y:S02]  /*16f0*/  IADD3 R32, R32, -0x80, RZ ;  /* 0xffffff8020207810 */ /* 0x000fe40007ffe0ff */
[----:B------:R-:W-:-:S02]  /*1700*/  IADD3 R5, R5, -0x80, RZ ;  /* 0xffffff8005057810 */ /* 0x000fc40007ffe0ff */
[----:B------:R-:W-:Y:S01]  /*1710*/  LEA.HI R39, R7, 0xffffff80, RZ, 0x8 ;  /* 0xffffff8007277811 */ /* 0x000fe200078f40ff */
[----:B------:R2:W0:Y:S01]  /*1720*/  I2F.F16 R43, R4 ;  /* 0x00000004002b7306 */ /* 0x0004220000200c00 */
[--C-:B-----5:R-:W-:Y:S02]  /*1730*/  SHF.R.U32.HI R45, RZ, 0x8, R6.reuse ;  /* 0x00000008ff2d7819 */ /* 0x120fe40000011606 */
[----:B------:R-:W-:Y:S02]  /*1740*/  SHF.R.U32.HI R6, RZ, 0x10, R6 ;  /* 0x00000010ff067819 */ /* 0x000fe40000011606 */
[----:B------:R-:W-:Y:S02]  /*1750*/  LEA.HI R38, R8, 0xffffff80, RZ, 0x8 ;  /* 0xffffff8008267811 */ /* 0x000fe400078f40ff */
[----:B------:R-:W-:Y:S01]  /*1760*/  LOP3.LUT R6, R6, 0xff, RZ, 0xc0, !PT ;  /* 0x000000ff06067812 */ /* 0x000fe200078ec0ff */
[----:B------:R5:W0:Y:S01]  /*1770*/  I2F.F16 R53, R32 ;  /* 0x0000002000357306 */ /* 0x000a220000200c00 */
[----:B--2---:R-:W-:-:S02]  /*1780*/  SHF.R.U32.HI R4, RZ, 0x8, R7 ;  /* 0x00000008ff047819 */ /* 0x004fc40000011607 */
[----:B------:R-:W-:Y:S02]  /*1790*/  IADD3 R6, R6, -0x80, RZ ;  /* 0xffffff8006067810 */ /* 0x000fe40007ffe0ff */
[----:B------:R-:W-:Y:S02]  /*17a0*/  LOP3.LUT R4, R4, 0xff, RZ, 0xc0, !PT ;  /* 0x000000ff04047812 */ /* 0x000fe400078ec0ff */
[----:B------:R-:W-:Y:S01]  /*17b0*/  LEA.HI R37, R9, 0xffffff80, RZ, 0x8 ;  /* 0xffffff8009257811 */ /* 0x000fe200078f40ff */
[----:B------:R2:W0:Y:S01]  /*17c0*/  I2F.F16 R48, R6 ;  /* 0x0000000600307306 */ /* 0x0004220000200c00 */
[----:B------:R-:W-:Y:S02]  /*17d0*/  IADD3 R52, R4, -0x80, RZ ;  /* 0xffffff8004347810 */ /* 0x000fe40007ffe0ff */
[----:B------:R-:W-:Y:S02]  /*17e0*/  SHF.R.U32.HI R4, RZ, 0x8, R8 ;  /* 0x00000008ff047819 */ /* 0x000fe40000011608 */
[----:B-----5:R-:W-:-:S02]  /*17f0*/  LOP3.LUT R32, R45, 0xff, RZ, 0xc0, !PT ;  /* 0x000000ff2d207812 */ /* 0x020fc400078ec0ff */
[----:B------:R-:W-:Y:S01]  /*1800*/  LOP3.LUT R4, R4, 0xff, RZ, 0xc0, !PT ;  /* 0x000000ff04047812 */ /* 0x000fe200078ec0ff */
[----:B------:R5:W0:Y:S01]  /*1810*/  I2F.F16 R45, R5 ;  /* 0x00000005002d7306 */ /* 0x000a220000200c00 */
[----:B------:R-:W-:Y:S02]  /*1820*/  LEA.HI R36, R10, 0xffffff80, RZ, 0x8 ;  /* 0xffffff800a247811 */ /* 0x000fe400078f40ff */
[----:B------:R-:W-:Y:S02]  /*1830*/  IADD3 R4, R4, -0x80, RZ ;  /* 0xffffff8004047810 */ /* 0x000fe40007ffe0ff */
[----:B------:R-:W-:Y:S02]  /*1840*/  LEA.HI R35, R11, 0xffffff80, RZ, 0x8 ;  /* 0xffffff800b237811 */ /* 0x000fe400078f40ff */
[----:B--2---:R-:W-:Y:S01]  /*1850*/  SHF.R.U32.HI R6, RZ, 0x8, R10 ;  /* 0x00000008ff067819 */ /* 0x004fe2000001160a */
[----:B------:R2:W0:Y:S01]  /*1860*/  I2F.F16 R56, R4 ;  /* 0x0000000400387306 */ /* 0x0004220000200c00 */
[----:B-----5:R-:W-:-:S02]  /*1870*/  SHF.R.U32.HI R5, RZ, 0x8, R9 ;  /* 0x00000008ff057819 */ /* 0x020fc40000011609 */
[----:B------:R-:W-:Y:S02]  /*1880*/  SHF.R.U32.HI R7, RZ, 0x10, R7 ;  /* 0x00000010ff077819 */ /* 0x000fe40000011607 */
[----:B------:R-:W-:Y:S02]  /*1890*/  LOP3.LUT R5, R5, 0xff, RZ, 0xc0, !PT ;  /* 0x000000ff05057812 */ /* 0x000fe400078ec0ff */
[----:B------:R-:W-:Y:S01]  /*18a0*/  SHF.R.U32.HI R8, RZ, 0x10, R8 ;  /* 0x00000010ff087819 */ /* 0x000fe20000011608 */
[----:B------:R-:W0:Y:S01]  /*18b0*/  I2F.F16 R40, R40 ;  /* 0x0000002800287306 */ /* 0x000e220000200c00 */
[----:B--2---:R-:W-:Y:S02]  /*18c0*/  SHF.R.U32.HI R4, RZ, 0x8, R11 ;  /* 0x00000008ff047819 */ /* 0x004fe4000001160b */
[----:B------:R-:W-:Y:S02]  /*18d0*/  SHF.R.U32.HI R9, RZ, 0x10, R9 ;  /* 0x00000010ff097819 */ /* 0x000fe40000011609 */
[----:B------:R-:W-:-:S02]  /*18e0*/  IADD3 R5, R5, -0x80, RZ ;  /* 0xffffff8005057810 */ /* 0x000fc40007ffe0ff */
[----:B------:R-:W-:Y:S01]  /*18f0*/  SHF.R.U32.HI R10, RZ, 0x10, R10 ;  /* 0x00000010ff0a7819 */ /* 0x000fe2000001160a */
[----:B------:R-:W2:Y:S01]  /*1900*/  I2F.F16 R39, R39 ;  /* 0x0000002700277306 */ /* 0x000ea20000200c00 */
[----:B------:R-:W-:Y:S02]  /*1910*/  SHF.R.U32.HI R11, RZ, 0x10, R11 ;  /* 0x00000010ff0b7819 */ /* 0x000fe4000001160b */
[----:B------:R-:W-:Y:S02]  /*1920*/  LOP3.LUT R33, R33, 0xff, RZ, 0xc0, !PT ;  /* 0x000000ff21217812 */ /* 0x000fe400078ec0ff */
        /* <DEDUP_REMOVED lines=9> */
[----:B-----5:R-:W-:Y:S02]  /*19c0*/  PRMT R5, R0, 0x9910, RZ ;  /* 0x0000991000057816 */ /* 0x020fe400000000ff */
[----:B------:R-:W-:-:S02]  /*19d0*/  IADD3 R33, R33, -0x80, RZ ;  /* 0xffffff8021217810 */ /* 0x000fc40007ffe0ff */
        /* <DEDUP_REMOVED lines=37> */
[----:B------:R-:W-:Y:S01]  /*1c30*/  FFMA.FTZ R7, R4, R5, RZ ;  /* 0x0000000504077223 */ /* 0x000fe200000100ff */
[C---:B------:R-:W-:Y:S01]  /*1c40*/  FFMA.FTZ R64, R5.reuse, R64, RZ ;  /* 0x0000004005407223 */ /* 0x040fe200000100ff */
[----:B------:R-:W-:Y:S01]  /*1c50*/  FFMA.FTZ R8, R5, R8, RZ ;  /* 0x0000000805087223 */ /* 0x000fe200000100ff */
[----:B------:R-:W-:Y:S02]  /*1c60*/  HADD2.F32 R4, -RZ, R53.H0_H0 ;  /* 0x20000035ff047230 */ /* 0x000fe40000004100 */
[----:B------:R-:W-:Y:S01]  /*1c70*/  FFMA.FTZ R5, R9, R10, R65 ;  /* 0x0000000a09057223 */ /* 0x000fe20000010041 */
[----:B------:R-:W-:Y:S02]  /*1c80*/  HADD2.F32 R6, -RZ, R46.H0_H0 ;  /* 0x2000002eff067230 */ /* 0x000fe40000004100 */
        /* <DEDUP_REMOVED lines=22> */
[----:B-1----:R-:W-:Y:S02]  /*1df0*/  HADD2.F32 R4, -RZ, R32.H0_H0 ;  /* 0x20000020ff047230 */ /* 0x002fe40000004100 */
        /* <DEDUP_REMOVED lines=8> */
[----:B------:R-:W-:Y:S02]  /*1e80*/  HADD2.F32 R32, -RZ, R32.H1_H1 ;  /* 0x30000020ff207230 */ /* 0x000fe40000004100 */
        /* <DEDUP_REMOVED lines=38> */
.L_x_4082:
        /* <DEDUP_REMOVED lines=23> */
[----:B------:R-:W-:Y:S02]  /*2260*/  HADD2.F32 R5, -RZ, R50.H0_H0 ;  /* 0x20000032ff057230 */ /* 0x000fe40000004100 */
[----:B------:R-:W-:Y:S02]  /*2270*/  HADD2.F32 R32, -RZ, R4.H1_H1 ;  /* 0x30000004ff207230 */ /* 0x000fe40000004100 */
[-C--:B------:R-:W-:Y:S01]  /*2280*/  FFMA.FTZ R7, R7, R33.reuse, RZ ;  /* 0x0000002107077223 */ /* 0x080fe200000100ff */
[----:B------:R-:W-:Y:S02]  /*2290*/  HADD2.F32 R4, -RZ, R54.H0_H0 ;  /* 0x20000036ff047230 */ /* 0x000fe40000004100 */
[----:B------:R-:W-:Y:S01]  /*22a0*/  FFMA.FTZ R5, R5, R33, RZ ;  /* 0x0000002105057223 */ /* 0x000fe200000100ff */
[----:B------:R-:W-:-:S02]  /*22b0*/  HADD2.F32 R54, -RZ, R53.H0_H0 ;  /* 0x20000035ff367230 */ /* 0x000fc40000004100 */
[-C--:B------:R-:W-:Y:S01]  /*22c0*/  FFMA.FTZ R53, R6, R33.reuse, RZ ;  /* 0x0000002106357223 */ /* 0x080fe200000100ff */
[----:B------:R-:W-:Y:S01]  /*22d0*/  FFMA.FTZ R47, R4, R33, RZ ;  /* 0x00000021042f7223 */ /* 0x000fe200000100ff */
[-C--:B------:R-:W-:Y:S01]  /*22e0*/  FFMA.FTZ R6, R46, R32.reuse, R5 ;  /* 0x000000202e067223 */ /* 0x080fe20000010005 */
[----:B------:R-:W-:Y:S02]  /*22f0*/  HADD2.F32 R5, -RZ, R43.H0_H0 ;  /* 0x2000002bff057230 */ /* 0x000fe40000004100 */
[-C--:B------:R-:W-:Y:S01]  /*2300*/  FFMA.FTZ R44, R44, R32.reuse, R53 ;  /* 0x000000202c2c7223 */ /* 0x080fe20000010035 */
[----:B------:R-:W-:Y:S02]  /*2310*/  HADD2.F32 R33, -RZ, R48.H0_H0 ;  /* 0x20000030ff217230 */ /* 0x000fe40000004100 */
[-C--:B------:R-:W-:Y:S01]  /*2320*/  FFMA.FTZ R4, R54, R32.reuse, R47 ;  /* 0x0000002036047223 */ /* 0x080fe2000001002f */
[----:B------:R-:W-:Y:S01]  /*2330*/  FFMA.FTZ R32, R52, R32, R7 ;  /* 0x0000002034207223 */ /* 0x000fe20000010007 */
[----:B------:R-:W-:Y:S01]  /*2340*/  FFMA.FTZ R7, R45, R11, R6 ;  /* 0x0000000b2d077223 */ /* 0x000fe20000010006 */
[----:B-1----:R-:W-:-:S02]  /*2350*/  HADD2.F32 R6, -RZ, R8.H0_H0 ;  /* 0x20000008ff067230 */ /* 0x002fc40000004100 */
[-C--:B------:R-:W-:Y:S01]  /*2360*/  FFMA.FTZ R5, R5, R11.reuse, R4 ;  /* 0x0000000b05057223 */ /* 0x080fe20000010004 */
[-C--:B------:R-:W-:Y:S01]  /*2370*/  FFMA.FTZ R33, R33, R11.reuse, R44 ;  /* 0x0000000b21217223 */ /* 0x080fe2000001002c */
[----:B------:R-:W-:Y:S01]  /*2380*/  FFMA.FTZ R11, R51, R11, R32 ;  /* 0x0000000b330b7223 */ /* 0x000fe20000010020 */
[----:B------:R-:W-:Y:S02]  /*2390*/  HADD2.F32 R4, -RZ, R41.H0_H0 ;  /* 0x20000029ff047230 */ /* 0x000fe40000004100 */
[-C--:B------:R-:W-:Y:S01]  /*23a0*/  FFMA.FTZ R5, R42, R10.reuse, R5 ;  /* 0x0000000a2a057223 */ /* 0x080fe20000010005 */
[----:B------:R-:W-:Y:S02]  /*23b0*/  HADD2.F32 R32, -RZ, R39.H0_H0 ;  /* 0x20000027ff207230 */ /* 0x000fe40000004100 */
[-C--:B------:R-:W-:Y:S01]  /*23c0*/  FFMA.FTZ R33, R40, R10.reuse, R33 ;  /* 0x0000000a28217223 */ /* 0x080fe20000010021 */
[----:B------:R-:W-:Y:S02]  /*23d0*/  HADD2.F32 R8, -RZ, R8.H1_H1 ;  /* 0x30000008ff087230 */ /* 0x000fe40000004100 */
[----:B------:R-:W-:Y:S01]  /*23e0*/  FFMA.FTZ R7, R4, R10, R7 ;  /* 0x0000000a04077223 */ /* 0x000fe20000010007 */
        /* <DEDUP_REMOVED lines=39> */
.L_x_4081:
        /* <DEDUP_REMOVED lines=10> */
[----:B------:R-:W-:Y:S01]  /*2700*/  IADD3 R33, R33, -0x80, RZ ;  /* 0xffffff8021217810 */ /* 0x000fe20007ffe0ff */
[----:B------:R1:W3:Y:S01]  /*2710*/  I2F.F16 R55, R24 ;  /* 0x0000001800377306 */ /* 0x0002e20000200c00 */
[----:B------:R-:W-:-:S02]  /*2720*/  LEA.HI R39, R4, 0xffffff80, RZ, 0x8 ;  /* 0xffffff8004277811 */ /* 0x000fc400078f40ff */
[----:B------:R-:W-:Y:S02]  /*2730*/  IADD3 R32, R32, -0x80, RZ ;  /* 0xffffff8020207810 */ /* 0x000fe40007ffe0ff */
[C---:B------:R-:W-:Y:S02]  /*2740*/  LEA.HI R38, R5.reuse, 0xffffff80, RZ, 0x8 ;  /* 0xffffff8005267811 */ /* 0x040fe400078f40ff */
[----:B------:R-:W-:Y:S01]  /*2750*/  LOP3.LUT R27, R5, 0xff, RZ, 0xc0, !PT ;  /* 0x000000ff051b7812 */ /* 0x000fe200078ec0ff */
[----:B------:R4:W0:Y:S01]  /*2760*/  I2F.F16 R41, R33 ;  /* 0x0000002100297306 */ /* 0x0008220000200c00 */
[--C-:B-1----:R-:W-:Y:S02]  /*2770*/  SHF.R.U32.HI R24, RZ, 0x8, R4.reuse ;  /* 0x00000008ff187819 */ /* 0x102fe40000011604 */
[----:B------:R-:W-:Y:S02]  /*2780*/  SHF.R.U32.HI R4, RZ, 0x10, R4 ;  /* 0x00000010ff047819 */ /* 0x000fe40000011604 */
[----:B------:R-:W-:-:S02]  /*2790*/  IADD3 R27, R27, -0x80, RZ ;  /* 0xffffff801b1b7810 */ /* 0x000fc40007ffe0ff */
[----:B------:R-:W-:Y:S01]  /*27a0*/  LOP3.LUT R4, R4, 0xff, RZ, 0xc0, !PT ;  /* 0x000000ff04047812 */ /* 0x000fe200078ec0ff */
[----:B------:R1:W0:Y:S01]  /*27b0*/  I2F.F16 R44, R32 ;  /* 0x00000020002c7306 */ /* 0x0002220000200c00 */
[--C-:B----4-:R-:W-:Y:S02]  /*27c0*/  SHF.R.U32.HI R33, RZ, 0x8, R5.reuse ;  /* 0x00000008ff217819 */ /* 0x110fe40000011605 */
[----:B------:R-:W-:Y:S02]  /*27d0*/  SHF.R.U32.HI R5, RZ, 0x10, R5 ;  /* 0x00000010ff057819 */ /* 0x000fe40000011605 */
[----:B------:R-:W-:Y:S02]  /*27e0*/  IADD3 R4, R4, -0x80, RZ ;  /* 0xffffff8004047810 */ /* 0x000fe40007ffe0ff */
[----:B------:R-:W-:Y:S01]  /*27f0*/  LOP3.LUT R5, R5, 0xff, RZ, 0xc0, !PT ;  /* 0x000000ff05057812 */ /* 0x000fe200078ec0ff */
[----:B------:R-:W4:Y:S01]  /*2800*/  I2F.F16 R47, R27 ;  /* 0x0000001b002f7306 */ /* 0x000f220000200c00 */
[----:B-1----:R-:W-:-:S02]  /*2810*/  LOP3.LUT R32, R24, 0xff, RZ, 0xc0, !PT ;  /* 0x000000ff18207812 */ /* 0x002fc400078ec0ff */
[----:B------:R-:W-:Y:S02]  /*2820*/  IADD3 R5, R5, -0x80, RZ ;  /* 0xffffff8005057810 */ /* 0x000fe40007ffe0ff */
[----:B------:R-:W-:Y:S02]  /*2830*/  IADD3 R32, R32, -0x80, RZ ;  /* 0xffffff8020207810 */ /* 0x000fe40007ffe0ff */
[----:B------:R-:W-:Y:S01]  /*2840*/  LEA.HI R37, R6, 0xffffff80, RZ, 0x8 ;  /* 0xffffff8006257811 */ /* 0x000fe200078f40ff */
[----:B------:R-:W1:Y:S01]  /*2850*/  I2F.F16 R39, R39 ;  /* 0x0000002700277306 */ /* 0x000e620000200c00 */
[----:B------:R-:W-:Y:S02]  /*2860*/  LEA.HI R36, R7, 0xffffff80, RZ, 0x8 ;  /* 0xffffff8007247811 */ /* 0x000fe400078f40ff */
[----:B------:R-:W-:-:S04]  /*2870*/  LOP3.LUT R33, R33, 0xff, RZ, 0xc0, !PT ;  /* 0x000000ff21217812 */ /* 0x000fc800078ec0ff */
[----:B------:R-:W-:Y:S01]  /*2880*/  IADD3 R33, R33, -0x80, RZ ;  /* 0xffffff8021217810 */ /* 0x000fe20007ffe0ff */
[----:B------:R-:W0:Y:S08]  /*2890*/  I2F.F16 R54, R32 ;  /* 0x0000002000367306 */ /* 0x000e300000200c00 */
        /* <DEDUP_REMOVED lines=9> */
[----:B------:R-:W0:Y:S01]  /*2930*/  I2F.F16 R27, R40 ;  /* 0x00000028001b7306 */ /* 0x000e220000200c00 */
[--C-:B--2---:R-:W-:Y:S02]  /*2940*/  SHF.R.U32.HI R42, RZ, 0x8, R6.reuse ;  /* 0x00000008ff2a7819 */ /* 0x104fe40000011606 */
[----:B------:R-:W-:Y:S02]  /*2950*/  SHF.R.U32.HI R6, RZ, 0x10, R6 ;  /* 0x00000010ff067819 */ /* 0x000fe40000011606 */
[----:B------:R-:W-:Y:S02]  /*2960*/  LOP3.LUT R32, R42, 0xff, RZ, 0xc0, !PT ;  /* 0x000000ff2a207812 */ /* 0x000fe400078ec0ff */
[----:B------:R-:W-:Y:S01]  /*2970*/  LOP3.LUT R6, R6, 0xff, RZ, 0xc0, !PT ;  /* 0x000000ff06067812 */ /* 0x000fe200078ec0ff */
[----:B------:R2:W0:Y:S01]  /*2980*/  I2F.F16 R40, R4 ;  /* 0x0000000400287306 */ /* 0x0004220000200c00 */
[----:B------:R-:W-:Y:S02]  /*2990*/  IADD3 R32, R32, -0x80, RZ ;  /* 0xffffff8020207810 */ /* 0x000fe40007ffe0ff */
[----:B------:R-:W-:-:S05]  /*29a0*/  IADD3 R6, R6, -0x80, RZ ;  /* 0xffffff8006067810 */ /* 0x000fca0007ffe0ff */
[----:B------:R3:W0:Y:S01]  /*29b0*/  I2F.F16 R42, R5 ;  /* 0x00000005002a7306 */ /* 0x0006220000200c00 */
[--C-:B--2---:R-:W-:Y:S02]  /*29c0*/  SHF.R.U32.HI R4, RZ, 0x8, R7.reuse ;  /* 0x00000008ff047819 */ /* 0x104fe40000011607 */
[----:B------:R-:W-:Y:S02]  /*29d0*/  SHF.R.U32.HI R7, RZ, 0x10, R7 ;  /* 0x00000010ff077819 */ /* 0x000fe40000011607 */
[----:B------:R-:W-:Y:S02]  /*29e0*/  LOP3.LUT R4, R4, 0xff, RZ, 0xc0, !PT ;  /* 0x000000ff04047812 */ /* 0x000fe400078ec0ff */
[----:B------:R-:W-:Y:S01]  /*29f0*/  LOP3.LUT R7, R7, 0xff, RZ, 0xc0, !PT ;  /* 0x000000ff07077812 */ /* 0x000fe200078ec0ff */
[----:B------:R2:W0:Y:S01]  /*2a00*/  I2F.F16 R45, R6 ;  /* 0x00000006002d7306 */ /* 0x0004220000200c00 */
[----:B---3--:R-:W-:Y:S02]  /*2a10*/  LOP3.LUT R5, R9, 0xff, RZ, 0xc0, !PT ;  /* 0x000000ff09057812 */ /* 0x008fe400078ec0ff */
[----:B------:R-:W-:-:S02]  /*2a20*/  IADD3 R53, R4, -0x80, RZ ;  /* 0xffffff8004357810 */ /* 0x000fc40007ffe0ff */
[----:B------:R-:W-:Y:S02]  /*2a30*/  IADD3 R50, R5, -0x80, RZ ;  /* 0xffffff8005327810 */ /* 0x000fe40007ffe0ff */
        /* <DEDUP_REMOVED lines=13> */
[----:B------:R-:W-:Y:S02]  /*2b10*/  IADD3 R7, R7, -0x80, RZ ;  /* 0xffffff8007077810 */ /* 0x000fe40007ffe0ff */
[----:B------:R-:W-:-:S03]  /*2b20*/  LOP3.LUT R8, R8, 0xff, RZ, 0xc0, !PT ;  /* 0x000000ff08087812 */ /* 0x000fc600078ec0ff */
[----:B------:R4:W0:Y:S01]  /*2b30*/  I2F.F16 R48, R6 ;  /* 0x0000000600307306 */ /* 0x0008220000200c00 */
[--C-:B--2---:R-:W-:Y:S02]  /*2b40*/  SHF.R.U32.HI R4, RZ, 0x8, R9.reuse ;  /* 0x00000008ff047819 */ /* 0x104fe40000011609 */
[----:B------:R-:W-:Y:S02]  /*2b50*/  SHF.R.U32.HI R9, RZ, 0x10, R9 ;  /* 0x00000010ff097819 */ /* 0x000fe40000011609 */
[----:B------:R-:W-:Y:S02]  /*2b60*/  LOP3.LUT R4, R4, 0xff, RZ, 0xc0, !PT ;  /* 0x000000ff04047812 */ /* 0x000fe400078ec0ff */
[----:B------:R-:W-:Y:S01]  /*2b70*/  LOP3.LUT R9, R9, 0xff, RZ, 0xc0, !PT ;  /* 0x000000ff09097812 */ /* 0x000fe200078ec0ff */
[----:B------:R2:W0:Y:S01]  /*2b80*/  I2F.F16 R57, R5 ;  /* 0x0000000500397306 */ /* 0x0004220000200c00 */
[----:B----4-:R-:W-:Y:S02]  /*2b90*/  SHF.R.U32.HI R6, RZ, 0x8, R10 ;  /* 0x00000008ff067819 */ /* 0x010fe4000001160a */
[----:B------:R-:W-:-:S02]  /*2ba0*/  IADD3 R4, R4, -0x80, RZ ;  /* 0xffffff8004047810 */ /* 0x000fc40007ffe0ff */
[----:B------:R-:W-:Y:S02]  /*2bb0*/  SHF.R.U32.HI R10, RZ, 0x10, R10 ;  /* 0x00000010ff0a7819 */ /* 0x000fe4000001160a */
[----:B------:R-:W-:Y:S01]  /*2bc0*/  LOP3.LUT R6, R6, 0xff, RZ, 0xc0, !PT ;  /* 0x000000ff06067812 */ /* 0x000fe200078ec0ff */
[----:B------:R4:W0:Y:S01]  /*2bd0*/  I2F.F16 R59, R4 ;  /* 0x00000004003b7306 */ /* 0x0008220000200c00 */
[--C-:B--2---:R-:W-:Y:S02]  /*2be0*/  SHF.R.U32.HI R5, RZ, 0x8, R11.reuse ;  /* 0x00000008ff057819 */ /* 0x104fe4000001160b */
[----:B------:R-:W-:Y:S02]  /*2bf0*/  SHF.R.U32.HI R11, RZ, 0x10, R11 ;  /* 0x00000010ff0b7819 */ /* 0x000fe4000001160b */
[----:B------:R-:W-:Y:S02]  /*2c00*/  LOP3.LUT R10, R10, 0xff, RZ, 0xc0, !PT ;  /* 0x000000ff0a0a7812 */ /* 0x000fe400078ec0ff */
[----:B------:R-:W-:Y:S01]  /*2c10*/  LOP3.LUT R5, R5, 0xff, RZ, 0xc0, !PT ;  /* 0x000000ff05057812 */ /* 0x000fe200078ec0ff */
[----:B------:R2:W0:Y:S01]  /*2c20*/  I2F.F16 R46, R32 ;  /* 0x00000020002e7306 */ /* 0x0004220000200c00 */
[----:B------:R-:W-:-:S02]  /*2c30*/  LOP3.LUT R11, R11, 0xff, RZ, 0xc0, !PT ;  /* 0x000000ff0b0b7812 */ /* 0x000fc400078ec0ff */
[----:B----4-:R-:W-:Y:S02]  /*2c40*/  PRMT R4, R0, 0x9910, RZ ;  /* 0x0000991000047816 */ /* 0x010fe400000000ff */
[----:B------:R-:W-:Y:S02]  /*2c50*/  IADD3 R8, R8, -0x80, RZ ;  /* 0xffffff8008087810 */ /* 0x000fe40007ffe0ff */
[----:B------:R-:W-:Y:S01]  /*2c60*/  IADD3 R9, R9, -0x80, RZ ;  /* 0xffffff8009097810 */ /* 0x000fe20007ffe0ff */
[----:B------:R-:W4:Y:S01]  /*2c70*/  I2F.F16 R53, R53 ;  /* 0x0000003500357306 */ /* 0x000f220000200c00 */
[----:B------:R-:W-:Y:S02]  /*2c80*/  IADD3 R6, R6, -0x80, RZ ;  /* 0xffffff8006067810 */ /* 0x000fe40007ffe0ff */
[----:B------:R-:W-:Y:S02]  /*2c90*/  IADD3 R10, R10, -0x80, RZ ;  /* 0xffffff800a0a7810 */ /* 0x000fe40007ffe0ff */
[----:B------:R-:W-:-:S02]  /*2ca0*/  IADD3 R5, R5, -0x80, RZ ;  /* 0xffffff8005057810 */ /* 0x000fc40007ffe0ff */
[----:B------:R-:W-:Y:S01]  /*2cb0*/  IADD3 R11, R11, -0x80, RZ ;  /* 0xffffff800b0b7810 */ /* 0x000fe20007ffe0ff */
[----:B------:R2:W0:Y:S01]  /*2cc0*/  I2F.F16 R52, R7 ;  /* 0x0000000700347306 */ /* 0x0004220000200c00 */
[----:B------:R-:W-:-:S07]  /*2cd0*/  ISETP.NE.AND P2, PT, R4, RZ, PT ;  /* 0x000000ff0400720c */ /* 0x000fce0003f45270 */
        /* <DEDUP_REMOVED lines=8> */
[----:B-1-34-:R-:W-:Y:S05]  /*2d60*/  @!P2 BRA `(.L_x_4084) ;  /* 0x000000040058a947 */ /* 0x01afea0003800000 */
[----:B--2---:R-:W1:Y:S01]  /*2d70*/  LDS.64 R10, [UR4+0x10] ;  /* 0x00001004ff0a7984 */ /* 0x004e620008000a00 */
[----:B------:R-:W-:Y:S02]  /*2d80*/  HADD2.F32 R4, -RZ, R55.H0_H0 ;  /* 0x20000037ff047230 */ /* 0x000fe40000004100 */
[----:B------:R-:W-:Y:S01]  /*2d90*/  HADD2.F32 R64, -RZ, R47.H0_H0 ;  /* 0x2000002fff407230 */ /* 0x000fe20000004100 */
[----:B------:R-:W2:Y:S01]  /*2da0*/  LDS.64 R32, [UR4+0x18] ;  /* 0x00001804ff207984 */ /* 0x000ea20008000a00 */
[----:B0-----:R-:W-:Y:S02]  /*2db0*/  HADD2.F32 R6, -RZ, R44.H0_H0 ;  /* 0x2000002cff067230 */ /* 0x001fe40000004100 */
        /* <DEDUP_REMOVED lines=11> */
[----:B------:R-:W-:Y:S02]  /*2e70*/  HADD2.F32 R7, -RZ, R43.H0_H0 ;  /* 0x2000002bff077230 */ /* 0x000fe40000004100 */
[C---:B------:R-:W-:Y:S01]  /*2e80*/  FFMA.FTZ R4, R10.reuse, R65, R64 ;  /* 0x000000410a047223 */ /* 0x040fe20000010040 */
[----:B------:R-:W-:Y:S02]  /*2e90*/  HADD2.F32 R65, -RZ, R52.H0_H0 ;  /* 0x20000034ff417230 */ /* 0x000fe40000004100 */
[C---:B------:R-:W-:Y:S01]  /*2ea0*/  FFMA.FTZ R6, R10.reuse, R7, R9 ;  /* 0x000000070a067223 */ /* 0x040fe20000010009 */
[----:B------:R-:W-:Y:S01]  /*2eb0*/  FFMA.FTZ R10, R10, R67, R8 ;  /* 0x000000430a0a7223 */ /* 0x000fe20000010008 */
[----:B------:R-:W-:-:S02]  /*2ec0*/  HADD2.F32 R7, -RZ, R11.H0_H0 ;  /* 0x2000000bff077230 */ /* 0x000fc40000004100 */
[----:B------:R-:W-:Y:S02]  /*2ed0*/  HADD2.F32 R9, -RZ, R42.H0_H0 ;  /* 0x2000002aff097230 */ /* 0x000fe40000004100 */
[----:B------:R-:W-:Y:S02]  /*2ee0*/  HADD2.F32 R8, -RZ, R40.H0_H0 ;  /* 0x20000028ff087230 */ /* 0x000fe40000004100 */
[C---:B------:R-:W-:Y:S01]  /*2ef0*/  FFMA.FTZ R65, R7.reuse, R65, R10 ;  /* 0x0000004107417223 */ /* 0x040fe2000001000a */
[----:B------:R-:W-:Y:S02]  /*2f00*/  HADD2.F32 R11, -RZ, R11.H1_H1 ;  /* 0x3000000bff0b7230 */ /* 0x000fe40000004100 */
[----:B------:R-:W-:Y:S01]  /*2f10*/  FFMA.FTZ R6, R7, R9, R6 ;  /* 0x0000000907067223 */ /* 0x000fe20000010006 */
        /* <DEDUP_REMOVED lines=8> */
[----:B------:R-:W-:Y:S01]  /*2fa0*/  FFMA.FTZ R10, R11, R10, R65 ;  /* 0x0000000a0b0a7223 */ /* 0x000fe20000010041 */
[----:B------:R-:W-:Y:S02]  /*2fb0*/  HADD2.F32 R8, -RZ, R37.H0_H0 ;  /* 0x20000025ff087230 */ /* 0x000fe40000004100 */
[----:B------:R-:W-:-:S02]  /*2fc0*/  HADD2.F32 R65, -RZ, R48.H0_H0 ;  /* 0x20000030ff417230 */ /* 0x000fc40000004100 */
[C---:B------:R-:W-:Y:S01]  /*2fd0*/  FFMA.FTZ R6, R11.reuse, R5, R6 ;  /* 0x000000050b067223 */ /* 0x040fe20000010006 */
[----:B------:R-:W-:Y:S02]  /*2fe0*/  HADD2.F32 R5, -RZ, R50.H0_H0 ;  /* 0x20000032ff057230 */ /* 0x000fe40000004100 */
[----:B------:R-:W-:Y:S01]  /*2ff0*/  FFMA.FTZ R8, R11, R8, R9 ;  /* 0x000000080b087223 */ /* 0x000fe20000010009 */
[--C-:B--2---:R-:W-:Y:S02]  /*3000*/  HADD2.F32 R9, -RZ, R32.reuse.H0_H0 ;  /* 0x20000020ff097230 */ /* 0x104fe40000004100 */
[----:B------:R-:W-:Y:S02]  /*3010*/  HADD2.F32 R11, -RZ, R49.H0_H0 ;  /* 0x20000031ff0b7230 */ /* 0x000fe40000004100 */
[----:B------:R-:W-:Y:S02]  /*3020*/  HADD2.F32 R32, -RZ, R32.H1_H1 ;  /* 0x30000020ff207230 */ /* 0x000fe40000004100 */
[----:B------:R-:W-:Y:S01]  /*3030*/  FFMA.FTZ R7, R7, R9, R4 ;  /* 0x0000000907077223 */ /* 0x000fe20000010004 */
[C---:B------:R-:W-:Y:S01]  /*3040*/  FFMA.FTZ R5, R9.reuse, R5, R6 ;  /* 0x0000000509057223 */ /* 0x040fe20000010006 */
[C---:B------:R-:W-:Y:S01]  /*3050*/  FFMA.FTZ R8, R9.reuse, R11, R8 ;  /* 0x0000000b09087223 */ /* 0x040fe20000010008 */
[----:B------:R-:W-:Y:S01]  /*3060*/  FFMA.FTZ R10, R9, R65, R10 ;  /* 0x00000041090a7223 */ /* 0x000fe2000001000a */
[----:B------:R-:W-:-:S02]  /*3070*/  HADD2.F32 R4, -RZ, R57.H0_H0 ;  /* 0x20000039ff047230 */ /* 0x000fc40000004100 */
[----:B------:R-:W-:Y:S02]  /*3080*/  HADD2.F32 R6, -RZ, R59.H0_H0 ;  /* 0x2000003bff067230 */ /* 0x000fe40000004100 */
        /* <DEDUP_REMOVED lines=36> */
.L_x_4084:
[----:B------:R-:W-:Y:S05]  /*32d0*/  @P0 BRA `(.L_x_4083) ;  /* 0x0000000400580947 */ /* 0x000fea0003800000 */
[----:B--2---:R-:W1:Y:S01]  /*32e0*/  LDS.64 R4, [UR4+0x50] ;  /* 0x00005004ff047984 */ /* 0x004e620008000a00 */
        /* <DEDUP_REMOVED lines=15> */
[--C-:B-1----:R-:W-:Y:S02]  /*33e0*/  HADD2.F32 R33, -RZ, R4.reuse.H0_H0 ;  /* 0x20000004ff217230 */ /* 0x102fe40000004100 */
[----:B------:R-:W-:Y:S02]  /*33f0*/  HADD2.F32 R32, -RZ, R4.H1_H1 ;  /* 0x30000004ff207230 */ /* 0x000fe40000004100 */
[----:B------:R-:W-:Y:S02]  /*3400*/  HADD2.F32 R4, -RZ, R55.H0_H0 ;  /* 0x20000037ff047230 */ /* 0x000fe40000004100 */
[----:B------:R-:W-:Y:S01]  /*3410*/  FFMA.FTZ R43, R6, R33, RZ ;  /* 0x00000021062b7223 */ /* 0x000fe200000100ff */
[----:B------:R-:W-:-:S02]  /*3420*/  HADD2.F32 R11, -RZ, R5.H0_H0 ;  /* 0x20000005ff0b7230 */ /* 0x000fc40000004100 */
[-C--:B------:R-:W-:Y:S01]  /*3430*/  FFMA.FTZ R7, R7, R33.reuse, RZ ;  /* 0x0000002107077223 */ /* 0x080fe200000100ff */
[----:B------:R-:W-:Y:S02]  /*3440*/  HADD2.F32 R10, -RZ, R5.H1_H1 ;  /* 0x30000005ff0a7230 */ /* 0x000fe40000004100 */
[----:B------:R-:W-:Y:S01]  /*3450*/  FFMA.FTZ R41, R4, R33, RZ ;  /* 0x0000002104297223 */ /* 0x000fe200000100ff */
[----:B------:R-:W-:-:S03]  /*3460*/  HADD2.F32 R5, -RZ, R47.H0_H0 ;  /* 0x2000002fff057230 */ /* 0x000fc60000004100 */
[-C--:B------:R-:W-:Y:S01]  /*3470*/  FFMA.FTZ R4, R54, R32.reuse, R41 ;  /* 0x0000002036047223 */ /* 0x080fe20000010029 */
[----:B------:R-:W-:Y:S02]  /*3480*/  HADD2.F32 R54, -RZ, R53.H0_H0 ;  /* 0x20000035ff367230 */ /* 0x000fe40000004100 */
[----:B------:R-:W-:Y:S01]  /*3490*/  FFMA.FTZ R5, R5, R33, RZ ;  /* 0x0000002105057223 */ /* 0x000fe200000100ff */
        /* <DEDUP_REMOVED lines=9> */
[-C--:B------:R-:W-:Y:S01]  /*3530*/  FFMA.FTZ R33, R45, R11.reuse, R40 ;  /* 0x0000000b2d217223 */ /* 0x080fe20000010028 */
[----:B------:R-:W-:Y:S02]  /*3540*/  HADD2.F32 R4, -RZ, R39.H0_H0 ;  /* 0x20000027ff047230 */ /* 0x000fe40000004100 */
[----:B------:R-:W-:Y:S01]  /*3550*/  FFMA.FTZ R11, R41, R11, R32 ;  /* 0x0000000b290b7223 */ /* 0x000fe20000010020 */
[----:B------:R-:W-:Y:S02]  /*3560*/  HADD2.F32 R32, -RZ, R51.H0_H0 ;  /* 0x20000033ff207230 */ /* 0x000fe40000004100 */
[-C--:B------:R-:W-:Y:S01]  /*3570*/  FFMA.FTZ R33, R6, R10.reuse, R33 ;  /* 0x0000000a06217223 */ /* 0x080fe20000010021 */
[--C-:B0-----:R-:W-:Y:S02]  /*3580*/  HADD2.F32 R6, -RZ, R8.reuse.H0_H0 ;  /* 0x20000008ff067230 */ /* 0x101fe40000004100 */
[-C--:B------:R-:W-:Y:S01]  /*3590*/  FFMA.FTZ R5, R4, R10.reuse, R5 ;  /* 0x0000000a04057223 */ /* 0x080fe20000010005 */
[-C--:B------:R-:W-:Y:S01]  /*35a0*/  FFMA.FTZ R7, R38, R10.reuse, R7 ;  /* 0x0000000a26077223 */ /* 0x080fe20000010007 */
        /* <DEDUP_REMOVED lines=41> */
.L_x_4083:
[----:B0-----:R-:W-:-:S05]  /*3840*/  IMAD.WIDE R30, R16, 0x8, R30 ;  /* 0x00000008101e7825 */ /* 0x001fca00078e021e */
[----:B--2--5:R0:W5:Y:S01]  /*3850*/  LDG.E.128.CONSTANT R4, desc[UR6][R30.64] ;  /* 0x000000061e047981 */ /* 0x024162000c1e9d00 */
        /* <DEDUP_REMOVED lines=196> */
.L_x_4086:
        /* <DEDUP_REMOVED lines=87> */
.L_x_4085:
        /* <DEDUP_REMOVED lines=198> */
.L_x_4088:
        /* <DEDUP_REMOVED lines=87> */
.L_x_4087:
[----:B------:R-:W-:Y:S01]  /*5be0*/  IADD3 R2, R2, 0x20, RZ ;  /* 0x0000002002027810 */ /* 0x000fe20007ffe0ff */
[----:B------:R-:W-:Y:S01]  /*5bf0*/  UIADD3 UR4, UR4, 0x40, URZ ;  /* 0x0000004004047890 */ /* 0x000fe2000fffe03f */
[----:B------:R-:W-:Y:S02]  /*5c00*/  IMAD.WIDE R28, R16, 0x8, R28 ;  /* 0x00000008101c7825 */ /* 0x000fe400078e021c */
[C---:B------:R-:W-:Y:S02]  /*5c10*/  ISETP.GE.AND P2, PT, R2.reuse, UR5, PT ;  /* 0x0000000502007c0c */ /* 0x040fe4000bf46270 */
[----:B------:R-:W-:Y:S01]  /*5c20*/  ISETP.LT.AND P3, PT, R2, R3, PT ;  /* 0x000000030200720c */ /* 0x000fe20003f61270 */
[----:B0-----:R-:W-:-:S12]  /*5c30*/  IMAD.WIDE R30, R16, 0x8, R30 ;  /* 0x00000008101e7825 */ /* 0x001fd800078e021e */
[----:B------:R-:W-:Y:S05]  /*5c40*/  @!P2 BRA P3, `(.L_x_4089) ;  /* 0xffffffb80018a947 */ /* 0x000fea000183ffff */
.L_x_4080:
[----:B------:R-:W-:Y:S01]  /*5c50*/  ISETP.GE.AND P0, PT, R2, R3, PT ;  /* 0x000000030200720c */ /* 0x000fe20003f06270 */
[----:B------:R-:W-:-:S03]  /*5c60*/  ULDC UR5, c[0x0][0x25c] ;  /* 0x0000970000057ab9 */ /* 0x000fc60000000800 */
[----:B------:R-:W-:-:S13]  /*5c70*/  ISETP.GE.OR P0, PT, R2, UR5, P0 ;  /* 0x0000000502007c0c */ /* 0x000fda0008706670 */
[----:B------:R-:W-:Y:S05]  /*5c80*/  @P0 BRA `(.L_x_4090) ;  /* 0x0000001c00a00947 */ /* 0x000fea0003800000 */
[----:B-----5:R-:W0:Y:S01]  /*5c90*/  S2R R4, SR_CTAID.Y ;  /* 0x0000000000047919 */ /* 0x020e220000002600 */
[----:B--2---:R-:W0:Y:S01]  /*5ca0*/  LDC R5, c[0x0][0x238] ;  /* 0x00008e00ff057b82 */ /* 0x004e220000000800 */
[----:B------:R-:W-:Y:S01]  /*5cb0*/  PRMT R6, R13, 0x9910, RZ ;  /* 0x000099100d067816 */ /* 0x000fe200000000ff */
[----:B------:R-:W-:Y:S01]  /*5cc0*/  ULDC UR5, c[0x0][0x25c] ;  /* 0x0000970000057ab9 */ /* 0x000fe20000000800 */
[----:B------:R-:W-:Y:S02]  /*5cd0*/  SHF.R.S32.HI R21, RZ, 0x1f, R16 ;  /* 0x0000001fff157819 */ /* 0x000fe40000011410 */
[----:B------:R-:W-:-:S03]  /*5ce0*/  ISETP.NE.AND P0, PT, R6, RZ, PT ;  /* 0x000000ff0600720c */ /* 0x000fc60003f05270 */
[----:B------:R-:W1:Y:S01]  /*5cf0*/  LDC R24, c[0x0][0x23c] ;  /* 0x00008f00ff187b82 */ /* 0x000e620000000800 */
[----:B0-----:R-:W-:-:S05]  /*5d00*/  IMAD R4, R4, -0x2, R5 ;  /* 0xfffffffe04047824 */ /* 0x001fca00078e0205 */
[----:B------:R-:W-:-:S13]  /*5d10*/  ISETP.LT.OR P0, PT, R4, 0x2, !P0 ;  /* 0x000000020400780c */ /* 0x000fda0004701670 */
.L_x_4095:
[----:B------:R-:W-:Y:S02]  /*5d20*/  MOV R28, R30 ;  /* 0x0000001e001c7202 */ /* 0x000fe40000000f00 */
[----:B------:R-:W-:-:S05]  /*5d30*/  MOV R29, R31 ;  /* 0x0000001f001d7202 */ /* 0x000fca0000000f00 */
[----:B-----5:R0:W5:Y:S01]  /*5d40*/  LDG.E.128.CONSTANT R4, desc[UR6][R28.64] ;  /* 0x000000061c047981 */ /* 0x020162000c1e9d00 */
[----:B-1----:R-:W-:Y:S01]  /*5d50*/  MOV R16, R24 ;  /* 0x0000001800107202 */ /* 0x002fe20000000f00 */
        /* <DEDUP_REMOVED lines=11> */
[----:B------:R-:W-:Y:S02]  /*5e10*/  LOP3.LUT R27, R5, 0x3f003f, RZ, 0xc0, !PT ;  /* 0x003f003f051b7812 */ /* 0x000fe400078ec0ff */
[----:B------:R-:W-:Y:S02]  /*5e20*/  SHF.R.U32.HI R31, RZ, 0x6, R5 ;  /* 0x00000006ff1f7819 */ /* 0x000fe40000011605 */
        /* <DEDUP_REMOVED lines=13> */
[----:B------:R-:W-:-:S04]  /*5f00*/  LOP3.LUT R31, R31, 0x3f003f, RZ, 0xc0, !PT ;  /* 0x003f003f1f1f7812 */ /* 0x000fc800078ec0ff */
[----:B------:R-:W-:-:S05]  /*5f10*/  LOP3.LUT R31, R31, 0x64006400, RZ, 0xfc, !PT ;  /* 0x640064001f1f7812 */ /* 0x000fca00078efcff */
[----:B------:R-:W-:Y:S01]  /*5f20*/  HADD2 R31, R31, -1056, -1056 ;  /* 0xe420e4201f1f7430 */ /* 0x000fe20000000000 */
[----:B--2---:R-:W-:Y:S02]  /*5f30*/  SHF.R.U32.HI R53, RZ, 0xc, R12 ;  /* 0x0000000cff357819 */ /* 0x004fe4000001160c */
[----:B---3--:R-:W-:Y:S02]  /*5f40*/  SHF.R.U32.HI R6, RZ, 0x8, R9 ;  /* 0x00000008ff067819 */ /* 0x008fe40000011609 */
[----:B------:R-:W-:Y:S02]  /*5f50*/  SHF.R.U32.HI R4, RZ, 0x8, R8 ;  /* 0x00000008ff047819 */ /* 0x000fe40000011608 */
[----:B------:R-:W-:Y:S02]  /*5f60*/  SHF.R.U32.HI R49, RZ, 0x8, R11 ;  /* 0x00000008ff317819 */ /* 0x000fe4000001160b */
[----:B------:R-:W-:Y:S02]  /*5f70*/  SHF.R.U32.HI R55, RZ, 0xc, R14 ;  /* 0x0000000cff377819 */ /* 0x000fe4000001160e */
[----:B------:R-:W-:-:S02]  /*5f80*/  SHF.R.U32.HI R7, RZ, 0x8, R10 ;  /* 0x00000008ff077819 */ /* 0x000fc4000001160a */
[----:B------:R-:W-:Y:S02]  /*5f90*/  LOP3.LUT R6, R5, 0x300030, R6, 0xf8, !PT ;  /* 0x0030003005067812 */ /* 0x000fe400078ef806 */
[----:B------:R-:W-:Y:S02]  /*5fa0*/  SHF.R.U32.HI R56, RZ, 0xc, R15 ;  /* 0x0000000cff387819 */ /* 0x000fe4000001160f */
[----:B------:R-:W-:Y:S02]  /*5fb0*/  LOP3.LUT R4, R45, 0x300030, R4, 0xf8, !PT ;  /* 0x003000302d047812 */ /* 0x000fe400078ef804 */
[----:B------:R-:W-:Y:S02]  /*5fc0*/  LOP3.LUT R5, R48, 0x300030, R49, 0xf8, !PT ;  /* 0x0030003030057812 */ /* 0x000fe400078ef831 */
[----:B------:R-:W-:Y:S02]  /*5fd0*/  LOP3.LUT R50, R12, 0x3f003f, RZ, 0xc0, !PT ;  /* 0x003f003f0c327812 */ /* 0x000fe400078ec0ff */
[----:B------:R-:W-:-:S02]  /*5fe0*/  SHF.R.U32.HI R51, RZ, 0x6, R12 ;  /* 0x00000006ff337819 */ /* 0x000fc4000001160c */
[----:B------:R-:W-:Y:S02]  /*5ff0*/  SHF.R.U32.HI R54, RZ, 0xc, R13 ;  /* 0x0000000cff367819 */ /* 0x000fe4000001160d */
        /* <DEDUP_REMOVED lines=10> */
[----:B------:R-:W-:-:S02]  /*60a0*/  SHF.R.U32.HI R40, RZ, 0xa, R11 ;  /* 0x0000000aff287819 */ /* 0x000fc4000001160b */
[----:B------:R-:W-:Y:S02]  /*60b0*/  LOP3.LUT R7, R46, 0x300030, R7, 0xf8, !PT ;  /* 0x003000302e077812 */ /* 0x000fe400078ef807 */
[----:B------:R-:W-:Y:S02]  /*60c0*/  LOP3.LUT R15, R56, 0xf000f, RZ, 0xc0, !PT ;  /* 0x000f000f380f7812 */ /* 0x000fe400078ec0ff */
[----:B------:R-:W-:Y:S02]  /*60d0*/  LOP3.LUT R8, R10, 0x3f003f, RZ, 0xc0, !PT ;  /* 0x003f003f0a087812 */ /* 0x000fe400078ec0ff */
[----:B------:R-:W-:Y:S02]  /*60e0*/  SHF.R.U32.HI R36, RZ, 0x6, R10 ;  /* 0x00000006ff247819 */ /* 0x000fe4000001160a */
[----:B------:R-:W-:Y:S02]  /*60f0*/  LOP3.LUT R46, R13, 0x3f003f, RZ, 0xc0, !PT ;  /* 0x003f003f0d2e7812 */ /* 0x000fe400078ec0ff */
[----:B------:R-:W-:-:S02]  /*6100*/  SHF.R.U32.HI R47, RZ, 0x6, R13 ;  /* 0x00000006ff2f7819 */ /* 0x000fc4000001160d */
[--C-:B------:R-:W-:Y:S02]  /*6110*/  SHF.R.U32.HI R38, RZ, 0xa, R9.reuse ;  /* 0x0000000aff267819 */ /* 0x100fe40000011609 */
[----:B------:R-:W-:Y:S02]  /*6120*/  LOP3.LUT R34, R9, 0x3f003f, RZ, 0xc0, !PT ;  /* 0x003f003f09227812 */ /* 0x000fe400078ec0ff */
[----:B------:R-:W-:Y:S02]  /*6130*/  LOP3.LUT R10, R11, 0x3f003f, RZ, 0xc0, !PT ;  /* 0x003f003f0b0a7812 */ /* 0x000fe400078ec0ff */
[----:B------:R-:W-:Y:S02]  /*6140*/  LOP3.LUT R13, R54, 0xf000f, RZ, 0xc0, !PT ;  /* 0x000f000f360d7812 */ /* 0x000fe400078ec0ff */
[----:B------:R-:W-:Y:S02]  /*6150*/  SHF.R.U32.HI R9, RZ, 0x6, R9 ;  /* 0x00000006ff097819 */ /* 0x000fe40000011609 */
[----:B------:R-:W-:-:S02]  /*6160*/  SHF.R.U32.HI R11, RZ, 0x6, R11 ;  /* 0x00000006ff0b7819 */ /* 0x000fc4000001160b */
        /* <DEDUP_REMOVED lines=75> */
[----:B------:R-:W1:Y:S01]  /*6620*/  LDS.128 R4, [UR4] ;  /* 0x00000004ff047984 */ /* 0x000e620008000c00 */
[----:B------:R-:W-:Y:S02]  /*6630*/  PRMT R17, R17, 0x5410, R18 ;  /* 0x0000541011117816 */ /* 0x000fe40000000012 */
[----:B------:R-:W-:Y:S01]  /*6640*/  PRMT R19, R19, 0x5410, R20 ;  /* 0x0000541013137816 */ /* 0x000fe20000000014 */
[----:B------:R-:W2:Y:S01]  /*6650*/  LDS.128 R8, [UR4+0x10] ;  /* 0x00001004ff087984 */ /* 0x000ea20008000c00 */
[-C--:B-1----:R-:W-:Y:S01]  /*6660*/  HFMA2.MMA R57, R15, R4.reuse, RZ ;  /* 0x000000040f397235 */ /* 0x082fe200000000ff */
        /* <DEDUP_REMOVED lines=39> */
.L_x_4092:
[----:B------:R-:W-:Y:S05]  /*68e0*/  @P0 BRA `(.L_x_4091) ;  /* 0x0000000000b80947 */ /* 0x000fea0003800000 */
[----:B------:R-:W1:Y:S01]  /*68f0*/  LDS.128 R4, [UR4+0x40] ;  /* 0x00004004ff047984 */ /* 0x000e620008000c00 */
[----:B------:R-:W-:Y:S02]  /*6900*/  MOV R57, R13 ;  /* 0x0000000d00397202 */ /* 0x000fe40000000f00 */
[----:B------:R-:W-:Y:S01]  /*6910*/  MOV R59, R12 ;  /* 0x0000000c003b7202 */ /* 0x000fe20000000f00 */
[----:B------:R-:W2:Y:S01]  /*6920*/  LDS.128 R8, [UR4+0x50] ;  /* 0x00005004ff087984 */ /* 0x000ea20008000c00 */
[----:B------:R-:W-:Y:S02]  /*6930*/  PRMT R17, R17, 0x5410, R18 ;  /* 0x0000541011117816 */ /* 0x000fe40000000012 */
[----:B------:R-:W-:Y:S01]  /*6940*/  PRMT R19, R19, 0x5410, R20 ;  /* 0x0000541013137816 */ /* 0x000fe20000000014 */
[-C--:B-1----:R-:W-:Y:S01]  /*6950*/  HFMA2.MMA R12, R15, R4.reuse, RZ ;  /* 0x000000040f0c7235 */ /* 0x082fe200000000ff */
[-C--:B------:R-:W-:Y:S01]  /*6960*/  HFMA2 R13, R14, R4.reuse, RZ.H0_H0 ;  /* 0x000000040e0d7231 */ /* 0x080fe200000400ff */
[----:B------:R-:W-:Y:S01]  /*6970*/  HFMA2.MMA R14, R57, R4, RZ ;  /* 0x00000004390e7235 */ /* 0x000fe200000000ff */
[----:B------:R-:W-:-:S02]  /*6980*/  HFMA2 R4, R59, R4, RZ.H0_H0 ;  /* 0x000000043b047231 */ /* 0x000fc400000400ff */
[-C--:B------:R-:W-:Y:S02]  /*6990*/  HFMA2 R13, R31, R5.reuse, R13 ;  /* 0x000000051f0d7231 */ /* 0x080fe4000000000d */
        /* <DEDUP_REMOVED lines=35> */
.L_x_4091:
        /* <DEDUP_REMOVED lines=13> */
[--C-:B------:R-:W-:Y:S02]  /*6ca0*/  SHF.R.U32.HI R48, RZ, 0xc, R7.reuse ;  /* 0x0000000cff307819 */ /* 0x100fe40000011607 */
[----:B------:R-:W-:Y:S02]  /*6cb0*/  LOP3.LUT R41, R7, 0x3f003f, RZ, 0xc0, !PT ;  /* 0x003f003f07297812 */ /* 0x000fe400078ec0ff */
[----:B------:R-:W-:-:S02]  /*6cc0*/  SHF.R.U32.HI R44, RZ, 0x6, R7 ;  /* 0x00000006ff2c7819 */ /* 0x000fc40000011607 */
[----:B------:R-:W-:Y:S02]  /*6cd0*/  LOP3.LUT R43, R4, 0x3f003f, RZ, 0xc0, !PT ;  /* 0x003f003f042b7812 */ /* 0x000fe400078ec0ff */
[----:B------:R-:W-:Y:S02]  /*6ce0*/  SHF.R.U32.HI R42, RZ, 0x6, R4 ;  /* 0x00000006ff2a7819 */ /* 0x000fe40000011604 */
[--C-:B------:R-:W-:Y:S02]  /*6cf0*/  SHF.R.U32.HI R46, RZ, 0xc, R5.reuse ;  /* 0x0000000cff2e7819 */ /* 0x100fe40000011605 */
[----:B------:R-:W-:Y:S02]  /*6d00*/  LOP3.LUT R37, R5, 0x3f003f, RZ, 0xc0, !PT ;  /* 0x003f003f05257812 */ /* 0x000fe400078ec0ff */
[----:B------:R-:W-:Y:S02]  /*6d10*/  SHF.R.U32.HI R39, RZ, 0x6, R5 ;  /* 0x00000006ff277819 */ /* 0x000fe40000011605 */
[----:B------:R-:W-:-:S02]  /*6d20*/  LOP3.LUT R38, R6, 0x3f003f, RZ, 0xc0, !PT ;  /* 0x003f003f06267812 */ /* 0x000fc400078ec0ff */
[----:B------:R-:W-:Y:S02]  /*6d30*/  SHF.R.U32.HI R40, RZ, 0x6, R6 ;  /* 0x00000006ff287819 */ /* 0x000fe40000011606 */
        /* <DEDUP_REMOVED lines=13> */
[--C-:B------:R-:W-:Y:S02]  /*6e10*/  SHF.R.U32.HI R10, RZ, 0x8, R11.reuse ;  /* 0x00000008ff0a7819 */ /* 0x100fe4000001160b */
[--C-:B------:R-:W-:Y:S02]  /*6e20*/  SHF.R.U32.HI R8, RZ, 0xa, R11.reuse ;  /* 0x0000000aff087819 */ /* 0x100fe4000001160b */
[----:B------:R-:W-:Y:S02]  /*6e30*/  LOP3.LUT R35, R11, 0x3f003f, RZ, 0xc0, !PT ;  /* 0x003f003f0b237812 */ /* 0x000fe400078ec0ff */
[----:B------:R-:W-:-:S02]  /*6e40*/  SHF.R.U32.HI R36, RZ, 0x6, R11 ;  /* 0x00000006ff247819 */ /* 0x000fc4000001160b */
[----:B------:R-:W-:Y:S02]  /*6e50*/  LOP3.LUT R47, R47, 0xf000f, RZ, 0xc0, !PT ;  /* 0x000f000f2f2f7812 */ /* 0x000fe400078ec0ff */
[----:B------:R-:W-:Y:S02]  /*6e60*/  LOP3.LUT R11, R48, 0xf000f, RZ, 0xc0, !PT ;  /* 0x000f000f300b7812 */ /* 0x000fe400078ec0ff */
[----:B------:R-:W-:Y:S02]  /*6e70*/  LOP3.LUT R5, R4, 0x300030, R5, 0xf8, !PT ;  /* 0x0030003004057812 */ /* 0x000fe400078ef805 */
[----:B------:R-:W-:Y:S02]  /*6e80*/  LOP3.LUT R4, R47, 0x300030, R6, 0xf8, !PT ;  /* 0x003000302f047812 */ /* 0x000fe400078ef806 */
[----:B---3--:R-:W-:Y:S02]  /*6e90*/  SHF.R.U32.HI R53, RZ, 0xc, R15 ;  /* 0x0000000cff357819 */ /* 0x008fe4000001160f */
[----:B------:R-:W-:-:S02]  /*6ea0*/  LOP3.LUT R6, R11, 0x300030, R10, 0xf8, !PT ;  /* 0x003000300b067812 */ /* 0x000fc400078ef80a */
[----:B------:R-:W-:Y:S02]  /*6eb0*/  SHF.R.U32.HI R10, RZ, 0xc, R12 ;  /* 0x0000000cff0a7819 */ /* 0x000fe4000001160c */
[----:B------:R-:W-:Y:S02]  /*6ec0*/  SHF.R.U32.HI R11, RZ, 0xc, R13 ;  /* 0x0000000cff0b7819 */ /* 0x000fe4000001160d */
[----:B------:R-:W-:Y:S02]  /*6ed0*/  LOP3.LUT R46, R46, 0xf000f, RZ, 0xc0, !PT ;  /* 0x000f000f2e2e7812 */ /* 0x000fe400078ec0ff */
[----:B------:R-:W-:Y:S02]  /*6ee0*/  SHF.R.U32.HI R51, RZ, 0xc, R14 ;  /* 0x0000000cff337819 */ /* 0x000fe4000001160e */
[----:B------:R-:W-:Y:S02]  /*6ef0*/  LOP3.LUT R53, R53, 0xf000f, RZ, 0xc0, !PT ;  /* 0x000f000f35357812 */ /* 0x000fe400078ec0ff */
[----:B------:R-:W-:-:S02]  /*6f00*/  LOP3.LUT R10, R10, 0xf000f, RZ, 0xc0, !PT ;  /* 0x000f000f0a0a7812 */ /* 0x000fc400078ec0ff */
[----:B------:R-:W-:Y:S02]  /*6f10*/  LOP3.LUT R11, R11, 0xf000f, RZ, 0xc0, !PT ;  /* 0x000f000f0b0b7812 */ /* 0x000fe400078ec0ff */
[----:B------:R-:W-:Y:S02]  /*6f20*/  LOP3.LUT R7, R46, 0x300030, R7, 0xf8, !PT ;  /* 0x003000302e077812 */ /* 0x000fe400078ef807 */
[----:B------:R-:W-:Y:S02]  /*6f30*/  LOP3.LUT R47, R12, 0x3f003f, RZ, 0xc0, !PT ;  /* 0x003f003f0c2f7812 */ /* 0x000fe400078ec0ff */
[----:B------:R-:W-:Y:S02]  /*6f40*/  SHF.R.U32.HI R48, RZ, 0x6, R12 ;  /* 0x00000006ff307819 */ /* 0x000fe4000001160c */
        /* <DEDUP_REMOVED lines=88> */
[----:B------:R-:W1:Y:S01]  /*74d0*/  LDS.128 R4, [UR4+0x20] ;  /* 0x00002004ff047984 */ /* 0x000e620008000c00 */
        /* <DEDUP_REMOVED lines=43> */
.L_x_4094:
        /* <DEDUP_REMOVED lines=47> */
.L_x_4093:
[----:B------:R-:W-:Y:S01]  /*7a80*/  IADD3 R2, R2, 0x20, RZ ;  /* 0x0000002002027810 */ /* 0x000fe20007ffe0ff */
[----:B0-----:R-:W-:Y:S01]  /*7a90*/  IMAD.WIDE.U32 R28, R16, 0x18, R28 ;  /* 0x00000018101c7825 */ /* 0x001fe200078e001c */
[----:B------:R-:W-:Y:S02]  /*7aa0*/  UIADD3 UR4, UR4, 0x40, URZ ;  /* 0x0000004004047890 */ /* 0x000fe4000fffe03f */
[C---:B------:R-:W-:Y:S01]  /*7ab0*/  ISETP.GE.AND P2, PT, R2.reuse, UR5, PT ;  /* 0x0000000502007c0c */ /* 0x040fe2000bf46270 */
[----:B------:R-:W-:Y:S01]  /*7ac0*/  IMAD R31, R21, 0x18, RZ ;  /* 0x00000018151f7824 */ /* 0x000fe200078e02ff */
[----:B------:R-:W-:Y:S02]  /*7ad0*/  ISETP.LT.AND P3, PT, R2, R3, PT ;  /* 0x000000030200720c */ /* 0x000fe40003f61270 */
[----:B------:R-:W-:Y:S02]  /*7ae0*/  MOV R30, R28 ;  /* 0x0000001c001e7202 */ /* 0x000fe40000000f00 */
[----:B------:R-:W-:-:S09]  /*7af0*/  IADD3 R31, R29, R31, RZ ;  /* 0x0000001f1d1f7210 */ /* 0x000fd20007ffe0ff */
[----:B------:R-:W-:Y:S05]  /*7b00*/  @!P2 BRA P3, `(.L_x_4095) ;  /* 0xffffffe00084a947 */ /* 0x000fea000183ffff */
.L_x_4090:
[----:B------:R-:W-:Y:S05]  /*7b10*/  @!P1 EXIT ;  /* 0x000000000000994d */ /* 0x000fea0003800000 */
[----:B------:R-:W0:Y:S01]  /*7b20*/  S2R R0, SR_CTAID.X ;  /* 0x0000000000007919 */ /* 0x000e220000002500 */
[----:B------:R-:W1:Y:S01]  /*7b30*/  S2UR UR4, SR_CTAID.Y ;  /* 0x00000000000479c3 */ /* 0x000e620000002600 */
[----:B------:R-:W0:Y:S07]  /*7b40*/  S2R R3, SR_TID.X ;  /* 0x0000000000037919 */ /* 0x000e2e0000002100 */
[----:B--2--5:R-:W2:Y:S01]  /*7b50*/  LDC.64 R6, c[0x0][0x230] ;  /* 0x00008c00ff067b82 */ /* 0x024ea20000000a00 */
        /* <DEDUP_REMOVED lines=15> */
.L_x_4099:
[----:B------:R-:W0:Y:S02]  /*7c50*/  LDS R2, [R8] ;  /* 0x0000000008027984 */ /* 0x000e240000000800 */
[----:B0-----:R-:W-:-:S06]  /*7c60*/  HADD2 R3, R2, R23 ;  /* 0x0000001702037230 */ /* 0x001fcc0000000000 */
[----:B------:R-:W0:Y:S02]  /*7c70*/  ATOMS.CAST.SPIN R3, [R8], R2, R3 ;  /* 0x000000020803738d */ /* 0x000e240001800003 */
[----:B0-----:R-:W-:-:S13]  /*7c80*/  ISETP.EQ.U32.AND P0, PT, R3, 0x1, PT ;  /* 0x000000010300780c */ /* 0x001fda0003f02070 */
[----:B------:R-:W-:Y:S05]  /*7c90*/  @!P0 BRA `(.L_x_4099) ;  /* 0xfffffffc00ec8947 */ /* 0x000fea000383ffff */
[----:B------:R-:W-:Y:S05]  /*7ca0*/  BRA `(.L_x_4097) ;  /* 0x00000000000c7947 */ /* 0x000fea0003800000 */
.L_x_4098:
[----:B------:R-:W2:Y:S02]  /*7cb0*/  LD.E R2, desc[UR6][R4.64] ;  /* 0x0000000604027980 */ /* 0x000ea4000c101900 */
[----:B--2---:R-:W-:-:S05]  /*7cc0*/  IADD3 R3, R23, R2, RZ ;  /* 0x0000000217037210 */ /* 0x004fca0007ffe0ff */
[----:B------:R0:W-:Y:S02]  /*7cd0*/  ST.E desc[UR6][R4.64], R3 ;  /* 0x0000000304007985 */ /* 0x0001e4000c101906 */
.L_x_4097:
[----:B------:R-:W-:Y:S05]  /*7ce0*/  BSYNC B0 ;  /* 0x0000000000007941 */ /* 0x000fea0003800000 */
.L_x_4096:
[----:B------:R1:W-:Y:S01]  /*7cf0*/  ATOM.E.ADD.F16x2.RN.STRONG.GPU P0, RZ, desc[UR6][R4.64+0x4], R22 ;  /* 0x0000041604ff79a2 */ /* 0x0003e2000810e1c6 */
[----:B------:R-:W-:Y:S04]  /*7d00*/  BSSY B0, `(.L_x_4100) ;  /* 0x000000f000007945 */ /* 0x000fe80003800000 */
[----:B-1----:R-:W-:Y:S05]  /*7d10*/  @P0 BRA `(.L_x_4101) ;  /* 0x0000000000340947 */ /* 0x002fea0003800000 */
[----:B------:R-:W1:Y:S02]  /*7d20*/  QSPC.E.S P0, RZ, [R4+0x4] ;  /* 0x0000040004ff73aa */ /* 0x000e640000000500 */
[----:B-1----:R-:W-:Y:S05]  /*7d30*/  @!P0 BRA `(.L_x_4102) ;  /* 0x0000000000208947 */ /* 0x002fea0003800000 */
[----:B------:R-:W-:-:S04]  /*7d40*/  MOV R2, R4 ;  /* 0x0000000400027202 */ /* 0x000fc80000000f00 */
[----:B0-----:R-:W-:-:S07]  /*7d50*/  MOV R4, R2 ;  /* 0x0000000200047202 */ /* 0x001fce0000000f00 */
.L_x_4103:
[----:B------:R-:W0:Y:S02]  /*7d60*/  LDS R2, [R4+0x4] ;  /* 0x0000040004027984 */ /* 0x000e240000000800 */
[----:B0-----:R-:W-:-:S10]  /*7d70*/  HFMA2.MMA R3, R2, 1, 1, R22 ;  /* 0x3c003c0002037835 */ /* 0x001fd40000000016 */
[----:B------:R-:W0:Y:S02]  /*7d80*/  ATOMS.CAST.SPIN R3, [R4+0x4], R2, R3 ;  /* 0x000004020403738d */ /* 0x000e240001800003 */
[----:B0-----:R-:W-:-:S13]  /*7d90*/  ISETP.EQ.U32.AND P0, PT, R3, 0x1, PT ;  /* 0x000000010300780c */ /* 0x001fda0003f02070 */
[----:B------:R-:W-:Y:S05]  /*7da0*/  @!P0 BRA `(.L_x_4103) ;  /* 0xfffffffc00ec8947 */ /* 0x000fea000383ffff */
[----:B------:R-:W-:Y:S05]  /*7db0*/  BRA `(.L_x_4101) ;  /* 0x00000000000c7947 */ /* 0x000fea0003800000 */
.L_x_4102:
[----:B------:R-:W0:Y:S02]  /*7dc0*/  LD.E R2, desc[UR6][R4.64+0x4] ;  /* 0x0000040604027980 */ /* 0x000e24000c101900 */
[----:B0-----:R-:W-:-:S05]  /*7dd0*/  IADD3 R3, R22, R2, RZ ;  /* 0x0000000216037210 */ /* 0x001fca0007ffe0ff */
[----:B------:R1:W-:Y:S02]  /*7de0*/  ST.E desc[UR6][R4.64+0x4], R3 ;  /* 0x0000040304007985 */ /* 0x0003e4000c101906 */
.L_x_4101:
[----:B------:R-:W-:Y:S05]  /*7df0*/  BSYNC B0 ;  /* 0x0000000000007941 */ /* 0x000fea0003800000 */
.L_x_4100:
        /* <DEDUP_REMOVED lines=11> */
.L_x_4107:
[----:B------:R-:W0:Y:S02]  /*7eb0*/  LDS R2, [R0] ;  /* 0x0000000000027984 */ /* 0x000e240000000800 */
[----:B0-----:R-:W-:-:S06]  /*7ec0*/  HADD2 R3, R2, R26 ;  /* 0x0000001a02037230 */ /* 0x001fcc0000000000 */
[----:B------:R-:W0:Y:S02]  /*7ed0*/  ATOMS.CAST.SPIN R3, [R0], R2, R3 ;  /* 0x000000020003738d */ /* 0x000e240001800003 */
[----:B0-----:R-:W-:-:S13]  /*7ee0*/  ISETP.EQ.U32.AND P0, PT, R3, 0x1, PT ;  /* 0x000000010300780c */ /* 0x001fda0003f02070 */
[----:B------:R-:W-:Y:S05]  /*7ef0*/  @!P0 BRA `(.L_x_4107) ;  /* 0xfffffffc00ec8947 */ /* 0x000fea000383ffff */
[----:B------:R-:W-:Y:S05]  /*7f00*/  BRA `(.L_x_4105) ;  /* 0x00000000000c7947 */ /* 0x000fea0003800000 */
.L_x_4106:
[----:B------:R-:W2:Y:S02]  /*7f10*/  LD.E R0, desc[UR6][R4.64] ;  /* 0x0000000604007980 */ /* 0x000ea4000c101900 */
[----:B--2---:R-:W-:-:S05]  /*7f20*/  IADD3 R3, R26, R0, RZ ;  /* 0x000000001a037210 */ /* 0x004fca0007ffe0ff */
[----:B------:R0:W-:Y:S02]  /*7f30*/  ST.E desc[UR6][R4.64], R3 ;  /* 0x0000000304007985 */ /* 0x0001e4000c101906 */
.L_x_4105:
[----:B------:R-:W-:Y:S05]  /*7f40*/  BSYNC B0 ;  /* 0x0000000000007941 */ /* 0x000fea0003800000 */
.L_x_4104:
[----:B------:R1:W-:Y:S02]  /*7f50*/  ATOM.E.ADD.F16x2.RN.STRONG.GPU P0, RZ, desc[UR6][R4.64+0x4], R25 ;  /* 0x0000041904ff79a2 */ /* 0x0003e4000810e1c6 */
[----:B-1----:R-:W-:Y:S05]  /*7f60*/  @P0 EXIT ;  /* 0x000000000000094d */ /* 0x002fea0003800000 */
[----:B------:R-:W1:Y:S02]  /*7f70*/  QSPC.E.S P0, RZ, [R4+0x4] ;  /* 0x0000040004ff73aa */ /* 0x000e640000000500 */
[----:B-1----:R-:W-:Y:S05]  /*7f80*/  @!P0 BRA `(.L_x_4108) ;  /* 0x0000000000208947 */ /* 0x002fea0003800000 */
[----:B------:R-:W-:-:S04]  /*7f90*/  MOV R2, R4 ;  /* 0x0000000400027202 */ /* 0x000fc80000000f00 */
[----:B------:R-:W-:-:S07]  /*7fa0*/  MOV R0, R2 ;  /* 0x0000000200007202 */ /* 0x000fce0000000f00 */
.L_x_4109:
[----:B------:R-:W0:Y:S02]  /*7fb0*/  LDS R2, [R0+0x4] ;  /* 0x0000040000027984 */ /* 0x000e240000000800 */
[----:B0-----:R-:W-:-:S10]  /*7fc0*/  HFMA2.MMA R3, R2, 1, 1, R25 ;  /* 0x3c003c0002037835 */ /* 0x001fd40000000019 */
[----:B------:R-:W0:Y:S02]  /*7fd0*/  ATOMS.CAST.SPIN R3, [R0+0x4], R2, R3 ;  /* 0x000004020003738d */ /* 0x000e240001800003 */
[----:B0-----:R-:W-:-:S13]  /*7fe0*/  ISETP.EQ.U32.AND P0, PT, R3, 0x1, PT ;  /* 0x000000010300780c */ /* 0x001fda0003f02070 */
[----:B------:R-:W-:Y:S05]  /*7ff0*/  @!P0 BRA `(.L_x_4109) ;  /* 0xfffffffc00ec8947 */ /* 0x000fea000383ffff */
[----:B------:R-:W-:Y:S05]  /*8000*/  EXIT ;  /* 0x000000000000794d */ /* 0x000fea0003800000 */
.L_x_4108:
[----:B------:R-:W0:Y:S02]  /*8010*/  LD.E R0, desc[UR6][R4.64+0x4] ;  /* 0x0000040604007980 */ /* 0x000e24000c101900 */
[----:B0-----:R-:W-:-:S05]  /*8020*/  IADD3 R3, R25, R0, RZ ;  /* 0x0000000019037210 */ /* 0x001fca0007ffe0ff */
[----:B------:R-:W-:Y:S01]  /*8030*/  ST.E desc[UR6][R4.64+0x4], R3 ;  /* 0x0000040304007985 */ /* 0x000fe2000c101906 */
[----:B------:R-:W-:Y:S05]  /*8040*/  EXIT ;  /* 0x000000000000794d */ /* 0x000fea0003800000 */
.L_x_4110:
        /* <DEDUP_REMOVED lines=11> */
.L_x_5240:


//--------------------- .text._Z23gemm_half_q_half_kernelILi2ELi40ELb1ELb0ELi32EEvPK6__halfPKjS4_S2_PS0_iiiiPKtS7_iiiiiibS2_i --------------------------
	.section	.text._Z23gemm_half_q_half_kernelILi2ELi40ELb1ELb0ELi32EEvPK6__halfPKjS4_S2_PS0_iiiiPKtS7_iiiiiibS2_i,"ax",@progbits
	.align	128
        .global         _Z23gemm_half_q_half_kernelILi2ELi40ELb1ELb0ELi32EEvPK6__halfPKjS4_S2_PS0_iiiiPKtS7_iiiiiibS2_i
        .type           _Z23gemm_half_q_half_kernelILi2ELi40ELb1ELb0ELi32EEvPK6__halfPKjS4_S2_PS0_iiiiPKtS7_iiiiiibS2_i,@function
        .size           _Z23gemm_half_q_half_kernelILi2ELi40ELb1ELb0ELi32EEvPK6__halfPKjS4_S2_PS0_iiiiPKtS7_iiiiiibS2_i,(.L_x_5241 - _Z23gemm_half_q_half_kernelILi2ELi40ELb1ELb0ELi32EEvPK6__halfPKjS4_S2_PS0_iiiiPKtS7_iiiiiibS2_i)
        .other          _Z23gemm_half_q_half_kernelILi2ELi40ELb1ELb0ELi32EEvPK6__halfPKjS4_S2_PS0_iiiiPKtS7_iiiiiibS2_i,@"STO_CUDA_ENTRY STV_DEFAULT"
_Z23gemm_half_q_half_kernelILi2ELi40ELb1ELb0ELi32EEvPK6__halfPKjS4_S2_PS0_iiiiPKtS7_iiiiiibS2_i:
.text._Z23gemm_half_q_half_kernelILi2ELi40ELb1ELb0ELi32EEvPK6__halfPKjS4_S2_PS0_iiiiPKtS7_iiiiiibS2_i:
[----:B------:R-:W-:Y:S01]  /*0000*/  LDC R1, c[0x0][0x28] ;  /* 0x00000a00ff017b82 */ /* 0x000fe20000000800 */
[----:B------:R-:W0:Y:S07]  /*0010*/  S2R R11, SR_CTAID.Y ;  /* 0x00000000000b7919 */ /* 0x000e2e0000002600 */
[----:B------:R-:W0:Y:S01]  /*0020*/  LDC R0, c[0x0][0x238] ;  /* 0x00008e00ff007b82 */ /* 0x000e220000000800 */
[----:B------:R-:W-:Y:S01]  /*0030*/  ULDC.64 UR8, c[0x0][0x208] ;  /* 0x0000820000087ab9 */ /* 0x000fe20000000a00 */
[----:B------:R-:W-:Y:S01]  /*0040*/  PRMT R25, RZ, 0x7610, R25 ;  /* 0x00007610ff197816 */ /* 0x000fe20000000019 */
[----:B------:R-:W1:Y:S01]  /*0050*/  S2R R5, SR_TID.X ;  /* 0x0000000000057919 */ /* 0x000e620000002100 */
[----:B------:R-:W-:Y:S01]  /*0060*/  PRMT R6, RZ, 0x7610, R6 ;  /* 0x00007610ff067816 */ /* 0x000fe20000000006 */
[----:B------:R-:W2:Y:S03]  /*0070*/  S2R R3, SR_CTAID.Z ;  /* 0x0000000000037919 */ /* 0x000ea60000002700 */
[----:B------:R-:W3:Y:S01]  /*0080*/  LDC R2, c[0x0][0x240] ;  /* 0x00009000ff027b82 */ /* 0x000ee20000000800 */
[--C-:B0-----:R-:W-:Y:S01]  /*0090*/  IMAD R7, R11, -0x2, R0.reuse ;  /* 0xfffffffe0b077824 */ /* 0x101fe200078e0200 */
[----:B------:R-:W-:-:S04]  /*00a0*/  PRMT R0, RZ, 0x7610, R0 ;  /* 0x00007610ff007816 */ /* 0x000fc80000000000 */
[C---:B------:R-:W-:Y:S02]  /*00b0*/  ISETP.GE.AND P1, PT, R7.reuse, 0x1, PT ;  /* 0x000000010700780c */ /* 0x040fe40003f26270 */
[----:B------:R-:W-:-:S11]  /*00c0*/  VIMNMX R4, R7, 0x2, PT ;  /* 0x0000000207047848 */ /* 0x000fd60003fe0100 */
[----:B-123--:R-:W-:Y:S05]  /*00d0*/  @!P1 BRA `(.L_x_4111) ;  /* 0x0000000000289947 */ /* 0x00efea0003800000 */
        /* <DEDUP_REMOVED lines=10> */
.L_x_4111:
[----:B------:R-:W-:Y:S01]  /*0180*/  PRMT R6, R6, 0x9910, RZ ;  /* 0x0000991006067816 */ /* 0x000fe200000000ff */
[----:B------:R-:W0:Y:S01]  /*0190*/  S2UR UR4, SR_CTAID.X ;  /* 0x00000000000479c3 */ /* 0x000e220000002500 */
[----:B------:R-:W-:Y:S02]  /*01a0*/  SHF.L.U32 R54, R3, 0x5, RZ ;  /* 0x0000000503367819 */ /* 0x000fe400000006ff */
[----:B------:R-:W-:Y:S02]  /*01b0*/  ISETP.NE.AND P0, PT, R6, RZ, PT ;  /* 0x000000ff0600720c */ /* 0x000fe40003f05270 */
[----:B------:R-:W-:-:S11]  /*01c0*/  VIADDMNMX R55, R54, 0x20, R2, PT ;  /* 0x0000002036377846 */ /* 0x000fd60003800102 */
[----:B0-----:R-:W-:Y:S05]  /*01d0*/  @!P0 EXIT ;  /* 0x000000000000894d */ /* 0x001fea0003800000 */
[----:B------:R-:W-:Y:S01]  /*01e0*/  IADD3 R6, R54, R5, RZ ;  /* 0x0000000536067210 */ /* 0x000fe20007ffe0ff */
        /* <DEDUP_REMOVED lines=30> */
.L_x_4116:
        /* <DEDUP_REMOVED lines=16> */
.L_x_4115:
        /* <DEDUP_REMOVED lines=16> */
.L_x_4114:
        /* <DEDUP_REMOVED lines=17> */
.L_x_4118:
        /* <DEDUP_REMOVED lines=16> */
.L_x_4117:
        /* <DEDUP_REMOVED lines=14> */
.L_x_4113:
[----:B------:R-:W-:Y:S05]  /*08c0*/  BSYNC B0 ;  /* 0x0000000000007941 */ /* 0x000fea0003800000 */
.L_x_4112:
        /* <DEDUP_REMOVED lines=21> */
.L_x_4121:
        /* <DEDUP_REMOVED lines=11> */
.L_x_4120:
        /* <DEDUP_REMOVED lines=10> */
.L_x_4119:
[----:B-1----:R-:W0:Y:S08]  /*0b70*/  LDC R17, c[0x0][0x25c] ;  /* 0x00009700ff117b82 */ /* 0x002e300000000800 */
[----:B------:R-:W-:Y:S01]  /*0b80*/  BAR.SYNC.DEFER_BLOCKING 0x0 ;  /* 0x0000000000007b1d */ /* 0x000fe20000010000 */
[----:B------:R-:W-:-:S07]  /*0b90*/  ISETP.GE.AND P0, PT, R54, R55, PT ;  /* 0x000000373600720c */ /* 0x000fce0003f06270 */
[----:B------:R-:W1:Y:S06]  /*0ba0*/  LDC R19, c[0x0][0x264] ;  /* 0x00009900ff137b82 */ /* 0x000e6c0000000800 */
[----:B------:R-:W-:Y:S05]  /*0bb0*/  @P0 BRA `(.L_x_4122) ;  /* 0x0000000000d40947 */ /* 0x000fea0003800000 */
[----:B--2---:R-:W2:Y:S01]  /*0bc0*/  LDC.64 R10, c[0x0][0x248] ;  /* 0x00009200ff0a7b82 */ /* 0x004ea20000000a00 */
[----:B------:R-:W-:-:S07]  /*0bd0*/  SHF.L.U32 R5, R3, 0x6, RZ ;  /* 0x0000000603057819 */ /* 0x000fce00000006ff */
[----:B------:R-:W3:Y:S08]  /*0be0*/  LDC.64 R12, c[0x0][0x220] ;  /* 0x00008800ff0c7b82 */ /* 0x000ef00000000a00 */
        /* <DEDUP_REMOVED lines=9> */
[----:B--234-:R-:W-:-:S07]  /*0c80*/  SHF.R.S32.HI R18, RZ, 0x3, R6 ;  /* 0x00000003ff127819 */ /* 0x01cfce0000011406 */
.L_x_4123:
        /* <DEDUP_REMOVED lines=30> */
[----:B------:R-:W2:Y:S01]  /*0e70*/  I2F.F16 R5, R6 ;  /* 0x0000000600057306 */ /* 0x000ea20000200c00 */
[----:B------:R-:W-:-:S07]  /*0e80*/  ISETP.GE.AND P2, PT, R24, R55, PT ;  /* 0x000000371800720c */ /* 0x000fce0003f46270 */
[----:B----4-:R-:W3:Y:S01]  /*0e90*/  I2F.F16 R21, R26 ;  /* 0x0000001a00157306 */ /* 0x010ee20000200c00 */
[----:B--2---:R-:W-:-:S07]  /*0ea0*/  HMUL2 R3, R5.H0_H0, R20.H0_H0 ;  /* 0x2000001405037232 */ /* 0x004fce0000000800 */
[----:B------:R-:W2:Y:S01]  /*0eb0*/  I2F.F16 R23, R22 ;  /* 0x0000001600177306 */ /* 0x000ea20000200c00 */
[----:B---3--:R-:W-:-:S07]  /*0ec0*/  HMUL2 R4, R21.H0_H0, R20.H0_H0 ;  /* 0x2000001415047232 */ /* 0x008fce0000000800 */
[----:B------:R-:W3:Y:S01]  /*0ed0*/  I2F.F16 R27, R27 ;  /* 0x0000001b001b7306 */ /* 0x000ee20000200c00 */
[-C--:B--2---:R-:W-:Y:S02]  /*0ee0*/  HMUL2 R5, R23.H0_H0, R20.reuse.H0_H0 ;  /* 0x2000001417057232 */ /* 0x084fe40000000800 */
[----:B---3--:R-:W-:Y:S01]  /*0ef0*/  HMUL2 R6, R27.H0_H0, R20.H0_H0 ;  /* 0x200000141b067232 */ /* 0x008fe20000000800 */
[----:B------:R-:W-:Y:S06]  /*0f00*/  @!P2 BRA `(.L_x_4123) ;  /* 0xfffffffc0060a947 */ /* 0x000fec000383ffff */
.L_x_4122:
[----:B------:R-:W-:Y:S01]  /*0f10*/  ULDC UR4, c[0x0][0x258] ;  /* 0x0000960000047ab9 */ /* 0x000fe20000000800 */
[----:B------:R-:W-:Y:S01]  /*0f20*/  ULDC UR5, c[0x0][0x260] ;  /* 0x0000980000057ab9 */ /* 0x000fe20000000800 */
[C---:B------:R-:W-:Y:S01]  /*0f30*/  ISETP.GT.AND P2, PT, R54.reuse, UR4, PT ;  /* 0x0000000436007c0c */ /* 0x040fe2000bf44270 */
[----:B------:R-:W-:Y:S01]  /*0f40*/  ULDC UR6, c[0x0][0x268] ;  /* 0x00009a0000067ab9 */ /* 0x000fe20000000800 */
[C---:B------:R-:W-:Y:S02]  /*0f50*/  VIMNMX R8, R54.reuse, UR4, PT ;  /* 0x0000000436087c48 */ /* 0x040fe4000bfe0100 */
[----:B------:R-:W-:Y:S02]  /*0f60*/  CS2R R12, SRZ ;  /* 0x00000000000c7805 */ /* 0x000fe4000001ff00 */
[----:B------:R-:W-:Y:S02]  /*0f70*/  ISETP.GT.AND P4, PT, R54, UR5, PT ;  /* 0x0000000536007c0c */ /* 0x000fe4000bf84270 */
[----:B--2---:R-:W-:-:S02]  /*0f80*/  SHF.R.S32.HI R11, RZ, 0x1f, R8 ;  /* 0x0000001fff0b7819 */ /* 0x004fc40000011408 */
[C---:B------:R-:W-:Y:S02]  /*0f90*/  ISETP.GT.AND P6, PT, R54.reuse, UR6, PT ;  /* 0x0000000636007c0c */ /* 0x040fe4000bfc4270 */
[----:B------:R-:W-:Y:S01]  /*0fa0*/  LEA.HI R11, R11, R8, RZ, 0x5 ;  /* 0x000000080b0b7211 */ /* 0x000fe200078f28ff */
[----:B------:R-:W-:Y:S01]  /*0fb0*/  HFMA2.MMA R8, -RZ, RZ, 0, 0 ;  /* 0x00000000ff087435 */ /* 0x000fe200000001ff */
[C---:B0-----:R-:W-:Y:S02]  /*0fc0*/  ISETP.GT.AND P3, PT, R54.reuse, R17, PT ;  /* 0x000000113600720c */ /* 0x041fe40003f64270 */
[----:B-1----:R-:W-:Y:S02]  /*0fd0*/  ISETP.GT.AND P5, PT, R54, R19, PT ;  /* 0x000000133600720c */ /* 0x002fe40003fa4270 */
[----:B------:R-:W-:Y:S02]  /*0fe0*/  SHF.R.S32.HI R15, RZ, 0x5, R11 ;  /* 0x00000005ff0f7819 */ /* 0x000fe4000001140b */
        /* <DEDUP_REMOVED lines=9> */
.L_x_4124:
        /* <DEDUP_REMOVED lines=8> */
.L_x_4125:
        /* <DEDUP_REMOVED lines=8> */
.L_x_4126:
        /* <DEDUP_REMOVED lines=8> */
.L_x_4127:
        /* <DEDUP_REMOVED lines=9> */
.L_x_4128:
[----:B------:R-:W-:Y:S01]  /*1290*/  LEA R10, R15, R10, 0x3 ;  /* 0x0000000a0f0a7211 */ /* 0x000fe200078e18ff */
[----:B------:R-:W0:Y:S01]  /*12a0*/  S2UR UR5, SR_CgaCtaId ;  /* 0x00000000000579c3 */ /* 0x000e220000008800 */
[----:B------:R-:W-:Y:S01]  /*12b0*/  ISETP.GE.OR P0, PT, R54, R17, P0 ;  /* 0x000000113600720c */ /* 0x000fe20000706670 */
[----:B------:R-:W-:Y:S01]  /*12c0*/  ULDC.64 UR6, c[0x0][0x218] ;  /* 0x0000860000067ab9 */ /* 0x000fe20000000a00 */
[----:B------:R-:W-:Y:S01]  /*12d0*/  IADD3 R8, R13, R10, R8 ;  /* 0x0000000a0d087210 */ /* 0x000fe20007ffe008 */
[----:B------:R-:W-:Y:S01]  /*12e0*/  UMOV UR4, 0x400 ;  /* 0x0000040000047882 */ /* 0x000fe20000000000 */
[----:B------:R-:W-:Y:S02]  /*12f0*/  PRMT R24, RZ, 0x5410, RZ ;  /* 0x00005410ff187816 */ /* 0x000fe400000000ff */
[----:B------:R-:W-:-:S05]  /*1300*/  IADD3 R11, R11, R8, R12 ;  /* 0x000000080b0b7210 */ /* 0x000fca0007ffe00c */
[----:B------:R-:W-:Y:S01]  /*1310*/  IMAD R8, R11, R2, RZ ;  /* 0x000000020b087224 */ /* 0x000fe200078e02ff */
[----:B------:R-:W-:-:S04]  /*1320*/  SHF.R.S32.HI R11, RZ, 0x1f, R9 ;  /* 0x0000001fff0b7819 */ /* 0x000fc80000011409 */
[----:B------:R-:W-:-:S04]  /*1330*/  IADD3 R9, P2, R9, R8, RZ ;  /* 0x0000000809097210 */ /* 0x000fc80007f5e0ff */
[----:B------:R-:W-:Y:S02]  /*1340*/  LEA.HI.X.SX32 R8, R8, R11, 0x1, P2 ;  /* 0x0000000b08087211 */ /* 0x000fe400010f0eff */
        /* <DEDUP_REMOVED lines=14> */
.L_x_4134:
        /* <DEDUP_REMOVED lines=19> */
[----:B------:R-:W-:Y:S02]  /*1560*/  MOV R14, R31 ;  /* 0x0000001f000e7202 */ /* 0x000fe40000000f00 */
[----:B------:R-:W-:Y:S02]  /*1570*/  LOP3.LUT R38, R13, 0xf000f, RZ, 0xc0, !PT ;  /* 0x000f000f0d267812 */ /* 0x000fe400078ec0ff */
[----:B------:R-:W-:Y:S02]  /*1580*/  LOP3.LUT R40, R39, 0xf000f, RZ, 0xc0, !PT ;  /* 0x000f000f27287812 */ /* 0x000fe400078ec0ff */
[----:B------:R-:W-:-:S02]  /*1590*/  ISETP.NE.AND P2, PT, R14, RZ, PT ;  /* 0x000000ff0e00720c */ /* 0x000fc40003f45270 */
[----:B------:R-:W-:Y:S02]  /*15a0*/  LOP3.LUT R32, R32, 0xf000f, RZ, 0xc0, !PT ;  /* 0x000f000f20207812 */ /* 0x000fe400078ec0ff */
[----:B------:R-:W-:Y:S02]  /*15b0*/  LOP3.LUT R14, R33, 0xf000f, RZ, 0xc0, !PT ;  /* 0x000f000f210e7812 */ /* 0x000fe400078ec0ff */
[----:B------:R-:W-:Y:S02]  /*15c0*/  LOP3.LUT R31, R15, 0x3f003f, RZ, 0xc0, !PT ;  /* 0x003f003f0f1f7812 */ /* 0x000fe400078ec0ff */
[----:B------:R-:W-:Y:S02]  /*15d0*/  SHF.R.U32.HI R41, RZ, 0x6, R15 ;  /* 0x00000006ff297819 */ /* 0x000fe4000001160f */
[----:B------:R-:W-:Y:S02]  /*15e0*/  LOP3.LUT R12, R12, 0x64006400, RZ, 0xfc, !PT ;  /* 0x640064000c0c7812 */ /* 0x000fe400078efcff */
[----:B---3--:R-:W-:-:S02]  /*15f0*/  SHF.R.U32.HI R47, RZ, 0x8, R18 ;  /* 0x00000008ff2f7819 */ /* 0x008fc40000011612 */
[----:B------:R-:W-:Y:S02]  /*1600*/  SHF.R.U32.HI R49, RZ, 0x8, R19 ;  /* 0x00000008ff317819 */ /* 0x000fe40000011613 */
[----:B------:R-:W-:Y:S02]  /*1610*/  SHF.R.U32.HI R43, RZ, 0x8, R16 ;  /* 0x00000008ff2b7819 */ /* 0x000fe40000011610 */
[----:B------:R-:W-:Y:S02]  /*1620*/  SHF.R.U32.HI R45, RZ, 0x8, R17 ;  /* 0x00000008ff2d7819 */ /* 0x000fe40000011611 */
[----:B------:R-:W-:Y:S02]  /*1630*/  LOP3.LUT R47, R38, 0x300030, R47, 0xf8, !PT ;  /* 0x00300030262f7812 */ /* 0x000fe400078ef82f */
[----:B------:R-:W-:Y:S02]  /*1640*/  LOP3.LUT R49, R40, 0x300030, R49, 0xf8, !PT ;  /* 0x0030003028317812 */ /* 0x000fe400078ef831 */
[----:B--2---:R-:W-:-:S02]  /*1650*/  SHF.R.U32.HI R42, RZ, 0xc, R20 ;  /* 0x0000000cff2a7819 */ /* 0x004fc40000011614 */
[----:B------:R-:W-:Y:S02]  /*1660*/  LOP3.LUT R38, R20, 0x3f003f, RZ, 0xc0, !PT ;  /* 0x003f003f14267812 */ /* 0x000fe400078ec0ff */
[----:B------:R-:W-:Y:S02]  /*1670*/  SHF.R.U32.HI R40, RZ, 0x6, R20 ;  /* 0x00000006ff287819 */ /* 0x000fe40000011614 */
[----:B------:R-:W-:Y:S02]  /*1680*/  SHF.R.U32.HI R20, RZ, 0xc, R21 ;  /* 0x0000000cff147819 */ /* 0x000fe40000011615 */
[----:B------:R-:W-:Y:S02]  /*1690*/  LOP3.LUT R43, R32, 0x300030, R43, 0xf8, !PT ;  /* 0x00300030202b7812 */ /* 0x000fe400078ef82b */
[----:B------:R-:W-:Y:S02]  /*16a0*/  LOP3.LUT R45, R14, 0x300030, R45, 0xf8, !PT ;  /* 0x003000300e2d7812 */ /* 0x000fe400078ef82d */
        /* <DEDUP_REMOVED lines=108> */
[----:B0-----:R-:W-:Y:S01]  /*1d70*/  HFMA2.MMA R58, R20, R12, RZ ;  /* 0x0000000c143a7235 */ /* 0x001fe200000000ff */
[----:B------:R-:W-:-:S04]  /*1d80*/  HFMA2 R59, R21, R12, RZ.H0_H0 ;  /* 0x0000000c153b7231 */ /* 0x000fc800000400ff */
[----:B------:R-:W-:-:S05]  /*1d90*/  HFMA2 R59, R27, R13, R59 ;  /* 0x0000000d1b3b7231 */ /* 0x000fca000000003b */
[----:B------:R-:W-:Y:S01]  /*1da0*/  HFMA2 R58, R26, R13, R58 ;  /* 0x0000000d1a3a7231 */ /* 0x000fe2000000003a */
[----:B------:R-:W-:-:S05]  /*1db0*/  HFMA2.MMA R59, R31, R14, R59 ;  /* 0x0000000e1f3b7235 */ /* 0x000fca000000003b */
[----:B------:R-:W-:-:S05]  /*1dc0*/  HFMA2.MMA R58, R30, R14, R58 ;  /* 0x0000000e1e3a7235 */ /* 0x000fca000000003a */
[----:B------:R-:W-:-:S05]  /*1dd0*/  HFMA2 R59, R39, R15, R59 ;  /* 0x0000000f273b7231 */ /* 0x000fca000000003b */
[----:B------:R-:W-:Y:S01]  /*1de0*/  HFMA2 R58, R38, R15, R58 ;  /* 0x0000000f263a7231 */ /* 0x000fe2000000003a */
[----:B--2---:R-:W-:-:S05]  /*1df0*/  HFMA2.MMA R59, R35, R16, R59 ;  /* 0x00000010233b7235 */ /* 0x004fca000000003b */
[----:B------:R-:W-:-:S05]  /*1e00*/  HFMA2.MMA R58, R34, R16, R58 ;  /* 0x00000010223a7235 */ /* 0x000fca000000003a */
[----:B------:R-:W-:-:S05]  /*1e10*/  HFMA2 R59, R44, R17, R59 ;  /* 0x000000112c3b7231 */ /* 0x000fca000000003b */
[----:B------:R-:W-:Y:S01]  /*1e20*/  HFMA2 R58, R42, R17, R58 ;  /* 0x000000112a3a7231 */ /* 0x000fe2000000003a */
[----:B------:R-:W-:-:S05]  /*1e30*/  HFMA2.MMA R59, R45, R18, R59 ;  /* 0x000000122d3b7235 */ /* 0x000fca000000003b */
[----:B------:R-:W-:-:S05]  /*1e40*/  HFMA2.MMA R58, R43, R18, R58 ;  /* 0x000000122b3a7235 */ /* 0x000fca000000003a */
[----:B------:R-:W-:-:S03]  /*1e50*/  HFMA2 R59, R51, R19, R59 ;  /* 0x00000013333b7231 */ /* 0x000fc6000000003b */
[----:B------:R-:W-:Y:S01]  /*1e60*/  HFMA2.MMA R58, R50, R19, R58 ;  /* 0x00000013323a7235 */ /* 0x000fe2000000003a */
[----:B------:R-:W-:-:S09]  /*1e70*/  HADD2 R59, R59.H0_H0, R59.H1_H1 ;  /* 0x3000003b3b3b7230 */ /* 0x000fd20000000800 */
        /* <DEDUP_REMOVED lines=23> */
.L_x_4131:
        /* <DEDUP_REMOVED lines=46> */
.L_x_4130:
        /* <DEDUP_REMOVED lines=188> */
.L_x_4133:
        /* <DEDUP_REMOVED lines=46> */
.L_x_4132:
        /* <DEDUP_REMOVED lines=8> */
.L_x_4129:
        /* <DEDUP_REMOVED lines=12> */
[----:B0-----:R-:W-:Y:S02]  /*32b0*/  IMAD R2, R2, -0x2, R7 ;  /* 0xfffffffe02027824 */ /* 0x001fe400078e0207 */
[----:B------:R-:W-:-:S03]  /*32c0*/  HADD2.F32 R7, -RZ, R3.H0_H0 ;  /* 0x20000003ff077230 */ /* 0x000fc60000004100 */
[----:B------:R-:W-:-:S13]  /*32d0*/  ISETP.LT.OR P0, PT, R2, 0x2, !P0 ;  /* 0x000000020200780c */ /* 0x000fda0004701670 */
.L_x_4144:
[----:B------:R-:W-:Y:S01]  /*32e0*/  MOV R26, R56 ;  /* 0x00000038001a7202 */ /* 0x000fe20000000f00 */
[----:B------:R-:W-:Y:S06]  /*32f0*/  @!P1 BRA `(.L_x_4136) ;  /* 0x00000038004c9947 */ /* 0x000fec0003800000 */
[----:B------:R-:W0:Y:S01]  /*3300*/  LDC R39, c[0x0][0x23c] ;  /* 0x00008f00ff277b82 */ /* 0x000e220000000800 */
[----:B------:R-:W2:Y:S01]  /*3310*/  LDG.E.128.CONSTANT R16, desc[UR8][R26.64] ;  /* 0x000000081a107981 */ /* 0x000ea2000c1e9d00 */
[----:B0-----:R-:W-:-:S04]  /*3320*/  IMAD.WIDE R20, R39, 0x4, R26 ;  /* 0x0000000427147825 */ /* 0x001fc800078e021a */
[----:B------:R-:W-:Y:S02]  /*3330*/  IMAD.WIDE R2, R39, 0x4, R20 ;  /* 0x0000000427027825 */ /* 0x000fe400078e0214 */
[----:B------:R-:W5:Y:S01]  /*3340*/  LDG.E.128.CONSTANT R20, desc[UR8][R20.64] ;  /* 0x0000000814147981 */ /* 0x000f62000c1e9d00 */
[----:B------:R-:W-:Y:S01]  /*3350*/  PRMT R4, R0, 0x9910, RZ ;  /* 0x0000991000047816 */ /* 0x000fe200000000ff */
[----:B------:R-:W-:Y:S02]  /*3360*/  HFMA2.MMA R29, -RZ, RZ, 0, 0.0625 ;  /* 0x00002c00ff1d7435 */ /* 0x000fe400000001ff */
[----:B-----5:R0:W5:Y:S01]  /*3370*/  LDG.E.128.CONSTANT R12, desc[UR8][R2.64] ;  /* 0x00000008020c7981 */ /* 0x020162000c1e9d00 */
[----:B------:R-:W-:Y:S02]  /*3380*/  ISETP.NE.AND P2, PT, R4, RZ, PT ;  /* 0x000000ff0400720c */ /* 0x000fe40003f45270 */
[----:B--2---:R-:W-:Y:S02]  /*3390*/  LOP3.LUT R5, R16, 0xf000f0, RZ, 0xc0, !PT ;  /* 0x00f000f010057812 */ /* 0x004fe400078ec0ff */
[----:B------:R-:W-:-:S02]  /*33a0*/  LOP3.LUT R6, R17, 0xf000f, RZ, 0xc0, !PT ;  /* 0x000f000f11067812 */ /* 0x000fc400078ec0ff */
[----:B------:R-:W-:Y:S02]  /*33b0*/  LOP3.LUT R30, R17, 0xf000f0, RZ, 0xc0, !PT ;  /* 0x00f000f0111e7812 */ /* 0x000fe400078ec0ff */
[----:B------:R-:W-:Y:S02]  /*33c0*/  LOP3.LUT R4, R16, 0xf000f, RZ, 0xc0, !PT ;  /* 0x000f000f10047812 */ /* 0x000fe400078ec0ff */
[----:B------:R-:W-:Y:S02]  /*33d0*/  SHF.R.U32.HI R17, RZ, 0x8, R17 ;  /* 0x00000008ff117819 */ /* 0x000fe40000011611 */
[----:B------:R-:W-:Y:S02]  /*33e0*/  SHF.R.U32.HI R33, RZ, 0x8, R18 ;  /* 0x00000008ff217819 */ /* 0x000fe40000011612 */
[----:B------:R-:W-:Y:S02]  /*33f0*/  LOP3.LUT R35, R19, 0xf000f, RZ, 0xc0, !PT ;  /* 0x000f000f13237812 */ /* 0x000fe400078ec0ff */
[----:B------:R-:W-:-:S02]  /*3400*/  SHF.R.U32.HI R16, RZ, 0x8, R16 ;  /* 0x00000008ff107819 */ /* 0x000fc40000011610 */
[C---:B------:R-:W-:Y:S02]  /*3410*/  LOP3.LUT R31, R18.reuse, 0xf000f, RZ, 0xc0, !PT ;  /* 0x000f000f121f7812 */ /* 0x040fe400078ec0ff */
[----:B------:R-:W-:Y:S02]  /*3420*/  LOP3.LUT R32, R18, 0xf000f0, RZ, 0xc0, !PT ;  /* 0x00f000f012207812 */ /* 0x000fe400078ec0ff */
[----:B------:R-:W-:Y:S02]  /*3430*/  LOP3.LUT R36, R19, 0xf000f0, RZ, 0xc0, !PT ;  /* 0x00f000f013247812 */ /* 0x000fe400078ec0ff */
[----:B------:R-:W-:Y:S01]  /*3440*/  SHF.R.U32.HI R37, RZ, 0x8, R19 ;  /* 0x00000008ff257819 */ /* 0x000fe20000011613 */
[----:B------:R-:W-:Y:S01]  /*3450*/  IMAD.WIDE R18, R39, 0x4, R2 ;  /* 0x0000000427127825 */ /* 0x000fe200078e0202 */
[----:B0-----:R-:W-:Y:S02]  /*3460*/  LOP3.LUT R2, R5, 0x64006400, RZ, 0xfc, !PT ;  /* 0x6400640005027812 */ /* 0x001fe400078efcff */
        /* <DEDUP_REMOVED lines=34> */
[----:B------:R-:W-:Y:S02]  /*3690*/  HFMA2 R41, R16, R29.H0_H0, -72, -72 ;  /* 0xd480d48010297431 */ /* 0x000fe4000004001d */
[----:B------:R-:W-:Y:S02]  /*36a0*/  HADD2 R42, R5, -1032, -1032 ;  /* 0xe408e408052a7430 */ /* 0x000fe40000000000 */
[----:B------:R-:W-:-:S02]  /*36b0*/  HADD2 R44, R44, -1032, -1032 ;  /* 0xe408e4082c2c7430 */ /* 0x000fc40000000000 */
        /* <DEDUP_REMOVED lines=26> */
[----:B------:R-:W-:Y:S02]  /*3860*/  HADD2.F32 R5, -RZ, R5.H1_H1 ;  /* 0x30000005ff057230 */ /* 0x000fe40000004100 */
[----:B------:R-:W-:Y:S01]  /*3870*/  FFMA.FTZ R49, R2, R30, R49 ;  /* 0x0000001e02317223 */ /* 0x000fe20000010031 */
[----:B------:R-:W-:-:S02]  /*3880*/  HADD2.F32 R48, -RZ, R37.H0_H0 ;  /* 0x20000025ff307230 */ /* 0x000fc40000004100 */
[C---:B------:R-:W-:Y:S01]  /*3890*/  FFMA.FTZ R6, R30.reuse, R4, R3 ;  /* 0x000000041e067223 */ /* 0x040fe20000010003 */
        /* <DEDUP_REMOVED lines=59> */
.L_x_4137:
[----:B------:R-:W5:Y:S01]  /*3c50*/  LDG.E.128.CONSTANT R16, desc[UR8][R18.64] ;  /* 0x0000000812107981 */ /* 0x000f62000c1e9d00 */
[----:B------:R-:W-:Y:S05]  /*3c60*/  @P0 BRA `(.L_x_4138) ;  /* 0x0000000400580947 */ /* 0x000fea0003800000 */
[----:B------:R-:W0:Y:S01]  /*3c70*/  LDS.64 R2, [UR4+0x40] ;  /* 0x00004004ff027984 */ /* 0x000e220008000a00 */
[----:B------:R-:W-:Y:S02]  /*3c80*/  HADD2.F32 R4, -RZ, R36.H0_H0 ;  /* 0x20000024ff047230 */ /* 0x000fe40000004100 */
[----:B------:R-:W-:Y:S01]  /*3c90*/  HADD2.F32 R51, -RZ, R34.H1_H1 ;  /* 0x30000022ff337230 */ /* 0x000fe20000004100 */
        /* <DEDUP_REMOVED lines=31> */
[-C--:B------:R-:W-:Y:S01]  /*3e90*/  FFMA.FTZ R5, R4, R6.reuse, R5 ;  /* 0x0000000604057223 */ /* 0x080fe20000010005 */
[----:B-1----:R-:W-:Y:S02]  /*3ea0*/  HADD2.F32 R4, -RZ, R30.H0_H0 ;  /* 0x2000001eff047230 */ /* 0x002fe40000004100 */
        /* <DEDUP_REMOVED lines=50> */
.L_x_4138:
[C---:B------:R-:W-:Y:S02]  /*41d0*/  LOP3.LUT R5, R21.reuse, 0xf000f, RZ, 0xc0, !PT ;  /* 0x000f000f15057812 */ /* 0x040fe400078ec0ff */
        /* <DEDUP_REMOVED lines=12> */
[C---:B------:R-:W-:Y:S02]  /*42a0*/  LOP3.LUT R23, R21.reuse, 0xf000f, RZ, 0xc0, !PT ;  /* 0x000f000f15177812 */ /* 0x040fe400078ec0ff */
[C---:B------:R-:W-:Y:S02]  /*42b0*/  LOP3.LUT R3, R20.reuse, 0xf000f, RZ, 0xc0, !PT ;  /* 0x000f000f14037812 */ /* 0x040fe400078ec0ff */
[----:B------:R-:W-:Y:S02]  /*42c0*/  LOP3.LUT R21, R21, 0xf000f0, RZ, 0xc0, !PT ;  /* 0x00f000f015157812 */ /* 0x000fe400078ec0ff */
[----:B------:R-:W-:Y:S02]  /*42d0*/  LOP3.LUT R38, R31, 0x64006400, RZ, 0xfc, !PT ;  /* 0x640064001f267812 */ /* 0x000fe400078efcff */
[----:B------:R-:W-:-:S02]  /*42e0*/  LOP3.LUT R20, R20, 0xf000f0, RZ, 0xc0, !PT ;  /* 0x00f000f014147812 */ /* 0x000fc400078ec0ff */
[C---:B------:R-:W-:Y:S01]  /*42f0*/  LOP3.LUT R31, R22.reuse, 0xf000f, RZ, 0xc0, !PT ;  /* 0x000f000f161f7812 */ /* 0x040fe200078ec0ff */
        /* <DEDUP_REMOVED lines=28> */
[----:B-----5:R-:W-:Y:S01]  /*44c0*/  LOP3.LUT R22, R12, 0xf000f, RZ, 0xc0, !PT ;  /* 0x000f000f0c167812 */ /* 0x020fe200078ec0ff */
[----:B------:R-:W-:-:S02]  /*44d0*/  HADD2 R34, R3, -1032, -1032 ;  /* 0xe408e40803227430 */ /* 0x000fc40000000000 */
        /* <DEDUP_REMOVED lines=12> */
[----:B------:R-:W-:-:S02]  /*45a0*/  HADD2.F32 R53, -RZ, R42.H1_H1 ;  /* 0x3000002aff357230 */ /* 0x000fc40000004100 */
[--C-:B0-----:R-:W-:Y:S02]  /*45b0*/  HADD2.F32 R3, -RZ, R4.reuse.H0_H0 ;  /* 0x20000004ff037230 */ /* 0x101fe40000004100 */
[----:B------:R-:W-:Y:S02]  /*45c0*/  HADD2.F32 R46, -RZ, R4.H1_H1 ;  /* 0x30000004ff2e7230 */ /* 0x000fe40000004100 */
[----:B------:R-:W-:Y:S02]  /*45d0*/  HADD2.F32 R4, -RZ, R40.H0_H0 ;  /* 0x20000028ff047230 */ /* 0x000fe40000004100 */
[----:B------:R-:W-:Y:S01]  /*45e0*/  FFMA.FTZ R2, R2, R3, RZ ;  /* 0x0000000302027223 */ /* 0x000fe200000100ff */
[C---:B------:R-:W-:Y:S01]  /*45f0*/  FFMA.FTZ R51, R3.reuse, R48, RZ ;  /* 0x0000003003337223 */ /* 0x040fe200000100ff */
[C---:B------:R-:W-:Y:S01]  /*4600*/  FFMA.FTZ R50, R3.reuse, R6, RZ ;  /* 0x0000000603327223 */ /* 0x040fe200000100ff */
[----:B------:R-:W-:Y:S02]  /*4610*/  HADD2.F32 R45, -RZ, R5.H0_H0 ;  /* 0x20000005ff2d7230 */ /* 0x000fe40000004100 */
[----:B------:R-:W-:Y:S01]  /*4620*/  FFMA.FTZ R48, R3, R4, RZ ;  /* 0x0000000403307223 */ /* 0x000fe200000100ff */
        /* <DEDUP_REMOVED lines=70> */
.L_x_4139:
        /* <DEDUP_REMOVED lines=14> */
[--C-:B------:R-:W-:Y:S02]  /*4b70*/  HADD2.F32 R2, -RZ, R44.reuse.H0_H0 ;  /* 0x2000002cff027230 */ /* 0x100fe40000004100 */
[----:B------:R-:W-:Y:S01]  /*4b80*/  FFMA.FTZ R3, R3, R47, RZ ;  /* 0x0000002f03037223 */ /* 0x000fe200000100ff */
[----:B------:R-:W-:-:S02]  /*4b90*/  HADD2.F32 R44, -RZ, R44.H1_H1 ;  /* 0x3000002cff2c7230 */ /* 0x000fc40000004100 */
[-C--:B------:R-:W-:Y:S01]  /*4ba0*/  FFMA.FTZ R5, R5, R47.reuse, RZ ;  /* 0x0000002f05057223 */ /* 0x080fe200000100ff */
[-C--:B------:R-:W-:Y:S01]  /*4bb0*/  FFMA.FTZ R40, R40, R46.reuse, R49 ;  /* 0x0000002e28287223 */ /* 0x080fe20000010031 */
        /* <DEDUP_REMOVED lines=68> */
.L_x_4140:
[C---:B------:R-:W-:Y:S02]  /*5000*/  LOP3.LUT R4, R13.reuse, 0xf000f, RZ, 0xc0, !PT ;  /* 0x000f000f0d047812 */ /* 0x040fe400078ec0ff */
[----:B------:R-:W-:Y:S02]  /*5010*/  LOP3.LUT R5, R13, 0xf000f0, RZ, 0xc0, !PT ;  /* 0x00f000f00d057812 */ /* 0x000fe400078ec0ff */
[----:B------:R-:W-:Y:S02]  /*5020*/  LOP3.LUT R2, R12, 0xf000f0, RZ, 0xc0, !PT ;  /* 0x00f000f00c027812 */ /* 0x000fe400078ec0ff */
[----:B------:R-:W-:Y:S02]  /*5030*/  SHF.R.U32.HI R13, RZ, 0x8, R13 ;  /* 0x00000008ff0d7819 */ /* 0x000fe4000001160d */
        /* <DEDUP_REMOVED lines=8> */
[C---:B------:R-:W-:Y:S02]  /*50c0*/  LOP3.LUT R5, R13.reuse, 0xf000f, RZ, 0xc0, !PT ;  /* 0x000f000f0d057812 */ /* 0x040fe400078ec0ff */
[----:B------:R-:W-:Y:S01]  /*50d0*/  LOP3.LUT R3, R12, 0xf000f, RZ, 0xc0, !PT ;  /* 0x000f000f0c037812 */ /* 0x000fe200078ec0ff */
[----:B------:R-:W-:Y:S01]  /*50e0*/  HFMA2 R34, R34, R29.H0_H0, -72, -72 ;  /* 0xd480d48022227431 */ /* 0x000fe2000004001d */
        /* <DEDUP_REMOVED lines=32> */
[----:B------:R-:W-:Y:S02]  /*52f0*/  HADD2 R20, R3, -1032, -1032 ;  /* 0xe408e40803147430 */ /* 0x000fe40000000000 */
[----:B------:R-:W-:-:S02]  /*5300*/  HFMA2 R23, R12, R29.H0_H0, -72, -72 ;  /* 0xd480d4800c177431 */ /* 0x000fc4000004001d */
[----:B------:R-:W-:Y:S02]  /*5310*/  HADD2 R36, R5, -1032, -1032 ;  /* 0xe408e40805247430 */ /* 0x000fe40000000000 */
        /* <DEDUP_REMOVED lines=9> */
[----:B------:R-:W-:Y:S02]  /*53b0*/  HADD2.F32 R49, -RZ, R33.H1_H1 ;  /* 0x30000021ff317230 */ /* 0x000fe40000004100 */
[----:B------:R-:W-:Y:S02]  /*53c0*/  HADD2.F32 R6, -RZ, R31.H0_H0 ;  /* 0x2000001fff067230 */ /* 0x000fe40000004100 */
[----:B------:R-:W-:-:S02]  /*53d0*/  HADD2.F32 R45, -RZ, R22.H1_H1 ;  /* 0x30000016ff2d7230 */ /* 0x000fc40000004100 */
[----:B------:R-:W-:Y:S02]  /*53e0*/  HADD2.F32 R51, -RZ, R31.H1_H1 ;  /* 0x3000001fff337230 */ /* 0x000fe40000004100 */
[--C-:B0-----:R-:W-:Y:S02]  /*53f0*/  HADD2.F32 R3, -RZ, R4.reuse.H0_H0 ;  /* 0x20000004ff037230 */ /* 0x101fe40000004100 */
[----:B------:R-:W-:Y:S02]  /*5400*/  HADD2.F32 R44, -RZ, R4.H1_H1 ;  /* 0x30000004ff2c7230 */ /* 0x000fe40000004100 */
[----:B------:R-:W-:Y:S02]  /*5410*/  HADD2.F32 R4, -RZ, R33.H0_H0 ;  /* 0x20000021ff047230 */ /* 0x000fe40000004100 */
[----:B------:R-:W-:Y:S01]  /*5420*/  FFMA.FTZ R2, R2, R3, RZ ;  /* 0x0000000302027223 */ /* 0x000fe200000100ff */
[----:B------:R-:W-:Y:S02]  /*5430*/  HADD2.F32 R42, -RZ, R5.H0_H0 ;  /* 0x20000005ff2a7230 */ /* 0x000fe40000004100 */
        /* <DEDUP_REMOVED lines=9> */
[----:B------:R-:W-:Y:S01]  /*54d0*/  FFMA.FTZ R43, R2, R42, R43 ;  /* 0x0000002a022b7223 */ /* 0x000fe2000001002b */
[----:B------:R-:W-:Y:S02]  /*54e0*/  HADD2.F32 R5, -RZ, R5.H1_H1 ;  /* 0x30000005ff057230 */ /* 0x000fe40000004100 */
[----:B------:R-:W-:Y:S02]  /*54f0*/  HADD2.F32 R3, -RZ, R34.H0_H0 ;  /* 0x20000022ff037230 */ /* 0x000fe40000004100 */
[----:B------:R-:W-:Y:S01]  /*5500*/  FFMA.FTZ R49, R42, R4, R49 ;  /* 0x000000042a317223 */ /* 0x000fe20000010031 */
[----:B------:R-:W-:-:S02]  /*5510*/  HADD2.F32 R2, -RZ, R21.H1_H1 ;  /* 0x30000015ff027230 */ /* 0x000fc40000004100 */
[----:B------:R-:W-:Y:S02]  /*5520*/  HADD2.F32 R46, -RZ, R30.H0_H0 ;  /* 0x2000001eff2e7230 */ /* 0x000fe40000004100 */
        /* <DEDUP_REMOVED lines=8> */
[C---:B------:R-:W-:Y:S01]  /*55b0*/  FFMA.FTZ R49, R5.reuse, R44, R49 ;  /* 0x0000002c05317223 */ /* 0x040fe20000010031 */
[----:B-1----:R-:W-:Y:S02]  /*55c0*/  HADD2.F32 R6, -RZ, R12.H0_H0 ;  /* 0x2000000cff067230 */ /* 0x002fe40000004100 */
[----:B------:R-:W-:Y:S01]  /*55d0*/  FFMA.FTZ R51, R5, R2, R51 ;  /* 0x0000000205337223 */ /* 0x000fe20000010033 */
[----:B------:R-:W-:Y:S02]  /*55e0*/  HADD2.F32 R5, -RZ, R36.H0_H0 ;  /* 0x20000024ff057230 */ /* 0x000fe40000004100 */
[----:B------:R-:W-:Y:S02]  /*55f0*/  HADD2.F32 R12, -RZ, R12.H1_H1 ;  /* 0x3000000cff0c7230 */ /* 0x000fe40000004100 */
[----:B------:R-:W-:Y:S01]  /*5600*/  FFMA.FTZ R4, R4, R6, R43 ;  /* 0x0000000604047223 */ /* 0x000fe2000001002b */
[----:B------:R-:W-:Y:S02]  /*5610*/  HADD2.F32 R43, -RZ, R36.H1_H1 ;  /* 0x30000024ff2b7230 */ /* 0x000fe40000004100 */
[----:B------:R-:W-:Y:S01]  /*5620*/  FFMA.FTZ R5, R6, R5, R45 ;  /* 0x0000000506057223 */ /* 0x000fe2000001002d */
[----:B------:R-:W-:-:S02]  /*5630*/  HADD2.F32 R42, -RZ, R38.H0_H0 ;  /* 0x20000026ff2a7230 */ /* 0x000fc40000004100 */
[----:B------:R-:W-:Y:S02]  /*5640*/  HADD2.F32 R44, -RZ, R40.H0_H0 ;  /* 0x20000028ff2c7230 */ /* 0x000fe40000004100 */
[----:B------:R-:W-:Y:S01]  /*5650*/  FFMA.FTZ R5, R12, R43, R5 ;  /* 0x0000002b0c057223 */ /* 0x000fe20000010005 */
[----:B------:R-:W-:Y:S02]  /*5660*/  HADD2.F32 R3, -RZ, R20.H1_H1 ;  /* 0x30000014ff037230 */ /* 0x000fe40000004100 */
[C---:B------:R-:W-:Y:S01]  /*5670*/  FFMA.FTZ R49, R6.reuse, R42, R49 ;  /* 0x0000002a06317223 */ /* 0x040fe20000010031 */
[----:B------:R-:W-:Y:S02]  /*5680*/  HADD2.F32 R43, -RZ, R38.H1_H1 ;  /* 0x30000026ff2b7230 */ /* 0x000fe40000004100 */
[----:B------:R-:W-:Y:S01]  /*5690*/  FFMA.FTZ R44, R6, R44, R51 ;  /* 0x0000002c062c7223 */ /* 0x000fe20000010033 */
[----:B------:R-:W-:Y:S02]  /*56a0*/  HADD2.F32 R45, -RZ, R40.H1_H1 ;  /* 0x30000028ff2d7230 */ /* 0x000fe40000004100 */
        /* <DEDUP_REMOVED lines=33> */
.L_x_4141:
        /* <DEDUP_REMOVED lines=14> */
[--C-:B------:R-:W-:Y:S02]  /*59a0*/  HADD2.F32 R3, -RZ, R22.reuse.H0_H0 ;  /* 0x20000016ff037230 */ /* 0x100fe40000004100 */
[----:B------:R-:W-:Y:S01]  /*59b0*/  FFMA.FTZ R5, R48, R44, R5 ;  /* 0x0000002c30057223 */ /* 0x000fe20000010005 */
        /* <DEDUP_REMOVED lines=21> */
[----:B-1----:R-:W-:Y:S02]  /*5b10*/  HADD2.F32 R4, -RZ, R12.H0_H0 ;  /* 0x2000000cff047230 */ /* 0x002fe40000004100 */
[----:B------:R-:W-:Y:S01]  /*5b20*/  FFMA.FTZ R45, R32, R6, R45 ;  /* 0x00000006202d7223 */ /* 0x000fe2000001002d */
[----:B------:R-:W-:Y:S02]  /*5b30*/  HADD2.F32 R30, -RZ, R30.H1_H1 ;  /* 0x3000001eff1e7230 */ /* 0x000fe40000004100 */
        /* <DEDUP_REMOVED lines=47> */
.L_x_4142:
[----:B------:R-:W-:Y:S02]  /*5e30*/  SHF.R.U32.HI R22, RZ, 0x8, R18 ;  /* 0x00000008ff167819 */ /* 0x000fe40000011612 */
[C---:B------:R-:W-:Y:S02]  /*5e40*/  LOP3.LUT R5, R17.reuse, 0xf000f, RZ, 0xc0, !PT ;  /* 0x000f000f11057812 */ /* 0x040fe400078ec0ff */
[----:B------:R-:W-:Y:S02]  /*5e50*/  LOP3.LUT R4, R17, 0xf000f0, RZ, 0xc0, !PT ;  /* 0x00f000f011047812 */ /* 0x000fe400078ec0ff */
[----:B------:R-:W-:Y:S02]  /*5e60*/  SHF.R.U32.HI R6, RZ, 0x8, R17 ;  /* 0x00000008ff067819 */ /* 0x000fe40000011611 */
[----:B------:R-:W-:Y:S02]  /*5e70*/  LOP3.LUT R12, R18, 0xf000f0, RZ, 0xc0, !PT ;  /* 0x00f000f0120c7812 */ /* 0x000fe400078ec0ff */
        /* <DEDUP_REMOVED lines=132> */
.L_x_4143:
        /* <DEDUP_REMOVED lines=17> */
[--C-:B------:R-:W-:Y:S02]  /*67d0*/  HADD2.F32 R3, -RZ, R15.reuse.H0_H0 ;  /* 0x2000000fff037230 */ /* 0x100fe40000004100 */
[----:B------:R-:W-:Y:S01]  /*67e0*/  FFMA.FTZ R2, R23, R37, R2 ;  /* 0x0000002517027223 */ /* 0x000fe20000010002 */
[----:B------:R-:W-:Y:S02]  /*67f0*/  HADD2.F32 R23, -RZ, R22.H1_H1 ;  /* 0x30000016ff177230 */ /* 0x000fe40000004100 */
[----:B------:R-:W-:Y:S01]  /*6800*/  FFMA.FTZ R36, R5, R36, RZ ;  /* 0x0000002405247223 */ /* 0x000fe200000100ff */
[----:B------:R-:W-:Y:S02]  /*6810*/  HADD2.F32 R5, -RZ, R16.H0_H0 ;  /* 0x20000010ff057230 */ /* 0x000fe40000004100 */
[----:B------:R-:W-:Y:S01]  /*6820*/  FFMA.FTZ R3, R3, R35, R2 ;  /* 0x0000002303037223 */ /* 0x000fe20000010002 */
[----:B------:R-:W-:-:S02]  /*6830*/  HADD2.F32 R2, -RZ, R15.H1_H1 ;  /* 0x3000000fff027230 */ /* 0x000fc40000004100 */
[-C--:B------:R-:W-:Y:S01]  /*6840*/  FFMA.FTZ R14, R39, R37.reuse, R14 ;  /* 0x00000025270e7223 */ /* 0x080fe2000001000e */
[-C--:B------:R-:W-:Y:S01]  /*6850*/  FFMA.FTZ R4, R23, R37.reuse, R4 ;  /* 0x0000002517047223 */ /* 0x080fe20000010004 */
[----:B------:R-:W-:Y:S01]  /*6860*/  FFMA.FTZ R36, R41, R37, R36 ;  /* 0x0000002529247223 */ /* 0x000fe20000010024 */
[----:B------:R-:W-:Y:S02]  /*6870*/  HADD2.F32 R23, -RZ, R17.H0_H0 ;  /* 0x20000011ff177230 */ /* 0x000fe40000004100 */
[-C--:B------:R-:W-:Y:S01]  /*6880*/  FFMA.FTZ R5, R5, R35.reuse, R14 ;  /* 0x0000002305057223 */ /* 0x080fe2000001000e */
[----:B------:R-:W-:Y:S02]  /*6890*/  HADD2.F32 R37, -RZ, R18.H0_H0 ;  /* 0x20000012ff257230 */ /* 0x000fe40000004100 */
[----:B------:R-:W-:Y:S01]  /*68a0*/  FFMA.FTZ R3, R2, R6, R3 ;  /* 0x0000000602037223 */ /* 0x000fe20000010003 */
        /* <DEDUP_REMOVED lines=56> */
.L_x_4136:
        /* <DEDUP_REMOVED lines=8> */
.L_x_4135:
        /* <DEDUP_REMOVED lines=8> */
[----:B-----5:R-:W-:Y:S02]  /*6d30*/  IMAD R15, R2, UR4, R3 ;  /* 0x00000004020f7c24 */ /* 0x020fe4000f8e0203 */
        /* <DEDUP_REMOVED lines=11> */
.L_x_4148:
[----:B------:R-:W0:Y:S02]  /*6df0*/  LDS R6, [R3] ;  /* 0x0000000003067984 */ /* 0x000e240000000800 */
[----:B0-----:R-:W-:-:S10]  /*6e00*/  HFMA2.MMA R7, R6, 1, 1, R9 ;  /* 0x3c003c0006077835 */ /* 0x001fd40000000009 */
[----:B------:R-:W0:Y:S02]  /*6e10*/  ATOMS.CAST.SPIN R7, [R3], R6, R7 ;  /* 0x000000060307738d */ /* 0x000e240001800007 */
[----:B0-----:R-:W-:-:S13]  /*6e20*/  ISETP.EQ.U32.AND P0, PT, R7, 0x1, PT ;  /* 0x000000010700780c */ /* 0x001fda0003f02070 */
[----:B------:R-:W-:Y:S05]  /*6e30*/  @!P0 BRA `(.L_x_4148) ;  /* 0xfffffffc00ec8947 */ /* 0x000fea000383ffff */
[----:B------:R-:W-:Y:S05]  /*6e40*/  BRA `(.L_x_4146) ;  /* 0x00000000000c7947 */ /* 0x000fea0003800000 */
.L_x_4147:
[----:B------:R-:W2:Y:S02]  /*6e50*/  LD.E R3, desc[UR8][R12.64] ;  /* 0x000000080c037980 */ /* 0x000ea4000c101900 */
[----:B--2---:R-:W-:-:S05]  /*6e60*/  IADD3 R3, R9, R3, RZ ;  /* 0x0000000309037210 */ /* 0x004fca0007ffe0ff */
[----:B------:R0:W-:Y:S02]  /*6e70*/  ST.E desc[UR8][R12.64], R3 ;  /* 0x000000030c007985 */ /* 0x0001e4000c101908 */
.L_x_4146:
[----:B------:R-:W-:Y:S05]  /*6e80*/  BSYNC B0 ;  /* 0x0000000000007941 */ /* 0x000fea0003800000 */
.L_x_4145:
[----:B------:R1:W-:Y:S01]  /*6e90*/  ATOM.E.ADD.F16x2.RN.STRONG.GPU P0, RZ, desc[UR8][R12.64+0x4], R8 ;  /* 0x000004080cff79a2 */ /* 0x0003e2000810e1c8 */
[----:B------:R-:W-:Y:S04]  /*6ea0*/  BSSY B0, `(.L_x_4149) ;  /* 0x000000f000007945 */ /* 0x000fe80003800000 */
[----:B-1----:R-:W-:Y:S05]  /*6eb0*/  @P0 BRA `(.L_x_4150) ;  /* 0x0000000000340947 */ /* 0x002fea0003800000 */
[----:B------:R-:W1:Y:S02]  /*6ec0*/  QSPC.E.S P0, RZ, [R12+0x4] ;  /* 0x000004000cff73aa */ /* 0x000e640000000500 */
[----:B-1----:R-:W-:Y:S05]  /*6ed0*/  @!P0 BRA `(.L_x_4151) ;  /* 0x0000000000208947 */ /* 0x002fea0003800000 */
[----:B------:R-:W-:-:S04]  /*6ee0*/  MOV R6, R12 ;  /* 0x0000000c00067202 */ /* 0x000fc80000000f00 */
[----:B0-----:R-:W-:-:S07]  /*6ef0*/  MOV R3, R6 ;  /* 0x0000000600037202 */ /* 0x001fce0000000f00 */
.L_x_4152:
[----:B------:R-:W0:Y:S02]  /*6f00*/  LDS R6, [R3+0x4] ;  /* 0x0000040003067984 */ /* 0x000e240000000800 */
[----:B0-----:R-:W-:-:S06]  /*6f10*/  HADD2 R7, R6, R8 ;  /* 0x0000000806077230 */ /* 0x001fcc0000000000 */
[----:B------:R-:W0:Y:S02]  /*6f20*/  ATOMS.CAST.SPIN R7, [R3+0x4], R6, R7 ;  /* 0x000004060307738d */ /* 0x000e240001800007 */
[----:B0-----:R-:W-:-:S13]  /*6f30*/  ISETP.EQ.U32.AND P0, PT, R7, 0x1, PT ;  /* 0x000000010700780c */ /* 0x001fda0003f02070 */
[----:B------:R-:W-:Y:S05]  /*6f40*/  @!P0 BRA `(.L_x_4152) ;  /* 0xfffffffc00ec8947 */ /* 0x000fea000383ffff */
[----:B------:R-:W-:Y:S05]  /*6f50*/  BRA `(.L_x_4150) ;  /* 0x00000000000c7947 */ /* 0x000fea0003800000 */
.L_x_4151:
[----:B0-----:R-:W2:Y:S02]  /*6f60*/  LD.E R3, desc[UR8][R12.64+0x4] ;  /* 0x000004080c037980 */ /* 0x001ea4000c101900 */
[----:B--2---:R-:W-:-:S05]  /*6f70*/  IADD3 R3, R8, R3, RZ ;  /* 0x0000000308037210 */ /* 0x004fca0007ffe0ff */
[----:B------:R1:W-:Y:S02]  /*6f80*/  ST.E desc[UR8][R12.64+0x4], R3 ;  /* 0x000004030c007985 */ /* 0x0003e4000c101908 */
.L_x_4150:
[----:B------:R-:W-:Y:S05]  /*6f90*/  BSYNC B0 ;  /* 0x0000000000007941 */ /* 0x000fea0003800000 */
.L_x_4149:
        /* <DEDUP_REMOVED lines=11> */
.L_x_4156:
[----:B------:R-:W0:Y:S02]  /*7050*/  LDS R2, [R0] ;  /* 0x0000000000027984 */ /* 0x000e240000000800 */
[----:B0-----:R-:W-:-:S10]  /*7060*/  HFMA2.MMA R3, R2, 1, 1, R24 ;  /* 0x3c003c0002037835 */ /* 0x001fd40000000018 */
[----:B------:R-:W0:Y:S02]  /*7070*/  ATOMS.CAST.SPIN R3, [R0], R2, R3 ;  /* 0x000000020003738d */ /* 0x000e240001800003 */
[----:B0-----:R-:W-:-:S13]  /*7080*/  ISETP.EQ.U32.AND P0, PT, R3, 0x1, PT ;  /* 0x000000010300780c */ /* 0x001fda0003f02070 */
[----:B------:R-:W-:Y:S05]  /*7090*/  @!P0 BRA `(.L_x_4156) ;  /* 0xfffffffc00ec8947 */ /* 0x000fea000383ffff */
[----:B------:R-:W-:Y:S05]  /*70a0*/  BRA `(.L_x_4154) ;  /* 0x00000000000c7947 */ /* 0x000fea0003800000 */
.L_x_4155:
[----:B------:R-:W2:Y:S02]  /*70b0*/  LD.E R0, desc[UR8][R4.64] ;  /* 0x0000000804007980 */ /* 0x000ea4000c101900 */
[----:B--2---:R-:W-:-:S05]  /*70c0*/  IADD3 R3, R24, R0, RZ ;  /* 0x0000000018037210 */ /* 0x004fca0007ffe0ff */
[----:B------:R0:W-:Y:S02]  /*70d0*/  ST.E desc[UR8][R4.64], R3 ;  /* 0x0000000304007985 */ /* 0x0001e4000c101908 */
.L_x_4154:
[----:B------:R-:W-:Y:S05]  /*70e0*/  BSYNC B0 ;  /* 0x0000000000007941 */ /* 0x000fea0003800000 */
.L_x_4153:
[----:B------:R1:W-:Y:S02]  /*70f0*/  ATOM.E.ADD.F16x2.RN.STRONG.GPU P0, RZ, desc[UR8][R4.64+0x4], R11 ;  /* 0x0000040b04ff79a2 */ /* 0x0003e4000810e1c8 */
[----:B-1----:R-:W-:Y:S05]  /*7100*/  @P0 EXIT ;  /* 0x000000000000094d */ /* 0x002fea0003800000 */
[----:B------:R-:W1:Y:S02]  /*7110*/  QSPC.E.S P0, RZ, [R4+0x4] ;  /* 0x0000040004ff73aa */ /* 0x000e640000000500 */
[----:B-1----:R-:W-:Y:S05]  /*7120*/  @!P0 BRA `(.L_x_4157) ;  /* 0x0000000000208947 */ /* 0x002fea0003800000 */
[----:B------:R-:W-:-:S04]  /*7130*/  MOV R2, R4 ;  /* 0x0000000400027202 */ /* 0x000fc80000000f00 */
[----:B------:R-:W-:-:S07]  /*7140*/  MOV R0, R2 ;  /* 0x0000000200007202 */ /* 0x000fce0000000f00 */
.L_x_4158:
[----:B------:R-:W0:Y:S02]  /*7150*/  LDS R2, [R0+0x4] ;  /* 0x0000040000027984 */ /* 0x000e240000000800 */
[----:B0-----:R-:W-:-:S06]  /*7160*/  HADD2 R3, R2, R11 ;  /* 0x0000000b02037230 */ /* 0x001fcc0000000000 */
[----:B------:R-:W0:Y:S02]  /*7170*/  ATOMS.CAST.SPIN R3, [R0+0x4], R2, R3 ;  /* 0x000004020003738d */ /* 0x000e240001800003 */
[----:B0-----:R-:W-:-:S13]  /*7180*/  ISETP.EQ.U32.AND P0, PT, R3, 0x1, PT ;  /* 0x000000010300780c */ /* 0x001fda0003f02070 */
[----:B------:R-:W-:Y:S05]  /*7190*/  @!P0 BRA `(.L_x_4158) ;  /* 0xfffffffc00ec8947 */ /* 0x000fea000383ffff */
[----:B------:R-:W-:Y:S05]  /*71a0*/  EXIT ;  /* 0x000000000000794d */ /* 0x000fea0003800000 */
.L_x_4157:
[----:B------:R-:W0:Y:S02]  /*71b0*/  LD.E R0, desc[UR8][R4.64+0x4] ;  /* 0x0000040804007980 */ /* 0x000e24000c101900 */
[----:B0-----:R-:W-:-:S05]  /*71c0*/  IADD3 R3, R11, R0, RZ ;  /* 0x000000000b037210 */ /* 0x001fca0007ffe0ff */
[----:B------:R-:W-:Y:S01]  /*71d0*/  ST.E desc[UR8][R4.64+0x4], R3 ;  /* 0x0000040304007985 */ /* 0x000fe2000c101908 */
[----:B------:R-:W-:Y:S05]  /*71e0*/  EXIT ;  /* 0x000000000000794d */ /* 0x000fea0003800000 */
.L_x_4159:
        /* <DEDUP_REMOVED lines=9> */
.L_x_5241:


//--------------------- .text._Z23gemm_half_q_half_kernelILi2ELi10ELb1ELb0ELi32EEvPK6__halfPKjS4_S2_PS0_iiiiPKtS7_iiiiiibS2_i --------------------------
	.section	.text._Z23gemm_half_q_half_kernelILi2ELi10ELb1ELb0ELi32EEvPK6__halfPKjS4_S2_PS0_iiiiPKtS7_iiiiiibS2_i,"ax",@progbits
	.align	128
        .global         _Z23gemm_half_q_half_kernelILi2ELi10ELb1ELb0ELi32EEvPK6__halfPKjS4_S2_PS0_iiiiPKtS7_iiiiiibS2_i
        .type           _Z23gemm_half_q_half_kernelILi2ELi10ELb1ELb0ELi32EEvPK6__halfPKjS4_S2_PS0_iiiiPKtS7_iiiiiibS2_i,@function
        .size           _Z23gemm_half_q_half_kernelILi2ELi10ELb1ELb0ELi32EEvPK6__halfPKjS4_S2_PS0_iiiiPKtS7_iiiiiibS2_i,(.L_x_5242 - _Z23gemm_half_q_half_kernelILi2ELi10ELb1ELb0ELi32EEvPK6__halfPKjS4_S2_PS0_iiiiPKtS7_iiiiiibS2_i)
        .other          _Z23gemm_half_q_half_kernelILi2ELi10ELb1ELb0ELi32EEvPK6__halfPKjS4_S2_PS0_iiiiPKtS7_iiiiiibS2_i,@"STO_CUDA_ENTRY STV_DEFAULT"
_Z23gemm_half_q_half_kernelILi2ELi10ELb1ELb0ELi32EEvPK6__halfPKjS4_S2_PS0_iiiiPKtS7_iiiiiibS2_i:
.text._Z23gemm_half_q_half_kernelILi2ELi10ELb1ELb0ELi32EEvPK6__halfPKjS4_S2_PS0_iiiiPKtS7_iiiiiibS2_i:
        /* <DEDUP_REMOVED lines=8> */
[----:B------:R-:W2:Y:S01]  /*0080*/  S2R R2, SR_CTAID.Z ;  /* 0x0000000000027919 */ /* 0x000ea20000002700 */
[----:B------:R-:W3:Y:S01]  /*0090*/  LDC R7, c[0x0][0x240] ;  /* 0x00009000ff077b82 */ /* 0x000ee20000000800 */
[----:B0-----:R-:W-:-:S05]  /*00a0*/  IMAD R12, R4, -0x2, R3 ;  /* 0xfffffffe040c7824 */ /* 0x001fca00078e0203 */
        /* <DEDUP_REMOVED lines=13> */
.L_x_4160:
        /* <DEDUP_REMOVED lines=37> */
.L_x_4165:
        /* <DEDUP_REMOVED lines=16> */
.L_x_4164:
        /* <DEDUP_REMOVED lines=16> */
.L_x_4163:
        /* <DEDUP_REMOVED lines=17> */
.L_x_4167:
        /* <DEDUP_REMOVED lines=16> */
.L_x_4166:
        /* <DEDUP_REMOVED lines=14> */
.L_x_4162:
[----:B------:R-:W-:Y:S05]  /*08c0*/  BSYNC B0 ;  /* 0x0000000000007941 */ /* 0x000fea0003800000 */
.L_x_4161:
        /* <DEDUP_REMOVED lines=14> */
[----:B------:R-:W-:-:S03]  /*09b0*/  PLOP3.LUT P0, PT, PT, PT, PT, 0x80, 0x0 ;  /* 0x000000000000781c */ /* 0x000fc60003f0f070 */
[----:B------:R-:W-:-:S04]  /*09c0*/  LEA R4, R4, UR4, 0x1 ;  /* 0x0000000404047c11 */ /* 0x000fc8000f8e08ff */
[----:B------:R-:W-:-:S05]  /*09d0*/  LEA R5, R5, R4, 0x2 ;  /* 0x0000000405057211 */ /* 0x000fca00078e10ff */
[----:B-1----:R-:W-:Y:S01]  /*09e0*/  IMAD.WIDE R4, R5, 0x2, R8 ;  /* 0x0000000205047825 */ /* 0x002fe200078e0208 */
[----:B------:R-:W-:Y:S06]  /*09f0*/  @!P2 BRA `(.L_x_4169) ;  /* 0x000000000034a947 */ /* 0x000fec0003800000 */
[----:B------:R-:W-:Y:S02]  /*0a00*/  PLOP3.LUT P0, PT, PT, PT, PT, 0x8, 0x0 ;  /* 0x000000000000781c */ /* 0x000fe40003f0e170 */
[----:B------:R-:W-:-:S11]  /*0a10*/  IADD3 R7, R3, -0x3, RZ ;  /* 0xfffffffd03077810 */ /* 0x000fd60007ffe0ff */
.L_x_4170:
        /* <DEDUP_REMOVED lines=11> */
.L_x_4169:
        /* <DEDUP_REMOVED lines=10> */
.L_x_4168:
[----:B01----:R-:W0:Y:S08]  /*0b70*/  LDC R13, c[0x0][0x25c] ;  /* 0x00009700ff0d7b82 */ /* 0x003e300000000800 */
        /* <DEDUP_REMOVED lines=17> */
.L_x_4172:
        /* <DEDUP_REMOVED lines=9> */
[----:B------:R3:W4:Y:S01]  /*0d20*/  LDG.E.U16.CONSTANT R19, desc[UR8][R18.64] ;  /* 0x0000000812137981 */ /* 0x000722000c1e9500 */
[----:B------:R-:W-:-:S06]  /*0d30*/  IMAD.WIDE R4, R4, 0x2, R16 ;  /* 0x0000000204047825 */ /* 0x000fcc00078e0210 */
[----:B------:R0:W4:Y:S01]  /*0d40*/  LDG.E.U16.CONSTANT R5, desc[UR8][R4.64] ;  /* 0x0000000804057981 */ /* 0x000122000c1e9500 */
        /* <DEDUP_REMOVED lines=14> */
[----:B---3--:R-:W-:Y:S01]  /*0e30*/  IMAD R18, R2, R2, RZ ;  /* 0x0000000202127224 */ /* 0x008fe200078e02ff */
[----:B----4-:R-:W-:Y:S01]  /*0e40*/  IADD3 R22, R19, R22, RZ ;  /* 0x0000001613167210 */ /* 0x010fe20007ffe0ff */
[----:B------:R-:W-:-:S02]  /*0e50*/  IMAD R25, R25, R25, RZ ;  /* 0x0000001919197224 */ /* 0x000fc400078e02ff */
[----:B------:R-:W-:Y:S01]  /*0e60*/  IMAD R23, R23, R23, RZ ;  /* 0x0000001717177224 */ /* 0x000fe200078e02ff */
[----:B------:R-:W2:Y:S01]  /*0e70*/  I2F.F16 R24, R24 ;  /* 0x0000001800187306 */ /* 0x000ea20000200c00 */
[----:B------:R-:W-:-:S07]  /*0e80*/  ISETP.GE.AND P2, PT, R22, R55, PT ;  /* 0x000000371600720c */ /* 0x000fce0003f46270 */
[----:B0-----:R-:W0:Y:S01]  /*0e90*/  I2F.F16 R4, R25 ;  /* 0x0000001900047306 */ /* 0x001e220000200c00 */
[----:B--2---:R-:W-:-:S07]  /*0ea0*/  HMUL2 R2, R24.H0_H0, R5.H0_H0 ;  /* 0x2000000518027232 */ /* 0x004fce0000000800 */
[----:B------:R-:W2:Y:S01]  /*0eb0*/  I2F.F16 R18, R18 ;  /* 0x0000001200127306 */ /* 0x000ea20000200c00 */
[----:B0-----:R-:W-:-:S07]  /*0ec0*/  HMUL2 R3, R4.H0_H0, R5.H0_H0 ;  /* 0x2000000504037232 */ /* 0x001fce0000000800 */
[----:B------:R-:W0:Y:S01]  /*0ed0*/  I2F.F16 R26, R23 ;  /* 0x00000017001a7306 */ /* 0x000e220000200c00 */
[-C--:B--2---:R-:W-:Y:S02]  /*0ee0*/  HMUL2 R4, R18.H0_H0, R5.reuse.H0_H0 ;  /* 0x2000000512047232 */ /* 0x084fe40000000800 */
[----:B0-----:R-:W-:Y:S01]  /*0ef0*/  HMUL2 R5, R26.H0_H0, R5.H0_H0 ;  /* 0x200000051a057232 */ /* 0x001fe20000000800 */
[----:B------:R-:W-:Y:S06]  /*0f00*/  @!P2 BRA `(.L_x_4172) ;  /* 0xfffffffc0060a947 */ /* 0x000fec000383ffff */
.L_x_4171:
        /* <DEDUP_REMOVED lines=8> */
[----:B------:R-:W-:Y:S02]  /*0f90*/  LEA.HI R14, R9, R8, RZ, 0x5 ;  /* 0x00000008090e7211 */ /* 0x000fe400078f28ff */
[----:B------:R-:W-:Y:S02]  /*0fa0*/  CS2R R8, SRZ ;  /* 0x0000000000087805 */ /* 0x000fe4000001ff00 */
[C---:B0-----:R-:W-:Y:S02]  /*0fb0*/  ISETP.GT.AND P3, PT, R54.reuse, R13, PT ;  /* 0x0000000d3600720c */ /* 0x041fe40003f64270 */
        /* <DEDUP_REMOVED lines=9> */
.L_x_4173:
        /* <DEDUP_REMOVED lines=8> */
.L_x_4174:
        /* <DEDUP_REMOVED lines=11> */
.L_x_4175:
        /* <DEDUP_REMOVED lines=8> */
.L_x_4176:
        /* <DEDUP_REMOVED lines=8> */
.L_x_4177:
        /* <DEDUP_REMOVED lines=28> */
.L_x_4187:
[----:B------:R-:W-:Y:S02]  /*1440*/  MOV R20, R6 ;  /* 0x0000000600147202 */ /* 0x000fe40000000f00 */
[----:B------:R-:W-:Y:S01]  /*1450*/  MOV R21, R7 ;  /* 0x0000000700157202 */ /* 0x000fe20000000f00 */
[----:B------:R-:W-:Y:S06]  /*1460*/  @!P1 BRA `(.L_x_4179) ;  /* 0x0000003800509947 */ /* 0x000fec0003800000 */
[----:B------:R-:W2:Y:S01]  /*1470*/  LDG.E.128.CONSTANT R16, desc[UR8][R20.64] ;  /* 0x0000000814107981 */ /* 0x000ea2000c1e9d00 */
[----:B------:R-:W0:Y:S01]  /*1480*/  LDC R35, c[0x0][0x23c] ;  /* 0x00008f00ff237b82 */ /* 0x000e220000000800 */
[----:B------:R-:W-:Y:S01]  /*1490*/  HFMA2.MMA R7, -RZ, RZ, 0, 0.0625 ;  /* 0x00002c00ff077435 */ /* 0x000fe200000001ff */
[----:B------:R-:W-:-:S04]  /*14a0*/  PRMT R6, R0, 0x9910, RZ ;  /* 0x0000991000067816 */ /* 0x000fc800000000ff */
[----:B------:R-:W-:-:S05]  /*14b0*/  ISETP.NE.AND P2, PT, R6, RZ, PT ;  /* 0x000000ff0600720c */ /* 0x000fca0003f45270 */
[----:B------:R-:W-:Y:S01]  /*14c0*/  PRMT R2, R2, 0x5410, R7 ;  /* 0x0000541002027816 */ /* 0x000fe20000000007 */
[----:B0-----:R-:W-:-:S05]  /*14d0*/  IMAD.WIDE R30, R35, 0x4, R20 ;  /* 0x00000004231e7825 */ /* 0x001fca00078e0214 */
[----:B------:R0:W5:Y:S02]  /*14e0*/  LDG.E.128.CONSTANT R12, desc[UR8][R30.64] ;  /* 0x000000081e0c7981 */ /* 0x000164000c1e9d00 */
[----:B0-----:R-:W-:Y:S01]  /*14f0*/  IMAD.WIDE R30, R35, 0x4, R30 ;  /* 0x00000004231e7825 */ /* 0x001fe200078e021e */
[C---:B--2---:R-:W-:Y:S02]  /*1500*/  LOP3.LUT R49, R16.reuse, 0xf000f, RZ, 0xc0, !PT ;  /* 0x000f000f10317812 */ /* 0x044fe400078ec0ff */
[----:B------:R-:W-:Y:S02]  /*1510*/  LOP3.LUT R7, R16, 0xf000f0, RZ, 0xc0, !PT ;  /* 0x00f000f010077812 */ /* 0x000fe400078ec0ff */
[----:B------:R-:W-:Y:S02]  /*1520*/  LOP3.LUT R22, R17, 0xf000f0, RZ, 0xc0, !PT ;  /* 0x00f000f011167812 */ /* 0x000fe400078ec0ff */
[----:B------:R-:W-:Y:S02]  /*1530*/  SHF.R.U32.HI R16, RZ, 0x8, R16 ;  /* 0x00000008ff107819 */ /* 0x000fe40000011610 */
[----:B------:R-:W-:-:S02]  /*1540*/  SHF.R.U32.HI R36, RZ, 0x8, R18 ;  /* 0x00000008ff247819 */ /* 0x000fc40000011612 */
[----:B------:R-:W-:Y:S02]  /*1550*/  SHF.R.U32.HI R23, RZ, 0x8, R17 ;  /* 0x00000008ff177819 */ /* 0x000fe40000011611 */
[C---:B------:R-:W-:Y:S02]  /*1560*/  LOP3.LUT R28, R18.reuse, 0xf000f, RZ, 0xc0, !PT ;  /* 0x000f000f121c7812 */ /* 0x040fe400078ec0ff */
[----:B------:R-:W-:Y:S02]  /*1570*/  LOP3.LUT R32, R18, 0xf000f0, RZ, 0xc0, !PT ;  /* 0x00f000f012207812 */ /* 0x000fe400078ec0ff */
[C---:B------:R-:W-:Y:S02]  /*1580*/  LOP3.LUT R38, R19.reuse, 0xf000f, RZ, 0xc0, !PT ;  /* 0x000f000f13267812 */ /* 0x040fe400078ec0ff */
        /* <DEDUP_REMOVED lines=34> */
[-C--:B------:R-:W-:Y:S01]  /*17b0*/  HFMA2 R42, R19, R2.reuse.H1_H1, -72, -72 ;  /* 0xd480d480132a7431 */ /* 0x080fe20000060002 */
[----:B------:R-:W-:Y:S01]  /*17c0*/  LOP3.LUT R16, R28, 0x64006400, RZ, 0xfc, !PT ;  /* 0x640064001c107812 */ /* 0x000fe200078efcff */
[----:B------:R-:W-:Y:S01]  /*17d0*/  HFMA2 R28, R7, R2.H1_H1, -72, -72 ;  /* 0xd480d480071c7431 */ /* 0x000fe20000060002 */
[----:B------:R-:W-:Y:S01]  /*17e0*/  LOP3.LUT R51, R32, 0x64006400, RZ, 0xfc, !PT ;  /* 0x6400640020337812 */ /* 0x000fe200078efcff */
[----:B------:R-:W-:-:S02]  /*17f0*/  HADD2 R43, R18, -1032, -1032 ;  /* 0xe408e408122b7430 */ /* 0x000fc40000000000 */
[-C--:B------:R-:W-:Y:S02]  /*1800*/  HFMA2 R44, R23, R2.reuse.H1_H1, -72, -72 ;  /* 0xd480d480172c7431 */ /* 0x080fe40000060002 */
[----:B------:R-:W-:Y:S02]  /*1810*/  HADD2 R45, R22, -1032, -1032 ;  /* 0xe408e408162d7430 */ /* 0x000fe40000000000 */
        /* <DEDUP_REMOVED lines=8> */
[--C-:B------:R-:W-:Y:S02]  /*18a0*/  HADD2.F32 R18, -RZ, R39.reuse.H0_H0 ;  /* 0x20000027ff127230 */ /* 0x100fe40000004100 */
        /* <DEDUP_REMOVED lines=80> */
.L_x_4180:
[----:B------:R0:W5:Y:S01]  /*1db0*/  LDG.E.128.CONSTANT R16, desc[UR8][R30.64] ;  /* 0x000000081e107981 */ /* 0x000162000c1e9d00 */
[----:B------:R-:W-:Y:S05]  /*1dc0*/  @P0 BRA `(.L_x_4181) ;  /* 0x0000000400580947 */ /* 0x000fea0003800000 */
[----:B------:R-:W1:Y:S01]  /*1dd0*/  LDS.64 R6, [UR4+0x40] ;  /* 0x00004004ff067984 */ /* 0x000e620008000a00 */
[----:B------:R-:W-:Y:S02]  /*1de0*/  HADD2.F32 R23, -RZ, R39.H0_H0 ;  /* 0x20000027ff177230 */ /* 0x000fe40000004100 */
[----:B------:R-:W-:Y:S01]  /*1df0*/  HADD2.F32 R22, -RZ, R37.H0_H0 ;  /* 0x20000025ff167230 */ /* 0x000fe20000004100 */
[----:B------:R-:W2:Y:S01]  /*1e00*/  LDS.64 R32, [UR4+0x48] ;  /* 0x00004804ff207984 */ /* 0x000ea20008000a00 */
[----:B------:R-:W-:Y:S02]  /*1e10*/  HADD2.F32 R57, -RZ, R49.H1_H1 ;  /* 0x30000031ff397230 */ /* 0x000fe40000004100 */
[----:B------:R-:W-:Y:S02]  /*1e20*/  HADD2.F32 R39, -RZ, R39.H1_H1 ;  /* 0x30000027ff277230 */ /* 0x000fe40000004100 */
[--C-:B-1----:R-:W-:Y:S02]  /*1e30*/  HADD2.F32 R53, -RZ, R6.reuse.H0_H0 ;  /* 0x20000006ff357230 */ /* 0x102fe40000004100 */
[----:B------:R-:W-:-:S02]  /*1e40*/  HADD2.F32 R51, -RZ, R6.H1_H1 ;  /* 0x30000006ff337230 */ /* 0x000fc40000004100 */
[--C-:B------:R-:W-:Y:S02]  /*1e50*/  HADD2.F32 R50, -RZ, R7.reuse.H0_H0 ;  /* 0x20000007ff327230 */ /* 0x100fe40000004100 */
[-C--:B------:R-:W-:Y:S01]  /*1e60*/  FFMA.FTZ R22, R22, R53.reuse, RZ ;  /* 0x0000003516167223 */ /* 0x080fe200000100ff */
[----:B------:R-:W-:Y:S02]  /*1e70*/  HADD2.F32 R52, -RZ, R7.H1_H1 ;  /* 0x30000007ff347230 */ /* 0x000fe40000004100 */
[----:B------:R-:W-:Y:S02]  /*1e80*/  HADD2.F32 R6, -RZ, R49.H0_H0 ;  /* 0x20000031ff067230 */ /* 0x000fe40000004100 */
[--C-:B------:R-:W-:Y:S02]  /*1e90*/  HADD2.F32 R7, -RZ, R34.reuse.H0_H0 ;  /* 0x20000022ff077230 */ /* 0x100fe40000004100 */
[----:B------:R-:W-:Y:S02]  /*1ea0*/  HADD2.F32 R34, -RZ, R34.H1_H1 ;  /* 0x30000022ff227230 */ /* 0x000fe40000004100 */
[-C--:B------:R-:W-:Y:S01]  /*1eb0*/  FFMA.FTZ R56, R6, R53.reuse, RZ ;  /* 0x0000003506387223 */ /* 0x080fe200000100ff */
[-C--:B------:R-:W-:Y:S01]  /*1ec0*/  FFMA.FTZ R6, R23, R53.reuse, RZ ;  /* 0x0000003517067223 */ /* 0x080fe200000100ff */
[----:B------:R-:W-:Y:S01]  /*1ed0*/  FFMA.FTZ R49, R7, R53, RZ ;  /* 0x0000003507317223 */ /* 0x000fe200000100ff */
[----:B------:R-:W-:-:S02]  /*1ee0*/  HADD2.F32 R23, -RZ, R37.H1_H1 ;  /* 0x30000025ff177230 */ /* 0x000fc40000004100 */
[-C--:B------:R-:W-:Y:S01]  /*1ef0*/  FFMA.FTZ R7, R57, R51.reuse, R56 ;  /* 0x0000003339077223 */ /* 0x080fe20000010038 */
[----:B------:R-:W-:Y:S02]  /*1f00*/  HADD2.F32 R56, -RZ, R36.H0_H0 ;  /* 0x20000024ff387230 */ /* 0x000fe40000004100 */
[-C--:B------:R-:W-:Y:S01]  /*1f10*/  FFMA.FTZ R49, R34, R51.reuse, R49 ;  /* 0x0000003322317223 */ /* 0x080fe20000010031 */
[----:B------:R-:W-:Y:S02]  /*1f20*/  HADD2.F32 R34, -RZ, R28.H0_H0 ;  /* 0x2000001cff227230 */ /* 0x000fe40000004100 */
        /* <DEDUP_REMOVED lines=16> */
[----:B--2---:R-:W-:Y:S02]  /*2030*/  HADD2.F32 R22, -RZ, R32.H0_H0 ;  /* 0x20000020ff167230 */ /* 0x004fe40000004100 */
        /* <DEDUP_REMOVED lines=47> */
.L_x_4181:
[----:B-----5:R-:W-:Y:S01]  /*2330*/  LOP3.LUT R32, R14, 0xf000f, RZ, 0xc0, !PT ;  /* 0x000f000f0e207812 */ /* 0x020fe200078ec0ff */
[----:B0-----:R-:W-:Y:S01]  /*2340*/  IMAD.WIDE R30, R35, 0x4, R30 ;  /* 0x00000004231e7825 */ /* 0x001fe200078e021e */
[C---:B------:R-:W-:Y:S02]  /*2350*/  LOP3.LUT R6, R12.reuse, 0xf000f, RZ, 0xc0, !PT ;  /* 0x000f000f0c067812 */ /* 0x040fe400078ec0ff */
[----:B------:R-:W-:Y:S02]  /*2360*/  LOP3.LUT R7, R12, 0xf000f0, RZ, 0xc0, !PT ;  /* 0x00f000f00c077812 */ /* 0x000fe400078ec0ff */
[----:B------:R-:W-:Y:S02]  /*2370*/  SHF.R.U32.HI R28, RZ, 0x8, R13 ;  /* 0x00000008ff1c7819 */ /* 0x000fe4000001160d */
[----:B------:R-:W-:Y:S02]  /*2380*/  SHF.R.U32.HI R34, RZ, 0x8, R14 ;  /* 0x00000008ff227819 */ /* 0x000fe4000001160e */
[----:B------:R-:W-:-:S02]  /*2390*/  SHF.R.U32.HI R12, RZ, 0x8, R12 ;  /* 0x00000008ff0c7819 */ /* 0x000fc4000001160c */
[----:B------:R-:W-:Y:S02]  /*23a0*/  LOP3.LUT R33, R14, 0xf000f0, RZ, 0xc0, !PT ;  /* 0x00f000f00e217812 */ /* 0x000fe400078ec0ff */
[C---:B------:R-:W-:Y:S02]  /*23b0*/  LOP3.LUT R36, R15.reuse, 0xf000f, RZ, 0xc0, !PT ;  /* 0x000f000f0f247812 */ /* 0x040fe400078ec0ff */
[----:B------:R-:W-:Y:S02]  /*23c0*/  LOP3.LUT R39, R15, 0xf000f0, RZ, 0xc0, !PT ;  /* 0x00f000f00f277812 */ /* 0x000fe400078ec0ff */
[----:B------:R-:W-:Y:S02]  /*23d0*/  SHF.R.U32.HI R15, RZ, 0x8, R15 ;  /* 0x00000008ff0f7819 */ /* 0x000fe4000001160f */
        /* <DEDUP_REMOVED lines=16> */
[----:B------:R-:W-:Y:S01]  /*24e0*/  LOP3.LUT R39, R39, 0x64006400, RZ, 0xfc, !PT ;  /* 0x6400640027277812 */ /* 0x000fe200078efcff */
[-C--:B------:R-:W-:Y:S01]  /*24f0*/  HFMA2 R42, R43, R2.reuse.H1_H1, -72, -72 ;  /* 0xd480d4802b2a7431 */ /* 0x080fe20000060002 */
[----:B------:R-:W-:Y:S01]  /*2500*/  LOP3.LUT R15, R12, 0x64006400, RZ, 0xfc, !PT ;  /* 0x640064000c0f7812 */ /* 0x000fe200078efcff */
[-C--:B------:R-:W-:Y:S01]  /*2510*/  HFMA2 R44, R45, R2.reuse.H1_H1, -72, -72 ;  /* 0xd480d4802d2c7431 */ /* 0x080fe20000060002 */
[----:B------:R-:W-:Y:S02]  /*2520*/  LOP3.LUT R28, R33, 0x64006400, RZ, 0xfc, !PT ;  /* 0x64006400211c7812 */ /* 0x000fe400078efcff */
[----:B------:R-:W-:Y:S01]  /*2530*/  LOP3.LUT R6, R6, 0x64006400, RZ, 0xfc, !PT ;  /* 0x6400640006067812 */ /* 0x000fe200078efcff */
[----:B------:R-:W-:Y:S01]  /*2540*/  HFMA2 R40, R15, R2.H1_H1, -72, -72 ;  /* 0xd480d4800f287431 */ /* 0x000fe20000060002 */
        /* <DEDUP_REMOVED lines=8> */
[-C--:B------:R-:W-:Y:S01]  /*25d0*/  HFMA2 R34, R23, R2.reuse.H1_H1, -72, -72 ;  /* 0xd480d48017227431 */ /* 0x080fe20000060002 */
[----:B------:R-:W-:Y:S01]  /*25e0*/  LOP3.LUT R12, R32, 0x64006400, RZ, 0xfc, !PT ;  /* 0x64006400200c7812 */ /* 0x000fe200078efcff */
[-C--:B------:R-:W-:Y:S01]  /*25f0*/  HFMA2 R32, R7, R2.reuse.H1_H1, -72, -72 ;  /* 0xd480d48007207431 */ /* 0x080fe20000060002 */
[----:B------:R-:W-:Y:S01]  /*2600*/  LOP3.LUT R47, R36, 0x64006400, RZ, 0xfc, !PT ;  /* 0x64006400242f7812 */ /* 0x000fe200078efcff */
[-C--:B------:R-:W-:Y:S02]  /*2610*/  HFMA2 R36, R37, R2.reuse.H1_H1, -72, -72 ;  /* 0xd480d48025247431 */ /* 0x080fe40000060002 */
[----:B------:R-:W-:Y:S02]  /*2620*/  HADD2 R37, R38, -1032, -1032 ;  /* 0xe408e40826257430 */ /* 0x000fe40000000000 */
[----:B------:R-:W-:-:S02]  /*2630*/  HFMA2 R38, R39, R2.H1_H1, -72, -72 ;  /* 0xd480d48027267431 */ /* 0x000fc40000060002 */
[----:B------:R-:W-:Y:S02]  /*2640*/  HADD2 R39, R13, -1032, -1032 ;  /* 0xe408e4080d277430 */ /* 0x000fe40000000000 */
[----:B------:R-:W-:Y:S02]  /*2650*/  HADD2 R41, R14, -1032, -1032 ;  /* 0xe408e4080e297430 */ /* 0x000fe40000000000 */
[----:B------:R-:W-:Y:S02]  /*2660*/  HADD2 R43, R12, -1032, -1032 ;  /* 0xe408e4080c2b7430 */ /* 0x000fe40000000000 */
[----:B------:R-:W-:Y:S01]  /*2670*/  HFMA2 R28, R47, R2.H1_H1, -72, -72 ;  /* 0xd480d4802f1c7431 */ /* 0x000fe20000060002 */
        /* <DEDUP_REMOVED lines=28> */
[----:B------:R-:W-:Y:S02]  /*2840*/  HADD2.F32 R49, -RZ, R38.H0_H0 ;  /* 0x20000026ff317230 */ /* 0x000fe40000004100 */
[----:B------:R-:W-:Y:S02]  /*2850*/  HADD2.F32 R6, -RZ, R32.H1_H1 ;  /* 0x30000020ff067230 */ /* 0x000fe40000004100 */
[C---:B------:R-:W-:Y:S01]  /*2860*/  FFMA.FTZ R47, R15.reuse, R47, R12 ;  /* 0x0000002f0f2f7223 */ /* 0x040fe2000001000c */
        /* <DEDUP_REMOVED lines=14> */
[C---:B------:R-:W-:Y:S01]  /*2950*/  FFMA.FTZ R15, R7.reuse, R15, R12 ;  /* 0x0000000f070f7223 */ /* 0x040fe2000001000c */
[----:B------:R-:W-:Y:S02]  /*2960*/  HADD2.F32 R49, -RZ, R43.H0_H0 ;  /* 0x2000002bff317230 */ /* 0x000fe40000004100 */
[----:B------:R-:W-:Y:S02]  /*2970*/  HADD2.F32 R51, -RZ, R45.H0_H0 ;  /* 0x2000002dff337230 */ /* 0x000fe40000004100 */
[----:B------:R-:W-:Y:S01]  /*2980*/  FFMA.FTZ R15, R22, R47, R15 ;  /* 0x0000002f160f7223 */ /* 0x000fe2000001000f */
[----:B------:R-:W-:Y:S02]  /*2990*/  HADD2.F32 R13, -RZ, R39.H1_H1 ;  /* 0x30000027ff0d7230 */ /* 0x000fe40000004100 */
[----:B------:R-:W-:Y:S01]  /*29a0*/  FFMA.FTZ R49, R7, R49, R14 ;  /* 0x0000003107317223 */ /* 0x000fe2000001000e */
        /* <DEDUP_REMOVED lines=36> */
.L_x_4182:
[----:B------:R0:W5:Y:S01]  /*2bf0*/  LDG.E.128.CONSTANT R12, desc[UR8][R30.64] ;  /* 0x000000081e0c7981 */ /* 0x000162000c1e9d00 */
[----:B------:R-:W-:Y:S01]  /*2c00*/  LOP3.LUT R47, R16, 0xf000f, RZ, 0xc0, !PT ;  /* 0x000f000f102f7812 */ /* 0x000fe200078ec0ff */
[----:B------:R-:W-:Y:S06]  /*2c10*/  @P0 BRA `(.L_x_4183) ;  /* 0x0000000400580947 */ /* 0x000fec0003800000 */
[----:B------:R-:W1:Y:S01]  /*2c20*/  LDS.64 R6, [UR4+0x50] ;  /* 0x00005004ff067984 */ /* 0x000e620008000a00 */
[----:B------:R-:W-:Y:S02]  /*2c30*/  HADD2.F32 R22, -RZ, R35.H0_H0 ;  /* 0x20000023ff167230 */ /* 0x000fe40000004100 */
[----:B------:R-:W-:Y:S01]  /*2c40*/  HADD2.F32 R52, -RZ, R33.H1_H1 ;  /* 0x30000021ff347230 */ /* 0x000fe20000004100 */
[----:B0-----:R-:W0:Y:S01]  /*2c50*/  LDS.64 R30, [UR4+0x58] ;  /* 0x00005804ff1e7984 */ /* 0x001e220008000a00 */
[--C-:B------:R-:W-:Y:S02]  /*2c60*/  HADD2.F32 R23, -RZ, R37.reuse.H0_H0 ;  /* 0x20000025ff177230 */ /* 0x100fe40000004100 */
[----:B------:R-:W-:Y:S02]  /*2c70*/  HADD2.F32 R56, -RZ, R37.H1_H1 ;  /* 0x30000025ff387230 */ /* 0x000fe40000004100 */
[--C-:B------:R-:W-:Y:S02]  /*2c80*/  HADD2.F32 R37, -RZ, R38.reuse.H0_H0 ;  /* 0x20000026ff257230 */ /* 0x100fe40000004100 */
[----:B------:R-:W-:-:S02]  /*2c90*/  HADD2.F32 R38, -RZ, R38.H1_H1 ;  /* 0x30000026ff267230 */ /* 0x000fc40000004100 */
[--C-:B-1----:R-:W-:Y:S02]  /*2ca0*/  HADD2.F32 R51, -RZ, R6.reuse.H0_H0 ;  /* 0x20000006ff337230 */ /* 0x102fe40000004100 */
[----:B------:R-:W-:Y:S02]  /*2cb0*/  HADD2.F32 R50, -RZ, R6.H1_H1 ;  /* 0x30000006ff327230 */ /* 0x000fe40000004100 */
[--C-:B------:R-:W-:Y:S02]  /*2cc0*/  HADD2.F32 R49, -RZ, R7.reuse.H0_H0 ;  /* 0x20000007ff317230 */ /* 0x100fe40000004100 */
[-C--:B------:R-:W-:Y:S01]  /*2cd0*/  FFMA.FTZ R53, R22, R51.reuse, RZ ;  /* 0x0000003316357223 */ /* 0x080fe200000100ff */
[----:B------:R-:W-:Y:S02]  /*2ce0*/  HADD2.F32 R48, -RZ, R7.H1_H1 ;  /* 0x30000007ff307230 */ /* 0x000fe40000004100 */
[----:B------:R-:W-:Y:S01]  /*2cf0*/  FFMA.FTZ R23, R23, R51, RZ ;  /* 0x0000003317177223 */ /* 0x000fe200000100ff */
[----:B------:R-:W-:-:S02]  /*2d00*/  HADD2.F32 R6, -RZ, R46.H0_H0 ;  /* 0x2000002eff067230 */ /* 0x000fc40000004100 */
[----:B------:R-:W-:Y:S02]  /*2d10*/  HADD2.F32 R7, -RZ, R33.H0_H0 ;  /* 0x20000021ff077230 */ /* 0x000fe40000004100 */
[----:B------:R-:W-:Y:S02]  /*2d20*/  HADD2.F32 R46, -RZ, R46.H1_H1 ;  /* 0x3000002eff2e7230 */ /* 0x000fe40000004100 */
[-C--:B------:R-:W-:Y:S01]  /*2d30*/  FFMA.FTZ R33, R6, R51.reuse, RZ ;  /* 0x0000003306217223 */ /* 0x080fe200000100ff */
[----:B------:R-:W-:-:S03]  /*2d40*/  FFMA.FTZ R7, R7, R51, RZ ;  /* 0x0000003307077223 */ /* 0x000fc600000100ff */
        /* <DEDUP_REMOVED lines=9> */
[----:B------:R-:W-:Y:S01]  /*2de0*/  FFMA.FTZ R50, R56, R50, R23 ;  /* 0x0000003238327223 */ /* 0x000fe20000010017 */
[-C--:B------:R-:W-:Y:S01]  /*2df0*/  FFMA.FTZ R23, R33, R49.reuse, R22 ;  /* 0x0000003121177223 */ /* 0x080fe20000010016 */
[----:B------:R-:W-:Y:S02]  /*2e00*/  HADD2.F32 R34, -RZ, R34.H1_H1 ;  /* 0x30000022ff227230 */ /* 0x000fe40000004100 */
[-C--:B------:R-:W-:Y:S01]  /*2e10*/  FFMA.FTZ R33, R35, R49.reuse, R46 ;  /* 0x0000003123217223 */ /* 0x080fe2000001002e */
[-C--:B------:R-:W-:Y:S01]  /*2e20*/  FFMA.FTZ R7, R32, R48.reuse, R7 ;  /* 0x0000003020077223 */ /* 0x080fe20000010007 */
[----:B------:R-:W-:Y:S01]  /*2e30*/  FFMA.FTZ R49, R37, R49, R50 ;  /* 0x0000003125317223 */ /* 0x000fe20000010032 */
[----:B------:R-:W-:Y:S02]  /*2e40*/  HADD2.F32 R32, -RZ, R39.H0_H0 ;  /* 0x20000027ff207230 */ /* 0x000fe40000004100 */
[----:B------:R-:W-:Y:S01]  /*2e50*/  FFMA.FTZ R23, R34, R48, R23 ;  /* 0x0000003022177223 */ /* 0x000fe20000010017 */
[----:B0-----:R-:W-:-:S02]  /*2e60*/  HADD2.F32 R22, -RZ, R30.H0_H0 ;  /* 0x2000001eff167230 */ /* 0x001fc40000004100 */
[----:B------:R-:W-:Y:S01]  /*2e70*/  FFMA.FTZ R49, R38, R48, R49 ;  /* 0x0000003026317223 */ /* 0x000fe20000010031 */
[----:B------:R-:W-:Y:S02]  /*2e80*/  HADD2.F32 R36, -RZ, R36.H1_H1 ;  /* 0x30000024ff247230 */ /* 0x000fe40000004100 */
        /* <DEDUP_REMOVED lines=47> */
.L_x_4183:
[----:B------:R-:W-:Y:S02]  /*3180*/  LOP3.LUT R6, R16, 0xf000f0, RZ, 0xc0, !PT ;  /* 0x00f000f010067812 */ /* 0x000fe400078ec0ff */
[----:B------:R-:W-:Y:S02]  /*3190*/  SHF.R.U32.HI R16, RZ, 0x8, R16 ;  /* 0x00000008ff107819 */ /* 0x000fe40000011610 */
[----:B------:R-:W-:Y:S02]  /*31a0*/  LOP3.LUT R34, R19, 0xf000f, RZ, 0xc0, !PT ;  /* 0x000f000f13227812 */ /* 0x000fe400078ec0ff */
[C---:B------:R-:W-:Y:S02]  /*31b0*/  LOP3.LUT R22, R17.reuse, 0xf000f, RZ, 0xc0, !PT ;  /* 0x000f000f11167812 */ /* 0x040fe400078ec0ff */
[----:B------:R-:W-:Y:S02]  /*31c0*/  LOP3.LUT R23, R17, 0xf000f0, RZ, 0xc0, !PT ;  /* 0x00f000f011177812 */ /* 0x000fe400078ec0ff */
[----:B0-----:R-:W-:-:S02]  /*31d0*/  SHF.R.U32.HI R31, RZ, 0x8, R18 ;  /* 0x00000008ff1f7819 */ /* 0x001fc40000011612 */
        /* <DEDUP_REMOVED lines=24> */
[-C--:B------:R-:W-:Y:S01]  /*3360*/  HFMA2 R40, R17, R2.reuse.H1_H1, -72, -72 ;  /* 0xd480d48011287431 */ /* 0x080fe20000060002 */
[----:B------:R-:W-:Y:S01]  /*3370*/  LOP3.LUT R23, R23, 0x64006400, RZ, 0xfc, !PT ;  /* 0x6400640017177812 */ /* 0x000fe200078efcff */
[----:B------:R-:W-:Y:S01]  /*3380*/  HFMA2 R44, R45, R2.H1_H1, -72, -72 ;  /* 0xd480d4802d2c7431 */ /* 0x000fe20000060002 */
        /* <DEDUP_REMOVED lines=10> */
[C---:B-----5:R-:W-:Y:S01]  /*3430*/  LOP3.LUT R30, R12.reuse, 0xf000f, RZ, 0xc0, !PT ;  /* 0x000f000f0c1e7812 */ /* 0x060fe200078ec0ff */
[----:B------:R-:W-:Y:S01]  /*3440*/  HADD2 R37, R38, -1032, -1032 ;  /* 0xe408e40826257430 */ /* 0x000fe20000000000 */
[----:B------:R-:W-:Y:S01]  /*3450*/  LOP3.LUT R31, R12, 0xf000f0, RZ, 0xc0, !PT ;  /* 0x00f000f00c1f7812 */ /* 0x000fe200078ec0ff */
[----:B------:R-:W-:-:S02]  /*3460*/  HFMA2 R38, R39, R2.H1_H1, -72, -72 ;  /* 0xd480d48027267431 */ /* 0x000fc40000060002 */
[----:B------:R-:W-:Y:S02]  /*3470*/  HADD2 R39, R6, -1032, -1032 ;  /* 0xe408e40806277430 */ /* 0x000fe40000000000 */
[----:B------:R-:W-:Y:S02]  /*3480*/  HADD2 R41, R18, -1032, -1032 ;  /* 0xe408e40812297430 */ /* 0x000fe40000000000 */
[-C--:B------:R-:W-:Y:S02]  /*3490*/  HFMA2 R42, R19, R2.reuse.H1_H1, -72, -72 ;  /* 0xd480d480132a7431 */ /* 0x080fe40000060002 */
        /* <DEDUP_REMOVED lines=90> */
.L_x_4184:
[----:B------:R-:W-:Y:S05]  /*3a40*/  @P0 BRA `(.L_x_4185) ;  /* 0x0000000400580947 */ /* 0x000fea0003800000 */
        /* <DEDUP_REMOVED lines=20> */
[--C-:B------:R-:W-:Y:S02]  /*3b90*/  HADD2.F32 R7, -RZ, R32.reuse.H0_H0 ;  /* 0x20000020ff077230 */ /* 0x100fe40000004100 */
[----:B------:R-:W-:Y:S01]  /*3ba0*/  FFMA.FTZ R48, R17, R48, RZ ;  /* 0x0000003011307223 */ /* 0x000fe200000100ff */
        /* <DEDUP_REMOVED lines=8> */
[----:B------:R-:W-:Y:S01]  /*3c30*/  FFMA.FTZ R7, R32, R22, R7 ;  /* 0x0000001620077223 */ /* 0x000fe20000010007 */
[----:B------:R-:W-:-:S02]  /*3c40*/  HADD2.F32 R32, -RZ, R39.H0_H0 ;  /* 0x20000027ff207230 */ /* 0x000fc40000004100 */
[-C--:B------:R-:W-:Y:S01]  /*3c50*/  FFMA.FTZ R17, R17, R23.reuse, R46 ;  /* 0x0000001711117223 */ /* 0x080fe2000001002e */
[----:B-1----:R-:W-:Y:S02]  /*3c60*/  HADD2.F32 R16, -RZ, R18.H0_H0 ;  /* 0x20000012ff107230 */ /* 0x002fe40000004100 */
        /* <DEDUP_REMOVED lines=20> */
[----:B------:R-:W-:Y:S02]  /*3db0*/  HADD2.F32 R36, -RZ, R45.H1_H1 ;  /* 0x3000002dff247230 */ /* 0x000fe40000004100 */
[----:B------:R-:W-:Y:S01]  /*3dc0*/  FFMA.FTZ R33, R32, R18, R33 ;  /* 0x0000001220217223 */ /* 0x000fe20000010021 */
[----:B------:R-:W-:-:S02]  /*3dd0*/  HADD2.F32 R16, -RZ, R40.H0_H0 ;  /* 0x20000028ff107230 */ /* 0x000fc40000004100 */
[----:B------:R-:W-:Y:S02]  /*3de0*/  HADD2.F32 R22, -RZ, R42.H0_H0 ;  /* 0x2000002aff167230 */ /* 0x000fe40000004100 */
[----:B------:R-:W-:Y:S01]  /*3df0*/  FFMA.FTZ R23, R36, R18, R23 ;  /* 0x0000001224177223 */ /* 0x000fe20000010017 */
        /* <DEDUP_REMOVED lines=27> */
.L_x_4185:
        /* <DEDUP_REMOVED lines=12> */
[----:B------:R-:W-:Y:S02]  /*4070*/  LOP3.LUT R13, R6, 0x64006400, RZ, 0xfc, !PT ;  /* 0x64006400060d7812 */ /* 0x000fe400078efcff */
[----:B------:R-:W-:Y:S01]  /*4080*/  LOP3.LUT R33, R14, 0x64006400, RZ, 0xfc, !PT ;  /* 0x640064000e217812 */ /* 0x000fe200078efcff */
[-C--:B------:R-:W-:Y:S01]  /*4090*/  HFMA2 R18, R23, R2.reuse.H1_H1, -72, -72 ;  /* 0xd480d48017127431 */ /* 0x080fe20000060002 */
[----:B------:R-:W-:Y:S02]  /*40a0*/  LOP3.LUT R37, R22, 0x64006400, RZ, 0xfc, !PT ;  /* 0x6400640016257812 */ /* 0x000fe400078efcff */
        /* <DEDUP_REMOVED lines=121> */
.L_x_4186:
        /* <DEDUP_REMOVED lines=9> */
[----:B------:R-:W-:Y:S02]  /*48d0*/  HADD2.F32 R7, -RZ, R30.H0_H0 ;  /* 0x2000001eff077230 */ /* 0x000fe40000004100 */
[----:B------:R-:W-:Y:S02]  /*48e0*/  HADD2.F32 R42, -RZ, R6.H1_H1 ;  /* 0x30000006ff2a7230 */ /* 0x000fe40000004100 */
[-C--:B------:R-:W-:Y:S01]  /*48f0*/  FFMA.FTZ R45, R12, R41.reuse, RZ ;  /* 0x000000290c2d7223 */ /* 0x080fe200000100ff */
[----:B------:R-:W-:Y:S02]  /*4900*/  HADD2.F32 R6, -RZ, R36.H0_H0 ;  /* 0x20000024ff067230 */ /* 0x000fe40000004100 */
[-C--:B------:R-:W-:Y:S01]  /*4910*/  FFMA.FTZ R7, R7, R41.reuse, RZ ;  /* 0x0000002907077223 */ /* 0x080fe200000100ff */
[----:B------:R-:W-:Y:S02]  /*4920*/  HADD2.F32 R30, -RZ, R30.H1_H1 ;  /* 0x3000001eff1e7230 */ /* 0x000fe40000004100 */
[----:B------:R-:W-:Y:S01]  /*4930*/  FFMA.FTZ R13, R13, R41, RZ ;  /* 0x000000290d0d7223 */ /* 0x000fe200000100ff */
[----:B------:R-:W-:-:S02]  /*4940*/  HADD2.F32 R36, -RZ, R36.H1_H1 ;  /* 0x30000024ff247230 */ /* 0x000fc40000004100 */
[----:B------:R-:W-:Y:S01]  /*4950*/  FFMA.FTZ R43, R6, R41, RZ ;  /* 0x00000029062b7223 */ /* 0x000fe200000100ff */
[----:B------:R-:W-:Y:S02]  /*4960*/  HADD2.F32 R41, -RZ, R32.H0_H0 ;  /* 0x20000020ff297230 */ /* 0x000fe40000004100 */
[-C--:B------:R-:W-:Y:S01]  /*4970*/  FFMA.FTZ R12, R30, R42.reuse, R7 ;  /* 0x0000002a1e0c7223 */ /* 0x080fe20000010007 */
        /* <DEDUP_REMOVED lines=9> */
[-C--:B------:R-:W-:Y:S01]  /*4a10*/  FFMA.FTZ R13, R37, R17.reuse, R12 ;  /* 0x00000011250d7223 */ /* 0x080fe2000001000c */
[-C--:B------:R-:W-:Y:S01]  /*4a20*/  FFMA.FTZ R37, R41, R17.reuse, R30 ;  /* 0x0000001129257223 */ /* 0x080fe2000001001e */
[----:B------:R-:W-:Y:S01]  /*4a30*/  FFMA.FTZ R7, R28, R16, R7 ;  /* 0x000000101c077223 */ /* 0x000fe20000010007 */
[----:B------:R-:W-:Y:S02]  /*4a40*/  HADD2.F32 R32, -RZ, R32.H1_H1 ;  /* 0x30000020ff207230 */ /* 0x000fe40000004100 */
[----:B------:R-:W-:Y:S01]  /*4a50*/  FFMA.FTZ R17, R43, R17, R42 ;  /* 0x000000112b117223 */ /* 0x000fe2000001002a */
[----:B------:R-:W-:-:S02]  /*4a60*/  HADD2.F32 R30, -RZ, R33.H1_H1 ;  /* 0x30000021ff1e7230 */ /* 0x000fc40000004100 */
[----:B------:R-:W-:Y:S02]  /*4a70*/  HADD2.F32 R28, -RZ, R35.H0_H0 ;  /* 0x20000023ff1c7230 */ /* 0x000fe40000004100 */
[-C--:B------:R-:W-:Y:S01]  /*4a80*/  FFMA.FTZ R37, R32, R16.reuse, R37 ;  /* 0x0000001020257223 */ /* 0x080fe20000010025 */
[----:B-1----:R-:W-:Y:S02]  /*4a90*/  HADD2.F32 R12, -RZ, R14.H0_H0 ;  /* 0x2000000eff0c7230 */ /* 0x002fe40000004100 */
        /* <DEDUP_REMOVED lines=49> */
.L_x_4179:
[----:B------:R-:W0:Y:S01]  /*4db0*/  LDC R15, c[0x0][0x23c] ;  /* 0x00008f00ff0f7b82 */ /* 0x000e220000000800 */
[----:B------:R-:W-:Y:S01]  /*4dc0*/  IADD3 R54, R54, 0x20, RZ ;  /* 0x0000002036367810 */ /* 0x000fe20007ffe0ff */
[----:B------:R-:W-:-:S03]  /*4dd0*/  UIADD3 UR4, UR4, 0x40, URZ ;  /* 0x0000004004047890 */ /* 0x000fc6000fffe03f */
[C---:B------:R-:W-:Y:S02]  /*4de0*/  ISETP.GE.AND P2, PT, R54.reuse, UR5, PT ;  /* 0x0000000536007c0c */ /* 0x040fe4000bf46270 */
[----:B------:R-:W-:Y:S01]  /*4df0*/  ISETP.LT.AND P3, PT, R54, R55, PT ;  /* 0x000000373600720c */ /* 0x000fe20003f61270 */
[----:B0-----:R-:W-:-:S12]  /*4e00*/  IMAD.WIDE R6, R15, 0x10, R20 ;  /* 0x000000100f067825 */ /* 0x001fd800078e0214 */
[----:B------:R-:W-:Y:S05]  /*4e10*/  @!P2 BRA P3, `(.L_x_4187) ;  /* 0xffffffc40088a947 */ /* 0x000fea000183ffff */
.L_x_4178:
        /* <DEDUP_REMOVED lines=14> */
.L_x_4191:
[----:B------:R-:W-:Y:S05]  /*4f00*/  @!P1 BRA `(.L_x_4189) ;  /* 0x0000000c00109947 */ /* 0x000fea0003800000 */
        /* <DEDUP_REMOVED lines=12> */
[----:B------:R-:W-:Y:S02]  /*4fd0*/  LOP3.LUT R25, R18, 0xc000c, RZ, 0xc0, !PT ;  /* 0x000c000c12197812 */ /* 0x000fe400078ec0ff */
[----:B------:R-:W-:-:S02]  /*4fe0*/  SHF.R.U32.HI R16, RZ, 0x8, R17 ;  /* 0x00000008ff107819 */ /* 0x000fc40000011611 */
[----:B------:R-:W-:Y:S02]  /*4ff0*/  SHF.R.U32.HI R22, RZ, 0x8, R18 ;  /* 0x00000008ff167819 */ /* 0x000fe40000011612 */
[C---:B------:R-:W-:Y:S02]  /*5000*/  LOP3.LUT R32, R18.reuse, 0x300030, RZ, 0xc0, !PT ;  /* 0x0030003012207812 */ /* 0x040fe400078ec0ff */
[C---:B------:R-:W-:Y:S02]  /*5010*/  LOP3.LUT R40, R18.reuse, 0xc000c0, RZ, 0xc0, !PT ;  /* 0x00c000c012287812 */ /* 0x040fe400078ec0ff */
        /* <DEDUP_REMOVED lines=134> */
.L_x_4190:
        /* <DEDUP_REMOVED lines=33> */
[----:B------:R-:W-:-:S06]  /*5a90*/  HFMA2.MMA R48, R28, R21, R48 ;  /* 0x000000151c307235 */ /* 0x000fcc0000000030 */
[-C--:B------:R-:W-:Y:S02]  /*5aa0*/  HFMA2.MMA R46, R34, R22.reuse, R46 ;  /* 0x00000016222e7235 */ /* 0x080fe4000000002e */
[----:B------:R-:W-:-:S06]  /*5ab0*/  HFMA2.MMA R48, R36, R22, R48 ;  /* 0x0000001624307235 */ /* 0x000fcc0000000030 */
        /* <DEDUP_REMOVED lines=9> */
.L_x_4189:
[----:B------:R-:W-:Y:S01]  /*5b50*/  IADD3 R54, R54, 0x10, RZ ;  /* 0x0000001036367810 */ /* 0x000fe20007ffe0ff */
[----:B------:R-:W-:Y:S01]  /*5b60*/  UIADD3 UR4, UR4, 0x20, URZ ;  /* 0x0000002004047890 */ /* 0x000fe2000fffe03f */
[----:B------:R-:W-:Y:S02]  /*5b70*/  IADD3 R6, P3, R6, R13, RZ ;  /* 0x0000000d06067210 */ /* 0x000fe40007f7e0ff */
[C---:B------:R-:W-:Y:S02]  /*5b80*/  ISETP.GE.AND P2, PT, R54.reuse, UR5, PT ;  /* 0x0000000536007c0c */ /* 0x040fe4000bf46270 */
[----:B------:R-:W-:Y:S02]  /*5b90*/  ISETP.LT.AND P4, PT, R54, R55, PT ;  /* 0x000000373600720c */ /* 0x000fe40003f81270 */
[----:B------:R-:W-:-:S11]  /*5ba0*/  IADD3.X R7, R7, R12, RZ, P3, !PT ;  /* 0x0000000c07077210 */ /* 0x000fd60001ffe4ff */
[----:B------:R-:W-:Y:S05]  /*5bb0*/  @!P2 BRA P4, `(.L_x_4191) ;  /* 0xfffffff000d0a947 */ /* 0x000fea000203ffff */
.L_x_4188:
        /* <DEDUP_REMOVED lines=20> */
.L_x_4195:
[----:B------:R-:W0:Y:S02]  /*5d00*/  LDS R14, [R6] ;  /* 0x00000000060e7984 */ /* 0x000e240000000800 */
[----:B0-----:R-:W-:-:S06]  /*5d10*/  HADD2 R15, R14, R8 ;  /* 0x000000080e0f7230 */ /* 0x001fcc0000000000 */
[----:B------:R-:W0:Y:S02]  /*5d20*/  ATOMS.CAST.SPIN R15, [R6], R14, R15 ;  /* 0x0000000e060f738d */ /* 0x000e24000180000f */
[----:B0-----:R-:W-:-:S13]  /*5d30*/  ISETP.EQ.U32.AND P0, PT, R15, 0x1, PT ;  /* 0x000000010f00780c */ /* 0x001fda0003f02070 */
[----:B------:R-:W-:Y:S05]  /*5d40*/  @!P0 BRA `(.L_x_4195) ;  /* 0xfffffffc00ec8947 */ /* 0x000fea000383ffff */
[----:B------:R-:W-:Y:S05]  /*5d50*/  BRA `(.L_x_4193) ;  /* 0x00000000000c7947 */ /* 0x000fea0003800000 */
.L_x_4194:
[----:B------:R-:W2:Y:S02]  /*5d60*/  LD.E R6, desc[UR8][R4.64] ;  /* 0x0000000804067980 */ /* 0x000ea4000c101900 */
[----:B--2---:R-:W-:-:S05]  /*5d70*/  IADD3 R7, R8, R6, RZ ;  /* 0x0000000608077210 */ /* 0x004fca0007ffe0ff */
[----:B------:R0:W-:Y:S02]  /*5d80*/  ST.E desc[UR8][R4.64], R7 ;  /* 0x0000000704007985 */ /* 0x0001e4000c101908 */
.L_x_4193:
[----:B------:R-:W-:Y:S05]  /*5d90*/  BSYNC B0 ;  /* 0x0000000000007941 */ /* 0x000fea0003800000 */
.L_x_4192:
[----:B------:R1:W-:Y:S01]  /*5da0*/  ATOM.E.ADD.F16x2.RN.STRONG.GPU P0, RZ, desc[UR8][R4.64+0x4], R9 ;  /* 0x0000040904ff79a2 */ /* 0x0003e2000810e1c8 */
[----:B------:R-:W-:Y:S04]  /*5db0*/  BSSY B0, `(.L_x_4196) ;  /* 0x000000e000007945 */ /* 0x000fe80003800000 */
[----:B-1----:R-:W-:Y:S05]  /*5dc0*/  @P0 BRA `(.L_x_4197) ;  /* 0x0000000000300947 */ /* 0x002fea0003800000 */
[----:B------:R-:W1:Y:S02]  /*5dd0*/  QSPC.E.S P0, RZ, [R4+0x4] ;  /* 0x0000040004ff73aa */ /* 0x000e640000000500 */
[----:B-1----:R-:W-:Y:S05]  /*5de0*/  @!P0 BRA `(.L_x_4198) ;  /* 0x00000000001c8947 */ /* 0x002fea0003800000 */
[----:B0-----:R-:W-:-:S07]  /*5df0*/  MOV R4, R4 ;  /* 0x0000000400047202 */ /* 0x001fce0000000f00 */
.L_x_4199:
[----:B------:R-:W0:Y:S02]  /*5e00*/  LDS R6, [R4+0x4] ;  /* 0x0000040004067984 */ /* 0x000e240000000800 */
[----:B0-----:R-:W-:-:S10]  /*5e10*/  HFMA2.MMA R7, R6, 1, 1, R9 ;  /* 0x3c003c0006077835 */ /* 0x001fd40000000009 */
[----:B------:R-:W0:Y:S02]  /*5e20*/  ATOMS.CAST.SPIN R7, [R4+0x4], R6, R7 ;  /* 0x000004060407738d */ /* 0x000e240001800007 */
[----:B0-----:R-:W-:-:S13]  /*5e30*/  ISETP.EQ.U32.AND P0, PT, R7, 0x1, PT ;  /* 0x000000010700780c */ /* 0x001fda0003f02070 */
[----:B------:R-:W-:Y:S05]  /*5e40*/  @!P0 BRA `(.L_x_4199) ;  /* 0xfffffffc00ec8947 */ /* 0x000fea000383ffff */
[----:B------:R-:W-:Y:S05]  /*5e50*/  BRA `(.L_x_4197) ;  /* 0x00000000000c7947 */ /* 0x000fea0003800000 */
.L_x_4198:
[----:B------:R-:W0:Y:S02]  /*5e60*/  LD.E R6, desc[UR8][R4.64+0x4] ;  /* 0x0000040804067980 */ /* 0x000e24000c101900 */
[----:B0-----:R-:W-:-:S05]  /*5e70*/  IADD3 R7, R9, R6, RZ ;  /* 0x0000000609077210 */ /* 0x001fca0007ffe0ff */
[----:B------:R1:W-:Y:S02]  /*5e80*/  ST.E desc[UR8][R4.64+0x4], R7 ;  /* 0x0000040704007985 */ /* 0x0003e4000c101908 */
.L_x_4197:
[----:B------:R-:W-:Y:S05]  /*5e90*/  BSYNC B0 ;  /* 0x0000000000007941 */ /* 0x000fea0003800000 */
.L_x_4196:
        /* <DEDUP_REMOVED lines=11> */
.L_x_4203:
[----:B------:R-:W0:Y:S02]  /*5f50*/  LDS R6, [R4] ;  /* 0x0000000004067984 */ /* 0x000e240000000800 */
[----:B0-----:R-:W-:-:S06]  /*5f60*/  HADD2 R7, R6, R10 ;  /* 0x0000000a06077230 */ /* 0x001fcc0000000000 */
[----:B------:R-:W0:Y:S02]  /*5f70*/  ATOMS.CAST.SPIN R7, [R4], R6, R7 ;  /* 0x000000060407738d */ /* 0x000e240001800007 */
[----:B0-----:R-:W-:-:S13]  /*5f80*/  ISETP.EQ.U32.AND P0, PT, R7, 0x1, PT ;  /* 0x000000010700780c */ /* 0x001fda0003f02070 */
[----:B------:R-:W-:Y:S05]  /*5f90*/  @!P0 BRA `(.L_x_4203) ;  /* 0xfffffffc00ec8947 */ /* 0x000fea000383ffff */
[----:B------:R-:W-:Y:S05]  /*5fa0*/  BRA `(.L_x_4201) ;  /* 0x00000000000c7947 */ /* 0x000fea0003800000 */
.L_x_4202:
[----:B------:R-:W2:Y:S02]  /*5fb0*/  LD.E R0, desc[UR8][R2.64] ;  /* 0x0000000802007980 */ /* 0x000ea4000c101900 */
[----:B--2---:R-:W-:-:S05]  /*5fc0*/  IADD3 R5, R10, R0, RZ ;  /* 0x000000000a057210 */ /* 0x004fca0007ffe0ff */
[----:B------:R0:W-:Y:S02]  /*5fd0*/  ST.E desc[UR8][R2.64], R5 ;  /* 0x0000000502007985 */ /* 0x0001e4000c101908 */
.L_x_4201:
[----:B------:R-:W-:Y:S05]  /*5fe0*/  BSYNC B0 ;  /* 0x0000000000007941 */ /* 0x000fea0003800000 */
.L_x_4200:
[----:B------:R1:W-:Y:S02]  /*5ff0*/  ATOM.E.ADD.F16x2.RN.STRONG.GPU P0, RZ, desc[UR8][R2.64+0x4], R11 ;  /* 0x0000040b02ff79a2 */ /* 0x0003e4000810e1c8 */
[----:B-1----:R-:W-:Y:S05]  /*6000*/  @P0 EXIT ;  /* 0x000000000000094d */ /* 0x002fea0003800000 */
[----:B------:R-:W1:Y:S02]  /*6010*/  QSPC.E.S P0, RZ, [R2+0x4] ;  /* 0x0000040002ff73aa */ /* 0x000e640000000500 */
[----:B-1----:R-:W-:Y:S05]  /*6020*/  @!P0 BRA `(.L_x_4204) ;  /* 0x00000000001c8947 */ /* 0x002fea0003800000 */
[----:B0-----:R-:W-:-:S07]  /*6030*/  MOV R2, R2 ;  /* 0x0000000200027202 */ /* 0x001fce0000000f00 */
.L_x_4205:
[----:B------:R-:W0:Y:S02]  /*6040*/  LDS R4, [R2+0x4] ;  /* 0x0000040002047984 */ /* 0x000e240000000800 */
[----:B0-----:R-:W-:-:S10]  /*6050*/  HFMA2.MMA R5, R4, 1, 1, R11 ;  /* 0x3c003c0004057835 */ /* 0x001fd4000000000b */
[----:B------:R-:W0:Y:S02]  /*6060*/  ATOMS.CAST.SPIN R5, [R2+0x4], R4, R5 ;  /* 0x000004040205738d */ /* 0x000e240001800005 */
[----:B0-----:R-:W-:-:S13]  /*6070*/  ISETP.EQ.U32.AND P0, PT, R5, 0x1, PT ;  /* 0x000000010500780c */ /* 0x001fda0003f02070 */
[----:B------:R-:W-:Y:S05]  /*6080*/  @!P0 BRA `(.L_x_4205) ;  /* 0xfffffffc00ec8947 */ /* 0x000fea000383ffff */
[----:B------:R-:W-:Y:S05]  /*6090*/  EXIT ;  /* 0x000000000000794d */ /* 0x000fea0003800000 */
.L_x_4204:
[----:B------:R-:W0:Y:S02]  /*60a0*/  LD.E R0, desc[UR8][R2.64+0x4] ;  /* 0x0000040802007980 */ /* 0x000e24000c101900 */
[----:B0-----:R-:W-:-:S05]  /*60b0*/  IADD3 R5, R11, R0, RZ ;  /* 0x000000000b057210 */ /* 0x001fca0007ffe0ff */
[----:B------:R-:W-:Y:S01]  /*60c0*/  ST.E desc[UR8][R2.64+0x4], R5 ;  /* 0x0000040502007985 */ /* 0x000fe2000c101908 */
[----:B------:R-:W-:Y:S05]  /*60d0*/  EXIT ;  /* 0x000000000000794d */ /* 0x000fea0003800000 */
.L_x_4206:
        /* <DEDUP_REMOVED lines=10> */
.L_x_5242:


//--------------------- .text._Z23gemm_half_q_half_kernelILi2ELi172ELb1ELb0ELi32EEvPK6__halfPKjS4_S2_PS0_iiiiPKtS7_iiiiiibS2_i --------------------------
	.section	.text._Z23gemm_half_q_half_kernelILi2ELi172ELb1ELb0ELi32EEvPK6__halfPKjS4_S2_PS0_iiiiPKtS7_iiiiiibS2_i,"ax",@progbits
	.align	128
        .global         _Z23gemm_half_q_half_kernelILi2ELi172ELb1ELb0ELi32EEvPK6__halfPKjS4_S2_PS0_iiiiPKtS7_iiiiiibS2_i
        .type           _Z23gemm_half_q_half_kernelILi2ELi172ELb1ELb0ELi32EEvPK6__halfPKjS4_S2_PS0_iiiiPKtS7_iiiiiibS2_i,@function
        .size           _Z23gemm_half_q_half_kernelILi2ELi172ELb1ELb0ELi32EEvPK6__halfPKjS4_S2_PS0_iiiiPKtS7_iiiiiibS2_i,(.L_x_5243 - _Z23gemm_half_q_half_kernelILi2ELi172ELb1ELb0ELi32EEvPK6__halfPKjS4_S2_PS0_iiiiPKtS7_iiiiiibS2_i)
        .other          _Z23gemm_half_q_half_kernelILi2ELi172ELb1ELb0ELi32EEvPK6__halfPKjS4_S2_PS0_iiiiPKtS7_iiiiiibS2_i,@"STO_CUDA_ENTRY STV_DEFAULT"
_Z23gemm_half_q_half_kernelILi2ELi172ELb1ELb0ELi32EEvPK6__halfPKjS4_S2_PS0_iiiiPKtS7_iiiiiibS2_i:
.text._Z23gemm_half_q_half_kernelILi2ELi172ELb1ELb0ELi32EEvPK6__halfPKjS4_S2_PS0_iiiiPKtS7_iiiiiibS2_i:
        /* <DEDUP_REMOVED lines=25> */
.L_x_4207:
        /* <DEDUP_REMOVED lines=29> */
.L_x_4212:
        /* <DEDUP_REMOVED lines=37> */
.L_x_4211:
        /* <DEDUP_REMOVED lines=24> */
.L_x_4213:
        /* <DEDUP_REMOVED lines=14> */
.L_x_4210:
        /* <DEDUP_REMOVED lines=10> */
.L_x_4215:
        /* <DEDUP_REMOVED lines=37> */
.L_x_4214:
        /* <DEDUP_REMOVED lines=24> */
.L_x_4216:
        /* <DEDUP_REMOVED lines=13> */
.L_x_4209:
[----:B------:R-:W-:Y:S05]  /*0d50*/  BSYNC B0 ;  /* 0x0000000000007941 */ /* 0x000fea0003800000 */
.L_x_4208:
        /* <DEDUP_REMOVED lines=17> */
.L_x_4219:
        /* <DEDUP_REMOVED lines=19> */
.L_x_4218:
        /* <DEDUP_REMOVED lines=14> */
.L_x_4220:
[----:B------:R-:W-:-:S13]  /*1080*/  ISETP.LT.OR P0, PT, R17, R3, P0 ;  /* 0x000000031100720c */ /* 0x000fda0000701670 */
[----:B-123--:R-:W1:Y:S01]  /*1090*/  @P0 LDC.64 R4, c[0x0][0x230] ;  /* 0x00008c00ff040b82 */ /* 0x00ee620000000a00 */
[----:B------:R-:W-:-:S05]  /*10a0*/  @P0 LEA R2, R2, R17, 0x1 ;  /* 0x0000001102020211 */ /* 0x000fca00078e08ff */
[----:B------:R-:W-:-:S04]  /*10b0*/  @P0 IMAD R3, R2, R85, R0 ;  /* 0x0000005502030224 */ /* 0x000fc800078e0200 */
[----:B-1----:R-:W-:-:S05]  /*10c0*/  @P0 IMAD.WIDE R2, R3, 0x2, R4 ;  /* 0x0000000203020825 */ /* 0x002fca00078e0204 */
[----:B------:R3:W-:Y:S02]  /*10d0*/  @P0 STG.E.64 desc[UR6][R2.64], RZ ;  /* 0x000000ff02000986 */ /* 0x0007e4000c101b06 */
.L_x_4217:
[----:B------:R-:W4:Y:S01]  /*10e0*/  LDC R31, c[0x0][0x25c] ;  /* 0x00009700ff1f7b82 */ /* 0x000f220000000800 */
[C---:B------:R-:W-:Y:S01]  /*10f0*/  ISETP.GE.AND P6, PT, R87.reuse, R88, PT ;  /* 0x000000585700720c */ /* 0x040fe20003fc6270 */
[----:B------:R-:W-:Y:S01]  /*1100*/  ULDC UR8, c[0x0][0x258] ;  /* 0x0000960000087ab9 */ /* 0x000fe20000000800 */
[----:B------:R-:W-:Y:S01]  /*1110*/  ULDC UR5, c[0x0][0x260] ;  /* 0x0000980000057ab9 */ /* 0x000fe20000000800 */
[C---:B---3--:R-:W-:Y:S01]  /*1120*/  VIMNMX R2, R87.reuse, UR8, PT ;  /* 0x0000000857027c48 */ /* 0x048fe2000bfe0100 */
[----:B------:R-:W-:Y:S01]  /*1130*/  ULDC UR9, c[0x0][0x268] ;  /* 0x00009a0000097ab9 */ /* 0x000fe20000000800 */
[----:B------:R-:W-:Y:S01]  /*1140*/  ISETP.GT.AND P0, PT, R87, UR8, PT ;  /* 0x0000000857007c0c */ /* 0x000fe2000bf04270 */
[----:B------:R-:W-:Y:S01]  /*1150*/  HFMA2.MMA R12, -RZ, RZ, 0, 0 ;  /* 0x00000000ff0c7435 */ /* 0x000fe200000001ff */
[----:B------:R-:W3:Y:S01]  /*1160*/  LDC R18, c[0x0][0x264] ;  /* 0x00009900ff127b82 */ /* 0x000ee20000000800 */
[----:B------:R-:W-:-:S07]  /*1170*/  SHF.R.S32.HI R3, RZ, 0x1f, R2 ;  /* 0x0000001fff037819 */ /* 0x000fce0000011402 */
[----:B------:R-:W-:Y:S01]  /*1180*/  BAR.SYNC.DEFER_BLOCKING 0x0 ;  /* 0x0000000000007b1d */ /* 0x000fe20000010000 */
[C---:B------:R-:W-:Y:S02]  /*1190*/  ISETP.GT.AND P2, PT, R87.reuse, UR5, PT ;  /* 0x0000000557007c0c */ /* 0x040fe4000bf44270 */
[----:B------:R-:W-:Y:S02]  /*11a0*/  ISETP.GT.AND P3, PT, R87, UR9, PT ;  /* 0x0000000957007c0c */ /* 0x000fe4000bf64270 */
[----:B------:R-:W-:Y:S02]  /*11b0*/  LEA.HI R29, R3, R2, RZ, 0x5 ;  /* 0x00000002031d7211 */ /* 0x000fe400078f28ff */
[----:B------:R-:W-:Y:S02]  /*11c0*/  MOV R14, RZ ;  /* 0x000000ff000e7202 */ /* 0x000fe40000000f00 */
[C---:B----4-:R-:W-:Y:S02]  /*11d0*/  ISETP.GT.AND P4, PT, R87.reuse, R31, PT ;  /* 0x0000001f5700720c */ /* 0x050fe40003f84270 */
[----:B---3--:R-:W-:Y:S01]  /*11e0*/  ISETP.GT.AND P5, PT, R87, R18, PT ;  /* 0x000000125700720c */ /* 0x008fe20003fa4270 */
[----:B------:R-:W-:-:S12]  /*11f0*/  @P6 BRA `(.L_x_4221) ;  /* 0x0000000000d46947 */ /* 0x000fd80003800000 */
[----:B------:R-:W3:Y:S01]  /*1200*/  LDC.64 R2, c[0x0][0x248] ;  /* 0x00009200ff027b82 */ /* 0x000ee20000000a00 */
[----:B0-----:R-:W-:-:S07]  /*1210*/  SHF.L.U32 R7, R16, 0x6, RZ ;  /* 0x0000000610077819 */ /* 0x001fce00000006ff */
[----:B-12---:R-:W0:Y:S08]  /*1220*/  LDC.64 R4, c[0x0][0x220] ;  /* 0x00008800ff047b82 */ /* 0x006e300000000a00 */
        /* <DEDUP_REMOVED lines=10> */
.L_x_4222:
        /* <DEDUP_REMOVED lines=10> */
[----:B------:R-:W-:-:S05]  /*1370*/  IMAD.WIDE R8, R8, 0x2, R10 ;  /* 0x0000000208087825 */ /* 0x000fca00078e020a */
        /* <DEDUP_REMOVED lines=29> */
.L_x_4221:
[----:B------:R-:W-:Y:S05]  /*1550*/  @!P0 BRA `(.L_x_4223) ;  /* 0x00000000001c8947 */ /* 0x000fea0003800000 */
[----:B------:R-:W3:Y:S02]  /*1560*/  LDC R2, c[0x0][0x25c] ;  /* 0x00009700ff027b82 */ /* 0x000ee40000000800 */
[----:B---3--:R-:W-:-:S04]  /*1570*/  VIMNMX R2, R87, R2, PT ;  /* 0x0000000257027248 */ /* 0x008fc80003fe0100 */
[----:B------:R-:W-:-:S04]  /*1580*/  IADD3 R2, R2, -UR8, RZ ;  /* 0x8000000802027c10 */ /* 0x000fc8000fffe0ff */
[----:B------:R-:W-:-:S04]  /*1590*/  SHF.R.S32.HI R3, RZ, 0x1f, R2 ;  /* 0x0000001fff037819 */ /* 0x000fc80000011402 */
[----:B------:R-:W-:-:S04]  /*15a0*/  LEA.HI R3, R3, R2, RZ, 0x5 ;  /* 0x0000000203037211 */ /* 0x000fc800078f28ff */
[----:B------:R-:W-:-:S05]  /*15b0*/  SHF.R.S32.HI R3, RZ, 0x5, R3 ;  /* 0x00000005ff037819 */ /* 0x000fca0000011403 */
[----:B------:R-:W-:-:S07]  /*15c0*/  IMAD R14, R3, 0x6, RZ ;  /* 0x00000006030e7824 */ /* 0x000fce00078e02ff */
.L_x_4223:
        /* <DEDUP_REMOVED lines=8> */
.L_x_4224:
        /* <DEDUP_REMOVED lines=10> */
.L_x_4225:
[----:B------:R-:W-:Y:S05]  /*16f0*/  @!P5 BRA `(.L_x_4226) ;  /* 0x00000000001cd947 */ /* 0x000fea0003800000 */
[----:B------:R-:W1:Y:S02]  /*1700*/  LDC R2, c[0x0][0x268] ;  /* 0x00009a00ff027b82 */ /* 0x000e640000000800 */
[----:B-12---:R-:W-:-:S04]  /*1710*/  VIMNMX R5, R87, R2, PT ;  /* 0x0000000257057248 */ /* 0x006fc80003fe0100 */
[----:B------:R-:W-:-:S04]  /*1720*/  IADD3 R5, R5, -R18, RZ ;  /* 0x8000001205057210 */ /* 0x000fc80007ffe0ff */
[----:B------:R-:W-:-:S04]  /*1730*/  SHF.R.S32.HI R2, RZ, 0x1f, R5 ;  /* 0x0000001fff027819 */ /* 0x000fc80000011405 */
[----:B------:R-:W-:-:S04]  /*1740*/  LEA.HI R2, R2, R5, RZ, 0x5 ;  /* 0x0000000502027211 */ /* 0x000fc800078f28ff */
[----:B------:R-:W-:-:S04]  /*1750*/  SHF.R.S32.HI R2, RZ, 0x5, R2 ;  /* 0x00000005ff027819 */ /* 0x000fc80000011402 */
[----:B------:R-:W-:-:S07]  /*1760*/  LEA R2, R2, R2, 0x1 ;  /* 0x0000000202027211 */ /* 0x000fce00078e08ff */
.L_x_4226:
[----:B-12---:R-:W-:Y:S01]  /*1770*/  HFMA2.MMA R5, -RZ, RZ, 0, 0 ;  /* 0x00000000ff057435 */ /* 0x006fe200000001ff */
        /* <DEDUP_REMOVED lines=8> */
.L_x_4227:
[----:B------:R-:W-:Y:S01]  /*1800*/  LEA R14, R29, R14, 0x3 ;  /* 0x0000000e1d0e7211 */ /* 0x000fe200078e18ff */
[----:B------:R-:W1:Y:S01]  /*1810*/  S2UR UR5, SR_CgaCtaId ;  /* 0x00000000000579c3 */ /* 0x000e620000008800 */
[----:B0-----:R-:W-:Y:S01]  /*1820*/  SHF.R.S32.HI R10, RZ, 0x1f, R0 ;  /* 0x0000001fff0a7819 */ /* 0x001fe20000011400 */
[----:B------:R-:W-:Y:S01]  /*1830*/  ULDC.64 UR10, c[0x0][0x218] ;  /* 0x00008600000a7ab9 */ /* 0x000fe20000000a00 */
[----:B------:R-:W-:Y:S01]  /*1840*/  IADD3 R3, R3, R14, R12 ;  /* 0x0000000e03037210 */ /* 0x000fe20007ffe00c */
[----:B------:R-:W-:Y:S01]  /*1850*/  UMOV UR4, 0x400 ;  /* 0x0000040000047882 */ /* 0x000fe20000000000 */
[----:B------:R-:W-:Y:S02]  /*1860*/  PRMT R4, RZ, 0x5410, RZ ;  /* 0x00005410ff047816 */ /* 0x000fe400000000ff */
[----:B------:R-:W-:Y:S02]  /*1870*/  IADD3 R2, R5, R3, R2 ;  /* 0x0000000305027210 */ /* 0x000fe40007ffe002 */
[----:B------:R-:W-:-:S03]  /*1880*/  PRMT R5, RZ, 0x5410, RZ ;  /* 0x00005410ff057816 */ /* 0x000fc600000000ff */
[----:B------:R-:W-:-:S05]  /*1890*/  IMAD R11, R2, R85, RZ ;  /* 0x00000055020b7224 */ /* 0x000fca00078e02ff */
[----:B------:R-:W-:Y:S02]  /*18a0*/  SHF.R.S32.HI R17, RZ, 0x1f, R11 ;  /* 0x0000001fff117819 */ /* 0x000fe4000001140b */
[----:B------:R-:W-:-:S04]  /*18b0*/  IADD3 R2, P0, R0, R11, RZ ;  /* 0x0000000b00027210 */ /* 0x000fc80007f1e0ff */
[----:B------:R-:W-:Y:S01]  /*18c0*/  IADD3.X R3, R17, R10, RZ, P0, !PT ;  /* 0x0000000a11037210 */ /* 0x000fe200007fe4ff */
[----:B-1----:R-:W-:Y:S01]  /*18d0*/  ULEA UR4, UR5, UR4, 0x18 ;  /* 0x0000000405047291 */ /* 0x002fe2000f8ec03f */
[C---:B------:R-:W-:Y:S02]  /*18e0*/  ISETP.GE.AND P0, PT, R87.reuse, R88, PT ;  /* 0x000000585700720c */ /* 0x040fe40003f06270 */
[C---:B------:R-:W-:Y:S02]  /*18f0*/  LEA R14, P2, R2.reuse, UR10, 0x2 ;  /* 0x0000000a020e7c11 */ /* 0x040fe4000f8410ff */
[----:B------:R-:W-:Y:S02]  /*1900*/  ISETP.GE.OR P0, PT, R87, UR8, P0 ;  /* 0x0000000857007c0c */ /* 0x000fe40008706670 */
[----:B------:R-:W-:Y:S02]  /*1910*/  LEA.HI.X R15, R2, UR11, R3, 0x2, P2 ;  /* 0x0000000b020f7c11 */ /* 0x000fe400090f1403 */
[----:B------:R-:W-:-:S02]  /*1920*/  PRMT R3, RZ, 0x5410, RZ ;  /* 0x00005410ff037816 */ /* 0x000fc400000000ff */
[----:B------:R-:W-:-:S07]  /*1930*/  PRMT R2, RZ, 0x5410, RZ ;  /* 0x00005410ff027816 */ /* 0x000fce00000000ff */
[----:B------:R-:W-:Y:S05]  /*1940*/  @P0 BRA `(.L_x_4228) ;  /* 0x0000004800500947 */ /* 0x000fea0003800000 */
        /* <DEDUP_REMOVED lines=12> */
.L_x_4237:
[----:B-----5:R-:W-:Y:S05]  /*1a10*/  @!P1 BRA `(.L_x_4229) ;  /* 0x0000001000749947 */ /* 0x020fea0003800000 */
[----:B-----5:R-:W2:Y:S04]  /*1a20*/  LDG.E.128.CONSTANT R24, desc[UR6][R14.64] ;  /* 0x000000060e187981 */ /* 0x020ea8000c1e9d00 */
        /* <DEDUP_REMOVED lines=48> */
[--C-:B-1----:R-:W-:Y:S02]  /*1d30*/  SHF.R.U32.HI R11, RZ, 0x8, R33.reuse ;  /* 0x00000008ff0b7819 */ /* 0x102fe40000011621 */
[----:B------:R-:W-:Y:S01]  /*1d40*/  SHF.R.U32.HI R33, RZ, 0x10, R33 ;  /* 0x00000010ff217819 */ /* 0x000fe20000011621 */
[----:B------:R1:W0:Y:S01]  /*1d50*/  I2F.F16 R50, R10 ;  /* 0x0000000a00327306 */ /* 0x0002220000200c00 */
[----:B------:R-:W-:-:S02]  /*1d60*/  LOP3.LUT R11, R11, 0xff, RZ, 0xc0, !PT ;  /* 0x000000ff0b0b7812 */ /* 0x000fc400078ec0ff */
[----:B------:R-:W-:Y:S02]  /*1d70*/  LOP3.LUT R0, R0, 0xff, RZ, 0xc0, !PT ;  /* 0x000000ff00007812 */ /* 0x000fe400078ec0ff */
[----:B------:R-:W-:Y:S02]  /*1d80*/  IADD3 R11, R11, -0x80, RZ ;  /* 0xffffff800b0b7810 */ /* 0x000fe40007ffe0ff */
[----:B------:R-:W-:Y:S01]  /*1d90*/  LOP3.LUT R12, R33, 0xff, RZ, 0xc0, !PT ;  /* 0x000000ff210c7812 */ /* 0x000fe200078ec0ff */
[----:B------:R-:W0:Y:S01]  /*1da0*/  I2F.F16 R21, R21 ;  /* 0x0000001500157306 */ /* 0x000e220000200c00 */
[----:B-1----:R-:W-:Y:S02]  /*1db0*/  LOP3.LUT R10, R32, 0xff, RZ, 0xc0, !PT ;  /* 0x000000ff200a7812 */ /* 0x002fe400078ec0ff */
        /* <DEDUP_REMOVED lines=9> */
[----:B-1----:R-:W-:-:S02]  /*1e50*/  PRMT R11, R86, 0x9910, RZ ;  /* 0x00009910560b7816 */ /* 0x002fc400000000ff */
[----:B------:R-:W-:Y:S02]  /*1e60*/  SHF.R.U32.HI R26, RZ, 0x10, R26 ;  /* 0x00000010ff1a7819 */ /* 0x000fe4000001161a */
[----:B------:R-:W-:Y:S02]  /*1e70*/  SHF.R.U32.HI R27, RZ, 0x10, R27 ;  /* 0x00000010ff1b7819 */ /* 0x000fe4000001161b */
[----:B------:R-:W-:Y:S01]  /*1e80*/  SHF.R.U32.HI R34, RZ, 0x10, R34 ;  /* 0x00000010ff227819 */ /* 0x000fe20000011622 */
[----:B------:R1:W0:Y:S01]  /*1e90*/  I2F.F16 R32, R0 ;  /* 0x0000000000207306 */ /* 0x0002220000200c00 */
[--C-:B--2---:R-:W-:Y:S02]  /*1ea0*/  SHF.R.U32.HI R10, RZ, 0x8, R35.reuse ;  /* 0x00000008ff0a7819 */ /* 0x104fe40000011623 */
[----:B------:R-:W-:Y:S02]  /*1eb0*/  SHF.R.U32.HI R35, RZ, 0x10, R35 ;  /* 0x00000010ff237819 */ /* 0x000fe40000011623 */
[----:B------:R-:W-:-:S02]  /*1ec0*/  ISETP.NE.AND P2, PT, R11, RZ, PT ;  /* 0x000000ff0b00720c */ /* 0x000fc40003f45270 */
[----:B------:R-:W-:Y:S01]  /*1ed0*/  LOP3.LUT R25, R25, 0xff, RZ, 0xc0, !PT ;  /* 0x000000ff19197812 */ /* 0x000fe200078ec0ff */
[----:B------:R-:W2:Y:S01]  /*1ee0*/  I2F.F16 R29, R29 ;  /* 0x0000001d001d7306 */ /* 0x000ea20000200c00 */
[----:B------:R-:W-:Y:S02]  /*1ef0*/  LOP3.LUT R26, R26, 0xff, RZ, 0xc0, !PT ;  /* 0x000000ff1a1a7812 */ /* 0x000fe400078ec0ff */
[----:B------:R-:W-:Y:S02]  /*1f00*/  LOP3.LUT R27, R27, 0xff, RZ, 0xc0, !PT ;  /* 0x000000ff1b1b7812 */ /* 0x000fe400078ec0ff */
[----:B------:R-:W-:Y:S02]  /*1f10*/  LOP3.LUT R24, R24, 0xff, RZ, 0xc0, !PT ;  /* 0x000000ff18187812 */ /* 0x000fe400078ec0ff */
[----:B-1----:R-:W-:Y:S01]  /*1f20*/  LOP3.LUT R0, R34, 0xff, RZ, 0xc0, !PT ;  /* 0x000000ff22007812 */ /* 0x002fe200078ec0ff */
[----:B------:R-:W1:Y:S01]  /*1f30*/  I2F.F16 R30, R30 ;  /* 0x0000001e001e7306 */ /* 0x000e620000200c00 */
        /* <DEDUP_REMOVED lines=116> */
.L_x_4230:
        /* <DEDUP_REMOVED lines=31> */
[----:B------:R-:W-:Y:S01]  /*2870*/  FFMA.FTZ R63, R50, R26, R63 ;  /* 0x0000001a323f7223 */ /* 0x000fe2000001003f */
[----:B------:R-:W-:Y:S01]  /*2880*/  FFMA.FTZ R0, R0, R60, R41 ;  /* 0x0000003c00007223 */ /* 0x000fe20000010029 */
[-C--:B------:R-:W-:Y:S01]  /*2890*/  FFMA.FTZ R11, R52, R26.reuse, R11 ;  /* 0x0000001a340b7223 */ /* 0x080fe2000001000b */
        /* <DEDUP_REMOVED lines=53> */
.L_x_4229:
[----:B------:R-:W0:Y:S02]  /*2bf0*/  LDC R85, c[0x0][0x23c] ;  /* 0x00008f00ff557b82 */ /* 0x000e240000000800 */
        /* <DEDUP_REMOVED lines=126> */
[----:B------:R-:W-:Y:S01]  /*33e0*/  FFMA.FTZ R63, R0, R11, RZ ;  /* 0x0000000b003f7223 */ /* 0x000fe200000100ff */
[----:B------:R-:W-:Y:S02]  /*33f0*/  HADD2.F32 R10, -RZ, R48.H0_H0 ;  /* 0x20000030ff0a7230 */ /* 0x000fe40000004100 */
[C---:B------:R-:W-:Y:S01]  /*3400*/  FFMA.FTZ R62, R11.reuse, R62, RZ ;  /* 0x0000003e0b3e7223 */ /* 0x040fe200000100ff */
[----:B------:R-:W-:Y:S01]  /*3410*/  FFMA.FTZ R67, R11, R12, RZ ;  /* 0x0000000c0b437223 */ /* 0x000fe200000100ff */
[----:B------:R-:W-:-:S02]  /*3420*/  HADD2.F32 R12, -RZ, R50.H0_H0 ;  /* 0x20000032ff0c7230 */ /* 0x000fc40000004100 */
        /* <DEDUP_REMOVED lines=70> */
.L_x_4232:
        /* <DEDUP_REMOVED lines=40> */
[----:B------:R-:W-:-:S02]  /*3b10*/  HADD2.F32 R10, -RZ, R29.H0_H0 ;  /* 0x2000001dff0a7230 */ /* 0x000fc40000004100 */
[-C--:B------:R-:W-:Y:S01]  /*3b20*/  FFMA.FTZ R39, R0, R26.reuse, R39 ;  /* 0x0000001a00277223 */ /* 0x080fe20000010027 */
[--C-:B-1----:R-:W-:Y:S02]  /*3b30*/  HADD2.F32 R0, -RZ, R24.reuse.H0_H0 ;  /* 0x20000018ff007230 */ /* 0x102fe40000004100 */
[-C--:B------:R-:W-:Y:S01]  /*3b40*/  FFMA.FTZ R27, R12, R26.reuse, R27 ;  /* 0x0000001a0c1b7223 */ /* 0x080fe2000001001b */
[----:B------:R-:W-:Y:S02]  /*3b50*/  HADD2.F32 R12, -RZ, R53.H0_H0 ;  /* 0x20000035ff0c7230 */ /* 0x000fe40000004100 */
[-C--:B------:R-:W-:Y:S01]  /*3b60*/  FFMA.FTZ R41, R10, R26.reuse, R41 ;  /* 0x0000001a0a297223 */ /* 0x080fe20000010029 */
        /* <DEDUP_REMOVED lines=41> */
.L_x_4231:
        /* <DEDUP_REMOVED lines=201> */
.L_x_4234:
        /* <DEDUP_REMOVED lines=87> */
.L_x_4233:
        /* <DEDUP_REMOVED lines=201> */
.L_x_4236:
        /* <DEDUP_REMOVED lines=87> */
.L_x_4235:
        /* <DEDUP_REMOVED lines=9> */
.L_x_4228:
        /* <DEDUP_REMOVED lines=10> */
.L_x_4243:
        /* <DEDUP_REMOVED lines=52> */
[--C-:B--2---:R-:W-:Y:S02]  /*6670*/  SHF.R.U32.HI R12, RZ, 0xc, R20.reuse ;  /* 0x0000000cff0c7819 */ /* 0x104fe40000011614 */
[----:B------:R-:W-:Y:S02]  /*6680*/  LOP3.LUT R19, R20, 0x3f003f, RZ, 0xc0, !PT ;  /* 0x003f003f14137812 */ /* 0x000fe400078ec0ff */
[----:B------:R-:W-:Y:S02]  /*6690*/  SHF.R.U32.HI R29, RZ, 0x6, R20 ;  /* 0x00000006ff1d7819 */ /* 0x000fe40000011614 */
[----:B------:R-:W-:Y:S02]  /*66a0*/  SHF.R.U32.HI R20, RZ, 0xc, R21 ;  /* 0x0000000cff147819 */ /* 0x000fe40000011615 */
[----:B------:R-:W-:Y:S02]  /*66b0*/  LOP3.LUT R25, R44, 0x300030, R25, 0xf8, !PT ;  /* 0x003000302c197812 */ /* 0x000fe400078ef819 */
[----:B------:R-:W-:-:S02]  /*66c0*/  LOP3.LUT R24, R43, 0x300030, R46, 0xf8, !PT ;  /* 0x003000302b187812 */ /* 0x000fc400078ef82e */
[----:B------:R-:W-:Y:S02]  /*66d0*/  LOP3.LUT R43, R21, 0x3f003f, RZ, 0xc0, !PT ;  /* 0x003f003f152b7812 */ /* 0x000fe400078ec0ff */
[----:B------:R-:W-:Y:S02]  /*66e0*/  SHF.R.U32.HI R44, RZ, 0x6, R21 ;  /* 0x00000006ff2c7819 */ /* 0x000fe40000011615 */
[--C-:B------:R-:W-:Y:S02]  /*66f0*/  SHF.R.U32.HI R21, RZ, 0xc, R22.reuse ;  /* 0x0000000cff157819 */ /* 0x100fe40000011616 */
[----:B------:R-:W-:Y:S02]  /*6700*/  LOP3.LUT R46, R22, 0x3f003f, RZ, 0xc0, !PT ;  /* 0x003f003f162e7812 */ /* 0x000fe400078ec0ff */
[----:B------:R-:W-:Y:S02]  /*6710*/  SHF.R.U32.HI R47, RZ, 0x6, R22 ;  /* 0x00000006ff2f7819 */ /* 0x000fe40000011616 */
[----:B------:R-:W-:-:S02]  /*6720*/  LOP3.LUT R17, R12, 0xf000f, RZ, 0xc0, !PT ;  /* 0x000f000f0c117812 */ /* 0x000fc400078ec0ff */
[--C-:B------:R-:W-:Y:S02]  /*6730*/  SHF.R.U32.HI R22, RZ, 0xc, R23.reuse ;  /* 0x0000000cff167819 */ /* 0x100fe40000011617 */
[----:B------:R-:W-:Y:S02]  /*6740*/  LOP3.LUT R12, R20, 0xf000f, RZ, 0xc0, !PT ;  /* 0x000f000f140c7812 */ /* 0x000fe400078ec0ff */
[----:B------:R-:W-:Y:S02]  /*6750*/  LOP3.LUT R51, R23, 0x3f003f, RZ, 0xc0, !PT ;  /* 0x003f003f17337812 */ /* 0x000fe400078ec0ff */
[----:B------:R-:W-:Y:S02]  /*6760*/  SHF.R.U32.HI R52, RZ, 0x6, R23 ;  /* 0x00000006ff347819 */ /* 0x000fe40000011617 */
[----:B------:R-:W-:Y:S02]  /*6770*/  LOP3.LUT R23, R21, 0xf000f, RZ, 0xc0, !PT ;  /* 0x000f000f15177812 */ /* 0x000fe400078ec0ff */
[----:B------:R-:W-:-:S02]  /*6780*/  LOP3.LUT R22, R22, 0xf000f, RZ, 0xc0, !PT ;  /* 0x000f000f16167812 */ /* 0x000fc400078ec0ff */
[----:B------:R-:W-:Y:S02]  /*6790*/  LOP3.LUT R21, R12, 0x300030, R41, 0xf8, !PT ;  /* 0x003000300c157812 */ /* 0x000fe400078ef829 */
[----:B------:R-:W-:Y:S02]  /*67a0*/  LOP3.LUT R12, R42, 0x64006400, RZ, 0xfc, !PT ;  /* 0x640064002a0c7812 */ /* 0x000fe400078efcff */
[----:B------:R-:W-:Y:S02]  /*67b0*/  LOP3.LUT R42, R40, 0x64006400, RZ, 0xfc, !PT ;  /* 0x64006400282a7812 */ /* 0x000fe400078efcff */
[----:B------:R-:W-:Y:S01]  /*67c0*/  LOP3.LUT R41, R29, 0x3f003f, RZ, 0xc0, !PT ;  /* 0x003f003f1d297812 */ /* 0x000fe200078ec0ff */
[----:B------:R-:W-:Y:S01]  /*67d0*/  HADD2 R29, R45, -1056, -1056 ;  /* 0xe420e4202d1d7430 */ /* 0x000fe20000000000 */
[----:B------:R-:W-:Y:S02]  /*67e0*/  LOP3.LUT R20, R17, 0x300030, R18, 0xf8, !PT ;  /* 0x0030003011147812 */ /* 0x000fe400078ef812 */
[----:B------:R-:W-:-:S02]  /*67f0*/  LOP3.LUT R22, R22, 0x300030, R53, 0xf8, !PT ;  /* 0x0030003016167812 */ /* 0x000fc400078ef835 */
        /* <DEDUP_REMOVED lines=10> */
[----:B------:R-:W-:Y:S02]  /*68a0*/  LOP3.LUT R23, R23, 0x300030, R48, 0xf8, !PT ;  /* 0x0030003017177812 */ /* 0x000fe400078ef830 */
        /* <DEDUP_REMOVED lines=98> */
.L_x_4240:
[----:B------:R-:W-:Y:S05]  /*6ed0*/  @P0 BRA `(.L_x_4239) ;  /* 0x0000000000b80947 */ /* 0x000fea0003800000 */
[----:B------:R-:W0:Y:S01]  /*6ee0*/  LDS.128 R20, [UR4+0x40] ;  /* 0x00004004ff147984 */ /* 0x000e220008000c00 */
[----:B------:R-:W-:Y:S02]  /*6ef0*/  MOV R57, R12 ;  /* 0x0000000c00397202 */ /* 0x000fe40000000f00 */
[----:B------:R-:W-:Y:S01]  /*6f00*/  MOV R59, R17 ;  /* 0x00000011003b7202 */ /* 0x000fe20000000f00 */
[----:B------:R-:W2:Y:S01]  /*6f10*/  LDS.128 R24, [UR4+0x50] ;  /* 0x00005004ff187984 */ /* 0x000ea20008000c00 */
[----:B------:R-:W-:Y:S02]  /*6f20*/  PRMT R9, R9, 0x5410, R8 ;  /* 0x0000541009097816 */ /* 0x000fe40000000008 */
        /* <DEDUP_REMOVED lines=41> */
.L_x_4239:
        /* <DEDUP_REMOVED lines=15> */
[----:B------:R-:W-:-:S02]  /*72b0*/  LOP3.LUT R19, R19, 0xf000f, RZ, 0xc0, !PT ;  /* 0x000f000f13137812 */ /* 0x000fc400078ec0ff */
[----:B------:R-:W-:Y:S02]  /*72c0*/  LOP3.LUT R45, R45, 0xf000f, RZ, 0xc0, !PT ;  /* 0x000f000f2d2d7812 */ /* 0x000fe400078ec0ff */
[----:B----4-:R-:W-:Y:S02]  /*72d0*/  SHF.R.U32.HI R10, RZ, 0x8, R24 ;  /* 0x00000008ff0a7819 */ /* 0x010fe40000011618 */
[----:B------:R-:W-:Y:S02]  /*72e0*/  SHF.R.U32.HI R38, RZ, 0x8, R25 ;  /* 0x00000008ff267819 */ /* 0x000fe40000011619 */
        /* <DEDUP_REMOVED lines=16> */
[----:B------:R-:W-:Y:S02]  /*73f0*/  LOP3.LUT R24, R11, 0x300030, R10, 0xf8, !PT ;  /* 0x003000300b187812 */ /* 0x000fe400078ef80a */
[----:B------:R-:W-:Y:S02]  /*7400*/  LOP3.LUT R25, R19, 0x300030, R38, 0xf8, !PT ;  /* 0x0030003013197812 */ /* 0x000fe400078ef826 */
[----:B------:R-:W-:Y:S02]  /*7410*/  LOP3.LUT R19, R45, 0x300030, R46, 0xf8, !PT ;  /* 0x003000302d137812 */ /* 0x000fe400078ef82e */
[----:B---3--:R-:W-:Y:S02]  /*7420*/  SHF.R.U32.HI R10, RZ, 0xc, R20 ;  /* 0x0000000cff0a7819 */ /* 0x008fe40000011614 */
[----:B------:R-:W-:-:S02]  /*7430*/  SHF.R.U32.HI R41, RZ, 0x8, R26 ;  /* 0x00000008ff297819 */ /* 0x000fc4000001161a */
[----:B------:R-:W-:Y:S02]  /*7440*/  LOP3.LUT R18, R40, 0xf000f, RZ, 0xc0, !PT ;  /* 0x000f000f28127812 */ /* 0x000fe400078ec0ff */
[----:B------:R-:W-:Y:S02]  /*7450*/  SHF.R.U32.HI R45, RZ, 0xc, R22 ;  /* 0x0000000cff2d7819 */ /* 0x000fe40000011616 */
        /* <DEDUP_REMOVED lines=20> */
[----:B------:R-:W-:Y:S02]  /*75a0*/  LOP3.LUT R20, R10, 0x300030, R35, 0xf8, !PT ;  /* 0x003000300a147812 */ /* 0x000fe400078ef823 */
[----:B------:R-:W-:-:S02]  /*75b0*/  LOP3.LUT R44, R44, 0x3f003f, RZ, 0xc0, !PT ;  /* 0x003f003f2c2c7812 */ /* 0x000fc400078ec0ff */
[----:B------:R-:W-:Y:S02]  /*75c0*/  LOP3.LUT R50, R48, 0x64006400, RZ, 0xfc, !PT ;  /* 0x6400640030327812 */ /* 0x000fe400078efcff */
[----:B------:R-:W-:Y:S02]  /*75d0*/  LOP3.LUT R51, R51, 0x3f003f, RZ, 0xc0, !PT ;  /* 0x003f003f33337812 */ /* 0x000fe400078ec0ff */
[----:B------:R-:W-:Y:S02]  /*75e0*/  LOP3.LUT R26, R27, 0x3f003f, RZ, 0xc0, !PT ;  /* 0x003f003f1b1a7812 */ /* 0x000fe400078ec0ff */
[----:B------:R-:W-:Y:S02]  /*75f0*/  LOP3.LUT R23, R22, 0x300030, R47, 0xf8, !PT ;  /* 0x0030003016177812 */ /* 0x000fe400078ef82f */
[----:B------:R-:W-:Y:S02]  /*7600*/  LOP3.LUT R10, R12, 0x64006400, RZ, 0xfc, !PT ;  /* 0x640064000c0a7812 */ /* 0x000fe400078efcff */
[----:B------:R-:W-:-:S02]  /*7610*/  SHF.R.U32.HI R27, RZ, 0x6, R27 ;  /* 0x00000006ff1b7819 */ /* 0x000fc4000001161b */
        /* <DEDUP_REMOVED lines=15> */
[----:B------:R-:W-:Y:S02]  /*7710*/  LOP3.LUT R21, R21, 0x300030, R42, 0xf8, !PT ;  /* 0x0030003015157812 */ /* 0x000fe400078ef82a */
        /* <DEDUP_REMOVED lines=102> */
.L_x_4242:
        /* <DEDUP_REMOVED lines=46> */
.L_x_4241:
        /* <DEDUP_REMOVED lines=8> */
.L_x_4238:
        /* <DEDUP_REMOVED lines=15> */
.L_x_4253:
[----:B------:R-:W-:Y:S05]  /*81d0*/  @!P1 BRA `(.L_x_4245) ;  /* 0x0000003800509947 */ /* 0x000fea0003800000 */
        /* <DEDUP_REMOVED lines=8> */
[----:B------:R-:W-:-:S02]  /*8260*/  PRMT R0, R86, 0x9910, RZ ;  /* 0x0000991056007816 */ /* 0x000fc400000000ff */
[----:B------:R-:W-:Y:S02]  /*8270*/  MOV R10, 0x2c00 ;  /* 0x00002c00000a7802 */ /* 0x000fe40000000f00 */
[----:B------:R-:W-:Y:S02]  /*8280*/  ISETP.NE.AND P2, PT, R0, RZ, PT ;  /* 0x000000ff0000720c */ /* 0x000fe40003f45270 */
[----:B------:R-:W-:Y:S02]  /*8290*/  PRMT R6, R6, 0x5410, R10 ;  /* 0x0000541006067816 */ /* 0x000fe4000000000a */
[C---:B--2---:R-:W-:Y:S02]  /*82a0*/  LOP3.LUT R0, R32.reuse, 0xf000f, RZ, 0xc0, !PT ;  /* 0x000f000f20007812 */ /* 0x044fe400078ec0ff */
[----:B------:R-:W-:Y:S02]  /*82b0*/  LOP3.LUT R10, R32, 0xf000f0, RZ, 0xc0, !PT ;  /* 0x00f000f0200a7812 */ /* 0x000fe400078ec0ff */
        /* <DEDUP_REMOVED lines=137> */
.L_x_4246:
        /* <DEDUP_REMOVED lines=20> */
[-C--:B------:R-:W-:Y:S01]  /*8c90*/  FFMA.FTZ R39, R40, R34.reuse, R39 ;  /* 0x0000002228277223 */ /* 0x080fe20000010027 */
        /* <DEDUP_REMOVED lines=20> */
[----:B------:R-:W-:-:S02]  /*8de0*/  HADD2.F32 R10, -RZ, R33.H0_H0 ;  /* 0x20000021ff0a7230 */ /* 0x000fc40000004100 */
[-C--:B------:R-:W-:Y:S01]  /*8df0*/  FFMA.FTZ R37, R37, R11.reuse, R40 ;  /* 0x0000000b25257223 */ /* 0x080fe20000010028 */
[----:B------:R-:W-:Y:S02]  /*8e00*/  HADD2.F32 R12, -RZ, R33.H1_H1 ;  /* 0x30000021ff0c7230 */ /* 0x000fe40000004100 */
[----:B------:R-:W-:Y:S01]  /*8e10*/  FFMA.FTZ R33, R35, R11, R0 ;  /* 0x0000000b23217223 */ /* 0x000fe20000010000 */
[----:B------:R-:W-:Y:S02]  /*8e20*/  HADD2.F32 R35, -RZ, R48.H0_H0 ;  /* 0x20000030ff237230 */ /* 0x000fe40000004100 */
[----:B------:R-:W-:Y:S01]  /*8e30*/  FFMA.FTZ R54, R45, R55, R54 ;  /* 0x000000372d367223 */ /* 0x000fe20000010036 */
[----:B------:R-:W-:Y:S02]  /*8e40*/  HADD2.F32 R32, -RZ, R32.H1_H1 ;  /* 0x30000020ff207230 */ /* 0x000fe40000004100 */
        /* <DEDUP_REMOVED lines=39> */
.L_x_4247:
[C---:B-----5:R-:W-:Y:S02]  /*90c0*/  LOP3.LUT R0, R24.reuse, 0xf000f, RZ, 0xc0, !PT ;  /* 0x000f000f18007812 */ /* 0x060fe400078ec0ff */
[----:B------:R-:W-:Y:S02]  /*90d0*/  LOP3.LUT R10, R24, 0xf000f0, RZ, 0xc0, !PT ;  /* 0x00f000f0180a7812 */ /* 0x000fe400078ec0ff */
[C---:B------:R-:W-:Y:S02]  /*90e0*/  LOP3.LUT R32, R26.reuse, 0xf000f, RZ, 0xc0, !PT ;  /* 0x000f000f1a207812 */ /* 0x040fe400078ec0ff */
[----:B------:R-:W-:Y:S02]  /*90f0*/  LOP3.LUT R35, R26, 0xf000f0, RZ, 0xc0, !PT ;  /* 0x00f000f01a237812 */ /* 0x000fe400078ec0ff */
[----:B------:R-:W-:Y:S02]  /*9100*/  SHF.R.U32.HI R24, RZ, 0x8, R24 ;  /* 0x00000008ff187819 */ /* 0x000fe40000011618 */
[----:B------:R-:W-:-:S02]  /*9110*/  LOP3.LUT R11, R25, 0xf000f, RZ, 0xc0, !PT ;  /* 0x000f000f190b7812 */ /* 0x000fc400078ec0ff */
[----:B------:R-:W-:Y:S02]  /*9120*/  LOP3.LUT R12, R25, 0xf000f0, RZ, 0xc0, !PT ;  /* 0x00f000f0190c7812 */ /* 0x000fe400078ec0ff */
[----:B------:R-:W-:Y:S02]  /*9130*/  SHF.R.U32.HI R26, RZ, 0x8, R26 ;  /* 0x00000008ff1a7819 */ /* 0x000fe4000001161a */
[C---:B------:R-:W-:Y:S02]  /*9140*/  LOP3.LUT R40, R27.reuse, 0xf000f, RZ, 0xc0, !PT ;  /* 0x000f000f1b287812 */ /* 0x040fe400078ec0ff */
[----:B------:R-:W-:Y:S02]  /*9150*/  SHF.R.U32.HI R25, RZ, 0x8, R25 ;  /* 0x00000008ff197819 */ /* 0x000fe40000011619 */
[----:B------:R-:W-:Y:S02]  /*9160*/  SHF.R.U32.HI R44, RZ, 0x8, R27 ;  /* 0x00000008ff2c7819 */ /* 0x000fe4000001161b */
[----:B------:R-:W-:-:S02]  /*9170*/  LOP3.LUT R42, R27, 0xf000f0, RZ, 0xc0, !PT ;  /* 0x00f000f01b2a7812 */ /* 0x000fc400078ec0ff */
[----:B------:R-:W-:Y:S02]  /*9180*/  LOP3.LUT R33, R10, 0x64006400, RZ, 0xfc, !PT ;  /* 0x640064000a217812 */ /* 0x000fe400078efcff */
[----:B------:R-:W-:Y:S02]  /*9190*/  LOP3.LUT R27, R35, 0x64006400, RZ, 0xfc, !PT ;  /* 0x64006400231b7812 */ /* 0x000fe400078efcff */
[----:B------:R-:W-:Y:S01]  /*91a0*/  LOP3.LUT R10, R24, 0xf000f, RZ, 0xc0, !PT ;  /* 0x000f000f180a7812 */ /* 0x000fe200078ec0ff */
[-C--:B------:R-:W-:Y:S01]  /*91b0*/  HFMA2 R33, R33, R6.reuse.H1_H1, -72, -72 ;  /* 0xd480d48021217431 */ /* 0x080fe20000060006 */
[----:B------:R-:W-:Y:S02]  /*91c0*/  LOP3.LUT R37, R12, 0x64006400, RZ, 0xfc, !PT ;  /* 0x640064000c257812 */ /* 0x000fe400078efcff */
[----:B------:R-:W-:Y:S02]  /*91d0*/  LOP3.LUT R35, R26, 0xf000f, RZ, 0xc0, !PT ;  /* 0x000f000f1a237812 */ /* 0x000fe400078ec0ff */
[----:B------:R-:W-:Y:S01]  /*91e0*/  LOP3.LUT R41, R40, 0x64006400, RZ, 0xfc, !PT ;  /* 0x6400640028297812 */ /* 0x000fe200078efcff */
[----:B------:R-:W-:Y:S01]  /*91f0*/  HFMA2 R37, R37, R6.H1_H1, -72, -72 ;  /* 0xd480d48025257431 */ /* 0x000fe20000060006 */
[----:B------:R-:W-:-:S02]  /*9200*/  LOP3.LUT R24, R24, 0xf000f0, RZ, 0xc0, !PT ;  /* 0x00f000f018187812 */ /* 0x000fc400078ec0ff */
[C---:B------:R-:W-:Y:S01]  /*9210*/  LOP3.LUT R12, R25.reuse, 0xf000f, RZ, 0xc0, !PT ;  /* 0x000f000f190c7812 */ /* 0x040fe200078ec0ff */
[----:B------:R-:W-:Y:S01]  /*9220*/  HADD2 R41, R41, -1032, -1032 ;  /* 0xe408e40829297430 */ /* 0x000fe20000000000 */
        /* <DEDUP_REMOVED lines=8> */
[----:B------:R-:W-:Y:S01]  /*92b0*/  LOP3.LUT R49, R26, 0x64006400, RZ, 0xfc, !PT ;  /* 0x640064001a317812 */ /* 0x000fe200078efcff */
[-C--:B------:R-:W-:Y:S01]  /*92c0*/  HFMA2 R42, R43, R6.reuse.H1_H1, -72, -72 ;  /* 0xd480d4802b2a7431 */ /* 0x080fe20000060006 */
[----:B------:R-:W-:Y:S02]  /*92d0*/  LOP3.LUT R0, R0, 0x64006400, RZ, 0xfc, !PT ;  /* 0x6400640000007812 */ /* 0x000fe400078efcff */
        /* <DEDUP_REMOVED lines=106> */
.L_x_4248:
        /* <DEDUP_REMOVED lines=42> */
[----:B------:R-:W-:Y:S02]  /*9c20*/  HADD2.F32 R12, -RZ, R25.H1_H1 ;  /* 0x30000019ff0c7230 */ /* 0x000fe40000004100 */
[-C--:B------:R-:W-:Y:S01]  /*9c30*/  FFMA.FTZ R25, R27, R11.reuse, R0 ;  /* 0x0000000b1b197223 */ /* 0x080fe20000010000 */
[----:B------:R-:W-:Y:S02]  /*9c40*/  HADD2.F32 R33, -RZ, R47.H0_H0 ;  /* 0x2000002fff217230 */ /* 0x000fe40000004100 */
        /* <DEDUP_REMOVED lines=42> */
.L_x_4249:
        /* <DEDUP_REMOVED lines=13> */
[----:B------:R-:W-:Y:S01]  /*9fc0*/  LOP3.LUT R27, R12, 0x64006400, RZ, 0xfc, !PT ;  /* 0x640064000c1b7812 */ /* 0x000fe200078efcff */
[----:B------:R-:W-:Y:S01]  /*9fd0*/  HADD2 R26, R26, -1032, -1032 ;  /* 0xe408e4081a1a7430 */ /* 0x000fe20000000000 */
[----:B------:R-:W-:Y:S02]  /*9fe0*/  LOP3.LUT R0, R20, 0xf000f, RZ, 0xc0, !PT ;  /* 0x000f000f14007812 */ /* 0x000fe400078ec0ff */
[----:B------:R-:W-:Y:S01]  /*9ff0*/  LOP3.LUT R12, R21, 0xf000f, RZ, 0xc0, !PT ;  /* 0x000f000f150c7812 */ /* 0x000fe200078ec0ff */
[----:B------:R-:W-:Y:S01]  /*a000*/  HFMA2 R27, R27, R6.H1_H1, -72, -72 ;  /* 0xd480d4801b1b7431 */ /* 0x000fe20000060006 */
[----:B------:R-:W-:Y:S02]  /*a010*/  LOP3.LUT R32, R24, 0x64006400, RZ, 0xfc, !PT ;  /* 0x6400640018207812 */ /* 0x000fe400078efcff */
[----:B------:R-:W-:-:S02]  /*a020*/  LOP3.LUT R33, R25, 0x64006400, RZ, 0xfc, !PT ;  /* 0x6400640019217812 */ /* 0x000fc400078efcff */
[----:B------:R-:W-:Y:S01]  /*a030*/  LOP3.LUT R20, R20, 0xf000f0, RZ, 0xc0, !PT ;  /* 0x00f000f014147812 */ /* 0x000fe200078ec0ff */
[----:B------:R-:W-:Y:S01]  /*a040*/  HADD2 R32, R32, -1032, -1032 ;  /* 0xe408e40820207430 */ /* 0x000fe20000000000 */
[----:B------:R-:W-:Y:S01]  /*a050*/  LOP3.LUT R21, R21, 0xf000f0, RZ, 0xc0, !PT ;  /* 0x00f000f015157812 */ /* 0x000fe200078ec0ff */
[----:B------:R-:W-:Y:S01]  /*a060*/  HFMA2 R33, R33, R6.H1_H1, -72, -72 ;  /* 0xd480d48021217431 */ /* 0x000fe20000060006 */
[C---:B------:R-:W-:Y:S02]  /*a070*/  LOP3.LUT R24, R22.reuse, 0xf000f, RZ, 0xc0, !PT ;  /* 0x000f000f16187812 */ /* 0x040fe400078ec0ff */
[----:B------:R-:W-:Y:S02]  /*a080*/  LOP3.LUT R25, R22, 0xf000f0, RZ, 0xc0, !PT ;  /* 0x00f000f016197812 */ /* 0x000fe400078ec0ff */
[C---:B------:R-:W-:Y:S02]  /*a090*/  LOP3.LUT R37, R23.reuse, 0xf000f, RZ, 0xc0, !PT ;  /* 0x000f000f17257812 */ /* 0x040fe400078ec0ff */
[----:B------:R-:W-:-:S02]  /*a0a0*/  LOP3.LUT R40, R23, 0xf000f0, RZ, 0xc0, !PT ;  /* 0x00f000f017287812 */ /* 0x000fc400078ec0ff */
[----:B------:R-:W-:Y:S02]  /*a0b0*/  LOP3.LUT R10, R10, 0x64006400, RZ, 0xfc, !PT ;  /* 0x640064000a0a7812 */ /* 0x000fe400078efcff */
[----:B------:R-:W-:Y:S02]  /*a0c0*/  LOP3.LUT R34, R34, 0x64006400, RZ, 0xfc, !PT ;  /* 0x6400640022227812 */ /* 0x000fe400078efcff */
[----:B------:R-:W-:Y:S02]  /*a0d0*/  LOP3.LUT R35, R35, 0x64006400, RZ, 0xfc, !PT ;  /* 0x6400640023237812 */ /* 0x000fe400078efcff */
        /* <DEDUP_REMOVED lines=15> */
[C---:B------:R-:W-:Y:S01]  /*a1d0*/  LOP3.LUT R22, R16.reuse, 0xf000f, RZ, 0xc0, !PT ;  /* 0x000f000f10167812 */ /* 0x040fe200078ec0ff */
[----:B------:R-:W-:Y:S01]  /*a1e0*/  HFMA2 R41, R21, R6.H1_H1, -72, -72 ;  /* 0xd480d48015297431 */ /* 0x000fe20000060006 */
[----:B------:R-:W-:Y:S01]  /*a1f0*/  LOP3.LUT R23, R16, 0xf000f0, RZ, 0xc0, !PT ;  /* 0x00f000f010177812 */ /* 0x000fe200078ec0ff */
[----:B------:R-:W-:-:S02]  /*a200*/  HADD2 R42, R42, -1032, -1032 ;  /* 0xe408e4082a2a7430 */ /* 0x000fc40000000000 */
        /* <DEDUP_REMOVED lines=90> */
.L_x_4250:
        /* <DEDUP_REMOVED lines=39> */
[--C-:B------:R-:W-:Y:S02]  /*aa20*/  HADD2.F32 R10, -RZ, R21.reuse.H0_H0 ;  /* 0x20000015ff0a7230 */ /* 0x100fe40000004100 */
[----:B------:R-:W-:-:S02]  /*aa30*/  HADD2.F32 R12, -RZ, R21.H1_H1 ;  /* 0x30000015ff0c7230 */ /* 0x000fc40000004100 */
[-C--:B------:R-:W-:Y:S01]  /*aa40*/  FFMA.FTZ R21, R25, R11.reuse, R0 ;  /* 0x0000000b19157223 */ /* 0x080fe20000010000 */
[----:B------:R-:W-:Y:S02]  /*aa50*/  HADD2.F32 R27, -RZ, R42.H0_H0 ;  /* 0x2000002aff1b7230 */ /* 0x000fe40000004100 */
[----:B------:R-:W-:Y:S02]  /*aa60*/  HADD2.F32 R35, -RZ, R35.H1_H1 ;  /* 0x30000023ff237230 */ /* 0x000fe40000004100 */
[----:B------:R-:W-:Y:S02]  /*aa70*/  HADD2.F32 R20, -RZ, R20.H1_H1 ;  /* 0x30000014ff147230 */ /* 0x000fe40000004100 */
[----:B------:R-:W-:Y:S01]  /*aa80*/  FFMA.FTZ R27, R27, R11, R26 ;  /* 0x0000000b1b1b7223 */ /* 0x000fe2000001001a */
[----:B------:R-:W-:Y:S02]  /*aa90*/  HADD2.F32 R0, -RZ, R37.H1_H1 ;  /* 0x30000025ff007230 */ /* 0x000fe40000004100 */
[----:B------:R-:W-:Y:S01]  /*aaa0*/  FFMA.FTZ R48, R35, R49, R48 ;  /* 0x0000003123307223 */ /* 0x000fe20000010030 */
[----:B------:R-:W-:-:S02]  /*aab0*/  HADD2.F32 R25, -RZ, R40.H0_H0 ;  /* 0x20000028ff197230 */ /* 0x000fc40000004100 */
[----:B------:R-:W-:Y:S02]  /*aac0*/  HADD2.F32 R42, -RZ, R42.H1_H1 ;  /* 0x3000002aff2a7230 */ /* 0x000fe40000004100 */
[-C--:B------:R-:W-:Y:S01]  /*aad0*/  FFMA.FTZ R21, R0, R20.reuse, R21 ;  /* 0x0000001400157223 */ /* 0x080fe20000010015 */
        /* <DEDUP_REMOVED lines=36> */
.L_x_4251:
        /* <DEDUP_REMOVED lines=137> */
.L_x_4252:
        /* <DEDUP_REMOVED lines=87> */
.L_x_4245:
[----:B------:R-:W0:Y:S01]  /*bb20*/  LDC R85, c[0x0][0x23c] ;  /* 0x00008f00ff557b82 */ /* 0x000e220000000800 */
[----:B------:R-:W-:Y:S01]  /*bb30*/  IADD3 R87, R87, 0x20, RZ ;  /* 0x0000002057577810 */ /* 0x000fe20007ffe0ff */
[----:B------:R-:W-:-:S03]  /*bb40*/  UIADD3 UR4, UR4, 0x40, URZ ;  /* 0x0000004004047890 */ /* 0x000fc6000fffe03f */
[C---:B------:R-:W-:Y:S02]  /*bb50*/  ISETP.GE.AND P2, PT, R87.reuse, UR5, PT ;  /* 0x0000000557007c0c */ /* 0x040fe4000bf46270 */
[----:B------:R-:W-:Y:S01]  /*bb60*/  ISETP.LT.AND P3, PT, R87, R88, PT ;  /* 0x000000585700720c */ /* 0x000fe20003f61270 */
[----:B0-----:R-:W-:-:S12]  /*bb70*/  IMAD.WIDE R14, R85, 0x10, R14 ;  /* 0x00000010550e7825 */ /* 0x001fd800078e020e */
[----:B------:R-:W-:Y:S05]  /*bb80*/  @!P2 BRA P3, `(.L_x_4253) ;  /* 0xffffffc40090a947 */ /* 0x000fea000183ffff */
.L_x_4244:
        /* <DEDUP_REMOVED lines=8> */
.L_x_4257:
[----:B------:R-:W0:Y:S01]  /*bc10*/  LDC R85, c[0x0][0x23c] ;  /* 0x00008f00ff557b82 */ /* 0x000e220000000800 */
[----:B-----5:R1:W5:Y:S01]  /*bc20*/  LDG.E.128.CONSTANT R20, desc[UR6][R14.64] ;  /* 0x000000060e147981 */ /* 0x020362000c1e9d00 */
[----:B0-----:R-:W-:-:S05]  /*bc30*/  IMAD.WIDE R10, R85, 0x4, R14 ;  /* 0x00000004550a7825 */ /* 0x001fca00078e020e */
[----:B------:R1:W5:Y:S01]  /*bc40*/  LDG.E.128.CONSTANT R16, desc[UR6][R10.64] ;  /* 0x000000060a107981 */ /* 0x000362000c1e9d00 */
[----:B------:R-:W-:Y:S01]  /*bc50*/  IMAD.WIDE R90, R85, 0x4, R10 ;  /* 0x00000004555a7825 */ /* 0x000fe200078e020a */
[----:B------:R-:W-:Y:S06]  /*bc60*/  @!P1 BRA `(.L_x_4255) ;  /* 0x00000018000c9947 */ /* 0x000fec0003800000 */
[----:B-1----:R-:W2:Y:S01]  /*bc70*/  LDG.E.128.CONSTANT R12, desc[UR6][R90.64] ;  /* 0x000000065a0c7981 */ /* 0x002ea2000c1e9d00 */
[--C-:B-----5:R-:W-:Y:S01]  /*bc80*/  SHF.R.U32.HI R25, RZ, 0xf, R22.reuse ;  /* 0x0000000fff197819 */ /* 0x120fe20000011616 */
[----:B------:R-:W-:Y:S01]  /*bc90*/  HFMA2.MMA R40, -RZ, RZ, 0, 0.015625 ;  /* 0x00002400ff287435 */ /* 0x000fe200000001ff */
        /* <DEDUP_REMOVED lines=29> */
[----:B------:R-:W-:Y:S02]  /*be70*/  SHF.R.U32.HI R43, RZ, 0x6, R18 ;  /* 0x00000006ff2b7819 */ /* 0x000fe40000011612 */
[----:B------:R-:W-:Y:S02]  /*be80*/  LOP3.LUT R68, R18, 0x70007, RZ, 0xc0, !PT ;  /* 0x0007000712447812 */ /* 0x000fe400078ec0ff */
[----:B------:R-:W-:Y:S02]  /*be90*/  LOP3.LUT R21, R24, 0x20002, R21, 0xf8, !PT ;  /* 0x0002000218157812 */ /* 0x000fe400078ef815 */
[----:B------:R-:W-:Y:S02]  /*bea0*/  PRMT R18, R86, 0x9910, RZ ;  /* 0x0000991056127816 */ /* 0x000fe400000000ff */
[----:B------:R-:W-:Y:S02]  /*beb0*/  LOP3.LUT R20, R20, 0x10001, RZ, 0xc0, !PT ;  /* 0x0001000114147812 */ /* 0x000fe400078ec0ff */
[----:B------:R-:W-:-:S02]  /*bec0*/  LOP3.LUT R17, R25, 0x20002, R16, 0xf8, !PT ;  /* 0x0002000219117812 */ /* 0x000fc400078ef810 */
[----:B------:R-:W-:Y:S02]  /*bed0*/  LOP3.LUT R52, R22, 0x20002, R27, 0xf8, !PT ;  /* 0x0002000216347812 */ /* 0x000fe400078ef81b */
[----:B------:R-:W-:Y:S02]  /*bee0*/  LOP3.LUT R20, R20, 0x20002, R23, 0xf8, !PT ;  /* 0x0002000214147812 */ /* 0x000fe400078ef817 */
[----:B------:R-:W-:Y:S02]  /*bef0*/  ISETP.NE.AND P2, PT, R18, RZ, PT ;  /* 0x000000ff1200720c */ /* 0x000fe40003f45270 */
[----:B------:R-:W-:Y:S02]  /*bf00*/  LOP3.LUT R77, R10, 0x64006400, RZ, 0xfc, !PT ;  /* 0x640064000a4d7812 */ /* 0x000fe400078efcff */
[----:B------:R-:W-:Y:S02]  /*bf10*/  LOP3.LUT R59, R0, 0x64006400, RZ, 0xfc, !PT ;  /* 0x64006400003b7812 */ /* 0x000fe400078efcff */
[----:B------:R-:W-:-:S02]  /*bf20*/  LOP3.LUT R37, R19, 0x380038, RZ, 0xc0, !PT ;  /* 0x0038003813257812 */ /* 0x000fc400078ec0ff */
[----:B------:R-:W-:Y:S02]  /*bf30*/  SHF.R.U32.HI R48, RZ, 0x6, R19 ;  /* 0x00000006ff307819 */ /* 0x000fe40000011613 */
        /* <DEDUP_REMOVED lines=55> */
[----:B------:R-:W-:-:S02]  /*c2b0*/  SHF.R.U32.HI R12, RZ, 0xd, R14 ;  /* 0x0000000dff0c7819 */ /* 0x000fc4000001160e */
[--C-:B------:R-:W-:Y:S02]  /*c2c0*/  SHF.R.U32.HI R23, RZ, 0xd, R13.reuse ;  /* 0x0000000dff177819 */ /* 0x100fe4000001160d */
[C---:B------:R-:W-:Y:S02]  /*c2d0*/  LOP3.LUT R18, R13.reuse, 0x380038, RZ, 0xc0, !PT ;  /* 0x003800380d127812 */ /* 0x040fe400078ec0ff */
[----:B------:R-:W-:Y:S02]  /*c2e0*/  SHF.R.U32.HI R25, RZ, 0x6, R13 ;  /* 0x00000006ff197819 */ /* 0x000fe4000001160d */
[----:B------:R-:W-:Y:S02]  /*c2f0*/  LOP3.LUT R45, R13, 0x70007, RZ, 0xc0, !PT ;  /* 0x000700070d2d7812 */ /* 0x000fe400078ec0ff */
[----:B------:R-:W-:Y:S02]  /*c300*/  LOP3.LUT R22, R21, 0x40004, R22, 0xf8, !PT ;  /* 0x0004000415167812 */ /* 0x000fe400078ef816 */
[----:B------:R-:W-:-:S02]  /*c310*/  SHF.R.U32.HI R13, RZ, 0xd, R15 ;  /* 0x0000000dff0d7819 */ /* 0x000fc4000001160f */
[----:B------:R-:W-:Y:S02]  /*c320*/  LOP3.LUT R21, R17, 0x40004, R12, 0xf8, !PT ;  /* 0x0004000411157812 */ /* 0x000fe400078ef80c */
[C---:B------:R-:W-:Y:S02]  /*c330*/  LOP3.LUT R38, R14.reuse, 0x380038, RZ, 0xc0, !PT ;  /* 0x003800380e267812 */ /* 0x040fe400078ec0ff */
[----:B------:R-:W-:Y:S02]  /*c340*/  SHF.R.U32.HI R26, RZ, 0x6, R14 ;  /* 0x00000006ff1a7819 */ /* 0x000fe4000001160e */
[----:B------:R-:W-:Y:S02]  /*c350*/  LOP3.LUT R46, R14, 0x70007, RZ, 0xc0, !PT ;  /* 0x000700070e2e7812 */ /* 0x000fe400078ec0ff */
[----:B------:R-:W-:Y:S02]  /*c360*/  LOP3.LUT R12, R29, 0x380038, RZ, 0xc0, !PT ;  /* 0x003800381d0c7812 */ /* 0x000fe400078ec0ff */
[----:B------:R-:W-:-:S02]  /*c370*/  LOP3.LUT R14, R42, 0x380038, RZ, 0xc0, !PT ;  /* 0x003800382a0e7812 */ /* 0x000fc400078ec0ff */
[C---:B------:R-:W-:Y:S02]  /*c380*/  LOP3.LUT R50, R15.reuse, 0x380038, RZ, 0xc0, !PT ;  /* 0x003800380f327812 */ /* 0x040fe400078ec0ff */
[----:B------:R-:W-:Y:S02]  /*c390*/  SHF.R.U32.HI R27, RZ, 0x6, R15 ;  /* 0x00000006ff1b7819 */ /* 0x000fe4000001160f */
        /* <DEDUP_REMOVED lines=128> */
[----:B------:R-:W-:-:S03]  /*cba0*/  HFMA2 R92, R81, R30, R28 ;  /* 0x0000001e515c7231 */ /* 0x000fc6000000001c */
[-C--:B------:R-:W-:Y:S01]  /*cbb0*/  HFMA2.MMA R25, R82, R30.reuse, R25 ;  /* 0x0000001e52197235 */ /* 0x080fe20000000019 */
[-C--:B------:R-:W-:Y:S01]  /*cbc0*/  HFMA2 R92, R61, R31.reuse, R92 ;  /* 0x0000001f3d5c7231 */ /* 0x080fe2000000005c */
[----:B------:R-:W-:Y:S01]  /*cbd0*/  HFMA2.MMA R89, R80, R30, R24 ;  /* 0x0000001e50597235 */ /* 0x000fe20000000018 */
[----:B------:R-:W-:Y:S02]  /*cbe0*/  HFMA2 R30, R74, R31, R29 ;  /* 0x0000001f4a1e7231 */ /* 0x000fe4000000001d */
[-C--:B-1----:R-:W-:Y:S02]  /*cbf0*/  HFMA2 R92, R65, R20.reuse, R92 ;  /* 0x00000014415c7231 */ /* 0x082fe4000000005c */
[----:B------:R-:W-:Y:S01]  /*cc00*/  HFMA2 R30, R63, R20, R30 ;  /* 0x000000143f1e7231 */ /* 0x000fe2000000001e */
[-C--:B------:R-:W-:Y:S01]  /*cc10*/  HFMA2.MMA R28, R75, R31.reuse, R25 ;  /* 0x0000001f4b1c7235 */ /* 0x080fe20000000019 */
[-C--:B------:R-:W-:Y:S01]  /*cc20*/  HFMA2 R92, R69, R21.reuse, R92 ;  /* 0x00000015455c7231 */ /* 0x080fe2000000005c */
[----:B------:R-:W0:Y:S01]  /*cc30*/  LDS.128 R24, [UR4+0x20] ;  /* 0x00002004ff187984 */ /* 0x000e220008000c00 */
[----:B------:R-:W-:Y:S01]  /*cc40*/  HFMA2.MMA R29, R60, R31, R89 ;  /* 0x0000001f3c1d7235 */ /* 0x000fe20000000059 */
[----:B------:R-:W-:-:S02]  /*cc50*/  HFMA2 R30, R67, R21, R30 ;  /* 0x00000015431e7231 */ /* 0x000fc4000000001e */
[----:B------:R-:W-:Y:S02]  /*cc60*/  HFMA2 R92, R59, R22, R92 ;  /* 0x000000163b5c7231 */ /* 0x000fe4000000005c */
[-C--:B------:R-:W-:Y:S02]  /*cc70*/  HFMA2.MMA R28, R62, R20.reuse, R28 ;  /* 0x000000143e1c7235 */ /* 0x080fe4000000001c */
[----:B------:R-:W-:Y:S01]  /*cc80*/  HFMA2 R92, R43, R23, R92 ;  /* 0x000000172b5c7231 */ /* 0x000fe2000000005c */
[----:B------:R-:W-:-:S05]  /*cc90*/  HFMA2.MMA R29, R64, R20, R29 ;  /* 0x00000014401d7235 */ /* 0x000fca000000001d */
[----:B------:R-:W-:-:S03]  /*cca0*/  HFMA2.MMA R28, R66, R21, R28 ;  /* 0x00000015421c7235 */ /* 0x000fc6000000001c */
[----:B------:R-:W-:Y:S01]  /*ccb0*/  HFMA2.MMA R29, R68, R21, R29 ;  /* 0x00000015441d7235 */ /* 0x000fe2000000001d */
[----:B------:R-:W-:-:S04]  /*ccc0*/  HFMA2 R21, R57, R22, R30 ;  /* 0x0000001639157231 */ /* 0x000fc8000000001e */
[----:B------:R-:W-:-:S03]  /*ccd0*/  HFMA2.MMA R20, R56, R22, R28 ;  /* 0x0000001638147235 */ /* 0x000fc6000000001c */
[----:B------:R-:W-:Y:S01]  /*cce0*/  HFMA2.MMA R89, R58, R22, R29 ;  /* 0x000000163a597235 */ /* 0x000fe2000000001d */
[----:B------:R-:W-:Y:S01]  /*ccf0*/  HFMA2 R22, R41, R23, R21 ;  /* 0x0000001729167231 */ /* 0x000fe20000000015 */
[----:B------:R-:W1:Y:S03]  /*cd00*/  LDS.128 R28, [UR4+0x30] ;  /* 0x00003004ff1c7984 */ /* 0x000e660008000c00 */
[----:B------:R-:W-:-:S03]  /*cd10*/  HFMA2.MMA R20, R70, R23, R20 ;  /* 0x0000001746147235 */ /* 0x000fc60000000014 */
        /* <DEDUP_REMOVED lines=18> */
[----:B------:R-:W-:Y:S02]  /*ce40*/  HFMA2 R92, R51, R28, R92 ;  /* 0x0000001c335c7231 */ /* 0x000fe4000000005c */
[-C--:B------:R-:W-:Y:S01]  /*ce50*/  HFMA2 R22, R18, R29.reuse, R22 ;  /* 0x0000001d12167231 */ /* 0x080fe20000000016 */
[-C--:B------:R-:W-:Y:S01]  /*ce60*/  HFMA2.MMA R20, R48, R28.reuse, R20 ;  /* 0x0000001c30147235 */ /* 0x080fe20000000014 */
[----:B------:R-:W-:Y:S01]  /*ce70*/  HFMA2 R92, R32, R29, R92 ;  /* 0x0000001d205c7231 */ /* 0x000fe2000000005c */
[----:B------:R-:W-:Y:S01]  /*ce80*/  HFMA2.MMA R21, R50, R28, R21 ;  /* 0x0000001c32157235 */ /* 0x000fe20000000015 */
[----:B------:R-:W-:-:S02]  /*ce90*/  HFMA2 R22, R38, R30, R22 ;  /* 0x0000001e26167231 */ /* 0x000fc40000000016 */
[----:B------:R-:W-:Y:S02]  /*cea0*/  HFMA2 R92, R40, R30, R92 ;  /* 0x0000001e285c7231 */ /* 0x000fe4000000005c */
[-C--:B------:R-:W-:Y:S01]  /*ceb0*/  HFMA2 R22, R53, R31.reuse, R22 ;  /* 0x0000001f35167231 */ /* 0x080fe20000000016 */
[-C--:B------:R-:W-:Y:S01]  /*cec0*/  HFMA2.MMA R20, R17, R29.reuse, R20 ;  /* 0x0000001d11147235 */ /* 0x080fe20000000014 */
[----:B------:R-:W-:Y:S01]  /*ced0*/  HFMA2 R92, R55, R31, R92 ;  /* 0x0000001f375c7231 */ /* 0x000fe2000000005c */
[----:B------:R-:W-:Y:S01]  /*cee0*/  HFMA2.MMA R21, R19, R29, R21 ;  /* 0x0000001d13157235 */ /* 0x000fe20000000015 */
[----:B------:R-:W-:Y:S02]  /*cef0*/  HADD2 R22, R22.H0_H0, R22.H1_H1 ;  /* 0x3000001616167230 */ /* 0x000fe40000000800 */
[----:B------:R-:W-:-:S03]  /*cf00*/  HADD2 R92, R92.H0_H0, R92.H1_H1 ;  /* 0x3000005c5c5c7230 */ /* 0x000fc60000000800 */
        /* <DEDUP_REMOVED lines=10> */
.L_x_4256:
        /* <DEDUP_REMOVED lines=79> */
.L_x_4255:
[----:B------:R-:W-:Y:S01]  /*d4a0*/  IADD3 R87, R87, 0x20, RZ ;  /* 0x0000002057577810 */ /* 0x000fe20007ffe0ff */
[----:B------:R-:W-:Y:S01]  /*d4b0*/  UIADD3 UR4, UR4, 0x40, URZ ;  /* 0x0000004004047890 */ /* 0x000fe2000fffe03f */
[----:B-1----:R-:W-:Y:S02]  /*d4c0*/  IMAD.WIDE R14, R85, 0x4, R90 ;  /* 0x00000004550e7825 */ /* 0x002fe400078e025a */
[C---:B------:R-:W-:Y:S02]  /*d4d0*/  ISETP.GE.AND P2, PT, R87.reuse, UR5, PT ;  /* 0x0000000557007c0c */ /* 0x040fe4000bf46270 */
[----:B------:R-:W-:-:S13]  /*d4e0*/  ISETP.LT.AND P3, PT, R87, R88, PT ;  /* 0x000000585700720c */ /* 0x000fda0003f61270 */
[----:B------:R-:W-:Y:S05]  /*d4f0*/  @!P2 BRA P3, `(.L_x_4257) ;  /* 0xffffffe400c4a947 */ /* 0x000fea000183ffff */
.L_x_4254:
[----:B------:R-:W-:Y:S05]  /*d500*/  @!P1 EXIT ;  /* 0x000000000000994d */ /* 0x000fea0003800000 */
[----:B------:R-:W0:Y:S01]  /*d510*/  S2R R0, SR_CTAID.X ;  /* 0x0000000000007919 */ /* 0x000e220000002500 */
[----:B------:R-:W1:Y:S01]  /*d520*/  S2UR UR4, SR_CTAID.Y ;  /* 0x00000000000479c3 */ /* 0x000e620000002600 */
[----:B------:R-:W-:Y:S01]  /*d530*/  MOV R6, R5 ;  /* 0x0000000500067202 */ /* 0x000fe20000000f00 */
[----:B------:R-:W0:Y:S06]  /*d540*/  S2R R7, SR_TID.X ;  /* 0x0000000000077919 */ /* 0x000e2c0000002100 */
        /* <DEDUP_REMOVED lines=9> */
[----:B------:R-:W-:Y:S01]  /*d5e0*/  BSSY B0, `(.L_x_4258) ;  /* 0x0000011000007945 */ /* 0x000fe20003800000 */
[----:B------:R-:W-:Y:S02]  /*d5f0*/  MOV R13, R4 ;  /* 0x00000004000d7202 */ /* 0x000fe40000000f00 */
[----:B0-----:R-:W-:Y:S01]  /*d600*/  VIADDMNMX R0, R0, R7, 0x2, PT ;  /* 0x0000000200007446 */ /* 0x001fe20003800107 */
[----:B-1----:R-:W-:Y:S06]  /*d610*/  @P0 BRA `(.L_x_4259) ;  /* 0x0000000000340947 */ /* 0x002fec0003800000 */
[----:B------:R-:W0:Y:S02]  /*d620*/  QSPC.E.S P0, RZ, [R8] ;  /* 0x0000000008ff73aa */ /* 0x000e240000000500 */
[----:B0-----:R-:W-:Y:S05]  /*d630*/  @!P0 BRA `(.L_x_4260) ;  /* 0x0000000000208947 */ /* 0x001fea0003800000 */
[----:B------:R-:W-:-:S04]  /*d640*/  MOV R6, R8 ;  /* 0x0000000800067202 */ /* 0x000fc80000000f00 */
[----:B------:R-:W-:-:S07]  /*d650*/  MOV R14, R6 ;  /* 0x00000006000e7202 */ /* 0x000fce0000000f00 */
.L_x_4261:
[----:B------:R-:W0:Y:S02]  /*d660*/  LDS R6, [R14] ;  /* 0x000000000e067984 */ /* 0x000e240000000800 */
[----:B0-----:R-:W-:-:S06]  /*d670*/  HADD2 R7, R6, R5 ;  /* 0x0000000506077230 */ /* 0x001fcc0000000000 */
[----:B------:R-:W0:Y:S02]  /*d680*/  ATOMS.CAST.SPIN R7, [R14], R6, R7 ;  /* 0x000000060e07738d */ /* 0x000e240001800007 */
[----:B0-----:R-:W-:-:S13]  /*d690*/  ISETP.EQ.U32.AND P0, PT, R7, 0x1, PT ;  /* 0x000000010700780c */ /* 0x001fda0003f02070 */
[----:B------:R-:W-:Y:S05]  /*d6a0*/  @!P0 BRA `(.L_x_4261) ;  /* 0xfffffffc00ec8947 */ /* 0x000fea000383ffff */
[----:B------:R-:W-:Y:S05]  /*d6b0*/  BRA `(.L_x_4259) ;  /* 0x00000000000c7947 */ /* 0x000fea0003800000 */
.L_x_4260:
[----:B------:R-:W2:Y:S02]  /*d6c0*/  LD.E R5, desc[UR6][R8.64] ;  /* 0x0000000608057980 */ /* 0x000ea4000c101900 */
[----:B--2---:R-:W-:-:S05]  /*d6d0*/  IADD3 R5, R6, R5, RZ ;  /* 0x0000000506057210 */ /* 0x004fca0007ffe0ff */
[----:B------:R0:W-:Y:S02]  /*d6e0*/  ST.E desc[UR6][R8.64], R5 ;  /* 0x0000000508007985 */ /* 0x0001e4000c101906 */
.L_x_4259:
[----:B------:R-:W-:Y:S05]  /*d6f0*/  BSYNC B0 ;  /* 0x0000000000007941 */ /* 0x000fea0003800000 */
.L_x_4258:
        /* <DEDUP_REMOVED lines=8> */
.L_x_4265:
[----:B------:R-:W0:Y:S02]  /*d780*/  LDS R4, [R6+0x4] ;  /* 0x0000040006047984 */ /* 0x000e240000000800 */
[----:B0-----:R-:W-:-:S10]  /*d790*/  HFMA2.MMA R5, R4, 1, 1, R7 ;  /* 0x3c003c0004057835 */ /* 0x001fd40000000007 */
[----:B------:R-:W0:Y:S02]  /*d7a0*/  ATOMS.CAST.SPIN R5, [R6+0x4], R4, R5 ;  /* 0x000004040605738d */ /* 0x000e240001800005 */
[----:B0-----:R-:W-:-:S13]  /*d7b0*/  ISETP.EQ.U32.AND P0, PT, R5, 0x1, PT ;  /* 0x000000010500780c */ /* 0x001fda0003f02070 */
[----:B------:R-:W-:Y:S05]  /*d7c0*/  @!P0 BRA `(.L_x_4265) ;  /* 0xfffffffc00ec8947 */ /* 0x000fea000383ffff */
[----:B------:R-:W-:Y:S05]  /*d7d0*/  BRA `(.L_x_4263) ;  /* 0x00000000000c7947 */ /* 0x000fea0003800000 */
.L_x_4264:
[----:B------:R-:W0:Y:S02]  /*d7e0*/  LD.E R4, desc[UR6][R8.64+0x4] ;  /* 0x0000040608047980 */ /* 0x000e24000c101900 */
[----:B0-----:R-:W-:-:S05]  /*d7f0*/  IADD3 R5, R13, R4, RZ ;  /* 0x000000040d057210 */ /* 0x001fca0007ffe0ff */
[----:B------:R1:W-:Y:S02]  /*d800*/  ST.E desc[UR6][R8.64+0x4], R5 ;  /* 0x0000040508007985 */ /* 0x0003e4000c101906 */
.L_x_4263:
[----:B------:R-:W-:Y:S05]  /*d810*/  BSYNC B0 ;  /* 0x0000000000007941 */ /* 0x000fea0003800000 */
.L_x_4262:
        /* <DEDUP_REMOVED lines=11> */
.L_x_4269:
[----:B------:R-:W0:Y:S02]  /*d8d0*/  LDS R4, [R0] ;  /* 0x0000000000047984 */ /* 0x000e240000000800 */
[----:B01----:R-:W-:-:S06]  /*d8e0*/  HADD2 R5, R4, R3 ;  /* 0x0000000304057230 */ /* 0x003fcc0000000000 */
[----:B------:R-:W0:Y:S02]  /*d8f0*/  ATOMS.CAST.SPIN R5, [R0], R4, R5 ;  /* 0x000000040005738d */ /* 0x000e240001800005 */
[----:B0-----:R-:W-:-:S13]  /*d900*/  ISETP.EQ.U32.AND P0, PT, R5, 0x1, PT ;  /* 0x000000010500780c */ /* 0x001fda0003f02070 */
[----:B------:R-:W-:Y:S05]  /*d910*/  @!P0 BRA `(.L_x_4269) ;  /* 0xfffffffc00ec8947 */ /* 0x000fea000383ffff */
[----:B------:R-:W-:Y:S05]  /*d920*/  BRA `(.L_x_4267) ;  /* 0x00000000000c7947 */ /* 0x000fea0003800000 */
.L_x_4268:
[----:B------:R-:W2:Y:S02]  /*d930*/  LD.E R0, desc[UR6][R6.64] ;  /* 0x0000000606007980 */ /* 0x000ea4000c101900 */
[----:B--2---:R-:W-:-:S05]  /*d940*/  IADD3 R3, R3, R0, RZ ;  /* 0x0000000003037210 */ /* 0x004fca0007ffe0ff */
[----:B------:R2:W-:Y:S02]  /*d950*/  ST.E desc[UR6][R6.64], R3 ;  /* 0x0000000306007985 */ /* 0x0005e4000c101906 */
.L_x_4267:
[----:B------:R-:W-:Y:S05]  /*d960*/  BSYNC B0 ;  /* 0x0000000000007941 */ /* 0x000fea0003800000 */
.L_x_4266:
[----:B------:R3:W-:Y:S02]  /*d970*/  ATOM.E.ADD.F16x2.RN.STRONG.GPU P0, RZ, desc[UR6][R6.64+0x4], R2 ;  /* 0x0000040206ff79a2 */ /* 0x0007e4000810e1c6 */
[----:B---3--:R-:W-:Y:S05]  /*d980*/  @P0 EXIT ;  /* 0x000000000000094d */ /* 0x008fea0003800000 */
[----:B------:R-:W3:Y:S02]  /*d990*/  QSPC.E.S P0, RZ, [R6+0x4] ;  /* 0x0000040006ff73aa */ /* 0x000ee40000000500 */
[----:B---3--:R-:W-:Y:S05]  /*d9a0*/  @!P0 BRA `(.L_x_4270) ;  /* 0x0000000000248947 */ /* 0x008fea0003800000 */
[----:B------:R-:W-:-:S04]  /*d9b0*/  MOV R4, R6 ;  /* 0x0000000600047202 */ /* 0x000fc80000000f00 */
[----:B------:R-:W-:Y:S02]  /*d9c0*/  MOV R4, R4 ;  /* 0x0000000400047202 */ /* 0x000fe40000000f00 */
[----:B01----:R-:W-:-:S07]  /*d9d0*/  MOV R5, R2 ;  /* 0x0000000200057202 */ /* 0x003fce0000000f00 */
.L_x_4271:
[----:B------:R-:W2:Y:S02]  /*d9e0*/  LDS R2, [R4+0x4] ;  /* 0x0000040004027984 */ /* 0x000ea40000000800 */
[----:B--2---:R-:W-:-:S10]  /*d9f0*/  HFMA2.MMA R3, R2, 1, 1, R5 ;  /* 0x3c003c0002037835 */ /* 0x004fd40000000005 */
[----:B------:R-:W0:Y:S02]  /*da00*/  ATOMS.CAST.SPIN R3, [R4+0x4], R2, R3 ;  /* 0x000004020403738d */ /* 0x000e240001800003 */
[----:B0-----:R-:W-:-:S13]  /*da10*/  ISETP.EQ.U32.AND P0, PT, R3, 0x1, PT ;  /* 0x000000010300780c */ /* 0x001fda0003f02070 */
[----:B------:R-:W-:Y:S05]  /*da20*/  @!P0 BRA `(.L_x_4271) ;  /* 0xfffffffc00ec8947 */ /* 0x000fea000383ffff */
[----:B------:R-:W-:Y:S05]  /*da30*/  EXIT ;  /* 0x000000000000794d */ /* 0x000fea0003800000 */
.L_x_4270:
[----:B------:R-:W2:Y:S02]  /*da40*/  LD.E R0, desc[UR6][R6.64+0x4] ;  /* 0x0000040606007980 */ /* 0x000ea4000c101900 */
[----:B--2---:R-:W-:-:S05]  /*da50*/  IADD3 R3, R2, R0, RZ ;  /* 0x0000000002037210 */ /* 0x004fca0007ffe0ff */
[----:B------:R-:W-:Y:S01]  /*da60*/  ST.E desc[UR6][R6.64+0x4], R3 ;  /* 0x0000040306007985 */ /* 0x000fe2000c101906 */
[----:B------:R-:W-:Y:S05]  /*da70*/  EXIT ;  /* 0x000000000000794d */ /* 0x000fea0003800000 */
.L_x_4272:
        /* <DEDUP_REMOVED lines=16> */
.L_x_5243:


//--------------------- .text._Z23gemm_half_q_half_kernelILi2ELi176ELb1ELb0ELi32EEvPK6__halfPKjS4_S2_PS0_iiiiPKtS7_iiiiiibS2_i --------------------------
	.section	.text._Z23gemm_half_q_half_kernelILi2ELi176ELb1ELb0ELi32EEvPK6__halfPKjS4_S2_PS0_iiiiPKtS7_iiiiiibS2_i,"ax",@progbits
	.align	128
        .global         _Z23gemm_half_q_half_kernelILi2ELi176ELb1ELb0ELi32EEvPK6__halfPKjS4_S2_PS0_iiiiPKtS7_iiiiiibS2_i
        .type           _Z23gemm_half_q_half_kernelILi2ELi176ELb1ELb0ELi32EEvPK6__halfPKjS4_S2_PS0_iiiiPKtS7_iiiiiibS2_i,@function
        .size           _Z23gemm_half_q_half_kernelILi2ELi176ELb1ELb0ELi32EEvPK6__halfPKjS4_S2_PS0_iiiiPKtS7_iiiiiibS2_i,(.L_x_5244 - _Z23gemm_half_q_half_kernelILi2ELi176ELb1ELb0ELi32EEvPK6__halfPKjS4_S2_PS0_iiiiPKtS7_iiiiiibS2_i)
        .other          _Z23gemm_half_q_half_kernelILi2ELi176ELb1ELb0ELi32EEvPK6__halfPKjS4_S2_PS0_iiiiPKtS7_iiiiiibS2_i,@"STO_CUDA_ENTRY STV_DEFAULT"
_Z23gemm_half_q_half_kernelILi2ELi176ELb1ELb0ELi32EEvPK6__halfPKjS4_S2_PS0_iiiiPKtS7_iiiiiibS2_i:
.text._Z23gemm_half_q_half_kernelILi2ELi176ELb1ELb0ELi32EEvPK6__halfPKjS4_S2_PS0_iiiiPKtS7_iiiiiibS2_i:
        /* <DEDUP_REMOVED lines=25> */
.L_x_4273:
        /* <DEDUP_REMOVED lines=29> */
.L_x_4278:
        /* <DEDUP_REMOVED lines=37> */
.L_x_4277:
        /* <DEDUP_REMOVED lines=24> */
.L_x_4279:
        /* <DEDUP_REMOVED lines=14> */
.L_x_4276:
        /* <DEDUP_REMOVED lines=10> */
.L_x_4281:
        /* <DEDUP_REMOVED lines=37> */
.L_x_4280:
        /* <DEDUP_REMOVED lines=24> */
.L_x_4282:
        /* <DEDUP_REMOVED lines=13> */
.L_x_4275:
[----:B------:R-:W-:Y:S05]  /*0d50*/  BSYNC B0 ;  /* 0x0000000000007941 */ /* 0x000fea0003800000 */
.L_x_4274:
        /* <DEDUP_REMOVED lines=14> */
[----:B------:R-:W1:Y:S01]  /*0e40*/  LDC.64 R16, c[0x0][0x230] ;  /* 0x00008c00ff107b82 */ /* 0x000e620000000a00 */
[----:B------:R-:W-:Y:S02]  /*0e50*/  PLOP3.LUT P0, PT, PT, PT, PT, 0x8, 0x0 ;  /* 0x000000000000781c */ /* 0x000fe40003f0e170 */
[----:B------:R-:W-:-:S11]  /*0e60*/  IADD3 R18, R3, -0x3, RZ ;  /* 0xfffffffd03127810 */ /* 0x000fd60007ffe0ff */
.L_x_4285:
        /* <DEDUP_REMOVED lines=19> */
.L_x_4284:
        /* <DEDUP_REMOVED lines=14> */
.L_x_4286:
[----:B------:R-:W-:-:S13]  /*1080*/  ISETP.LT.OR P0, PT, R19, R3, P0 ;  /* 0x000000031300720c */ /* 0x000fda0000701670 */
[----:B012---:R-:W0:Y:S01]  /*1090*/  @P0 LDC.64 R8, c[0x0][0x230] ;  /* 0x00008c00ff080b82 */ /* 0x007e220000000a00 */
[----:B------:R-:W-:-:S05]  /*10a0*/  @P0 LEA R2, R2, R19, 0x1 ;  /* 0x0000001302020211 */ /* 0x000fca00078e08ff */
[----:B------:R-:W-:-:S04]  /*10b0*/  @P0 IMAD R3, R2, R85, R0 ;  /* 0x0000005502030224 */ /* 0x000fc800078e0200 */
[----:B0-----:R-:W-:-:S05]  /*10c0*/  @P0 IMAD.WIDE R2, R3, 0x2, R8 ;  /* 0x0000000203020825 */ /* 0x001fca00078e0208 */
[----:B------:R3:W-:Y:S02]  /*10d0*/  @P0 STG.E.64 desc[UR6][R2.64], RZ ;  /* 0x000000ff02000986 */ /* 0x0007e4000c101b06 */
.L_x_4283:
        /* <DEDUP_REMOVED lines=13> */
[----:B-----5:R-:W-:Y:S02]  /*11b0*/  LEA.HI R28, R3, R2, RZ, 0x5 ;  /* 0x00000002031c7211 */ /* 0x020fe400078f28ff */
[----:B0-----:R-:W-:Y:S02]  /*11c0*/  MOV R12, RZ ;  /* 0x000000ff000c7202 */ /* 0x001fe40000000f00 */
[C---:B----4-:R-:W-:Y:S02]  /*11d0*/  ISETP.GT.AND P4, PT, R87.reuse, R29, PT ;  /* 0x0000001d5700720c */ /* 0x050fe40003f84270 */
[----:B---3--:R-:W-:Y:S01]  /*11e0*/  ISETP.GT.AND P5, PT, R87, R14, PT ;  /* 0x0000000e5700720c */ /* 0x008fe20003fa4270 */
[----:B------:R-:W-:-:S12]  /*11f0*/  @P6 BRA `(.L_x_4287) ;  /* 0x0000000000d46947 */ /* 0x000fd80003800000 */
[----:B------:R-:W0:Y:S01]  /*1200*/  LDC.64 R2, c[0x0][0x248] ;  /* 0x00009200ff027b82 */ /* 0x000e220000000a00 */
[----:B------:R-:W-:-:S07]  /*1210*/  SHF.L.U32 R17, R5, 0x6, RZ ;  /* 0x0000000605117819 */ /* 0x000fce00000006ff */
[----:B-12---:R-:W1:Y:S08]  /*1220*/  LDC.64 R8, c[0x0][0x220] ;  /* 0x00008800ff087b82 */ /* 0x006e700000000a00 */
        /* <DEDUP_REMOVED lines=10> */
.L_x_4288:
        /* <DEDUP_REMOVED lines=10> */
[----:B------:R-:W-:-:S05]  /*1370*/  IMAD.WIDE R18, R18, 0x2, R10 ;  /* 0x0000000212127825 */ /* 0x000fca00078e020a */
        /* <DEDUP_REMOVED lines=29> */
.L_x_4287:
[----:B------:R-:W-:Y:S05]  /*1550*/  @!P0 BRA `(.L_x_4289) ;  /* 0x00000000001c8947 */ /* 0x000fea0003800000 */
[----:B------:R-:W0:Y:S02]  /*1560*/  LDC R2, c[0x0][0x25c] ;  /* 0x00009700ff027b82 */ /* 0x000e240000000800 */
[----:B0-----:R-:W-:-:S04]  /*1570*/  VIMNMX R2, R87, R2, PT ;  /* 0x0000000257027248 */ /* 0x001fc80003fe0100 */
[----:B------:R-:W-:-:S04]  /*1580*/  IADD3 R2, R2, -UR8, RZ ;  /* 0x8000000802027c10 */ /* 0x000fc8000fffe0ff */
[----:B------:R-:W-:-:S04]  /*1590*/  SHF.R.S32.HI R3, RZ, 0x1f, R2 ;  /* 0x0000001fff037819 */ /* 0x000fc80000011402 */
[----:B------:R-:W-:-:S04]  /*15a0*/  LEA.HI R3, R3, R2, RZ, 0x5 ;  /* 0x0000000203037211 */ /* 0x000fc800078f28ff */
[----:B------:R-:W-:-:S05]  /*15b0*/  SHF.R.S32.HI R3, RZ, 0x5, R3 ;  /* 0x00000005ff037819 */ /* 0x000fca0000011403 */
[----:B------:R-:W-:-:S07]  /*15c0*/  IMAD R12, R3, 0x6, RZ ;  /* 0x00000006030c7824 */ /* 0x000fce00078e02ff */
.L_x_4289:
        /* <DEDUP_REMOVED lines=8> */
.L_x_4290:
[----:B------:R-:W-:Y:S02]  /*1650*/  CS2R R2, SRZ ;  /* 0x0000000000027805 */ /* 0x000fe4000001ff00 */
[----:B------:R-:W-:Y:S01]  /*1660*/  SHF.R.S32.HI R11, RZ, 0x5, R28 ;  /* 0x00000005ff0b7819 */ /* 0x000fe2000001141c */
[----:B------:R-:W-:Y:S06]  /*1670*/  @!P2 BRA `(.L_x_4291) ;  /* 0x00000000001ca947 */ /* 0x000fec0003800000 */
[----:B-12---:R-:W0:Y:S02]  /*1680*/  LDC R8, c[0x0][0x264] ;  /* 0x00009900ff087b82 */ /* 0x006e240000000800 */
[----:B0-----:R-:W-:-:S04]  /*1690*/  VIMNMX R3, R87, R8, PT ;  /* 0x0000000857037248 */ /* 0x001fc80003fe0100 */
[----:B------:R-:W-:-:S04]  /*16a0*/  IADD3 R3, R3, -UR5, RZ ;  /* 0x8000000503037c10 */ /* 0x000fc8000fffe0ff */
[----:B------:R-:W-:-:S04]  /*16b0*/  SHF.R.S32.HI R8, RZ, 0x1f, R3 ;  /* 0x0000001fff087819 */ /* 0x000fc80000011403 */
[----:B------:R-:W-:-:S04]  /*16c0*/  LEA.HI R8, R8, R3, RZ, 0x5 ;  /* 0x0000000308087211 */ /* 0x000fc800078f28ff */
[----:B------:R-:W-:-:S04]  /*16d0*/  SHF.R.S32.HI R8, RZ, 0x5, R8 ;  /* 0x00000005ff087819 */ /* 0x000fc80000011408 */
[----:B------:R-:W-:-:S07]  /*16e0*/  SHF.L.U32 R3, R8, 0x2, RZ ;  /* 0x0000000208037819 */ /* 0x000fce00000006ff */
.L_x_4291:
        /* <DEDUP_REMOVED lines=8> */
.L_x_4292:
[----:B------:R-:W-:Y:S01]  /*1770*/  HFMA2.MMA R9, -RZ, RZ, 0, 0 ;  /* 0x00000000ff097435 */ /* 0x000fe200000001ff */
[----:B------:R-:W-:Y:S10]  /*1780*/  @!P3 BRA `(.L_x_4293) ;  /* 0x00000000001cb947 */ /* 0x000ff40003800000 */
[----:B-12---:R-:W0:Y:S02]  /*1790*/  LDC R8, c[0x0][0x26c] ;  /* 0x00009b00ff087b82 */ /* 0x006e240000000800 */
[----:B0-----:R-:W-:-:S04]  /*17a0*/  VIMNMX R8, R87, R8, PT ;  /* 0x0000000857087248 */ /* 0x001fc80003fe0100 */
[----:B------:R-:W-:-:S04]  /*17b0*/  IADD3 R8, R8, -UR9, RZ ;  /* 0x8000000908087c10 */ /* 0x000fc8000fffe0ff */
[----:B------:R-:W-:-:S04]  /*17c0*/  SHF.R.S32.HI R9, RZ, 0x1f, R8 ;  /* 0x0000001fff097819 */ /* 0x000fc80000011408 */
[----:B------:R-:W-:-:S04]  /*17d0*/  LEA.HI R9, R9, R8, RZ, 0x5 ;  /* 0x0000000809097211 */ /* 0x000fc800078f28ff */
[----:B------:R-:W-:-:S04]  /*17e0*/  SHF.R.S32.HI R9, RZ, 0x5, R9 ;  /* 0x00000005ff097819 */ /* 0x000fc80000011409 */
[----:B------:R-:W-:-:S07]  /*17f0*/  SHF.L.U32 R9, R9, 0x1, RZ ;  /* 0x0000000109097819 */ /* 0x000fce00000006ff */
.L_x_4293:
[----:B------:R-:W-:Y:S01]  /*1800*/  LEA R11, R11, R12, 0x3 ;  /* 0x0000000c0b0b7211 */ /* 0x000fe200078e18ff */
[----:B------:R-:W0:Y:S01]  /*1810*/  S2UR UR5, SR_CgaCtaId ;  /* 0x00000000000579c3 */ /* 0x000e220000008800 */
[----:B------:R-:W-:Y:S01]  /*1820*/  ULDC.64 UR10, c[0x0][0x218] ;  /* 0x00008600000a7ab9 */ /* 0x000fe20000000a00 */
[----:B------:R-:W-:Y:S01]  /*1830*/  UMOV UR4, 0x400 ;  /* 0x0000040000047882 */ /* 0x000fe20000000000 */
[----:B------:R-:W-:Y:S02]  /*1840*/  IADD3 R3, R3, R11, R4 ;  /* 0x0000000b03037210 */ /* 0x000fe40007ffe004 */
        /* <DEDUP_REMOVED lines=8> */
[----:B------:R-:W-:-:S04]  /*18d0*/  IADD3 R31, P0, R0, R3, RZ ;  /* 0x00000003001f7210 */ /* 0x000fc80007f1e0ff */
[----:B------:R-:W-:Y:S01]  /*18e0*/  IADD3.X R4, R9, R2, RZ, P0, !PT ;  /* 0x0000000209047210 */ /* 0x000fe200007fe4ff */
[----:B0-----:R-:W-:Y:S01]  /*18f0*/  ULEA UR4, UR5, UR4, 0x18 ;  /* 0x0000000405047291 */ /* 0x001fe2000f8ec03f */
[----:B------:R-:W-:Y:S02]  /*1900*/  ISETP.GE.AND P0, PT, R87, R88, PT ;  /* 0x000000585700720c */ /* 0x000fe40003f06270 */
[----:B------:R-:W-:Y:S02]  /*1910*/  LEA R30, P2, R31, UR10, 0x2 ;  /* 0x0000000a1f1e7c11 */ /* 0x000fe4000f8410ff */
[----:B------:R-:W-:Y:S02]  /*1920*/  ISETP.GE.OR P0, PT, R87, UR8, P0 ;  /* 0x0000000857007c0c */ /* 0x000fe40008706670 */
[----:B------:R-:W-:-:S11]  /*1930*/  LEA.HI.X R31, R31, UR11, R4, 0x2, P2 ;  /* 0x0000000b1f1f7c11 */ /* 0x000fd600090f1404 */
[----:B------:R-:W-:Y:S05]  /*1940*/  @P0 BRA `(.L_x_4294) ;  /* 0x0000004800500947 */ /* 0x000fea0003800000 */
[----:B------:R-:W-:Y:S01]  /*1950*/  IADD3 R0, P0, P2, R0, R85, R3 ;  /* 0x0000005500007210 */ /* 0x000fe20007a1e003 */
[----:B-12---:R-:W-:Y:S01]  /*1960*/  HADD2.F32 R8, -RZ, R32.H0_H0 ;  /* 0x20000020ff087230 */ /* 0x006fe20000004100 */
        /* <DEDUP_REMOVED lines=10> */
.L_x_4303:
[----:B-----5:R-:W-:Y:S05]  /*1a10*/  @!P1 BRA `(.L_x_4295) ;  /* 0x0000001000749947 */ /* 0x020fea0003800000 */
        /* <DEDUP_REMOVED lines=198> */
.L_x_4296:
        /* <DEDUP_REMOVED lines=25> */
[----:B------:R-:W-:Y:S01]  /*2810*/  FFMA.FTZ R41, R0, R23, RZ ;  /* 0x0000001700297223 */ /* 0x000fe200000100ff */
[----:B------:R-:W-:Y:S02]  /*2820*/  HADD2.F32 R2, -RZ, R46.H0_H0 ;  /* 0x2000002eff027230 */ /* 0x000fe40000004100 */
[----:B------:R-:W-:-:S02]  /*2830*/  HADD2.F32 R0, -RZ, R49.H0_H0 ;  /* 0x20000031ff007230 */ /* 0x000fc40000004100 */
[-C--:B------:R-:W-:Y:S01]  /*2840*/  FFMA.FTZ R3, R3, R23.reuse, RZ ;  /* 0x0000001703037223 */ /* 0x080fe200000100ff */
[-C--:B------:R-:W-:Y:S01]  /*2850*/  FFMA.FTZ R41, R48, R22.reuse, R41 ;  /* 0x0000001630297223 */ /* 0x080fe20000010029 */
[-C--:B------:R-:W-:Y:S01]  /*2860*/  FFMA.FTZ R63, R2, R23.reuse, RZ ;  /* 0x00000017023f7223 */ /* 0x080fe200000100ff */
[----:B------:R-:W-:Y:S01]  /*2870*/  FFMA.FTZ R23, R4, R23, RZ ;  /* 0x0000001704177223 */ /* 0x000fe200000100ff */
[----:B------:R-:W-:Y:S02]  /*2880*/  HADD2.F32 R4, -RZ, R53.H0_H0 ;  /* 0x20000035ff047230 */ /* 0x000fe40000004100 */
        /* <DEDUP_REMOVED lines=12> */
[----:B-1----:R-:W-:Y:S02]  /*2950*/  HADD2.F32 R3, -RZ, R20.H0_H0 ;  /* 0x20000014ff037230 */ /* 0x002fe40000004100 */
[----:B------:R-:W-:Y:S01]  /*2960*/  FFMA.FTZ R0, R41, R61, R0 ;  /* 0x0000003d29007223 */ /* 0x000fe20000010000 */
[----:B------:R-:W-:-:S02]  /*2970*/  HADD2.F32 R23, -RZ, R44.H0_H0 ;  /* 0x2000002cff177230 */ /* 0x000fc40000004100 */
[-C--:B------:R-:W-:Y:S01]  /*2980*/  FFMA.FTZ R12, R33, R61.reuse, R2 ;  /* 0x0000003d210c7223 */ /* 0x080fe20000010002 */
[--C-:B------:R-:W-:Y:S02]  /*2990*/  HADD2.F32 R2, -RZ, R21.reuse.H0_H0 ;  /* 0x20000015ff027230 */ /* 0x100fe40000004100 */
        /* <DEDUP_REMOVED lines=37> */
.L_x_4295:
        /* <DEDUP_REMOVED lines=202> */
.L_x_4298:
        /* <DEDUP_REMOVED lines=27> */
[----:B------:R-:W-:Y:S01]  /*3a40*/  FFMA.FTZ R41, R46, R60, R41 ;  /* 0x0000003c2e297223 */ /* 0x000fe20000010029 */
[-C--:B------:R-:W-:Y:S01]  /*3a50*/  FFMA.FTZ R3, R3, R23.reuse, RZ ;  /* 0x0000001703037223 */ /* 0x080fe200000100ff */
[----:B------:R-:W-:Y:S01]  /*3a60*/  FFMA.FTZ R23, R4, R23, RZ ;  /* 0x0000001704177223 */ /* 0x000fe200000100ff */
[----:B------:R-:W-:-:S02]  /*3a70*/  HADD2.F32 R4, -RZ, R49.H0_H0 ;  /* 0x20000031ff047230 */ /* 0x000fc40000004100 */
[----:B------:R-:W-:Y:S01]  /*3a80*/  FFMA.FTZ R41, R2, R62, R41 ;  /* 0x0000003e02297223 */ /* 0x000fe20000010029 */
[----:B------:R-:W-:Y:S02]  /*3a90*/  HADD2.F32 R2, -RZ, R51.H0_H0 ;  /* 0x20000033ff027230 */ /* 0x000fe40000004100 */
[----:B------:R-:W-:Y:S01]  /*3aa0*/  FFMA.FTZ R23, R50, R60, R23 ;  /* 0x0000003c32177223 */ /* 0x000fe20000010017 */
[----:B------:R-:W-:Y:S01]  /*3ab0*/  FFMA.FTZ R39, R0, R62, R39 ;  /* 0x0000003e00277223 */ /* 0x000fe20000010027 */
[----:B------:R-:W-:Y:S01]  /*3ac0*/  FFMA.FTZ R3, R48, R60, R3 ;  /* 0x0000003c30037223 */ /* 0x000fe20000010003 */
        /* <DEDUP_REMOVED lines=8> */
[-C--:B------:R-:W-:Y:S01]  /*3b50*/  FFMA.FTZ R3, R34, R22.reuse, R3 ;  /* 0x0000001622037223 */ /* 0x080fe20000010003 */
        /* <DEDUP_REMOVED lines=42> */
.L_x_4297:
        /* <DEDUP_REMOVED lines=201> */
.L_x_4300:
        /* <DEDUP_REMOVED lines=87> */
.L_x_4299:
        /* <DEDUP_REMOVED lines=201> */
.L_x_4302:
        /* <DEDUP_REMOVED lines=87> */
.L_x_4301:
        /* <DEDUP_REMOVED lines=9> */
.L_x_4294:
        /* <DEDUP_REMOVED lines=10> */
.L_x_4309:
[----:B------:R-:W-:Y:S02]  /*6330*/  MOV R2, R30 ;  /* 0x0000001e00027202 */ /* 0x000fe40000000f00 */
[----:B------:R-:W-:-:S05]  /*6340*/  MOV R3, R31 ;  /* 0x0000001f00037202 */ /* 0x000fca0000000f00 */
[----:B-----5:R3:W5:Y:S01]  /*6350*/  LDG.E.128.CONSTANT R24, desc[UR6][R2.64] ;  /* 0x0000000602187981 */ /* 0x020762000c1e9d00 */
[----:B0-----:R-:W-:Y:S01]  /*6360*/  MOV R85, R0 ;  /* 0x0000000000557202 */ /* 0x001fe20000000f00 */
[----:B------:R-:W-:Y:S06]  /*6370*/  @!P1 BRA `(.L_x_4305) ;  /* 0x0000000c00909947 */ /* 0x000fec0003800000 */
[----:B-12---:R-:W-:-:S04]  /*6380*/  IMAD.WIDE R8, R85, 0x4, R2 ;  /* 0x0000000455087825 */ /* 0x006fc800078e0202 */
[----:B------:R-:W-:Y:S02]  /*6390*/  IMAD.WIDE R20, R85, 0x4, R8 ;  /* 0x0000000455147825 */ /* 0x000fe400078e0208 */
[----:B------:R-:W2:Y:S04]  /*63a0*/  LDG.E.128.CONSTANT R8, desc[UR6][R8.64] ;  /* 0x0000000608087981 */ /* 0x000ea8000c1e9d00 */
[----:B------:R-:W4:Y:S01]  /*63b0*/  LDG.E.128.CONSTANT R20, desc[UR6][R20.64] ;  /* 0x0000000614147981 */ /* 0x000f22000c1e9d00 */
[--C-:B-----5:R-:W-:Y:S02]  /*63c0*/  SHF.R.U32.HI R28, RZ, 0xc, R25.reuse ;  /* 0x0000000cff1c7819 */ /* 0x120fe40000011619 */
[----:B------:R-:W-:Y:S02]  /*63d0*/  LOP3.LUT R29, R25, 0x3f003f, RZ, 0xc0, !PT ;  /* 0x003f003f191d7812 */ /* 0x000fe400078ec0ff */
[----:B------:R-:W-:-:S02]  /*63e0*/  SHF.R.U32.HI R40, RZ, 0x6, R25 ;  /* 0x00000006ff287819 */ /* 0x000fc40000011619 */
[----:B------:R-:W-:Y:S02]  /*63f0*/  PRMT R25, R86, 0x9910, RZ ;  /* 0x0000991056197816 */ /* 0x000fe400000000ff */
[----:B------:R-:W-:Y:S02]  /*6400*/  SHF.R.U32.HI R12, RZ, 0xc, R24 ;  /* 0x0000000cff0c7819 */ /* 0x000fe40000011618 */
[--C-:B------:R-:W-:Y:S02]  /*6410*/  SHF.R.U32.HI R42, RZ, 0xc, R26.reuse ;  /* 0x0000000cff2a7819 */ /* 0x100fe4000001161a */
        /* <DEDUP_REMOVED lines=18> */
[----:B------:R-:W-:-:S05]  /*6540*/  LOP3.LUT R4, R4, 0x64006400, RZ, 0xfc, !PT ;  /* 0x6400640004047812 */ /* 0x000fca00078efcff */
[----:B------:R-:W-:Y:S01]  /*6550*/  HADD2 R4, R4, -1056, -1056 ;  /* 0xe420e42004047430 */ /* 0x000fe20000000000 */
        /* <DEDUP_REMOVED lines=18> */
[----:B------:R-:W-:Y:S02]  /*6680*/  LOP3.LUT R23, R12, 0x300030, R25, 0xf8, !PT ;  /* 0x003000300c177812 */ /* 0x000fe400078ef819 */
[----:B------:R-:W-:Y:S02]  /*6690*/  LOP3.LUT R21, R42, 0x300030, R27, 0xf8, !PT ;  /* 0x003000302a157812 */ /* 0x000fe400078ef81b */
[--C-:B--2---:R-:W-:Y:S02]  /*66a0*/  SHF.R.U32.HI R12, RZ, 0xc, R8.reuse ;  /* 0x0000000cff0c7819 */ /* 0x104fe40000011608 */
[----:B------:R-:W-:Y:S02]  /*66b0*/  LOP3.LUT R27, R8, 0x3f003f, RZ, 0xc0, !PT ;  /* 0x003f003f081b7812 */ /* 0x000fe400078ec0ff */
[----:B------:R-:W-:Y:S02]  /*66c0*/  SHF.R.U32.HI R28, RZ, 0x6, R8 ;  /* 0x00000006ff1c7819 */ /* 0x000fe40000011608 */
[----:B------:R-:W-:-:S02]  /*66d0*/  SHF.R.U32.HI R8, RZ, 0xc, R9 ;  /* 0x0000000cff087819 */ /* 0x000fc40000011609 */
[----:B------:R-:W-:Y:S02]  /*66e0*/  LOP3.LUT R20, R43, 0x300030, R46, 0xf8, !PT ;  /* 0x003000302b147812 */ /* 0x000fe400078ef82e */
[----:B------:R-:W-:Y:S02]  /*66f0*/  LOP3.LUT R42, R9, 0x3f003f, RZ, 0xc0, !PT ;  /* 0x003f003f092a7812 */ /* 0x000fe400078ec0ff */
[----:B------:R-:W-:Y:S02]  /*6700*/  SHF.R.U32.HI R43, RZ, 0x6, R9 ;  /* 0x00000006ff2b7819 */ /* 0x000fe40000011609 */
[--C-:B------:R-:W-:Y:S02]  /*6710*/  SHF.R.U32.HI R25, RZ, 0xc, R10.reuse ;  /* 0x0000000cff197819 */ /* 0x100fe4000001160a */
[----:B------:R-:W-:Y:S02]  /*6720*/  LOP3.LUT R46, R10, 0x3f003f, RZ, 0xc0, !PT ;  /* 0x003f003f0a2e7812 */ /* 0x000fe400078ec0ff */
[----:B------:R-:W-:-:S02]  /*6730*/  SHF.R.U32.HI R47, RZ, 0x6, R10 ;  /* 0x00000006ff2f7819 */ /* 0x000fc4000001160a */
[----:B------:R-:W-:Y:S02]  /*6740*/  SHF.R.U32.HI R53, RZ, 0xc, R11 ;  /* 0x0000000cff357819 */ /* 0x000fe4000001160b */
[----:B------:R-:W-:Y:S02]  /*6750*/  LOP3.LUT R9, R12, 0xf000f, RZ, 0xc0, !PT ;  /* 0x000f000f0c097812 */ /* 0x000fe400078ec0ff */
[----:B------:R-:W-:Y:S02]  /*6760*/  LOP3.LUT R10, R8, 0xf000f, RZ, 0xc0, !PT ;  /* 0x000f000f080a7812 */ /* 0x000fe400078ec0ff */
[----:B------:R-:W-:Y:S02]  /*6770*/  LOP3.LUT R53, R53, 0xf000f, RZ, 0xc0, !PT ;  /* 0x000f000f35357812 */ /* 0x000fe400078ec0ff */
[----:B------:R-:W-:Y:S02]  /*6780*/  LOP3.LUT R8, R9, 0x300030, R26, 0xf8, !PT ;  /* 0x0030003009087812 */ /* 0x000fe400078ef81a */
[----:B------:R-:W-:-:S02]  /*6790*/  LOP3.LUT R12, R29, 0x64006400, RZ, 0xfc, !PT ;  /* 0x640064001d0c7812 */ /* 0x000fc400078efcff */
[----:B------:R-:W-:Y:S02]  /*67a0*/  LOP3.LUT R51, R11, 0x3f003f, RZ, 0xc0, !PT ;  /* 0x003f003f0b337812 */ /* 0x000fe400078ec0ff */
[----:B------:R-:W-:Y:S02]  /*67b0*/  SHF.R.U32.HI R52, RZ, 0x6, R11 ;  /* 0x00000006ff347819 */ /* 0x000fe4000001160b */
[----:B------:R-:W-:Y:S02]  /*67c0*/  LOP3.LUT R9, R10, 0x300030, R41, 0xf8, !PT ;  /* 0x003000300a097812 */ /* 0x000fe400078ef829 */
        /* <DEDUP_REMOVED lines=114> */
.L_x_4306:
        /* <DEDUP_REMOVED lines=45> */
.L_x_4305:
[----:B------:R-:W-:Y:S05]  /*71c0*/  @!P1 BRA `(.L_x_4307) ;  /* 0x0000000c00a49947 */ /* 0x000fea0003800000 */
[----:B------:R-:W-:Y:S02]  /*71d0*/  IMAD R9, R37, 0xc, RZ ;  /* 0x0000000c25097824 */ /* 0x000fe400078e02ff */
[----:B------:R-:W-:-:S05]  /*71e0*/  IMAD.WIDE.U32 R28, R85, 0xc, R2 ;  /* 0x0000000c551c7825 */ /* 0x000fca00078e0002 */
[----:B------:R-:W-:-:S03]  /*71f0*/  IADD3 R29, R29, R9, RZ ;  /* 0x000000091d1d7210 */ /* 0x000fc60007ffe0ff */
[C---:B-12---:R-:W-:Y:S02]  /*7200*/  IMAD.WIDE R8, R85.reuse, 0x4, R28 ;  /* 0x0000000455087825 */ /* 0x046fe400078e021c */
[----:B-----5:R-:W2:Y:S02]  /*7210*/  LDG.E.128.CONSTANT R24, desc[UR6][R28.64] ;  /* 0x000000061c187981 */ /* 0x020ea4000c1e9d00 */
[----:B------:R-:W-:Y:S02]  /*7220*/  IMAD.WIDE R20, R85, 0x4, R8 ;  /* 0x0000000455147825 */ /* 0x000fe400078e0208 */
[----:B------:R-:W4:Y:S04]  /*7230*/  LDG.E.128.CONSTANT R8, desc[UR6][R8.64] ;  /* 0x0000000608087981 */ /* 0x000f28000c1e9d00 */
[----:B------:R-:W3:Y:S01]  /*7240*/  LDG.E.128.CONSTANT R20, desc[UR6][R20.64] ;  /* 0x0000000614147981 */ /* 0x000ee2000c1e9d00 */
[----:B------:R-:W-:-:S04]  /*7250*/  PRMT R4, R86, 0x9910, RZ ;  /* 0x0000991056047816 */ /* 0x000fc800000000ff */
[----:B------:R-:W-:Y:S02]  /*7260*/  ISETP.NE.AND P2, PT, R4, RZ, PT ;  /* 0x000000ff0400720c */ /* 0x000fe40003f45270 */
[----:B--2---:R-:W-:Y:S02]  /*7270*/  SHF.R.U32.HI R12, RZ, 0xc, R24 ;  /* 0x0000000cff0c7819 */ /* 0x004fe40000011618 */
[--C-:B------:R-:W-:Y:S02]  /*7280*/  SHF.R.U32.HI R35, RZ, 0xc, R25.reuse ;  /* 0x0000000cff237819 */ /* 0x100fe40000011619 */
[----:B------:R-:W-:Y:S02]  /*7290*/  SHF.R.U32.HI R41, RZ, 0xc, R26 ;  /* 0x0000000cff297819 */ /* 0x000fe4000001161a */
[----:B------:R-:W-:Y:S02]  /*72a0*/  LOP3.LUT R38, R25, 0x3f003f, RZ, 0xc0, !PT ;  /* 0x003f003f19267812 */ /* 0x000fe400078ec0ff */
[----:B------:R-:W-:-:S02]  /*72b0*/  SHF.R.U32.HI R40, RZ, 0x6, R25 ;  /* 0x00000006ff287819 */ /* 0x000fc40000011619 */
[----:B------:R-:W-:Y:S02]  /*72c0*/  LOP3.LUT R42, R26, 0x3f003f, RZ, 0xc0, !PT ;  /* 0x003f003f1a2a7812 */ /* 0x000fe400078ec0ff */
[----:B------:R-:W-:Y:S02]  /*72d0*/  SHF.R.U32.HI R43, RZ, 0x6, R26 ;  /* 0x00000006ff2b7819 */ /* 0x000fe4000001161a */
        /* <DEDUP_REMOVED lines=19> */
[--C-:B------:R-:W-:Y:S02]  /*7410*/  SHF.R.U32.HI R45, RZ, 0xa, R22.reuse ;  /* 0x0000000aff2d7819 */ /* 0x100fe40000011616 */
[----:B------:R-:W-:Y:S02]  /*7420*/  LOP3.LUT R27, R22, 0x3f003f, RZ, 0xc0, !PT ;  /* 0x003f003f161b7812 */ /* 0x000fe400078ec0ff */
[----:B------:R-:W-:-:S02]  /*7430*/  SHF.R.U32.HI R28, RZ, 0x6, R22 ;  /* 0x00000006ff1c7819 */ /* 0x000fc40000011616 */
[----:B------:R-:W-:Y:S02]  /*7440*/  LOP3.LUT R46, R46, 0xf000f, RZ, 0xc0, !PT ;  /* 0x000f000f2e2e7812 */ /* 0x000fe400078ec0ff */
[----:B------:R-:W-:Y:S02]  /*7450*/  LOP3.LUT R22, R12, 0x300030, R25, 0xf8, !PT ;  /* 0x003000300c167812 */ /* 0x000fe400078ef819 */
[----:B------:R-:W-:Y:S02]  /*7460*/  LOP3.LUT R23, R23, 0x300030, R20, 0xf8, !PT ;  /* 0x0030003017177812 */ /* 0x000fe400078ef814 */
[----:B------:R-:W-:Y:S02]  /*7470*/  LOP3.LUT R20, R44, 0x300030, R21, 0xf8, !PT ;  /* 0x003000302c147812 */ /* 0x000fe400078ef815 */
[----:B----4-:R-:W-:Y:S02]  /*7480*/  SHF.R.U32.HI R35, RZ, 0xc, R8 ;  /* 0x0000000cff237819 */ /* 0x010fe40000011608 */
[----:B------:R-:W-:-:S02]  /*7490*/  LOP3.LUT R12, R8, 0x3f003f, RZ, 0xc0, !PT ;  /* 0x003f003f080c7812 */ /* 0x000fc400078ec0ff */
[----:B------:R-:W-:Y:S02]  /*74a0*/  SHF.R.U32.HI R25, RZ, 0x6, R8 ;  /* 0x00000006ff197819 */ /* 0x000fe40000011608 */
[--C-:B------:R-:W-:Y:S02]  /*74b0*/  SHF.R.U32.HI R8, RZ, 0xc, R9.reuse ;  /* 0x0000000cff087819 */ /* 0x100fe40000011609 */
[----:B------:R-:W-:Y:S02]  /*74c0*/  LOP3.LUT R41, R9, 0x3f003f, RZ, 0xc0, !PT ;  /* 0x003f003f09297812 */ /* 0x000fe400078ec0ff */
[----:B------:R-:W-:Y:S02]  /*74d0*/  SHF.R.U32.HI R44, RZ, 0x6, R9 ;  /* 0x00000006ff2c7819 */ /* 0x000fe40000011609 */
[----:B------:R-:W-:Y:S02]  /*74e0*/  SHF.R.U32.HI R9, RZ, 0xc, R10 ;  /* 0x0000000cff097819 */ /* 0x000fe4000001160a */
[----:B------:R-:W-:-:S02]  /*74f0*/  SHF.R.U32.HI R51, RZ, 0xc, R11 ;  /* 0x0000000cff337819 */ /* 0x000fc4000001160b */
[----:B------:R-:W-:Y:S02]  /*7500*/  LOP3.LUT R21, R46, 0x300030, R47, 0xf8, !PT ;  /* 0x003000302e157812 */ /* 0x000fe400078ef82f */
        /* <DEDUP_REMOVED lines=135> */
.L_x_4308:
        /* <DEDUP_REMOVED lines=46> */
.L_x_4307:
[----:B------:R-:W-:Y:S01]  /*8060*/  IADD3 R87, R87, 0x20, RZ ;  /* 0x0000002057577810 */ /* 0x000fe20007ffe0ff */
[----:B---3--:R-:W-:Y:S01]  /*8070*/  IMAD.WIDE.U32 R2, R85, 0x18, R2 ;  /* 0x0000001855027825 */ /* 0x008fe200078e0002 */
[----:B------:R-:W-:Y:S02]  /*8080*/  UIADD3 UR4, UR4, 0x40, URZ ;  /* 0x0000004004047890 */ /* 0x000fe4000fffe03f */
[----:B------:R-:W-:Y:S01]  /*8090*/  ISETP.GE.AND P2, PT, R87, UR5, PT ;  /* 0x0000000557007c0c */ /* 0x000fe2000bf46270 */
[----:B------:R-:W-:Y:S01]  /*80a0*/  IMAD R31, R37, 0x18, RZ ;  /* 0x00000018251f7824 */ /* 0x000fe200078e02ff */
[----:B------:R-:W-:Y:S02]  /*80b0*/  ISETP.LT.AND P3, PT, R87, R88, PT ;  /* 0x000000585700720c */ /* 0x000fe40003f61270 */
[----:B------:R-:W-:Y:S02]  /*80c0*/  MOV R30, R2 ;  /* 0x00000002001e7202 */ /* 0x000fe40000000f00 */
[----:B------:R-:W-:-:S09]  /*80d0*/  IADD3 R31, R3, R31, RZ ;  /* 0x0000001f031f7210 */ /* 0x000fd20007ffe0ff */
[----:B------:R-:W-:Y:S05]  /*80e0*/  @!P2 BRA P3, `(.L_x_4309) ;  /* 0xffffffe00090a947 */ /* 0x000fea000183ffff */
.L_x_4304:
        /* <DEDUP_REMOVED lines=11> */
.L_x_4313:
        /* <DEDUP_REMOVED lines=9> */
[----:B-12---:R0:W5:Y:S01]  /*8230*/  LDG.E.128.CONSTANT R8, desc[UR6][R2.64] ;  /* 0x0000000602087981 */ /* 0x006162000c1e9d00 */
[----:B------:R-:W-:Y:S01]  /*8240*/  IMAD.WIDE R90, R85, 0x4, R2 ;  /* 0x00000004555a7825 */ /* 0x000fe200078e0202 */
[----:B------:R-:W-:Y:S06]  /*8250*/  @!P1 BRA `(.L_x_4311) ;  /* 0x0000001800709947 */ /* 0x000fec0003800000 */
[----:B------:R-:W2:Y:S01]  /*8260*/  LDG.E.128.CONSTANT R4, desc[UR6][R90.64] ;  /* 0x000000065a047981 */ /* 0x000ea2000c1e9d00 */
[--C-:B-----5:R-:W-:Y:S01]  /*8270*/  SHF.R.U32.HI R51, RZ, 0xd, R20.reuse ;  /* 0x0000000dff337819 */ /* 0x120fe20000011614 */
[----:B------:R-:W-:Y:S01]  /*8280*/  HFMA2.MMA R70, -RZ, RZ, 0, 0.03125 ;  /* 0x00002800ff467435 */ /* 0x000fe200000001ff */
[C---:B------:R-:W-:Y:S02]  /*8290*/  LOP3.LUT R56, R20.reuse, 0x3e003e0, RZ, 0xc0, !PT ;  /* 0x03e003e014387812 */ /* 0x040fe400078ec0ff */
[----:B------:R-:W-:Y:S02]  /*82a0*/  LOP3.LUT R61, R20, 0x1f001f, RZ, 0xc0, !PT ;  /* 0x001f001f143d7812 */ /* 0x000fe400078ec0ff */
[----:B------:R-:W-:Y:S02]  /*82b0*/  SHF.R.U32.HI R41, RZ, 0xa, R20 ;  /* 0x0000000aff297819 */ /* 0x000fe40000011614 */
[----:B0-----:R-:W-:Y:S02]  /*82c0*/  SHF.R.U32.HI R2, RZ, 0xf, R28 ;  /* 0x0000000fff027819 */ /* 0x001fe4000001161c */
        /* <DEDUP_REMOVED lines=38> */
[----:B------:R-:W-:Y:S02]  /*8530*/  LOP3.LUT R11, R44, 0x10001, RZ, 0xc0, !PT ;  /* 0x000100012c0b7812 */ /* 0x000fe400078ec0ff */
[----:B------:R-:W-:Y:S02]  /*8540*/  SHF.R.U32.HI R49, RZ, 0xe, R26 ;  /* 0x0000000eff317819 */ /* 0x000fe4000001161a */
[----:B------:R-:W-:Y:S02]  /*8550*/  LOP3.LUT R44, R45, 0x10001, RZ, 0xc0, !PT ;  /* 0x000100012d2c7812 */ /* 0x000fe400078ec0ff */
[----:B------:R-:W-:Y:S02]  /*8560*/  SHF.R.U32.HI R46, RZ, 0xf, R31 ;  /* 0x0000000fff2e7819 */ /* 0x000fe4000001161f */
[----:B------:R-:W-:-:S02]  /*8570*/  LOP3.LUT R11, R11, 0x20002, R48, 0xf8, !PT ;  /* 0x000200020b0b7812 */ /* 0x000fc400078ef830 */
[----:B------:R-:W-:Y:S02]  /*8580*/  LOP3.LUT R44, R44, 0x20002, R49, 0xf8, !PT ;  /* 0x000200022c2c7812 */ /* 0x000fe400078ef831 */
[----:B------:R-:W-:Y:S02]  /*8590*/  SHF.R.U32.HI R50, RZ, 0xe, R27 ;  /* 0x0000000eff327819 */ /* 0x000fe4000001161b */
[----:B------:R-:W-:Y:S02]  /*85a0*/  LOP3.LUT R68, R2, 0x10001, RZ, 0xc0, !PT ;  /* 0x0001000102447812 */ /* 0x000fe400078ec0ff */
[----:B------:R-:W-:Y:S02]  /*85b0*/  LOP3.LUT R45, R46, 0x10001, RZ, 0xc0, !PT ;  /* 0x000100012e2d7812 */ /* 0x000fe400078ec0ff */
[----:B------:R-:W-:Y:S02]  /*85c0*/  LOP3.LUT R20, R11, 0x40004, R20, 0xf8, !PT ;  /* 0x000400040b147812 */ /* 0x000fe400078ef814 */
[----:B------:R-:W-:-:S02]  /*85d0*/  LOP3.LUT R44, R44, 0x40004, R21, 0xf8, !PT ;  /* 0x000400042c2c7812 */ /* 0x000fc400078ef815 */
[----:B------:R-:W-:Y:S02]  /*85e0*/  LOP3.LUT R68, R68, 0x20002, R47, 0xf8, !PT ;  /* 0x0002000244447812 */ /* 0x000fe400078ef82f */
[----:B------:R-:W-:Y:S02]  /*85f0*/  LOP3.LUT R45, R45, 0x20002, R50, 0xf8, !PT ;  /* 0x000200022d2d7812 */ /* 0x000fe400078ef832 */
[----:B------:R-:W-:Y:S02]  /*8600*/  LOP3.LUT R23, R20, 0x80008, R23, 0xf8, !PT ;  /* 0x0008000814177812 */ /* 0x000fe400078ef817 */
[----:B------:R-:W-:Y:S02]  /*8610*/  LOP3.LUT R9, R44, 0x80008, R9, 0xf8, !PT ;  /* 0x000800082c097812 */ /* 0x000fe400078ef809 */
[----:B------:R-:W-:Y:S02]  /*8620*/  PRMT R47, R86, 0x9910, RZ ;  /* 0x00009910562f7816 */ /* 0x000fe400000000ff */
[----:B------:R-:W-:-:S02]  /*8630*/  LOP3.LUT R68, R68, 0x40004, R51, 0xf8, !PT ;  /* 0x0004000444447812 */ /* 0x000fc400078ef833 */
[----:B------:R-:W-:Y:S02]  /*8640*/  LOP3.LUT R45, R45, 0x40004, R22, 0xf8, !PT ;  /* 0x000400042d2d7812 */ /* 0x000fe400078ef816 */
[----:B------:R-:W-:Y:S02]  /*8650*/  LOP3.LUT R52, R27, 0x3e003e0, RZ, 0xc0, !PT ;  /* 0x03e003e01b347812 */ /* 0x000fe400078ec0ff */
[----:B------:R-:W-:Y:S02]  /*8660*/  MOV R46, R47 ;  /* 0x0000002f002e7202 */ /* 0x000fe40000000f00 */
[----:B------:R-:W-:Y:S02]  /*8670*/  LOP3.LUT R68, R68, 0x80008, R55, 0xf8, !PT ;  /* 0x0008000844447812 */ /* 0x000fe400078ef837 */
[----:B------:R-:W-:Y:S02]  /*8680*/  LOP3.LUT R10, R45, 0x80008, R10, 0xf8, !PT ;  /* 0x000800082d0a7812 */ /* 0x000fe400078ef80a */
[----:B------:R-:W-:-:S02]  /*8690*/  PRMT R2, R70, 0x7610, R2 ;  /* 0x0000761046027816 */ /* 0x000fc40000000002 */
[----:B------:R-:W-:Y:S02]  /*86a0*/  LOP3.LUT R3, R31, 0x3e003e0, RZ, 0xc0, !PT ;  /* 0x03e003e01f037812 */ /* 0x000fe400078ec0ff */
[----:B------:R-:W-:Y:S02]  /*86b0*/  ISETP.NE.AND P2, PT, R46, RZ, PT ;  /* 0x000000ff2e00720c */ /* 0x000fe40003f45270 */
[C---:B------:R-:W-:Y:S02]  /*86c0*/  LOP3.LUT R53, R29.reuse, 0x3e003e0, RZ, 0xc0, !PT ;  /* 0x03e003e01d357812 */ /* 0x040fe400078ec0ff */
[----:B------:R-:W-:Y:S02]  /*86d0*/  LOP3.LUT R74, R29, 0x1f001f, RZ, 0xc0, !PT ;  /* 0x001f001f1d4a7812 */ /* 0x000fe400078ec0ff */
[C---:B------:R-:W-:Y:S02]  /*86e0*/  LOP3.LUT R12, R30.reuse, 0x3e003e0, RZ, 0xc0, !PT ;  /* 0x03e003e01e0c7812 */ /* 0x040fe400078ec0ff */
        /* <DEDUP_REMOVED lines=8> */
[----:B------:R-:W-:Y:S02]  /*8770*/  SHF.R.U32.HI R29, RZ, 0xa, R29 ;  /* 0x0000000aff1d7819 */ /* 0x000fe4000001161d */
[----:B------:R-:W-:Y:S01]  /*8780*/  SHF.R.U32.HI R30, RZ, 0xa, R30 ;  /* 0x0000000aff1e7819 */ /* 0x000fe2000001161e */
[----:B------:R-:W-:Y:S01]  /*8790*/  HFMA2 R11, R11, R2.H0_H0, -48, -48 ;  /* 0xd200d2000b0b7431 */ /* 0x000fe20000040002 */
[----:B------:R-:W-:Y:S02]  /*87a0*/  SHF.R.U32.HI R31, RZ, 0xa, R31 ;  /* 0x0000000aff1f7819 */ /* 0x000fe4000001161f */
[----:B------:R-:W-:Y:S02]  /*87b0*/  SHF.R.U32.HI R25, RZ, 0xa, R25 ;  /* 0x0000000aff197819 */ /* 0x000fe40000011619 */
[----:B------:R-:W-:-:S02]  /*87c0*/  SHF.R.U32.HI R26, RZ, 0xa, R26 ;  /* 0x0000000aff1a7819 */ /* 0x000fc4000001161a */
        /* <DEDUP_REMOVED lines=81> */
[----:B------:R-:W-:Y:S02]  /*8ce0*/  LOP3.LUT R45, R5, 0x1f001f, RZ, 0xc0, !PT ;  /* 0x001f001f052d7812 */ /* 0x000fe400078ec0ff */
[----:B------:R-:W-:Y:S02]  /*8cf0*/  SHF.R.U32.HI R49, RZ, 0xa, R5 ;  /* 0x0000000aff317819 */ /* 0x000fe40000011605 */
[----:B------:R-:W-:Y:S02]  /*8d00*/  LOP3.LUT R67, R52, 0x64006400, RZ, 0xfc, !PT ;  /* 0x6400640034437812 */ /* 0x000fe400078efcff */
[----:B------:R-:W-:Y:S02]  /*8d10*/  SHF.R.U32.HI R5, RZ, 0xb, R7 ;  /* 0x0000000bff057819 */ /* 0x000fe40000011607 */
[----:B------:R-:W-:Y:S01]  /*8d20*/  SHF.R.U32.HI R21, RZ, 0xb, R4 ;  /* 0x0000000bff157819 */ /* 0x000fe20000011604 */
[----:B------:R-:W-:Y:S01]  /*8d30*/  HFMA2 R60, R67, R2.H0_H0, -48, -48 ;  /* 0xd200d200433c7431 */ /* 0x000fe20000040002 */
[----:B------:R-:W-:-:S02]  /*8d40*/  LOP3.LUT R81, R4, 0x3e003e0, RZ, 0xc0, !PT ;  /* 0x03e003e004517812 */ /* 0x000fc400078ec0ff */
[----:B------:R-:W-:Y:S02]  /*8d50*/  LOP3.LUT R44, R4, 0x1f001f, RZ, 0xc0, !PT ;  /* 0x001f001f042c7812 */ /* 0x000fe400078ec0ff */
[----:B------:R-:W-:Y:S02]  /*8d60*/  SHF.R.U32.HI R48, RZ, 0xa, R4 ;  /* 0x0000000aff307819 */ /* 0x000fe40000011604 */
[C---:B------:R-:W-:Y:S02]  /*8d70*/  LOP3.LUT R4, R6.reuse, 0x3e003e0, RZ, 0xc0, !PT ;  /* 0x03e003e006047812 */ /* 0x040fe400078ec0ff */
[----:B------:R-:W-:Y:S02]  /*8d80*/  LOP3.LUT R46, R6, 0x1f001f, RZ, 0xc0, !PT ;  /* 0x001f001f062e7812 */ /* 0x000fe400078ec0ff */
[----:B------:R-:W-:Y:S02]  /*8d90*/  SHF.R.U32.HI R50, RZ, 0xa, R6 ;  /* 0x0000000aff327819 */ /* 0x000fe40000011606 */
[----:B------:R-:W-:-:S02]  /*8da0*/  LOP3.LUT R22, R23, 0x100010, R22, 0xf8, !PT ;  /* 0x0010001017167812 */ /* 0x000fc400078ef816 */
[C---:B------:R-:W-:Y:S02]  /*8db0*/  LOP3.LUT R6, R7.reuse, 0x3e003e0, RZ, 0xc0, !PT ;  /* 0x03e003e007067812 */ /* 0x040fe400078ec0ff */
[----:B------:R-:W-:Y:S02]  /*8dc0*/  LOP3.LUT R47, R7, 0x1f001f, RZ, 0xc0, !PT ;  /* 0x001f001f072f7812 */ /* 0x000fe400078ec0ff */
[----:B------:R-:W-:Y:S02]  /*8dd0*/  SHF.R.U32.HI R51, RZ, 0xa, R7 ;  /* 0x0000000aff337819 */ /* 0x000fe40000011607 */
        /* <DEDUP_REMOVED lines=149> */
.L_x_4312:
        /* <DEDUP_REMOVED lines=79> */
.L_x_4311:
        /* <DEDUP_REMOVED lines=8> */
.L_x_4310:
[----:B------:R-:W-:Y:S05]  /*9ca0*/  @!P1 EXIT ;  /* 0x000000000000994d */ /* 0x000fea0003800000 */
[----:B------:R-:W3:Y:S01]  /*9cb0*/  S2R R0, SR_CTAID.X ;  /* 0x0000000000007919 */ /* 0x000ee20000002500 */
[----:B------:R-:W4:Y:S01]  /*9cc0*/  S2UR UR4, SR_CTAID.Y ;  /* 0x00000000000479c3 */ /* 0x000f220000002600 */
[----:B0-----:R-:W3:Y:S07]  /*9cd0*/  S2R R3, SR_TID.X ;  /* 0x0000000000037919 */ /* 0x001eee0000002100 */
[----:B------:R-:W0:Y:S01]  /*9ce0*/  LDC.64 R6, c[0x0][0x230] ;  /* 0x00008c00ff067b82 */ /* 0x000e220000000a00 */
[----:B----4-:R-:W-:Y:S01]  /*9cf0*/  USHF.L.U32 UR4, UR4, 0x1, URZ ;  /* 0x0000000104047899 */ /* 0x010fe2000800063f */
[----:B---3--:R-:W-:-:S06]  /*9d00*/  LEA R0, R0, R3, 0x5 ;  /* 0x0000000300007211 */ /* 0x008fcc00078e28ff */
[----:B------:R-:W3:Y:S01]  /*9d10*/  LDC R3, c[0x0][0x238] ;  /* 0x00008e00ff037b82 */ /* 0x000ee20000000800 */
[----:B------:R-:W-:-:S05]  /*9d20*/  SHF.L.U32 R0, R0, 0x2, RZ ;  /* 0x0000000200007819 */ /* 0x000fca00000006ff */
[----:B-12---:R-:W-:-:S04]  /*9d30*/  IMAD R8, R85, UR4, R0 ;  /* 0x0000000455087c24 */ /* 0x006fc8000f8e0200 */
[----:B0-----:R-:W-:-:S05]  /*9d40*/  IMAD.WIDE R4, R8, 0x2, R6 ;  /* 0x0000000208047825 */ /* 0x001fca00078e0206 */
[----:B------:R0:W-:Y:S01]  /*9d50*/  ATOM.E.ADD.F16x2.RN.STRONG.GPU P0, RZ, desc[UR6][R4.64], R16 ;  /* 0x0000001004ff79a2 */ /* 0x0001e2000810e1c6 */
[----:B------:R-:W-:Y:S01]  /*9d60*/  IADD3 R0, RZ, -UR4, RZ ;  /* 0x80000004ff007c10 */ /* 0x000fe2000fffe0ff */
[----:B------:R-:W-:Y:S03]  /*9d70*/  BSSY B0, `(.L_x_4314) ;  /* 0x0000010000007945 */ /* 0x000fe60003800000 */
[----:B---3--:R-:W-:Y:S01]  /*9d80*/  VIADDMNMX R0, R0, R3, 0x2, PT ;  /* 0x0000000200007446 */ /* 0x008fe20003800103 */
[----:B0-----:R-:W-:Y:S06]  /*9d90*/  @P0 BRA `(.L_x_4315) ;  /* 0x0000000000340947 */ /* 0x001fec0003800000 */
[----:B------:R-:W0:Y:S02]  /*9da0*/  QSPC.E.S P0, RZ, [R4] ;  /* 0x0000000004ff73aa */ /* 0x000e240000000500 */
[----:B0-----:R-:W-:Y:S05]  /*9db0*/  @!P0 BRA `(.L_x_4316) ;  /* 0x0000000000208947 */ /* 0x001fea0003800000 */
[----:B------:R-:W-:-:S04]  /*9dc0*/  MOV R2, R4 ;  /* 0x0000000400027202 */ /* 0x000fc80000000f00 */
[----:B------:R-:W-:-:S07]  /*9dd0*/  MOV R9, R2 ;  /* 0x0000000200097202 */ /* 0x000fce0000000f00 */
.L_x_4317:
[----:B------:R-:W0:Y:S02]  /*9de0*/  LDS R2, [R9] ;  /* 0x0000000009027984 */ /* 0x000e240000000800 */
[----:B0-----:R-:W-:-:S06]  /*9df0*/  HADD2 R3, R2, R16 ;  /* 0x0000001002037230 */ /* 0x001fcc0000000000 */
[----:B------:R-:W0:Y:S02]  /*9e00*/  ATOMS.CAST.SPIN R3, [R9], R2, R3 ;  /* 0x000000020903738d */ /* 0x000e240001800003 */
[----:B0-----:R-:W-:-:S13]  /*9e10*/  ISETP.EQ.U32.AND P0, PT, R3, 0x1, PT ;  /* 0x000000010300780c */ /* 0x001fda0003f02070 */
[----:B------:R-:W-:Y:S05]  /*9e20*/  @!P0 BRA `(.L_x_4317) ;  /* 0xfffffffc00ec8947 */ /* 0x000fea000383ffff */
[----:B------:R-:W-:Y:S05]  /*9e30*/  BRA `(.L_x_4315) ;  /* 0x00000000000c7947 */ /* 0x000fea0003800000 */
.L_x_4316:
[----:B------:R-:W2:Y:S02]  /*9e40*/  LD.E R2, desc[UR6][R4.64] ;  /* 0x0000000604027980 */ /* 0x000ea4000c101900 */
[----:B--2---:R-:W-:-:S05]  /*9e50*/  IADD3 R3, R16, R2, RZ ;  /* 0x0000000210037210 */ /* 0x004fca0007ffe0ff */
[----:B------:R0:W-:Y:S02]  /*9e60*/  ST.E desc[UR6][R4.64], R3 ;  /* 0x0000000304007985 */ /* 0x0001e4000c101906 */
.L_x_4315:
[----:B------:R-:W-:Y:S05]  /*9e70*/  BSYNC B0 ;  /* 0x0000000000007941 */ /* 0x000fea0003800000 */
.L_x_4314:
[----:B------:R1:W-:Y:S01]  /*9e80*/  ATOM.E.ADD.F16x2.RN.STRONG.GPU P0, RZ, desc[UR6][R4.64+0x4], R15 ;  /* 0x0000040f04ff79a2 */ /* 0x0003e2000810e1c6 */
[----:B------:R-:W-:Y:S04]  /*9e90*/  BSSY B0, `(.L_x_4318) ;  /* 0x000000f000007945 */ /* 0x000fe80003800000 */
[----:B-1----:R-:W-:Y:S05]  /*9ea0*/  @P0 BRA `(.L_x_4319) ;  /* 0x0000000000340947 */ /* 0x002fea0003800000 */
[----:B------:R-:W1:Y:S02]  /*9eb0*/  QSPC.E.S P0, RZ, [R4+0x4] ;  /* 0x0000040004ff73aa */ /* 0x000e640000000500 */
[----:B-1----:R-:W-:Y:S05]  /*9ec0*/  @!P0 BRA `(.L_x_4320) ;  /* 0x0000000000208947 */ /* 0x002fea0003800000 */
[----:B------:R-:W-:-:S04]  /*9ed0*/  MOV R2, R4 ;  /* 0x0000000400027202 */ /* 0x000fc80000000f00 */
[----:B0-----:R-:W-:-:S07]  /*9ee0*/  MOV R4, R2 ;  /* 0x0000000200047202 */ /* 0x001fce0000000f00 */
.L_x_4321:
[----:B------:R-:W0:Y:S02]  /*9ef0*/  LDS R2, [R4+0x4] ;  /* 0x0000040004027984 */ /* 0x000e240000000800 */
[----:B0-----:R-:W-:-:S10]  /*9f00*/  HFMA2.MMA R3, R2, 1, 1, R15 ;  /* 0x3c003c0002037835 */ /* 0x001fd4000000000f */
[----:B------:R-:W0:Y:S02]  /*9f10*/  ATOMS.CAST.SPIN R3, [R4+0x4], R2, R3 ;  /* 0x000004020403738d */ /* 0x000e240001800003 */
[----:B0-----:R-:W-:-:S13]  /*9f20*/  ISETP.EQ.U32.AND P0, PT, R3, 0x1, PT ;  /* 0x000000010300780c */ /* 0x001fda0003f02070 */
[----:B------:R-:W-:Y:S05]  /*9f30*/  @!P0 BRA `(.L_x_4321) ;  /* 0xfffffffc00ec8947 */ /* 0x000fea000383ffff */
[----:B------:R-:W-:Y:S05]  /*9f40*/  BRA `(.L_x_4319) ;  /* 0x00000000000c7947 */ /* 0x000fea0003800000 */
.L_x_4320:
[----:B------:R-:W0:Y:S02]  /*9f50*/  LD.E R2, desc[UR6][R4.64+0x4] ;  /* 0x0000040604027980 */ /* 0x000e24000c101900 */
[----:B0-----:R-:W-:-:S05]  /*9f60*/  IADD3 R3, R15, R2, RZ ;  /* 0x000000020f037210 */ /* 0x001fca0007ffe0ff */
[----:B------:R1:W-:Y:S02]  /*9f70*/  ST.E desc[UR6][R4.64+0x4], R3 ;  /* 0x0000040304007985 */ /* 0x0003e4000c101906 */
.L_x_4319:
[----:B------:R-:W-:Y:S05]  /*9f80*/  BSYNC B0 ;  /* 0x0000000000007941 */ /* 0x000fea0003800000 */
.L_x_4318:
        /* <DEDUP_REMOVED lines=11> */
.L_x_4325:
[----:B------:R-:W0:Y:S02]  /*a040*/  LDS R2, [R0] ;  /* 0x0000000000027984 */ /* 0x000e240000000800 */
[----:B0-----:R-:W-:-:S06]  /*a050*/  HADD2 R3, R2, R14 ;  /* 0x0000000e02037230 */ /* 0x001fcc0000000000 */
[----:B------:R-:W0:Y:S02]  /*a060*/  ATOMS.CAST.SPIN R3, [R0], R2, R3 ;  /* 0x000000020003738d */ /* 0x000e240001800003 */
[----:B0-----:R-:W-:-:S13]  /*a070*/  ISETP.EQ.U32.AND P0, PT, R3, 0x1, PT ;  /* 0x000000010300780c */ /* 0x001fda0003f02070 */
[----:B------:R-:W-:Y:S05]  /*a080*/  @!P0 BRA `(.L_x_4325) ;  /* 0xfffffffc00ec8947 */ /* 0x000fea000383ffff */
[----:B------:R-:W-:Y:S05]  /*a090*/  BRA `(.L_x_4323) ;  /* 0x00000000000c7947 */ /* 0x000fea0003800000 */
.L_x_4324:
[----:B------:R-:W2:Y:S02]  /*a0a0*/  LD.E R0, desc[UR6][R4.64] ;  /* 0x0000000604007980 */ /* 0x000ea4000c101900 */
[----:B--2---:R-:W-:-:S05]  /*a0b0*/  IADD3 R3, R14, R0, RZ ;  /* 0x000000000e037210 */ /* 0x004fca0007ffe0ff */
[----:B------:R0:W-:Y:S02]  /*a0c0*/  ST.E desc[UR6][R4.64], R3 ;  /* 0x0000000304007985 */ /* 0x0001e4000c101906 */
.L_x_4323:
[----:B------:R-:W-:Y:S05]  /*a0d0*/  BSYNC B0 ;  /* 0x0000000000007941 */ /* 0x000fea0003800000 */
.L_x_4322:
[----:B------:R1:W-:Y:S02]  /*a0e0*/  ATOM.E.ADD.F16x2.RN.STRONG.GPU P0, RZ, desc[UR6][R4.64+0x4], R13 ;  /* 0x0000040d04ff79a2 */ /* 0x0003e4000810e1c6 */
[----:B-1----:R-:W-:Y:S05]  /*a0f0*/  @P0 EXIT ;  /* 0x000000000000094d */ /* 0x002fea0003800000 */
[----:B------:R-:W1:Y:S02]  /*a100*/  QSPC.E.S P0, RZ, [R4+0x4] ;  /* 0x0000040004ff73aa */ /* 0x000e640000000500 */
[----:B-1----:R-:W-:Y:S05]  /*a110*/  @!P0 BRA `(.L_x_4326) ;  /* 0x0000000000208947 */ /* 0x002fea0003800000 */
[----:B------:R-:W-:-:S04]  /*a120*/  MOV R2, R4 ;  /* 0x0000000400027202 */ /* 0x000fc80000000f00 */
[----:B------:R-:W-:-:S07]  /*a130*/  MOV R0, R2 ;  /* 0x0000000200007202 */ /* 0x000fce0000000f00 */
.L_x_4327:
[----:B------:R-:W0:Y:S02]  /*a140*/  LDS R2, [R0+0x4] ;  /* 0x0000040000027984 */ /* 0x000e240000000800 */
[----:B0-----:R-:W-:-:S10]  /*a150*/  HFMA2.MMA R3, R2, 1, 1, R13 ;  /* 0x3c003c0002037835 */ /* 0x001fd4000000000d */
[----:B------:R-:W0:Y:S02]  /*a160*/  ATOMS.CAST.SPIN R3, [R0+0x4], R2, R3 ;  /* 0x000004020003738d */ /* 0x000e240001800003 */
[----:B0-----:R-:W-:-:S13]  /*a170*/  ISETP.EQ.U32.AND P0, PT, R3, 0x1, PT ;  /* 0x000000010300780c */ /* 0x001fda0003f02070 */
[----:B------:R-:W-:Y:S05]  /*a180*/  @!P0 BRA `(.L_x_4327) ;  /* 0xfffffffc00ec8947 */ /* 0x000fea000383ffff */
[----:B------:R-:W-:Y:S05]  /*a190*/  EXIT ;  /* 0x000000000000794d */ /* 0x000fea0003800000 */
.L_x_4326:
[----:B------:R-:W0:Y:S02]  /*a1a0*/  LD.E R0, desc[UR6][R4.64+0x4] ;  /* 0x0000040604007980 */ /* 0x000e24000c101900 */
[----:B0-----:R-:W-:-:S05]  /*a1b0*/  IADD3 R3, R13, R0, RZ ;  /* 0x000000000d037210 */ /* 0x001fca0007ffe0ff */
[----:B------:R-:W-:Y:S01]  /*a1c0*/  ST.E desc[UR6][R4.64+0x4], R3 ;  /* 0x0000040304007985 */ /* 0x000fe2000c101906 */
[----:B------:R-:W-:Y:S05]  /*a1d0*/  EXIT ;  /* 0x000000000000794d */ /* 0x000fea0003800000 */
.L_x_4328:
        /* <DEDUP_REMOVED lines=10> */
.L_x_5244:


//--------------------- .text._Z23gemm_half_q_half_kernelILi2ELi152ELb1ELb0ELi32EEvPK6__halfPKjS4_S2_PS0_iiiiPKtS7_iiiiiibS2_i --------------------------
	.section	.text._Z23gemm_half_q_half_kernelILi2ELi152ELb1ELb0ELi32EEvPK6__halfPKjS4_S2_PS0_iiiiPKtS7_iiiiiibS2_i,"ax",@progbits
	.align	128
        .global         _Z23gemm_half_q_half_kernelILi2ELi152ELb1ELb0ELi32EEvPK6__halfPKjS4_S2_PS0_iiiiPKtS7_iiiiiibS2_i
        .type           _Z23gemm_half_q_half_kernelILi2ELi152ELb1ELb0ELi32EEvPK6__halfPKjS4_S2_PS0_iiiiPKtS7_iiiiiibS2_i,@function
        .size           _Z23gemm_half_q_half_kernelILi2ELi152ELb1ELb0ELi32EEvPK6__halfPKjS4_S2_PS0_iiiiPKtS7_iiiiiibS2_i,(.L_x_5245 - _Z23gemm_half_q_half_kernelILi2ELi152ELb1ELb0ELi32EEvPK6__halfPKjS4_S2_PS0_iiiiPKtS7_iiiiiibS2_i)
        .other          _Z23gemm_half_q_half_kernelILi2ELi152ELb1ELb0ELi32EEvPK6__halfPKjS4_S2_PS0_iiiiPKtS7_iiiiiibS2_i,@"STO_CUDA_ENTRY STV_DEFAULT"
_Z23gemm_half_q_half_kernelILi2ELi152ELb1ELb0ELi32EEvPK6__halfPKjS4_S2_PS0_iiiiPKtS7_iiiiiibS2_i:
.text._Z23gemm_half_q_half_kernelILi2ELi152ELb1ELb0ELi32EEvPK6__halfPKjS4_S2_PS0_iiiiPKtS7_iiiiiibS2_i:
        /* <DEDUP_REMOVED lines=25> */
.L_x_4329:
        /* <DEDUP_REMOVED lines=29> */
.L_x_4334:
        /* <DEDUP_REMOVED lines=37> */
.L_x_4333:
        /* <DEDUP_REMOVED lines=24> */
.L_x_4335:
        /* <DEDUP_REMOVED lines=14> */
.L_x_4332:
        /* <DEDUP_REMOVED lines=10> */
.L_x_4337:
        /* <DEDUP_REMOVED lines=37> */
.L_x_4336:
        /* <DEDUP_REMOVED lines=24> */
.L_x_4338:
        /* <DEDUP_REMOVED lines=13> */
.L_x_4331:
[----:B------:R-:W-:Y:S05]  /*0d50*/  BSYNC B0 ;  /* 0x0000000000007941 */ /* 0x000fea0003800000 */
.L_x_4330:
        /* <DEDUP_REMOVED lines=17> */
.L_x_4341:
[----:B----4-:R-:W-:Y:S02]  /*0e70*/  LEA R6, R4, R17, 0x1 ;  /* 0x0000001104067211 */ /* 0x010fe400078e08ff */
[----:B------:R-:W-:Y:S02]  /*0e80*/  IADD3 R17, R17, 0x4, RZ ;  /* 0x0000000411117810 */ /* 0x000fe40007ffe0ff */
[C---:B--23--:R-:W-:Y:S01]  /*0e90*/  IADD3 R8, R6.reuse, 0x1, RZ ;  /* 0x0000000106087810 */ /* 0x04cfe20007ffe0ff */
        /* <DEDUP_REMOVED lines=16> */
.L_x_4340:
[----:B----4-:R-:W-:-:S04]  /*0fa0*/  IADD3 R6, R5, -R17, RZ ;  /* 0x8000001105067210 */ /* 0x010fc80007ffe0ff */
[----:B------:R-:W-:-:S13]  /*0fb0*/  ISETP.GT.AND P2, PT, R6, 0x1, PT ;  /* 0x000000010600780c */ /* 0x000fda0003f44270 */
[----:B------:R-:W-:Y:S05]  /*0fc0*/  @!P2 BRA `(.L_x_4342) ;  /* 0x00000000002ca947 */ /* 0x000fea0003800000 */
[----:B--23--:R-:W2:Y:S01]  /*0fd0*/  LDC.64 R8, c[0x0][0x230] ;  /* 0x00008c00ff087b82 */ /* 0x00cea20000000a00 */
[----:B------:R-:W-:Y:S02]  /*0fe0*/  LEA R6, R4, R17, 0x1 ;  /* 0x0000001104067211 */ /* 0x000fe400078e08ff */
[----:B------:R-:W-:Y:S02]  /*0ff0*/  PLOP3.LUT P0, PT, PT, PT, PT, 0x8, 0x0 ;  /* 0x000000000000781c */ /* 0x000fe40003f0e170 */
[C---:B01----:R-:W-:Y:S01]  /*1000*/  IADD3 R10, R6.reuse, 0x1, RZ ;  /* 0x00000001060a7810 */ /* 0x043fe20007ffe0ff */
[----:B------:R-:W-:Y:S01]  /*1010*/  IMAD R7, R6, R85, R2 ;  /* 0x0000005506077224 */ /* 0x000fe200078e0202 */
[----:B------:R-:W-:-:S03]  /*1020*/  IADD3 R17, R17, 0x2, RZ ;  /* 0x0000000211117810 */ /* 0x000fc60007ffe0ff */
[----:B------:R-:W-:Y:S02]  /*1030*/  IMAD R11, R10, R85, R2 ;  /* 0x000000550a0b7224 */ /* 0x000fe400078e0202 */
[----:B--2---:R-:W-:-:S04]  /*1040*/  IMAD.WIDE R6, R7, 0x2, R8 ;  /* 0x0000000207067825 */ /* 0x004fc800078e0208 */
[----:B------:R-:W-:Y:S01]  /*1050*/  IMAD.WIDE R8, R11, 0x2, R8 ;  /* 0x000000020b087825 */ /* 0x000fe200078e0208 */
[----:B------:R4:W-:Y:S04]  /*1060*/  STG.E.64 desc[UR6][R6.64], RZ ;  /* 0x000000ff06007986 */ /* 0x0009e8000c101b06 */
[----:B------:R4:W-:Y:S02]  /*1070*/  STG.E.64 desc[UR6][R8.64], RZ ;  /* 0x000000ff08007986 */ /* 0x0009e4000c101b06 */
.L_x_4342:
[----:B------:R-:W-:-:S13]  /*1080*/  ISETP.LT.OR P0, PT, R17, R5, P0 ;  /* 0x000000051100720c */ /* 0x000fda0000701670 */
[----:B--234-:R-:W2:Y:S01]  /*1090*/  @P0 LDC.64 R6, c[0x0][0x230] ;  /* 0x00008c00ff060b82 */ /* 0x01cea20000000a00 */
[----:B------:R-:W-:-:S05]  /*10a0*/  @P0 LEA R4, R4, R17, 0x1 ;  /* 0x0000001104040211 */ /* 0x000fca00078e08ff */
[----:B------:R-:W-:-:S04]  /*10b0*/  @P0 IMAD R5, R4, R85, R2 ;  /* 0x0000005504050224 */ /* 0x000fc800078e0202 */
[----:B--2---:R-:W-:-:S05]  /*10c0*/  @P0 IMAD.WIDE R4, R5, 0x2, R6 ;  /* 0x0000000205040825 */ /* 0x004fca00078e0206 */
[----:B------:R4:W-:Y:S02]  /*10d0*/  @P0 STG.E.64 desc[UR6][R4.64], RZ ;  /* 0x000000ff04000986 */ /* 0x0009e4000c101b06 */
.L_x_4339:
[----:B------:R-:W0:Y:S08]  /*10e0*/  LDC R26, c[0x0][0x25c] ;  /* 0x00009700ff1a7b82 */ /* 0x000e300000000800 */
[----:B------:R-:W-:Y:S01]  /*10f0*/  BAR.SYNC.DEFER_BLOCKING 0x0 ;  /* 0x0000000000007b1d */ /* 0x000fe20000010000 */
[----:B------:R-:W-:-:S05]  /*1100*/  ISETP.GE.AND P6, PT, R88, R89, PT ;  /* 0x000000595800720c */ /* 0x000fca0003fc6270 */
[----:B------:R-:W-:Y:S02]  /*1110*/  ULDC UR8, c[0x0][0x258] ;  /* 0x0000960000087ab9 */ /* 0x000fe40000000800 */
[----:B------:R-:W1:Y:S01]  /*1120*/  LDC R11, c[0x0][0x264] ;  /* 0x00009900ff0b7b82 */ /* 0x000e620000000800 */
        /* <DEDUP_REMOVED lines=8> */
[----:B-1----:R-:W-:Y:S01]  /*11b0*/  ISETP.GT.AND P5, PT, R88, R11, PT ;  /* 0x0000000b5800720c */ /* 0x002fe20003fa4270 */
[----:B------:R-:W-:-:S12]  /*11c0*/  @P6 BRA `(.L_x_4343) ;  /* 0x0000000000d46947 */ /* 0x000fd80003800000 */
[----:B----4-:R-:W0:Y:S01]  /*11d0*/  LDC.64 R4, c[0x0][0x248] ;  /* 0x00009200ff047b82 */ /* 0x010e220000000a00 */
[----:B------:R-:W-:-:S07]  /*11e0*/  SHF.L.U32 R13, R3, 0x6, RZ ;  /* 0x00000006030d7819 */ /* 0x000fce00000006ff */
[----:B--23--:R-:W1:Y:S08]  /*11f0*/  LDC.64 R6, c[0x0][0x220] ;  /* 0x00008800ff067b82 */ /* 0x00ce700000000a00 */
        /* <DEDUP_REMOVED lines=10> */
.L_x_4344:
        /* <DEDUP_REMOVED lines=29> */
[----:B0-----:R-:W-:Y:S01]  /*1470*/  IMAD R15, R18, R18, RZ ;  /* 0x00000012120f7224 */ /* 0x001fe200078e02ff */
        /* <DEDUP_REMOVED lines=10> */
.L_x_4343:
[----:B------:R-:W-:Y:S01]  /*1520*/  HFMA2.MMA R3, -RZ, RZ, 0, 0 ;  /* 0x00000000ff037435 */ /* 0x000fe200000001ff */
[----:B------:R-:W-:Y:S02]  /*1530*/  LEA.HI R25, R25, R24, RZ, 0x5 ;  /* 0x0000001819197211 */ /* 0x000fe400078f28ff */
[----:B----4-:R-:W-:Y:S01]  /*1540*/  MOV R4, RZ ;  /* 0x000000ff00047202 */ /* 0x010fe20000000f00 */
[----:B------:R-:W-:Y:S07]  /*1550*/  @!P0 BRA `(.L_x_4345) ;  /* 0x00000000001c8947 */ /* 0x000fee0003800000 */
[----:B------:R-:W0:Y:S02]  /*1560*/  LDC R5, c[0x0][0x25c] ;  /* 0x00009700ff057b82 */ /* 0x000e240000000800 */
[----:B0-----:R-:W-:-:S04]  /*1570*/  VIMNMX R4, R88, R5, PT ;  /* 0x0000000558047248 */ /* 0x001fc80003fe0100 */
[----:B------:R-:W-:-:S04]  /*1580*/  IADD3 R4, R4, -UR8, RZ ;  /* 0x8000000804047c10 */ /* 0x000fc8000fffe0ff */
[----:B------:R-:W-:-:S04]  /*1590*/  SHF.R.S32.HI R5, RZ, 0x1f, R4 ;  /* 0x0000001fff057819 */ /* 0x000fc80000011404 */
[----:B------:R-:W-:-:S04]  /*15a0*/  LEA.HI R5, R5, R4, RZ, 0x5 ;  /* 0x0000000405057211 */ /* 0x000fc800078f28ff */
[----:B------:R-:W-:-:S05]  /*15b0*/  SHF.R.S32.HI R5, RZ, 0x5, R5 ;  /* 0x00000005ff057819 */ /* 0x000fca0000011405 */
[----:B------:R-:W-:-:S07]  /*15c0*/  IMAD R4, R5, 0x6, RZ ;  /* 0x0000000605047824 */ /* 0x000fce00078e02ff */
.L_x_4345:
        /* <DEDUP_REMOVED lines=8> */
.L_x_4346:
[----:B------:R-:W-:Y:S01]  /*1650*/  HFMA2.MMA R5, -RZ, RZ, 0, 0 ;  /* 0x00000000ff057435 */ /* 0x000fe200000001ff */
[----:B------:R-:W-:Y:S02]  /*1660*/  SHF.R.S32.HI R25, RZ, 0x5, R25 ;  /* 0x00000005ff197819 */ /* 0x000fe40000011419 */
[----:B------:R-:W-:Y:S01]  /*1670*/  MOV R6, RZ ;  /* 0x000000ff00067202 */ /* 0x000fe20000000f00 */
[----:B------:R-:W-:Y:S07]  /*1680*/  @!P2 BRA `(.L_x_4347) ;  /* 0x00000000001ca947 */ /* 0x000fee0003800000 */
[----:B--23--:R-:W0:Y:S02]  /*1690*/  LDC R7, c[0x0][0x264] ;  /* 0x00009900ff077b82 */ /* 0x00ce240000000800 */
[----:B0-----:R-:W-:-:S04]  /*16a0*/  VIMNMX R6, R88, R7, PT ;  /* 0x0000000758067248 */ /* 0x001fc80003fe0100 */
[----:B------:R-:W-:-:S04]  /*16b0*/  IADD3 R6, R6, -UR5, RZ ;  /* 0x8000000506067c10 */ /* 0x000fc8000fffe0ff */
[----:B------:R-:W-:-:S04]  /*16c0*/  SHF.R.S32.HI R7, RZ, 0x1f, R6 ;  /* 0x0000001fff077819 */ /* 0x000fc80000011406 */
[----:B------:R-:W-:-:S04]  /*16d0*/  LEA.HI R7, R7, R6, RZ, 0x5 ;  /* 0x0000000607077211 */ /* 0x000fc800078f28ff */
[----:B------:R-:W-:-:S04]  /*16e0*/  SHF.R.S32.HI R7, RZ, 0x5, R7 ;  /* 0x00000005ff077819 */ /* 0x000fc80000011407 */
[----:B------:R-:W-:-:S07]  /*16f0*/  SHF.L.U32 R6, R7, 0x2, RZ ;  /* 0x0000000207067819 */ /* 0x000fce00000006ff */
.L_x_4347:
[----:B------:R-:W-:Y:S05]  /*1700*/  @!P5 BRA `(.L_x_4348) ;  /* 0x00000000001cd947 */ /* 0x000fea0003800000 */
[----:B------:R-:W2:Y:S02]  /*1710*/  LDC R5, c[0x0][0x268] ;  /* 0x00009a00ff057b82 */ /* 0x000ea40000000800 */
[----:B--23--:R-:W-:-:S04]  /*1720*/  VIMNMX R8, R88, R5, PT ;  /* 0x0000000558087248 */ /* 0x00cfc80003fe0100 */
[----:B------:R-:W-:-:S04]  /*1730*/  IADD3 R8, R8, -R11, RZ ;  /* 0x8000000b08087210 */ /* 0x000fc80007ffe0ff */
[----:B------:R-:W-:-:S04]  /*1740*/  SHF.R.S32.HI R5, RZ, 0x1f, R8 ;  /* 0x0000001fff057819 */ /* 0x000fc80000011408 */
[----:B------:R-:W-:-:S04]  /*1750*/  LEA.HI R5, R5, R8, RZ, 0x5 ;  /* 0x0000000805057211 */ /* 0x000fc800078f28ff */
[----:B------:R-:W-:-:S04]  /*1760*/  SHF.R.S32.HI R5, RZ, 0x5, R5 ;  /* 0x00000005ff057819 */ /* 0x000fc80000011405 */
[----:B------:R-:W-:-:S07]  /*1770*/  LEA R5, R5, R5, 0x1 ;  /* 0x0000000505057211 */ /* 0x000fce00078e08ff */
.L_x_4348:
[----:B--23--:R-:W-:Y:S01]  /*1780*/  HFMA2.MMA R8, -RZ, RZ, 0, 0 ;  /* 0x00000000ff087435 */ /* 0x00cfe200000001ff */
        /* <DEDUP_REMOVED lines=8> */
.L_x_4349:
[----:B------:R-:W-:Y:S01]  /*1810*/  LEA R4, R25, R4, 0x3 ;  /* 0x0000000419047211 */ /* 0x000fe200078e18ff */
[----:B------:R-:W0:Y:S01]  /*1820*/  S2UR UR5, SR_CgaCtaId ;  /* 0x00000000000579c3 */ /* 0x000e220000008800 */
[----:B------:R-:W-:Y:S01]  /*1830*/  ULDC.64 UR10, c[0x0][0x218] ;  /* 0x00008600000a7ab9 */ /* 0x000fe20000000a00 */
[----:B------:R-:W-:Y:S01]  /*1840*/  UMOV UR4, 0x400 ;  /* 0x0000040000047882 */ /* 0x000fe20000000000 */
[----:B------:R-:W-:Y:S02]  /*1850*/  IADD3 R3, R6, R4, R3 ;  /* 0x0000000406037210 */ /* 0x000fe40007ffe003 */
        /* <DEDUP_REMOVED lines=16> */
[----:B------:R-:W-:Y:S01]  /*1960*/  PRMT R4, R87, 0x9910, RZ ;  /* 0x0000991057047816 */ /* 0x000fe200000000ff */
[----:B------:R-:W-:Y:S01]  /*1970*/  HADD2.F32 R5, -RZ, R32.H0_H0 ;  /* 0x20000020ff057230 */ /* 0x000fe20000004100 */
[----:B------:R-:W-:Y:S01]  /*1980*/  IADD3 R11, P2, P3, R2, R85, R11 ;  /* 0x00000055020b7210 */ /* 0x000fe20007b5e00b */
[----:B------:R-:W-:Y:S01]  /*1990*/  HADD2.F32 R7, -RZ, R18.H0_H0 ;  /* 0x20000012ff077230 */ /* 0x000fe20000004100 */
[----:B------:R-:W-:Y:S01]  /*19a0*/  MOV R2, R4 ;  /* 0x0000000400027202 */ /* 0x000fe20000000f00 */
[----:B------:R-:W-:Y:S01]  /*19b0*/  HADD2.F32 R8, -RZ, R17.H0_H0 ;  /* 0x20000011ff087230 */ /* 0x000fe20000004100 */
[----:B------:R-:W-:Y:S01]  /*19c0*/  SHF.R.S32.HI R4, RZ, 0x1f, R85 ;  /* 0x0000001fff047819 */ /* 0x000fe20000011455 */
[----:B------:R-:W-:Y:S01]  /*19d0*/  ULDC UR5, c[0x0][0x258] ;  /* 0x0000960000057ab9 */ /* 0x000fe20000000800 */
[----:B------:R-:W-:Y:S02]  /*19e0*/  ISETP.NE.AND P0, PT, R2, RZ, PT ;  /* 0x000000ff0200720c */ /* 0x000fe40003f05270 */
[----:B------:R-:W-:Y:S01]  /*19f0*/  IADD3.X R4, R3, R4, R6, P2, P3 ;  /* 0x0000000403047210 */ /* 0x000fe200017e6406 */
[----:B------:R-:W-:Y:S01]  /*1a00*/  HADD2.F32 R6, -RZ, R19.H0_H0 ;  /* 0x20000013ff067230 */ /* 0x000fe20000004100 */
[----:B------:R-:W-:-:S02]  /*1a10*/  LEA R10, P2, R11, UR10, 0x2 ;  /* 0x0000000a0b0a7c11 */ /* 0x000fc4000f8410ff */
[----:B------:R-:W-:Y:S02]  /*1a20*/  ISETP.LT.OR P0, PT, R0, 0x2, !P0 ;  /* 0x000000020000780c */ /* 0x000fe40004701670 */
[----:B------:R-:W-:Y:S02]  /*1a30*/  LEA.HI.X R11, R11, UR11, R4, 0x2, P2 ;  /* 0x0000000b0b0b7c11 */ /* 0x000fe400090f1404 */
[----:B------:R-:W-:-:S09]  /*1a40*/  PRMT R16, RZ, 0x7610, R16 ;  /* 0x00007610ff107816 */ /* 0x000fd20000000010 */
.L_x_4359:
        /* <DEDUP_REMOVED lines=196> */
.L_x_4352:
        /* <DEDUP_REMOVED lines=36> */
[----:B------:R-:W-:Y:S01]  /*28d0*/  FFMA.FTZ R0, R9, R57, R0 ;  /* 0x0000003909007223 */ /* 0x000fe20000010000 */
[----:B------:R-:W-:Y:S02]  /*28e0*/  HADD2.F32 R9, -RZ, R40.H0_H0 ;  /* 0x20000028ff097230 */ /* 0x000fe40000004100 */
[----:B------:R-:W-:Y:S01]  /*28f0*/  FFMA.FTZ R22, R22, R58, R3 ;  /* 0x0000003a16167223 */ /* 0x000fe20000010003 */
[----:B------:R-:W-:-:S02]  /*2900*/  HADD2.F32 R3, -RZ, R12.H0_H0 ;  /* 0x2000000cff037230 */ /* 0x000fc40000004100 */
[----:B------:R-:W-:Y:S01]  /*2910*/  FFMA.FTZ R58, R52, R58, R23 ;  /* 0x0000003a343a7223 */ /* 0x000fe20000010017 */
[----:B------:R-:W-:Y:S02]  /*2920*/  HADD2.F32 R23, -RZ, R41.H0_H0 ;  /* 0x20000029ff177230 */ /* 0x000fe40000004100 */
        /* <DEDUP_REMOVED lines=45> */
.L_x_4351:
[----:B------:R-:W1:Y:S02]  /*2c00*/  LDC R85, c[0x0][0x23c] ;  /* 0x00008f00ff557b82 */ /* 0x000e640000000800 */
[----:B-1----:R-:W-:-:S05]  /*2c10*/  IMAD.WIDE R28, R85, 0x8, R28 ;  /* 0x00000008551c7825 */ /* 0x002fca00078e021c */
[----:B0----5:R0:W5:Y:S01]  /*2c20*/  LDG.E.128.CONSTANT R20, desc[UR6][R28.64] ;  /* 0x000000061c147981 */ /* 0x021162000c1e9d00 */
        /* <DEDUP_REMOVED lines=196> */
.L_x_4354:
        /* <DEDUP_REMOVED lines=42> */
[----:B------:R-:W-:Y:S01]  /*3b10*/  FFMA.FTZ R58, R48, R58, R23 ;  /* 0x0000003a303a7223 */ /* 0x000fe20000010017 */
[----:B------:R-:W-:Y:S02]  /*3b20*/  HADD2.F32 R23, -RZ, R50.H0_H0 ;  /* 0x20000032ff177230 */ /* 0x000fe40000004100 */
[-C--:B------:R-:W-:Y:S01]  /*3b30*/  FFMA.FTZ R4, R3, R57.reuse, R2 ;  /* 0x0000003903047223 */ /* 0x080fe20000010002 */
[--C-:B-1----:R-:W-:Y:S02]  /*3b40*/  HADD2.F32 R3, -RZ, R20.reuse.H0_H0 ;  /* 0x20000014ff037230 */ /* 0x102fe40000004100 */
        /* <DEDUP_REMOVED lines=41> */
.L_x_4353:
        /* <DEDUP_REMOVED lines=198> */
.L_x_4356:
        /* <DEDUP_REMOVED lines=87> */
.L_x_4355:
        /* <DEDUP_REMOVED lines=198> */
.L_x_4358:
        /* <DEDUP_REMOVED lines=87> */
.L_x_4357:
[----:B------:R-:W-:Y:S01]  /*6180*/  IADD3 R88, R88, 0x20, RZ ;  /* 0x0000002058587810 */ /* 0x000fe20007ffe0ff */
[----:B------:R-:W-:Y:S01]  /*6190*/  UIADD3 UR4, UR4, 0x40, URZ ;  /* 0x0000004004047890 */ /* 0x000fe2000fffe03f */
[C---:B------:R-:W-:Y:S02]  /*61a0*/  IMAD.WIDE R10, R85.reuse, 0x8, R10 ;  /* 0x00000008550a7825 */ /* 0x040fe400078e020a */
[C---:B------:R-:W-:Y:S02]  /*61b0*/  ISETP.GE.AND P2, PT, R88.reuse, UR5, PT ;  /* 0x0000000558007c0c */ /* 0x040fe4000bf46270 */
[----:B------:R-:W-:Y:S01]  /*61c0*/  ISETP.LT.AND P3, PT, R88, R89, PT ;  /* 0x000000595800720c */ /* 0x000fe20003f61270 */
[----:B0-----:R-:W-:-:S12]  /*61d0*/  IMAD.WIDE R28, R85, 0x8, R28 ;  /* 0x00000008551c7825 */ /* 0x001fd800078e021c */
[----:B------:R-:W-:Y:S05]  /*61e0*/  @!P2 BRA P3, `(.L_x_4359) ;  /* 0xffffffb80018a947 */ /* 0x000fea000183ffff */
.L_x_4350:
        /* <DEDUP_REMOVED lines=11> */
.L_x_4363:
        /* <DEDUP_REMOVED lines=15> */
[----:B------:R-:W-:Y:S02]  /*6390*/  SHF.R.U32.HI R48, RZ, 0xe, R26 ;  /* 0x0000000eff307819 */ /* 0x000fe4000001161a */
[----:B------:R-:W-:-:S02]  /*63a0*/  SHF.R.U32.HI R49, RZ, 0xe, R27 ;  /* 0x0000000eff317819 */ /* 0x000fc4000001161b */
[----:B------:R-:W-:Y:S02]  /*63b0*/  LOP3.LUT R45, R45, 0x10001, RZ, 0xc0, !PT ;  /* 0x000100012d2d7812 */ /* 0x000fe400078ec0ff */
[----:B------:R-:W-:Y:S02]  /*63c0*/  LOP3.LUT R46, R46, 0x10001, RZ, 0xc0, !PT ;  /* 0x000100012e2e7812 */ /* 0x000fe400078ec0ff */
[C---:B------:R-:W-:Y:S02]  /*63d0*/  LOP3.LUT R43, R28.reuse, 0x3e003e0, RZ, 0xc0, !PT ;  /* 0x03e003e01c2b7812 */ /* 0x040fe400078ec0ff */
[----:B------:R-:W-:Y:S02]  /*63e0*/  LOP3.LUT R84, R28, 0x1f001f, RZ, 0xc0, !PT ;  /* 0x001f001f1c547812 */ /* 0x000fe400078ec0ff */
[----:B------:R-:W-:Y:S02]  /*63f0*/  SHF.R.U32.HI R82, RZ, 0xa, R28 ;  /* 0x0000000aff527819 */ /* 0x000fe4000001161c */
[----:B0-----:R-:W-:-:S02]  /*6400*/  LOP3.LUT R2, R31, 0x3e003e0, RZ, 0xc0, !PT ;  /* 0x03e003e01f027812 */ /* 0x001fc400078ec0ff */
[----:B------:R-:W-:Y:S02]  /*6410*/  LOP3.LUT R71, R31, 0x1f001f, RZ, 0xc0, !PT ;  /* 0x001f001f1f477812 */ /* 0x000fe400078ec0ff */
[----:B------:R-:W-:Y:S02]  /*6420*/  SHF.R.U32.HI R81, RZ, 0xa, R31 ;  /* 0x0000000aff517819 */ /* 0x000fe4000001161f */
[--C-:B------:R-:W-:Y:S02]  /*6430*/  SHF.R.U32.HI R50, RZ, 0xd, R20.reuse ;  /* 0x0000000dff327819 */ /* 0x100fe40000011614 */
        /* <DEDUP_REMOVED lines=54> */
[----:B------:R-:W-:Y:S02]  /*67a0*/  LOP3.LUT R48, R48, 0x40004, R21, 0xf8, !PT ;  /* 0x0004000430307812 */ /* 0x000fe400078ef815 */
[----:B------:R-:W-:Y:S02]  /*67b0*/  LOP3.LUT R49, R49, 0x40004, R22, 0xf8, !PT ;  /* 0x0004000431317812 */ /* 0x000fe400078ef816 */
[----:B------:R-:W-:-:S02]  /*67c0*/  PRMT R11, R86, 0x9910, RZ ;  /* 0x00009910560b7816 */ /* 0x000fc400000000ff */
[----:B------:R-:W-:Y:S02]  /*67d0*/  LOP3.LUT R50, R31, 0x40004, R50, 0xf8, !PT ;  /* 0x000400041f327812 */ /* 0x000fe400078ef832 */
[----:B------:R-:W-:Y:S02]  /*67e0*/  LOP3.LUT R20, R47, 0x40004, R20, 0xf8, !PT ;  /* 0x000400042f147812 */ /* 0x000fe400078ef814 */
[----:B------:R-:W-:Y:S02]  /*67f0*/  LOP3.LUT R9, R48, 0x80008, R9, 0xf8, !PT ;  /* 0x0008000830097812 */ /* 0x000fe400078ef809 */
[----:B------:R-:W-:Y:S02]  /*6800*/  LOP3.LUT R60, R49, 0x80008, R10, 0xf8, !PT ;  /* 0x00080008313c7812 */ /* 0x000fe400078ef80a */
[----:B------:R-:W-:Y:S02]  /*6810*/  MOV R53, 0x2800 ;  /* 0x0000280000357802 */ /* 0x000fe40000000f00 */
[----:B------:R-:W-:-:S02]  /*6820*/  ISETP.NE.AND P2, PT, R11, RZ, PT ;  /* 0x000000ff0b00720c */ /* 0x000fc40003f45270 */
[C---:B------:R-:W-:Y:S02]  /*6830*/  LOP3.LUT R12, R27.reuse, 0x3e003e0, RZ, 0xc0, !PT ;  /* 0x03e003e01b0c7812 */ /* 0x040fe400078ec0ff */
[----:B------:R-:W-:Y:S02]  /*6840*/  LOP3.LUT R65, R27, 0x1f001f, RZ, 0xc0, !PT ;  /* 0x001f001f1b417812 */ /* 0x000fe400078ec0ff */
[----:B------:R-:W-:Y:S02]  /*6850*/  LOP3.LUT R21, R50, 0x80008, R51, 0xf8, !PT ;  /* 0x0008000832157812 */ /* 0x000fe400078ef833 */
[----:B------:R-:W-:Y:S02]  /*6860*/  LOP3.LUT R23, R20, 0x80008, R23, 0xf8, !PT ;  /* 0x0008000814177812 */ /* 0x000fe400078ef817 */
[----:B------:R-:W-:Y:S02]  /*6870*/  SHF.R.U32.HI R27, RZ, 0xa, R27 ;  /* 0x0000000aff1b7819 */ /* 0x000fe4000001161b */
[----:B------:R-:W-:-:S02]  /*6880*/  PRMT R17, R17, 0x5410, R53 ;  /* 0x0000541011117816 */ /* 0x000fc40000000035 */
[----:B------:R-:W-:Y:S02]  /*6890*/  LOP3.LUT R43, R43, 0x64006400, RZ, 0xfc, !PT ;  /* 0x640064002b2b7812 */ /* 0x000fe400078efcff */
[----:B------:R-:W-:Y:S02]  /*68a0*/  LOP3.LUT R82, R82, 0x1f001f, RZ, 0xc0, !PT ;  /* 0x001f001f52527812 */ /* 0x000fe400078ec0ff */
[----:B------:R-:W-:Y:S01]  /*68b0*/  LOP3.LUT R67, R67, 0x1f001f, RZ, 0xc0, !PT ;  /* 0x001f001f43437812 */ /* 0x000fe200078ec0ff */
[----:B------:R-:W-:Y:S01]  /*68c0*/  HFMA2 R83, R43, R17.H1_H1, -48, -48 ;  /* 0xd200d2002b537431 */ /* 0x000fe20000060011 */
        /* <DEDUP_REMOVED lines=99> */
[----:B------:R-:W-:Y:S02]  /*6f00*/  LOP3.LUT R44, R4, 0x1f001f, RZ, 0xc0, !PT ;  /* 0x001f001f042c7812 */ /* 0x000fe400078ec0ff */
[----:B------:R-:W-:Y:S02]  /*6f10*/  SHF.R.U32.HI R48, RZ, 0xa, R4 ;  /* 0x0000000aff307819 */ /* 0x000fe40000011604 */
[----:B------:R-:W-:-:S02]  /*6f20*/  SHF.R.U32.HI R22, RZ, 0xb, R5 ;  /* 0x0000000bff167819 */ /* 0x000fc40000011605 */
[C---:B------:R-:W-:Y:S02]  /*6f30*/  LOP3.LUT R4, R5.reuse, 0x3e003e0, RZ, 0xc0, !PT ;  /* 0x03e003e005047812 */ /* 0x040fe400078ec0ff */
[----:B------:R-:W-:Y:S02]  /*6f40*/  LOP3.LUT R45, R5, 0x1f001f, RZ, 0xc0, !PT ;  /* 0x001f001f052d7812 */ /* 0x000fe400078ec0ff */
[----:B------:R-:W-:Y:S02]  /*6f50*/  SHF.R.U32.HI R49, RZ, 0xa, R5 ;  /* 0x0000000aff317819 */ /* 0x000fe40000011605 */
[--C-:B------:R-:W-:Y:S02]  /*6f60*/  SHF.R.U32.HI R20, RZ, 0xb, R6.reuse ;  /* 0x0000000bff147819 */ /* 0x100fe40000011606 */
[----:B------:R-:W-:Y:S02]  /*6f70*/  SHF.R.U32.HI R50, RZ, 0xa, R6 ;  /* 0x0000000aff327819 */ /* 0x000fe40000011606 */
[----:B------:R-:W-:-:S02]  /*6f80*/  SHF.R.U32.HI R5, RZ, 0xb, R7 ;  /* 0x0000000bff057819 */ /* 0x000fc40000011607 */
[----:B------:R-:W-:Y:S02]  /*6f90*/  SHF.R.U32.HI R51, RZ, 0xa, R7 ;  /* 0x0000000aff337819 */ /* 0x000fe40000011607 */
[----:B------:R-:W-:Y:S02]  /*6fa0*/  LOP3.LUT R22, R23, 0x100010, R22, 0xf8, !PT ;  /* 0x0010001017167812 */ /* 0x000fe400078ef816 */
[C---:B------:R-:W-:Y:S02]  /*6fb0*/  LOP3.LUT R52, R6.reuse, 0x3e003e0, RZ, 0xc0, !PT ;  /* 0x03e003e006347812 */ /* 0x040fe400078ec0ff */
[----:B------:R-:W-:Y:S02]  /*6fc0*/  LOP3.LUT R46, R6, 0x1f001f, RZ, 0xc0, !PT ;  /* 0x001f001f062e7812 */ /* 0x000fe400078ec0ff */
[C---:B------:R-:W-:Y:S02]  /*6fd0*/  LOP3.LUT R53, R7.reuse, 0x3e003e0, RZ, 0xc0, !PT ;  /* 0x03e003e007357812 */ /* 0x040fe400078ec0ff */
        /* <DEDUP_REMOVED lines=64> */
[----:B------:R-:W-:-:S03]  /*73e0*/  HFMA2 R28, R79, R30, R25 ;  /* 0x0000001e4f1c7231 */ /* 0x000fc60000000019 */
[-C--:B------:R-:W-:Y:S01]  /*73f0*/  HFMA2.MMA R26, R82, R30.reuse, R26 ;  /* 0x0000001e521a7235 */ /* 0x080fe2000000001a */
[-C--:B------:R-:W-:Y:S01]  /*7400*/  HFMA2 R28, R73, R31.reuse, R28 ;  /* 0x0000001f491c7231 */ /* 0x080fe2000000001c */
[----:B------:R-:W-:Y:S01]  /*7410*/  HFMA2.MMA R92, R80, R30, R24 ;  /* 0x0000001e505c7235 */ /* 0x000fe20000000018 */
[----:B------:R-:W-:Y:S02]  /*7420*/  HFMA2 R30, R81, R30, R29 ;  /* 0x0000001e511e7231 */ /* 0x000fe4000000001d */
[-C--:B-1----:R-:W-:Y:S02]  /*7430*/  HFMA2 R28, R58, R20.reuse, R28 ;  /* 0x000000143a1c7231 */ /* 0x082fe4000000001c */
[----:B------:R-:W-:Y:S01]  /*7440*/  HFMA2 R30, R65, R31, R30 ;  /* 0x0000001f411e7231 */ /* 0x000fe2000000001e */
[-C--:B------:R-:W-:Y:S02]  /*7450*/  HFMA2.MMA R29, R75, R31.reuse, R26 ;  /* 0x0000001f4b1d7235 */ /* 0x080fe4000000001a */
[----:B------:R-:W0:Y:S01]  /*7460*/  LDS.128 R24, [UR4+0x20] ;  /* 0x00002004ff187984 */ /* 0x000e220008000c00 */
[----:B------:R-:W-:Y:S01]  /*7470*/  HFMA2.MMA R92, R63, R31, R92 ;  /* 0x0000001f3f5c7235 */ /* 0x000fe2000000005c */
[----:B------:R-:W-:-:S04]  /*7480*/  HFMA2 R30, R60, R20, R30 ;  /* 0x000000143c1e7231 */ /* 0x000fc8000000001e */
[-C--:B------:R-:W-:Y:S01]  /*7490*/  HFMA2.MMA R29, R57, R20.reuse, R29 ;  /* 0x00000014391d7235 */ /* 0x080fe2000000001d */
[-C--:B------:R-:W-:Y:S02]  /*74a0*/  HFMA2 R30, R70, R21.reuse, R30 ;  /* 0x00000015461e7231 */ /* 0x080fe4000000001e */
        /* <DEDUP_REMOVED lines=53> */
.L_x_4362:
        /* <DEDUP_REMOVED lines=79> */
.L_x_4361:
[----:B------:R-:W-:Y:S01]  /*7cf0*/  IADD3 R88, R88, 0x20, RZ ;  /* 0x0000002058587810 */ /* 0x000fe20007ffe0ff */
[----:B------:R-:W-:Y:S01]  /*7d00*/  UIADD3 UR4, UR4, 0x40, URZ ;  /* 0x0000004004047890 */ /* 0x000fe2000fffe03f */
[----:B-----5:R-:W-:Y:S02]  /*7d10*/  IMAD.WIDE R28, R85, 0x4, R90 ;  /* 0x00000004551c7825 */ /* 0x020fe400078e025a */
[C---:B------:R-:W-:Y:S02]  /*7d20*/  ISETP.GE.AND P2, PT, R88.reuse, UR5, PT ;  /* 0x0000000558007c0c */ /* 0x040fe4000bf46270 */
[----:B------:R-:W-:-:S13]  /*7d30*/  ISETP.LT.AND P3, PT, R88, R89, PT ;  /* 0x000000595800720c */ /* 0x000fda0003f61270 */
[----:B------:R-:W-:Y:S05]  /*7d40*/  @!P2 BRA P3, `(.L_x_4363) ;  /* 0xffffffe40054a947 */ /* 0x000fea000183ffff */
.L_x_4360:
[----:B------:R-:W-:Y:S01]  /*7d50*/  ISETP.GE.AND P0, PT, R88, R89, PT ;  /* 0x000000595800720c */ /* 0x000fe20003f06270 */
[----:B------:R-:W-:-:S03]  /*7d60*/  ULDC UR5, c[0x0][0x264] ;  /* 0x0000990000057ab9 */ /* 0x000fc60000000800 */
[----:B------:R-:W-:-:S13]  /*7d70*/  ISETP.GE.OR P0, PT, R88, UR5, P0 ;  /* 0x0000000558007c0c */ /* 0x000fda0008706670 */
[----:B------:R-:W-:Y:S05]  /*7d80*/  @P0 BRA `(.L_x_4364) ;  /* 0x0000003800980947 */ /* 0x000fea0003800000 */
[----:B------:R-:W1:Y:S01]  /*7d90*/  S2R R0, SR_CTAID.Y ;  /* 0x0000000000007919 */ /* 0x000e620000002600 */
[----:B0-----:R-:W1:Y:S01]  /*7da0*/  LDC R3, c[0x0][0x238] ;  /* 0x00008e00ff037b82 */ /* 0x001e620000000800 */
[----:B------:R-:W-:Y:S01]  /*7db0*/  PRMT R2, R87, 0x9910, RZ ;  /* 0x0000991057027816 */ /* 0x000fe200000000ff */
[----:B------:R-:W-:Y:S01]  /*7dc0*/  HADD2.F32 R32, -RZ, R32.H0_H0 ;  /* 0x20000020ff207230 */ /* 0x000fe20000004100 */
[----:B------:R-:W-:Y:S01]  /*7dd0*/  ULDC UR5, c[0x0][0x264] ;  /* 0x0000990000057ab9 */ /* 0x000fe20000000800 */
[----:B------:R-:W-:Y:S01]  /*7de0*/  HADD2.F32 R19, -RZ, R19.H0_H0 ;  /* 0x20000013ff137230 */ /* 0x000fe20000004100 */
[----:B------:R-:W-:Y:S01]  /*7df0*/  ISETP.NE.AND P0, PT, R2, RZ, PT ;  /* 0x000000ff0200720c */ /* 0x000fe20003f05270 */
[----:B------:R-:W-:Y:S02]  /*7e00*/  HADD2.F32 R18, -RZ, R18.H0_H0 ;  /* 0x20000012ff127230 */ /* 0x000fe40000004100 */
[----:B------:R-:W-:Y:S02]  /*7e10*/  HADD2.F32 R17, -RZ, R17.H0_H0 ;  /* 0x20000011ff117230 */ /* 0x000fe40000004100 */
[----:B-1----:R-:W-:-:S05]  /*7e20*/  IMAD R0, R0, -0x2, R3 ;  /* 0xfffffffe00007824 */ /* 0x002fca00078e0203 */
[----:B------:R-:W-:-:S13]  /*7e30*/  ISETP.LT.OR P0, PT, R0, 0x2, !P0 ;  /* 0x000000020000780c */ /* 0x000fda0004701670 */
.L_x_4373:
[----:B------:R-:W-:Y:S05]  /*7e40*/  @!P1 BRA `(.L_x_4365) ;  /* 0x00000038004c9947 */ /* 0x000fea0003800000 */
[----:B------:R-:W0:Y:S01]  /*7e50*/  LDC R9, c[0x0][0x23c] ;  /* 0x00008f00ff097b82 */ /* 0x000e220000000800 */
[----:B------:R-:W2:Y:S01]  /*7e60*/  LDG.E.128.CONSTANT R36, desc[UR6][R28.64] ;  /* 0x000000061c247981 */ /* 0x000ea2000c1e9d00 */
[----:B0-----:R-:W-:-:S04]  /*7e70*/  IMAD.WIDE R24, R9, 0x4, R28 ;  /* 0x0000000409187825 */ /* 0x001fc800078e021c */
[C---:B-----5:R-:W-:Y:S02]  /*7e80*/  IMAD.WIDE R20, R9.reuse, 0x4, R24 ;  /* 0x0000000409147825 */ /* 0x060fe400078e0218 */
        /* <DEDUP_REMOVED lines=11> */
[----:B------:R-:W-:Y:S02]  /*7f40*/  SHF.R.U32.HI R33, RZ, 0x8, R38 ;  /* 0x00000008ff217819 */ /* 0x000fe40000011626 */
[C---:B------:R-:W-:Y:S02]  /*7f50*/  LOP3.LUT R0, R36.reuse, 0xf000f, RZ, 0xc0, !PT ;  /* 0x000f000f24007812 */ /* 0x040fe400078ec0ff */
[----:B------:R-:W-:Y:S02]  /*7f60*/  LOP3.LUT R2, R36, 0xf000f0, RZ, 0xc0, !PT ;  /* 0x00f000f024027812 */ /* 0x000fe400078ec0ff */
[----:B------:R-:W-:Y:S02]  /*7f70*/  LOP3.LUT R31, R38, 0xf000f0, RZ, 0xc0, !PT ;  /* 0x00f000f0261f7812 */ /* 0x000fe400078ec0ff */
        /* <DEDUP_REMOVED lines=8> */
[C---:B------:R-:W-:Y:S02]  /*8000*/  LOP3.LUT R35, R39.reuse, 0xf000f, RZ, 0xc0, !PT ;  /* 0x000f000f27237812 */ /* 0x040fe400078ec0ff */
[----:B------:R-:W-:Y:S02]  /*8010*/  LOP3.LUT R40, R39, 0xf000f0, RZ, 0xc0, !PT ;  /* 0x00f000f027287812 */ /* 0x000fe400078ec0ff */
        /* <DEDUP_REMOVED lines=21> */
[----:B------:R-:W-:Y:S02]  /*8170*/  HFMA2 R35, R38, R5.H0_H0, -72, -72 ;  /* 0xd480d48026237431 */ /* 0x000fe40000040005 */
[----:B------:R-:W-:-:S02]  /*8180*/  HADD2 R36, R39, -1032, -1032 ;  /* 0xe408e40827247430 */ /* 0x000fc40000000000 */
[-C--:B------:R-:W-:Y:S02]  /*8190*/  HFMA2 R37, R40, R5.reuse.H0_H0, -72, -72 ;  /* 0xd480d48028257431 */ /* 0x080fe40000040005 */
[----:B------:R-:W-:Y:S02]  /*81a0*/  HADD2 R44, R45, -1032, -1032 ;  /* 0xe408e4082d2c7430 */ /* 0x000fe40000000000 */
[----:B------:R-:W-:Y:S02]  /*81b0*/  HADD2 R31, R0, -1032, -1032 ;  /* 0xe408e408001f7430 */ /* 0x000fe40000000000 */
[-C--:B------:R-:W-:Y:S02]  /*81c0*/  HFMA2 R12, R2, R5.reuse.H0_H0, -72, -72 ;  /* 0xd480d480020c7431 */ /* 0x080fe40000040005 */
[----:B------:R-:W-:Y:S02]  /*81d0*/  HADD2 R30, R30, -1032, -1032 ;  /* 0xe408e4081e1e7430 */ /* 0x000fe40000000000 */
[----:B------:R-:W-:-:S02]  /*81e0*/  HFMA2 R33, R6, R5.H0_H0, -72, -72 ;  /* 0xd480d48006217431 */ /* 0x000fc40000040005 */
[----:B------:R-:W-:Y:S02]  /*81f0*/  HADD2 R34, R34, -1032, -1032 ;  /* 0xe408e40822227430 */ /* 0x000fe40000000000 */
[----:B------:R-:W-:Y:S02]  /*8200*/  HADD2 R38, R3, -1032, -1032 ;  /* 0xe408e40803267430 */ /* 0x000fe40000000000 */
        /* <DEDUP_REMOVED lines=90> */
.L_x_4366:
[----:B------:R-:W-:Y:S05]  /*87b0*/  @P0 BRA `(.L_x_4367) ;  /* 0x0000000400580947 */ /* 0x000fea0003800000 */
[----:B------:R-:W0:Y:S01]  /*87c0*/  LDS.64 R2, [UR4+0x40] ;  /* 0x00004004ff027984 */ /* 0x000e220008000a00 */
[--C-:B------:R-:W-:Y:S02]  /*87d0*/  HADD2.F32 R0, -RZ, R31.reuse.H0_H0 ;  /* 0x2000001fff007230 */ /* 0x100fe40000004100 */
[----:B------:R-:W-:Y:S01]  /*87e0*/  HADD2.F32 R50, -RZ, R31.H1_H1 ;  /* 0x3000001fff327230 */ /* 0x000fe20000004100 */
[----:B------:R-:W1:Y:S01]  /*87f0*/  LDS.64 R6, [UR4+0x48] ;  /* 0x00004804ff067984 */ /* 0x000e620008000a00 */
[--C-:B------:R-:W-:Y:S02]  /*8800*/  HADD2.F32 R4, -RZ, R36.reuse.H0_H0 ;  /* 0x20000024ff047230 */ /* 0x100fe40000004100 */
        /* <DEDUP_REMOVED lines=11> */
[----:B------:R-:W-:Y:S02]  /*88c0*/  HADD2.F32 R30, -RZ, R30.H1_H1 ;  /* 0x3000001eff1e7230 */ /* 0x000fe40000004100 */
[-C--:B------:R-:W-:Y:S01]  /*88d0*/  FFMA.FTZ R3, R3, R47.reuse, RZ ;  /* 0x0000002f03037223 */ /* 0x080fe200000100ff */
[----:B------:R-:W-:Y:S02]  /*88e0*/  HADD2.F32 R34, -RZ, R34.H1_H1 ;  /* 0x30000022ff227230 */ /* 0x000fe40000004100 */
        /* <DEDUP_REMOVED lines=67> */
.L_x_4367:
        /* <DEDUP_REMOVED lines=140> */
.L_x_4368:
        /* <DEDUP_REMOVED lines=87> */
.L_x_4369:
[----:B------:R-:W-:Y:S02]  /*9b50*/  LOP3.LUT R24, R22, 0xf000f, RZ, 0xc0, !PT ;  /* 0x000f000f16187812 */ /* 0x000fe400078ec0ff */
[C---:B------:R-:W-:Y:S02]  /*9b60*/  LOP3.LUT R4, R21.reuse, 0xf000f, RZ, 0xc0, !PT ;  /* 0x000f000f15047812 */ /* 0x040fe400078ec0ff */
        /* <DEDUP_REMOVED lines=138> */
.L_x_4370:
        /* <DEDUP_REMOVED lines=46> */
[----:B------:R-:W-:Y:S02]  /*a6f0*/  HADD2.F32 R0, -RZ, R31.H1_H1 ;  /* 0x3000001fff007230 */ /* 0x000fe40000004100 */
[----:B------:R-:W-:Y:S01]  /*a700*/  FFMA.FTZ R23, R23, R3, R24 ;  /* 0x0000000317177223 */ /* 0x000fe20000010018 */
[----:B------:R-:W-:Y:S02]  /*a710*/  HADD2.F32 R21, -RZ, R34.H0_H0 ;  /* 0x20000022ff157230 */ /* 0x000fe40000004100 */
        /* <DEDUP_REMOVED lines=38> */
.L_x_4371:
[C---:B------:R-:W-:Y:S02]  /*a980*/  LOP3.LUT R3, R9.reuse, 0xf000f, RZ, 0xc0, !PT ;  /* 0x000f000f09037812 */ /* 0x040fe400078ec0ff */
        /* <DEDUP_REMOVED lines=136> */
.L_x_4372:
        /* <DEDUP_REMOVED lines=87> */
.L_x_4365:
[----:B------:R-:W0:Y:S01]  /*b780*/  LDC R85, c[0x0][0x23c] ;  /* 0x00008f00ff557b82 */ /* 0x000e220000000800 */
[----:B------:R-:W-:Y:S01]  /*b790*/  IADD3 R88, R88, 0x20, RZ ;  /* 0x0000002058587810 */ /* 0x000fe20007ffe0ff */
[----:B------:R-:W-:-:S03]  /*b7a0*/  UIADD3 UR4, UR4, 0x40, URZ ;  /* 0x0000004004047890 */ /* 0x000fc6000fffe03f */
[C---:B------:R-:W-:Y:S02]  /*b7b0*/  ISETP.GE.AND P2, PT, R88.reuse, UR5, PT ;  /* 0x0000000558007c0c */ /* 0x040fe4000bf46270 */
[----:B------:R-:W-:Y:S01]  /*b7c0*/  ISETP.LT.AND P3, PT, R88, R89, PT ;  /* 0x000000595800720c */ /* 0x000fe20003f61270 */
[----:B0-----:R-:W-:-:S12]  /*b7d0*/  IMAD.WIDE R28, R85, 0x10, R28 ;  /* 0x00000010551c7825 */ /* 0x001fd800078e021c */
[----:B------:R-:W-:Y:S05]  /*b7e0*/  @!P2 BRA P3, `(.L_x_4373) ;  /* 0xffffffc40094a947 */ /* 0x000fea000183ffff */
.L_x_4364:
[----:B------:R-:W-:Y:S05]  /*b7f0*/  @!P1 EXIT ;  /* 0x000000000000994d */ /* 0x000fea0003800000 */
[----:B------:R-:W1:Y:S01]  /*b800*/  S2R R0, SR_CTAID.X ;  /* 0x0000000000007919 */ /* 0x000e620000002500 */
[----:B------:R-:W2:Y:S01]  /*b810*/  S2UR UR4, SR_CTAID.Y ;  /* 0x00000000000479c3 */ /* 0x000ea20000002600 */
[----:B0-----:R-:W1:Y:S07]  /*b820*/  S2R R3, SR_TID.X ;  /* 0x0000000000037919 */ /* 0x001e6e0000002100 */
[----:B------:R-:W0:Y:S01]  /*b830*/  LDC.64 R6, c[0x0][0x230] ;  /* 0x00008c00ff067b82 */ /* 0x000e220000000a00 */
[----:B--2---:R-:W-:Y:S01]  /*b840*/  USHF.L.U32 UR4, UR4, 0x1, URZ ;  /* 0x0000000104047899 */ /* 0x004fe2000800063f */
[----:B-1----:R-:W-:-:S06]  /*b850*/  LEA R0, R0, R3, 0x5 ;  /* 0x0000000300007211 */ /* 0x002fcc00078e28ff */
[----:B------:R-:W1:Y:S01]  /*b860*/  LDC R3, c[0x0][0x238] ;  /* 0x00008e00ff037b82 */ /* 0x000e620000000800 */
[----:B------:R-:W-:-:S05]  /*b870*/  SHF.L.U32 R0, R0, 0x2, RZ ;  /* 0x0000000200007819 */ /* 0x000fca00000006ff */
[----:B------:R-:W-:-:S04]  /*b880*/  IMAD R8, R85, UR4, R0 ;  /* 0x0000000455087c24 */ /* 0x000fc8000f8e0200 */
[----:B0-----:R-:W-:-:S05]  /*b890*/  IMAD.WIDE R4, R8, 0x2, R6 ;  /* 0x0000000208047825 */ /* 0x001fca00078e0206 */
[----:B------:R0:W-:Y:S01]  /*b8a0*/  ATOM.E.ADD.F16x2.RN.STRONG.GPU P0, RZ, desc[UR6][R4.64], R16 ;  /* 0x0000001004ff79a2 */ /* 0x0001e2000810e1c6 */
[----:B------:R-:W-:Y:S01]  /*b8b0*/  IADD3 R0, RZ, -UR4, RZ ;  /* 0x80000004ff007c10 */ /* 0x000fe2000fffe0ff */
[----:B------:R-:W-:Y:S03]  /*b8c0*/  BSSY B0, `(.L_x_4374) ;  /* 0x0000010000007945 */ /* 0x000fe60003800000 */
[----:B-1----:R-:W-:Y:S01]  /*b8d0*/  VIADDMNMX R0, R0, R3, 0x2, PT ;  /* 0x0000000200007446 */ /* 0x002fe20003800103 */
[----:B0-----:R-:W-:Y:S06]  /*b8e0*/  @P0 BRA `(.L_x_4375) ;  /* 0x0000000000340947 */ /* 0x001fec0003800000 */
[----:B------:R-:W0:Y:S02]  /*b8f0*/  QSPC.E.S P0, RZ, [R4] ;  /* 0x0000000004ff73aa */ /* 0x000e240000000500 */
[----:B0-----:R-:W-:Y:S05]  /*b900*/  @!P0 BRA `(.L_x_4376) ;  /* 0x0000000000208947 */ /* 0x001fea0003800000 */
[----:B------:R-:W-:-:S04]  /*b910*/  MOV R2, R4 ;  /* 0x0000000400027202 */ /* 0x000fc80000000f00 */
[----:B------:R-:W-:-:S07]  /*b920*/  MOV R9, R2 ;  /* 0x0000000200097202 */ /* 0x000fce0000000f00 */
.L_x_4377:
[----:B------:R-:W0:Y:S02]  /*b930*/  LDS R2, [R9] ;  /* 0x0000000009027984 */ /* 0x000e240000000800 */
[----:B0-----:R-:W-:-:S10]  /*b940*/  HFMA2.MMA R3, R2, 1, 1, R16 ;  /* 0x3c003c0002037835 */ /* 0x001fd40000000010 */
[----:B------:R-:W0:Y:S02]  /*b950*/  ATOMS.CAST.SPIN R3, [R9], R2, R3 ;  /* 0x000000020903738d */ /* 0x000e240001800003 */
[----:B0-----:R-:W-:-:S13]  /*b960*/  ISETP.EQ.U32.AND P0, PT, R3, 0x1, PT ;  /* 0x000000010300780c */ /* 0x001fda0003f02070 */
[----:B------:R-:W-:Y:S05]  /*b970*/  @!P0 BRA `(.L_x_4377) ;  /* 0xfffffffc00ec8947 */ /* 0x000fea000383ffff */
[----:B------:R-:W-:Y:S05]  /*b980*/  BRA `(.L_x_4375) ;  /* 0x00000000000c7947 */ /* 0x000fea0003800000 */
.L_x_4376:
[----:B------:R-:W2:Y:S02]  /*b990*/  LD.E R2, desc[UR6][R4.64] ;  /* 0x0000000604027980 */ /* 0x000ea4000c101900 */
[----:B--2---:R-:W-:-:S05]  /*b9a0*/  IADD3 R3, R16, R2, RZ ;  /* 0x0000000210037210 */ /* 0x004fca0007ffe0ff */
[----:B------:R0:W-:Y:S02]  /*b9b0*/  ST.E desc[UR6][R4.64], R3 ;  /* 0x0000000304007985 */ /* 0x0001e4000c101906 */
.L_x_4375:
[----:B------:R-:W-:Y:S05]  /*b9c0*/  BSYNC B0 ;  /* 0x0000000000007941 */ /* 0x000fea0003800000 */
.L_x_4374:
[----:B------:R1:W-:Y:S01]  /*b9d0*/  ATOM.E.ADD.F16x2.RN.STRONG.GPU P0, RZ, desc[UR6][R4.64+0x4], R15 ;  /* 0x0000040f04ff79a2 */ /* 0x0003e2000810e1c6 */
[----:B------:R-:W-:Y:S04]  /*b9e0*/  BSSY B0, `(.L_x_4378) ;  /* 0x000000f000007945 */ /* 0x000fe80003800000 */
[----:B-1----:R-:W-:Y:S05]  /*b9f0*/  @P0 BRA `(.L_x_4379) ;  /* 0x0000000000340947 */ /* 0x002fea0003800000 */
[----:B------:R-:W1:Y:S02]  /*ba00*/  QSPC.E.S P0, RZ, [R4+0x4] ;  /* 0x0000040004ff73aa */ /* 0x000e640000000500 */
[----:B-1----:R-:W-:Y:S05]  /*ba10*/  @!P0 BRA `(.L_x_4380) ;  /* 0x0000000000208947 */ /* 0x002fea0003800000 */
[----:B------:R-:W-:-:S04]  /*ba20*/  MOV R2, R4 ;  /* 0x0000000400027202 */ /* 0x000fc80000000f00 */
[----:B0-----:R-:W-:-:S07]  /*ba30*/  MOV R4, R2 ;  /* 0x0000000200047202 */ /* 0x001fce0000000f00 */
.L_x_4381:
[----:B------:R-:W0:Y:S02]  /*ba40*/  LDS R2, [R4+0x4] ;  /* 0x0000040004027984 */ /* 0x000e240000000800 */
[----:B0-----:R-:W-:-:S06]  /*ba50*/  HADD2 R3, R2, R15 ;  /* 0x0000000f02037230 */ /* 0x001fcc0000000000 */
[----:B------:R-:W0:Y:S02]  /*ba60*/  ATOMS.CAST.SPIN R3, [R4+0x4], R2, R3 ;  /* 0x000004020403738d */ /* 0x000e240001800003 */
[----:B0-----:R-:W-:-:S13]  /*ba70*/  ISETP.EQ.U32.AND P0, PT, R3, 0x1, PT ;  /* 0x000000010300780c */ /* 0x001fda0003f02070 */
[----:B------:R-:W-:Y:S05]  /*ba80*/  @!P0 BRA `(.L_x_4381) ;  /* 0xfffffffc00ec8947 */ /* 0x000fea000383ffff */
[----:B------:R-:W-:Y:S05]  /*ba90*/  BRA `(.L_x_4379) ;  /* 0x00000000000c7947 */ /* 0x000fea0003800000 */
.L_x_4380:
[----:B------:R-:W0:Y:S02]  /*baa0*/  LD.E R2, desc[UR6][R4.64+0x4] ;  /* 0x0000040604027980 */ /* 0x000e24000c101900 */
[----:B0-----:R-:W-:-:S05]  /*bab0*/  IADD3 R3, R15, R2, RZ ;  /* 0x000000020f037210 */ /* 0x001fca0007ffe0ff */
[----:B------:R1:W-:Y:S02]  /*bac0*/  ST.E desc[UR6][R4.64+0x4], R3 ;  /* 0x0000040304007985 */ /* 0x0003e4000c101906 */
.L_x_4379:
[----:B------:R-:W-:Y:S05]  /*bad0*/  BSYNC B0 ;  /* 0x0000000000007941 */ /* 0x000fea0003800000 */
.L_x_4378:
        /* <DEDUP_REMOVED lines=11> */
.L_x_4385:
[----:B------:R-:W0:Y:S02]  /*bb90*/  LDS R2, [R0] ;  /* 0x0000000000027984 */ /* 0x000e240000000800 */
[----:B0-----:R-:W-:-:S10]  /*bba0*/  HFMA2.MMA R3, R2, 1, 1, R14 ;  /* 0x3c003c0002037835 */ /* 0x001fd4000000000e */
[----:B------:R-:W0:Y:S02]  /*bbb0*/  ATOMS.CAST.SPIN R3, [R0], R2, R3 ;  /* 0x000000020003738d */ /* 0x000e240001800003 */
[----:B0-----:R-:W-:-:S13]  /*bbc0*/  ISETP.EQ.U32.AND P0, PT, R3, 0x1, PT ;  /* 0x000000010300780c */ /* 0x001fda0003f02070 */
[----:B------:R-:W-:Y:S05]  /*bbd0*/  @!P0 BRA `(.L_x_4385) ;  /* 0xfffffffc00ec8947 */ /* 0x000fea000383ffff */
[----:B------:R-:W-:Y:S05]  /*bbe0*/  BRA `(.L_x_4383) ;  /* 0x00000000000c7947 */ /* 0x000fea0003800000 */
.L_x_4384:
[----:B------:R-:W2:Y:S02]  /*bbf0*/  LD.E R0, desc[UR6][R4.64] ;  /* 0x0000000604007980 */ /* 0x000ea4000c101900 */
[----:B--2---:R-:W-:-:S05]  /*bc00*/  IADD3 R3, R14, R0, RZ ;  /* 0x000000000e037210 */ /* 0x004fca0007ffe0ff */
[----:B------:R0:W-:Y:S02]  /*bc10*/  ST.E desc[UR6][R4.64], R3 ;  /* 0x0000000304007985 */ /* 0x0001e4000c101906 */
.L_x_4383:
[----:B------:R-:W-:Y:S05]  /*bc20*/  BSYNC B0 ;  /* 0x0000000000007941 */ /* 0x000fea0003800000 */
.L_x_4382:
[----:B------:R1:W-:Y:S02]  /*bc30*/  ATOM.E.ADD.F16x2.RN.STRONG.GPU P0, RZ, desc[UR6][R4.64+0x4], R13 ;  /* 0x0000040d04ff79a2 */ /* 0x0003e4000810e1c6 */
[----:B-1----:R-:W-:Y:S05]  /*bc40*/  @P0 EXIT ;  /* 0x000000000000094d */ /* 0x002fea0003800000 */
[----:B------:R-:W1:Y:S02]  /*bc50*/  QSPC.E.S P0, RZ, [R4+0x4] ;  /* 0x0000040004ff73aa */ /* 0x000e640000000500 */
[----:B-1----:R-:W-:Y:S05]  /*bc60*/  @!P0 BRA `(.L_x_4386) ;  /* 0x0000000000208947 */ /* 0x002fea0003800000 */
[----:B------:R-:W-:-:S04]  /*bc70*/  MOV R2, R4 ;  /* 0x0000000400027202 */ /* 0x000fc80000000f00 */
[----:B------:R-:W-:-:S07]  /*bc80*/  MOV R0, R2 ;  /* 0x0000000200007202 */ /* 0x000fce0000000f00 */
.L_x_4387:
[----:B------:R-:W0:Y:S02]  /*bc90*/  LDS R2, [R0+0x4] ;  /* 0x0000040000027984 */ /* 0x000e240000000800 */
[----:B0-----:R-:W-:-:S06]  /*bca0*/  HADD2 R3, R2, R13 ;  /* 0x0000000d02037230 */ /* 0x001fcc0000000000 */
[----:B------:R-:W0:Y:S02]  /*bcb0*/  ATOMS.CAST.SPIN R3, [R0+0x4], R2, R3 ;  /* 0x000004020003738d */ /* 0x000e240001800003 */
[----:B0-----:R-:W-:-:S13]  /*bcc0*/  ISETP.EQ.U32.AND P0, PT, R3, 0x1, PT ;  /* 0x000000010300780c */ /* 0x001fda0003f02070 */
[----:B------:R-:W-:Y:S05]  /*bcd0*/  @!P0 BRA `(.L_x_4387) ;  /* 0xfffffffc00ec8947 */ /* 0x000fea000383ffff */
[----:B------:R-:W-:Y:S05]  /*bce0*/  EXIT ;  /* 0x000000000000794d */ /* 0x000fea0003800000 */
.L_x_4386:
[----:B------:R-:W0:Y:S02]  /*bcf0*/  LD.E R0, desc[UR6][R4.64+0x4] ;  /* 0x0000040604007980 */ /* 0x000e24000c101900 */
[----:B0-----:R-:W-:-:S05]  /*bd00*/  IADD3 R3, R13, R0, RZ ;  /* 0x000000000d037210 */ /* 0x001fca0007ffe0ff */
[----:B------:R-:W-:Y:S01]  /*bd10*/  ST.E desc[UR6][R4.64+0x4], R3 ;  /* 0x0000040304007985 */ /* 0x000fe2000c101906 */
[----:B------:R-:W-:Y:S05]  /*bd20*/  EXIT ;  /* 0x000000000000794d */ /* 0x000fea0003800000 */
.L_x_4388:
        /* <DEDUP_REMOVED lines=13> */
.L_x_5245:


//--------------------- .text._Z23gemm_half_q_half_kernelILi2ELi140ELb1ELb0ELi32EEvPK6__halfPKjS4_S2_PS0_iiiiPKtS7_iiiiiibS2_i --------------------------
	.section	.text._Z23gemm_half_q_half_kernelILi2ELi140ELb1ELb0ELi32EEvPK6__halfPKjS4_S2_PS0_iiiiPKtS7_iiiiiibS2_i,"ax",@progbits
	.align	128
        .global         _Z23gemm_half_q_half_kernelILi2ELi140ELb1ELb0ELi32EEvPK6__halfPKjS4_S2_PS0_iiiiPKtS7_iiiiiibS2_i
        .type           _Z23gemm_half_q_half_kernelILi2ELi140ELb1ELb0ELi32EEvPK6__halfPKjS4_S2_PS0_iiiiPKtS7_iiiiiibS2_i,@function
        .size           _Z23gemm_half_q_half_kernelILi2ELi140ELb1ELb0ELi32EEvPK6__halfPKjS4_S2_PS0_iiiiPKtS7_iiiiiibS2_i,(.L_x_5246 - _Z23gemm_half_q_half_kernelILi2ELi140ELb1ELb0ELi32EEvPK6__halfPKjS4_S2_PS0_iiiiPKtS7_iiiiiibS2_i)
        .other          _Z23gemm_half_q_half_kernelILi2ELi140ELb1ELb0ELi32EEvPK6__halfPKjS4_S2_PS0_iiiiPKtS7_iiiiiibS2_i,@"STO_CUDA_ENTRY STV_DEFAULT"
_Z23gemm_half_q_half_kernelILi2ELi140ELb1ELb0ELi32EEvPK6__halfPKjS4_S2_PS0_iiiiPKtS7_iiiiiibS2_i:
.text._Z23gemm_half_q_half_kernelILi2ELi140ELb1ELb0ELi32EEvPK6__halfPKjS4_S2_PS0_iiiiPKtS7_iiiiiibS2_i:
        /* <DEDUP_REMOVED lines=25> */
.L_x_4389:
        /* <DEDUP_REMOVED lines=29> */
.L_x_4394:
        /* <DEDUP_REMOVED lines=37> */
.L_x_4393:
        /* <DEDUP_REMOVED lines=24> */
.L_x_4395:
        /* <DEDUP_REMOVED lines=14> */
.L_x_4392:
        /* <DEDUP_REMOVED lines=10> */
.L_x_4397:
        /* <DEDUP_REMOVED lines=37> */
.L_x_4396:
        /* <DEDUP_REMOVED lines=24> */
.L_x_4398:
        /* <DEDUP_REMOVED lines=13> */
.L_x_4391:
[----:B------:R-:W-:Y:S05]  /*0d50*/  BSYNC B0 ;  /* 0x0000000000007941 */ /* 0x000fea0003800000 */
.L_x_4390:
        /* <DEDUP_REMOVED lines=17> */
.L_x_4401:
        /* <DEDUP_REMOVED lines=19> */
.L_x_4400:
[----:B--2---:R-:W-:-:S04]  /*0fa0*/  IADD3 R6, R3, -R5, RZ ;  /* 0x8000000503067210 */ /* 0x004fc80007ffe0ff */
[----:B------:R-:W-:-:S13]  /*0fb0*/  ISETP.GT.AND P2, PT, R6, 0x1, PT ;  /* 0x000000010600780c */ /* 0x000fda0003f44270 */
[----:B------:R-:W-:Y:S05]  /*0fc0*/  @!P2 BRA `(.L_x_4402) ;  /* 0x00000000002ca947 */ /* 0x000fea0003800000 */
[----:B------:R-:W1:Y:S01]  /*0fd0*/  LDC.64 R8, c[0x0][0x230] ;  /* 0x00008c00ff087b82 */ /* 0x000e620000000a00 */
[----:B------:R-:W-:Y:S02]  /*0fe0*/  LEA R6, R2, R5, 0x1 ;  /* 0x0000000502067211 */ /* 0x000fe400078e08ff */
[----:B------:R-:W-:Y:S02]  /*0ff0*/  PLOP3.LUT P0, PT, PT, PT, PT, 0x8, 0x0 ;  /* 0x000000000000781c */ /* 0x000fe40003f0e170 */
[C---:B------:R-:W-:Y:S01]  /*1000*/  IADD3 R11, R6.reuse, 0x1, RZ ;  /* 0x00000001060b7810 */ /* 0x040fe20007ffe0ff */
[----:B0-----:R-:W-:Y:S01]  /*1010*/  IMAD R7, R6, R85, R10 ;  /* 0x0000005506077224 */ /* 0x001fe200078e020a */
[----:B------:R-:W-:-:S03]  /*1020*/  IADD3 R5, R5, 0x2, RZ ;  /* 0x0000000205057810 */ /* 0x000fc60007ffe0ff */
[----:B------:R-:W-:Y:S02]  /*1030*/  IMAD R11, R11, R85, R10 ;  /* 0x000000550b0b7224 */ /* 0x000fe400078e020a */
[----:B-1----:R-:W-:-:S04]  /*1040*/  IMAD.WIDE R6, R7, 0x2, R8 ;  /* 0x0000000207067825 */ /* 0x002fc800078e0208 */
[----:B------:R-:W-:Y:S01]  /*1050*/  IMAD.WIDE R8, R11, 0x2, R8 ;  /* 0x000000020b087825 */ /* 0x000fe200078e0208 */
[----:B------:R1:W-:Y:S04]  /*1060*/  STG.E.64 desc[UR6][R6.64], RZ ;  /* 0x000000ff06007986 */ /* 0x0003e8000c101b06 */
[----:B------:R1:W-:Y:S02]  /*1070*/  STG.E.64 desc[UR6][R8.64], RZ ;  /* 0x000000ff08007986 */ /* 0x0003e4000c101b06 */
.L_x_4402:
[----:B------:R-:W-:-:S13]  /*1080*/  ISETP.LT.OR P0, PT, R5, R3, P0 ;  /* 0x000000030500720c */ /* 0x000fda0000701670 */
[----:B01----:R-:W0:Y:S01]  /*1090*/  @P0 LDC.64 R6, c[0x0][0x230] ;  /* 0x00008c00ff060b82 */ /* 0x003e220000000a00 */
[----:B------:R-:W-:-:S05]  /*10a0*/  @P0 LEA R2, R2, R5, 0x1 ;  /* 0x0000000502020211 */ /* 0x000fca00078e08ff */
[----:B------:R-:W-:-:S04]  /*10b0*/  @P0 IMAD R3, R2, R85, R10 ;  /* 0x0000005502030224 */ /* 0x000fc800078e020a */
[----:B0-----:R-:W-:-:S05]  /*10c0*/  @P0 IMAD.WIDE R2, R3, 0x2, R6 ;  /* 0x0000000203020825 */ /* 0x001fca00078e0206 */
[----:B------:R1:W-:Y:S02]  /*10d0*/  @P0 STG.E.64 desc[UR6][R2.64], RZ ;  /* 0x000000ff02000986 */ /* 0x0003e4000c101b06 */
.L_x_4399:
        /* <DEDUP_REMOVED lines=11> */
[----:B-----5:R-:W-:Y:S02]  /*1190*/  SHF.R.S32.HI R28, RZ, 0x1f, R27 ;  /* 0x0000001fff1c7819 */ /* 0x020fe4000001141b */
[C---:B--2---:R-:W-:Y:S02]  /*11a0*/  ISETP.GT.AND P4, PT, R87.reuse, R29, PT ;  /* 0x0000001d5700720c */ /* 0x044fe40003f84270 */
[----:B---3--:R-:W-:Y:S01]  /*11b0*/  ISETP.GT.AND P5, PT, R87, R12, PT ;  /* 0x0000000c5700720c */ /* 0x008fe20003fa4270 */
[----:B------:R-:W-:-:S12]  /*11c0*/  @P6 BRA `(.L_x_4403) ;  /* 0x0000000000d46947 */ /* 0x000fd80003800000 */
[----:B-1----:R-:W1:Y:S01]  /*11d0*/  LDC.64 R2, c[0x0][0x248] ;  /* 0x00009200ff027b82 */ /* 0x002e620000000a00 */
[----:B0-----:R-:W-:-:S07]  /*11e0*/  SHF.L.U32 R7, R4, 0x6, RZ ;  /* 0x0000000604077819 */ /* 0x001fce00000006ff */
[----:B------:R-:W0:Y:S08]  /*11f0*/  LDC.64 R4, c[0x0][0x220] ;  /* 0x00008800ff047b82 */ /* 0x000e300000000a00 */
[----:B------:R-:W2:Y:S01]  /*1200*/  LDC.64 R14, c[0x0][0x228] ;  /* 0x00008a00ff0e7b82 */ /* 0x000ea20000000a00 */
        /* <DEDUP_REMOVED lines=9> */
.L_x_4404:
        /* <DEDUP_REMOVED lines=40> */
.L_x_4403:
[----:B------:R-:W-:Y:S02]  /*1520*/  LEA.HI R28, R28, R27, RZ, 0x5 ;  /* 0x0000001b1c1c7211 */ /* 0x000fe400078f28ff */
[----:B-1----:R-:W-:Y:S01]  /*1530*/  CS2R R2, SRZ ;  /* 0x0000000000027805 */ /* 0x002fe2000001ff00 */
        /* <DEDUP_REMOVED lines=8> */
.L_x_4405:
        /* <DEDUP_REMOVED lines=8> */
.L_x_4406:
[----:B------:R-:W-:Y:S02]  /*1640*/  CS2R R4, SRZ ;  /* 0x0000000000047805 */ /* 0x000fe4000001ff00 */
[----:B------:R-:W-:Y:S01]  /*1650*/  SHF.R.S32.HI R28, RZ, 0x5, R28 ;  /* 0x00000005ff1c7819 */ /* 0x000fe2000001141c */
[----:B------:R-:W-:Y:S06]  /*1660*/  @!P2 BRA `(.L_x_4407) ;  /* 0x00000000001ca947 */ /* 0x000fec0003800000 */
[----:B0-----:R-:W0:Y:S02]  /*1670*/  LDC R14, c[0x0][0x264] ;  /* 0x00009900ff0e7b82 */ /* 0x001e240000000800 */
[----:B0-----:R-:W-:-:S04]  /*1680*/  VIMNMX R5, R87, R14, PT ;  /* 0x0000000e57057248 */ /* 0x001fc80003fe0100 */
[----:B------:R-:W-:-:S04]  /*1690*/  IADD3 R5, R5, -UR5, RZ ;  /* 0x8000000505057c10 */ /* 0x000fc8000fffe0ff */
[----:B------:R-:W-:-:S04]  /*16a0*/  SHF.R.S32.HI R14, RZ, 0x1f, R5 ;  /* 0x0000001fff0e7819 */ /* 0x000fc80000011405 */
[----:B------:R-:W-:-:S04]  /*16b0*/  LEA.HI R14, R14, R5, RZ, 0x5 ;  /* 0x000000050e0e7211 */ /* 0x000fc800078f28ff */
[----:B------:R-:W-:-:S04]  /*16c0*/  SHF.R.S32.HI R14, RZ, 0x5, R14 ;  /* 0x00000005ff0e7819 */ /* 0x000fc8000001140e */
[----:B------:R-:W-:-:S07]  /*16d0*/  SHF.L.U32 R5, R14, 0x2, RZ ;  /* 0x000000020e057819 */ /* 0x000fce00000006ff */
.L_x_4407:
        /* <DEDUP_REMOVED lines=8> */
.L_x_4408:
        /* <DEDUP_REMOVED lines=9> */
.L_x_4409:
[----:B------:R-:W-:Y:S01]  /*17f0*/  LEA R3, R28, R3, 0x3 ;  /* 0x000000031c037211 */ /* 0x000fe200078e18ff */
[----:B------:R-:W1:Y:S01]  /*1800*/  S2UR UR5, SR_CgaCtaId ;  /* 0x00000000000579c3 */ /* 0x000e620000008800 */
[----:B------:R-:W-:Y:S01]  /*1810*/  ULDC.64 UR10, c[0x0][0x218] ;  /* 0x00008600000a7ab9 */ /* 0x000fe20000000a00 */
[----:B------:R-:W-:Y:S01]  /*1820*/  UMOV UR4, 0x400 ;  /* 0x0000040000047882 */ /* 0x000fe20000000000 */
[----:B------:R-:W-:Y:S02]  /*1830*/  IADD3 R2, R5, R3, R2 ;  /* 0x0000000305027210 */ /* 0x000fe40007ffe002 */
[----:B------:R-:W-:Y:S02]  /*1840*/  PRMT R5, RZ, 0x5410, RZ ;  /* 0x00005410ff057816 */ /* 0x000fe400000000ff */
[----:B------:R-:W-:Y:S02]  /*1850*/  IADD3 R2, R11, R2, R4 ;  /* 0x000000020b027210 */ /* 0x000fe40007ffe004 */
[----:B------:R-:W-:-:S02]  /*1860*/  SHF.R.S32.HI R11, RZ, 0x1f, R10 ;  /* 0x0000001fff0b7819 */ /* 0x000fc4000001140a */
[----:B------:R-:W-:Y:S01]  /*1870*/  PRMT R4, RZ, 0x5410, RZ ;  /* 0x00005410ff047816 */ /* 0x000fe200000000ff */
[----:B------:R-:W-:-:S05]  /*1880*/  IMAD R29, R2, R85, RZ ;  /* 0x00000055021d7224 */ /* 0x000fca00078e02ff */
[----:B0-----:R-:W-:Y:S02]  /*1890*/  SHF.R.S32.HI R16, RZ, 0x1f, R29 ;  /* 0x0000001fff107819 */ /* 0x001fe4000001141d */
        /* <DEDUP_REMOVED lines=25> */
.L_x_4419:
        /* <DEDUP_REMOVED lines=196> */
.L_x_4412:
        /* <DEDUP_REMOVED lines=44> */
[----:B-1----:R-:W-:Y:S02]  /*2930*/  HADD2.F32 R11, -RZ, R20.H0_H0 ;  /* 0x20000014ff0b7230 */ /* 0x002fe40000004100 */
[----:B------:R-:W-:Y:S01]  /*2940*/  FFMA.FTZ R58, R22, R58, R23 ;  /* 0x0000003a163a7223 */ /* 0x000fe20000010017 */
[----:B------:R-:W-:-:S02]  /*2950*/  HADD2.F32 R23, -RZ, R42.H0_H0 ;  /* 0x2000002aff177230 */ /* 0x000fc40000004100 */
[-C--:B------:R-:W-:Y:S01]  /*2960*/  FFMA.FTZ R0, R39, R59.reuse, R0 ;  /* 0x0000003b27007223 */ /* 0x080fe20000010000 */
        /* <DEDUP_REMOVED lines=39> */
.L_x_4411:
        /* <DEDUP_REMOVED lines=199> */
.L_x_4414:
        /* <DEDUP_REMOVED lines=87> */
.L_x_4413:
        /* <DEDUP_REMOVED lines=198> */
.L_x_4416:
        /* <DEDUP_REMOVED lines=87> */
.L_x_4415:
        /* <DEDUP_REMOVED lines=198> */
.L_x_4418:
        /* <DEDUP_REMOVED lines=87> */
.L_x_4417:
[----:B------:R-:W-:Y:S01]  /*6160*/  IADD3 R87, R87, 0x20, RZ ;  /* 0x0000002057577810 */ /* 0x000fe20007ffe0ff */
[----:B------:R-:W-:Y:S01]  /*6170*/  UIADD3 UR4, UR4, 0x40, URZ ;  /* 0x0000004004047890 */ /* 0x000fe2000fffe03f */
[----:B------:R-:W-:Y:S02]  /*6180*/  IMAD.WIDE R28, R85, 0x8, R28 ;  /* 0x00000008551c7825 */ /* 0x000fe400078e021c */
[C---:B------:R-:W-:Y:S02]  /*6190*/  ISETP.GE.AND P2, PT, R87.reuse, UR5, PT ;  /* 0x0000000557007c0c */ /* 0x040fe4000bf46270 */
[----:B------:R-:W-:Y:S01]  /*61a0*/  ISETP.LT.AND P3, PT, R87, R88, PT ;  /* 0x000000585700720c */ /* 0x000fe20003f61270 */
[----:B0-----:R-:W-:-:S12]  /*61b0*/  IMAD.WIDE R14, R85, 0x8, R14 ;  /* 0x00000008550e7825 */ /* 0x001fd800078e020e */
[----:B------:R-:W-:Y:S05]  /*61c0*/  @!P2 BRA P3, `(.L_x_4419) ;  /* 0xffffffb80018a947 */ /* 0x000fea000183ffff */
.L_x_4410:
        /* <DEDUP_REMOVED lines=15> */
.L_x_4429:
        /* <DEDUP_REMOVED lines=20> */
[----:B------:R-:W-:Y:S02]  /*6400*/  LOP3.LUT R42, R35, 0xf000f0, RZ, 0xc0, !PT ;  /* 0x00f000f0232a7812 */ /* 0x000fe400078ec0ff */
        /* <DEDUP_REMOVED lines=131> */
.L_x_4422:
        /* <DEDUP_REMOVED lines=87> */
.L_x_4423:
[C---:B-----5:R-:W-:Y:S02]  /*71b0*/  LOP3.LUT R0, R24.reuse, 0xf000f, RZ, 0xc0, !PT ;  /* 0x000f000f18007812 */ /* 0x060fe400078ec0ff */
[----:B------:R-:W-:Y:S02]  /*71c0*/  LOP3.LUT R10, R24, 0xf000f0, RZ, 0xc0, !PT ;  /* 0x00f000f0180a7812 */ /* 0x000fe400078ec0ff */
[----:B------:R-:W-:Y:S02]  /*71d0*/  LOP3.LUT R12, R25, 0xf000f0, RZ, 0xc0, !PT ;  /* 0x00f000f0190c7812 */ /* 0x000fe400078ec0ff */
[C---:B------:R-:W-:Y:S02]  /*71e0*/  LOP3.LUT R34, R26.reuse, 0xf000f, RZ, 0xc0, !PT ;  /* 0x000f000f1a227812 */ /* 0x040fe400078ec0ff */
[----:B------:R-:W-:Y:S02]  /*71f0*/  LOP3.LUT R36, R26, 0xf000f0, RZ, 0xc0, !PT ;  /* 0x00f000f01a247812 */ /* 0x000fe400078ec0ff */
[----:B------:R-:W-:-:S02]  /*7200*/  SHF.R.U32.HI R24, RZ, 0x8, R24 ;  /* 0x00000008ff187819 */ /* 0x000fc40000011618 */
[----:B------:R-:W-:Y:S02]  /*7210*/  SHF.R.U32.HI R33, RZ, 0x8, R25 ;  /* 0x00000008ff217819 */ /* 0x000fe40000011619 */
[----:B------:R-:W-:Y:S02]  /*7220*/  SHF.R.U32.HI R26, RZ, 0x8, R26 ;  /* 0x00000008ff1a7819 */ /* 0x000fe4000001161a */
[----:B------:R-:W-:Y:S02]  /*7230*/  SHF.R.U32.HI R40, RZ, 0x8, R27 ;  /* 0x00000008ff287819 */ /* 0x000fe4000001161b */
[----:B------:R-:W-:Y:S02]  /*7240*/  LOP3.LUT R11, R25, 0xf000f, RZ, 0xc0, !PT ;  /* 0x000f000f190b7812 */ /* 0x000fe400078ec0ff */
[C---:B------:R-:W-:Y:S02]  /*7250*/  LOP3.LUT R38, R27.reuse, 0xf000f, RZ, 0xc0, !PT ;  /* 0x000f000f1b267812 */ /* 0x040fe400078ec0ff */
[----:B------:R-:W-:-:S02]  /*7260*/  LOP3.LUT R39, R27, 0xf000f0, RZ, 0xc0, !PT ;  /* 0x00f000f01b277812 */ /* 0x000fc400078ec0ff */
        /* <DEDUP_REMOVED lines=128> */
.L_x_4424:
        /* <DEDUP_REMOVED lines=87> */
.L_x_4425:
        /* <DEDUP_REMOVED lines=19> */
[----:B------:R-:W-:Y:S01]  /*8110*/  HADD2 R32, R32, -1032, -1032 ;  /* 0xe408e40820207430 */ /* 0x000fe20000000000 */
[----:B------:R-:W-:Y:S01]  /*8120*/  LOP3.LUT R21, R21, 0xf000f0, RZ, 0xc0, !PT ;  /* 0x00f000f015157812 */ /* 0x000fe200078ec0ff */
[----:B------:R-:W-:Y:S01]  /*8130*/  HFMA2 R33, R33, R6.H1_H1, -72, -72 ;  /* 0xd480d48021217431 */ /* 0x000fe20000060006 */
        /* <DEDUP_REMOVED lines=12> */
[-C--:B------:R-:W-:Y:S01]  /*8200*/  HFMA2 R35, R35, R6.reuse.H1_H1, -72, -72 ;  /* 0xd480d48023237431 */ /* 0x080fe20000060006 */
[----:B------:R-:W-:Y:S02]  /*8210*/  LOP3.LUT R12, R12, 0x64006400, RZ, 0xfc, !PT ;  /* 0x640064000c0c7812 */ /* 0x000fe400078efcff */
        /* <DEDUP_REMOVED lines=104> */
.L_x_4426:
        /* <DEDUP_REMOVED lines=87> */
.L_x_4427:
        /* <DEDUP_REMOVED lines=137> */
.L_x_4428:
        /* <DEDUP_REMOVED lines=87> */
.L_x_4421:
[----:B------:R-:W0:Y:S01]  /*9c10*/  LDC R85, c[0x0][0x23c] ;  /* 0x00008f00ff557b82 */ /* 0x000e220000000800 */
[----:B------:R-:W-:Y:S01]  /*9c20*/  IADD3 R87, R87, 0x20, RZ ;  /* 0x0000002057577810 */ /* 0x000fe20007ffe0ff */
[----:B------:R-:W-:-:S03]  /*9c30*/  UIADD3 UR4, UR4, 0x40, URZ ;  /* 0x0000004004047890 */ /* 0x000fc6000fffe03f */
[C---:B------:R-:W-:Y:S02]  /*9c40*/  ISETP.GE.AND P2, PT, R87.reuse, UR5, PT ;  /* 0x0000000557007c0c */ /* 0x040fe4000bf46270 */
[----:B------:R-:W-:Y:S01]  /*9c50*/  ISETP.LT.AND P3, PT, R87, R88, PT ;  /* 0x000000585700720c */ /* 0x000fe20003f61270 */
[----:B0-----:R-:W-:-:S12]  /*9c60*/  IMAD.WIDE R14, R85, 0x10, R14 ;  /* 0x00000010550e7825 */ /* 0x001fd800078e020e */
[----:B------:R-:W-:Y:S05]  /*9c70*/  @!P2 BRA P3, `(.L_x_4429) ;  /* 0xffffffc40090a947 */ /* 0x000fea000183ffff */
.L_x_4420:
        /* <DEDUP_REMOVED lines=11> */
.L_x_4433:
        /* <DEDUP_REMOVED lines=314> */
.L_x_4432:
        /* <DEDUP_REMOVED lines=79> */
.L_x_4431:
[----:B------:R-:W-:Y:S01]  /*b5c0*/  IADD3 R87, R87, 0x20, RZ ;  /* 0x0000002057577810 */ /* 0x000fe20007ffe0ff */
[----:B------:R-:W-:Y:S01]  /*b5d0*/  UIADD3 UR4, UR4, 0x40, URZ ;  /* 0x0000004004047890 */ /* 0x000fe2000fffe03f */
[----:B-1----:R-:W-:Y:S02]  /*b5e0*/  IMAD.WIDE R14, R85, 0x4, R90 ;  /* 0x00000004550e7825 */ /* 0x002fe400078e025a */
[C---:B------:R-:W-:Y:S02]  /*b5f0*/  ISETP.GE.AND P2, PT, R87.reuse, UR5, PT ;  /* 0x0000000557007c0c */ /* 0x040fe4000bf46270 */
[----:B------:R-:W-:-:S13]  /*b600*/  ISETP.LT.AND P3, PT, R87, R88, PT ;  /* 0x000000585700720c */ /* 0x000fda0003f61270 */
[----:B------:R-:W-:Y:S05]  /*b610*/  @!P2 BRA P3, `(.L_x_4433) ;  /* 0xffffffe400c4a947 */ /* 0x000fea000183ffff */
.L_x_4430:
        /* <DEDUP_REMOVED lines=22> */
.L_x_4437:
[----:B------:R-:W0:Y:S02]  /*b780*/  LDS R6, [R14] ;  /* 0x000000000e067984 */ /* 0x000e240000000800 */
[----:B0-----:R-:W-:-:S06]  /*b790*/  HADD2 R7, R6, R5 ;  /* 0x0000000506077230 */ /* 0x001fcc0000000000 */
[----:B------:R-:W0:Y:S02]  /*b7a0*/  ATOMS.CAST.SPIN R7, [R14], R6, R7 ;  /* 0x000000060e07738d */ /* 0x000e240001800007 */
[----:B0-----:R-:W-:-:S13]  /*b7b0*/  ISETP.EQ.U32.AND P0, PT, R7, 0x1, PT ;  /* 0x000000010700780c */ /* 0x001fda0003f02070 */
[----:B------:R-:W-:Y:S05]  /*b7c0*/  @!P0 BRA `(.L_x_4437) ;  /* 0xfffffffc00ec8947 */ /* 0x000fea000383ffff */
[----:B------:R-:W-:Y:S05]  /*b7d0*/  BRA `(.L_x_4435) ;  /* 0x00000000000c7947 */ /* 0x000fea0003800000 */
.L_x_4436:
[----:B------:R-:W2:Y:S02]  /*b7e0*/  LD.E R5, desc[UR6][R8.64] ;  /* 0x0000000608057980 */ /* 0x000ea4000c101900 */
[----:B--2---:R-:W-:-:S05]  /*b7f0*/  IADD3 R5, R6, R5, RZ ;  /* 0x0000000506057210 */ /* 0x004fca0007ffe0ff */
[----:B------:R0:W-:Y:S02]  /*b800*/  ST.E desc[UR6][R8.64], R5 ;  /* 0x0000000508007985 */ /* 0x0001e4000c101906 */
.L_x_4435:
[----:B------:R-:W-:Y:S05]  /*b810*/  BSYNC B0 ;  /* 0x0000000000007941 */ /* 0x000fea0003800000 */
.L_x_4434:
        /* <DEDUP_REMOVED lines=8> */
.L_x_4441:
[----:B------:R-:W0:Y:S02]  /*b8a0*/  LDS R4, [R6+0x4] ;  /* 0x0000040006047984 */ /* 0x000e240000000800 */
[----:B0-----:R-:W-:-:S10]  /*b8b0*/  HFMA2.MMA R5, R4, 1, 1, R7 ;  /* 0x3c003c0004057835 */ /* 0x001fd40000000007 */
[----:B------:R-:W0:Y:S02]  /*b8c0*/  ATOMS.CAST.SPIN R5, [R6+0x4], R4, R5 ;  /* 0x000004040605738d */ /* 0x000e240001800005 */
[----:B0-----:R-:W-:-:S13]  /*b8d0*/  ISETP.EQ.U32.AND P0, PT, R5, 0x1, PT ;  /* 0x000000010500780c */ /* 0x001fda0003f02070 */
[----:B------:R-:W-:Y:S05]  /*b8e0*/  @!P0 BRA `(.L_x_4441) ;  /* 0xfffffffc00ec8947 */ /* 0x000fea000383ffff */
[----:B------:R-:W-:Y:S05]  /*b8f0*/  BRA `(.L_x_4439) ;  /* 0x00000000000c7947 */ /* 0x000fea0003800000 */
.L_x_4440:
[----:B------:R-:W0:Y:S02]  /*b900*/  LD.E R4, desc[UR6][R8.64+0x4] ;  /* 0x0000040608047980 */ /* 0x000e24000c101900 */
[----:B0-----:R-:W-:-:S05]  /*b910*/  IADD3 R5, R13, R4, RZ ;  /* 0x000000040d057210 */ /* 0x001fca0007ffe0ff */
[----:B------:R1:W-:Y:S02]  /*b920*/  ST.E desc[UR6][R8.64+0x4], R5 ;  /* 0x0000040508007985 */ /* 0x0003e4000c101906 */
.L_x_4439:
[----:B------:R-:W-:Y:S05]  /*b930*/  BSYNC B0 ;  /* 0x0000000000007941 */ /* 0x000fea0003800000 */
.L_x_4438:
        /* <DEDUP_REMOVED lines=11> */
.L_x_4445:
[----:B------:R-:W0:Y:S02]  /*b9f0*/  LDS R4, [R0] ;  /* 0x0000000000047984 */ /* 0x000e240000000800 */
[----:B01----:R-:W-:-:S06]  /*ba00*/  HADD2 R5, R4, R3 ;  /* 0x0000000304057230 */ /* 0x003fcc0000000000 */
[----:B------:R-:W0:Y:S02]  /*ba10*/  ATOMS.CAST.SPIN R5, [R0], R4, R5 ;  /* 0x000000040005738d */ /* 0x000e240001800005 */
[----:B0-----:R-:W-:-:S13]  /*ba20*/  ISETP.EQ.U32.AND P0, PT, R5, 0x1, PT ;  /* 0x000000010500780c */ /* 0x001fda0003f02070 */
[----:B------:R-:W-:Y:S05]  /*ba30*/  @!P0 BRA `(.L_x_4445) ;  /* 0xfffffffc00ec8947 */ /* 0x000fea000383ffff */
[----:B------:R-:W-:Y:S05]  /*ba40*/  BRA `(.L_x_4443) ;  /* 0x00000000000c7947 */ /* 0x000fea0003800000 */
.L_x_4444:
[----:B------:R-:W2:Y:S02]  /*ba50*/  LD.E R0, desc[UR6][R6.64] ;  /* 0x0000000606007980 */ /* 0x000ea4000c101900 */
[----:B--2---:R-:W-:-:S05]  /*ba60*/  IADD3 R3, R3, R0, RZ ;  /* 0x0000000003037210 */ /* 0x004fca0007ffe0ff */
[----:B------:R2:W-:Y:S02]  /*ba70*/  ST.E desc[UR6][R6.64], R3 ;  /* 0x0000000306007985 */ /* 0x0005e4000c101906 */
.L_x_4443:
[----:B------:R-:W-:Y:S05]  /*ba80*/  BSYNC B0 ;  /* 0x0000000000007941 */ /* 0x000fea0003800000 */
.L_x_4442:
[----:B------:R3:W-:Y:S02]  /*ba90*/  ATOM.E.ADD.F16x2.RN.STRONG.GPU P0, RZ, desc[UR6][R6.64+0x4], R2 ;  /* 0x0000040206ff79a2 */ /* 0x0007e4000810e1c6 */
[----:B---3--:R-:W-:Y:S05]  /*baa0*/  @P0 EXIT ;  /* 0x000000000000094d */ /* 0x008fea0003800000 */
[----:B------:R-:W3:Y:S02]  /*bab0*/  QSPC.E.S P0, RZ, [R6+0x4] ;  /* 0x0000040006ff73aa */ /* 0x000ee40000000500 */
[----:B---3--:R-:W-:Y:S05]  /*bac0*/  @!P0 BRA `(.L_x_4446) ;  /* 0x0000000000248947 */ /* 0x008fea0003800000 */
[----:B------:R-:W-:-:S04]  /*bad0*/  MOV R4, R6 ;  /* 0x0000000600047202 */ /* 0x000fc80000000f00 */
[----:B------:R-:W-:Y:S02]  /*bae0*/  MOV R4, R4 ;  /* 0x0000000400047202 */ /* 0x000fe40000000f00 */
[----:B01----:R-:W-:-:S07]  /*baf0*/  MOV R5, R2 ;  /* 0x0000000200057202 */ /* 0x003fce0000000f00 */
.L_x_4447:
[----:B------:R-:W2:Y:S02]  /*bb00*/  LDS R2, [R4+0x4] ;  /* 0x0000040004027984 */ /* 0x000ea40000000800 */
[----:B--2---:R-:W-:-:S10]  /*bb10*/  HFMA2.MMA R3, R2, 1, 1, R5 ;  /* 0x3c003c0002037835 */ /* 0x004fd40000000005 */
[----:B------:R-:W0:Y:S02]  /*bb20*/  ATOMS.CAST.SPIN R3, [R4+0x4], R2, R3 ;  /* 0x000004020403738d */ /* 0x000e240001800003 */
[----:B0-----:R-:W-:-:S13]  /*bb30*/  ISETP.EQ.U32.AND P0, PT, R3, 0x1, PT ;  /* 0x000000010300780c */ /* 0x001fda0003f02070 */
[----:B------:R-:W-:Y:S05]  /*bb40*/  @!P0 BRA `(.L_x_4447) ;  /* 0xfffffffc00ec8947 */ /* 0x000fea000383ffff */
[----:B------:R-:W-:Y:S05]  /*bb50*/  EXIT ;  /* 0x000000000000794d */ /* 0x000fea0003800000 */
.L_x_4446:
[----:B------:R-:W2:Y:S02]  /*bb60*/  LD.E R0, desc[UR6][R6.64+0x4] ;  /* 0x0000040606007980 */ /* 0x000ea4000c101900 */
[----:B--2---:R-:W-:-:S05]  /*bb70*/  IADD3 R3, R2, R0, RZ ;  /* 0x0000000002037210 */ /* 0x004fca0007ffe0ff */
[----:B------:R-:W-:Y:S01]  /*bb80*/  ST.E desc[UR6][R6.64+0x4], R3 ;  /* 0x0000040306007985 */ /* 0x000fe2000c101906 */
[----:B------:R-:W-:Y:S05]  /*bb90*/  EXIT ;  /* 0x000000000000794d */ /* 0x000fea0003800000 */
.L_x_4448:
        /* <DEDUP_REMOVED lines=14> */
.L_x_5246:


//--------------------- .text._Z23gemm_half_q_half_kernelILi2ELi20ELb1ELb0ELi32EEvPK6__halfPKjS4_S2_PS0_iiiiPKtS7_iiiiiibS2_i --------------------------
	.section	.text._Z23gemm_half_q_half_kernelILi2ELi20ELb1ELb0ELi32EEvPK6__halfPKjS4_S2_PS0_iiiiPKtS7_iiiiiibS2_i,"ax",@progbits
	.align	128
        .global         _Z23gemm_half_q_half_kernelILi2ELi20ELb1ELb0ELi32EEvPK6__halfPKjS4_S2_PS0_iiiiPKtS7_iiiiiibS2_i
        .type           _Z23gemm_half_q_half_kernelILi2ELi20ELb1ELb0ELi32EEvPK6__halfPKjS4_S2_PS0_iiiiPKtS7_iiiiiibS2_i,@function
        .size           _Z23gemm_half_q_half_kernelILi2ELi20ELb1ELb0ELi32EEvPK6__halfPKjS4_S2_PS0_iiiiPKtS7_iiiiiibS2_i,(.L_x_5247 - _Z23gemm_half_q_half_kernelILi2ELi20ELb1ELb0ELi32EEvPK6__halfPKjS4_S2_PS0_iiiiPKtS7_iiiiiibS2_i)
        .other          _Z23gemm_half_q_half_kernelILi2ELi20ELb1ELb0ELi32EEvPK6__halfPKjS4_S2_PS0_iiiiPKtS7_iiiiiibS2_i,@"STO_CUDA_ENTRY STV_DEFAULT"
_Z23gemm_half_q_half_kernelILi2ELi20ELb1ELb0ELi32EEvPK6__halfPKjS4_S2_PS0_iiiiPKtS7_iiiiiibS2_i:
.text._Z23gemm_half_q_half_kernelILi2ELi20ELb1ELb0ELi32EEvPK6__halfPKjS4_S2_PS0_iiiiPKtS7_iiiiiibS2_i:
        /* <DEDUP_REMOVED lines=24> */
.L_x_4449:
[----:B------:R-:W-:Y:S01]  /*0180*/  PRMT R2, R2, 0x9910, RZ ;  /* 0x0000991002027816 */ /* 0x000fe200000000ff */
[----:B------:R-:W-:Y:S01]  /*0190*/  IMAD.SHL.U32 R87, R3, 0x20, RZ ;  /* 0x0000002003577824 */ /* 0x000fe200078e00ff */
[----:B------:R-:W0:Y:S02]  /*01a0*/  S2UR UR4, SR_CTAID.X ;  /* 0x00000000000479c3 */ /* 0x000e240000002500 */
[----:B------:R-:W-:Y:S02]  /*01b0*/  ISETP.NE.AND P0, PT, R2, RZ, PT ;  /* 0x000000ff0200720c */ /* 0x000fe40003f05270 */
[----:B------:R-:W-:-:S11]  /*01c0*/  VIADDMNMX R88, R87, 0x20, R17, PT ;  /* 0x0000002057587846 */ /* 0x000fd60003800111 */
[----:B0-----:R-:W-:Y:S05]  /*01d0*/  @!P0 EXIT ;  /* 0x000000000000894d */ /* 0x001fea0003800000 */
[----:B------:R-:W-:Y:S01]  /*01e0*/  IMAD.IADD R5, R87, 0x1, R16 ;  /* 0x0000000157057824 */ /* 0x000fe200078e0210 */
        /* <DEDUP_REMOVED lines=30> */
.L_x_4454:
        /* <DEDUP_REMOVED lines=16> */
.L_x_4453:
[----:B------:R-:W-:-:S05]  /*04d0*/  IMAD.IADD R8, R4, 0x1, -R15 ;  /* 0x0000000104087824 */ /* 0x000fca00078e0a0f */
        /* <DEDUP_REMOVED lines=10> */
[----:B0-----:R-:W-:-:S05]  /*0580*/  @P2 IADD3 R5, R5, 0x80, RZ ;  /* 0x0000008005052810 */ /* 0x001fca0007ffe0ff */
[----:B------:R-:W-:Y:S05]  /*0590*/  @!P0 BRA `(.L_x_4451) ;  /* 0x0000000000c88947 */ /* 0x000fea0003800000 */
[----:B------:R-:W2:Y:S04]  /*05a0*/  LDG.E.U16.CONSTANT R6, desc[UR8][R6.64] ;  /* 0x0000000806067981 */ /* 0x000ea8000c1e9500 */
[----:B--2---:R1:W-:Y:S01]  /*05b0*/  STS.U16 [R5], R6 ;  /* 0x0000000605007388 */ /* 0x0043e20000000400 */
[----:B------:R-:W-:Y:S05]  /*05c0*/  BRA `(.L_x_4451) ;  /* 0x0000000000bc7947 */ /* 0x000fea0003800000 */
.L_x_4452:
        /* <DEDUP_REMOVED lines=17> */
.L_x_4456:
        /* <DEDUP_REMOVED lines=16> */
.L_x_4455:
        /* <DEDUP_REMOVED lines=14> */
.L_x_4451:
[----:B------:R-:W-:Y:S05]  /*08c0*/  BSYNC B0 ;  /* 0x0000000000007941 */ /* 0x000fea0003800000 */
.L_x_4450:
[----:B------:R-:W-:Y:S02]  /*08d0*/  ULDC UR5, c[0x0][0x23c] ;  /* 0x00008f0000057ab9 */ /* 0x000fe40000000800 */
[----:B------:R-:W-:-:S05]  /*08e0*/  IMAD.U32 R85, RZ, RZ, UR5 ;  /* 0x00000005ff557e24 */ /* 0x000fca000f8e00ff */
        /* <DEDUP_REMOVED lines=12> */
[----:B------:R-:W-:-:S05]  /*09b0*/  LEA R5, R5, UR4, 0x1 ;  /* 0x0000000405057c11 */ /* 0x000fca000f8e08ff */
[----:B------:R-:W-:-:S04]  /*09c0*/  IMAD R5, R16, 0x4, R5 ;  /* 0x0000000410057824 */ /* 0x000fc800078e0205 */
[----:B0-----:R-:W-:-:S04]  /*09d0*/  IMAD.WIDE R6, R5, 0x2, R6 ;  /* 0x0000000205067825 */ /* 0x001fc800078e0206 */
[----:B------:R-:W-:Y:S01]  /*09e0*/  IMAD.MOV.U32 R5, RZ, RZ, RZ ;  /* 0x000000ffff057224 */ /* 0x000fe200078e00ff */
[----:B------:R-:W-:Y:S06]  /*09f0*/  @!P2 BRA `(.L_x_4458) ;  /* 0x000000000034a947 */ /* 0x000fec0003800000 */
[----:B------:R-:W-:Y:S02]  /*0a00*/  PLOP3.LUT P0, PT, PT, PT, PT, 0x8, 0x0 ;  /* 0x000000000000781c */ /* 0x000fe40003f0e170 */
[----:B------:R-:W-:-:S11]  /*0a10*/  IADD3 R14, R4, -0x3, RZ ;  /* 0xfffffffd040e7810 */ /* 0x000fd60007ffe0ff */
.L_x_4459:
[----:B-1----:R-:W-:Y:S01]  /*0a20*/  IMAD.WIDE R8, R85, 0x2, R6 ;  /* 0x0000000255087825 */ /* 0x002fe200078e0206 */
        /* <DEDUP_REMOVED lines=10> */
.L_x_4458:
[----:B-1----:R-:W-:-:S05]  /*0ad0*/  IMAD.IADD R8, R4, 0x1, -R5 ;  /* 0x0000000104087824 */ /* 0x002fca00078e0a05 */
[----:B------:R-:W-:-:S13]  /*0ae0*/  ISETP.GT.AND P2, PT, R8, 0x1, PT ;  /* 0x000000010800780c */ /* 0x000fda0003f44270 */
[----:B------:R-:W-:Y:S01]  /*0af0*/  @P2 VIADD R5, R5, 0x2 ;  /* 0x0000000205052836 */ /* 0x000fe20000000000 */
[----:B------:R-:W-:Y:S01]  /*0b00*/  @P2 PLOP3.LUT P0, PT, PT, PT, PT, 0x8, 0x0 ;  /* 0x000000000000281c */ /* 0x000fe20003f0e170 */
[----:B------:R0:W-:Y:S03]  /*0b10*/  @P2 STG.E.64 desc[UR8][R6.64], RZ ;  /* 0x000000ff06002986 */ /* 0x0001e6000c101b08 */
[----:B------:R-:W-:Y:S01]  /*0b20*/  ISETP.LT.OR P0, PT, R5, R4, P0 ;  /* 0x000000040500720c */ /* 0x000fe20000701670 */
[----:B------:R-:W-:-:S05]  /*0b30*/  @P2 IMAD.WIDE R4, R85, 0x2, R6 ;  /* 0x0000000255042825 */ /* 0x000fca00078e0206 */
[----:B------:R1:W-:Y:S01]  /*0b40*/  @P2 STG.E.64 desc[UR8][R4.64], RZ ;  /* 0x000000ff04002986 */ /* 0x0003e2000c101b08 */
[----:B0-----:R-:W-:-:S06]  /*0b50*/  @P2 IMAD.WIDE R6, R85, 0x2, R4 ;  /* 0x0000000255062825 */ /* 0x001fcc00078e0204 */
[----:B------:R1:W-:Y:S02]  /*0b60*/  @P0 STG.E.64 desc[UR8][R6.64], RZ ;  /* 0x000000ff06000986 */ /* 0x0003e4000c101b08 */
.L_x_4457:
[----:B------:R-:W0:Y:S08]  /*0b70*/  LDC R26, c[0x0][0x25c] ;  /* 0x00009700ff1a7b82 */ /* 0x000e300000000800 */
[----:B------:R-:W-:Y:S01]  /*0b80*/  BAR.SYNC.DEFER_BLOCKING 0x0 ;  /* 0x0000000000007b1d */ /* 0x000fe20000010000 */
[----:B------:R-:W-:-:S07]  /*0b90*/  ISETP.GE.AND P0, PT, R87, R88, PT ;  /* 0x000000585700720c */ /* 0x000fce0003f06270 */
[----:B------:R-:W2:Y:S06]  /*0ba0*/  LDC R28, c[0x0][0x264] ;  /* 0x00009900ff1c7b82 */ /* 0x000eac0000000800 */
        /* <DEDUP_REMOVED lines=8> */
[----:B------:R-:W-:Y:S01]  /*0c30*/  IMAD.SHL.U32 R8, R2, 0x4, RZ ;  /* 0x0000000402087824 */ /* 0x000fe200078e00ff */
[----:B------:R-:W-:Y:S01]  /*0c40*/  UMOV UR4, URZ ;  /* 0x0000003f00047c82 */ /* 0x000fe20008000000 */
[----:B------:R-:W-:Y:S01]  /*0c50*/  IMAD.MOV.U32 R19, RZ, RZ, R87 ;  /* 0x000000ffff137224 */ /* 0x000fe200078e0057 */
[----:B------:R-:W-:Y:S02]  /*0c60*/  LEA.HI R9, R9, R2, RZ, 0x3 ;  /* 0x0000000209097211 */ /* 0x000fe400078f18ff */
[----:B------:R-:W-:Y:S02]  /*0c70*/  LOP3.LUT R16, R8, 0x10, RZ, 0xc0, !PT ;  /* 0x0000001008107812 */ /* 0x000fe400078ec0ff */
[----:B---3--:R-:W-:-:S07]  /*0c80*/  SHF.R.S32.HI R17, RZ, 0x3, R9 ;  /* 0x00000003ff117819 */ /* 0x008fce0000011409 */
.L_x_4461:
[----:B-----5:R-:W-:-:S04]  /*0c90*/  VIADD R8, R3, UR4 ;  /* 0x0000000403087c36 */ /* 0x020fc80008000000 */
[----:B-1----:R-:W-:-:S05]  /*0ca0*/  IMAD R6, R8, R85, RZ ;  /* 0x0000005508067224 */ /* 0x002fca00078e02ff */
[----:B------:R-:W-:-:S04]  /*0cb0*/  SHF.R.S32.HI R7, RZ, 0x1f, R6 ;  /* 0x0000001fff077819 */ /* 0x000fc80000011406 */
[----:B------:R-:W-:-:S04]  /*0cc0*/  LEA.HI R6, R7, R6, RZ, 0x3 ;  /* 0x0000000607067211 */ /* 0x000fc800078f18ff */
[----:B------:R-:W-:-:S05]  /*0cd0*/  LEA.HI.SX32 R7, R6, R17, 0x1d ;  /* 0x0000001106077211 */ /* 0x000fca00078feaff */
[----:B------:R-:W-:-:S06]  /*0ce0*/  IMAD.WIDE R6, R7, 0x4, R10 ;  /* 0x0000000407067825 */ /* 0x000fcc00078e020a */
[----:B------:R-:W3:Y:S01]  /*0cf0*/  LDG.E.CONSTANT R7, desc[UR8][R6.64] ;  /* 0x0000000806077981 */ /* 0x000ee2000c1e9900 */
[----:B------:R-:W-:-:S05]  /*0d00*/  LEA R15, R19, 0x1, 0x1 ;  /* 0x00000001130f7811 */ /* 0x000fca00078e08ff */
[----:B------:R-:W-:-:S05]  /*0d10*/  IMAD.WIDE R14, R15, 0x2, R4 ;  /* 0x000000020f0e7825 */ /* 0x000fca00078e0204 */
[----:B------:R-:W2:Y:S01]  /*0d20*/  LDG.E.U16.CONSTANT R24, desc[UR8][R14.64] ;  /* 0x000000080e187981 */ /* 0x000ea2000c1e9500 */
[----:B----4-:R-:W-:-:S05]  /*0d30*/  IMAD.WIDE R8, R8, 0x2, R12 ;  /* 0x0000000208087825 */ /* 0x010fca00078e020c */
[----:B------:R-:W4:Y:S01]  /*0d40*/  LDG.E.U16.CONSTANT R22, desc[UR8][R8.64] ;  /* 0x0000000808167981 */ /* 0x000f22000c1e9500 */
[----:B------:R-:W-:Y:S01]  /*0d50*/  UIADD3 UR4, UR4, 0x1, URZ ;  /* 0x0000000104047890 */ /* 0x000fe2000fffe03f */
[----:B---3--:R-:W-:-:S04]  /*0d60*/  SHF.R.U32.HI R18, RZ, R16, R7 ;  /* 0x00000010ff127219 */ /* 0x008fc80000011607 */
[--C-:B------:R-:W-:Y:S02]  /*0d70*/  SHF.R.U32.HI R21, RZ, 0x4, R18.reuse ;  /* 0x00000004ff157819 */ /* 0x100fe40000011612 */
[----:B------:R-:W-:Y:S02]  /*0d80*/  LOP3.LUT R20, R18, 0xf, RZ, 0xc0, !PT ;  /* 0x0000000f12147812 */ /* 0x000fe400078ec0ff */
[--C-:B------:R-:W-:Y:S02]  /*0d90*/  SHF.R.U32.HI R6, RZ, 0x8, R18.reuse ;  /* 0x00000008ff067819 */ /* 0x100fe40000011612 */
[----:B------:R-:W-:Y:S02]  /*0da0*/  SHF.R.U32.HI R18, RZ, 0xc, R18 ;  /* 0x0000000cff127819 */ /* 0x000fe40000011612 */
[----:B------:R-:W-:Y:S02]  /*0db0*/  LOP3.LUT R21, R21, 0xf, RZ, 0xc0, !PT ;  /* 0x0000000f15157812 */ /* 0x000fe400078ec0ff */
[----:B------:R-:W-:-:S02]  /*0dc0*/  LOP3.LUT R6, R6, 0xf, RZ, 0xc0, !PT ;  /* 0x0000000f06067812 */ /* 0x000fc400078ec0ff */
[----:B------:R-:W-:Y:S01]  /*0dd0*/  LOP3.LUT R18, R18, 0xf, RZ, 0xc0, !PT ;  /* 0x0000000f12127812 */ /* 0x000fe200078ec0ff */
[----:B------:R-:W-:Y:S01]  /*0de0*/  VIADD R21, R21, 0x1 ;  /* 0x0000000115157836 */ /* 0x000fe20000000000 */
[----:B------:R-:W-:Y:S01]  /*0df0*/  IADD3 R20, R20, 0x1, RZ ;  /* 0x0000000114147810 */ /* 0x000fe20007ffe0ff */
[----:B------:R-:W-:Y:S01]  /*0e00*/  VIADD R6, R6, 0x1 ;  /* 0x0000000106067836 */ /* 0x000fe20000000000 */
[----:B--2---:R-:W-:Y:S01]  /*0e10*/  IADD3 R19, R24, R19, RZ ;  /* 0x0000001318137210 */ /* 0x004fe20007ffe0ff */
[----:B------:R-:W-:Y:S02]  /*0e20*/  VIADD R18, R18, 0x1 ;  /* 0x0000000112127836 */ /* 0x000fe40000000000 */
[----:B------:R-:W-:Y:S01]  /*0e30*/  IMAD R21, R21, R21, RZ ;  /* 0x0000001515157224 */ /* 0x000fe200078e02ff */
[----:B------:R-:W-:Y:S01]  /*0e40*/  ISETP.GE.AND P2, PT, R19, R88, PT ;  /* 0x000000581300720c */ /* 0x000fe20003f46270 */
[----:B------:R-:W-:Y:S02]  /*0e50*/  IMAD R20, R20, R20, RZ ;  /* 0x0000001414147224 */ /* 0x000fe400078e02ff */
[----:B------:R-:W-:-:S02]  /*0e60*/  IMAD R14, R6, R6, RZ ;  /* 0x00000006060e7224 */ /* 0x000fc400078e02ff */
[----:B------:R-:W-:Y:S01]  /*0e70*/  IMAD R18, R18, R18, RZ ;  /* 0x0000001212127224 */ /* 0x000fe200078e02ff */
[----:B------:R-:W4:Y:S08]  /*0e80*/  I2F.F16 R7, R20 ;  /* 0x0000001400077306 */ /* 0x000f300000200c00 */
[----:B------:R-:W1:Y:S01]  /*0e90*/  I2F.F16 R21, R21 ;  /* 0x0000001500157306 */ /* 0x000e620000200c00 */
[----:B----4-:R-:W-:-:S07]  /*0ea0*/  HMUL2 R9, R7.H0_H0, R22.H0_H0 ;  /* 0x2000001607097232 */ /* 0x010fce0000000800 */
[----:B------:R-:W2:Y:S01]  /*0eb0*/  I2F.F16 R15, R14 ;  /* 0x0000000e000f7306 */ /* 0x000ea20000200c00 */
[----:B-1----:R-:W-:-:S07]  /*0ec0*/  HMUL2 R8, R21.H0_H0, R22.H0_H0 ;  /* 0x2000001615087232 */ /* 0x002fce0000000800 */
[----:B------:R-:W1:Y:S01]  /*0ed0*/  I2F.F16 R23, R18 ;  /* 0x0000001200177306 */ /* 0x000e620000200c00 */
[-C--:B--2---:R-:W-:Y:S02]  /*0ee0*/  HMUL2 R7, R15.H0_H0, R22.reuse.H0_H0 ;  /* 0x200000160f077232 */ /* 0x084fe40000000800 */
[----:B-1----:R-:W-:Y:S01]  /*0ef0*/  HMUL2 R6, R23.H0_H0, R22.H0_H0 ;  /* 0x2000001617067232 */ /* 0x002fe20000000800 */
[----:B------:R-:W-:Y:S06]  /*0f00*/  @!P2 BRA `(.L_x_4461) ;  /* 0xfffffffc0060a947 */ /* 0x000fec000383ffff */
.L_x_4460:
        /* <DEDUP_REMOVED lines=9> */
[----:B------:R-:W-:Y:S01]  /*0fa0*/  IMAD.MOV.U32 R3, RZ, RZ, RZ ;  /* 0x000000ffff037224 */ /* 0x000fe200078e00ff */
[C---:B0-----:R-:W-:Y:S01]  /*0fb0*/  ISETP.GT.AND P3, PT, R87.reuse, R26, PT ;  /* 0x0000001a5700720c */ /* 0x041fe20003f64270 */
[----:B------:R-:W-:Y:S01]  /*0fc0*/  IMAD.MOV.U32 R4, RZ, RZ, RZ ;  /* 0x000000ffff047224 */ /* 0x000fe200078e00ff */
[----:B--2---:R-:W-:Y:S01]  /*0fd0*/  ISETP.GT.AND P5, PT, R87, R28, PT ;  /* 0x0000001c5700720c */ /* 0x004fe20003fa4270 */
[----:B------:R-:W-:-:S12]  /*0fe0*/  @!P2 BRA `(.L_x_4462) ;  /* 0x00000000001ca947 */ /* 0x000fd80003800000 */
[----:B------:R-:W0:Y:S02]  /*0ff0*/  LDC R4, c[0x0][0x25c] ;  /* 0x00009700ff047b82 */ /* 0x000e240000000800 */
[----:B0-----:R-:W-:-:S05]  /*1000*/  VIMNMX R4, R87, R4, PT ;  /* 0x0000000457047248 */ /* 0x001fca0003fe0100 */
[----:B------:R-:W-:-:S05]  /*1010*/  VIADD R4, R4, -UR4 ;  /* 0x8000000404047c36 */ /* 0x000fca0008000000 */
[----:B------:R-:W-:-:S04]  /*1020*/  SHF.R.S32.HI R5, RZ, 0x1f, R4 ;  /* 0x0000001fff057819 */ /* 0x000fc80000011404 */
[----:B------:R-:W-:-:S04]  /*1030*/  LEA.HI R5, R5, R4, RZ, 0x5 ;  /* 0x0000000405057211 */ /* 0x000fc800078f28ff */
[----:B------:R-:W-:-:S05]  /*1040*/  SHF.R.S32.HI R5, RZ, 0x5, R5 ;  /* 0x00000005ff057819 */ /* 0x000fca0000011405 */
[----:B------:R-:W-:-:S07]  /*1050*/  IMAD R4, R5, 0x6, RZ ;  /* 0x0000000605047824 */ /* 0x000fce00078e02ff */
.L_x_4462:
        /* <DEDUP_REMOVED lines=8> */
.L_x_4463:
[----:B------:R-:W-:Y:S01]  /*10e0*/  IMAD.MOV.U32 R5, RZ, RZ, RZ ;  /* 0x000000ffff057224 */ /* 0x000fe200078e00ff */
[----:B------:R-:W-:Y:S01]  /*10f0*/  SHF.R.S32.HI R13, RZ, 0x5, R11 ;  /* 0x00000005ff0d7819 */ /* 0x000fe2000001140b */
[----:B------:R-:W-:Y:S01]  /*1100*/  IMAD.MOV.U32 R10, RZ, RZ, RZ ;  /* 0x000000ffff0a7224 */ /* 0x000fe200078e00ff */
        /* <DEDUP_REMOVED lines=8> */
.L_x_4464:
        /* <DEDUP_REMOVED lines=8> */
.L_x_4465:
        /* <DEDUP_REMOVED lines=9> */
.L_x_4466:
[----:B------:R-:W-:Y:S01]  /*12a0*/  IMAD R4, R13, 0x8, R4 ;  /* 0x000000080d047824 */ /* 0x000fe200078e0204 */
[----:B------:R-:W0:Y:S01]  /*12b0*/  S2UR UR5, SR_CgaCtaId ;  /* 0x00000000000579c3 */ /* 0x000e220000008800 */
[----:B------:R-:W-:Y:S01]  /*12c0*/  ISETP.GE.OR P0, PT, R87, UR10, P0 ;  /* 0x0000000a57007c0c */ /* 0x000fe20008706670 */
[----:B------:R-:W-:Y:S01]  /*12d0*/  ULDC.64 UR6, c[0x0][0x218] ;  /* 0x0000860000067ab9 */ /* 0x000fe20000000a00 */
[----:B------:R-:W-:Y:S01]  /*12e0*/  UMOV UR4, 0x400 ;  /* 0x0000040000047882 */ /* 0x000fe20000000000 */
[----:B------:R-:W-:Y:S02]  /*12f0*/  IADD3 R3, R10, R4, R3 ;  /* 0x000000040a037210 */ /* 0x000fe40007ffe003 */
[----:B------:R-:W-:Y:S02]  /*1300*/  SHF.R.S32.HI R4, RZ, 0x1f, R2 ;  /* 0x0000001fff047819 */ /* 0x000fe40000011402 */
[----:B------:R-:W-:Y:S02]  /*1310*/  IADD3 R12, R12, R3, R5 ;  /* 0x000000030c0c7210 */ /* 0x000fe40007ffe005 */
[----:B------:R-:W-:-:S03]  /*1320*/  PRMT R5, RZ, 0x5410, RZ ;  /* 0x00005410ff057816 */ /* 0x000fc600000000ff */
[----:B------:R-:W-:-:S05]  /*1330*/  IMAD R3, R12, R85, RZ ;  /* 0x000000550c037224 */ /* 0x000fca00078e02ff */
        /* <DEDUP_REMOVED lines=10> */
[----:B------:R-:W-:Y:S01]  /*13e0*/  ULDC UR5, c[0x0][0x260] ;  /* 0x0000980000057ab9 */ /* 0x000fe20000000800 */
[----:B------:R-:W-:Y:S02]  /*13f0*/  PRMT R5, RZ, 0x7610, R5 ;  /* 0x00007610ff057816 */ /* 0x000fe40000000005 */
[----:B------:R-:W-:-:S04]  /*1400*/  ISETP.NE.AND P0, PT, R10, RZ, PT ;  /* 0x000000ff0a00720c */ /* 0x000fc80003f05270 */
[----:B------:R-:W-:-:S13]  /*1410*/  ISETP.LT.OR P0, PT, R0, 0x2, !P0 ;  /* 0x000000020000780c */ /* 0x000fda0004701670 */
.L_x_4470:
        /* <DEDUP_REMOVED lines=11> */
[----:B-----5:R-:W-:Y:S01]  /*14d0*/  SHF.R.U32.HI R44, RZ, 0xf, R30 ;  /* 0x0000000fff2c7819 */ /* 0x020fe2000001161e */
[----:B------:R-:W-:Y:S01]  /*14e0*/  IMAD.MOV.U32 R51, RZ, RZ, 0x2800 ;  /* 0x00002800ff337424 */ /* 0x000fe200078e00ff */
[----:B------:R-:W-:Y:S02]  /*14f0*/  SHF.R.U32.HI R45, RZ, 0xf, R31 ;  /* 0x0000000fff2d7819 */ /* 0x000fe4000001161f */
[----:B------:R-:W-:Y:S02]  /*1500*/  SHF.R.U32.HI R35, RZ, 0xf, R28 ;  /* 0x0000000fff237819 */ /* 0x000fe4000001161c */
[----:B------:R-:W-:Y:S02]  /*1510*/  SHF.R.U32.HI R43, RZ, 0xf, R29 ;  /* 0x0000000fff2b7819 */ /* 0x000fe4000001161d */
[C---:B0-----:R-:W-:Y:S02]  /*1520*/  LOP3.LUT R10, R31.reuse, 0x3e003e0, RZ, 0xc0, !PT ;  /* 0x03e003e01f0a7812 */ /* 0x041fe400078ec0ff */
        /* <DEDUP_REMOVED lines=37> */
[----:B------:R-:W-:Y:S02]  /*1780*/  LOP3.LUT R52, R52, 0x20002, R31, 0xf8, !PT ;  /* 0x0002000234347812 */ /* 0x000fe400078ef81f */
        /* <DEDUP_REMOVED lines=23> */
[----:B------:R-:W-:Y:S02]  /*1900*/  LOP3.LUT R44, R44, 0x40004, R21, 0xf8, !PT ;  /* 0x000400042c2c7812 */ /* 0x000fe400078ef815 */
[----:B------:R-:W-:Y:S02]  /*1910*/  LOP3.LUT R45, R45, 0x40004, R22, 0xf8, !PT ;  /* 0x000400042d2d7812 */ /* 0x000fe400078ef816 */
[----:B------:R-:W-:Y:S02]  /*1920*/  PRMT R19, R86, 0x9910, RZ ;  /* 0x0000991056137816 */ /* 0x000fe400000000ff */
[----:B------:R-:W-:Y:S02]  /*1930*/  LOP3.LUT R49, R52, 0x40004, R49, 0xf8, !PT ;  /* 0x0004000434317812 */ /* 0x000fe400078ef831 */
[----:B------:R-:W-:Y:S02]  /*1940*/  LOP3.LUT R20, R43, 0x40004, R20, 0xf8, !PT ;  /* 0x000400042b147812 */ /* 0x000fe400078ef814 */
[----:B------:R-:W-:-:S02]  /*1950*/  LOP3.LUT R17, R44, 0x80008, R17, 0xf8, !PT ;  /* 0x000800082c117812 */ /* 0x000fc400078ef811 */
[----:B------:R-:W-:Y:S02]  /*1960*/  LOP3.LUT R60, R45, 0x80008, R18, 0xf8, !PT ;  /* 0x000800082d3c7812 */ /* 0x000fe400078ef812 */
[C---:B------:R-:W-:Y:S02]  /*1970*/  LOP3.LUT R58, R25.reuse, 0x3e003e0, RZ, 0xc0, !PT ;  /* 0x03e003e0193a7812 */ /* 0x040fe400078ec0ff */
[----:B------:R-:W-:Y:S02]  /*1980*/  LOP3.LUT R73, R25, 0x1f001f, RZ, 0xc0, !PT ;  /* 0x001f001f19497812 */ /* 0x000fe400078ec0ff */
[----:B------:R-:W-:Y:S02]  /*1990*/  SHF.R.U32.HI R68, RZ, 0xa, R25 ;  /* 0x0000000aff447819 */ /* 0x000fe40000011619 */
[----:B------:R-:W-:Y:S02]  /*19a0*/  ISETP.NE.AND P2, PT, R19, RZ, PT ;  /* 0x000000ff1300720c */ /* 0x000fe40003f45270 */
[----:B------:R-:W-:-:S02]  /*19b0*/  LOP3.LUT R21, R49, 0x80008, R50, 0xf8, !PT ;  /* 0x0008000831157812 */ /* 0x000fc400078ef832 */
[C---:B------:R-:W-:Y:S02]  /*19c0*/  LOP3.LUT R25, R27.reuse, 0x3e003e0, RZ, 0xc0, !PT ;  /* 0x03e003e01b197812 */ /* 0x040fe400078ec0ff */
[----:B------:R-:W-:Y:S02]  /*19d0*/  LOP3.LUT R65, R27, 0x1f001f, RZ, 0xc0, !PT ;  /* 0x001f001f1b417812 */ /* 0x000fe400078ec0ff */
[----:B------:R-:W-:Y:S02]  /*19e0*/  PRMT R6, R6, 0x5410, R51 ;  /* 0x0000541006067816 */ /* 0x000fe40000000033 */
[----:B------:R-:W-:Y:S02]  /*19f0*/  LOP3.LUT R23, R20, 0x80008, R23, 0xf8, !PT ;  /* 0x0008000814177812 */ /* 0x000fe400078ef817 */
        /* <DEDUP_REMOVED lines=114> */
[C---:B------:R-:W-:Y:S02]  /*2120*/  LOP3.LUT R43, R14.reuse, 0x3e003e0, RZ, 0xc0, !PT ;  /* 0x03e003e00e2b7812 */ /* 0x040fe400078ec0ff */
[----:B------:R-:W-:Y:S02]  /*2130*/  LOP3.LUT R22, R23, 0x100010, R22, 0xf8, !PT ;  /* 0x0010001017167812 */ /* 0x000fe400078ef816 */
[----:B------:R-:W-:Y:S02]  /*2140*/  LOP3.LUT R46, R14, 0x1f001f, RZ, 0xc0, !PT ;  /* 0x001f001f0e2e7812 */ /* 0x000fe400078ec0ff */
[C---:B------:R-:W-:Y:S02]  /*2150*/  LOP3.LUT R52, R15.reuse, 0x3e003e0, RZ, 0xc0, !PT ;  /* 0x03e003e00f347812 */ /* 0x040fe400078ec0ff */
[----:B------:R-:W-:-:S02]  /*2160*/  LOP3.LUT R47, R15, 0x1f001f, RZ, 0xc0, !PT ;  /* 0x001f001f0f2f7812 */ /* 0x000fc400078ec0ff */
[----:B------:R-:W-:Y:S02]  /*2170*/  LOP3.LUT R21, R21, 0x100010, R18, 0xf8, !PT ;  /* 0x0010001015157812 */ /* 0x000fe400078ef812 */
[----:B------:R-:W-:Y:S02]  /*2180*/  LOP3.LUT R20, R17, 0x100010, R20, 0xf8, !PT ;  /* 0x0010001011147812 */ /* 0x000fe400078ef814 */
[----:B------:R-:W-:Y:S01]  /*2190*/  LOP3.LUT R23, R60, 0x100010, R13, 0xf8, !PT ;  /* 0x001000103c177812 */ /* 0x000fe200078ef80d */
[----:B------:R-:W-:Y:S01]  /*21a0*/  HFMA2 R60, R25, R6.H1_H1, -48, -48 ;  /* 0xd200d200193c7431 */ /* 0x000fe20000060006 */
        /* <DEDUP_REMOVED lines=125> */
.L_x_4469:
        /* <DEDUP_REMOVED lines=79> */
.L_x_4468:
[----:B------:R-:W-:Y:S01]  /*2e70*/  VIADD R87, R87, 0x20 ;  /* 0x0000002057577836 */ /* 0x000fe20000000000 */
[----:B------:R-:W-:Y:S01]  /*2e80*/  UIADD3 UR4, UR4, 0x40, URZ ;  /* 0x0000004004047890 */ /* 0x000fe2000fffe03f */
[----:B-----5:R-:W-:-:S03]  /*2e90*/  IMAD.WIDE R28, R85, 0x4, R90 ;  /* 0x00000004551c7825 */ /* 0x020fc600078e025a */
[C---:B------:R-:W-:Y:S02]  /*2ea0*/  ISETP.GE.AND P2, PT, R87.reuse, UR5, PT ;  /* 0x0000000557007c0c */ /* 0x040fe4000bf46270 */
[----:B------:R-:W-:-:S13]  /*2eb0*/  ISETP.LT.AND P3, PT, R87, R88, PT ;  /* 0x000000585700720c */ /* 0x000fda0003f61270 */
[----:B------:R-:W-:Y:S05]  /*2ec0*/  @!P2 BRA P3, `(.L_x_4470) ;  /* 0xffffffe40054a947 */ /* 0x000fea000183ffff */
.L_x_4467:
[----:B------:R-:W-:Y:S01]  /*2ed0*/  ISETP.GE.AND P0, PT, R87, R88, PT ;  /* 0x000000585700720c */ /* 0x000fe20003f06270 */
[----:B------:R-:W-:-:S03]  /*2ee0*/  ULDC UR5, c[0x0][0x268] ;  /* 0x00009a0000057ab9 */ /* 0x000fc60000000800 */
[----:B------:R-:W-:-:S13]  /*2ef0*/  ISETP.GE.OR P0, PT, R87, UR5, P0 ;  /* 0x0000000557007c0c */ /* 0x000fda0008706670 */
[----:B------:R-:W-:Y:S05]  /*2f00*/  @P0 BRA `(.L_x_4471) ;  /* 0x0000001800580947 */ /* 0x000fea0003800000 */
[----:B------:R-:W1:Y:S01]  /*2f10*/  S2R R0, SR_CTAID.Y ;  /* 0x0000000000007919 */ /* 0x000e620000002600 */
[----:B0-----:R-:W1:Y:S01]  /*2f20*/  LDC R11, c[0x0][0x238] ;  /* 0x00008e00ff0b7b82 */ /* 0x001e620000000800 */
[----:B------:R-:W-:Y:S01]  /*2f30*/  PRMT R10, R89, 0x9910, RZ ;  /* 0x00009910590a7816 */ /* 0x000fe200000000ff */
[----:B------:R-:W-:-:S03]  /*2f40*/  ULDC UR5, c[0x0][0x268] ;  /* 0x00009a0000057ab9 */ /* 0x000fc60000000800 */
[----:B------:R-:W-:Y:S01]  /*2f50*/  ISETP.NE.AND P0, PT, R10, RZ, PT ;  /* 0x000000ff0a00720c */ /* 0x000fe20003f05270 */
[----:B-1----:R-:W-:-:S05]  /*2f60*/  IMAD R0, R0, -0x2, R11 ;  /* 0xfffffffe00007824 */ /* 0x002fca00078e020b */
[----:B------:R-:W-:-:S13]  /*2f70*/  ISETP.LT.OR P0, PT, R0, 0x2, !P0 ;  /* 0x000000020000780c */ /* 0x000fda0004701670 */
.L_x_4474:
[----:B------:R-:W0:Y:S01]  /*2f80*/  LDC R85, c[0x0][0x23c] ;  /* 0x00008f00ff557b82 */ /* 0x000e220000000800 */
[----:B-----5:R1:W5:Y:S01]  /*2f90*/  LDG.E.128.CONSTANT R20, desc[UR8][R28.64] ;  /* 0x000000081c147981 */ /* 0x020362000c1e9d00 */
[----:B0-----:R-:W-:-:S05]  /*2fa0*/  IMAD.WIDE R10, R85, 0x4, R28 ;  /* 0x00000004550a7825 */ /* 0x001fca00078e021c */
[----:B------:R1:W5:Y:S01]  /*2fb0*/  LDG.E.128.CONSTANT R16, desc[UR8][R10.64] ;  /* 0x000000080a107981 */ /* 0x000362000c1e9d00 */
[----:B------:R-:W-:Y:S01]  /*2fc0*/  IMAD.WIDE R90, R85, 0x4, R10 ;  /* 0x00000004555a7825 */ /* 0x000fe200078e020a */
[----:B------:R-:W-:Y:S06]  /*2fd0*/  @!P1 BRA `(.L_x_4472) ;  /* 0x00000018000c9947 */ /* 0x000fec0003800000 */
[----:B------:R-:W2:Y:S01]  /*2fe0*/  LDG.E.128.CONSTANT R12, desc[UR8][R90.64] ;  /* 0x000000085a0c7981 */ /* 0x000ea2000c1e9d00 */
[--C-:B-----5:R-:W-:Y:S01]  /*2ff0*/  SHF.R.U32.HI R25, RZ, 0xf, R22.reuse ;  /* 0x0000000fff197819 */ /* 0x120fe20000011616 */
[----:B------:R-:W-:Y:S01]  /*3000*/  IMAD.MOV.U32 R40, RZ, RZ, 0x2400 ;  /* 0x00002400ff287424 */ /* 0x000fe200078e00ff */
[C---:B-1----:R-:W-:Y:S02]  /*3010*/  LOP3.LUT R10, R22.reuse, 0x380038, RZ, 0xc0, !PT ;  /* 0x00380038160a7812 */ /* 0x042fe400078ec0ff */
        /* <DEDUP_REMOVED lines=25> */
[C---:B------:R-:W-:Y:S02]  /*31b0*/  LOP3.LUT R37, R19.reuse, 0x380038, RZ, 0xc0, !PT ;  /* 0x0038003813257812 */ /* 0x040fe400078ec0ff */
[----:B------:R-:W-:Y:S02]  /*31c0*/  SHF.R.U32.HI R48, RZ, 0x6, R19 ;  /* 0x00000006ff307819 */ /* 0x000fe40000011613 */
        /* <DEDUP_REMOVED lines=9> */
[----:B------:R-:W-:Y:S02]  /*3260*/  PRMT R18, R86, 0x9910, RZ ;  /* 0x0000991056127816 */ /* 0x000fe400000000ff */
[----:B------:R-:W-:Y:S02]  /*3270*/  LOP3.LUT R52, R20, 0x20002, R23, 0xf8, !PT ;  /* 0x0002000214347812 */ /* 0x000fe400078ef817 */
[----:B------:R-:W-:Y:S02]  /*3280*/  LOP3.LUT R54, R25, 0x20002, R16, 0xf8, !PT ;  /* 0x0002000219367812 */ /* 0x000fe400078ef810 */
[----:B------:R-:W-:-:S02]  /*3290*/  LOP3.LUT R77, R10, 0x64006400, RZ, 0xfc, !PT ;  /* 0x640064000a4d7812 */ /* 0x000fc400078efcff */
[----:B------:R-:W-:Y:S02]  /*32a0*/  LOP3.LUT R59, R0, 0x64006400, RZ, 0xfc, !PT ;  /* 0x64006400003b7812 */ /* 0x000fe400078efcff */
[----:B------:R-:W-:Y:S02]  /*32b0*/  LOP3.LUT R0, R28, 0x380038, RZ, 0xc0, !PT ;  /* 0x003800381c007812 */ /* 0x000fe400078ec0ff */
[----:B------:R-:W-:Y:S02]  /*32c0*/  LOP3.LUT R10, R41, 0x380038, RZ, 0xc0, !PT ;  /* 0x00380038290a7812 */ /* 0x000fe400078ec0ff */
[----:B------:R-:W-:Y:S02]  /*32d0*/  ISETP.NE.AND P2, PT, R18, RZ, PT ;  /* 0x000000ff1200720c */ /* 0x000fe40003f45270 */
[----:B------:R-:W-:Y:S02]  /*32e0*/  MOV R32, 0x3000 ;  /* 0x0000300000207802 */ /* 0x000fe40000000f00 */
        /* <DEDUP_REMOVED lines=65> */
[----:B------:R-:W-:Y:S02]  /*3700*/  LOP3.LUT R45, R13, 0x70007, RZ, 0xc0, !PT ;  /* 0x000700070d2d7812 */ /* 0x000fe400078ec0ff */
[----:B------:R-:W-:Y:S02]  /*3710*/  LOP3.LUT R20, R19, 0x40004, R20, 0xf8, !PT ;  /* 0x0004000413147812 */ /* 0x000fe400078ef814 */
        /* <DEDUP_REMOVED lines=192> */
.L_x_4473:
        /* <DEDUP_REMOVED lines=79> */
.L_x_4472:
[----:B------:R-:W-:Y:S01]  /*4810*/  VIADD R87, R87, 0x20 ;  /* 0x0000002057577836 */ /* 0x000fe20000000000 */
[----:B------:R-:W-:Y:S01]  /*4820*/  UIADD3 UR4, UR4, 0x40, URZ ;  /* 0x0000004004047890 */ /* 0x000fe2000fffe03f */
[----:B-1----:R-:W-:-:S03]  /*4830*/  IMAD.WIDE R28, R85, 0x4, R90 ;  /* 0x00000004551c7825 */ /* 0x002fc600078e025a */
[C---:B------:R-:W-:Y:S02]  /*4840*/  ISETP.GE.AND P2, PT, R87.reuse, UR5, PT ;  /* 0x0000000557007c0c */ /* 0x040fe4000bf46270 */
[----:B------:R-:W-:-:S13]  /*4850*/  ISETP.LT.AND P3, PT, R87, R88, PT ;  /* 0x000000585700720c */ /* 0x000fda0003f61270 */
[----:B------:R-:W-:Y:S05]  /*4860*/  @!P2 BRA P3, `(.L_x_4474) ;  /* 0xffffffe400c4a947 */ /* 0x000fea000183ffff */
.L_x_4471:
[----:B------:R-:W-:Y:S05]  /*4870*/  @!P1 EXIT ;  /* 0x000000000000994d */ /* 0x000fea0003800000 */
[----:B------:R-:W1:Y:S01]  /*4880*/  S2R R0, SR_CTAID.X ;  /* 0x0000000000007919 */ /* 0x000e620000002500 */
[----:B------:R-:W2:Y:S01]  /*4890*/  S2UR UR4, SR_CTAID.Y ;  /* 0x00000000000479c3 */ /* 0x000ea20000002600 */
[----:B------:R-:W-:Y:S01]  /*48a0*/  IMAD.MOV.U32 R6, RZ, RZ, R5 ;  /* 0x000000ffff067224 */ /* 0x000fe200078e0005 */
[----:B------:R-:W1:Y:S06]  /*48b0*/  S2R R7, SR_TID.X ;  /* 0x0000000000077919 */ /* 0x000e6c0000002100 */
[----:B0-----:R-:W0:Y:S01]  /*48c0*/  LDC.64 R10, c[0x0][0x230] ;  /* 0x00008c00ff0a7b82 */ /* 0x001e220000000a00 */
[----:B--2---:R-:W-:Y:S01]  /*48d0*/  USHF.L.U32 UR4, UR4, 0x1, URZ ;  /* 0x0000000104047899 */ /* 0x004fe2000800063f */
[----:B-1----:R-:W-:-:S06]  /*48e0*/  IMAD R0, R0, 0x20, R7 ;  /* 0x0000002000007824 */ /* 0x002fcc00078e0207 */
[----:B------:R-:W1:Y:S01]  /*48f0*/  LDC R7, c[0x0][0x238] ;  /* 0x00008e00ff077b82 */ /* 0x000e620000000800 */
[----:B------:R-:W-:-:S05]  /*4900*/  SHF.L.U32 R0, R0, 0x2, RZ ;  /* 0x0000000200007819 */ /* 0x000fca00000006ff */
[----:B------:R-:W-:-:S04]  /*4910*/  IMAD R12, R85, UR4, R0 ;  /* 0x00000004550c7c24 */ /* 0x000fc8000f8e0200 */
[----:B0-----:R-:W-:-:S05]  /*4920*/  IMAD.WIDE R8, R12, 0x2, R10 ;  /* 0x000000020c087825 */ /* 0x001fca00078e020a */
[----:B------:R0:W-:Y:S01]  /*4930*/  ATOM.E.ADD.F16x2.RN.STRONG.GPU P0, RZ, desc[UR8][R8.64], R6 ;  /* 0x0000000608ff79a2 */ /* 0x0001e2000810e1c8 */
[----:B------:R-:W-:Y:S01]  /*4940*/  IMAD R0, RZ, RZ, -UR4 ;  /* 0x80000004ff007e24 */ /* 0x000fe2000f8e02ff */
[----:B------:R-:W-:Y:S01]  /*4950*/  BSSY B0, `(.L_x_4475) ;  /* 0x0000011000007945 */ /* 0x000fe20003800000 */
[----:B------:R-:W-:-:S03]  /*4960*/  IMAD.MOV.U32 R13, RZ, RZ, R4 ;  /* 0x000000ffff0d7224 */ /* 0x000fc600078e0004 */
[----:B-1----:R-:W-:Y:S01]  /*4970*/  VIADDMNMX R0, R0, R7, 0x2, PT ;  /* 0x0000000200007446 */ /* 0x002fe20003800107 */
[----:B0-----:R-:W-:Y:S06]  /*4980*/  @P0 BRA `(.L_x_4476) ;  /* 0x0000000000340947 */ /* 0x001fec0003800000 */
[----:B------:R-:W0:Y:S02]  /*4990*/  QSPC.E.S P0, RZ, [R8] ;  /* 0x0000000008ff73aa */ /* 0x000e240000000500 */
[----:B0-----:R-:W-:Y:S05]  /*49a0*/  @!P0 BRA `(.L_x_4477) ;  /* 0x0000000000208947 */ /* 0x001fea0003800000 */
[----:B------:R-:W-:-:S04]  /*49b0*/  MOV R6, R8 ;  /* 0x0000000800067202 */ /* 0x000fc80000000f00 */
[----:B------:R-:W-:-:S07]  /*49c0*/  MOV R14, R6 ;  /* 0x00000006000e7202 */ /* 0x000fce0000000f00 */
.L_x_4478:
[----:B------:R-:W0:Y:S02]  /*49d0*/  LDS R6, [R14] ;  /* 0x000000000e067984 */ /* 0x000e240000000800 */
[----:B0-----:R-:W-:-:S10]  /*49e0*/  HFMA2.MMA R7, R6, 1, 1, R5 ;  /* 0x3c003c0006077835 */ /* 0x001fd40000000005 */
[----:B------:R-:W0:Y:S02]  /*49f0*/  ATOMS.CAST.SPIN R7, [R14], R6, R7 ;  /* 0x000000060e07738d */ /* 0x000e240001800007 */
[----:B0-----:R-:W-:-:S13]  /*4a00*/  ISETP.EQ.U32.AND P0, PT, R7, 0x1, PT ;  /* 0x000000010700780c */ /* 0x001fda0003f02070 */
[----:B------:R-:W-:Y:S05]  /*4a10*/  @!P0 BRA `(.L_x_4478) ;  /* 0xfffffffc00ec8947 */ /* 0x000fea000383ffff */
[----:B------:R-:W-:Y:S05]  /*4a20*/  BRA `(.L_x_4476) ;  /* 0x00000000000c7947 */ /* 0x000fea0003800000 */
.L_x_4477:
[----:B------:R-:W2:Y:S02]  /*4a30*/  LD.E R5, desc[UR8][R8.64] ;  /* 0x0000000808057980 */ /* 0x000ea4000c101900 */
[----:B--2---:R-:W-:-:S05]  /*4a40*/  IMAD.IADD R5, R6, 0x1, R5 ;  /* 0x0000000106057824 */ /* 0x004fca00078e0205 */
[----:B------:R0:W-:Y:S02]  /*4a50*/  ST.E desc[UR8][R8.64], R5 ;  /* 0x0000000508007985 */ /* 0x0001e4000c101908 */
.L_x_4476:
[----:B------:R-:W-:Y:S05]  /*4a60*/  BSYNC B0 ;  /* 0x0000000000007941 */ /* 0x000fea0003800000 */
.L_x_4475:
[----:B------:R1:W-:Y:S01]  /*4a70*/  ATOM.E.ADD.F16x2.RN.STRONG.GPU P0, RZ, desc[UR8][R8.64+0x4], R13 ;  /* 0x0000040d08ff79a2 */ /* 0x0003e2000810e1c8 */
[----:B------:R-:W-:Y:S04]  /*4a80*/  BSSY B0, `(.L_x_4479) ;  /* 0x0000010000007945 */ /* 0x000fe80003800000 */
[----:B-1----:R-:W-:Y:S05]  /*4a90*/  @P0 BRA `(.L_x_4480) ;  /* 0x0000000000380947 */ /* 0x002fea0003800000 */
[----:B------:R-:W1:Y:S02]  /*4aa0*/  QSPC.E.S P0, RZ, [R8+0x4] ;  /* 0x0000040008ff73aa */ /* 0x000e640000000500 */
[----:B-1----:R-:W-:Y:S05]  /*4ab0*/  @!P0 BRA `(.L_x_4481) ;  /* 0x0000000000248947 */ /* 0x002fea0003800000 */
[----:B------:R-:W-:-:S05]  /*4ac0*/  IMAD.MOV.U32 R6, RZ, RZ, R8 ;  /* 0x000000ffff067224 */ /* 0x000fca00078e0008 */
[----:B------:R-:W-:Y:S01]  /*4ad0*/  MOV R6, R6 ;  /* 0x0000000600067202 */ /* 0x000fe20000000f00 */
[----:B------:R-:W-:-:S07]  /*4ae0*/  IMAD.MOV.U32 R7, RZ, RZ, R4 ;  /* 0x000000ffff077224 */ /* 0x000fce00078e0004 */
.L_x_4482:
[----:B------:R-:W0:Y:S02]  /*4af0*/  LDS R4, [R6+0x4] ;  /* 0x0000040006047984 */ /* 0x000e240000000800 */
[----:B0-----:R-:W-:-:S06]  /*4b00*/  HADD2 R5, R4, R7 ;  /* 0x0000000704057230 */ /* 0x001fcc0000000000 */
[----:B------:R-:W0:Y:S02]  /*4b10*/  ATOMS.CAST.SPIN R5, [R6+0x4], R4, R5 ;  /* 0x000004040605738d */ /* 0x000e240001800005 */
[----:B0-----:R-:W-:-:S13]  /*4b20*/  ISETP.EQ.U32.AND P0, PT, R5, 0x1, PT ;  /* 0x000000010500780c */ /* 0x001fda0003f02070 */
[----:B------:R-:W-:Y:S05]  /*4b30*/  @!P0 BRA `(.L_x_4482) ;  /* 0xfffffffc00ec8947 */ /* 0x000fea000383ffff */
[----:B------:R-:W-:Y:S05]  /*4b40*/  BRA `(.L_x_4480) ;  /* 0x00000000000c7947 */ /* 0x000fea0003800000 */
.L_x_4481:
[----:B------:R-:W0:Y:S02]  /*4b50*/  LD.E R4, desc[UR8][R8.64+0x4] ;  /* 0x0000040808047980 */ /* 0x000e24000c101900 */
[----:B0-----:R-:W-:-:S05]  /*4b60*/  IADD3 R5, R13, R4, RZ ;  /* 0x000000040d057210 */ /* 0x001fca0007ffe0ff */
[----:B------:R1:W-:Y:S02]  /*4b70*/  ST.E desc[UR8][R8.64+0x4], R5 ;  /* 0x0000040508007985 */ /* 0x0003e4000c101908 */
.L_x_4480:
[----:B------:R-:W-:Y:S05]  /*4b80*/  BSYNC B0 ;  /* 0x0000000000007941 */ /* 0x000fea0003800000 */
.L_x_4479:
        /* <DEDUP_REMOVED lines=11> */
.L_x_4486:
[----:B------:R-:W0:Y:S02]  /*4c40*/  LDS R4, [R0] ;  /* 0x0000000000047984 */ /* 0x000e240000000800 */
[----:B01----:R-:W-:-:S10]  /*4c50*/  HFMA2.MMA R5, R4, 1, 1, R3 ;  /* 0x3c003c0004057835 */ /* 0x003fd40000000003 */
[----:B------:R-:W0:Y:S02]  /*4c60*/  ATOMS.CAST.SPIN R5, [R0], R4, R5 ;  /* 0x000000040005738d */ /* 0x000e240001800005 */
[----:B0-----:R-:W-:-:S13]  /*4c70*/  ISETP.EQ.U32.AND P0, PT, R5, 0x1, PT ;  /* 0x000000010500780c */ /* 0x001fda0003f02070 */
[----:B------:R-:W-:Y:S05]  /*4c80*/  @!P0 BRA `(.L_x_4486) ;  /* 0xfffffffc00ec8947 */ /* 0x000fea000383ffff */
[----:B------:R-:W-:Y:S05]  /*4c90*/  BRA `(.L_x_4484) ;  /* 0x00000000000c7947 */ /* 0x000fea0003800000 */
.L_x_4485:
[----:B------:R-:W2:Y:S02]  /*4ca0*/  LD.E R0, desc[UR8][R6.64] ;  /* 0x0000000806007980 */ /* 0x000ea4000c101900 */
[----:B--2---:R-:W-:-:S05]  /*4cb0*/  IMAD.IADD R3, R3, 0x1, R0 ;  /* 0x0000000103037824 */ /* 0x004fca00078e0200 */
[----:B------:R2:W-:Y:S02]  /*4cc0*/  ST.E desc[UR8][R6.64], R3 ;  /* 0x0000000306007985 */ /* 0x0005e4000c101908 */
.L_x_4484:
[----:B------:R-:W-:Y:S05]  /*4cd0*/  BSYNC B0 ;  /* 0x0000000000007941 */ /* 0x000fea0003800000 */
.L_x_4483:
[----:B------:R3:W-:Y:S02]  /*4ce0*/  ATOM.E.ADD.F16x2.RN.STRONG.GPU P0, RZ, desc[UR8][R6.64+0x4], R2 ;  /* 0x0000040206ff79a2 */ /* 0x0007e4000810e1c8 */
[----:B---3--:R-:W-:Y:S05]  /*4cf0*/  @P0 EXIT ;  /* 0x000000000000094d */ /* 0x008fea0003800000 */
[----:B------:R-:W3:Y:S02]  /*4d00*/  QSPC.E.S P0, RZ, [R6+0x4] ;  /* 0x0000040006ff73aa */ /* 0x000ee40000000500 */
[----:B---3--:R-:W-:Y:S05]  /*4d10*/  @!P0 BRA `(.L_x_4487) ;  /* 0x0000000000248947 */ /* 0x008fea0003800000 */
[----:B------:R-:W-:-:S04]  /*4d20*/  MOV R4, R6 ;  /* 0x0000000600047202 */ /* 0x000fc80000000f00 */
[----:B------:R-:W-:Y:S01]  /*4d30*/  MOV R4, R4 ;  /* 0x0000000400047202 */ /* 0x000fe20000000f00 */
[----:B01----:R-:W-:-:S07]  /*4d40*/  IMAD.MOV.U32 R5, RZ, RZ, R2 ;  /* 0x000000ffff057224 */ /* 0x003fce00078e0002 */
.L_x_4488:
[----:B------:R-:W2:Y:S02]  /*4d50*/  LDS R2, [R4+0x4] ;  /* 0x0000040004027984 */ /* 0x000ea40000000800 */
[----:B--2---:R-:W-:-:S06]  /*4d60*/  HADD2 R3, R2, R5 ;  /* 0x0000000502037230 */ /* 0x004fcc0000000000 */
[----:B------:R-:W0:Y:S02]  /*4d70*/  ATOMS.CAST.SPIN R3, [R4+0x4], R2, R3 ;  /* 0x000004020403738d */ /* 0x000e240001800003 */
[----:B0-----:R-:W-:-:S13]  /*4d80*/  ISETP.EQ.U32.AND P0, PT, R3, 0x1, PT ;  /* 0x000000010300780c */ /* 0x001fda0003f02070 */
[----:B------:R-:W-:Y:S05]  /*4d90*/  @!P0 BRA `(.L_x_4488) ;  /* 0xfffffffc00ec8947 */ /* 0x000fea000383ffff */
[----:B------:R-:W-:Y:S05]  /*4da0*/  EXIT ;  /* 0x000000000000794d */ /* 0x000fea0003800000 */
.L_x_4487:
[----:B------:R-:W2:Y:S02]  /*4db0*/  LD.E R0, desc[UR8][R6.64+0x4] ;  /* 0x0000040806007980 */ /* 0x000ea4000c101900 */
[----:B--2---:R-:W-:-:S05]  /*4dc0*/  IMAD.IADD R3, R2, 0x1, R0 ;  /* 0x0000000102037824 */ /* 0x004fca00078e0200 */
[----:B------:R-:W-:Y:S01]  /*4dd0*/  ST.E desc[UR8][R6.64+0x4], R3 ;  /* 0x0000040306007985 */ /* 0x000fe2000c101908 */
[----:B------:R-:W-:Y:S05]  /*4de0*/  EXIT ;  /* 0x000000000000794d */ /* 0x000fea0003800000 */
.L_x_4489:
        /* <DEDUP_REMOVED lines=9> */
.L_x_5247:


//--------------------- .text._Z23gemm_half_q_half_kernelILi2ELi38ELb1ELb0ELi32EEvPK6__halfPKjS4_S2_PS0_iiiiPKtS7_iiiiiibS2_i --------------------------
	.section	.text._Z23gemm_half_q_half_kernelILi2ELi38ELb1ELb0ELi32EEvPK6__halfPKjS4_S2_PS0_iiiiPKtS7_iiiiiibS2_i,"ax",@progbits
	.align	128
        .global         _Z23gemm_half_q_half_kernelILi2ELi38ELb1ELb0ELi32EEvPK6__halfPKjS4_S2_PS0_iiiiPKtS7_iiiiiibS2_i
        .type           _Z23gemm_half_q_half_kernelILi2ELi38ELb1ELb0ELi32EEvPK6__halfPKjS4_S2_PS0_iiiiPKtS7_iiiiiibS2_i,@function
        .size           _Z23gemm_half_q_half_kernelILi2ELi38ELb1ELb0ELi32EEvPK6__halfPKjS4_S2_PS0_iiiiPKtS7_iiiiiibS2_i,(.L_x_5248 - _Z23gemm_half_q_half_kernelILi2ELi38ELb1ELb0ELi32EEvPK6__halfPKjS4_S2_PS0_iiiiPKtS7_iiiiiibS2_i)
        .other          _Z23gemm_half_q_half_kernelILi2ELi38ELb1ELb0ELi32EEvPK6__halfPKjS4_S2_PS0_iiiiPKtS7_iiiiiibS2_i,@"STO_CUDA_ENTRY STV_DEFAULT"
_Z23gemm_half_q_half_kernelILi2ELi38ELb1ELb0ELi32EEvPK6__halfPKjS4_S2_PS0_iiiiPKtS7_iiiiiibS2_i:
.text._Z23gemm_half_q_half_kernelILi2ELi38ELb1ELb0ELi32EEvPK6__halfPKjS4_S2_PS0_iiiiPKtS7_iiiiiibS2_i:
        /* <DEDUP_REMOVED lines=24> */
.L_x_4490:
        /* <DEDUP_REMOVED lines=19> */
[----:B------:R-:W-:Y:S01]  /*02b0*/  UMOV UR5, 0x400 ;  /* 0x0000040000057882 */ /* 0x000fe20000000000 */
[----:B------:R-:W-:Y:S01]  /*02c0*/  ULDC.64 UR10, c[0x0][0x210] ;  /* 0x00008400000a7ab9 */ /* 0x000fe20000000a00 */
[----:B------:R-:W-:-:S05]  /*02d0*/  LEA.HI.X R9, R6, UR7, R5, 0x1, P0 ;  /* 0x0000000706097c11 */ /* 0x000fca00080f0c05 */
[----:B------:R-:W2:Y:S01]  /*02e0*/  LDG.E.U16.CONSTANT R8, desc[UR8][R8.64] ;  /* 0x0000000808087981 */ /* 0x000ea2000c1e9500 */
[----:B------:R-:W0:Y:S01]  /*02f0*/  S2UR UR6, SR_CgaCtaId ;  /* 0x00000000000679c3 */ /* 0x000e220000008800 */
[----:B------:R-:W-:Y:S01]  /*0300*/  IMAD.SHL.U32 R3, R3, 0x2, RZ ;  /* 0x0000000203037824 */ /* 0x000fe200078e00ff */
[----:B------:R-:W-:Y:S01]  /*0310*/  ISETP.GT.AND P2, PT, R2, 0x3, PT ;  /* 0x000000030200780c */ /* 0x000fe20003f44270 */
[----:B0-----:R-:W-:-:S03]  /*0320*/  ULEA UR5, UR6, UR5, 0x18 ;  /* 0x0000000506057291 */ /* 0x001fc6000f8ec03f */
        /* <DEDUP_REMOVED lines=8> */
[----:B------:R-:W-:Y:S01]  /*03b0*/  PLOP3.LUT P0, PT, PT, PT, PT, 0x8, 0x0 ;  /* 0x000000000000781c */ /* 0x000fe20003f0e170 */
[----:B------:R-:W-:-:S12]  /*03c0*/  VIADD R22, R2, 0xfffffffd ;  /* 0xfffffffd02167836 */ /* 0x000fd80000000000 */
.L_x_4495:
        /* <DEDUP_REMOVED lines=16> */
.L_x_4494:
        /* <DEDUP_REMOVED lines=16> */
.L_x_4493:
[----:B------:R-:W0:Y:S01]  /*05d0*/  S2UR UR6, SR_CgaCtaId ;  /* 0x00000000000679c3 */ /* 0x000e220000008800 */
[----:B------:R-:W-:Y:S01]  /*05e0*/  IMAD R3, R16, R17, RZ ;  /* 0x0000001110037224 */ /* 0x000fe200078e02ff */
[----:B------:R-:W-:Y:S01]  /*05f0*/  ISETP.GT.AND P2, PT, R2, 0x3, PT ;  /* 0x000000030200780c */ /* 0x000fe20003f44270 */
[----:B------:R-:W-:Y:S01]  /*0600*/  UMOV UR5, 0x400 ;  /* 0x0000040000057882 */ /* 0x000fe20000000000 */
[----:B------:R-:W-:Y:S01]  /*0610*/  ULDC.64 UR10, c[0x0][0x210] ;  /* 0x00008400000a7ab9 */ /* 0x000fe20000000a00 */
[----:B------:R-:W-:-:S05]  /*0620*/  IMAD.SHL.U32 R8, R3, 0x2, RZ ;  /* 0x0000000203087824 */ /* 0x000fca00078e00ff */
        /* <DEDUP_REMOVED lines=11> */
.L_x_4497:
        /* <DEDUP_REMOVED lines=16> */
.L_x_4496:
[----:B------:R-:W-:-:S04]  /*07e0*/  IADD3 R8, R2, -R5, RZ ;  /* 0x8000000502087210 */ /* 0x000fc80007ffe0ff */
        /* <DEDUP_REMOVED lines=13> */
.L_x_4492:
[----:B------:R-:W-:Y:S05]  /*08c0*/  BSYNC B0 ;  /* 0x0000000000007941 */ /* 0x000fea0003800000 */
.L_x_4491:
        /* <DEDUP_REMOVED lines=16> */
[----:B0-----:R-:W-:-:S04]  /*09d0*/  IMAD.WIDE R6, R3, 0x2, R6 ;  /* 0x0000000203067825 */ /* 0x001fc800078e0206 */
[----:B------:R-:W-:Y:S01]  /*09e0*/  IMAD.MOV.U32 R3, RZ, RZ, RZ ;  /* 0x000000ffff037224 */ /* 0x000fe200078e00ff */
[----:B------:R-:W-:Y:S06]  /*09f0*/  @!P2 BRA `(.L_x_4499) ;  /* 0x000000000034a947 */ /* 0x000fec0003800000 */
[----:B------:R-:W-:Y:S01]  /*0a00*/  PLOP3.LUT P0, PT, PT, PT, PT, 0x8, 0x0 ;  /* 0x000000000000781c */ /* 0x000fe20003f0e170 */
[----:B------:R-:W-:-:S12]  /*0a10*/  VIADD R16, R2, 0xfffffffd ;  /* 0xfffffffd02107836 */ /* 0x000fd80000000000 */
.L_x_4500:
        /* <DEDUP_REMOVED lines=11> */
.L_x_4499:
[----:B------:R-:W-:-:S04]  /*0ad0*/  IADD3 R5, R2, -R3, RZ ;  /* 0x8000000302057210 */ /* 0x000fc80007ffe0ff */
        /* <DEDUP_REMOVED lines=9> */
.L_x_4498:
[----:B------:R-:W0:Y:S08]  /*0b70*/  LDC R11, c[0x0][0x25c] ;  /* 0x00009700ff0b7b82 */ /* 0x000e300000000800 */
[----:B------:R-:W-:Y:S01]  /*0b80*/  BAR.SYNC.DEFER_BLOCKING 0x0 ;  /* 0x0000000000007b1d */ /* 0x000fe20000010000 */
[----:B------:R-:W-:-:S07]  /*0b90*/  ISETP.GE.AND P0, PT, R88, R89, PT ;  /* 0x000000595800720c */ /* 0x000fce0003f06270 */
[----:B------:R-:W3:Y:S06]  /*0ba0*/  LDC R27, c[0x0][0x264] ;  /* 0x00009900ff1b7b82 */ /* 0x000eec0000000800 */
[----:B------:R-:W-:Y:S05]  /*0bb0*/  @P0 BRA `(.L_x_4501) ;  /* 0x0000000000d40947 */ /* 0x000fea0003800000 */
[----:B--2---:R-:W2:Y:S01]  /*0bc0*/  LDC.64 R2, c[0x0][0x248] ;  /* 0x00009200ff027b82 */ /* 0x004ea20000000a00 */
[----:B------:R-:W-:-:S07]  /*0bd0*/  IMAD.SHL.U32 R7, R4, 0x40, RZ ;  /* 0x0000004004077824 */ /* 0x000fce00078e00ff */
[----:B------:R-:W4:Y:S08]  /*0be0*/  LDC.64 R4, c[0x0][0x220] ;  /* 0x00008800ff047b82 */ /* 0x000f300000000a00 */
[----:B-1----:R-:W1:Y:S01]  /*0bf0*/  LDC.64 R12, c[0x0][0x228] ;  /* 0x00008a00ff0c7b82 */ /* 0x002e620000000a00 */
[----:B--2---:R-:W-:-:S05]  /*0c00*/  IMAD.WIDE R6, R7, 0x2, R2 ;  /* 0x0000000207067825 */ /* 0x004fca00078e0202 */
[----:B------:R2:W5:Y:S01]  /*0c10*/  LDG.E.U16.CONSTANT R16, desc[UR8][R6.64] ;  /* 0x0000000806107981 */ /* 0x000562000c1e9500 */
[----:B------:R-:W-:Y:S01]  /*0c20*/  SHF.R.S32.HI R9, RZ, 0x1f, R0 ;  /* 0x0000001fff097819 */ /* 0x000fe20000011400 */
[----:B------:R-:W-:Y:S01]  /*0c30*/  IMAD.SHL.U32 R8, R0, 0x4, RZ ;  /* 0x0000000400087824 */ /* 0x000fe200078e00ff */
[----:B------:R-:W-:Y:S01]  /*0c40*/  MOV R20, R88 ;  /* 0x0000005800147202 */ /* 0x000fe20000000f00 */
[----:B------:R-:W-:Y:S01]  /*0c50*/  UMOV UR4, URZ ;  /* 0x0000003f00047c82 */ /* 0x000fe20008000000 */
[----:B------:R-:W-:Y:S02]  /*0c60*/  LEA.HI R9, R9, R0, RZ, 0x3 ;  /* 0x0000000009097211 */ /* 0x000fe400078f18ff */
[----:B------:R-:W-:Y:S02]  /*0c70*/  LOP3.LUT R17, R8, 0x10, RZ, 0xc0, !PT ;  /* 0x0000001008117812 */ /* 0x000fe400078ec0ff */
[----:B----4-:R-:W-:-:S07]  /*0c80*/  SHF.R.S32.HI R18, RZ, 0x3, R9 ;  /* 0x00000003ff127819 */ /* 0x010fce0000011409 */
.L_x_4502:
[----:B-----5:R-:W-:-:S04]  /*0c90*/  VIADD R8, R16, UR4 ;  /* 0x0000000410087c36 */ /* 0x020fc80008000000 */
[----:B--2---:R-:W-:-:S05]  /*0ca0*/  IMAD R6, R8, R85, RZ ;  /* 0x0000005508067224 */ /* 0x004fca00078e02ff */
[----:B------:R-:W-:-:S04]  /*0cb0*/  SHF.R.S32.HI R7, RZ, 0x1f, R6 ;  /* 0x0000001fff077819 */ /* 0x000fc80000011406 */
[----:B------:R-:W-:-:S04]  /*0cc0*/  LEA.HI R7, R7, R6, RZ, 0x3 ;  /* 0x0000000607077211 */ /* 0x000fc800078f18ff */
[----:B------:R-:W-:-:S05]  /*0cd0*/  LEA.HI.SX32 R7, R7, R18, 0x1d ;  /* 0x0000001207077211 */ /* 0x000fca00078feaff */
[----:B------:R-:W-:-:S06]  /*0ce0*/  IMAD.WIDE R6, R7, 0x4, R4 ;  /* 0x0000000407067825 */ /* 0x000fcc00078e0204 */
[----:B------:R-:W2:Y:S01]  /*0cf0*/  LDG.E.CONSTANT R6, desc[UR8][R6.64] ;  /* 0x0000000806067981 */ /* 0x000ea2000c1e9900 */
[----:B------:R-:W-:-:S05]  /*0d00*/  LEA R15, R20, 0x1, 0x1 ;  /* 0x00000001140f7811 */ /* 0x000fca00078e08ff */
[----:B------:R-:W-:-:S05]  /*0d10*/  IMAD.WIDE R14, R15, 0x2, R2 ;  /* 0x000000020f0e7825 */ /* 0x000fca00078e0202 */
[----:B------:R4:W3:Y:S01]  /*0d20*/  LDG.E.U16.CONSTANT R25, desc[UR8][R14.64] ;  /* 0x000000080e197981 */ /* 0x0008e2000c1e9500 */
[----:B-1----:R-:W-:-:S05]  /*0d30*/  IMAD.WIDE R8, R8, 0x2, R12 ;  /* 0x0000000208087825 */ /* 0x002fca00078e020c */
[----:B------:R-:W3:Y:S01]  /*0d40*/  LDG.E.U16.CONSTANT R23, desc[UR8][R8.64] ;  /* 0x0000000808177981 */ /* 0x000ee2000c1e9500 */
[----:B------:R-:W-:Y:S01]  /*0d50*/  UIADD3 UR4, UR4, 0x1, URZ ;  /* 0x0000000104047890 */ /* 0x000fe2000fffe03f */
        /* <DEDUP_REMOVED lines=9> */
[----:B------:R-:W-:Y:S01]  /*0df0*/  LOP3.LUT R19, R19, 0xf, RZ, 0xc0, !PT ;  /* 0x0000000f13137812 */ /* 0x000fe200078ec0ff */
[----:B------:R-:W-:Y:S01]  /*0e00*/  VIADD R6, R6, 0x1 ;  /* 0x0000000106067836 */ /* 0x000fe20000000000 */
[----:B------:R-:W-:Y:S01]  /*0e10*/  IADD3 R22, R22, 0x1, RZ ;  /* 0x0000000116167810 */ /* 0x000fe20007ffe0ff */
[----:B----4-:R-:W1:Y:S01]  /*0e20*/  I2F.F16 R14, R21 ;  /* 0x00000015000e7306 */ /* 0x010e620000200c00 */
[----:B---3--:R-:W-:Y:S01]  /*0e30*/  IADD3 R20, R25, R20, RZ ;  /* 0x0000001419147210 */ /* 0x008fe20007ffe0ff */
[----:B------:R-:W-:Y:S02]  /*0e40*/  VIADD R19, R19, 0x1 ;  /* 0x0000000113137836 */ /* 0x000fe40000000000 */
[----:B------:R-:W-:Y:S01]  /*0e50*/  IMAD R15, R6, R6, RZ ;  /* 0x00000006060f7224 */ /* 0x000fe200078e02ff */
[----:B------:R-:W-:Y:S01]  /*0e60*/  ISETP.GE.AND P2, PT, R20, R89, PT ;  /* 0x000000591400720c */ /* 0x000fe20003f46270 */
[----:B------:R-:W-:Y:S02]  /*0e70*/  IMAD R22, R22, R22, RZ ;  /* 0x0000001616167224 */ /* 0x000fe400078e02ff */
[----:B------:R-:W-:Y:S01]  /*0e80*/  IMAD R19, R19, R19, RZ ;  /* 0x0000001313137224 */ /* 0x000fe200078e02ff */
[----:B------:R-:W2:Y:S01]  /*0e90*/  I2F.F16 R6, R15 ;  /* 0x0000000f00067306 */ /* 0x000ea20000200c00 */
[----:B-1----:R-:W-:-:S07]  /*0ea0*/  HMUL2 R9, R14.H0_H0, R23.H0_H0 ;  /* 0x200000170e097232 */ /* 0x002fce0000000800 */
[----:B------:R-:W1:Y:S01]  /*0eb0*/  I2F.F16 R8, R22 ;  /* 0x0000001600087306 */ /* 0x000e620000200c00 */
[----:B--2---:R-:W-:-:S07]  /*0ec0*/  HMUL2 R7, R6.H0_H0, R23.H0_H0 ;  /* 0x2000001706077232 */ /* 0x004fce0000000800 */
[----:B------:R-:W2:Y:S01]  /*0ed0*/  I2F.F16 R24, R19 ;  /* 0x0000001300187306 */ /* 0x000ea20000200c00 */
[-C--:B-1----:R-:W-:Y:S02]  /*0ee0*/  HMUL2 R8, R8.H0_H0, R23.reuse.H0_H0 ;  /* 0x2000001708087232 */ /* 0x082fe40000000800 */
[----:B--2---:R-:W-:Y:S01]  /*0ef0*/  HMUL2 R6, R24.H0_H0, R23.H0_H0 ;  /* 0x2000001718067232 */ /* 0x004fe20000000800 */
[----:B------:R-:W-:Y:S06]  /*0f00*/  @!P2 BRA `(.L_x_4502) ;  /* 0xfffffffc0060a947 */ /* 0x000fec000383ffff */
.L_x_4501:
[----:B------:R-:W-:Y:S01]  /*0f10*/  ULDC UR4, c[0x0][0x258] ;  /* 0x0000960000047ab9 */ /* 0x000fe20000000800 */
[----:B------:R-:W-:Y:S01]  /*0f20*/  ULDC UR5, c[0x0][0x260] ;  /* 0x0000980000057ab9 */ /* 0x000fe20000000800 */
[C---:B------:R-:W-:Y:S01]  /*0f30*/  ISETP.GT.AND P2, PT, R88.reuse, UR4, PT ;  /* 0x0000000458007c0c */ /* 0x040fe2000bf44270 */
[----:B------:R-:W-:Y:S01]  /*0f40*/  ULDC UR6, c[0x0][0x268] ;  /* 0x00009a0000067ab9 */ /* 0x000fe20000000800 */
[C---:B--2---:R-:W-:Y:S02]  /*0f50*/  VIMNMX R2, R88.reuse, UR4, PT ;  /* 0x0000000458027c48 */ /* 0x044fe4000bfe0100 */
[----:B-1----:R-:W-:Y:S02]  /*0f60*/  CS2R R12, SRZ ;  /* 0x00000000000c7805 */ /* 0x002fe4000001ff00 */
[----:B------:R-:W-:Y:S02]  /*0f70*/  ISETP.GT.AND P4, PT, R88, UR5, PT ;  /* 0x0000000558007c0c */ /* 0x000fe4000bf84270 */
[----:B------:R-:W-:-:S02]  /*0f80*/  SHF.R.S32.HI R3, RZ, 0x1f, R2 ;  /* 0x0000001fff037819 */ /* 0x000fc40000011402 */
[C---:B------:R-:W-:Y:S02]  /*0f90*/  ISETP.GT.AND P6, PT, R88.reuse, UR6, PT ;  /* 0x0000000658007c0c */ /* 0x040fe4000bfc4270 */
[----:B------:R-:W-:Y:S02]  /*0fa0*/  LEA.HI R3, R3, R2, RZ, 0x5 ;  /* 0x0000000203037211 */ /* 0x000fe400078f28ff */
[C---:B0-----:R-:W-:Y:S02]  /*0fb0*/  ISETP.GT.AND P3, PT, R88.reuse, R11, PT ;  /* 0x0000000b5800720c */ /* 0x041fe40003f64270 */
[----:B------:R-:W-:Y:S02]  /*0fc0*/  SHF.R.S32.HI R14, RZ, 0x5, R3 ;  /* 0x00000005ff0e7819 */ /* 0x000fe40000011403 */
[----:B------:R-:W-:Y:S02]  /*0fd0*/  CS2R R2, SRZ ;  /* 0x0000000000027805 */ /* 0x000fe4000001ff00 */
[----:B---3--:R-:W-:Y:S01]  /*0fe0*/  ISETP.GT.AND P5, PT, R88, R27, PT ;  /* 0x0000001b5800720c */ /* 0x008fe20003fa4270 */
        /* <DEDUP_REMOVED lines=8> */
.L_x_4503:
        /* <DEDUP_REMOVED lines=8> */
.L_x_4504:
        /* <DEDUP_REMOVED lines=8> */
.L_x_4505:
        /* <DEDUP_REMOVED lines=8> */
.L_x_4506:
[----:B------:R-:W-:Y:S01]  /*11f0*/  HFMA2.MMA R5, -RZ, RZ, 0, 0 ;  /* 0x00000000ff057435 */ /* 0x000fe200000001ff */
[----:B------:R-:W-:Y:S10]  /*1200*/  @!P6 BRA `(.L_x_4507) ;  /* 0x00000000001ce947 */ /* 0x000ff40003800000 */
[----:B------:R-:W0:Y:S02]  /*1210*/  LDC R5, c[0x0][0x26c] ;  /* 0x00009b00ff057b82 */ /* 0x000e240000000800 */
[----:B0-----:R-:W-:-:S05]  /*1220*/  VIMNMX R4, R88, R5, PT ;  /* 0x0000000558047248 */ /* 0x001fca0003fe0100 */
[----:B------:R-:W-:-:S05]  /*1230*/  VIADD R4, R4, -UR6 ;  /* 0x8000000604047c36 */ /* 0x000fca0008000000 */
[----:B------:R-:W-:-:S04]  /*1240*/  SHF.R.S32.HI R5, RZ, 0x1f, R4 ;  /* 0x0000001fff057819 */ /* 0x000fc80000011404 */
[----:B------:R-:W-:-:S04]  /*1250*/  LEA.HI R5, R5, R4, RZ, 0x5 ;  /* 0x0000000405057211 */ /* 0x000fc800078f28ff */
[----:B------:R-:W-:-:S05]  /*1260*/  SHF.R.S32.HI R5, RZ, 0x5, R5 ;  /* 0x00000005ff057819 */ /* 0x000fca0000011405 */
[----:B------:R-:W-:-:S07]  /*1270*/  IMAD.SHL.U32 R5, R5, 0x2, RZ ;  /* 0x0000000205057824 */ /* 0x000fce00078e00ff */
.L_x_4507:
        /* <DEDUP_REMOVED lines=8> */
[----:B------:R-:W-:-:S03]  /*1300*/  PRMT R5, RZ, 0x5410, RZ ;  /* 0x00005410ff057816 */ /* 0x000fc600000000ff */
        /* <DEDUP_REMOVED lines=15> */
[----:B------:R-:W-:Y:S02]  /*1400*/  PRMT R5, RZ, 0x7610, R5 ;  /* 0x00007610ff057816 */ /* 0x000fe40000000005 */
[----:B------:R-:W-:-:S13]  /*1410*/  ISETP.LT.OR P0, PT, R10, 0x2, !P0 ;  /* 0x000000020a00780c */ /* 0x000fda0004701670 */
.L_x_4513:
[----:B------:R-:W-:Y:S02]  /*1420*/  IMAD.MOV.U32 R10, RZ, RZ, R20 ;  /* 0x000000ffff0a7224 */ /* 0x000fe400078e0014 */
[----:B------:R-:W-:-:S05]  /*1430*/  IMAD.MOV.U32 R11, RZ, RZ, R21 ;  /* 0x000000ffff0b7224 */ /* 0x000fca00078e0015 */
[----:B------:R1:W5:Y:S01]  /*1440*/  LDG.E.128.CONSTANT R20, desc[UR8][R10.64] ;  /* 0x000000080a147981 */ /* 0x000362000c1e9d00 */
        /* <DEDUP_REMOVED lines=48> */
[----:B--2---:R-:W-:Y:S02]  /*1750*/  SHF.R.U32.HI R22, RZ, 0xc, R13 ;  /* 0x0000000cff167819 */ /* 0x004fe4000001160d */
[----:B------:R-:W-:Y:S02]  /*1760*/  LOP3.LUT R17, R40, 0x300030, R43, 0xf8, !PT ;  /* 0x0030003028117812 */ /* 0x000fe400078ef82b */
[----:B------:R-:W-:-:S02]  /*1770*/  LOP3.LUT R19, R19, 0x300030, R20, 0xf8, !PT ;  /* 0x0030003013137812 */ /* 0x000fc400078ef814 */
        /* <DEDUP_REMOVED lines=18> */
[----:B------:R-:W-:Y:S02]  /*18a0*/  LOP3.LUT R48, R15, 0x3f003f, RZ, 0xc0, !PT ;  /* 0x003f003f0f307812 */ /* 0x000fe400078ec0ff */
[----:B------:R-:W-:Y:S02]  /*18b0*/  LOP3.LUT R25, R38, 0x64006400, RZ, 0xfc, !PT ;  /* 0x6400640026197812 */ /* 0x000fe400078efcff */
[----:B------:R-:W-:Y:S01]  /*18c0*/  LOP3.LUT R37, R26, 0x64006400, RZ, 0xfc, !PT ;  /* 0x640064001a257812 */ /* 0x000fe200078efcff */
[----:B------:R-:W-:Y:S01]  /*18d0*/  HADD2 R26, R42, -1056, -1056 ;  /* 0xe420e4202a1a7430 */ /* 0x000fe20000000000 */
[----:B------:R-:W-:Y:S02]  /*18e0*/  LOP3.LUT R15, R14, 0x300030, R45, 0xf8, !PT ;  /* 0x003000300e0f7812 */ /* 0x000fe400078ef82d */
        /* <DEDUP_REMOVED lines=111> */
.L_x_4510:
[----:B------:R-:W-:Y:S05]  /*1fe0*/  @P0 BRA `(.L_x_4509) ;  /* 0x0000000000b40947 */ /* 0x000fea0003800000 */
[----:B------:R-:W0:Y:S01]  /*1ff0*/  LDS.128 R12, [UR4+0x40] ;  /* 0x00004004ff0c7984 */ /* 0x000e220008000c00 */
[----:B------:R-:W-:Y:S01]  /*2000*/  IMAD.MOV.U32 R53, RZ, RZ, R21 ;  /* 0x000000ffff357224 */ /* 0x000fe200078e0015 */
[----:B------:R-:W-:Y:S02]  /*2010*/  PRMT R9, R9, 0x5410, R8 ;  /* 0x0000541009097816 */ /* 0x000fe40000000008 */
        /* <DEDUP_REMOVED lines=42> */
.L_x_4509:
[----:B------:R-:W-:Y:S05]  /*22c0*/  @!P1 BRA `(.L_x_4511) ;  /* 0x0000000c00a09947 */ /* 0x000fea0003800000 */
[----:B------:R-:W-:Y:S02]  /*22d0*/  IMAD R13, R36, 0xc, RZ ;  /* 0x0000000c240d7824 */ /* 0x000fe400078e02ff */
[----:B------:R-:W-:-:S04]  /*22e0*/  IMAD.WIDE.U32 R24, R85, 0xc, R10 ;  /* 0x0000000c55187825 */ /* 0x000fc800078e000a */
[----:B------:R-:W-:Y:S02]  /*22f0*/  IMAD.IADD R25, R25, 0x1, R13 ;  /* 0x0000000119197824 */ /* 0x000fe400078e020d */
[----:B------:R-:W-:-:S03]  /*2300*/  IMAD.WIDE R12, R85, 0x4, R24 ;  /* 0x00000004550c7825 */ /* 0x000fc600078e0218 */
[----:B-----5:R-:W2:Y:S01]  /*2310*/  LDG.E.128.CONSTANT R20, desc[UR8][R24.64] ;  /* 0x0000000818147981 */ /* 0x020ea2000c1e9d00 */
[----:B------:R-:W-:-:S03]  /*2320*/  IMAD.WIDE R16, R85, 0x4, R12 ;  /* 0x0000000455107825 */ /* 0x000fc600078e020c */
        /* <DEDUP_REMOVED lines=21> */
[----:B------:R-:W-:Y:S02]  /*2480*/  LOP3.LUT R17, R34, 0xf000f, RZ, 0xc0, !PT ;  /* 0x000f000f22117812 */ /* 0x000fe400078ec0ff */
[--C-:B------:R-:W-:Y:S02]  /*2490*/  SHF.R.U32.HI R21, RZ, 0xc, R22.reuse ;  /* 0x0000000cff157819 */ /* 0x100fe40000011616 */
[----:B------:R-:W-:Y:S02]  /*24a0*/  SHF.R.U32.HI R43, RZ, 0x8, R19 ;  /* 0x00000008ff2b7819 */ /* 0x000fe40000011613 */
        /* <DEDUP_REMOVED lines=14> */
[----:B---3--:R-:W-:-:S02]  /*2590*/  SHF.R.U32.HI R34, RZ, 0xc, R13 ;  /* 0x0000000cff227819 */ /* 0x008fc4000001160d */
[----:B------:R-:W-:Y:S02]  /*25a0*/  LOP3.LUT R38, R13, 0x3f003f, RZ, 0xc0, !PT ;  /* 0x003f003f0d267812 */ /* 0x000fe400078ec0ff */
[----:B------:R-:W-:Y:S02]  /*25b0*/  SHF.R.U32.HI R41, RZ, 0x6, R13 ;  /* 0x00000006ff297819 */ /* 0x000fe4000001160d */
[----:B------:R-:W-:Y:S02]  /*25c0*/  SHF.R.U32.HI R20, RZ, 0xc, R12 ;  /* 0x0000000cff147819 */ /* 0x000fe4000001160c */
[----:B------:R-:W-:Y:S02]  /*25d0*/  SHF.R.U32.HI R13, RZ, 0xc, R14 ;  /* 0x0000000cff0d7819 */ /* 0x000fe4000001160e */
[----:B------:R-:W-:Y:S02]  /*25e0*/  LOP3.LUT R19, R19, 0x300030, R16, 0xf8, !PT ;  /* 0x0030003013137812 */ /* 0x000fe400078ef810 */
[----:B------:R-:W-:-:S02]  /*25f0*/  SHF.R.U32.HI R48, RZ, 0xc, R15 ;  /* 0x0000000cff307819 */ /* 0x000fc4000001160f */
[----:B------:R-:W-:Y:S02]  /*2600*/  LOP3.LUT R16, R21, 0x300030, R22, 0xf8, !PT ;  /* 0x0030003015107812 */ /* 0x000fe400078ef816 */
        /* <DEDUP_REMOVED lines=135> */
.L_x_4512:
        /* <DEDUP_REMOVED lines=45> */
.L_x_4511:
[----:B------:R-:W-:Y:S01]  /*3150*/  IADD3 R88, R88, 0x20, RZ ;  /* 0x0000002058587810 */ /* 0x000fe20007ffe0ff */
[----:B-----5:R-:W-:Y:S01]  /*3160*/  IMAD.WIDE.U32 R20, R85, 0x18, R10 ;  /* 0x0000001855147825 */ /* 0x020fe200078e000a */
[----:B------:R-:W-:Y:S02]  /*3170*/  UIADD3 UR4, UR4, 0x40, URZ ;  /* 0x0000004004047890 */ /* 0x000fe4000fffe03f */
[----:B------:R-:W-:Y:S01]  /*3180*/  ISETP.GE.AND P2, PT, R88, UR5, PT ;  /* 0x0000000558007c0c */ /* 0x000fe2000bf46270 */
[----:B-1----:R-:W-:Y:S01]  /*3190*/  IMAD R11, R36, 0x18, RZ ;  /* 0x00000018240b7824 */ /* 0x002fe200078e02ff */
[----:B------:R-:W-:-:S03]  /*31a0*/  ISETP.LT.AND P3, PT, R88, R89, PT ;  /* 0x000000595800720c */ /* 0x000fc60003f61270 */
[----:B------:R-:W-:-:S10]  /*31b0*/  IMAD.IADD R21, R21, 0x1, R11 ;  /* 0x0000000115157824 */ /* 0x000fd400078e020b */
[----:B------:R-:W-:Y:S05]  /*31c0*/  @!P2 BRA P3, `(.L_x_4513) ;  /* 0xffffffe00094a947 */ /* 0x000fea000183ffff */
.L_x_4508:
        /* <DEDUP_REMOVED lines=11> */
.L_x_4517:
[----:B0-----:R-:W0:Y:S02]  /*3280*/  LDC R85, c[0x0][0x23c] ;  /* 0x00008f00ff557b82 */ /* 0x001e240000000800 */
[C---:B0-----:R-:W-:Y:S02]  /*3290*/  IMAD.WIDE R10, R85.reuse, 0x4, R20 ;  /* 0x00000004550a7825 */ /* 0x041fe400078e0214 */
[----:B------:R-:W5:Y:S04]  /*32a0*/  LDG.E.128.CONSTANT R20, desc[UR8][R20.64] ;  /* 0x0000000814147981 */ /* 0x000f68000c1e9d00 */
[----:B------:R0:W5:Y:S01]  /*32b0*/  LDG.E.128.CONSTANT R16, desc[UR8][R10.64] ;  /* 0x000000080a107981 */ /* 0x000162000c1e9d00 */
[----:B------:R-:W-:Y:S01]  /*32c0*/  IMAD.WIDE R90, R85, 0x4, R10 ;  /* 0x00000004555a7825 */ /* 0x000fe200078e020a */
[----:B------:R-:W-:Y:S06]  /*32d0*/  @!P1 BRA `(.L_x_4515) ;  /* 0x00000018000c9947 */ /* 0x000fec0003800000 */
[----:B------:R-:W2:Y:S01]  /*32e0*/  LDG.E.128.CONSTANT R12, desc[UR8][R90.64] ;  /* 0x000000085a0c7981 */ /* 0x000ea2000c1e9d00 */
[--C-:B-----5:R-:W-:Y:S01]  /*32f0*/  SHF.R.U32.HI R25, RZ, 0xf, R22.reuse ;  /* 0x0000000fff197819 */ /* 0x120fe20000011616 */
[----:B------:R-:W-:Y:S01]  /*3300*/  IMAD.MOV.U32 R32, RZ, RZ, 0x3000 ;  /* 0x00003000ff207424 */ /* 0x000fe200078e00ff */
[C---:B0-----:R-:W-:Y:S02]  /*3310*/  LOP3.LUT R10, R22.reuse, 0x380038, RZ, 0xc0, !PT ;  /* 0x00380038160a7812 */ /* 0x041fe400078ec0ff */
        /* <DEDUP_REMOVED lines=39> */
[----:B------:R-:W-:Y:S01]  /*3590*/  LOP3.LUT R37, R19, 0x380038, RZ, 0xc0, !PT ;  /* 0x0038003813257812 */ /* 0x000fe200078ec0ff */
[-C--:B------:R-:W-:Y:S01]  /*35a0*/  HFMA2 R77, R77, R32.reuse.H0_H0, -132, -132 ;  /* 0xd820d8204d4d7431 */ /* 0x080fe20000040020 */
[----:B------:R-:W-:Y:S01]  /*35b0*/  SHF.R.U32.HI R48, RZ, 0x6, R19 ;  /* 0x00000006ff307819 */ /* 0x000fe20000011613 */
        /* <DEDUP_REMOVED lines=19> */
[----:B------:R-:W-:Y:S01]  /*36f0*/  MOV R40, 0x2400 ;  /* 0x0000240000287802 */ /* 0x000fe20000000f00 */
[----:B------:R-:W-:Y:S01]  /*3700*/  HFMA2 R61, R61, R32.H0_H0, -132, -132 ;  /* 0xd820d8203d3d7431 */ /* 0x000fe20000040020 */
[----:B------:R-:W-:Y:S02]  /*3710*/  LOP3.LUT R63, R36, 0x64006400, RZ, 0xfc, !PT ;  /* 0x64006400243f7812 */ /* 0x000fe400078efcff */
[----:B------:R-:W-:-:S02]  /*3720*/  LOP3.LUT R70, R41, 0x70007, RZ, 0xc0, !PT ;  /* 0x0007000729467812 */ /* 0x000fc400078ec0ff */
[----:B------:R-:W-:Y:S01]  /*3730*/  LOP3.LUT R82, R26, 0x70007, RZ, 0xc0, !PT ;  /* 0x000700071a527812 */ /* 0x000fe200078ec0ff */
[----:B------:R-:W-:Y:S01]  /*3740*/  HFMA2 R63, R63, R40.H0_H0, -20, -20 ;  /* 0xcd00cd003f3f7431 */ /* 0x000fe20000040028 */
        /* <DEDUP_REMOVED lines=237> */
.L_x_4516:
        /* <DEDUP_REMOVED lines=79> */
.L_x_4515:
[----:B------:R-:W-:Y:S01]  /*4b10*/  VIADD R88, R88, 0x20 ;  /* 0x0000002058587836 */ /* 0x000fe20000000000 */
[----:B------:R-:W-:Y:S01]  /*4b20*/  UIADD3 UR4, UR4, 0x40, URZ ;  /* 0x0000004004047890 */ /* 0x000fe2000fffe03f */
[----:B-----5:R-:W-:-:S03]  /*4b30*/  IMAD.WIDE R20, R85, 0x4, R90 ;  /* 0x0000000455147825 */ /* 0x020fc600078e025a */
[C---:B------:R-:W-:Y:S02]  /*4b40*/  ISETP.GE.AND P2, PT, R88.reuse, UR5, PT ;  /* 0x0000000558007c0c */ /* 0x040fe4000bf46270 */
[----:B------:R-:W-:-:S13]  /*4b50*/  ISETP.LT.AND P3, PT, R88, R89, PT ;  /* 0x000000595800720c */ /* 0x000fda0003f61270 */
[----:B------:R-:W-:Y:S05]  /*4b60*/  @!P2 BRA P3, `(.L_x_4517) ;  /* 0xffffffe400c4a947 */ /* 0x000fea000183ffff */
.L_x_4514:
        /* <DEDUP_REMOVED lines=9> */
[----:B-1----:R-:W-:Y:S02]  /*4c00*/  IMAD R0, R0, -0x2, R11 ;  /* 0xfffffffe00007824 */ /* 0x002fe400078e020b */
[----:B------:R-:W-:-:S03]  /*4c10*/  IMAD.SHL.U32 R11, R85, 0x4, RZ ;  /* 0x00000004550b7824 */ /* 0x000fc600078e00ff */
[----:B------:R-:W-:Y:S02]  /*4c20*/  ISETP.LT.OR P0, PT, R0, 0x2, !P0 ;  /* 0x000000020000780c */ /* 0x000fe40004701670 */
[----:B------:R-:W-:-:S04]  /*4c30*/  SHF.R.S32.HI R0, RZ, 0x1f, R85 ;  /* 0x0000001fff007819 */ /* 0x000fc80000011455 */
[----:B------:R-:W-:-:S07]  /*4c40*/  SHF.L.U64.HI R0, R85, 0x2, R0 ;  /* 0x0000000255007819 */ /* 0x000fce0000010200 */
.L_x_4521:
[----:B------:R-:W-:Y:S05]  /*4c50*/  @!P1 BRA `(.L_x_4519) ;  /* 0x0000000c001c9947 */ /* 0x000fea0003800000 */
[----:B------:R-:W2:Y:S01]  /*4c60*/  LDG.E.128.CONSTANT R12, desc[UR8][R20.64] ;  /* 0x00000008140c7981 */ /* 0x000ea2000c1e9d00 */
[----:B------:R-:W-:Y:S01]  /*4c70*/  MOV R16, 0x3400 ;  /* 0x0000340000107802 */ /* 0x000fe20000000f00 */
[----:B------:R-:W-:Y:S01]  /*4c80*/  IMAD.MOV.U32 R17, RZ, RZ, 0x2400 ;  /* 0x00002400ff117424 */ /* 0x000fe200078e00ff */
[----:B------:R-:W-:Y:S01]  /*4c90*/  PRMT R10, R86, 0x9910, RZ ;  /* 0x00009910560a7816 */ /* 0x000fe200000000ff */
[----:B------:R-:W-:Y:S01]  /*4ca0*/  IMAD.MOV.U32 R36, RZ, RZ, 0x2c00 ;  /* 0x00002c00ff247424 */ /* 0x000fe200078e00ff */
[----:B------:R-:W-:Y:S02]  /*4cb0*/  PRMT R7, R7, 0x5410, R16 ;  /* 0x0000541007077816 */ /* 0x000fe40000000010 */
[----:B------:R-:W-:Y:S02]  /*4cc0*/  PRMT R6, R6, 0x5410, R17 ;  /* 0x0000541006067816 */ /* 0x000fe40000000011 */
[----:B------:R-:W-:Y:S02]  /*4cd0*/  ISETP.NE.AND P2, PT, R10, RZ, PT ;  /* 0x000000ff0a00720c */ /* 0x000fe40003f45270 */
        /* <DEDUP_REMOVED lines=145> */
.L_x_4520:
        /* <DEDUP_REMOVED lines=46> */
.L_x_4519:
[----:B------:R-:W-:Y:S01]  /*58d0*/  VIADD R88, R88, 0x10 ;  /* 0x0000001058587836 */ /* 0x000fe20000000000 */
[----:B------:R-:W-:Y:S01]  /*58e0*/  IADD3 R20, P3, R20, R11, RZ ;  /* 0x0000000b14147210 */ /* 0x000fe20007f7e0ff */
[----:B------:R-:W-:-:S03]  /*58f0*/  UIADD3 UR4, UR4, 0x20, URZ ;  /* 0x0000002004047890 */ /* 0x000fc6000fffe03f */
[C---:B------:R-:W-:Y:S01]  /*5900*/  ISETP.GE.AND P2, PT, R88.reuse, UR5, PT ;  /* 0x0000000558007c0c */ /* 0x040fe2000bf46270 */
[----:B------:R-:W-:Y:S01]  /*5910*/  IMAD.X R21, R21, 0x1, R0, P3 ;  /* 0x0000000115157824 */ /* 0x000fe200018e0600 */
[----:B------:R-:W-:-:S13]  /*5920*/  ISETP.LT.AND P4, PT, R88, R89, PT ;  /* 0x000000595800720c */ /* 0x000fda0003f81270 */
[----:B------:R-:W-:Y:S05]  /*5930*/  @!P2 BRA P4, `(.L_x_4521) ;  /* 0xfffffff000c4a947 */ /* 0x000fea000203ffff */
.L_x_4518:
[----:B------:R-:W-:Y:S05]  /*5940*/  @!P1 EXIT ;  /* 0x000000000000994d */ /* 0x000fea0003800000 */
[----:B------:R-:W1:Y:S01]  /*5950*/  S2R R0, SR_CTAID.X ;  /* 0x0000000000007919 */ /* 0x000e620000002500 */
[----:B------:R-:W2:Y:S01]  /*5960*/  S2UR UR4, SR_CTAID.Y ;  /* 0x00000000000479c3 */ /* 0x000ea20000002600 */
[----:B------:R-:W-:Y:S01]  /*5970*/  IMAD.MOV.U32 R8, RZ, RZ, R5 ;  /* 0x000000ffff087224 */ /* 0x000fe200078e0005 */
[----:B------:R-:W1:Y:S06]  /*5980*/  S2R R7, SR_TID.X ;  /* 0x0000000000077919 */ /* 0x000e6c0000002100 */
[----:B------:R-:W3:Y:S08]  /*5990*/  LDC.64 R16, c[0x0][0x238] ;  /* 0x00008e00ff107b82 */ /* 0x000ef00000000a00 */
[----:B0-----:R-:W0:Y:S01]  /*59a0*/  LDC.64 R10, c[0x0][0x230] ;  /* 0x00008c00ff0a7b82 */ /* 0x001e220000000a00 */
[----:B--2---:R-:W-:Y:S01]  /*59b0*/  USHF.L.U32 UR4, UR4, 0x1, URZ ;  /* 0x0000000104047899 */ /* 0x004fe2000800063f */
[----:B-1----:R-:W-:-:S05]  /*59c0*/  LEA R0, R0, R7, 0x5 ;  /* 0x0000000700007211 */ /* 0x002fca00078e28ff */
[----:B------:R-:W-:-:S04]  /*59d0*/  IMAD.SHL.U32 R0, R0, 0x4, RZ ;  /* 0x0000000400007824 */ /* 0x000fc800078e00ff */
[----:B---3--:R-:W-:-:S04]  /*59e0*/  IMAD R12, R17, UR4, R0 ;  /* 0x00000004110c7c24 */ /* 0x008fc8000f8e0200 */
[----:B0-----:R-:W-:-:S05]  /*59f0*/  IMAD.WIDE R6, R12, 0x2, R10 ;  /* 0x000000020c067825 */ /* 0x001fca00078e020a */
[----:B------:R0:W-:Y:S01]  /*5a00*/  ATOM.E.ADD.F16x2.RN.STRONG.GPU P0, RZ, desc[UR8][R6.64], R8 ;  /* 0x0000000806ff79a2 */ /* 0x0001e2000810e1c8 */
[----:B------:R-:W-:Y:S01]  /*5a10*/  IADD3 R9, RZ, -UR4, RZ ;  /* 0x80000004ff097c10 */ /* 0x000fe2000fffe0ff */
[----:B------:R-:W-:Y:S01]  /*5a20*/  BSSY B0, `(.L_x_4522) ;  /* 0x0000011000007945 */ /* 0x000fe20003800000 */
[----:B------:R-:W-:Y:S02]  /*5a30*/  IMAD.MOV.U32 R13, RZ, RZ, R4 ;  /* 0x000000ffff0d7224 */ /* 0x000fe400078e0004 */
[----:B------:R-:W-:Y:S01]  /*5a40*/  VIADDMNMX R0, R9, R16, 0x2, PT ;  /* 0x0000000209007446 */ /* 0x000fe20003800110 */
[----:B0-----:R-:W-:Y:S06]  /*5a50*/  @P0 BRA `(.L_x_4523) ;  /* 0x0000000000340947 */ /* 0x001fec0003800000 */
[----:B------:R-:W0:Y:S02]  /*5a60*/  QSPC.E.S P0, RZ, [R6] ;  /* 0x0000000006ff73aa */ /* 0x000e240000000500 */
[----:B0-----:R-:W-:Y:S05]  /*5a70*/  @!P0 BRA `(.L_x_4524) ;  /* 0x0000000000208947 */ /* 0x001fea0003800000 */
[----:B------:R-:W-:-:S05]  /*5a80*/  IMAD.MOV.U32 R8, RZ, RZ, R6 ;  /* 0x000000ffff087224 */ /* 0x000fca00078e0006 */
[----:B------:R-:W-:-:S07]  /*5a90*/  MOV R8, R8 ;  /* 0x0000000800087202 */ /* 0x000fce0000000f00 */
.L_x_4525:
[----:B------:R-:W0:Y:S02]  /*5aa0*/  LDS R14, [R8] ;  /* 0x00000000080e7984 */ /* 0x000e240000000800 */
[----:B0-----:R-:W-:-:S10]  /*5ab0*/  HFMA2.MMA R15, R14, 1, 1, R5 ;  /* 0x3c003c000e0f7835 */ /* 0x001fd40000000005 */
[----:B------:R-:W0:Y:S02]  /*5ac0*/  ATOMS.CAST.SPIN R15, [R8], R14, R15 ;  /* 0x0000000e080f738d */ /* 0x000e24000180000f */
[----:B0-----:R-:W-:-:S13]  /*5ad0*/  ISETP.EQ.U32.AND P0, PT, R15, 0x1, PT ;  /* 0x000000010f00780c */ /* 0x001fda0003f02070 */
[----:B------:R-:W-:Y:S05]  /*5ae0*/  @!P0 BRA `(.L_x_4525) ;  /* 0xfffffffc00ec8947 */ /* 0x000fea000383ffff */
[----:B------:R-:W-:Y:S05]  /*5af0*/  BRA `(.L_x_4523) ;  /* 0x00000000000c7947 */ /* 0x000fea0003800000 */
.L_x_4524:
[----:B------:R-:W2:Y:S02]  /*5b00*/  LD.E R5, desc[UR8][R6.64] ;  /* 0x0000000806057980 */ /* 0x000ea4000c101900 */
[----:B--2---:R-:W-:-:S05]  /*5b10*/  IADD3 R5, R8, R5, RZ ;  /* 0x0000000508057210 */ /* 0x004fca0007ffe0ff */
[----:B------:R0:W-:Y:S02]  /*5b20*/  ST.E desc[UR8][R6.64], R5 ;  /* 0x0000000506007985 */ /* 0x0001e4000c101908 */
.L_x_4523:
[----:B------:R-:W-:Y:S05]  /*5b30*/  BSYNC B0 ;  /* 0x0000000000007941 */ /* 0x000fea0003800000 */
.L_x_4522:
[----:B------:R1:W-:Y:S01]  /*5b40*/  ATOM.E.ADD.F16x2.RN.STRONG.GPU P0, RZ, desc[UR8][R6.64+0x4], R13 ;  /* 0x0000040d06ff79a2 */ /* 0x0003e2000810e1c8 */
[----:B------:R-:W-:Y:S04]  /*5b50*/  BSSY B0, `(.L_x_4526) ;  /* 0x000000f000007945 */ /* 0x000fe80003800000 */
[----:B-1----:R-:W-:Y:S05]  /*5b60*/  @P0 BRA `(.L_x_4527) ;  /* 0x0000000000340947 */ /* 0x002fea0003800000 */
[----:B------:R-:W1:Y:S02]  /*5b70*/  QSPC.E.S P0, RZ, [R6+0x4] ;  /* 0x0000040006ff73aa */ /* 0x000e640000000500 */
[----:B-1----:R-:W-:Y:S05]  /*5b80*/  @!P0 BRA `(.L_x_4528) ;  /* 0x0000000000208947 */ /* 0x002fea0003800000 */
[----:B0-----:R-:W-:Y:S01]  /*5b90*/  MOV R6, R6 ;  /* 0x0000000600067202 */ /* 0x001fe20000000f00 */
[----:B------:R-:W-:-:S07]  /*5ba0*/  IMAD.MOV.U32 R7, RZ, RZ, R4 ;  /* 0x000000ffff077224 */ /* 0x000fce00078e0004 */
.L_x_4529:
[----:B------:R-:W0:Y:S02]  /*5bb0*/  LDS R4, [R6+0x4] ;  /* 0x0000040006047984 */ /* 0x000e240000000800 */
[----:B0-----:R-:W-:-:S06]  /*5bc0*/  HADD2 R5, R4, R7 ;  /* 0x0000000704057230 */ /* 0x001fcc0000000000 */
[----:B------:R-:W0:Y:S02]  /*5bd0*/  ATOMS.CAST.SPIN R5, [R6+0x4], R4, R5 ;  /* 0x000004040605738d */ /* 0x000e240001800005 */
[----:B0-----:R-:W-:-:S13]  /*5be0*/  ISETP.EQ.U32.AND P0, PT, R5, 0x1, PT ;  /* 0x000000010500780c */ /* 0x001fda0003f02070 */
[----:B------:R-:W-:Y:S05]  /*5bf0*/  @!P0 BRA `(.L_x_4529) ;  /* 0xfffffffc00ec8947 */ /* 0x000fea000383ffff */
[----:B------:R-:W-:Y:S05]  /*5c00*/  BRA `(.L_x_4527) ;  /* 0x00000000000c7947 */ /* 0x000fea0003800000 */
.L_x_4528:
[----:B------:R-:W0:Y:S02]  /*5c10*/  LD.E R4, desc[UR8][R6.64+0x4] ;  /* 0x0000040806047980 */ /* 0x000e24000c101900 */
[----:B0-----:R-:W-:-:S05]  /*5c20*/  IMAD.IADD R5, R13, 0x1, R4 ;  /* 0x000000010d057824 */ /* 0x001fca00078e0204 */
[----:B------:R1:W-:Y:S02]  /*5c30*/  ST.E desc[UR8][R6.64+0x4], R5 ;  /* 0x0000040506007985 */ /* 0x0003e4000c101908 */
.L_x_4527:
[----:B------:R-:W-:Y:S05]  /*5c40*/  BSYNC B0 ;  /* 0x0000000000007941 */ /* 0x000fea0003800000 */
.L_x_4526:
        /* <DEDUP_REMOVED lines=11> */
.L_x_4533:
[----:B------:R-:W0:Y:S02]  /*5d00*/  LDS R8, [R6] ;  /* 0x0000000006087984 */ /* 0x000e240000000800 */
[----:B0-----:R-:W-:-:S10]  /*5d10*/  HFMA2.MMA R9, R8, 1, 1, R3 ;  /* 0x3c003c0008097835 */ /* 0x001fd40000000003 */
[----:B------:R-:W0:Y:S02]  /*5d20*/  ATOMS.CAST.SPIN R9, [R6], R8, R9 ;  /* 0x000000080609738d */ /* 0x000e240001800009 */
[----:B0-----:R-:W-:-:S13]  /*5d30*/  ISETP.EQ.U32.AND P0, PT, R9, 0x1, PT ;  /* 0x000000010900780c */ /* 0x001fda0003f02070 */
[----:B------:R-:W-:Y:S05]  /*5d40*/  @!P0 BRA `(.L_x_4533) ;  /* 0xfffffffc00ec8947 */ /* 0x000fea000383ffff */
[----:B------:R-:W-:Y:S05]  /*5d50*/  BRA `(.L_x_4531) ;  /* 0x00000000000c7947 */ /* 0x000fea0003800000 */
.L_x_4532:
[----:B------:R-:W2:Y:S02]  /*5d60*/  LD.E R0, desc[UR8][R4.64] ;  /* 0x0000000804007980 */ /* 0x000ea4000c101900 */
[----:B--2---:R-:W-:-:S05]  /*5d70*/  IMAD.IADD R3, R3, 0x1, R0 ;  /* 0x0000000103037824 */ /* 0x004fca00078e0200 */
[----:B------:R0:W-:Y:S02]  /*5d80*/  ST.E desc[UR8][R4.64], R3 ;  /* 0x0000000304007985 */ /* 0x0001e4000c101908 */
.L_x_4531:
[----:B------:R-:W-:Y:S05]  /*5d90*/  BSYNC B0 ;  /* 0x0000000000007941 */ /* 0x000fea0003800000 */
.L_x_4530:
[----:B------:R1:W-:Y:S02]  /*5da0*/  ATOM.E.ADD.F16x2.RN.STRONG.GPU P0, RZ, desc[UR8][R4.64+0x4], R2 ;  /* 0x0000040204ff79a2 */ /* 0x0003e4000810e1c8 */
[----:B-1----:R-:W-:Y:S05]  /*5db0*/  @P0 EXIT ;  /* 0x000000000000094d */ /* 0x002fea0003800000 */
[----:B------:R-:W1:Y:S02]  /*5dc0*/  QSPC.E.S P0, RZ, [R4+0x4] ;  /* 0x0000040004ff73aa */ /* 0x000e640000000500 */
[----:B-1----:R-:W-:Y:S05]  /*5dd0*/  @!P0 BRA `(.L_x_4534) ;  /* 0x0000000000208947 */ /* 0x002fea0003800000 */
[----:B0-----:R-:W-:Y:S02]  /*5de0*/  MOV R4, R4 ;  /* 0x0000000400047202 */ /* 0x001fe40000000f00 */
[----:B------:R-:W-:-:S07]  /*5df0*/  MOV R5, R2 ;  /* 0x0000000200057202 */ /* 0x000fce0000000f00 */
.L_x_4535:
[----:B------:R-:W0:Y:S02]  /*5e00*/  LDS R2, [R4+0x4] ;  /* 0x0000040004027984 */ /* 0x000e240000000800 */
[----:B0-----:R-:W-:-:S06]  /*5e10*/  HADD2 R3, R2, R5 ;  /* 0x0000000502037230 */ /* 0x001fcc0000000000 */
[----:B------:R-:W0:Y:S02]  /*5e20*/  ATOMS.CAST.SPIN R3, [R4+0x4], R2, R3 ;  /* 0x000004020403738d */ /* 0x000e240001800003 */
[----:B0-----:R-:W-:-:S13]  /*5e30*/  ISETP.EQ.U32.AND P0, PT, R3, 0x1, PT ;  /* 0x000000010300780c */ /* 0x001fda0003f02070 */
[----:B------:R-:W-:Y:S05]  /*5e40*/  @!P0 BRA `(.L_x_4535) ;  /* 0xfffffffc00ec8947 */ /* 0x000fea000383ffff */
[----:B------:R-:W-:Y:S05]  /*5e50*/  EXIT ;  /* 0x000000000000794d */ /* 0x000fea0003800000 */
.L_x_4534:
[----:B------:R-:W0:Y:S02]  /*5e60*/  LD.E R0, desc[UR8][R4.64+0x4] ;  /* 0x0000040804007980 */ /* 0x000e24000c101900 */
[----:B0-----:R-:W-:-:S05]  /*5e70*/  IMAD.IADD R3, R2, 0x1, R0 ;  /* 0x0000000102037824 */ /* 0x001fca00078e0200 */
[----:B------:R-:W-:Y:S01]  /*5e80*/  ST.E desc[UR8][R4.64+0x4], R3 ;  /* 0x0000040304007985 */ /* 0x000fe2000c101908 */
[----:B------:R-:W-:Y:S05]  /*5e90*/  EXIT ;  /* 0x000000000000794d */ /* 0x000fea0003800000 */
.L_x_4536:
        /* <DEDUP_REMOVED lines=14> */
.L_x_5248:


//--------------------- .text._Z23gemm_half_q_half_kernelILi2ELi128ELb1ELb0ELi32EEvPK6__halfPKjS4_S2_PS0_iiiiPKtS7_iiiiiibS2_i --------------------------
	.section	.text._Z23gemm_half_q_half_kernelILi2ELi128ELb1ELb0ELi32EEvPK6__halfPKjS4_S2_PS0_iiiiPKtS7_iiiiiibS2_i,"ax",@progbits
	.align	128
        .global         _Z23gemm_half_q_half_kernelILi2ELi128ELb1ELb0ELi32EEvPK6__halfPKjS4_S2_PS0_iiiiPKtS7_iiiiiibS2_i
        .type           _Z23gemm_half_q_half_kernelILi2ELi128ELb1ELb0ELi32EEvPK6__halfPKjS4_S2_PS0_iiiiPKtS7_iiiiiibS2_i,@function
        .size           _Z23gemm_half_q_half_kernelILi2ELi128ELb1ELb0ELi32EEvPK6__halfPKjS4_S2_PS0_iiiiPKtS7_iiiiiibS2_i,(.L_x_5249 - _Z23gemm_half_q_half_kernelILi2ELi128ELb1ELb0ELi32EEvPK6__halfPKjS4_S2_PS0_iiiiPKtS7_iiiiiibS2_i)
        .other          _Z23gemm_half_q_half_kernelILi2ELi128ELb1ELb0ELi32EEvPK6__halfPKjS4_S2_PS0_iiiiPKtS7_iiiiiibS2_i,@"STO_CUDA_ENTRY STV_DEFAULT"
_Z23gemm_half_q_half_kernelILi2ELi128ELb1ELb0ELi32EEvPK6__halfPKjS4_S2_PS0_iiiiPKtS7_iiiiiibS2_i:
.text._Z23gemm_half_q_half_kernelILi2ELi128ELb1ELb0ELi32EEvPK6__halfPKjS4_S2_PS0_iiiiPKtS7_iiiiiibS2_i:
[----:B------:R-:W-:Y:S01]  /*0000*/  LDC R1, c[0x0][0x28] ;  /* 0x00000a00ff017b82 */ /* 0x000fe20000000800 */
[----:B------:R-:W0:Y:S07]  /*0010*/  S2R R8, SR_CTAID.Y ;  /* 0x0000000000087919 */ /* 0x000e2e0000002600 */
[----:B------:R-:W0:Y:S01]  /*0020*/  LDC R3, c[0x0][0x238] ;  /* 0x00008e00ff037b82 */ /* 0x000e220000000800 */
[----:B------:R-:W-:Y:S01]  /*0030*/  ULDC.64 UR6, c[0x0][0x208] ;  /* 0x0000820000067ab9 */ /* 0x000fe20000000a00 */
[----:B------:R-:W-:Y:S01]  /*0040*/  PRMT R26, RZ, 0x7610, R26 ;  /* 0x00007610ff1a7816 */ /* 0x000fe2000000001a */
[----:B------:R-:W1:Y:S01]  /*0050*/  S2R R6, SR_TID.X ;  /* 0x0000000000067919 */ /* 0x000e620000002100 */
[----:B------:R-:W-:Y:S01]  /*0060*/  PRMT R2, RZ, 0x7610, R2 ;  /* 0x00007610ff027816 */ /* 0x000fe20000000002 */
[----:B------:R-:W2:Y:S03]  /*0070*/  S2R R7, SR_CTAID.X ;  /* 0x0000000000077919 */ /* 0x000ea60000002500 */
[----:B------:R-:W3:Y:S01]  /*0080*/  LDC R9, c[0x0][0x240] ;  /* 0x00009000ff097b82 */ /* 0x000ee20000000800 */
[----:B------:R-:W4:Y:S01]  /*0090*/  S2R R4, SR_CTAID.Z ;  /* 0x0000000000047919 */ /* 0x000f220000002700 */
[--C-:B0-----:R-:W-:Y:S01]  /*00a0*/  IMAD R0, R8, -0x2, R3.reuse ;  /* 0xfffffffe08007824 */ /* 0x101fe200078e0203 */
[----:B------:R-:W-:-:S04]  /*00b0*/  PRMT R3, RZ, 0x7610, R3 ;  /* 0x00007610ff037816 */ /* 0x000fc80000000003 */
        /* <DEDUP_REMOVED lines=13> */
.L_x_4537:
        /* <DEDUP_REMOVED lines=36> */
.L_x_4542:
        /* <DEDUP_REMOVED lines=16> */
.L_x_4541:
        /* <DEDUP_REMOVED lines=16> */
.L_x_4540:
        /* <DEDUP_REMOVED lines=17> */
.L_x_4544:
        /* <DEDUP_REMOVED lines=16> */
.L_x_4543:
        /* <DEDUP_REMOVED lines=14> */
.L_x_4539:
[----:B------:R-:W-:Y:S05]  /*08c0*/  BSYNC B0 ;  /* 0x0000000000007941 */ /* 0x000fea0003800000 */
.L_x_4538:
        /* <DEDUP_REMOVED lines=21> */
.L_x_4547:
        /* <DEDUP_REMOVED lines=11> */
.L_x_4546:
        /* <DEDUP_REMOVED lines=10> */
.L_x_4545:
[----:B------:R-:W0:Y:S08]  /*0b70*/  LDC R10, c[0x0][0x25c] ;  /* 0x00009700ff0a7b82 */ /* 0x000e300000000800 */
[----:B------:R-:W-:Y:S01]  /*0b80*/  BAR.SYNC.DEFER_BLOCKING 0x0 ;  /* 0x0000000000007b1d */ /* 0x000fe20000010000 */
[----:B------:R-:W-:-:S05]  /*0b90*/  ISETP.GE.AND P6, PT, R25, R24, PT ;  /* 0x000000181900720c */ /* 0x000fca0003fc6270 */
[----:B------:R-:W-:Y:S02]  /*0ba0*/  ULDC UR5, c[0x0][0x258] ;  /* 0x0000960000057ab9 */ /* 0x000fe40000000800 */
[----:B------:R-:W3:Y:S01]  /*0bb0*/  LDC R12, c[0x0][0x264] ;  /* 0x00009900ff0c7b82 */ /* 0x000ee20000000800 */
[----:B------:R-:W-:Y:S01]  /*0bc0*/  ULDC UR8, c[0x0][0x260] ;  /* 0x0000980000087ab9 */ /* 0x000fe20000000800 */
[----:B------:R-:W-:Y:S01]  /*0bd0*/  ULDC UR9, c[0x0][0x268] ;  /* 0x00009a0000097ab9 */ /* 0x000fe20000000800 */
[C---:B-1----:R-:W-:Y:S02]  /*0be0*/  VIMNMX R11, R25.reuse, UR5, PT ;  /* 0x00000005190b7c48 */ /* 0x042fe4000bfe0100 */
[C---:B------:R-:W-:Y:S02]  /*0bf0*/  ISETP.GT.AND P0, PT, R25.reuse, UR5, PT ;  /* 0x0000000519007c0c */ /* 0x040fe4000bf04270 */
[C---:B------:R-:W-:Y:S02]  /*0c00*/  ISETP.GT.AND P2, PT, R25.reuse, UR8, PT ;  /* 0x0000000819007c0c */ /* 0x040fe4000bf44270 */
[----:B------:R-:W-:-:S02]  /*0c10*/  ISETP.GT.AND P3, PT, R25, UR9, PT ;  /* 0x0000000919007c0c */ /* 0x000fc4000bf64270 */
[----:B------:R-:W-:Y:S02]  /*0c20*/  SHF.R.S32.HI R14, RZ, 0x1f, R11 ;  /* 0x0000001fff0e7819 */ /* 0x000fe4000001140b */
[C---:B0-----:R-:W-:Y:S02]  /*0c30*/  ISETP.GT.AND P4, PT, R25.reuse, R10, PT ;  /* 0x0000000a1900720c */ /* 0x041fe40003f84270 */
[----:B---3--:R-:W-:Y:S01]  /*0c40*/  ISETP.GT.AND P5, PT, R25, R12, PT ;  /* 0x0000000c1900720c */ /* 0x008fe20003fa4270 */
[----:B------:R-:W-:-:S12]  /*0c50*/  @P6 BRA `(.L_x_4548) ;  /* 0x0000000000d46947 */ /* 0x000fd80003800000 */
[----:B--2---:R-:W0:Y:S01]  /*0c60*/  LDC.64 R6, c[0x0][0x248] ;  /* 0x00009200ff067b82 */ /* 0x004e220000000a00 */
        /* <DEDUP_REMOVED lines=12> */
.L_x_4549:
        /* <DEDUP_REMOVED lines=40> */
.L_x_4548:
[----:B------:R-:W-:Y:S02]  /*0fb0*/  LEA.HI R14, R14, R11, RZ, 0x5 ;  /* 0x0000000b0e0e7211 */ /* 0x000fe400078f28ff */
[----:B------:R-:W-:Y:S01]  /*0fc0*/  CS2R R4, SRZ ;  /* 0x0000000000047805 */ /* 0x000fe2000001ff00 */
[----:B------:R-:W-:Y:S06]  /*0fd0*/  @!P0 BRA `(.L_x_4550) ;  /* 0x00000000001c8947 */ /* 0x000fec0003800000 */
[----:B--2---:R-:W0:Y:S02]  /*0fe0*/  LDC R6, c[0x0][0x25c] ;  /* 0x00009700ff067b82 */ /* 0x004e240000000800 */
[----:B0-----:R-:W-:-:S04]  /*0ff0*/  VIMNMX R5, R25, R6, PT ;  /* 0x0000000619057248 */ /* 0x001fc80003fe0100 */
[----:B------:R-:W-:-:S04]  /*1000*/  IADD3 R5, R5, -UR5, RZ ;  /* 0x8000000505057c10 */ /* 0x000fc8000fffe0ff */
[----:B------:R-:W-:-:S04]  /*1010*/  SHF.R.S32.HI R6, RZ, 0x1f, R5 ;  /* 0x0000001fff067819 */ /* 0x000fc80000011405 */
[----:B------:R-:W-:-:S04]  /*1020*/  LEA.HI R6, R6, R5, RZ, 0x5 ;  /* 0x0000000506067211 */ /* 0x000fc800078f28ff */
[----:B------:R-:W-:-:S05]  /*1030*/  SHF.R.S32.HI R6, RZ, 0x5, R6 ;  /* 0x00000005ff067819 */ /* 0x000fca0000011406 */
[----:B------:R-:W-:-:S07]  /*1040*/  IMAD R5, R6, 0x6, RZ ;  /* 0x0000000606057824 */ /* 0x000fce00078e02ff */
.L_x_4550:
        /* <DEDUP_REMOVED lines=8> */
.L_x_4551:
[----:B--2---:R-:W-:Y:S02]  /*10d0*/  CS2R R6, SRZ ;  /* 0x0000000000067805 */ /* 0x004fe4000001ff00 */
        /* <DEDUP_REMOVED lines=9> */
.L_x_4552:
        /* <DEDUP_REMOVED lines=8> */
.L_x_4553:
        /* <DEDUP_REMOVED lines=9> */
.L_x_4554:
        /* <DEDUP_REMOVED lines=8> */
[----:B------:R-:W-:Y:S01]  /*1300*/  PRMT R20, RZ, 0x5410, RZ ;  /* 0x00005410ff147816 */ /* 0x000fe200000000ff */
[----:B------:R-:W-:Y:S06]  /*1310*/  @P0 BRA `(.L_x_4555) ;  /* 0x00000048004c0947 */ /* 0x000fec0003800000 */
[----:B------:R-:W0:Y:S01]  /*1320*/  S2UR UR5, SR_CgaCtaId ;  /* 0x00000000000579c3 */ /* 0x000e220000008800 */
[-C--:B------:R-:W-:Y:S01]  /*1330*/  IMAD R5, R4, R27.reuse, RZ ;  /* 0x0000001b04057224 */ /* 0x080fe200078e02ff */
[----:B------:R-:W-:Y:S01]  /*1340*/  SHF.R.S32.HI R6, RZ, 0x1f, R27 ;  /* 0x0000001fff067819 */ /* 0x000fe2000001141b */
[----:B------:R-:W-:Y:S01]  /*1350*/  ULDC.64 UR8, c[0x0][0x218] ;  /* 0x0000860000087ab9 */ /* 0x000fe20000000a00 */
[----:B------:R-:W-:Y:S01]  /*1360*/  SHF.R.S32.HI R7, RZ, 0x1f, R2 ;  /* 0x0000001fff077819 */ /* 0x000fe20000011402 */
[----:B------:R-:W-:Y:S01]  /*1370*/  UMOV UR4, 0x400 ;  /* 0x0000040000047882 */ /* 0x000fe20000000000 */
[C-C-:B------:R-:W-:Y:S01]  /*1380*/  IADD3 R15, P2, P3, R2.reuse, R27, R5.reuse ;  /* 0x0000001b020f7210 */ /* 0x140fe20007b5e005 */
[----:B------:R-:W-:Y:S01]  /*1390*/  HADD2.F32 R19, -RZ, R19.H0_H0 ;  /* 0x20000013ff137230 */ /* 0x000fe20000004100 */
[----:B------:R-:W-:Y:S01]  /*13a0*/  SHF.R.S32.HI R4, RZ, 0x1f, R5 ;  /* 0x0000001fff047819 */ /* 0x000fe20000011405 */
[----:B------:R-:W-:Y:S01]  /*13b0*/  HADD2.F32 R18, -RZ, R18.H0_H0 ;  /* 0x20000012ff127230 */ /* 0x000fe20000004100 */
[----:B------:R-:W-:Y:S01]  /*13c0*/  PRMT R3, R3, 0x9910, RZ ;  /* 0x0000991003037816 */ /* 0x000fe200000000ff */
[----:B------:R-:W-:Y:S01]  /*13d0*/  HADD2.F32 R17, -RZ, R17.H0_H0 ;  /* 0x20000011ff117230 */ /* 0x000fe20000004100 */
[----:B------:R-:W-:Y:S01]  /*13e0*/  IADD3 R2, P4, R2, R5, RZ ;  /* 0x0000000502027210 */ /* 0x000fe20007f9e0ff */
[----:B------:R-:W-:Y:S01]  /*13f0*/  HADD2.F32 R16, -RZ, R16.H0_H0 ;  /* 0x20000010ff107230 */ /* 0x000fe20000004100 */
[----:B------:R-:W-:-:S02]  /*1400*/  IADD3.X R6, R7, R6, R4, P2, P3 ;  /* 0x0000000607067210 */ /* 0x000fc400017e6404 */
[----:B------:R-:W-:Y:S02]  /*1410*/  ISETP.NE.AND P0, PT, R3, RZ, PT ;  /* 0x000000ff0300720c */ /* 0x000fe40003f05270 */
[C---:B------:R-:W-:Y:S02]  /*1420*/  LEA R14, P2, R15.reuse, UR8, 0x2 ;  /* 0x000000080f0e7c11 */ /* 0x040fe4000f8410ff */
        /* <DEDUP_REMOVED lines=8> */
.L_x_4564:
        /* <DEDUP_REMOVED lines=29> */
[----:B------:R-:W-:Y:S02]  /*1680*/  LEA.HI R33, R10, 0xffffff80, RZ, 0x8 ;  /* 0xffffff800a217811 */ /* 0x000fe400078f40ff */
[----:B------:R-:W-:-:S02]  /*1690*/  LEA.HI R32, R11, 0xffffff80, RZ, 0x8 ;  /* 0xffffff800b207811 */ /* 0x000fc400078f40ff */
[----:B------:R-:W-:Y:S01]  /*16a0*/  LEA.HI R39, R4, 0xffffff80, RZ, 0x8 ;  /* 0xffffff8004277811 */ /* 0x000fe200078f40ff */
[----:B------:R5:W0:Y:S01]  /*16b0*/  I2F.F16 R47, R0 ;  /* 0x00000000002f7306 */ /* 0x000a220000200c00 */
[----:B----4-:R-:W-:Y:S02]  /*16c0*/  SHF.R.U32.HI R2, RZ, 0x8, R5 ;  /* 0x00000008ff027819 */ /* 0x010fe40000011605 */
[----:B------:R-:W-:Y:S02]  /*16d0*/  LEA.HI R38, R5, 0xffffff80, RZ, 0x8 ;  /* 0xffffff8005267811 */ /* 0x000fe400078f40ff */
        /* <DEDUP_REMOVED lines=8> */
[----:B------:R-:W-:Y:S02]  /*1760*/  IADD3 R50, R0, -0x80, RZ ;  /* 0xffffff8000327810 */ /* 0x000fe40007ffe0ff */
[----:B----4-:R-:W-:Y:S02]  /*1770*/  SHF.R.U32.HI R3, RZ, 0x8, R6 ;  /* 0x00000008ff037819 */ /* 0x010fe40000011606 */
[----:B------:R-:W-:-:S02]  /*1780*/  SHF.R.U32.HI R0, RZ, 0x8, R8 ;  /* 0x00000008ff007819 */ /* 0x000fc40000011608 */
[----:B------:R-:W-:Y:S01]  /*1790*/  LOP3.LUT R3, R3, 0xff, RZ, 0xc0, !PT ;  /* 0x000000ff03037812 */ /* 0x000fe200078ec0ff */
[----:B------:R-:W4:Y:S01]  /*17a0*/  I2F.F16 R39, R39 ;  /* 0x0000002700277306 */ /* 0x000f220000200c00 */
[----:B------:R-:W-:Y:S02]  /*17b0*/  LOP3.LUT R0, R0, 0xff, RZ, 0xc0, !PT ;  /* 0x000000ff00007812 */ /* 0x000fe400078ec0ff */
[----:B------:R-:W-:Y:S02]  /*17c0*/  IADD3 R3, R3, -0x80, RZ ;  /* 0xffffff8003037810 */ /* 0x000fe40007ffe0ff */
[----:B------:R-:W-:Y:S02]  /*17d0*/  IADD3 R0, R0, -0x80, RZ ;  /* 0xffffff8000007810 */ /* 0x000fe40007ffe0ff */
[----:B-----5:R-:W-:Y:S01]  /*17e0*/  SHF.R.U32.HI R2, RZ, 0x8, R9 ;  /* 0x00000008ff027819 */ /* 0x020fe20000011609 */
[----:B------:R5:W0:Y:S01]  /*17f0*/  I2F.F16 R46, R3 ;  /* 0x00000003002e7306 */ /* 0x000a220000200c00 */
[----:B------:R-:W-:-:S02]  /*1800*/  SHF.R.U32.HI R8, RZ, 0x10, R8 ;  /* 0x00000010ff087819 */ /* 0x000fc40000011608 */
[----:B------:R-:W-:Y:S02]  /*1810*/  LOP3.LUT R2, R2, 0xff, RZ, 0xc0, !PT ;  /* 0x000000ff02027812 */ /* 0x000fe400078ec0ff */
        /* <DEDUP_REMOVED lines=8> */
[--C-:B-1----:R-:W-:Y:S02]  /*18a0*/  SHF.R.U32.HI R0, RZ, 0x8, R11.reuse ;  /* 0x00000008ff007819 */ /* 0x102fe4000001160b */
[----:B------:R-:W-:Y:S02]  /*18b0*/  SHF.R.U32.HI R11, RZ, 0x10, R11 ;  /* 0x00000010ff0b7819 */ /* 0x000fe4000001160b */
[----:B------:R-:W-:Y:S02]  /*18c0*/  SHF.R.U32.HI R7, RZ, 0x10, R7 ;  /* 0x00000010ff077819 */ /* 0x000fe40000011607 */
[----:B------:R-:W-:Y:S01]  /*18d0*/  IADD3 R2, R2, -0x80, RZ ;  /* 0xffffff8002027810 */ /* 0x000fe20007ffe0ff */
[----:B------:R-:W1:Y:S01]  /*18e0*/  I2F.F16 R37, R37 ;  /* 0x0000002500257306 */ /* 0x000e620000200c00 */
[----:B------:R-:W-:-:S02]  /*18f0*/  LOP3.LUT R8, R8, 0xff, RZ, 0xc0, !PT ;  /* 0x000000ff08087812 */ /* 0x000fc400078ec0ff */
[----:B------:R-:W-:Y:S02]  /*1900*/  LOP3.LUT R9, R9, 0xff, RZ, 0xc0, !PT ;  /* 0x000000ff09097812 */ /* 0x000fe400078ec0ff */
[----:B------:R-:W-:Y:S02]  /*1910*/  LOP3.LUT R10, R10, 0xff, RZ, 0xc0, !PT ;  /* 0x000000ff0a0a7812 */ /* 0x000fe400078ec0ff */
[----:B------:R-:W-:Y:S01]  /*1920*/  LOP3.LUT R11, R11, 0xff, RZ, 0xc0, !PT ;  /* 0x000000ff0b0b7812 */ /* 0x000fe200078ec0ff */
[----:B------:R5:W0:Y:S01]  /*1930*/  I2F.F16 R52, R2 ;  /* 0x0000000200347306 */ /* 0x000a220000200c00 */
[----:B------:R-:W-:Y:S02]  /*1940*/  LOP3.LUT R4, R4, 0xff, RZ, 0xc0, !PT ;  /* 0x000000ff04047812 */ /* 0x000fe400078ec0ff */
[----:B------:R-:W-:Y:S02]  /*1950*/  LOP3.LUT R5, R5, 0xff, RZ, 0xc0, !PT ;  /* 0x000000ff05057812 */ /* 0x000fe400078ec0ff */
[----:B------:R-:W-:-:S02]  /*1960*/  LOP3.LUT R6, R6, 0xff, RZ, 0xc0, !PT ;  /* 0x000000ff06067812 */ /* 0x000fc400078ec0ff */
[----:B------:R-:W-:Y:S01]  /*1970*/  LOP3.LUT R7, R7, 0xff, RZ, 0xc0, !PT ;  /* 0x000000ff07077812 */ /* 0x000fe200078ec0ff */
[----:B------:R-:W0:Y:S01]  /*1980*/  I2F.F16 R36, R36 ;  /* 0x0000002400247306 */ /* 0x000e220000200c00 */
[----:B------:R-:W-:Y:S02]  /*1990*/  LOP3.LUT R3, R3, 0xff, RZ, 0xc0, !PT ;  /* 0x000000ff03037812 */ /* 0x000fe400078ec0ff */
[----:B------:R-:W-:Y:S02]  /*19a0*/  LOP3.LUT R0, R0, 0xff, RZ, 0xc0, !PT ;  /* 0x000000ff00007812 */ /* 0x000fe400078ec0ff */
[----:B-----5:R-:W-:Y:S02]  /*19b0*/  PRMT R2, R26, 0x9910, RZ ;  /* 0x000099101a027816 */ /* 0x020fe400000000ff */
        /* <DEDUP_REMOVED lines=13> */
[----:B------:R-:W-:-:S05]  /*1a90*/  ISETP.NE.AND P2, PT, R2, RZ, PT ;  /* 0x000000ff0200720c */ /* 0x000fca0003f45270 */
        /* <DEDUP_REMOVED lines=28> */
[----:B------:R-:W-:Y:S02]  /*1c60*/  FFMA.FTZ R59, R0, R59, RZ ;  /* 0x0000003b003b7223 */ /* 0x000fe400000100ff */
[----:B------:R-:W-:Y:S01]  /*1c70*/  FFMA.FTZ R55, R55, R4, R2 ;  /* 0x0000000437377223 */ /* 0x000fe20000010002 */
[----:B------:R-:W-:-:S05]  /*1c80*/  HADD2.F32 R2, -RZ, R5.H0_H0 ;  /* 0x20000005ff027230 */ /* 0x000fca0000004100 */
[----:B------:R-:W-:Y:S01]  /*1c90*/  FFMA.FTZ R3, R56, R2, R55 ;  /* 0x0000000238037223 */ /* 0x000fe20000010037 */
[----:B------:R-:W-:Y:S02]  /*1ca0*/  HADD2.F32 R55, -RZ, R5.H1_H1 ;  /* 0x30000005ff377230 */ /* 0x000fe40000004100 */
[----:B------:R-:W-:Y:S02]  /*1cb0*/  HADD2.F32 R56, -RZ, R39.H0_H0 ;  /* 0x20000027ff387230 */ /* 0x000fe40000004100 */
[--C-:B-1----:R-:W-:Y:S02]  /*1cc0*/  HADD2.F32 R5, -RZ, R6.reuse.H0_H0 ;  /* 0x20000006ff057230 */ /* 0x102fe40000004100 */
[----:B------:R-:W-:Y:S02]  /*1cd0*/  HADD2.F32 R6, -RZ, R6.H1_H1 ;  /* 0x30000006ff067230 */ /* 0x000fe40000004100 */
[----:B------:R-:W-:Y:S01]  /*1ce0*/  FFMA.FTZ R56, R56, R55, R3 ;  /* 0x0000003738387223 */ /* 0x000fe20000010003 */
[----:B------:R-:W-:-:S05]  /*1cf0*/  HADD2.F32 R3, -RZ, R30.H0_H0 ;  /* 0x2000001eff037230 */ /* 0x000fca0000004100 */
        /* <DEDUP_REMOVED lines=9> */
[----:B------:R-:W-:Y:S01]  /*1d90*/  FFMA.FTZ R3, R4, R3, R57 ;  /* 0x0000000304037223 */ /* 0x000fe20000010039 */
[----:B------:R-:W-:-:S05]  /*1da0*/  HADD2.F32 R57, -RZ, R42.H0_H0 ;  /* 0x2000002aff397230 */ /* 0x000fca0000004100 */
[----:B------:R-:W-:-:S04]  /*1db0*/  FFMA.FTZ R3, R2, R57, R3 ;  /* 0x0000003902037223 */ /* 0x000fc80000010003 */
        /* <DEDUP_REMOVED lines=8> */
[----:B------:R-:W-:-:S03]  /*1e40*/  FMUL.FTZ R57, R19, R58 ;  /* 0x0000003a13397220 */ /* 0x000fc60000410000 */
[----:B------:R-:W-:Y:S01]  /*1e50*/  FFMA.FTZ R3, R7, R60, R3 ;  /* 0x0000003c07037223 */ /* 0x000fe20000010003 */
[----:B------:R-:W-:Y:S01]  /*1e60*/  HADD2.F32 R60, -RZ, R49.H0_H0 ;  /* 0x20000031ff3c7230 */ /* 0x000fe20000004100 */
[----:B------:R-:W-:Y:S02]  /*1e70*/  F2FP.F16.F32.PACK_AB R57, RZ, R57 ;  /* 0x00000039ff39723e */ /* 0x000fe400000000ff */
        /* <DEDUP_REMOVED lines=10> */
[----:B------:R-:W-:-:S03]  /*1f20*/  HADD2.F32 R0, -RZ, R45.H0_H0 ;  /* 0x2000002dff007230 */ /* 0x000fc60000004100 */
[C---:B------:R-:W-:Y:S02]  /*1f30*/  FFMA.FTZ R59, R2.reuse, R60, R59 ;  /* 0x0000003c023b7223 */ /* 0x040fe4000001003b */
[----:B------:R-:W-:Y:S01]  /*1f40*/  FFMA.FTZ R4, R2, R0, R3 ;  /* 0x0000000002047223 */ /* 0x000fe20000010003 */
[----:B------:R-:W-:Y:S02]  /*1f50*/  HADD2.F32 R0, -RZ, R37.H0_H0 ;  /* 0x20000025ff007230 */ /* 0x000fe40000004100 */
        /* <DEDUP_REMOVED lines=25> */
.L_x_4557:
        /* <DEDUP_REMOVED lines=45> */
[----:B-1----:R-:W-:Y:S02]  /*23c0*/  HADD2.F32 R2, -RZ, R4.H0_H0 ;  /* 0x20000004ff027230 */ /* 0x002fe40000004100 */
        /* <DEDUP_REMOVED lines=41> */
.L_x_4556:
        /* <DEDUP_REMOVED lines=21> */
[----:B----4-:R-:W-:Y:S02]  /*27b0*/  SHF.R.U32.HI R2, RZ, 0x8, R5 ;  /* 0x00000008ff027819 */ /* 0x010fe40000011605 */
[----:B------:R-:W-:Y:S02]  /*27c0*/  IADD3 R0, R0, -0x80, RZ ;  /* 0xffffff8000007810 */ /* 0x000fe40007ffe0ff */
[----:B------:R-:W-:Y:S02]  /*27d0*/  LOP3.LUT R2, R2, 0xff, RZ, 0xc0, !PT ;  /* 0x000000ff02027812 */ /* 0x000fe400078ec0ff */
[----:B------:R-:W-:Y:S01]  /*27e0*/  LEA.HI R35, R6, 0xffffff80, RZ, 0x8 ;  /* 0xffffff8006237811 */ /* 0x000fe200078f40ff */
[----:B------:R4:W0:Y:S01]  /*27f0*/  I2F.F16 R42, R0 ;  /* 0x00000000002a7306 */ /* 0x0008220000200c00 */
[----:B------:R-:W-:-:S02]  /*2800*/  IADD3 R2, R2, -0x80, RZ ;  /* 0xffffff8002027810 */ /* 0x000fc40007ffe0ff */
[----:B-1----:R-:W-:Y:S02]  /*2810*/  SHF.R.U32.HI R3, RZ, 0x8, R6 ;  /* 0x00000008ff037819 */ /* 0x002fe40000011606 */
[----:B------:R-:W-:Y:S02]  /*2820*/  LEA.HI R34, R7, 0xffffff80, RZ, 0x8 ;  /* 0xffffff8007227811 */ /* 0x000fe400078f40ff */
[----:B------:R-:W-:Y:S01]  /*2830*/  LOP3.LUT R3, R3, 0xff, RZ, 0xc0, !PT ;  /* 0x000000ff03037812 */ /* 0x000fe200078ec0ff */
        /* <DEDUP_REMOVED lines=31> */
[----:B------:R-:W-:Y:S02]  /*2a30*/  LOP3.LUT R2, R10, 0xff, RZ, 0xc0, !PT ;  /* 0x000000ff0a027812 */ /* 0x000fe400078ec0ff */
[----:B------:R-:W-:Y:S02]  /*2a40*/  IADD3 R0, R0, -0x80, RZ ;  /* 0xffffff8000007810 */ /* 0x000fe40007ffe0ff */
[----:B------:R-:W-:Y:S01]  /*2a50*/  IADD3 R47, R2, -0x80, RZ ;  /* 0xffffff80022f7810 */ /* 0x000fe20007ffe0ff */
[----:B------:R-:W2:Y:S01]  /*2a60*/  I2F.F16 R48, R48 ;  /* 0x0000003000307306 */ /* 0x000ea20000200c00 */
[----:B------:R-:W-:-:S02]  /*2a70*/  SHF.R.U32.HI R2, RZ, 0x8, R8 ;  /* 0x00000008ff027819 */ /* 0x000fc40000011608 */
[----:B----4-:R-:W-:Y:S02]  /*2a80*/  LOP3.LUT R3, R11, 0xff, RZ, 0xc0, !PT ;  /* 0x000000ff0b037812 */ /* 0x010fe400078ec0ff */
[----:B------:R-:W-:Y:S02]  /*2a90*/  LOP3.LUT R2, R2, 0xff, RZ, 0xc0, !PT ;  /* 0x000000ff02027812 */ /* 0x000fe400078ec0ff */
[----:B------:R-:W-:Y:S01]  /*2aa0*/  IADD3 R3, R3, -0x80, RZ ;  /* 0xffffff8003037810 */ /* 0x000fe20007ffe0ff */
[----:B------:R4:W0:Y:S01]  /*2ab0*/  I2F.F16 R49, R0 ;  /* 0x0000000000317306 */ /* 0x0008220000200c00 */
[----:B------:R-:W-:Y:S02]  /*2ac0*/  IADD3 R2, R2, -0x80, RZ ;  /* 0xffffff8002027810 */ /* 0x000fe40007ffe0ff */
[----:B------:R-:W-:Y:S02]  /*2ad0*/  LEA.HI R31, R8, 0xffffff80, RZ, 0x8 ;  /* 0xffffff80081f7811 */ /* 0x000fe400078f40ff */
[----:B------:R-:W-:-:S02]  /*2ae0*/  LEA.HI R30, R9, 0xffffff80, RZ, 0x8 ;  /* 0xffffff80091e7811 */ /* 0x000fc400078f40ff */
[----:B------:R-:W-:Y:S01]  /*2af0*/  LEA.HI R29, R10, 0xffffff80, RZ, 0x8 ;  /* 0xffffff800a1d7811 */ /* 0x000fe200078f40ff */
[----:B------:R3:W0:Y:S01]  /*2b00*/  I2F.F16 R46, R3 ;  /* 0x00000003002e7306 */ /* 0x0006220000200c00 */
[----:B----4-:R-:W-:Y:S02]  /*2b10*/  SHF.R.U32.HI R0, RZ, 0x8, R9 ;  /* 0x00000008ff007819 */ /* 0x010fe40000011609 */
[----:B------:R-:W-:Y:S02]  /*2b20*/  LEA.HI R28, R11, 0xffffff80, RZ, 0x8 ;  /* 0xffffff800b1c7811 */ /* 0x000fe400078f40ff */
[----:B------:R-:W-:Y:S02]  /*2b30*/  LOP3.LUT R0, R0, 0xff, RZ, 0xc0, !PT ;  /* 0x000000ff00007812 */ /* 0x000fe400078ec0ff */
[----:B------:R-:W-:Y:S01]  /*2b40*/  SHF.R.U32.HI R8, RZ, 0x10, R8 ;  /* 0x00000010ff087819 */ /* 0x000fe20000011608 */
[----:B------:R4:W0:Y:S01]  /*2b50*/  I2F.F16 R52, R2 ;  /* 0x0000000200347306 */ /* 0x0008220000200c00 */
[----:B---3--:R-:W-:-:S02]  /*2b60*/  SHF.R.U32.HI R3, RZ, 0x8, R10 ;  /* 0x00000008ff037819 */ /* 0x008fc4000001160a */
[----:B------:R-:W-:Y:S02]  /*2b70*/  SHF.R.U32.HI R9, RZ, 0x10, R9 ;  /* 0x00000010ff097819 */ /* 0x000fe40000011609 */
[----:B------:R-:W-:Y:S02]  /*2b80*/  SHF.R.U32.HI R10, RZ, 0x10, R10 ;  /* 0x00000010ff0a7819 */ /* 0x000fe4000001160a */
[----:B------:R-:W-:Y:S01]  /*2b90*/  IADD3 R0, R0, -0x80, RZ ;  /* 0xffffff8000007810 */ /* 0x000fe20007ffe0ff */
[----:B------:R-:W3:Y:S01]  /*2ba0*/  I2F.F16 R31, R31 ;  /* 0x0000001f001f7306 */ /* 0x000ee20000200c00 */
[--C-:B----4-:R-:W-:Y:S02]  /*2bb0*/  SHF.R.U32.HI R2, RZ, 0x8, R11.reuse ;  /* 0x00000008ff027819 */ /* 0x110fe4000001160b */
[----:B------:R-:W-:Y:S02]  /*2bc0*/  SHF.R.U32.HI R11, RZ, 0x10, R11 ;  /* 0x00000010ff0b7819 */ /* 0x000fe4000001160b */
[----:B------:R-:W-:-:S02]  /*2bd0*/  LOP3.LUT R8, R8, 0xff, RZ, 0xc0, !PT ;  /* 0x000000ff08087812 */ /* 0x000fc400078ec0ff */
[----:B------:R-:W-:Y:S01]  /*2be0*/  LOP3.LUT R9, R9, 0xff, RZ, 0xc0, !PT ;  /* 0x000000ff09097812 */ /* 0x000fe200078ec0ff */
[----:B------:R4:W0:Y:S01]  /*2bf0*/  I2F.F16 R53, R0 ;  /* 0x0000000000357306 */ /* 0x0008220000200c00 */
[----:B------:R-:W-:Y:S02]  /*2c00*/  LOP3.LUT R10, R10, 0xff, RZ, 0xc0, !PT ;  /* 0x000000ff0a0a7812 */ /* 0x000fe400078ec0ff */
[----:B------:R-:W-:Y:S02]  /*2c10*/  LOP3.LUT R11, R11, 0xff, RZ, 0xc0, !PT ;  /* 0x000000ff0b0b7812 */ /* 0x000fe400078ec0ff */
[----:B------:R-:W-:Y:S02]  /*2c20*/  LOP3.LUT R3, R3, 0xff, RZ, 0xc0, !PT ;  /* 0x000000ff03037812 */ /* 0x000fe400078ec0ff */
[----:B------:R-:W-:Y:S01]  /*2c30*/  LOP3.LUT R2, R2, 0xff, RZ, 0xc0, !PT ;  /* 0x000000ff02027812 */ /* 0x000fe200078ec0ff */
[----:B------:R-:W0:Y:S01]  /*2c40*/  I2F.F16 R30, R30 ;  /* 0x0000001e001e7306 */ /* 0x000e220000200c00 */
[----:B----4-:R-:W-:-:S02]  /*2c50*/  PRMT R0, R26, 0x9910, RZ ;  /* 0x000099101a007816 */ /* 0x010fc400000000ff */
[----:B------:R-:W-:Y:S02]  /*2c60*/  IADD3 R8, R8, -0x80, RZ ;  /* 0xffffff8008087810 */ /* 0x000fe40007ffe0ff */
[----:B------:R-:W-:Y:S02]  /*2c70*/  IADD3 R9, R9, -0x80, RZ ;  /* 0xffffff8009097810 */ /* 0x000fe40007ffe0ff */
[----:B------:R-:W-:Y:S01]  /*2c80*/  IADD3 R10, R10, -0x80, RZ ;  /* 0xffffff800a0a7810 */ /* 0x000fe20007ffe0ff */
[----:B------:R-:W4:Y:S01]  /*2c90*/  I2F.F16 R29, R29 ;  /* 0x0000001d001d7306 */ /* 0x000f220000200c00 */
[----:B------:R-:W-:Y:S02]  /*2ca0*/  IADD3 R11, R11, -0x80, RZ ;  /* 0xffffff800b0b7810 */ /* 0x000fe40007ffe0ff */
[----:B------:R-:W-:Y:S02]  /*2cb0*/  IADD3 R3, R3, -0x80, RZ ;  /* 0xffffff8003037810 */ /* 0x000fe40007ffe0ff */
[----:B------:R-:W-:-:S02]  /*2cc0*/  IADD3 R2, R2, -0x80, RZ ;  /* 0xffffff8002027810 */ /* 0x000fc40007ffe0ff */
[----:B------:R-:W-:Y:S01]  /*2cd0*/  ISETP.NE.AND P2, PT, R0, RZ, PT ;  /* 0x000000ff0000720c */ /* 0x000fe20003f45270 */
        /* <DEDUP_REMOVED lines=17> */
[----:B------:R-:W-:-:S03]  /*2df0*/  HADD2.F32 R4, -RZ, R4.H1_H1 ;  /* 0x30000004ff047230 */ /* 0x000fc60000004100 */
[----:B------:R-:W-:Y:S01]  /*2e00*/  FFMA.FTZ R2, R3, R0, RZ ;  /* 0x0000000003027223 */ /* 0x000fe200000100ff */
[----:B------:R-:W-:Y:S02]  /*2e10*/  HADD2.F32 R3, -RZ, R52.H0_H0 ;  /* 0x20000034ff037230 */ /* 0x000fe40000004100 */
[----:B------:R-:W-:Y:S01]  /*2e20*/  FFMA.FTZ R61, R0, R59, RZ ;  /* 0x0000003b003d7223 */ /* 0x000fe200000100ff */
[----:B------:R-:W-:Y:S02]  /*2e30*/  HADD2.F32 R59, -RZ, R41.H0_H0 ;  /* 0x20000029ff3b7230 */ /* 0x000fe40000004100 */
[----:B------:R-:W-:Y:S01]  /*2e40*/  FFMA.FTZ R57, R57, R4, R2 ;  /* 0x0000000439397223 */ /* 0x000fe20000010002 */
[--C-:B------:R-:W-:Y:S02]  /*2e50*/  HADD2.F32 R2, -RZ, R5.reuse.H0_H0 ;  /* 0x20000005ff027230 */ /* 0x100fe40000004100 */
[----:B------:R-:W-:Y:S02]  /*2e60*/  HADD2.F32 R5, -RZ, R5.H1_H1 ;  /* 0x30000005ff057230 */ /* 0x000fe40000004100 */
[----:B------:R-:W-:Y:S01]  /*2e70*/  FFMA.FTZ R59, R4, R59, R61 ;  /* 0x0000003b043b7223 */ /* 0x000fe2000001003d */
[----:B------:R-:W-:Y:S01]  /*2e80*/  FFMA.FTZ R57, R56, R2, R57 ;  /* 0x0000000238397223 */ /* 0x000fe20000010039 */
[----:B------:R-:W-:-:S05]  /*2e90*/  HADD2.F32 R56, -RZ, R37.H0_H0 ;  /* 0x20000025ff387230 */ /* 0x000fca0000004100 */
[----:B------:R-:W-:Y:S01]  /*2ea0*/  FFMA.FTZ R57, R56, R5, R57 ;  /* 0x0000000538397223 */ /* 0x000fe20000010039 */
[--C-:B0-----:R-:W-:Y:S02]  /*2eb0*/  HADD2.F32 R56, -RZ, R6.reuse.H0_H0 ;  /* 0x20000006ff387230 */ /* 0x101fe40000004100 */
[----:B------:R-:W-:-:S03]  /*2ec0*/  HADD2.F32 R6, -RZ, R6.H1_H1 ;  /* 0x30000006ff067230 */ /* 0x000fc60000004100 */
[----:B------:R-:W-:Y:S01]  /*2ed0*/  FFMA.FTZ R58, R58, R56, R57 ;  /* 0x000000383a3a7223 */ /* 0x000fe20000010039 */
        /* <DEDUP_REMOVED lines=51> */
[----:B------:R-:W-:-:S03]  /*3210*/  HADD2.F32 R2, -RZ, R10.H0_H0 ;  /* 0x2000000aff027230 */ /* 0x000fc60000004100 */
[C---:B------:R-:W-:Y:S02]  /*3220*/  FFMA.FTZ R3, R57.reuse, R3, R6 ;  /* 0x0000000339037223 */ /* 0x040fe40000010006 */
        /* <DEDUP_REMOVED lines=10> */
.L_x_4559:
        /* <DEDUP_REMOVED lines=25> */
[----:B------:R-:W-:Y:S02]  /*3460*/  HADD2.F32 R2, -RZ, R45.H0_H0 ;  /* 0x2000002dff027230 */ /* 0x000fe40000004100 */
[----:B------:R-:W-:Y:S01]  /*3470*/  FFMA.FTZ R43, R43, R56, R0 ;  /* 0x000000382b2b7223 */ /* 0x000fe20000010000 */
[----:B------:R-:W-:Y:S02]  /*3480*/  HADD2.F32 R0, -RZ, R38.H0_H0 ;  /* 0x20000026ff007230 */ /* 0x000fe40000004100 */
[----:B------:R-:W-:Y:S01]  /*3490*/  FFMA.FTZ R7, R32, R7, RZ ;  /* 0x0000000720077223 */ /* 0x000fe200000100ff */
[----:B------:R-:W-:-:S02]  /*34a0*/  HADD2.F32 R38, -RZ, R44.H0_H0 ;  /* 0x2000002cff267230 */ /* 0x000fc40000004100 */
[-C--:B------:R-:W-:Y:S01]  /*34b0*/  FFMA.FTZ R33, R2, R56.reuse, R33 ;  /* 0x0000003802217223 */ /* 0x080fe20000010021 */
[----:B------:R-:W-:Y:S02]  /*34c0*/  HADD2.F32 R32, -RZ, R40.H0_H0 ;  /* 0x20000028ff207230 */ /* 0x000fe40000004100 */
[----:B------:R-:W-:Y:S01]  /*34d0*/  FFMA.FTZ R39, R42, R56, R39 ;  /* 0x000000382a277223 */ /* 0x000fe20000010027 */
[----:B------:R-:W-:Y:S02]  /*34e0*/  HADD2.F32 R3, -RZ, R3.H1_H1 ;  /* 0x30000003ff037230 */ /* 0x000fe40000004100 */
[----:B------:R-:W-:Y:S01]  /*34f0*/  FFMA.FTZ R0, R0, R6, R43 ;  /* 0x0000000600007223 */ /* 0x000fe2000001002b */
[----:B------:R-:W-:Y:S01]  /*3500*/  FFMA.FTZ R7, R58, R56, R7 ;  /* 0x000000383a077223 */ /* 0x000fe20000010007 */
[-C--:B------:R-:W-:Y:S01]  /*3510*/  FFMA.FTZ R38, R38, R6.reuse, R33 ;  /* 0x0000000626267223 */ /* 0x080fe20000010021 */
[----:B------:R-:W-:Y:S02]  /*3520*/  HADD2.F32 R33, -RZ, R36.H0_H0 ;  /* 0x20000024ff217230 */ /* 0x000fe40000004100 */
[-C--:B------:R-:W-:Y:S01]  /*3530*/  FFMA.FTZ R32, R32, R6.reuse, R39 ;  /* 0x0000000620207223 */ /* 0x080fe20000010027 */
[----:B------:R-:W-:Y:S01]  /*3540*/  FFMA.FTZ R2, R37, R3, R0 ;  /* 0x0000000325027223 */ /* 0x000fe20000010000 */
        /* <DEDUP_REMOVED lines=47> */
.L_x_4558:
        /* <DEDUP_REMOVED lines=198> */
.L_x_4561:
        /* <DEDUP_REMOVED lines=87> */
.L_x_4560:
        /* <DEDUP_REMOVED lines=198> */
.L_x_4563:
        /* <DEDUP_REMOVED lines=87> */
.L_x_4562:
[----:B------:R-:W-:Y:S01]  /*5be0*/  IADD3 R25, R25, 0x20, RZ ;  /* 0x0000002019197810 */ /* 0x000fe20007ffe0ff */
[----:B------:R-:W-:Y:S01]  /*5bf0*/  UIADD3 UR4, UR4, 0x40, URZ ;  /* 0x0000004004047890 */ /* 0x000fe2000fffe03f */
[----:B------:R-:W-:Y:S02]  /*5c00*/  IMAD.WIDE R14, R27, 0x8, R14 ;  /* 0x000000081b0e7825 */ /* 0x000fe400078e020e */
[C---:B------:R-:W-:Y:S02]  /*5c10*/  ISETP.GE.AND P2, PT, R25.reuse, UR5, PT ;  /* 0x0000000519007c0c */ /* 0x040fe4000bf46270 */
[----:B------:R-:W-:Y:S01]  /*5c20*/  ISETP.LT.AND P3, PT, R25, R24, PT ;  /* 0x000000181900720c */ /* 0x000fe20003f61270 */
[----:B0-----:R-:W-:-:S12]  /*5c30*/  IMAD.WIDE R12, R27, 0x8, R12 ;  /* 0x000000081b0c7825 */ /* 0x001fd800078e020c */
[----:B------:R-:W-:Y:S05]  /*5c40*/  @!P2 BRA P3, `(.L_x_4564) ;  /* 0xffffffb80018a947 */ /* 0x000fea000183ffff */
.L_x_4555:
[----:B------:R-:W-:Y:S05]  /*5c50*/  @!P1 EXIT ;  /* 0x000000000000994d */ /* 0x000fea0003800000 */
[----:B------:R-:W0:Y:S01]  /*5c60*/  S2R R0, SR_CTAID.X ;  /* 0x0000000000007919 */ /* 0x000e220000002500 */
[----:B------:R-:W1:Y:S01]  /*5c70*/  LDC.64 R2, c[0x0][0x230] ;  /* 0x00008c00ff027b82 */ /* 0x000e620000000a00 */
[----:B-----5:R-:W0:Y:S01]  /*5c80*/  S2R R5, SR_TID.X ;  /* 0x0000000000057919 */ /* 0x020e220000002100 */
[----:B------:R-:W2:Y:S01]  /*5c90*/  S2R R4, SR_CTAID.Y ;  /* 0x0000000000047919 */ /* 0x000ea20000002600 */
[----:B0-----:R-:W-:Y:S02]  /*5ca0*/  LEA R5, R0, R5, 0x5 ;  /* 0x0000000500057211 */ /* 0x001fe400078e28ff */
[----:B--2---:R-:W-:Y:S02]  /*5cb0*/  SHF.L.U32 R0, R4, 0x1, RZ ;  /* 0x0000000104007819 */ /* 0x004fe400000006ff */
[----:B------:R-:W-:-:S05]  /*5cc0*/  SHF.L.U32 R5, R5, 0x2, RZ ;  /* 0x0000000205057819 */ /* 0x000fca00000006ff */
[----:B------:R-:W-:Y:S02]  /*5cd0*/  IMAD R8, R0, R27, R5 ;  /* 0x0000001b00087224 */ /* 0x000fe400078e0205 */
[----:B------:R-:W0:Y:S02]  /*5ce0*/  LDC R5, c[0x0][0x238] ;  /* 0x00008e00ff057b82 */ /* 0x000e240000000800 */
[----:B-1----:R-:W-:-:S05]  /*5cf0*/  IMAD.WIDE R6, R8, 0x2, R2 ;  /* 0x0000000208067825 */ /* 0x002fca00078e0202 */
[----:B------:R1:W-:Y:S01]  /*5d00*/  ATOM.E.ADD.F16x2.RN.STRONG.GPU P0, RZ, desc[UR6][R6.64], R20 ;  /* 0x0000001406ff79a2 */ /* 0x0003e2000810e1c6 */
[----:B------:R-:W-:Y:S01]  /*5d10*/  BSSY B0, `(.L_x_4565) ;  /* 0x0000011000007945 */ /* 0x000fe20003800000 */
[----:B0-----:R-:W-:-:S05]  /*5d20*/  IMAD R5, R4, -0x2, R5 ;  /* 0xfffffffe04057824 */ /* 0x001fca00078e0205 */
[----:B------:R-:W-:Y:S01]  /*5d30*/  VIMNMX R9, R5, 0x2, PT ;  /* 0x0000000205097848 */ /* 0x000fe20003fe0100 */
[----:B-1----:R-:W-:Y:S06]  /*5d40*/  @P0 BRA `(.L_x_4566) ;  /* 0x0000000000340947 */ /* 0x002fec0003800000 */
[----:B------:R-:W0:Y:S02]  /*5d50*/  QSPC.E.S P0, RZ, [R6] ;  /* 0x0000000006ff73aa */ /* 0x000e240000000500 */
[----:B0-----:R-:W-:Y:S05]  /*5d60*/  @!P0 BRA `(.L_x_4567) ;  /* 0x0000000000208947 */ /* 0x001fea0003800000 */
[----:B------:R-:W-:-:S04]  /*5d70*/  MOV R4, R6 ;  /* 0x0000000600047202 */ /* 0x000fc80000000f00 */
[----:B------:R-:W-:-:S07]  /*5d80*/  MOV R0, R4 ;  /* 0x0000000400007202 */ /* 0x000fce0000000f00 */
.L_x_4568:
[----:B------:R-:W0:Y:S02]  /*5d90*/  LDS R4, [R0] ;  /* 0x0000000000047984 */ /* 0x000e240000000800 */
[----:B0-----:R-:W-:-:S10]  /*5da0*/  HFMA2.MMA R5, R4, 1, 1, R20 ;  /* 0x3c003c0004057835 */ /* 0x001fd40000000014 */
[----:B------:R-:W0:Y:S02]  /*5db0*/  ATOMS.CAST.SPIN R5, [R0], R4, R5 ;  /* 0x000000040005738d */ /* 0x000e240001800005 */
[----:B0-----:R-:W-:-:S13]  /*5dc0*/  ISETP.EQ.U32.AND P0, PT, R5, 0x1, PT ;  /* 0x000000010500780c */ /* 0x001fda0003f02070 */
[----:B------:R-:W-:Y:S05]  /*5dd0*/  @!P0 BRA `(.L_x_4568) ;  /* 0xfffffffc00ec8947 */ /* 0x000fea000383ffff */
[----:B------:R-:W-:Y:S05]  /*5de0*/  BRA `(.L_x_4566) ;  /* 0x00000000000c7947 */ /* 0x000fea0003800000 */
.L_x_4567:
[----:B------:R-:W2:Y:S02]  /*5df0*/  LD.E R0, desc[UR6][R6.64] ;  /* 0x0000000606007980 */ /* 0x000ea4000c101900 */
[----:B--2---:R-:W-:-:S05]  /*5e00*/  IADD3 R5, R20, R0, RZ ;  /* 0x0000000014057210 */ /* 0x004fca0007ffe0ff */
[----:B------:R0:W-:Y:S02]  /*5e10*/  ST.E desc[UR6][R6.64], R5 ;  /* 0x0000000506007985 */ /* 0x0001e4000c101906 */
.L_x_4566:
[----:B------:R-:W-:Y:S05]  /*5e20*/  BSYNC B0 ;  /* 0x0000000000007941 */ /* 0x000fea0003800000 */
.L_x_4565:
[----:B------:R1:W-:Y:S01]  /*5e30*/  ATOM.E.ADD.F16x2.RN.STRONG.GPU P0, RZ, desc[UR6][R6.64+0x4], R21 ;  /* 0x0000041506ff79a2 */ /* 0x0003e2000810e1c6 */
[----:B------:R-:W-:Y:S04]  /*5e40*/  BSSY B0, `(.L_x_4569) ;  /* 0x000000f000007945 */ /* 0x000fe80003800000 */
[----:B-1----:R-:W-:Y:S05]  /*5e50*/  @P0 BRA `(.L_x_4570) ;  /* 0x0000000000340947 */ /* 0x002fea0003800000 */
[----:B------:R-:W1:Y:S02]  /*5e60*/  QSPC.E.S P0, RZ, [R6+0x4] ;  /* 0x0000040006ff73aa */ /* 0x000e640000000500 */
[----:B-1----:R-:W-:Y:S05]  /*5e70*/  @!P0 BRA `(.L_x_4571) ;  /* 0x0000000000208947 */ /* 0x002fea0003800000 */
[----:B------:R-:W-:-:S04]  /*5e80*/  MOV R4, R6 ;  /* 0x0000000600047202 */ /* 0x000fc80000000f00 */
[----:B------:R-:W-:-:S07]  /*5e90*/  MOV R0, R4 ;  /* 0x0000000400007202 */ /* 0x000fce0000000f00 */
.L_x_4572:
[----:B------:R-:W0:Y:S02]  /*5ea0*/  LDS R4, [R0+0x4] ;  /* 0x0000040000047984 */ /* 0x000e240000000800 */
[----:B0-----:R-:W-:-:S06]  /*5eb0*/  HADD2 R5, R4, R21 ;  /* 0x0000001504057230 */ /* 0x001fcc0000000000 */
[----:B------:R-:W0:Y:S02]  /*5ec0*/  ATOMS.CAST.SPIN R5, [R0+0x4], R4, R5 ;  /* 0x000004040005738d */ /* 0x000e240001800005 */
[----:B0-----:R-:W-:-:S13]  /*5ed0*/  ISETP.EQ.U32.AND P0, PT, R5, 0x1, PT ;  /* 0x000000010500780c */ /* 0x001fda0003f02070 */
[----:B------:R-:W-:Y:S05]  /*5ee0*/  @!P0 BRA `(.L_x_4572) ;  /* 0xfffffffc00ec8947 */ /* 0x000fea000383ffff */
[----:B------:R-:W-:Y:S05]  /*5ef0*/  BRA `(.L_x_4570) ;  /* 0x00000000000c7947 */ /* 0x000fea0003800000 */
.L_x_4571:
[----:B------:R-:W0:Y:S02]  /*5f00*/  LD.E R0, desc[UR6][R6.64+0x4] ;  /* 0x0000040606007980 */ /* 0x000e24000c101900 */
[----:B0-----:R-:W-:-:S05]  /*5f10*/  IADD3 R5, R21, R0, RZ ;  /* 0x0000000015057210 */ /* 0x001fca0007ffe0ff */
[----:B------:R1:W-:Y:S02]  /*5f20*/  ST.E desc[UR6][R6.64+0x4], R5 ;  /* 0x0000040506007985 */ /* 0x0003e4000c101906 */
.L_x_4570:
[----:B------:R-:W-:Y:S05]  /*5f30*/  BSYNC B0 ;  /* 0x0000000000007941 */ /* 0x000fea0003800000 */
.L_x_4569:
        /* <DEDUP_REMOVED lines=11> */
.L_x_4576:
[----:B------:R-:W0:Y:S02]  /*5ff0*/  LDS R2, [R0] ;  /* 0x0000000000027984 */ /* 0x000e240000000800 */
[----:B0-----:R-:W-:-:S10]  /*6000*/  HFMA2.MMA R3, R2, 1, 1, R22 ;  /* 0x3c003c0002037835 */ /* 0x001fd40000000016 */
[----:B------:R-:W0:Y:S02]  /*6010*/  ATOMS.CAST.SPIN R3, [R0], R2, R3 ;  /* 0x000000020003738d */ /* 0x000e240001800003 */
[----:B0-----:R-:W-:-:S13]  /*6020*/  ISETP.EQ.U32.AND P0, PT, R3, 0x1, PT ;  /* 0x000000010300780c */ /* 0x001fda0003f02070 */
[----:B------:R-:W-:Y:S05]  /*6030*/  @!P0 BRA `(.L_x_4576) ;  /* 0xfffffffc00ec8947 */ /* 0x000fea000383ffff */
[----:B------:R-:W-:Y:S05]  /*6040*/  BRA `(.L_x_4574) ;  /* 0x00000000000c7947 */ /* 0x000fea0003800000 */
.L_x_4575:
[----:B------:R-:W2:Y:S02]  /*6050*/  LD.E R0, desc[UR6][R4.64] ;  /* 0x0000000604007980 */ /* 0x000ea4000c101900 */
[----:B--2---:R-:W-:-:S05]  /*6060*/  IADD3 R3, R22, R0, RZ ;  /* 0x0000000016037210 */ /* 0x004fca0007ffe0ff */
[----:B------:R0:W-:Y:S02]  /*6070*/  ST.E desc[UR6][R4.64], R3 ;  /* 0x0000000304007985 */ /* 0x0001e4000c101906 */
.L_x_4574:
[----:B------:R-:W-:Y:S05]  /*6080*/  BSYNC B0 ;  /* 0x0000000000007941 */ /* 0x000fea0003800000 */
.L_x_4573:
[----:B------:R1:W-:Y:S02]  /*6090*/  ATOM.E.ADD.F16x2.RN.STRONG.GPU P0, RZ, desc[UR6][R4.64+0x4], R23 ;  /* 0x0000041704ff79a2 */ /* 0x0003e4000810e1c6 */
[----:B-1----:R-:W-:Y:S05]  /*60a0*/  @P0 EXIT ;  /* 0x000000000000094d */ /* 0x002fea0003800000 */
[----:B------:R-:W1:Y:S02]  /*60b0*/  QSPC.E.S P0, RZ, [R4+0x4] ;  /* 0x0000040004ff73aa */ /* 0x000e640000000500 */
[----:B-1----:R-:W-:Y:S05]  /*60c0*/  @!P0 BRA `(.L_x_4577) ;  /* 0x0000000000208947 */ /* 0x002fea0003800000 */
[----:B------:R-:W-:-:S04]  /*60d0*/  MOV R2, R4 ;  /* 0x0000000400027202 */ /* 0x000fc80000000f00 */
[----:B------:R-:W-:-:S07]  /*60e0*/  MOV R0, R2 ;  /* 0x0000000200007202 */ /* 0x000fce0000000f00 */
.L_x_4578:
[----:B------:R-:W0:Y:S02]  /*60f0*/  LDS R2, [R0+0x4] ;  /* 0x0000040000027984 */ /* 0x000e240000000800 */
[----:B0-----:R-:W-:-:S06]  /*6100*/  HADD2 R3, R2, R23 ;  /* 0x0000001702037230 */ /* 0x001fcc0000000000 */
[----:B------:R-:W0:Y:S02]  /*6110*/  ATOMS.CAST.SPIN R3, [R0+0x4], R2, R3 ;  /* 0x000004020003738d */ /* 0x000e240001800003 */
[----:B0-----:R-:W-:-:S13]  /*6120*/  ISETP.EQ.U32.AND P0, PT, R3, 0x1, PT ;  /* 0x000000010300780c */ /* 0x001fda0003f02070 */
[----:B------:R-:W-:Y:S05]  /*6130*/  @!P0 BRA `(.L_x_4578) ;  /* 0xfffffffc00ec8947 */ /* 0x000fea000383ffff */
[----:B------:R-:W-:Y:S05]  /*6140*/  EXIT ;  /* 0x000000000000794d */ /* 0x000fea0003800000 */
.L_x_4577:
[----:B------:R-:W0:Y:S02]  /*6150*/  LD.E R0, desc[UR6][R4.64+0x4] ;  /* 0x0000040604007980 */ /* 0x000e24000c101900 */
[----:B0-----:R-:W-:-:S05]  /*6160*/  IADD3 R3, R23, R0, RZ ;  /* 0x0000000017037210 */ /* 0x001fca0007ffe0ff */
[----:B------:R-:W-:Y:S01]  /*6170*/  ST.E desc[UR6][R4.64+0x4], R3 ;  /* 0x0000040304007985 */ /* 0x000fe2000c101906 */
[----:B------:R-:W-:Y:S05]  /*6180*/  EXIT ;  /* 0x000000000000794d */ /* 0x000fea0003800000 */
.L_x_4579:
        /* <DEDUP_REMOVED lines=15> */
.L_x_5249:


//--------------------- .text._Z23gemm_half_q_half_kernelILi1ELi190ELb1ELb0ELi64EEvPK6__halfPKjS4_S2_PS0_iiiiPKtS7_iiiiiibS2_i --------------------------
	.section	.text._Z23gemm_half_q_half_kernelILi1ELi190ELb1ELb0ELi64EEvPK6__halfPKjS4_S2_PS0_iiiiPKtS7_iiiiiibS2_i,"ax",@progbits
	.align	128
        .global         _Z23gemm_half_q_half_kernelILi1ELi190ELb1ELb0ELi64EEvPK6__halfPKjS4_S2_PS0_iiiiPKtS7_iiiiiibS2_i
        .type           _Z23gemm_half_q_half_kernelILi1ELi190ELb1ELb0ELi64EEvPK6__halfPKjS4_S2_PS0_iiiiPKtS7_iiiiiibS2_i,@function
        .size           _Z23gemm_half_q_half_kernelILi1ELi190ELb1ELb0ELi64EEvPK6__halfPKjS4_S2_PS0_iiiiPKtS7_iiiiiibS2_i,(.L_x_5250 - _Z23gemm_half_q_half_kernelILi1ELi190ELb1ELb0ELi64EEvPK6__halfPKjS4_S2_PS0_iiiiPKtS7_iiiiiibS2_i)
        .other          _Z23gemm_half_q_half_kernelILi1ELi190ELb1ELb0ELi64EEvPK6__halfPKjS4_S2_PS0_iiiiPKtS7_iiiiiibS2_i,@"STO_CUDA_ENTRY STV_DEFAULT"
_Z23gemm_half_q_half_kernelILi1ELi190ELb1ELb0ELi64EEvPK6__halfPKjS4_S2_PS0_iiiiPKtS7_iiiiiibS2_i:
.text._Z23gemm_half_q_half_kernelILi1ELi190ELb1ELb0ELi64EEvPK6__halfPKjS4_S2_PS0_iiiiPKtS7_iiiiiibS2_i:
[----:B------:R-:W0:Y:S08]  /*0000*/  LDC R1, c[0x0][0x28] ;  /* 0x00000a00ff017b82 */ /* 0x000e300000000800 */
[----:B------:R-:W1:Y:S01]  /*0010*/  S2UR UR8, SR_CTAID.Y ;  /* 0x00000000000879c3 */ /* 0x000e620000002600 */
[----:B------:R-:W-:Y:S01]  /*0020*/  PRMT R0, RZ, 0x7610, R0 ;  /* 0x00007610ff007816 */ /* 0x000fe20000000000 */
[----:B------:R-:W-:Y:S01]  /*0030*/  ULDC.64 UR6, c[0x0][0x208] ;  /* 0x0000820000067ab9 */ /* 0x000fe20000000a00 */
[----:B0-----:R-:W-:-:S05]  /*0040*/  IADD3 R1, R1, -0x10, RZ ;  /* 0xfffffff001017810 */ /* 0x001fca0007ffe0ff */
[----:B------:R-:W1:Y:S02]  /*0050*/  LDC R14, c[0x0][0x238] ;  /* 0x00008e00ff0e7b82 */ /* 0x000e640000000800 */
[----:B-1----:R-:W-:-:S13]  /*0060*/  ISETP.LE.AND P1, PT, R14, UR8, PT ;  /* 0x000000080e007c0c */ /* 0x002fda000bf23270 */
[----:B------:R-:W0:Y:S02]  /*0070*/  @!P1 LDC.64 R2, c[0x0][0x278] ;  /* 0x00009e00ff029b82 */ /* 0x000e240000000a00 */
[----:B0-----:R-:W2:Y:S02]  /*0080*/  @!P1 LDG.E.U16 R0, desc[UR6][R2.64] ;  /* 0x0000000602009981 */ /* 0x001ea4000c1e1500 */
[----:B--2---:R-:W-:-:S04]  /*0090*/  PRMT R0, R0, 0x9910, RZ ;  /* 0x0000991000007816 */ /* 0x004fc800000000ff */
[----:B------:R-:W-:-:S13]  /*00a0*/  ISETP.NE.AND P0, PT, R0, RZ, PT ;  /* 0x000000ff0000720c */ /* 0x000fda0003f05270 */
[----:B------:R-:W-:Y:S05]  /*00b0*/  @!P0 EXIT ;  /* 0x000000000000894d */ /* 0x000fea0003800000 */
[----:B------:R-:W0:Y:S01]  /*00c0*/  S2R R12, SR_CTAID.Z ;  /* 0x00000000000c7919 */ /* 0x000e220000002700 */
[----:B------:R-:W1:Y:S01]  /*00d0*/  LDC R5, c[0x0][0x240] ;  /* 0x00009000ff057b82 */ /* 0x000e620000000800 */
[----:B------:R-:W-:Y:S01]  /*00e0*/  BSSY B0, `(.L_x_4580) ;  /* 0x0000023000007945 */ /* 0x000fe20003800000 */
[----:B------:R-:W2:Y:S01]  /*00f0*/  S2R R11, SR_TID.X ;  /* 0x00000000000b7919 */ /* 0x000ea20000002100 */
[----:B------:R-:W3:Y:S01]  /*0100*/  S2R R0, SR_CTAID.X ;  /* 0x0000000000007919 */ /* 0x000ee20000002500 */
[----:B0-----:R-:W-:-:S04]  /*0110*/  SHF.L.U32 R34, R12, 0x6, RZ ;  /* 0x000000060c227819 */ /* 0x001fc800000006ff */
[C---:B-1----:R-:W-:Y:S01]  /*0120*/  VIADDMNMX R7, R34.reuse, 0x40, R5, PT ;  /* 0x0000004022077846 */ /* 0x042fe20003800105 */
[----:B--2---:R-:W-:Y:S01]  /*0130*/  IMAD.IADD R8, R34, 0x1, R11 ;  /* 0x0000000122087824 */ /* 0x004fe200078e020b */
[----:B---3--:R-:W-:-:S04]  /*0140*/  LEA R6, R0, R11, 0x6 ;  /* 0x0000000b00067211 */ /* 0x008fc800078e30ff */
[----:B------:R-:W-:-:S13]  /*0150*/  ISETP.GE.OR P0, PT, R8, R7, P1 ;  /* 0x000000070800720c */ /* 0x000fda0000f06670 */
[----:B------:R-:W-:Y:S05]  /*0160*/  @P0 BRA `(.L_x_4581) ;  /* 0x0000000000680947 */ /* 0x000fea0003800000 */
[----:B------:R-:W-:Y:S01]  /*0170*/  ULDC.64 UR4, c[0x0][0x250] ;  /* 0x0000940000047ab9 */ /* 0x000fe20000000a00 */
[----:B------:R-:W-:Y:S02]  /*0180*/  SHF.R.S32.HI R9, RZ, 0x1f, R8 ;  /* 0x0000001fff097819 */ /* 0x000fe40000011408 */
[----:B------:R-:W-:-:S04]  /*0190*/  ISETP.NE.U32.AND P0, PT, RZ, UR4, PT ;  /* 0x00000004ff007c0c */ /* 0x000fc8000bf05070 */
[----:B------:R-:W-:-:S13]  /*01a0*/  ISETP.NE.AND.EX P0, PT, RZ, UR5, PT, P0 ;  /* 0x00000005ff007c0c */ /* 0x000fda000bf05300 */
[----:B------:R-:W-:-:S04]  /*01b0*/  @P0 LEA R2, P2, R8, UR4, 0x1 ;  /* 0x0000000408020c11 */ /* 0x000fc8000f8408ff */
[----:B------:R-:W-:Y:S01]  /*01c0*/  @P0 LEA.HI.X R3, R8, UR5, R9, 0x1, P2 ;  /* 0x0000000508030c11 */ /* 0x000fe200090f0c09 */
[----:B------:R-:W-:Y:S01]  /*01d0*/  IMAD R0, R5, UR8, RZ ;  /* 0x0000000805007c24 */ /* 0x000fe2000f8e02ff */
[----:B------:R-:W-:-:S04]  /*01e0*/  ULDC.64 UR4, c[0x0][0x210] ;  /* 0x0000840000047ab9 */ /* 0x000fc80000000a00 */
[----:B------:R-:W2:Y:S01]  /*01f0*/  @P0 LDG.E.U16.CONSTANT R3, desc[UR6][R2.64] ;  /* 0x0000000602030981 */ /* 0x000ea2000c1e9500 */
[----:B------:R-:W-:Y:S02]  /*0200*/  SHF.R.S32.HI R4, RZ, 0x1f, R0 ;  /* 0x0000001fff047819 */ /* 0x000fe40000011400 */
[----:B------:R-:W-:Y:S02]  /*0210*/  @!P0 IADD3 R5, P3, R8, R0, RZ ;  /* 0x0000000008058210 */ /* 0x000fe40007f7e0ff */
[----:B--2---:R-:W-:Y:S02]  /*0220*/  @P0 IADD3 R10, P2, R0, R3, RZ ;  /* 0x00000003000a0210 */ /* 0x004fe40007f5e0ff */
[----:B------:R-:W-:Y:S02]  /*0230*/  @!P0 IADD3.X R0, R9, R4, RZ, P3, !PT ;  /* 0x0000000409008210 */ /* 0x000fe40001ffe4ff */
[----:B------:R-:W-:Y:S01]  /*0240*/  @!P0 LEA R8, P3, R5, UR4, 0x1 ;  /* 0x0000000405088c11 */ /* 0x000fe2000f8608ff */
[----:B------:R-:W-:Y:S01]  /*0250*/  @P0 IMAD.X R13, RZ, RZ, R4, P2 ;  /* 0x000000ffff0d0224 */ /* 0x000fe200010e0604 */
[----:B------:R-:W-:-:S02]  /*0260*/  @P0 LEA R4, P2, R10, UR4, 0x1 ;  /* 0x000000040a040c11 */ /* 0x000fc4000f8408ff */
[----:B------:R-:W-:Y:S02]  /*0270*/  @!P0 LEA.HI.X R9, R5, UR5, R0, 0x1, P3 ;  /* 0x0000000505098c11 */ /* 0x000fe400098f0c00 */
[----:B------:R-:W-:-:S04]  /*0280*/  @P0 LEA.HI.X R5, R10, UR5, R13, 0x1, P2 ;  /* 0x000000050a050c11 */ /* 0x000fc800090f0c0d */
[----:B------:R-:W2:Y:S04]  /*0290*/  @!P0 LDG.E.U16.CONSTANT R9, desc[UR6][R8.64] ;  /* 0x0000000608098981 */ /* 0x000ea8000c1e9500 */
[----:B------:R-:W3:Y:S01]  /*02a0*/  @P0 LDG.E.U16.CONSTANT R5, desc[UR6][R4.64] ;  /* 0x0000000604050981 */ /* 0x000ee2000c1e9500 */
[----:B------:R-:W0:Y:S01]  /*02b0*/  S2UR UR5, SR_CgaCtaId ;  /* 0x00000000000579c3 */ /* 0x000e220000008800 */
[----:B------:R-:W-:Y:S02]  /*02c0*/  UMOV UR4, 0x400 ;  /* 0x0000040000047882 */ /* 0x000fe40000000000 */
[----:B0-----:R-:W-:-:S06]  /*02d0*/  ULEA UR4, UR5, UR4, 0x18 ;  /* 0x0000000405047291 */ /* 0x001fcc000f8ec03f */
[----:B------:R-:W-:-:S05]  /*02e0*/  LEA R0, R11, UR4, 0x1 ;  /* 0x000000040b007c11 */ /* 0x000fca000f8e08ff */
[----:B---3--:R0:W-:Y:S04]  /*02f0*/  @P0 STS.U16 [R0], R5 ;  /* 0x0000000500000388 */ /* 0x0081e80000000400 */
[----:B--2---:R0:W-:Y:S02]  /*0300*/  @!P0 STS.U16 [R0], R9 ;  /* 0x0000000900008388 */ /* 0x0041e40000000400 */
.L_x_4581:
[----:B------:R-:W-:Y:S05]  /*0310*/  BSYNC B0 ;  /* 0x0000000000007941 */ /* 0x000fea0003800000 */
.L_x_4580:
[----:B------:R-:W-:Y:S01]  /*0320*/  ULDC UR4, c[0x0][0x23c] ;  /* 0x00008f0000047ab9 */ /* 0x000fe20000000800 */
[----:B0-----:R-:W-:Y:S02]  /*0330*/  SHF.L.U32 R9, R6, 0x2, RZ ;  /* 0x0000000206097819 */ /* 0x001fe400000006ff */
[----:B------:R-:W-:-:S04]  /*0340*/  MOV R32, UR4 ;  /* 0x0000000400207c02 */ /* 0x000fc80008000f00 */
[----:B------:R-:W-:-:S13]  /*0350*/  ISETP.GE.AND P0, PT, R9, R32, PT ;  /* 0x000000200900720c */ /* 0x000fda0003f06270 */
[----:B------:R-:W-:Y:S05]  /*0360*/  @P0 EXIT ;  /* 0x000000000000094d */ /* 0x000fea0003800000 */
[----:B------:R-:W0:Y:S01]  /*0370*/  LDC.64 R2, c[0x0][0x248] ;  /* 0x00009200ff027b82 */ /* 0x000e220000000a00 */
[----:B------:R-:W-:-:S07]  /*0380*/  IMAD.SHL.U32 R17, R12, 0x80, RZ ;  /* 0x000000800c117824 */ /* 0x000fce00078e00ff */
[----:B------:R-:W1:Y:S01]  /*0390*/  LDC.U8 R0, c[0x0][0x270] ;  /* 0x00009c00ff007b82 */ /* 0x000e620000000000 */
[----:B0-----:R-:W-:-:S05]  /*03a0*/  IMAD.WIDE R16, R17, 0x2, R2 ;  /* 0x0000000211107825 */ /* 0x001fca00078e0202 */
[----:B------:R0:W5:Y:S01]  /*03b0*/  LDG.E.U16.CONSTANT R11, desc[UR6][R16.64+0x2] ;  /* 0x00000206100b7981 */ /* 0x000162000c1e9500 */
[----:B------:R-:W-:Y:S02]  /*03c0*/  ISETP.GE.AND P2, PT, R34, R7, PT ;  /* 0x000000072200720c */ /* 0x000fe40003f46270 */
[----:B-1----:R-:W-:-:S04]  /*03d0*/  PRMT R0, R0, 0x8880, RZ ;  /* 0x0000888000007816 */ /* 0x002fc800000000ff */
[----:B------:R-:W-:-:S04]  /*03e0*/  ISETP.NE.AND P0, PT, R0, RZ, PT ;  /* 0x000000ff0000720c */ /* 0x000fc80003f05270 */
[----:B------:R-:W-:-:S04]  /*03f0*/  ISETP.NE.OR P0, PT, R12, RZ, !P0 ;  /* 0x000000ff0c00720c */ /* 0x000fc80004705670 */
[----:B------:R-:W-:-:S13]  /*0400*/  ISETP.LE.OR P0, PT, R14, UR8, P0 ;  /* 0x000000080e007c0c */ /* 0x000fda0008703670 */
[----:B------:R-:W1:Y:S01]  /*0410*/  @!P0 LDC.64 R4, c[0x0][0x230] ;  /* 0x00008c00ff048b82 */ /* 0x000e620000000a00 */
[----:B------:R-:W-:-:S04]  /*0420*/  @!P0 IMAD R13, R32, UR8, R9 ;  /* 0x00000008200d8c24 */ /* 0x000fc8000f8e0209 */
[----:B-1----:R-:W-:-:S05]  /*0430*/  @!P0 IMAD.WIDE R4, R13, 0x2, R4 ;  /* 0x000000020d048825 */ /* 0x002fca00078e0204 */
[----:B------:R0:W-:Y:S01]  /*0440*/  @!P0 STG.E.64 desc[UR6][R4.64], RZ ;  /* 0x000000ff04008986 */ /* 0x0001e2000c101b06 */
[----:B------:R-:W-:Y:S06]  /*0450*/  BAR.SYNC.DEFER_BLOCKING 0x0 ;  /* 0x0000000000007b1d */ /* 0x000fec0000010000 */
[----:B------:R-:W-:Y:S05]  /*0460*/  @P2 BRA `(.L_x_4582) ;  /* 0x0000000000d02947 */ /* 0x000fea0003800000 */
[----:B------:R1:W5:Y:S01]  /*0470*/  LDG.E.U16.CONSTANT R0, desc[UR6][R16.64] ;  /* 0x0000000610007981 */ /* 0x000362000c1e9500 */
[----:B0-----:R-:W0:Y:S01]  /*0480*/  LDC.64 R4, c[0x0][0x220] ;  /* 0x00008800ff047b82 */ /* 0x001e220000000a00 */
[----:B------:R-:W-:Y:S01]  /*0490*/  SHF.R.S32.HI R6, RZ, 0x1f, R9 ;  /* 0x0000001fff067819 */ /* 0x000fe20000011409 */
[----:B------:R-:W-:Y:S01]  /*04a0*/  IMAD.MOV.U32 R8, RZ, RZ, R34 ;  /* 0x000000ffff087224 */ /* 0x000fe200078e0022 */
[----:B------:R-:W-:Y:S02]  /*04b0*/  SHF.L.U32 R10, R9, 0x2, RZ ;  /* 0x00000002090a7819 */ /* 0x000fe400000006ff */
[----:B------:R-:W-:Y:S01]  /*04c0*/  LEA.HI R14, R6, R9, RZ, 0x3 ;  /* 0x00000009060e7211 */ /* 0x000fe200078f18ff */
[----:B------:R-:W-:Y:S01]  /*04d0*/  HFMA2.MMA R6, -RZ, RZ, 0, 0 ;  /* 0x00000000ff067435 */ /* 0x000fe200000001ff */
[----:B------:R-:W-:Y:S01]  /*04e0*/  LOP3.LUT R10, R10, 0x10, RZ, 0xc0, !PT ;  /* 0x000000100a0a7812 */ /* 0x000fe200078ec0ff */
[----:B------:R-:W2:Y:S01]  /*04f0*/  LDC.64 R12, c[0x0][0x228] ;  /* 0x00008a00ff0c7b82 */ /* 0x000ea20000000a00 */
[----:B-1----:R-:W-:-:S08]  /*0500*/  SHF.R.S32.HI R14, RZ, 0x3, R14 ;  /* 0x00000003ff0e7819 */ /* 0x002fd0000001140e */
.L_x_4583:
[----:B-----5:R-:W-:-:S05]  /*0510*/  IADD3 R19, R0, R6, RZ ;  /* 0x0000000600137210 */ /* 0x020fca0007ffe0ff */
[----:B-1----:R-:W-:-:S05]  /*0520*/  IMAD R15, R19, R32, RZ ;  /* 0x00000020130f7224 */ /* 0x002fca00078e02ff */
[----:B------:R-:W-:-:S04]  /*0530*/  SHF.R.S32.HI R16, RZ, 0x1f, R15 ;  /* 0x0000001fff107819 */ /* 0x000fc8000001140f */
[----:B------:R-:W-:-:S04]  /*0540*/  LEA.HI R15, R16, R15, RZ, 0x3 ;  /* 0x0000000f100f7211 */ /* 0x000fc800078f18ff */
[----:B------:R-:W-:-:S05]  /*0550*/  LEA.HI.SX32 R15, R15, R14, 0x1d ;  /* 0x0000000e0f0f7211 */ /* 0x000fca00078feaff */
[----:B0-----:R-:W-:-:S06]  /*0560*/  IMAD.WIDE R16, R15, 0x4, R4 ;  /* 0x000000040f107825 */ /* 0x001fcc00078e0204 */
[----:B------:R-:W3:Y:S01]  /*0570*/  LDG.E.CONSTANT R17, desc[UR6][R16.64] ;  /* 0x0000000610117981 */ /* 0x000ee2000c1e9900 */
[----:B--2---:R-:W-:Y:S01]  /*0580*/  IMAD.WIDE R18, R19, 0x2, R12 ;  /* 0x0000000213127825 */ /* 0x004fe200078e020c */
[----:B------:R-:W-:-:S05]  /*0590*/  LEA R21, R8, 0x1, 0x1 ;  /* 0x0000000108157811 */ /* 0x000fca00078e08ff */
[----:B------:R0:W2:Y:S01]  /*05a0*/  LDG.E.U16.CONSTANT R18, desc[UR6][R18.64] ;  /* 0x0000000612127981 */ /* 0x0000a2000c1e9500 */
[----:B------:R-:W-:-:S06]  /*05b0*/  IMAD.WIDE R20, R21, 0x2, R2 ;  /* 0x0000000215147825 */ /* 0x000fcc00078e0202 */
[----:B------:R-:W4:Y:S01]  /*05c0*/  LDG.E.U16.CONSTANT R21, desc[UR6][R20.64] ;  /* 0x0000000614157981 */ /* 0x000f22000c1e9500 */
[----:B---3--:R-:W-:-:S04]  /*05d0*/  SHF.R.U32.HI R15, RZ, R10, R17 ;  /* 0x0000000aff0f7219 */ /* 0x008fc80000011611 */
[----:B------:R-:W-:Y:S02]  /*05e0*/  LOP3.LUT R22, R15, 0xf, RZ, 0xc0, !PT ;  /* 0x0000000f0f167812 */ /* 0x000fe400078ec0ff */
[--C-:B------:R-:W-:Y:S02]  /*05f0*/  SHF.R.U32.HI R23, RZ, 0x4, R15.reuse ;  /* 0x00000004ff177819 */ /* 0x100fe4000001160f */
[--C-:B------:R-:W-:Y:S02]  /*0600*/  SHF.R.U32.HI R16, RZ, 0xc, R15.reuse ;  /* 0x0000000cff107819 */ /* 0x100fe4000001160f */
[----:B------:R-:W-:Y:S02]  /*0610*/  SHF.R.U32.HI R15, RZ, 0x8, R15 ;  /* 0x00000008ff0f7819 */ /* 0x000fe4000001160f */
[----:B------:R-:W-:Y:S02]  /*0620*/  LOP3.LUT R23, R23, 0xf, RZ, 0xc0, !PT ;  /* 0x0000000f17177812 */ /* 0x000fe400078ec0ff */
[----:B------:R-:W-:-:S02]  /*0630*/  LOP3.LUT R16, R16, 0xf, RZ, 0xc0, !PT ;  /* 0x0000000f10107812 */ /* 0x000fc400078ec0ff */
[----:B------:R-:W-:Y:S01]  /*0640*/  LOP3.LUT R15, R15, 0xf, RZ, 0xc0, !PT ;  /* 0x0000000f0f0f7812 */ /* 0x000fe200078ec0ff */
[----:B------:R-:W-:Y:S01]  /*0650*/  VIADD R23, R23, 0x1 ;  /* 0x0000000117177836 */ /* 0x000fe20000000000 */
[----:B------:R-:W-:Y:S02]  /*0660*/  IADD3 R22, R22, 0x1, RZ ;  /* 0x0000000116167810 */ /* 0x000fe40007ffe0ff */
[----:B------:R-:W-:Y:S01]  /*0670*/  IADD3 R16, R16, 0x1, RZ ;  /* 0x0000000110107810 */ /* 0x000fe20007ffe0ff */
[----:B------:R-:W-:Y:S01]  /*0680*/  IMAD R23, R23, R23, RZ ;  /* 0x0000001717177224 */ /* 0x000fe200078e02ff */
[----:B------:R-:W-:Y:S01]  /*0690*/  IADD3 R15, R15, 0x1, RZ ;  /* 0x000000010f0f7810 */ /* 0x000fe20007ffe0ff */
[----:B------:R-:W-:Y:S01]  /*06a0*/  IMAD R22, R22, R22, RZ ;  /* 0x0000001616167224 */ /* 0x000fe200078e02ff */
[----:B----4-:R-:W-:Y:S01]  /*06b0*/  IADD3 R8, R21, R8, RZ ;  /* 0x0000000815087210 */ /* 0x010fe20007ffe0ff */
[----:B------:R-:W-:Y:S02]  /*06c0*/  IMAD R20, R16, R16, RZ ;  /* 0x0000001010147224 */ /* 0x000fe400078e02ff */
[----:B0-----:R-:W-:Y:S01]  /*06d0*/  IMAD R19, R15, R15, RZ ;  /* 0x0000000f0f137224 */ /* 0x001fe200078e02ff */
[----:B------:R-:W-:Y:S01]  /*06e0*/  I2F.F16 R23, R23 ;  /* 0x0000001700177306 */ /* 0x000fe20000200c00 */
[----:B------:R-:W-:Y:S01]  /*06f0*/  IMAD R15, R6, 0x8, R1 ;  /* 0x00000008060f7824 */ /* 0x000fe200078e0201 */
[----:B------:R-:W-:-:S02]  /*0700*/  ISETP.GE.AND P0, PT, R8, R7, PT ;  /* 0x000000070800720c */ /* 0x000fc40003f06270 */
[----:B------:R-:W-:-:S04]  /*0710*/  IADD3 R6, R6, 0x1, RZ ;  /* 0x0000000106067810 */ /* 0x000fc80007ffe0ff */
[----:B------:R-:W0:Y:S08]  /*0720*/  I2F.F16 R22, R22 ;  /* 0x0000001600167306 */ /* 0x000e300000200c00 */
[----:B------:R-:W-:Y:S01]  /*0730*/  I2F.F16 R20, R20 ;  /* 0x0000001400147306 */ /* 0x000fe20000200c00 */
[----:B0-----:R-:W-:-:S07]  /*0740*/  PRMT R23, R22, 0x5410, R23 ;  /* 0x0000541016177816 */ /* 0x001fce0000000017 */
[----:B------:R-:W0:Y:S01]  /*0750*/  I2F.F16 R19, R19 ;  /* 0x0000001300137306 */ /* 0x000e220000200c00 */
[----:B--2---:R-:W-:Y:S01]  /*0760*/  HMUL2 R16, R23, R18.H0_H0 ;  /* 0x2000001217107232 */ /* 0x004fe20000000000 */
[----:B0-----:R-:W-:-:S05]  /*0770*/  PRMT R17, R19, 0x5410, R20 ;  /* 0x0000541013117816 */ /* 0x001fca0000000014 */
[----:B------:R-:W-:-:S05]  /*0780*/  HMUL2 R17, R17, R18.H0_H0 ;  /* 0x2000001211117232 */ /* 0x000fca0000000000 */
[----:B------:R1:W-:Y:S01]  /*0790*/  STL.64 [R15], R16 ;  /* 0x000000100f007387 */ /* 0x0003e20000100a00 */
[----:B------:R-:W-:Y:S05]  /*07a0*/  @!P0 BRA `(.L_x_4583) ;  /* 0xfffffffc00588947 */ /* 0x000fea000383ffff */
.L_x_4582:
[----:B------:R2:W5:Y:S01]  /*07b0*/  LDL.64 R12, [R1] ;  /* 0x00000000010c7983 */ /* 0x0005620000100a00 */
[----:B------:R-:W3:Y:S01]  /*07c0*/  LDC R3, c[0x0][0x25c] ;  /* 0x00009700ff037b82 */ /* 0x000ee20000000800 */
[----:B------:R-:W-:Y:S01]  /*07d0*/  ULDC UR8, c[0x0][0x258] ;  /* 0x0000960000087ab9 */ /* 0x000fe20000000800 */
[----:B------:R-:W-:Y:S01]  /*07e0*/  IMAD.MOV.U32 R0, RZ, RZ, RZ ;  /* 0x000000ffff007224 */ /* 0x000fe200078e00ff */
[----:B------:R-:W-:Y:S02]  /*07f0*/  ISETP.GT.AND P0, PT, R34, UR8, PT ;  /* 0x0000000822007c0c */ /* 0x000fe4000bf04270 */
[----:B------:R-:W-:-:S03]  /*0800*/  MOV R2, RZ ;  /* 0x000000ff00027202 */ /* 0x000fc60000000f00 */
[----:B0-----:R-:W0:Y:S01]  /*0810*/  LDC R5, c[0x0][0x264] ;  /* 0x00009900ff057b82 */ /* 0x001e220000000800 */
[----:B---3--:R-:W-:-:S07]  /*0820*/  ISETP.GT.AND P2, PT, R34, R3, PT ;  /* 0x000000032200720c */ /* 0x008fce0003f44270 */
[----:B--2---:R-:W-:Y:S06]  /*0830*/  @!P0 BRA `(.L_x_4584) ;  /* 0x00000000001c8947 */ /* 0x004fec0003800000 */
[----:B-1----:R-:W1:Y:S02]  /*0840*/  LDC R15, c[0x0][0x25c] ;  /* 0x00009700ff0f7b82 */ /* 0x002e640000000800 */
[----:B-1----:R-:W-:-:S04]  /*0850*/  VIMNMX R2, R34, R15, PT ;  /* 0x0000000f22027248 */ /* 0x002fc80003fe0100 */
[----:B------:R-:W-:-:S04]  /*0860*/  IADD3 R2, R2, -UR8, RZ ;  /* 0x8000000802027c10 */ /* 0x000fc8000fffe0ff */
[----:B------:R-:W-:-:S04]  /*0870*/  SHF.R.S32.HI R15, RZ, 0x1f, R2 ;  /* 0x0000001fff0f7819 */ /* 0x000fc80000011402 */
[----:B------:R-:W-:-:S04]  /*0880*/  LEA.HI R15, R15, R2, RZ, 0x5 ;  /* 0x000000020f0f7211 */ /* 0x000fc800078f28ff */
[----:B------:R-:W-:-:S05]  /*0890*/  SHF.R.S32.HI R15, RZ, 0x5, R15 ;  /* 0x00000005ff0f7819 */ /* 0x000fca000001140f */
[----:B------:R-:W-:-:S07]  /*08a0*/  IMAD R2, R15, 0x6, RZ ;  /* 0x000000060f027824 */ /* 0x000fce00078e02ff */
.L_x_4584:
[----:B------:R-:W-:Y:S05]  /*08b0*/  @!P2 BRA `(.L_x_4585) ;  /* 0x00000000001ca947 */ /* 0x000fea0003800000 */
[----:B-1----:R-:W1:Y:S02]  /*08c0*/  LDC R15, c[0x0][0x260] ;  /* 0x00009800ff0f7b82 */ /* 0x002e640000000800 */
[----:B-1----:R-:W-:-:S05]  /*08d0*/  VIMNMX R0, R34, R15, PT ;  /* 0x0000000f22007248 */ /* 0x002fca0003fe0100 */
[----:B------:R-:W-:-:S05]  /*08e0*/  IMAD.IADD R0, R0, 0x1, -R3 ;  /* 0x0000000100007824 */ /* 0x000fca00078e0a03 */
[----:B------:R-:W-:-:S04]  /*08f0*/  SHF.R.S32.HI R3, RZ, 0x1f, R0 ;  /* 0x0000001fff037819 */ /* 0x000fc80000011400 */
[----:B------:R-:W-:-:S04]  /*0900*/  LEA.HI R3, R3, R0, RZ, 0x5 ;  /* 0x0000000003037211 */ /* 0x000fc800078f28ff */
[----:B------:R-:W-:-:S05]  /*0910*/  SHF.R.S32.HI R3, RZ, 0x5, R3 ;  /* 0x00000005ff037819 */ /* 0x000fca0000011403 */
[----:B------:R-:W-:-:S07]  /*0920*/  IMAD R0, R3, 0x5, RZ ;  /* 0x0000000503007824 */ /* 0x000fce00078e02ff */
.L_x_4585:
[----:B------:R-:W-:Y:S01]  /*0930*/  ULDC UR4, c[0x0][0x260] ;  /* 0x0000980000047ab9 */ /* 0x000fe20000000800 */
[----:B------:R-:W-:Y:S01]  /*0940*/  HFMA2.MMA R3, -RZ, RZ, 0, 0 ;  /* 0x00000000ff037435 */ /* 0x000fe200000001ff */
[C---:B------:R-:W-:Y:S02]  /*0950*/  ISETP.GT.AND P0, PT, R34.reuse, UR4, PT ;  /* 0x0000000422007c0c */ /* 0x040fe4000bf04270 */
[----:B0-----:R-:W-:Y:S02]  /*0960*/  ISETP.GT.AND P2, PT, R34, R5, PT ;  /* 0x000000052200720c */ /* 0x001fe40003f44270 */
[----:B-1----:R-:W-:-:S09]  /*0970*/  MOV R15, RZ ;  /* 0x000000ff000f7202 */ /* 0x002fd20000000f00 */
[----:B------:R-:W-:Y:S05]  /*0980*/  @!P0 BRA `(.L_x_4586) ;  /* 0x00000000001c8947 */ /* 0x000fea0003800000 */
[----:B------:R-:W0:Y:S02]  /*0990*/  LDC R15, c[0x0][0x264] ;  /* 0x00009900ff0f7b82 */ /* 0x000e240000000800 */
[----:B0-----:R-:W-:-:S05]  /*09a0*/  VIMNMX R4, R34, R15, PT ;  /* 0x0000000f22047248 */ /* 0x001fca0003fe0100 */
[----:B------:R-:W-:-:S05]  /*09b0*/  VIADD R4, R4, -UR4 ;  /* 0x8000000404047c36 */ /* 0x000fca0008000000 */
[----:B------:R-:W-:-:S04]  /*09c0*/  SHF.R.S32.HI R15, RZ, 0x1f, R4 ;  /* 0x0000001fff0f7819 */ /* 0x000fc80000011404 */
[----:B------:R-:W-:-:S04]  /*09d0*/  LEA.HI R15, R15, R4, RZ, 0x5 ;  /* 0x000000040f0f7211 */ /* 0x000fc800078f28ff */
[----:B------:R-:W-:-:S04]  /*09e0*/  SHF.R.S32.HI R15, RZ, 0x5, R15 ;  /* 0x00000005ff0f7819 */ /* 0x000fc8000001140f */
[----:B------:R-:W-:-:S07]  /*09f0*/  SHF.L.U32 R15, R15, 0x2, RZ ;  /* 0x000000020f0f7819 */ /* 0x000fce00000006ff */
.L_x_4586:
        /* <DEDUP_REMOVED lines=8> */
.L_x_4587:
[----:B------:R-:W-:Y:S01]  /*0a80*/  ULDC UR4, c[0x0][0x268] ;  /* 0x00009a0000047ab9 */ /* 0x000fe20000000800 */
[----:B------:R-:W-:Y:S01]  /*0a90*/  IMAD.MOV.U32 R4, RZ, RZ, RZ ;  /* 0x000000ffff047224 */ /* 0x000fe200078e00ff */
[----:B------:R-:W-:-:S13]  /*0aa0*/  ISETP.GT.AND P0, PT, R34, UR4, PT ;  /* 0x0000000422007c0c */ /* 0x000fda000bf04270 */
        /* <DEDUP_REMOVED lines=8> */
.L_x_4588:
[----:B------:R-:W-:Y:S01]  /*0b30*/  VIMNMX R5, R34, UR8, PT ;  /* 0x0000000822057c48 */ /* 0x000fe2000bfe0100 */
[----:B------:R-:W0:Y:S01]  /*0b40*/  S2UR UR5, SR_CgaCtaId ;  /* 0x00000000000579c3 */ /* 0x000e220000008800 */
[----:B------:R-:W-:Y:S01]  /*0b50*/  SHF.R.S32.HI R8, RZ, 0x1f, R9 ;  /* 0x0000001fff087819 */ /* 0x000fe20000011409 */
[----:B------:R-:W-:Y:S01]  /*0b60*/  ULDC.64 UR10, c[0x0][0x218] ;  /* 0x00008600000a7ab9 */ /* 0x000fe20000000a00 */
[----:B------:R-:W-:Y:S01]  /*0b70*/  SHF.R.S32.HI R6, RZ, 0x1f, R5 ;  /* 0x0000001fff067819 */ /* 0x000fe20000011405 */
[----:B------:R-:W-:-:S03]  /*0b80*/  UMOV UR4, 0x400 ;  /* 0x0000040000047882 */ /* 0x000fc60000000000 */
[----:B------:R-:W-:-:S04]  /*0b90*/  LEA.HI R6, R6, R5, RZ, 0x5 ;  /* 0x0000000506067211 */ /* 0x000fc800078f28ff */
[----:B------:R-:W-:Y:S01]  /*0ba0*/  SHF.R.S32.HI R5, RZ, 0x5, R6 ;  /* 0x00000005ff057819 */ /* 0x000fe20000011406 */
[----:B------:R-:W-:-:S04]  /*0bb0*/  HFMA2.MMA R6, -RZ, RZ, 0, 0 ;  /* 0x00000000ff067435 */ /* 0x000fc800000001ff */
[----:B------:R-:W-:Y:S01]  /*0bc0*/  IMAD R2, R5, 0x8, R2 ;  /* 0x0000000805027824 */ /* 0x000fe200078e0202 */
[----:B------:R-:W-:-:S04]  /*0bd0*/  PRMT R5, RZ, 0x5410, RZ ;  /* 0x00005410ff057816 */ /* 0x000fc800000000ff */
[----:B------:R-:W-:Y:S02]  /*0be0*/  IADD3 R0, R15, R2, R0 ;  /* 0x000000020f007210 */ /* 0x000fe40007ffe000 */
[----:B-----5:R-:W-:Y:S01]  /*0bf0*/  PRMT R2, R12, 0x7610, R12 ;  /* 0x000076100c027816 */ /* 0x020fe2000000000c */
[----:B0-----:R-:W-:Y:S01]  /*0c00*/  ULEA UR4, UR5, UR4, 0x18 ;  /* 0x0000000405047291 */ /* 0x001fe2000f8ec03f */
[----:B------:R-:W-:Y:S02]  /*0c10*/  IADD3 R3, R4, R0, R3 ;  /* 0x0000000004037210 */ /* 0x000fe40007ffe003 */
[----:B------:R-:W-:-:S03]  /*0c20*/  PRMT R4, RZ, 0x5410, RZ ;  /* 0x00005410ff047816 */ /* 0x000fc600000000ff */
[----:B------:R-:W-:Y:S02]  /*0c30*/  IMAD R10, R3, R32, RZ ;  /* 0x00000020030a7224 */ /* 0x000fe400078e02ff */
[----:B------:R-:W-:-:S03]  /*0c40*/  IMAD.IADD R3, R34, 0x1, R11 ;  /* 0x0000000122037824 */ /* 0x000fc600078e020b */
[----:B------:R-:W-:Y:S02]  /*0c50*/  SHF.R.S32.HI R15, RZ, 0x1f, R10 ;  /* 0x0000001fff0f7819 */ /* 0x000fe4000001140a */
[----:B------:R-:W-:-:S04]  /*0c60*/  IADD3 R27, P0, R9, R10, RZ ;  /* 0x0000000a091b7210 */ /* 0x000fc80007f1e0ff */
[----:B------:R-:W-:Y:S02]  /*0c70*/  IADD3.X R0, R15, R8, RZ, P0, !PT ;  /* 0x000000080f007210 */ /* 0x000fe400007fe4ff */
[----:B------:R-:W-:-:S04]  /*0c80*/  LEA R26, P0, R27, UR10, 0x2 ;  /* 0x0000000a1b1a7c11 */ /* 0x000fc8000f8010ff */
[----:B------:R-:W-:Y:S02]  /*0c90*/  LEA.HI.X R27, R27, UR11, R0, 0x2, P0 ;  /* 0x0000000b1b1b7c11 */ /* 0x000fe400080f1400 */
[C---:B------:R-:W-:Y:S02]  /*0ca0*/  ISETP.GE.AND P0, PT, R34.reuse, R7, PT ;  /* 0x000000072200720c */ /* 0x040fe40003f06270 */
[----:B------:R-:W-:Y:S02]  /*0cb0*/  PRMT R0, R13, 0x7610, R13 ;  /* 0x000076100d007816 */ /* 0x000fe4000000000d */
[----:B------:R-:W-:-:S13]  /*0cc0*/  ISETP.GE.OR P0, PT, R34, UR8, P0 ;  /* 0x0000000822007c0c */ /* 0x000fda0008706670 */
[----:B------:R-:W-:Y:S05]  /*0cd0*/  @P0 BRA `(.L_x_4589) ;  /* 0x0000003000f00947 */ /* 0x000fea0003800000 */
[----:B------:R-:W-:Y:S01]  /*0ce0*/  IADD3 R9, P0, P2, R9, R32, R10 ;  /* 0x0000002009097210 */ /* 0x000fe20007a1e00a */
[----:B------:R-:W-:Y:S01]  /*0cf0*/  ULDC UR5, c[0x0][0x258] ;  /* 0x0000960000057ab9 */ /* 0x000fe20000000800 */
[----:B------:R-:W-:Y:S02]  /*0d00*/  SHF.R.S32.HI R5, RZ, 0x1f, R32 ;  /* 0x0000001fff057819 */ /* 0x000fe40000011420 */
[----:B------:R-:W-:Y:S02]  /*0d10*/  MOV R6, RZ ;  /* 0x000000ff00067202 */ /* 0x000fe40000000f00 */
[----:B------:R-:W-:Y:S02]  /*0d20*/  IADD3.X R8, R8, R5, R15, P0, P2 ;  /* 0x0000000508087210 */ /* 0x000fe400007e440f */
[----:B------:R-:W-:Y:S02]  /*0d30*/  LEA R28, P0, R9, UR10, 0x2 ;  /* 0x0000000a091c7c11 */ /* 0x000fe4000f8010ff */
[----:B------:R-:W-:-:S02]  /*0d40*/  PRMT R4, RZ, 0x5410, RZ ;  /* 0x00005410ff047816 */ /* 0x000fc400000000ff */
[----:B------:R-:W-:Y:S02]  /*0d50*/  LEA.HI.X R29, R9, UR11, R8, 0x2, P0 ;  /* 0x0000000b091d7c11 */ /* 0x000fe400080f1408 */
[----:B------:R-:W-:-:S07]  /*0d60*/  PRMT R5, RZ, 0x5410, RZ ;  /* 0x00005410ff057816 */ /* 0x000fce00000000ff */
.L_x_4594:
[----:B------:R-:W-:Y:S01]  /*0d70*/  ISETP.NE.AND P0, PT, R34, R3, PT ;  /* 0x000000032200720c */ /* 0x000fe20003f05270 */
[----:B0-----:R-:W0:Y:S01]  /*0d80*/  LDC R32, c[0x0][0x23c] ;  /* 0x00008f00ff207b82 */ /* 0x001e220000000800 */
[----:B------:R-:W-:Y:S01]  /*0d90*/  MOV R17, R27 ;  /* 0x0000001b00117202 */ /* 0x000fe20000000f00 */
[----:B------:R-:W-:-:S10]  /*0da0*/  IMAD.MOV.U32 R16, RZ, RZ, R26 ;  /* 0x000000ffff107224 */ /* 0x000fd400078e001a */
[----:B------:R-:W1:Y:S01]  /*0db0*/  @!P0 LDC.64 R20, c[0x0][0x248] ;  /* 0x00009200ff148b82 */ /* 0x000e620000000a00 */
[----:B------:R-:W-:Y:S01]  /*0dc0*/  @!P0 IADD3 R6, R6, 0x1, RZ ;  /* 0x0000000106068810 */ /* 0x000fe20007ffe0ff */
[----:B------:R-:W-:-:S03]  /*0dd0*/  @!P0 IMAD.SHL.U32 R9, R34, 0x2, RZ ;  /* 0x0000000222098824 */ /* 0x000fc600078e00ff */
[----:B------:R-:W-:-:S06]  /*0de0*/  @!P0 LEA R18, R6, R1, 0x3 ;  /* 0x0000000106128211 */ /* 0x000fcc00078e18ff */
[----:B------:R-:W2:Y:S01]  /*0df0*/  @!P0 LDL.64 R18, [R18] ;  /* 0x0000000012128983 */ /* 0x000ea20000100a00 */
[----:B0-----:R-:W-:-:S04]  /*0e00*/  IMAD.WIDE R30, R32, 0x8, R16 ;  /* 0x00000008201e7825 */ /* 0x001fc800078e0210 */
[----:B------:R-:W-:-:S04]  /*0e10*/  IMAD.WIDE R12, R32, 0x8, R30 ;  /* 0x00000008200c7825 */ /* 0x000fc800078e021e */
[----:B-1----:R-:W-:-:S04]  /*0e20*/  @!P0 IMAD.WIDE R20, R9, 0x2, R20 ;  /* 0x0000000209148825 */ /* 0x002fc800078e0214 */
[----:B------:R-:W-:Y:S01]  /*0e30*/  IMAD.WIDE R24, R32, 0x8, R12 ;  /* 0x0000000820187825 */ /* 0x000fe200078e020c */
[----:B------:R0:W5:Y:S04]  /*0e40*/  @!P0 LDG.E.U16.CONSTANT R33, desc[UR6][R20.64+0x2] ;  /* 0x0000020614218981 */ /* 0x000168000c1e9500 */
[----:B------:R-:W5:Y:S04]  /*0e50*/  LDG.E.128.CONSTANT R12, desc[UR6][R12.64] ;  /* 0x000000060c0c7981 */ /* 0x000f68000c1e9d00 */
[----:B------:R0:W5:Y:S01]  /*0e60*/  LDG.E.128.CONSTANT R8, desc[UR6][R24.64] ;  /* 0x0000000618087981 */ /* 0x000162000c1e9d00 */
[----:B------:R-:W-:-:S02]  /*0e70*/  MOV R26, R28 ;  /* 0x0000001c001a7202 */ /* 0x000fc40000000f00 */
[----:B------:R-:W-:Y:S02]  /*0e80*/  MOV R27, R29 ;  /* 0x0000001d001b7202 */ /* 0x000fe40000000f00 */
[----:B--2---:R-:W-:Y:S02]  /*0e90*/  @!P0 PRMT R2, R18, 0x7610, R2 ;  /* 0x0000761012028816 */ /* 0x004fe40000000002 */
[----:B------:R-:W-:Y:S02]  /*0ea0*/  @!P0 PRMT R0, R19, 0x7610, R0 ;  /* 0x0000761013008816 */ /* 0x000fe40000000000 */
[----:B------:R-:W-:Y:S02]  /*0eb0*/  @!P0 PRMT R2, R2, 0x7610, R18 ;  /* 0x0000761002028816 */ /* 0x000fe40000000012 */
[----:B------:R-:W-:Y:S01]  /*0ec0*/  @!P0 PRMT R0, R0, 0x7610, R19 ;  /* 0x0000761000008816 */ /* 0x000fe20000000013 */
[----:B0-----:R-:W-:Y:S06]  /*0ed0*/  @P1 BRA `(.L_x_4590) ;  /* 0x0000000c00101947 */ /* 0x001fec0003800000 */
[----:B------:R-:W2:Y:S04]  /*0ee0*/  LDG.E.128.CONSTANT R16, desc[UR6][R16.64] ;  /* 0x0000000610107981 */ /* 0x000ea8000c1e9d00 */
[----:B------:R-:W3:Y:S04]  /*0ef0*/  LDG.E.128.CONSTANT R20, desc[UR6][R26.64] ;  /* 0x000000061a147981 */ /* 0x000ee8000c1e9d00 */
[----:B------:R-:W0:Y:S01]  /*0f00*/  LDS.64 R28, [UR4] ;  /* 0x00000004ff1c7984 */ /* 0x000e220008000a00 */
[----:B--2---:R-:W-:Y:S02]  /*0f10*/  LOP3.LUT R35, R16, 0xff, RZ, 0xc0, !PT ;  /* 0x000000ff10237812 */ /* 0x004fe400078ec0ff */
[----:B------:R-:W-:-:S02]  /*0f20*/  LOP3.LUT R37, R18, 0xff, RZ, 0xc0, !PT ;  /* 0x000000ff12257812 */ /* 0x000fc400078ec0ff */
[----:B------:R-:W-:Y:S01]  /*0f30*/  LOP3.LUT R42, R19, 0xff, RZ, 0xc0, !PT ;  /* 0x000000ff132a7812 */ /* 0x000fe200078ec0ff */
[----:B------:R-:W-:Y:S01]  /*0f40*/  VIADD R46, R35, 0xffffff80 ;  /* 0xffffff80232e7836 */ /* 0x000fe20000000000 */
[----:B------:R-:W-:Y:S02]  /*0f50*/  LOP3.LUT R35, R17, 0xff, RZ, 0xc0, !PT ;  /* 0x000000ff11237812 */ /* 0x000fe400078ec0ff */
[----:B------:R-:W-:Y:S01]  /*0f60*/  IADD3 R44, R37, -0x80, RZ ;  /* 0xffffff80252c7810 */ /* 0x000fe20007ffe0ff */
[----:B------:R-:W-:Y:S01]  /*0f70*/  VIADD R47, R42, 0xffffff80 ;  /* 0xffffff802a2f7836 */ /* 0x000fe20000000000 */
[----:B------:R-:W-:Y:S01]  /*0f80*/  IADD3 R35, R35, -0x80, RZ ;  /* 0xffffff8023237810 */ /* 0x000fe20007ffe0ff */
[----:B------:R-:W-:Y:S01]  /*0f90*/  I2F.F16 R46, R46 ;  /* 0x0000002e002e7306 */ /* 0x000fe20000200c00 */
[----:B------:R-:W-:Y:S02]  /*0fa0*/  SHF.R.U32.HI R37, RZ, 0x8, R16 ;  /* 0x00000008ff257819 */ /* 0x000fe40000011610 */
[----:B------:R-:W-:-:S02]  /*0fb0*/  LEA.HI R39, R16, 0xffffff80, RZ, 0x8 ;  /* 0xffffff8010277811 */ /* 0x000fc400078f40ff */
[----:B------:R-:W-:Y:S02]  /*0fc0*/  SHF.R.U32.HI R16, RZ, 0x10, R16 ;  /* 0x00000010ff107819 */ /* 0x000fe40000011610 */
[----:B------:R-:W-:Y:S01]  /*0fd0*/  LOP3.LUT R42, R37, 0xff, RZ, 0xc0, !PT ;  /* 0x000000ff252a7812 */ /* 0x000fe200078ec0ff */
[----:B------:R-:W1:Y:S01]  /*0fe0*/  I2F.F16 R35, R35 ;  /* 0x0000002300237306 */ /* 0x000e620000200c00 */
[----:B------:R-:W-:Y:S02]  /*0ff0*/  LOP3.LUT R16, R16, 0xff, RZ, 0xc0, !PT ;  /* 0x000000ff10107812 */ /* 0x000fe400078ec0ff */
[----:B------:R-:W-:Y:S02]  /*1000*/  SHF.R.U32.HI R45, RZ, 0x8, R17 ;  /* 0x00000008ff2d7819 */ /* 0x000fe40000011611 */
[----:B------:R-:W-:Y:S02]  /*1010*/  IADD3 R43, R42, -0x80, RZ ;  /* 0xffffff802a2b7810 */ /* 0x000fe40007ffe0ff */
[----:B------:R-:W-:Y:S01]  /*1020*/  IADD3 R42, R16, -0x80, RZ ;  /* 0xffffff80102a7810 */ /* 0x000fe20007ffe0ff */
[----:B------:R-:W2:Y:S01]  /*1030*/  I2F.F16 R44, R44 ;  /* 0x0000002c002c7306 */ /* 0x000ea20000200c00 */
[----:B------:R-:W-:-:S02]  /*1040*/  LEA.HI R41, R17, 0xffffff80, RZ, 0x8 ;  /* 0xffffff8011297811 */ /* 0x000fc400078f40ff */
[----:B------:R-:W-:Y:S02]  /*1050*/  LOP3.LUT R16, R45, 0xff, RZ, 0xc0, !PT ;  /* 0x000000ff2d107812 */ /* 0x000fe400078ec0ff */
[----:B------:R-:W-:Y:S01]  /*1060*/  SHF.R.U32.HI R17, RZ, 0x10, R17 ;  /* 0x00000010ff117819 */ /* 0x000fe20000011611 */
[----:B-1----:R-:W-:Y:S02]  /*1070*/  HADD2.F32 R49, -RZ, R35.H0_H0 ;  /* 0x20000023ff317230 */ /* 0x002fe40000004100 */
[----:B------:R1:W4:Y:S01]  /*1080*/  I2F.F16 R37, R47 ;  /* 0x0000002f00257306 */ /* 0x0003220000200c00 */
[----:B------:R-:W-:Y:S01]  /*1090*/  LOP3.LUT R45, R17, 0xff, RZ, 0xc0, !PT ;  /* 0x000000ff112d7812 */ /* 0x000fe200078ec0ff */
[----:B------:R-:W-:Y:S01]  /*10a0*/  HADD2.F32 R17, -RZ, R46.H0_H0 ;  /* 0x2000002eff117230 */ /* 0x000fe20000004100 */
[----:B------:R-:W-:Y:S02]  /*10b0*/  SHF.R.U32.HI R48, RZ, 0x8, R18 ;  /* 0x00000008ff307819 */ /* 0x000fe40000011612 */
[----:B------:R-:W-:Y:S01]  /*10c0*/  LEA.HI R38, R18, 0xffffff80, RZ, 0x8 ;  /* 0xffffff8012267811 */ /* 0x000fe200078f40ff */
[----:B--2---:R-:W-:-:S02]  /*10d0*/  HADD2.F32 R35, -RZ, R44.H0_H0 ;  /* 0x2000002cff237230 */ /* 0x004fc40000004100 */
[----:B------:R-:W2:Y:S01]  /*10e0*/  I2F.F16 R43, R43 ;  /* 0x0000002b002b7306 */ /* 0x000ea20000200c00 */
[----:B-1----:R-:W-:Y:S01]  /*10f0*/  VIADD R47, R16, 0xffffff80 ;  /* 0xffffff80102f7836 */ /* 0x002fe20000000000 */
[----:B------:R-:W-:Y:S01]  /*1100*/  LOP3.LUT R48, R48, 0xff, RZ, 0xc0, !PT ;  /* 0x000000ff30307812 */ /* 0x000fe200078ec0ff */
[----:B0-----:R-:W-:Y:S01]  /*1110*/  HADD2.F32 R16, -RZ, R28.H0_H0 ;  /* 0x2000001cff107230 */ /* 0x001fe20000004100 */
[----:B------:R-:W-:Y:S02]  /*1120*/  SHF.R.U32.HI R18, RZ, 0x10, R18 ;  /* 0x00000010ff127819 */ /* 0x000fe40000011612 */
[----:B------:R-:W-:Y:S01]  /*1130*/  LEA.HI R36, R19, 0xffffff80, RZ, 0x8 ;  /* 0xffffff8013247811 */ /* 0x000fe200078f40ff */
[----:B----4-:R-:W-:Y:S02]  /*1140*/  HADD2.F32 R37, -RZ, R37.H0_H0 ;  /* 0x20000025ff257230 */ /* 0x010fe40000004100 */
[----:B------:R-:W-:Y:S01]  /*1150*/  FFMA.FTZ R46, R17, R16, RZ ;  /* 0x00000010112e7223 */ /* 0x000fe200000100ff */
[C---:B------:R-:W-:Y:S01]  /*1160*/  FFMA.FTZ R17, R16.reuse, R49, RZ ;  /* 0x0000003110117223 */ /* 0x040fe200000100ff */
[----:B------:R-:W-:Y:S01]  /*1170*/  SHF.R.U32.HI R49, RZ, 0x8, R19 ;  /* 0x00000008ff317819 */ /* 0x000fe20000011613 */
[C---:B------:R-:W-:Y:S01]  /*1180*/  FFMA.FTZ R35, R16.reuse, R35, RZ ;  /* 0x0000002310237223 */ /* 0x040fe200000100ff */
[----:B------:R-:W-:Y:S01]  /*1190*/  FFMA.FTZ R37, R16, R37, RZ ;  /* 0x0000002510257223 */ /* 0x000fe200000100ff */
[----:B------:R-:W-:Y:S01]  /*11a0*/  IADD3 R16, R45, -0x80, RZ ;  /* 0xffffff802d107810 */ /* 0x000fe20007ffe0ff */
[----:B------:R0:W1:Y:S01]  /*11b0*/  I2F.F16 R44, R47 ;  /* 0x0000002f002c7306 */ /* 0x0000620000200c00 */
[----:B------:R-:W-:Y:S01]  /*11c0*/  IADD3 R45, R48, -0x80, RZ ;  /* 0xffffff80302d7810 */ /* 0x000fe20007ffe0ff */
[----:B--2---:R-:W-:Y:S01]  /*11d0*/  HADD2.F32 R43, -RZ, R43.H0_H0 ;  /* 0x2000002bff2b7230 */ /* 0x004fe20000004100 */
[----:B------:R-:W-:-:S02]  /*11e0*/  LOP3.LUT R49, R49, 0xff, RZ, 0xc0, !PT ;  /* 0x000000ff31317812 */ /* 0x000fc400078ec0ff */
[----:B------:R-:W-:Y:S02]  /*11f0*/  SHF.R.U32.HI R19, RZ, 0x10, R19 ;  /* 0x00000010ff137819 */ /* 0x000fe40000011613 */
[----:B------:R-:W-:Y:S01]  /*1200*/  LOP3.LUT R48, R18, 0xff, RZ, 0xc0, !PT ;  /* 0x000000ff12307812 */ /* 0x000fe200078ec0ff */
[----:B------:R-:W2:Y:S01]  /*1210*/  I2F.F16 R45, R45 ;  /* 0x0000002d002d7306 */ /* 0x000ea20000200c00 */
[----:B0-----:R-:W-:Y:S01]  /*1220*/  VIADD R47, R49, 0xffffff80 ;  /* 0xffffff80312f7836 */ /* 0x001fe20000000000 */
[----:B------:R-:W-:Y:S01]  /*1230*/  LOP3.LUT R19, R19, 0xff, RZ, 0xc0, !PT ;  /* 0x000000ff13137812 */ /* 0x000fe200078ec0ff */
[----:B------:R-:W-:Y:S01]  /*1240*/  HADD2.F32 R18, -RZ, R28.H1_H1 ;  /* 0x3000001cff127230 */ /* 0x000fe20000004100 */
[----:B------:R-:W-:Y:S02]  /*1250*/  IADD3 R28, R48, -0x80, RZ ;  /* 0xffffff80301c7810 */ /* 0x000fe40007ffe0ff */
[----:B---3--:R-:W-:Y:S01]  /*1260*/  LEA.HI R40, R20, 0xffffff80, RZ, 0x8 ;  /* 0xffffff8014287811 */ /* 0x008fe200078f40ff */
[----:B-1----:R-:W-:Y:S01]  /*1270*/  HADD2.F32 R44, -RZ, R44.H0_H0 ;  /* 0x2000002cff2c7230 */ /* 0x002fe20000004100 */
[----:B------:R-:W0:Y:S01]  /*1280*/  I2F.F16 R47, R47 ;  /* 0x0000002f002f7306 */ /* 0x000e220000200c00 */
[----:B------:R-:W-:Y:S01]  /*1290*/  FFMA.FTZ R46, R43, R18, R46 ;  /* 0x000000122b2e7223 */ /* 0x000fe2000001002e */
[----:B------:R-:W-:-:S02]  /*12a0*/  IADD3 R43, R19, -0x80, RZ ;  /* 0xffffff80132b7810 */ /* 0x000fc40007ffe0ff */
[----:B------:R-:W-:Y:S01]  /*12b0*/  FFMA.FTZ R17, R18, R44, R17 ;  /* 0x0000002c12117223 */ /* 0x000fe20000010011 */
[----:B------:R-:W-:Y:S01]  /*12c0*/  LOP3.LUT R19, R20, 0xff, RZ, 0xc0, !PT ;  /* 0x000000ff14137812 */ /* 0x000fe200078ec0ff */
[----:B--2---:R-:W-:Y:S02]  /*12d0*/  HADD2.F32 R48, -RZ, R45.H0_H0 ;  /* 0x2000002dff307230 */ /* 0x004fe40000004100 */
[----:B------:R-:W1:Y:S01]  /*12e0*/  I2F.F16 R42, R42 ;  /* 0x0000002a002a7306 */ /* 0x000e620000200c00 */
[----:B------:R-:W-:Y:S01]  /*12f0*/  LEA.HI R45, R21, 0xffffff80, RZ, 0x8 ;  /* 0xffffff80152d7811 */ /* 0x000fe200078f40ff */
[----:B------:R-:W-:Y:S02]  /*1300*/  VIADD R19, R19, 0xffffff80 ;  /* 0xffffff8013137836 */ /* 0x000fe40000000000 */
[----:B------:R-:W-:Y:S01]  /*1310*/  FFMA.FTZ R35, R18, R48, R35 ;  /* 0x0000003012237223 */ /* 0x000fe20000010023 */
[----:B------:R-:W-:Y:S02]  /*1320*/  HADD2.F32 R48, -RZ, R29.H0_H0 ;  /* 0x2000001dff307230 */ /* 0x000fe40000004100 */
[----:B0-----:R-:W-:Y:S01]  /*1330*/  HADD2.F32 R50, -RZ, R47.H0_H0 ;  /* 0x2000002fff327230 */ /* 0x001fe20000004100 */
[----:B------:R-:W0:Y:S01]  /*1340*/  I2F.F16 R16, R16 ;  /* 0x0000001000107306 */ /* 0x000e220000200c00 */
[----:B------:R-:W-:-:S03]  /*1350*/  HADD2.F32 R29, -RZ, R29.H1_H1 ;  /* 0x3000001dff1d7230 */ /* 0x000fc60000004100 */
[----:B------:R-:W-:Y:S01]  /*1360*/  FFMA.FTZ R37, R18, R50, R37 ;  /* 0x0000003212257223 */ /* 0x000fe20000010025 */
[----:B-1----:R-:W-:-:S03]  /*1370*/  HADD2.F32 R47, -RZ, R42.H0_H0 ;  /* 0x2000002aff2f7230 */ /* 0x002fc60000004100 */
[----:B------:R-:W1:Y:S01]  /*1380*/  I2F.F16 R28, R28 ;  /* 0x0000001c001c7306 */ /* 0x000e620000200c00 */
[----:B------:R-:W-:Y:S01]  /*1390*/  LOP3.LUT R42, R21, 0xff, RZ, 0xc0, !PT ;  /* 0x000000ff152a7812 */ /* 0x000fe200078ec0ff */
[----:B------:R-:W-:-:S03]  /*13a0*/  FFMA.FTZ R44, R47, R48, R46 ;  /* 0x000000302f2c7223 */ /* 0x000fc6000001002e */
[----:B------:R-:W-:Y:S01]  /*13b0*/  IADD3 R47, R42, -0x80, RZ ;  /* 0xffffff802a2f7810 */ /* 0x000fe20007ffe0ff */
[----:B0-----:R-:W-:Y:S02]  /*13c0*/  HADD2.F32 R16, -RZ, R16.H0_H0 ;  /* 0x20000010ff107230 */ /* 0x001fe40000004100 */
[----:B------:R-:W0:Y:S03]  /*13d0*/  I2F.F16 R43, R43 ;  /* 0x0000002b002b7306 */ /* 0x000e260000200c00 */
[----:B------:R-:W-:Y:S01]  /*13e0*/  FFMA.FTZ R46, R48, R16, R17 ;  /* 0x00000010302e7223 */ /* 0x000fe20000010011 */
[----:B------:R-:W-:Y:S01]  /*13f0*/  LOP3.LUT R16, R22, 0xff, RZ, 0xc0, !PT ;  /* 0x000000ff16107812 */ /* 0x000fe200078ec0ff */
[----:B-1----:R-:W-:-:S03]  /*1400*/  HADD2.F32 R42, -RZ, R28.H0_H0 ;  /* 0x2000001cff2a7230 */ /* 0x002fc60000004100 */
[----:B------:R-:W1:Y:S02]  /*1410*/  I2F.F16 R39, R39 ;  /* 0x0000002700277306 */ /* 0x000e640000200c00 */
[----:B------:R-:W-:Y:S01]  /*1420*/  FFMA.FTZ R42, R48, R42, R35 ;  /* 0x0000002a302a7223 */ /* 0x000fe20000010023 */
[----:B0-----:R-:W-:-:S05]  /*1430*/  HADD2.F32 R50, -RZ, R43.H0_H0 ;  /* 0x2000002bff327230 */ /* 0x001fca0000004100 */
[----:B------:R-:W-:Y:S01]  /*1440*/  I2F.F16 R41, R41 ;  /* 0x0000002900297306 */ /* 0x000fe20000200c00 */
[----:B------:R-:W-:Y:S01]  /*1450*/  SHF.R.U32.HI R43, RZ, 0x8, R20 ;  /* 0x00000008ff2b7819 */ /* 0x000fe20000011614 */
[----:B------:R-:W-:Y:S01]  /*1460*/  FFMA.FTZ R35, R48, R50, R37 ;  /* 0x0000003230237223 */ /* 0x000fe20000010025 */
[----:B------:R-:W-:Y:S02]  /*1470*/  IADD3 R37, R16, -0x80, RZ ;  /* 0xffffff8010257810 */ /* 0x000fe40007ffe0ff */
[----:B------:R-:W0:Y:S03]  /*1480*/  LDS.64 R16, [UR4+0x8] ;  /* 0x00000804ff107984 */ /* 0x000e260008000a00 */
[----:B------:R2:W3:Y:S01]  /*1490*/  I2F.F16 R18, R45 ;  /* 0x0000002d00127306 */ /* 0x0004e20000200c00 */
[----:B-1----:R-:W-:-:S07]  /*14a0*/  HADD2.F32 R49, -RZ, R39.H0_H0 ;  /* 0x20000027ff317230 */ /* 0x002fce0000004100 */
[----:B------:R-:W-:Y:S01]  /*14b0*/  I2F.F16 R36, R36 ;  /* 0x0000002400247306 */ /* 0x000fe20000200c00 */
[----:B--2---:R-:W-:-:S05]  /*14c0*/  LOP3.LUT R45, R23, 0xff, RZ, 0xc0, !PT ;  /* 0x000000ff172d7812 */ /* 0x004fca00078ec0ff */
[----:B------:R-:W-:Y:S01]  /*14d0*/  VIADD R48, R45, 0xffffff80 ;  /* 0xffffff802d307836 */ /* 0x000fe20000000000 */
[----:B------:R-:W-:Y:S01]  /*14e0*/  LOP3.LUT R45, R43, 0xff, RZ, 0xc0, !PT ;  /* 0x000000ff2b2d7812 */ /* 0x000fe200078ec0ff */
[----:B------:R-:W1:Y:S01]  /*14f0*/  I2F.F16 R38, R38 ;  /* 0x0000002600267306 */ /* 0x000e620000200c00 */
[----:B---3--:R-:W-:Y:S02]  /*1500*/  HADD2.F32 R18, -RZ, R18.H0_H0 ;  /* 0x20000012ff127230 */ /* 0x008fe40000004100 */
[----:B------:R-:W-:-:S05]  /*1510*/  IADD3 R39, R45, -0x80, RZ ;  /* 0xffffff802d277810 */ /* 0x000fca0007ffe0ff */
[----:B------:R2:W-:Y:S01]  /*1520*/  I2F.F16 R28, R47 ;  /* 0x0000002f001c7306 */ /* 0x0005e20000200c00 */
[----:B-1----:R-:W-:-:S07]  /*1530*/  HADD2.F32 R38, -RZ, R38.H0_H0 ;  /* 0x20000026ff267230 */ /* 0x002fce0000004100 */
[----:B------:R-:W1:Y:S01]  /*1540*/  I2F.F16 R19, R19 ;  /* 0x0000001300137306 */ /* 0x000e620000200c00 */
[----:B--2---:R-:W-:Y:S01]  /*1550*/  SHF.R.U32.HI R47, RZ, 0x10, R20 ;  /* 0x00000010ff2f7819 */ /* 0x004fe20000011614 */
[----:B------:R-:W-:Y:S01]  /*1560*/  FFMA.FTZ R20, R49, R29, R44 ;  /* 0x0000001d31147223 */ /* 0x000fe2000001002c */
[----:B------:R-:W-:Y:S01]  /*1570*/  HADD2.F32 R49, -RZ, R41.H0_H0 ;  /* 0x20000029ff317230 */ /* 0x000fe20000004100 */
[--C-:B------:R-:W-:Y:S01]  /*1580*/  SHF.R.U32.HI R44, RZ, 0x8, R21.reuse ;  /* 0x00000008ff2c7819 */ /* 0x100fe20000011615 */
[----:B------:R-:W-:Y:S01]  /*1590*/  FFMA.FTZ R42, R29, R38, R42 ;  /* 0x000000261d2a7223 */ /* 0x000fe2000001002a */
[----:B------:R-:W-:Y:S02]  /*15a0*/  LOP3.LUT R47, R47, 0xff, RZ, 0xc0, !PT ;  /* 0x000000ff2f2f7812 */ /* 0x000fe400078ec0ff */
[----:B------:R-:W-:Y:S01]  /*15b0*/  LOP3.LUT R45, R44, 0xff, RZ, 0xc0, !PT ;  /* 0x000000ff2c2d7812 */ /* 0x000fe200078ec0ff */
[----:B------:R-:W-:Y:S01]  /*15c0*/  FFMA.FTZ R44, R29, R49, R46 ;  /* 0x000000311d2c7223 */ /* 0x000fe2000001002e */
[----:B------:R-:W-:Y:S01]  /*15d0*/  SHF.R.U32.HI R46, RZ, 0x10, R21 ;  /* 0x00000010ff2e7819 */ /* 0x000fe20000011615 */
[----:B------:R2:W-:Y:S01]  /*15e0*/  I2F.F16 R43, R48 ;  /* 0x00000030002b7306 */ /* 0x0005e20000200c00 */
[----:B------:R-:W-:Y:S01]  /*15f0*/  IADD3 R41, R47, -0x80, RZ ;  /* 0xffffff802f297810 */ /* 0x000fe20007ffe0ff */
[----:B------:R-:W-:Y:S01]  /*1600*/  VIADD R21, R45, 0xffffff80 ;  /* 0xffffff802d157836 */ /* 0x000fe20000000000 */
[----:B------:R-:W-:Y:S01]  /*1610*/  LOP3.LUT R46, R46, 0xff, RZ, 0xc0, !PT ;  /* 0x000000ff2e2e7812 */ /* 0x000fe200078ec0ff */
[----:B0-----:R-:W-:Y:S01]  /*1620*/  HADD2.F32 R45, -RZ, R16.H0_H0 ;  /* 0x20000010ff2d7230 */ /* 0x001fe20000004100 */
[--C-:B------:R-:W-:Y:S01]  /*1630*/  SHF.R.U32.HI R47, RZ, 0x10, R22.reuse ;  /* 0x00000010ff2f7819 */ /* 0x100fe20000011616 */
[----:B-1----:R-:W-:Y:S01]  /*1640*/  HADD2.F32 R49, -RZ, R19.H0_H0 ;  /* 0x20000013ff317230 */ /* 0x002fe20000004100 */
[----:B------:R-:W-:Y:S01]  /*1650*/  IADD3 R46, R46, -0x80, RZ ;  /* 0xffffff802e2e7810 */ /* 0x000fe20007ffe0ff */
[----:B------:R-:W0:Y:S01]  /*1660*/  I2F.F16 R37, R37 ;  /* 0x0000002500257306 */ /* 0x000e220000200c00 */
[----:B--2---:R-:W-:Y:S01]  /*1670*/  HADD2.F32 R48, -RZ, R36.H0_H0 ;  /* 0x20000024ff307230 */ /* 0x004fe20000004100 */
[----:B------:R-:W-:-:S02]  /*1680*/  SHF.R.U32.HI R36, RZ, 0x8, R22 ;  /* 0x00000008ff247819 */ /* 0x000fc40000011616 */
[----:B------:R-:W-:Y:S02]  /*1690*/  LOP3.LUT R47, R47, 0xff, RZ, 0xc0, !PT ;  /* 0x000000ff2f2f7812 */ /* 0x000fe400078ec0ff */
[----:B------:R-:W-:Y:S01]  /*16a0*/  FFMA.FTZ R35, R29, R48, R35 ;  /* 0x000000301d237223 */ /* 0x000fe20000010023 */
[----:B------:R-:W-:Y:S01]  /*16b0*/  LOP3.LUT R36, R36, 0xff, RZ, 0xc0, !PT ;  /* 0x000000ff24247812 */ /* 0x000fe200078ec0ff */
[----:B------:R1:W-:Y:S01]  /*16c0*/  I2F.F16 R29, R46 ;  /* 0x0000002e001d7306 */ /* 0x0003e20000200c00 */
[----:B------:R-:W-:Y:S02]  /*16d0*/  SHF.R.U32.HI R48, RZ, 0x8, R23 ;  /* 0x00000008ff307819 */ /* 0x000fe40000011617 */
[----:B------:R-:W-:Y:S01]  /*16e0*/  IADD3 R38, R36, -0x80, RZ ;  /* 0xffffff8024267810 */ /* 0x000fe20007ffe0ff */
[----:B------:R-:W-:Y:S01]  /*16f0*/  FFMA.FTZ R36, R49, R45, R20 ;  /* 0x0000002d31247223 */ /* 0x000fe20000010014 */
[----:B------:R-:W-:Y:S01]  /*1700*/  LOP3.LUT R48, R48, 0xff, RZ, 0xc0, !PT ;  /* 0x000000ff30307812 */ /* 0x000fe200078ec0ff */
[----:B------:R-:W-:-:S02]  /*1710*/  VIADD R20, R47, 0xffffff80 ;  /* 0xffffff802f147836 */ /* 0x000fc40000000000 */
[----:B------:R0:W2:Y:S01]  /*1720*/  I2F.F16 R19, R38 ;  /* 0x0000002600137306 */ /* 0x0000a20000200c00 */
[----:B-1----:R-:W-:Y:S01]  /*1730*/  SHF.R.U32.HI R46, RZ, 0x10, R23 ;  /* 0x00000010ff2e7819 */ /* 0x002fe20000011617 */
[----:B------:R-:W-:Y:S01]  /*1740*/  HADD2.F32 R47, -RZ, R28.H0_H0 ;  /* 0x2000001cff2f7230 */ /* 0x000fe20000004100 */
[----:B------:R-:W-:Y:S02]  /*1750*/  IADD3 R48, R48, -0x80, RZ ;  /* 0xffffff8030307810 */ /* 0x000fe40007ffe0ff */
[----:B------:R-:W-:Y:S02]  /*1760*/  LOP3.LUT R46, R46, 0xff, RZ, 0xc0, !PT ;  /* 0x000000ff2e2e7812 */ /* 0x000fe400078ec0ff */
[----:B------:R-:W-:Y:S01]  /*1770*/  LEA.HI R23, R23, 0xffffff80, RZ, 0x8 ;  /* 0xffffff8017177811 */ /* 0x000fe200078f40ff */
[----:B------:R-:W1:Y:S01]  /*1780*/  I2F.F16 R39, R39 ;  /* 0x0000002700277306 */ /* 0x000e620000200c00 */
[----:B0-----:R-:W-:Y:S01]  /*1790*/  HADD2.F32 R38, -RZ, R37.H0_H0 ;  /* 0x20000025ff267230 */ /* 0x001fe20000004100 */
[----:B------:R-:W-:Y:S01]  /*17a0*/  LEA.HI R37, R22, 0xffffff80, RZ, 0x8 ;  /* 0xffffff8016257811 */ /* 0x000fe200078f40ff */
[----:B------:R-:W-:Y:S01]  /*17b0*/  FFMA.FTZ R44, R45, R47, R44 ;  /* 0x0000002f2d2c7223 */ /* 0x000fe2000001002c */
[----:B------:R-:W-:Y:S01]  /*17c0*/  IADD3 R46, R46, -0x80, RZ ;  /* 0xffffff802e2e7810 */ /* 0x000fe20007ffe0ff */
[----:B------:R-:W-:-:S02]  /*17d0*/  HADD2.F32 R47, -RZ, R16.H1_H1 ;  /* 0x30000010ff2f7230 */ /* 0x000fc40000004100 */
[C---:B------:R-:W-:Y:S01]  /*17e0*/  FFMA.FTZ R42, R45.reuse, R38, R42 ;  /* 0x000000262d2a7223 */ /* 0x040fe2000001002a */
[----:B------:R-:W-:Y:S01]  /*17f0*/  HADD2.F32 R38, -RZ, R43.H0_H0 ;  /* 0x2000002bff267230 */ /* 0x000fe20000004100 */
[----:B------:R-:W0:Y:S01]  /*1800*/  I2F.F16 R21, R21 ;  /* 0x0000001500157306 */ /* 0x000e220000200c00 */
[----:B--2---:R-:W-:Y:S02]  /*1810*/  HADD2.F32 R19, -RZ, R19.H0_H0 ;  /* 0x20000013ff137230 */ /* 0x004fe40000004100 */
[----:B------:R-:W-:Y:S02]  /*1820*/  HADD2.F32 R16, -RZ, R17.H0_H0 ;  /* 0x20000011ff107230 */ /* 0x000fe40000004100 */
[----:B------:R-:W-:Y:S01]  /*1830*/  FFMA.FTZ R38, R45, R38, R35 ;  /* 0x000000262d267223 */ /* 0x000fe20000010023 */
[----:B------:R-:W-:Y:S02]  /*1840*/  HADD2.F32 R29, -RZ, R29.H0_H0 ;  /* 0x2000001dff1d7230 */ /* 0x000fe40000004100 */
[----:B------:R-:W-:Y:S01]  /*1850*/  FFMA.FTZ R19, R47, R19, R42 ;  /* 0x000000132f137223 */ /* 0x000fe2000001002a */
[----:B-1----:R-:W-:Y:S01]  /*1860*/  HADD2.F32 R39, -RZ, R39.H0_H0 ;  /* 0x20000027ff277230 */ /* 0x002fe20000004100 */
[----:B------:R-:W1:Y:S01]  /*1870*/  I2F.F16 R20, R20 ;  /* 0x0000001400147306 */ /* 0x000e620000200c00 */
[----:B------:R-:W-:-:S03]  /*1880*/  HADD2.F32 R17, -RZ, R17.H1_H1 ;  /* 0x30000011ff117230 */ /* 0x000fc60000004100 */
[----:B------:R-:W-:Y:S01]  /*1890*/  FFMA.FTZ R39, R39, R47, R36 ;  /* 0x0000002f27277223 */ /* 0x000fe20000010024 */
[----:B0-----:R-:W-:-:S03]  /*18a0*/  HADD2.F32 R21, -RZ, R21.H0_H0 ;  /* 0x20000015ff157230 */ /* 0x001fc60000004100 */
[----:B------:R-:W0:Y:S02]  /*18b0*/  I2F.F16 R28, R48 ;  /* 0x00000030001c7306 */ /* 0x000e240000200c00 */
[----:B------:R-:W-:Y:S01]  /*18c0*/  FFMA.FTZ R21, R47, R21, R44 ;  /* 0x000000152f157223 */ /* 0x000fe2000001002c */
[----:B-1----:R-:W-:-:S05]  /*18d0*/  HADD2.F32 R20, -RZ, R20.H0_H0 ;  /* 0x20000014ff147230 */ /* 0x002fca0000004100 */
[----:B------:R-:W1:Y:S01]  /*18e0*/  I2F.F16 R41, R41 ;  /* 0x0000002900297306 */ /* 0x000e620000200c00 */
[----:B------:R-:W-:Y:S01]  /*18f0*/  FFMA.FTZ R19, R16, R20, R19 ;  /* 0x0000001410137223 */ /* 0x000fe20000010013 */
[----:B0-----:R-:W-:-:S06]  /*1900*/  HADD2.F32 R35, -RZ, R28.H0_H0 ;  /* 0x2000001cff237230 */ /* 0x001fcc0000004100 */
[----:B------:R-:W0:Y:S01]  /*1910*/  I2F.F16 R22, R46 ;  /* 0x0000002e00167306 */ /* 0x000e220000200c00 */
[----:B------:R-:W-:Y:S01]  /*1920*/  FFMA.FTZ R35, R47, R35, R38 ;  /* 0x000000232f237223 */ /* 0x000fe20000010026 */
[----:B-1----:R-:W-:-:S06]  /*1930*/  HADD2.F32 R28, -RZ, R41.H0_H0 ;  /* 0x20000029ff1c7230 */ /* 0x002fcc0000004100 */
[----:B------:R-:W1:Y:S01]  /*1940*/  I2F.F16 R37, R37 ;  /* 0x0000002500257306 */ /* 0x000e620000200c00 */
[----:B------:R-:W-:Y:S01]  /*1950*/  FFMA.FTZ R39, R28, R16, R39 ;  /* 0x000000101c277223 */ /* 0x000fe20000010027 */
[----:B------:R-:W-:Y:S01]  /*1960*/  FFMA.FTZ R28, R16, R29, R21 ;  /* 0x0000001d101c7223 */ /* 0x000fe20000010015 */
[----:B------:R-:W-:-:S05]  /*1970*/  HADD2.F32 R21, -RZ, R0.H0_H0 ;  /* 0x20000000ff157230 */ /* 0x000fca0000004100 */
[----:B------:R-:W2:Y:S01]  /*1980*/  I2F.F16 R40, R40 ;  /* 0x0000002800287306 */ /* 0x000ea20000200c00 */
[----:B0-----:R-:W-:Y:S02]  /*1990*/  HADD2.F32 R36, -RZ, R22.H0_H0 ;  /* 0x20000016ff247230 */ /* 0x001fe40000004100 */
[----:B------:R-:W-:-:S03]  /*19a0*/  FFMA.FTZ R18, R17, R18, R28 ;  /* 0x0000001211127223 */ /* 0x000fc6000001001c */
[----:B------:R-:W-:Y:S01]  /*19b0*/  FFMA.FTZ R36, R16, R36, R35 ;  /* 0x0000002410247223 */ /* 0x000fe20000010023 */
[----:B-1----:R-:W-:Y:S01]  /*19c0*/  HADD2.F32 R22, -RZ, R37.H0_H0 ;  /* 0x20000025ff167230 */ /* 0x002fe20000004100 */
[----:B------:R-:W0:Y:S01]  /*19d0*/  I2F.F16 R23, R23 ;  /* 0x0000001700177306 */ /* 0x000e220000200c00 */
[----:B------:R-:W-:-:S03]  /*19e0*/  HADD2.F32 R16, -RZ, R2.H0_H0 ;  /* 0x20000002ff107230 */ /* 0x000fc60000004100 */
[----:B------:R-:W-:Y:S01]  /*19f0*/  FFMA.FTZ R22, R17, R22, R19 ;  /* 0x0000001611167223 */ /* 0x000fe20000010013 */
[----:B------:R-:W-:Y:S02]  /*1a00*/  HADD2.F32 R19, -RZ, R2.H1_H1 ;  /* 0x30000002ff137230 */ /* 0x000fe40000004100 */
[----:B--2---:R-:W-:Y:S02]  /*1a10*/  HADD2.F32 R40, -RZ, R40.H0_H0 ;  /* 0x20000028ff287230 */ /* 0x004fe40000004100 */
[----:B------:R-:W-:Y:S01]  /*1a20*/  FMUL.FTZ R21, R22, R21 ;  /* 0x0000001516157220 */ /* 0x000fe20000410000 */
[----:B------:R-:W-:Y:S02]  /*1a30*/  FMUL.FTZ R18, R18, R19 ;  /* 0x0000001312127220 */ /* 0x000fe40000410000 */
[----:B------:R-:W-:Y:S02]  /*1a40*/  FFMA.FTZ R39, R40, R17, R39 ;  /* 0x0000001128277223 */ /* 0x000fe40000010027 */
[----:B------:R-:W-:Y:S01]  /*1a50*/  F2FP.F16.F32.PACK_AB R21, RZ, R21 ;  /* 0x00000015ff15723e */ /* 0x000fe200000000ff */
[----:B0-----:R-:W-:-:S02]  /*1a60*/  HADD2.F32 R20, -RZ, R23.H0_H0 ;  /* 0x20000017ff147230 */ /* 0x001fc40000004100 */
[----:B------:R-:W-:Y:S01]  /*1a70*/  FMUL.FTZ R16, R39, R16 ;  /* 0x0000001027107220 */ /* 0x000fe20000410000 */
[----:B------:R-:W-:Y:S01]  /*1a80*/  HADD2.F32 R23, -RZ, R0.H1_H1 ;  /* 0x30000000ff177230 */ /* 0x000fe20000004100 */
[----:B------:R-:W-:Y:S01]  /*1a90*/  F2FP.F16.F32.PACK_AB R18, RZ, R18 ;  /* 0x00000012ff12723e */ /* 0x000fe200000000ff */
[----:B------:R-:W-:Y:S02]  /*1aa0*/  FFMA.FTZ R20, R17, R20, R36 ;  /* 0x0000001411147223 */ /* 0x000fe40000010024 */
[----:B------:R-:W-:Y:S02]  /*1ab0*/  F2FP.F16.F32.PACK_AB R16, RZ, R16 ;  /* 0x00000010ff10723e */ /* 0x000fe400000000ff */
[----:B------:R-:W-:Y:S02]  /*1ac0*/  FMUL.FTZ R20, R20, R23 ;  /* 0x0000001714147220 */ /* 0x000fe40000410000 */
[----:B------:R-:W-:-:S03]  /*1ad0*/  PRMT R16, R16, 0x5410, R18 ;  /* 0x0000541010107816 */ /* 0x000fc60000000012 */
[----:B------:R-:W-:-:S03]  /*1ae0*/  F2FP.F16.F32.PACK_AB R20, RZ, R20 ;  /* 0x00000014ff14723e */ /* 0x000fc600000000ff */
[----:B------:R-:W-:Y:S01]  /*1af0*/  HFMA2.MMA R5, R16, 1, 1, R5 ;  /* 0x3c003c0010057835 */ /* 0x000fe20000000005 */
[----:B------:R-:W-:-:S05]  /*1b00*/  PRMT R21, R21, 0x5410, R20 ;  /* 0x0000541015157816 */ /* 0x000fca0000000014 */
[----:B------:R-:W-:-:S07]  /*1b10*/  HADD2 R4, R21, R4 ;  /* 0x0000000415047230 */ /* 0x000fce0000000000 */
.L_x_4590:
[----:B------:R0:W5:Y:S01]  /*1b20*/  LDG.E.128.CONSTANT R16, desc[UR6][R30.64] ;  /* 0x000000061e107981 */ /* 0x000162000c1e9d00 */
[----:B------:R-:W-:Y:S01]  /*1b30*/  IMAD.WIDE R28, R32, 0x8, R26 ;  /* 0x00000008201c7825 */ /* 0x000fe200078e021a */
[----:B------:R-:W-:Y:S06]  /*1b40*/  @P1 BRA `(.L_x_4591) ;  /* 0x0000000c000c1947 */ /* 0x000fec0003800000 */
[----:B------:R-:W2:Y:S01]  /*1b50*/  LDG.E.128.CONSTANT R20, desc[UR6][R28.64] ;  /* 0x000000061c147981 */ /* 0x000ea2000c1e9d00 */
[----:B-----5:R-:W-:Y:S02]  /*1b60*/  LOP3.LUT R26, R16, 0xff, RZ, 0xc0, !PT ;  /* 0x000000ff101a7812 */ /* 0x020fe400078ec0ff */
[----:B------:R-:W-:Y:S02]  /*1b70*/  SHF.R.U32.HI R37, RZ, 0x8, R16 ;  /* 0x00000008ff257819 */ /* 0x000fe40000011610 */
[C---:B------:R-:W-:Y:S01]  /*1b80*/  LEA.HI R39, R17.reuse, 0xffffff80, RZ, 0x8 ;  /* 0xffffff8011277811 */ /* 0x040fe200078f40ff */
[----:B------:R-:W-:Y:S01]  /*1b90*/  VIADD R46, R26, 0xffffff80 ;  /* 0xffffff801a2e7836 */ /* 0x000fe20000000000 */
[----:B------:R-:W-:Y:S02]  /*1ba0*/  LOP3.LUT R26, R17, 0xff, RZ, 0xc0, !PT ;  /* 0x000000ff111a7812 */ /* 0x000fe400078ec0ff */
[----:B------:R-:W-:Y:S02]  /*1bb0*/  LOP3.LUT R41, R37, 0xff, RZ, 0xc0, !PT ;  /* 0x000000ff25297812 */ /* 0x000fe400078ec0ff */
[----:B------:R-:W-:Y:S01]  /*1bc0*/  IADD3 R45, R26, -0x80, RZ ;  /* 0xffffff801a2d7810 */ /* 0x000fe20007ffe0ff */
[----:B------:R-:W-:Y:S01]  /*1bd0*/  I2F.F16 R46, R46 ;  /* 0x0000002e002e7306 */ /* 0x000fe20000200c00 */
[----:B------:R-:W-:-:S02]  /*1be0*/  LOP3.LUT R26, R18, 0xff, RZ, 0xc0, !PT ;  /* 0x000000ff121a7812 */ /* 0x000fc400078ec0ff */
[----:B------:R-:W-:Y:S02]  /*1bf0*/  IADD3 R43, R41, -0x80, RZ ;  /* 0xffffff80292b7810 */ /* 0x000fe40007ffe0ff */
[----:B0-----:R-:W-:Y:S02]  /*1c00*/  IADD3 R31, R26, -0x80, RZ ;  /* 0xffffff801a1f7810 */ /* 0x001fe40007ffe0ff */
[----:B------:R-:W-:Y:S01]  /*1c10*/  LOP3.LUT R26, R19, 0xff, RZ, 0xc0, !PT ;  /* 0x000000ff131a7812 */ /* 0x000fe200078ec0ff */
[----:B------:R-:W0:Y:S01]  /*1c20*/  I2F.F16 R45, R45 ;  /* 0x0000002d002d7306 */ /* 0x000e220000200c00 */
[--C-:B------:R-:W-:Y:S02]  /*1c30*/  SHF.R.U32.HI R41, RZ, 0x8, R17.reuse ;  /* 0x00000008ff297819 */ /* 0x100fe40000011611 */
[----:B------:R-:W-:Y:S01]  /*1c40*/  SHF.R.U32.HI R17, RZ, 0x10, R17 ;  /* 0x00000010ff117819 */ /* 0x000fe20000011611 */
[----:B------:R-:W-:Y:S01]  /*1c50*/  VIADD R35, R26, 0xffffff80 ;  /* 0xffffff801a237836 */ /* 0x000fe20000000000 */
[----:B------:R-:W-:Y:S01]  /*1c60*/  LEA.HI R40, R16, 0xffffff80, RZ, 0x8 ;  /* 0xffffff8010287811 */ /* 0x000fe200078f40ff */
[----:B------:R-:W1:Y:S01]  /*1c70*/  LDS.64 R26, [UR4+0x10] ;  /* 0x00001004ff1a7984 */ /* 0x000e620008000a00 */
[----:B------:R-:W-:Y:S01]  /*1c80*/  LOP3.LUT R17, R17, 0xff, RZ, 0xc0, !PT ;  /* 0x000000ff11117812 */ /* 0x000fe200078ec0ff */
[----:B------:R-:W3:Y:S01]  /*1c90*/  I2F.F16 R31, R31 ;  /* 0x0000001f001f7306 */ /* 0x000ee20000200c00 */
[----:B------:R-:W-:-:S02]  /*1ca0*/  SHF.R.U32.HI R16, RZ, 0x10, R16 ;  /* 0x00000010ff107819 */ /* 0x000fc40000011610 */
[----:B------:R-:W-:Y:S02]  /*1cb0*/  LEA.HI R30, R18, 0xffffff80, RZ, 0x8 ;  /* 0xffffff80121e7811 */ /* 0x000fe400078f40ff */
[----:B------:R-:W-:Y:S02]  /*1cc0*/  SHF.R.U32.HI R47, RZ, 0x8, R18 ;  /* 0x00000008ff2f7819 */ /* 0x000fe40000011612 */
[----:B------:R-:W-:Y:S01]  /*1cd0*/  LOP3.LUT R42, R41, 0xff, RZ, 0xc0, !PT ;  /* 0x000000ff292a7812 */ /* 0x000fe200078ec0ff */
[----:B------:R-:W4:Y:S01]  /*1ce0*/  I2F.F16 R35, R35 ;  /* 0x0000002300237306 */ /* 0x000f220000200c00 */
[----:B------:R-:W-:Y:S01]  /*1cf0*/  LOP3.LUT R16, R16, 0xff, RZ, 0xc0, !PT ;  /* 0x000000ff10107812 */ /* 0x000fe200078ec0ff */
[----:B0-----:R-:W-:Y:S01]  /*1d00*/  HADD2.F32 R49, -RZ, R45.H0_H0 ;  /* 0x2000002dff317230 */ /* 0x001fe20000004100 */
[----:B------:R-:W-:Y:S01]  /*1d10*/  LOP3.LUT R47, R47, 0xff, RZ, 0xc0, !PT ;  /* 0x000000ff2f2f7812 */ /* 0x000fe200078ec0ff */
[----:B------:R-:W-:Y:S01]  /*1d20*/  VIADD R42, R42, 0xffffff80 ;  /* 0xffffff802a2a7836 */ /* 0x000fe20000000000 */
[----:B------:R-:W-:Y:S01]  /*1d30*/  IADD3 R16, R16, -0x80, RZ ;  /* 0xffffff8010107810 */ /* 0x000fe20007ffe0ff */
[----:B---3--:R-:W-:-:S02]  /*1d40*/  HADD2.F32 R31, -RZ, R31.H0_H0 ;  /* 0x2000001fff1f7230 */ /* 0x008fc40000004100 */
[----:B------:R-:W0:Y:S01]  /*1d50*/  I2F.F16 R43, R43 ;  /* 0x0000002b002b7306 */ /* 0x000e220000200c00 */
[----:B------:R-:W-:Y:S02]  /*1d60*/  LEA.HI R36, R19, 0xffffff80, RZ, 0x8 ;  /* 0xffffff8013247811 */ /* 0x000fe400078f40ff */
[----:B------:R-:W-:Y:S01]  /*1d70*/  IADD3 R47, R47, -0x80, RZ ;  /* 0xffffff802f2f7810 */ /* 0x000fe20007ffe0ff */
[----:B----4-:R-:W-:-:S04]  /*1d80*/  HADD2.F32 R35, -RZ, R35.H0_H0 ;  /* 0x20000023ff237230 */ /* 0x010fc80000004100 */
[----:B------:R1:W-:Y:S01]  /*1d90*/  I2F.F16 R41, R16 ;  /* 0x0000001000297306 */ /* 0x0003e20000200c00 */
[----:B0-----:R-:W-:-:S07]  /*1da0*/  HADD2.F32 R48, -RZ, R43.H0_H0 ;  /* 0x2000002bff307230 */ /* 0x001fce0000004100 */
[----:B------:R-:W0:Y:S01]  /*1db0*/  I2F.F16 R42, R42 ;  /* 0x0000002a002a7306 */ /* 0x000e220000200c00 */
[--C-:B-1----:R-:W-:Y:S02]  /*1dc0*/  HADD2.F32 R16, -RZ, R26.reuse.H0_H0 ;  /* 0x2000001aff107230 */ /* 0x102fe40000004100 */
[----:B------:R-:W-:-:S05]  /*1dd0*/  HADD2.F32 R26, -RZ, R26.H1_H1 ;  /* 0x3000001aff1a7230 */ /* 0x000fca0000004100 */
[----:B------:R-:W-:Y:S01]  /*1de0*/  I2F.F16 R40, R40 ;  /* 0x0000002800287306 */ /* 0x000fe20000200c00 */
[C---:B------:R-:W-:Y:S01]  /*1df0*/  FFMA.FTZ R31, R16.reuse, R31, RZ ;  /* 0x0000001f101f7223 */ /* 0x040fe200000100ff */
[----:B------:R-:W-:Y:S01]  /*1e00*/  FFMA.FTZ R35, R16, R35, RZ ;  /* 0x0000002310237223 */ /* 0x000fe200000100ff */
[----:B0-----:R-:W-:-:S05]  /*1e10*/  HADD2.F32 R42, -RZ, R42.H0_H0 ;  /* 0x2000002aff2a7230 */ /* 0x001fca0000004100 */
[----:B------:R-:W-:Y:S08]  /*1e20*/  I2F.F16 R39, R39 ;  /* 0x0000002700277306 */ /* 0x000ff00000200c00 */
[----:B------:R-:W-:Y:S08]  /*1e30*/  I2F.F16 R36, R36 ;  /* 0x0000002400247306 */ /* 0x000ff00000200c00 */
[----:B------:R-:W-:Y:S01]  /*1e40*/  I2F.F16 R30, R30 ;  /* 0x0000001e001e7306 */ /* 0x000fe20000200c00 */
[----:B--2---:R-:W-:-:S02]  /*1e50*/  LEA.HI R44, R21, 0xffffff80, RZ, 0x8 ;  /* 0xffffff80152c7811 */ /* 0x004fc400078f40ff */
[----:B------:R-:W-:-:S05]  /*1e60*/  LEA.HI R38, R20, 0xffffff80, RZ, 0x8 ;  /* 0xffffff8014267811 */ /* 0x000fca00078f40ff */
[----:B------:R0:W-:Y:S08]  /*1e70*/  I2F.F16 R37, R44 ;  /* 0x0000002c00257306 */ /* 0x0001f00000200c00 */
[----:B------:R-:W1:Y:S01]  /*1e80*/  I2F.F16 R38, R38 ;  /* 0x0000002600267306 */ /* 0x000e620000200c00 */
[----:B0-----:R-:W-:Y:S02]  /*1e90*/  SHF.R.U32.HI R44, RZ, 0x10, R18 ;  /* 0x00000010ff2c7819 */ /* 0x001fe40000011612 */
[----:B------:R-:W-:Y:S01]  /*1ea0*/  IADD3 R18, R17, -0x80, RZ ;  /* 0xffffff8011127810 */ /* 0x000fe20007ffe0ff */
[----:B------:R-:W-:Y:S01]  /*1eb0*/  HADD2.F32 R17, -RZ, R46.H0_H0 ;  /* 0x2000002eff117230 */ /* 0x000fe20000004100 */
[----:B------:R-:W-:-:S02]  /*1ec0*/  SHF.R.U32.HI R46, RZ, 0x8, R19 ;  /* 0x00000008ff2e7819 */ /* 0x000fc40000011613 */
[----:B------:R-:W-:Y:S02]  /*1ed0*/  SHF.R.U32.HI R19, RZ, 0x10, R19 ;  /* 0x00000010ff137819 */ /* 0x000fe40000011613 */
[----:B------:R-:W-:Y:S01]  /*1ee0*/  LOP3.LUT R46, R46, 0xff, RZ, 0xc0, !PT ;  /* 0x000000ff2e2e7812 */ /* 0x000fe200078ec0ff */
[----:B------:R-:W-:Y:S01]  /*1ef0*/  FFMA.FTZ R45, R17, R16, RZ ;  /* 0x00000010112d7223 */ /* 0x000fe200000100ff */
[----:B------:R-:W-:Y:S01]  /*1f00*/  FFMA.FTZ R17, R16, R49, RZ ;  /* 0x0000003110117223 */ /* 0x000fe200000100ff */
[----:B------:R-:W-:Y:S01]  /*1f10*/  LOP3.LUT R16, R44, 0xff, RZ, 0xc0, !PT ;  /* 0x000000ff2c107812 */ /* 0x000fe200078ec0ff */
[----:B------:R-:W-:Y:S01]  /*1f20*/  I2F.F16 R18, R18 ;  /* 0x0000001200127306 */ /* 0x000fe20000200c00 */
[----:B------:R-:W-:Y:S01]  /*1f30*/  IADD3 R46, R46, -0x80, RZ ;  /* 0xffffff802e2e7810 */ /* 0x000fe20007ffe0ff */
[----:B------:R-:W-:Y:S01]  /*1f40*/  FFMA.FTZ R45, R48, R26, R45 ;  /* 0x0000001a302d7223 */ /* 0x000fe2000001002d */
[----:B------:R-:W-:Y:S01]  /*1f50*/  LOP3.LUT R19, R19, 0xff, RZ, 0xc0, !PT ;  /* 0x000000ff13137812 */ /* 0x000fe200078ec0ff */
[----:B------:R-:W-:-:S02]  /*1f60*/  VIADD R16, R16, 0xffffff80 ;  /* 0xffffff8010107836 */ /* 0x000fc40000000000 */
[----:B------:R-:W-:Y:S01]  /*1f70*/  FFMA.FTZ R17, R26, R42, R17 ;  /* 0x0000002a1a117223 */ /* 0x000fe20000010011 */
[----:B------:R-:W-:Y:S01]  /*1f80*/  LOP3.LUT R42, R21, 0xff, RZ, 0xc0, !PT ;  /* 0x000000ff152a7812 */ /* 0x000fe200078ec0ff */
[----:B-1----:R-:W-:Y:S01]  /*1f90*/  HADD2.F32 R38, -RZ, R38.H0_H0 ;  /* 0x20000026ff267230 */ /* 0x002fe20000004100 */
[----:B------:R-:W0:Y:S01]  /*1fa0*/  I2F.F16 R46, R46 ;  /* 0x0000002e002e7306 */ /* 0x000e220000200c00 */
[----:B------:R-:W-:Y:S02]  /*1fb0*/  IADD3 R43, R19, -0x80, RZ ;  /* 0xffffff80132b7810 */ /* 0x000fe40007ffe0ff */
[----:B------:R-:W-:-:S05]  /*1fc0*/  LOP3.LUT R19, R20, 0xff, RZ, 0xc0, !PT ;  /* 0x000000ff14137812 */ /* 0x000fca00078ec0ff */
[----:B------:R1:W2:Y:S01]  /*1fd0*/  I2F.F16 R44, R47 ;  /* 0x0000002f002c7306 */ /* 0x0002a20000200c00 */
[----:B------:R-:W-:Y:S02]  /*1fe0*/  VIADD R19, R19, 0xffffff80 ;  /* 0xffffff8013137836 */ /* 0x000fe40000000000 */
[----:B0-----:R-:W-:-:S05]  /*1ff0*/  HADD2.F32 R48, -RZ, R46.H0_H0 ;  /* 0x2000002eff307230 */ /* 0x001fca0000004100 */
[----:B------:R-:W0:Y:S01]  /*2000*/  I2F.F16 R16, R16 ;  /* 0x0000001000107306 */ /* 0x000e220000200c00 */
[----:B-1----:R-:W-:Y:S01]  /*2010*/  IADD3 R47, R42, -0x80, RZ ;  /* 0xffffff802a2f7810 */ /* 0x002fe20007ffe0ff */
[----:B------:R-:W-:Y:S01]  /*2020*/  HADD2.F32 R42, -RZ, R41.H0_H0 ;  /* 0x20000029ff2a7230 */ /* 0x000fe20000004100 */
[----:B------:R-:W-:Y:S01]  /*2030*/  LOP3.LUT R41, R23, 0xff, RZ, 0xc0, !PT ;  /* 0x000000ff17297812 */ /* 0x000fe200078ec0ff */
[----:B------:R-:W-:Y:S01]  /*2040*/  FFMA.FTZ R35, R26, R48, R35 ;  /* 0x000000301a237223 */ /* 0x000fe20000010023 */
[----:B------:R-:W-:Y:S02]  /*2050*/  HADD2.F32 R48, -RZ, R27.H0_H0 ;  /* 0x2000001bff307230 */ /* 0x000fe40000004100 */
[----:B--2---:R-:W-:Y:S01]  /*2060*/  HADD2.F32 R44, -RZ, R44.H0_H0 ;  /* 0x2000002cff2c7230 */ /* 0x004fe20000004100 */
[----:B------:R-:W1:Y:S01]  /*2070*/  I2F.F16 R43, R43 ;  /* 0x0000002b002b7306 */ /* 0x000e620000200c00 */
[----:B------:R-:W-:Y:S02]  /*2080*/  VIADD R49, R41, 0xffffff80 ;  /* 0xffffff8029317836 */ /* 0x000fe40000000000 */
[----:B------:R-:W-:Y:S01]  /*2090*/  FFMA.FTZ R42, R42, R48, R45 ;  /* 0x000000302a2a7223 */ /* 0x000fe2000001002d */
[----:B------:R-:W-:Y:S01]  /*20a0*/  FFMA.FTZ R46, R26, R44, R31 ;  /* 0x0000002c1a2e7223 */ /* 0x000fe2000001001f */
[----:B------:R-:W-:Y:S01]  /*20b0*/  HADD2.F32 R44, -RZ, R18.H0_H0 ;  /* 0x20000012ff2c7230 */ /* 0x000fe20000004100 */
[--C-:B------:R-:W-:Y:S01]  /*20c0*/  SHF.R.U32.HI R18, RZ, 0x8, R20.reuse ;  /* 0x00000008ff127819 */ /* 0x100fe20000011614 */
[----:B0-----:R-:W-:Y:S01]  /*20d0*/  HADD2.F32 R45, -RZ, R16.H0_H0 ;  /* 0x20000010ff2d7230 */ /* 0x001fe20000004100 */
[----:B------:R-:W-:Y:S01]  /*20e0*/  SHF.R.U32.HI R16, RZ, 0x10, R20 ;  /* 0x00000010ff107819 */ /* 0x000fe20000011614 */
[----:B------:R0:W-:Y:S01]  /*20f0*/  I2F.F16 R26, R47 ;  /* 0x0000002f001a7306 */ /* 0x0001e20000200c00 */
[----:B------:R-:W-:Y:S01]  /*2100*/  FFMA.FTZ R44, R48, R44, R17 ;  /* 0x0000002c302c7223 */ /* 0x000fe20000010011 */
[----:B------:R-:W-:-:S02]  /*2110*/  LOP3.LUT R17, R18, 0xff, RZ, 0xc0, !PT ;  /* 0x000000ff12117812 */ /* 0x000fc400078ec0ff */
[----:B------:R-:W-:Y:S01]  /*2120*/  LOP3.LUT R31, R22, 0xff, RZ, 0xc0, !PT ;  /* 0x000000ff161f7812 */ /* 0x000fe200078ec0ff */
[----:B-1----:R-:W-:Y:S02]  /*2130*/  HADD2.F32 R50, -RZ, R43.H0_H0 ;  /* 0x2000002bff327230 */ /* 0x002fe40000004100 */
[C---:B------:R-:W-:Y:S01]  /*2140*/  FFMA.FTZ R43, R48.reuse, R45, R46 ;  /* 0x0000002d302b7223 */ /* 0x040fe2000001002e */
[----:B------:R-:W-:Y:S01]  /*2150*/  SHF.R.U32.HI R45, RZ, 0x8, R21 ;  /* 0x00000008ff2d7819 */ /* 0x000fe20000011615 */
[----:B------:R-:W1:Y:S01]  /*2160*/  I2F.F16 R19, R19 ;  /* 0x0000001300137306 */ /* 0x000e620000200c00 */
[----:B------:R-:W-:Y:S01]  /*2170*/  IADD3 R41, R17, -0x80, RZ ;  /* 0xffffff8011297810 */ /* 0x000fe20007ffe0ff */
[----:B------:R-:W-:Y:S01]  /*2180*/  FFMA.FTZ R20, R48, R50, R35 ;  /* 0x0000003230147223 */ /* 0x000fe20000010023 */
[----:B------:R-:W-:Y:S02]  /*2190*/  LOP3.LUT R35, R16, 0xff, RZ, 0xc0, !PT ;  /* 0x000000ff10237812 */ /* 0x000fe400078ec0ff */
[----:B------:R-:W2:Y:S01]  /*21a0*/  LDS.64 R16, [UR4+0x18] ;  /* 0x00001804ff107984 */ /* 0x000ea20008000a00 */
[----:B------:R-:W-:-:S02]  /*21b0*/  LOP3.LUT R45, R45, 0xff, RZ, 0xc0, !PT ;  /* 0x000000ff2d2d7812 */ /* 0x000fc400078ec0ff */
[----:B------:R-:W-:Y:S01]  /*21c0*/  SHF.R.U32.HI R46, RZ, 0x10, R21 ;  /* 0x00000010ff2e7819 */ /* 0x000fe20000011615 */
[----:B------:R-:W-:Y:S01]  /*21d0*/  I2F.F16 R18, R49 ;  /* 0x0000003100127306 */ /* 0x000fe20000200c00 */
[----:B0-----:R-:W-:Y:S01]  /*21e0*/  SHF.R.U32.HI R47, RZ, 0x8, R22 ;  /* 0x00000008ff2f7819 */ /* 0x001fe20000011616 */
[----:B------:R-:W-:Y:S01]  /*21f0*/  VIADD R21, R45, 0xffffff80 ;  /* 0xffffff802d157836 */ /* 0x000fe20000000000 */
[----:B------:R-:W-:Y:S01]  /*2200*/  LOP3.LUT R46, R46, 0xff, RZ, 0xc0, !PT ;  /* 0x000000ff2e2e7812 */ /* 0x000fe200078ec0ff */
[----:B------:R-:W-:Y:S01]  /*2210*/  HADD2.F32 R45, -RZ, R27.H1_H1 ;  /* 0x3000001bff2d7230 */ /* 0x000fe20000004100 */
[----:B------:R-:W-:Y:S01]  /*2220*/  LOP3.LUT R47, R47, 0xff, RZ, 0xc0, !PT ;  /* 0x000000ff2f2f7812 */ /* 0x000fe200078ec0ff */
[----:B------:R-:W-:Y:S01]  /*2230*/  HADD2.F32 R27, -RZ, R40.H0_H0 ;  /* 0x20000028ff1b7230 */ /* 0x000fe20000004100 */
[----:B------:R-:W-:Y:S01]  /*2240*/  IADD3 R40, R46, -0x80, RZ ;  /* 0xffffff802e287810 */ /* 0x000fe20007ffe0ff */
[----:B------:R-:W-:Y:S01]  /*2250*/  HADD2.F32 R46, -RZ, R39.H0_H0 ;  /* 0x20000027ff2e7230 */ /* 0x000fe20000004100 */
[----:B------:R-:W-:Y:S01]  /*2260*/  IADD3 R39, R47, -0x80, RZ ;  /* 0xffffff802f277810 */ /* 0x000fe20007ffe0ff */
[----:B------:R-:W-:-:S02]  /*2270*/  HADD2.F32 R47, -RZ, R36.H0_H0 ;  /* 0x20000024ff2f7230 */ /* 0x000fc40000004100 */
[----:B------:R-:W-:Y:S01]  /*2280*/  FFMA.FTZ R27, R27, R45, R42 ;  /* 0x0000002d1b1b7223 */ /* 0x000fe2000001002a */
[----:B------:R-:W-:Y:S01]  /*2290*/  SHF.R.U32.HI R42, RZ, 0x10, R22 ;  /* 0x00000010ff2a7819 */ /* 0x000fe20000011616 */
[C---:B------:R-:W-:Y:S01]  /*22a0*/  FFMA.FTZ R44, R45.reuse, R46, R44 ;  /* 0x0000002e2d2c7223 */ /* 0x040fe2000001002c */
[----:B------:R-:W-:Y:S01]  /*22b0*/  HADD2.F32 R46, -RZ, R30.H0_H0 ;  /* 0x2000001eff2e7230 */ /* 0x000fe20000004100 */
[----:B------:R-:W-:Y:S01]  /*22c0*/  SHF.R.U32.HI R36, RZ, 0x8, R23 ;  /* 0x00000008ff247819 */ /* 0x000fe20000011617 */
[----:B------:R-:W-:Y:S01]  /*22d0*/  FFMA.FTZ R20, R45, R47, R20 ;  /* 0x0000002f2d147223 */ /* 0x000fe20000010014 */
[----:B------:R-:W-:Y:S01]  /*22e0*/  LOP3.LUT R42, R42, 0xff, RZ, 0xc0, !PT ;  /* 0x000000ff2a2a7812 */ /* 0x000fe200078ec0ff */
[----:B------:R-:W-:Y:S01]  /*22f0*/  I2F.F16 R41, R41 ;  /* 0x0000002900297306 */ /* 0x000fe20000200c00 */
[----:B------:R-:W-:Y:S01]  /*2300*/  IADD3 R31, R31, -0x80, RZ ;  /* 0xffffff801f1f7810 */ /* 0x000fe20007ffe0ff */
[----:B------:R-:W-:Y:S01]  /*2310*/  FFMA.FTZ R43, R45, R46, R43 ;  /* 0x0000002e2d2b7223 */ /* 0x000fe2000001002b */
[----:B------:R-:W-:Y:S01]  /*2320*/  LOP3.LUT R36, R36, 0xff, RZ, 0xc0, !PT ;  /* 0x000000ff24247812 */ /* 0x000fe200078ec0ff */
[----:B------:R-:W-:Y:S01]  /*2330*/  VIADD R30, R42, 0xffffff80 ;  /* 0xffffff802a1e7836 */ /* 0x000fe20000000000 */
[----:B------:R-:W-:Y:S01]  /*2340*/  SHF.R.U32.HI R42, RZ, 0x10, R23 ;  /* 0x00000010ff2a7819 */ /* 0x000fe20000011617 */
[----:B-1----:R-:W-:Y:S01]  /*2350*/  HADD2.F32 R46, -RZ, R19.H0_H0 ;  /* 0x20000013ff2e7230 */ /* 0x002fe20000004100 */
[----:B------:R-:W-:Y:S01]  /*2360*/  IADD3 R35, R35, -0x80, RZ ;  /* 0xffffff8023237810 */ /* 0x000fe20007ffe0ff */
[----:B------:R-:W0:Y:S01]  /*2370*/  I2F.F16 R31, R31 ;  /* 0x0000001f001f7306 */ /* 0x000e220000200c00 */
[----:B------:R-:W-:Y:S01]  /*2380*/  LOP3.LUT R42, R42, 0xff, RZ, 0xc0, !PT ;  /* 0x000000ff2a2a7812 */ /* 0x000fe200078ec0ff */
[----:B------:R-:W-:Y:S01]  /*2390*/  HADD2.F32 R47, -RZ, R26.H0_H0 ;  /* 0x2000001aff2f7230 */ /* 0x000fe20000004100 */
[----:B------:R-:W-:-:S02]  /*23a0*/  IADD3 R45, R36, -0x80, RZ ;  /* 0xffffff80242d7810 */ /* 0x000fc40007ffe0ff */
[----:B------:R-:W-:Y:S02]  /*23b0*/  IADD3 R42, R42, -0x80, RZ ;  /* 0xffffff802a2a7810 */ /* 0x000fe40007ffe0ff */
[----:B------:R-:W-:Y:S01]  /*23c0*/  LEA.HI R22, R22, 0xffffff80, RZ, 0x8 ;  /* 0xffffff8016167811 */ /* 0x000fe200078f40ff */
[----:B------:R-:W1:Y:S01]  /*23d0*/  I2F.F16 R21, R21 ;  /* 0x0000001500157306 */ /* 0x000e620000200c00 */
[----:B------:R-:W-:Y:S01]  /*23e0*/  LEA.HI R23, R23, 0xffffff80, RZ, 0x8 ;  /* 0xffffff8017177811 */ /* 0x000fe200078f40ff */
[--C-:B--2---:R-:W-:Y:S02]  /*23f0*/  HADD2.F32 R36, -RZ, R16.reuse.H0_H0 ;  /* 0x20000010ff247230 */ /* 0x104fe40000004100 */
[----:B------:R-:W-:Y:S02]  /*2400*/  HADD2.F32 R16, -RZ, R16.H1_H1 ;  /* 0x30000010ff107230 */ /* 0x000fe40000004100 */
[----:B------:R-:W-:Y:S02]  /*2410*/  HADD2.F32 R26, -RZ, R17.H0_H0 ;  /* 0x20000011ff1a7230 */ /* 0x000fe40000004100 */
[----:B------:R-:W-:Y:S01]  /*2420*/  FFMA.FTZ R27, R46, R36, R27 ;  /* 0x000000242e1b7223 */ /* 0x000fe2000001001b */
[----:B------:R-:W2:Y:S01]  /*2430*/  I2F.F16 R39, R39 ;  /* 0x0000002700277306 */ /* 0x000ea20000200c00 */
[----:B0-----:R-:W-:-:S02]  /*2440*/  HADD2.F32 R46, -RZ, R31.H0_H0 ;  /* 0x2000001fff2e7230 */ /* 0x001fc40000004100 */
[C---:B------:R-:W-:Y:S01]  /*2450*/  FFMA.FTZ R31, R36.reuse, R47, R44 ;  /* 0x0000002f241f7223 */ /* 0x040fe2000001002c */
[----:B------:R-:W-:Y:S02]  /*2460*/  HADD2.F32 R17, -RZ, R17.H1_H1 ;  /* 0x30000011ff117230 */ /* 0x000fe40000004100 */
[----:B------:R-:W-:Y:S01]  /*2470*/  FFMA.FTZ R43, R36, R46, R43 ;  /* 0x0000002e242b7223 */ /* 0x000fe2000001002b */
[----:B-1----:R-:W-:Y:S01]  /*2480*/  HADD2.F32 R21, -RZ, R21.H0_H0 ;  /* 0x20000015ff157230 */ /* 0x002fe20000004100 */
[----:B------:R0:W1:Y:S04]  /*2490*/  I2F.F16 R19, R45 ;  /* 0x0000002d00137306 */ /* 0x0000680000200c00 */
[----:B------:R-:W-:Y:S01]  /*24a0*/  FFMA.FTZ R21, R16, R21, R31 ;  /* 0x0000001510157223 */ /* 0x000fe2000001001f */
[----:B--2---:R-:W-:-:S03]  /*24b0*/  HADD2.F32 R39, -RZ, R39.H0_H0 ;  /* 0x20000027ff277230 */ /* 0x004fc60000004100 */
[----:B------:R-:W2:Y:S01]  /*24c0*/  I2F.F16 R35, R35 ;  /* 0x0000002300237306 */ /* 0x000ea20000200c00 */
[----:B0-----:R-:W-:Y:S02]  /*24d0*/  HADD2.F32 R45, -RZ, R18.H0_H0 ;  /* 0x20000012ff2d7230 */ /* 0x001fe40000004100 */
[----:B------:R-:W-:Y:S02]  /*24e0*/  HADD2.F32 R18, -RZ, R41.H0_H0 ;  /* 0x20000029ff127230 */ /* 0x000fe40000004100 */
[----:B------:R-:W-:Y:S01]  /*24f0*/  FFMA.FTZ R39, R16, R39, R43 ;  /* 0x0000002710277223 */ /* 0x000fe2000001002b */
[----:B------:R-:W-:Y:S01]  /*2500*/  FFMA.FTZ R20, R36, R45, R20 ;  /* 0x0000002d24147223 */ /* 0x000fe20000010014 */
[----:B-1----:R-:W-:Y:S01]  /*2510*/  HADD2.F32 R19, -RZ, R19.H0_H0 ;  /* 0x20000013ff137230 */ /* 0x002fe20000004100 */
[----:B------:R-:W0:Y:S01]  /*2520*/  I2F.F16 R40, R40 ;  /* 0x0000002800287306 */ /* 0x000e220000200c00 */
[----:B------:R-:W-:-:S03]  /*2530*/  FFMA.FTZ R27, R18, R16, R27 ;  /* 0x00000010121b7223 */ /* 0x000fc6000001001b */
[----:B------:R-:W-:Y:S01]  /*2540*/  FFMA.FTZ R19, R16, R19, R20 ;  /* 0x0000001310137223 */ /* 0x000fe20000010014 */
[----:B------:R-:W-:Y:S02]  /*2550*/  HADD2.F32 R16, -RZ, R37.H0_H0 ;  /* 0x20000025ff107230 */ /* 0x000fe40000004100 */
[----:B--2---:R-:W-:Y:S01]  /*2560*/  HADD2.F32 R18, -RZ, R35.H0_H0 ;  /* 0x20000023ff127230 */ /* 0x004fe20000004100 */
[----:B------:R-:W1:Y:S01]  /*2570*/  I2F.F16 R42, R42 ;  /* 0x0000002a002a7306 */ /* 0x000e620000200c00 */
[----:B------:R-:W-:-:S03]  /*2580*/  HADD2.F32 R20, -RZ, R2.H0_H0 ;  /* 0x20000002ff147230 */ /* 0x000fc60000004100 */
[----:B------:R-:W-:Y:S01]  /*2590*/  FFMA.FTZ R27, R18, R26, R27 ;  /* 0x0000001a121b7223 */ /* 0x000fe2000001001b */
[----:B0-----:R-:W-:-:S03]  /*25a0*/  HADD2.F32 R40, -RZ, R40.H0_H0 ;  /* 0x20000028ff287230 */ /* 0x001fc60000004100 */
[----:B------:R-:W0:Y:S01]  /*25b0*/  I2F.F16 R30, R30 ;  /* 0x0000001e001e7306 */ /* 0x000e220000200c00 */
[----:B------:R-:W-:Y:S01]  /*25c0*/  FFMA.FTZ R27, R38, R17, R27 ;  /* 0x00000011261b7223 */ /* 0x000fe2000001001b */
[----:B------:R-:W-:Y:S01]  /*25d0*/  FFMA.FTZ R40, R26, R40, R21 ;  /* 0x000000281a287223 */ /* 0x000fe20000010015 */
[----:B------:R-:W-:Y:S02]  /*25e0*/  HADD2.F32 R21, -RZ, R0.H0_H0 ;  /* 0x20000000ff157230 */ /* 0x000fe40000004100 */
[----:B------:R-:W-:Y:S01]  /*25f0*/  FMUL.FTZ R27, R20, R27 ;  /* 0x0000001b141b7220 */ /* 0x000fe20000410000 */
[----:B-1----:R-:W-:Y:S02]  /*2600*/  HADD2.F32 R42, -RZ, R42.H0_H0 ;  /* 0x2000002aff2a7230 */ /* 0x002fe40000004100 */
[----:B------:R-:W1:Y:S01]  /*2610*/  I2F.F16 R22, R22 ;  /* 0x0000001600167306 */ /* 0x000e620000200c00 */
[----:B------:R-:W-:Y:S01]  /*2620*/  FFMA.FTZ R16, R17, R16, R40 ;  /* 0x0000001011107223 */ /* 0x000fe20000010028 */
[----:B------:R-:W-:Y:S01]  /*2630*/  F2FP.F16.F32.PACK_AB R27, RZ, R27 ;  /* 0x0000001bff1b723e */ /* 0x000fe200000000ff */
[----:B------:R-:W-:Y:S01]  /*2640*/  FFMA.FTZ R42, R26, R42, R19 ;  /* 0x0000002a1a2a7223 */ /* 0x000fe20000010013 */
[----:B------:R-:W-:-:S02]  /*2650*/  HADD2.F32 R19, -RZ, R2.H1_H1 ;  /* 0x30000002ff137230 */ /* 0x000fc40000004100 */
[----:B0-----:R-:W-:Y:S02]  /*2660*/  HADD2.F32 R30, -RZ, R30.H0_H0 ;  /* 0x2000001eff1e7230 */ /* 0x001fe40000004100 */
[----:B------:R-:W0:Y:S01]  /*2670*/  I2F.F16 R23, R23 ;  /* 0x0000001700177306 */ /* 0x000e220000200c00 */
[----:B------:R-:W-:Y:S02]  /*2680*/  FMUL.FTZ R16, R19, R16 ;  /* 0x0000001013107220 */ /* 0x000fe40000410000 */
[----:B------:R-:W-:Y:S01]  /*2690*/  FFMA.FTZ R39, R26, R30, R39 ;  /* 0x0000001e1a277223 */ /* 0x000fe20000010027 */
[----:B-1----:R-:W-:Y:S02]  /*26a0*/  HADD2.F32 R22, -RZ, R22.H0_H0 ;  /* 0x20000016ff167230 */ /* 0x002fe40000004100 */
[----:B------:R-:W-:-:S03]  /*26b0*/  F2FP.F16.F32.PACK_AB R16, RZ, R16 ;  /* 0x00000010ff10723e */ /* 0x000fc600000000ff */
[----:B------:R-:W-:Y:S01]  /*26c0*/  FFMA.FTZ R22, R17, R22, R39 ;  /* 0x0000001611167223 */ /* 0x000fe20000010027 */
[----:B------:R-:W-:Y:S01]  /*26d0*/  PRMT R27, R27, 0x5410, R16 ;  /* 0x000054101b1b7816 */ /* 0x000fe20000000010 */
[----:B0-----:R-:W-:Y:S02]  /*26e0*/  HADD2.F32 R18, -RZ, R23.H0_H0 ;  /* 0x20000017ff127230 */ /* 0x001fe40000004100 */
[----:B------:R-:W-:Y:S01]  /*26f0*/  FMUL.FTZ R22, R21, R22 ;  /* 0x0000001615167220 */ /* 0x000fe20000410000 */
[----:B------:R-:W-:Y:S02]  /*2700*/  HADD2.F32 R23, -RZ, R0.H1_H1 ;  /* 0x30000000ff177230 */ /* 0x000fe40000004100 */
[----:B------:R-:W-:Y:S01]  /*2710*/  HFMA2.MMA R5, R27, 1, 1, R5 ;  /* 0x3c003c001b057835 */ /* 0x000fe20000000005 */
[----:B------:R-:W-:Y:S01]  /*2720*/  FFMA.FTZ R18, R17, R18, R42 ;  /* 0x0000001211127223 */ /* 0x000fe2000001002a */
[----:B------:R-:W-:-:S03]  /*2730*/  F2FP.F16.F32.PACK_AB R22, RZ, R22 ;  /* 0x00000016ff16723e */ /* 0x000fc600000000ff */
[----:B------:R-:W-:-:S05]  /*2740*/  FMUL.FTZ R18, R23, R18 ;  /* 0x0000001217127220 */ /* 0x000fca0000410000 */
[----:B------:R-:W-:-:S04]  /*2750*/  F2FP.F16.F32.PACK_AB R18, RZ, R18 ;  /* 0x00000012ff12723e */ /* 0x000fc800000000ff */
[----:B------:R-:W-:-:S05]  /*2760*/  PRMT R22, R22, 0x5410, R18 ;  /* 0x0000541016167816 */ /* 0x000fca0000000012 */
[----:B------:R-:W-:-:S07]  /*2770*/  HADD2 R4, R22, R4 ;  /* 0x0000000416047230 */ /* 0x000fce0000000000 */
.L_x_4591:
[----:B------:R-:W-:Y:S01]  /*2780*/  IMAD.WIDE R28, R32, 0x8, R28 ;  /* 0x00000008201c7825 */ /* 0x000fe200078e021c */
[----:B------:R-:W-:Y:S06]  /*2790*/  @P1 BRA `(.L_x_4592) ;  /* 0x0000000c000c1947 */ /* 0x000fec0003800000 */
[----:B-----5:R-:W2:Y:S01]  /*27a0*/  LDG.E.128.CONSTANT R16, desc[UR6][R28.64] ;  /* 0x000000061c107981 */ /* 0x020ea2000c1e9d00 */
[----:B------:R-:W-:Y:S02]  /*27b0*/  SHF.R.U32.HI R22, RZ, 0x8, R12 ;  /* 0x00000008ff167819 */ /* 0x000fe4000001160c */
[----:B------:R-:W-:Y:S02]  /*27c0*/  LOP3.LUT R21, R12, 0xff, RZ, 0xc0, !PT ;  /* 0x000000ff0c157812 */ /* 0x000fe400078ec0ff */
[----:B------:R-:W-:Y:S02]  /*27d0*/  LOP3.LUT R22, R22, 0xff, RZ, 0xc0, !PT ;  /* 0x000000ff16167812 */ /* 0x000fe400078ec0ff */
[----:B0-----:R-:W-:Y:S01]  /*27e0*/  LEA.HI R31, R12, 0xffffff80, RZ, 0x8 ;  /* 0xffffff800c1f7811 */ /* 0x001fe200078f40ff */
[----:B------:R-:W-:Y:S01]  /*27f0*/  VIADD R45, R21, 0xffffff80 ;  /* 0xffffff80152d7836 */ /* 0x000fe20000000000 */
[----:B------:R-:W-:Y:S02]  /*2800*/  IADD3 R42, R22, -0x80, RZ ;  /* 0xffffff80162a7810 */ /* 0x000fe40007ffe0ff */
[----:B------:R-:W-:-:S02]  /*2810*/  SHF.R.U32.HI R22, RZ, 0x8, R13 ;  /* 0x00000008ff167819 */ /* 0x000fc4000001160d */
[----:B------:R-:W-:Y:S01]  /*2820*/  LOP3.LUT R21, R13, 0xff, RZ, 0xc0, !PT ;  /* 0x000000ff0d157812 */ /* 0x000fe200078ec0ff */
[----:B------:R-:W-:Y:S01]  /*2830*/  I2F.F16 R45, R45 ;  /* 0x0000002d002d7306 */ /* 0x000fe20000200c00 */
[----:B------:R-:W-:Y:S02]  /*2840*/  LOP3.LUT R37, R22, 0xff, RZ, 0xc0, !PT ;  /* 0x000000ff16257812 */ /* 0x000fe400078ec0ff */
[----:B------:R-:W0:Y:S01]  /*2850*/  LDS.64 R22, [UR4+0x20] ;  /* 0x00002004ff167984 */ /* 0x000e220008000a00 */
[----:B------:R-:W-:Y:S02]  /*2860*/  IADD3 R38, R21, -0x80, RZ ;  /* 0xffffff8015267810 */ /* 0x000fe40007ffe0ff */
[----:B------:R-:W-:Y:S01]  /*2870*/  LOP3.LUT R21, R14, 0xff, RZ, 0xc0, !PT ;  /* 0x000000ff0e157812 */ /* 0x000fe200078ec0ff */
[----:B------:R-:W-:Y:S01]  /*2880*/  VIADD R43, R37, 0xffffff80 ;  /* 0xffffff80252b7836 */ /* 0x000fe20000000000 */
[----:B------:R-:W-:Y:S01]  /*2890*/  SHF.R.U32.HI R12, RZ, 0x10, R12 ;  /* 0x00000010ff0c7819 */ /* 0x000fe2000001160c */
[----:B------:R-:W-:Y:S01]  /*28a0*/  I2F.F16 R42, R42 ;  /* 0x0000002a002a7306 */ /* 0x000fe20000200c00 */
[----:B------:R-:W-:-:S02]  /*28b0*/  IADD3 R44, R21, -0x80, RZ ;  /* 0xffffff80152c7810 */ /* 0x000fc40007ffe0ff */
[----:B------:R-:W-:Y:S02]  /*28c0*/  LOP3.LUT R21, R15, 0xff, RZ, 0xc0, !PT ;  /* 0x000000ff0f157812 */ /* 0x000fe400078ec0ff */
[----:B------:R-:W-:Y:S02]  /*28d0*/  LEA.HI R20, R13, 0xffffff80, RZ, 0x8 ;  /* 0xffffff800d147811 */ /* 0x000fe400078f40ff */
[----:B------:R-:W-:Y:S01]  /*28e0*/  SHF.R.U32.HI R13, RZ, 0x10, R13 ;  /* 0x00000010ff0d7819 */ /* 0x000fe2000001160d */
[----:B------:R-:W-:Y:S01]  /*28f0*/  VIADD R21, R21, 0xffffff80 ;  /* 0xffffff8015157836 */ /* 0x000fe20000000000 */
[----:B------:R-:W-:Y:S01]  /*2900*/  LOP3.LUT R12, R12, 0xff, RZ, 0xc0, !PT ;  /* 0x000000ff0c0c7812 */ /* 0x000fe200078ec0ff */
[----:B------:R-:W-:Y:S01]  /*2910*/  I2F.F16 R38, R38 ;  /* 0x0000002600267306 */ /* 0x000fe20000200c00 */
[----:B------:R-:W-:Y:S02]  /*2920*/  LOP3.LUT R13, R13, 0xff, RZ, 0xc0, !PT ;  /* 0x000000ff0d0d7812 */ /* 0x000fe400078ec0ff */
[----:B------:R-:W-:-:S02]  /*2930*/  IADD3 R12, R12, -0x80, RZ ;  /* 0xffffff800c0c7810 */ /* 0x000fc40007ffe0ff */
[--C-:B------:R-:W-:Y:S02]  /*2940*/  SHF.R.U32.HI R37, RZ, 0x8, R14.reuse ;  /* 0x00000008ff257819 */ /* 0x100fe4000001160e */
[----:B------:R-:W-:Y:S01]  /*2950*/  IADD3 R13, R13, -0x80, RZ ;  /* 0xffffff800d0d7810 */ /* 0x000fe20007ffe0ff */
[----:B------:R-:W-:Y:S01]  /*2960*/  I2F.F16 R44, R44 ;  /* 0x0000002c002c7306 */ /* 0x000fe20000200c00 */
[----:B------:R-:W-:Y:S02]  /*2970*/  LOP3.LUT R39, R37, 0xff, RZ, 0xc0, !PT ;  /* 0x000000ff25277812 */ /* 0x000fe400078ec0ff */
[----:B------:R-:W-:Y:S02]  /*2980*/  LEA.HI R30, R15, 0xffffff80, RZ, 0x8 ;  /* 0xffffff800f1e7811 */ /* 0x000fe400078f40ff */
[----:B------:R-:W-:Y:S02]  /*2990*/  IADD3 R39, R39, -0x80, RZ ;  /* 0xffffff8027277810 */ /* 0x000fe40007ffe0ff */
[----:B------:R-:W-:Y:S01]  /*29a0*/  LEA.HI R35, R14, 0xffffff80, RZ, 0x8 ;  /* 0xffffff800e237811 */ /* 0x000fe200078f40ff */
[----:B------:R-:W1:Y:S01]  /*29b0*/  I2F.F16 R21, R21 ;  /* 0x0000001500157306 */ /* 0x000e620000200c00 */
[----:B------:R-:W-:-:S04]  /*29c0*/  SHF.R.U32.HI R14, RZ, 0x10, R14 ;  /* 0x00000010ff0e7819 */ /* 0x000fc8000001160e */
[----:B------:R-:W-:-:S03]  /*29d0*/  LOP3.LUT R14, R14, 0xff, RZ, 0xc0, !PT ;  /* 0x000000ff0e0e7812 */ /* 0x000fc600078ec0ff */
[----:B------:R3:W-:Y:S02]  /*29e0*/  I2F.F16 R36, R12 ;  /* 0x0000000c00247306 */ /* 0x0007e40000200c00 */
[----:B------:R-:W-:Y:S02]  /*29f0*/  VIADD R14, R14, 0xffffff80 ;  /* 0xffffff800e0e7836 */ /* 0x000fe40000000000 */
[----:B-1----:R-:W-:-:S04]  /*2a00*/  HADD2.F32 R21, -RZ, R21.H0_H0 ;  /* 0x20000015ff157230 */ /* 0x002fc80000004100 */
[----:B------:R-:W1:Y:S01]  /*2a10*/  I2F.F16 R37, R13 ;  /* 0x0000000d00257306 */ /* 0x000e620000200c00 */
[--C-:B---3--:R-:W-:Y:S02]  /*2a20*/  SHF.R.U32.HI R12, RZ, 0x8, R15.reuse ;  /* 0x00000008ff0c7819 */ /* 0x108fe4000001160f */
[----:B------:R-:W-:Y:S02]  /*2a30*/  SHF.R.U32.HI R15, RZ, 0x10, R15 ;  /* 0x00000010ff0f7819 */ /* 0x000fe4000001160f */
[----:B------:R-:W-:Y:S02]  /*2a40*/  LOP3.LUT R12, R12, 0xff, RZ, 0xc0, !PT ;  /* 0x000000ff0c0c7812 */ /* 0x000fe400078ec0ff */
[----:B------:R-:W-:Y:S01]  /*2a50*/  LOP3.LUT R15, R15, 0xff, RZ, 0xc0, !PT ;  /* 0x000000ff0f0f7812 */ /* 0x000fe200078ec0ff */
[----:B------:R-:W3:Y:S01]  /*2a60*/  I2F.F16 R43, R43 ;  /* 0x0000002b002b7306 */ /* 0x000ee20000200c00 */
[----:B------:R-:W-:Y:S01]  /*2a70*/  IADD3 R41, R12, -0x80, RZ ;  /* 0xffffff800c297810 */ /* 0x000fe20007ffe0ff */
[----:B0-----:R-:W-:Y:S01]  /*2a80*/  HADD2.F32 R12, -RZ, R22.H0_H0 ;  /* 0x20000016ff0c7230 */ /* 0x001fe20000004100 */
[----:B------:R-:W-:Y:S01]  /*2a90*/  IADD3 R49, R15, -0x80, RZ ;  /* 0xffffff800f317810 */ /* 0x000fe20007ffe0ff */
[----:B------:R-:W-:-:S02]  /*2aa0*/  HADD2.F32 R15, -RZ, R44.H0_H0 ;  /* 0x2000002cff0f7230 */ /* 0x000fc40000004100 */
[----:B-1----:R-:W-:Y:S02]  /*2ab0*/  HADD2.F32 R37, -RZ, R37.H0_H0 ;  /* 0x20000025ff257230 */ /* 0x002fe40000004100 */
[----:B------:R-:W0:Y:S01]  /*2ac0*/  I2F.F16 R40, R39 ;  /* 0x0000002700287306 */ /* 0x000e220000200c00 */
[----:B---3--:R-:W-:-:S07]  /*2ad0*/  HADD2.F32 R43, -RZ, R43.H0_H0 ;  /* 0x2000002bff2b7230 */ /* 0x008fce0000004100 */
[----:B------:R-:W1:Y:S01]  /*2ae0*/  I2F.F16 R41, R41 ;  /* 0x0000002900297306 */ /* 0x000e620000200c00 */
[----:B0-----:R-:W-:-:S07]  /*2af0*/  HADD2.F32 R40, -RZ, R40.H0_H0 ;  /* 0x20000028ff287230 */ /* 0x001fce0000004100 */
[----:B------:R0:W-:Y:S01]  /*2b00*/  I2F.F16 R39, R49 ;  /* 0x0000003100277306 */ /* 0x0001e20000200c00 */
[----:B-1----:R-:W-:-:S07]  /*2b10*/  HADD2.F32 R41, -RZ, R41.H0_H0 ;  /* 0x20000029ff297230 */ /* 0x002fce0000004100 */
[----:B------:R-:W-:Y:S01]  /*2b20*/  I2F.F16 R14, R14 ;  /* 0x0000000e000e7306 */ /* 0x000fe20000200c00 */
[----:B0-----:R-:W-:-:S07]  /*2b30*/  HADD2.F32 R49, -RZ, R42.H0_H0 ;  /* 0x2000002aff317230 */ /* 0x001fce0000004100 */
[----:B------:R-:W-:Y:S08]  /*2b40*/  I2F.F16 R31, R31 ;  /* 0x0000001f001f7306 */ /* 0x000ff00000200c00 */
[----:B------:R-:W-:Y:S08]  /*2b50*/  I2F.F16 R20, R20 ;  /* 0x0000001400147306 */ /* 0x000ff00000200c00 */
[----:B------:R-:W0:Y:S08]  /*2b60*/  I2F.F16 R35, R35 ;  /* 0x0000002300237306 */ /* 0x000e300000200c00 */
[----:B------:R-:W-:Y:S01]  /*2b70*/  I2F.F16 R30, R30 ;  /* 0x0000001e001e7306 */ /* 0x000fe20000200c00 */
[----:B0-----:R-:W-:Y:S01]  /*2b80*/  HADD2.F32 R35, -RZ, R35.H0_H0 ;  /* 0x20000023ff237230 */ /* 0x001fe20000004100 */
[----:B--2---:R-:W-:-:S02]  /*2b90*/  LOP3.LUT R13, R16, 0xff, RZ, 0xc0, !PT ;  /* 0x000000ff100d7812 */ /* 0x004fc400078ec0ff */
[----:B------:R-:W-:Y:S02]  /*2ba0*/  LOP3.LUT R46, R17, 0xff, RZ, 0xc0, !PT ;  /* 0x000000ff112e7812 */ /* 0x000fe400078ec0ff */
[----:B------:R-:W-:Y:S01]  /*2bb0*/  LEA.HI R27, R16, 0xffffff80, RZ, 0x8 ;  /* 0xffffff80101b7811 */ /* 0x000fe200078f40ff */
[----:B------:R-:W-:Y:S01]  /*2bc0*/  VIADD R48, R13, 0xffffff80 ;  /* 0xffffff800d307836 */ /* 0x000fe20000000000 */
[----:B------:R-:W-:Y:S01]  /*2bd0*/  IADD3 R47, R46, -0x80, RZ ;  /* 0xffffff802e2f7810 */ /* 0x000fe20007ffe0ff */
[----:B------:R-:W-:Y:S01]  /*2be0*/  HADD2.F32 R13, -RZ, R45.H0_H0 ;  /* 0x2000002dff0d7230 */ /* 0x000fe20000004100 */
[----:B------:R-:W-:Y:S01]  /*2bf0*/  LEA.HI R26, R17, 0xffffff80, RZ, 0x8 ;  /* 0xffffff80111a7811 */ /* 0x000fe200078f40ff */
[----:B------:R-:W-:Y:S01]  /*2c00*/  HADD2.F32 R45, -RZ, R38.H0_H0 ;  /* 0x20000026ff2d7230 */ /* 0x000fe20000004100 */
[----:B------:R-:W-:Y:S02]  /*2c10*/  I2F.F16 R27, R27 ;  /* 0x0000001b001b7306 */ /* 0x000fe40000200c00 */
[----:B------:R-:W-:Y:S01]  /*2c20*/  FFMA.FTZ R46, R13, R12, RZ ;  /* 0x0000000c0d2e7223 */ /* 0x000fe200000100ff */
[C---:B------:R-:W-:Y:S01]  /*2c30*/  FFMA.FTZ R13, R12.reuse, R15, RZ ;  /* 0x0000000f0c0d7223 */ /* 0x040fe200000100ff */
[----:B------:R-:W-:Y:S01]  /*2c40*/  FFMA.FTZ R44, R12, R45, RZ ;  /* 0x0000002d0c2c7223 */ /* 0x000fe200000100ff */
[----:B------:R-:W-:-:S02]  /*2c50*/  HADD2.F32 R45, -RZ, R22.H1_H1 ;  /* 0x30000016ff2d7230 */ /* 0x000fc40000004100 */
[----:B------:R-:W-:Y:S01]  /*2c60*/  FFMA.FTZ R12, R12, R21, RZ ;  /* 0x000000150c0c7223 */ /* 0x000fe200000100ff */
[----:B------:R-:W-:Y:S01]  /*2c70*/  LOP3.LUT R21, R18, 0xff, RZ, 0xc0, !PT ;  /* 0x000000ff12157812 */ /* 0x000fe200078ec0ff */
[----:B------:R0:W1:Y:S01]  /*2c80*/  I2F.F16 R38, R48 ;  /* 0x0000003000267306 */ /* 0x0000620000200c00 */
[----:B------:R-:W-:Y:S01]  /*2c90*/  FFMA.FTZ R42, R49, R45, R46 ;  /* 0x0000002d312a7223 */ /* 0x000fe2000001002e */
[----:B------:R-:W-:Y:S01]  /*2ca0*/  LOP3.LUT R46, R19, 0xff, RZ, 0xc0, !PT ;  /* 0x000000ff132e7812 */ /* 0x000fe200078ec0ff */
[----:B------:R-:W-:Y:S01]  /*2cb0*/  FFMA.FTZ R43, R45, R43, R44 ;  /* 0x0000002b2d2b7223 */ /* 0x000fe2000001002c */
[----:B------:R-:W-:Y:S01]  /*2cc0*/  IADD3 R22, R21, -0x80, RZ ;  /* 0xffffff8015167810 */ /* 0x000fe20007ffe0ff */
[C---:B------:R-:W-:Y:S01]  /*2cd0*/  FFMA.FTZ R40, R45.reuse, R40, R13 ;  /* 0x000000282d287223 */ /* 0x040fe2000001000d */
[----:B------:R-:W-:Y:S01]  /*2ce0*/  SHF.R.U32.HI R21, RZ, 0x8, R16 ;  /* 0x00000008ff157819 */ /* 0x000fe20000011610 */
[----:B------:R-:W-:Y:S01]  /*2cf0*/  FFMA.FTZ R41, R45, R41, R12 ;  /* 0x000000292d297223 */ /* 0x000fe2000001000c */
[----:B0-----:R-:W-:Y:S01]  /*2d00*/  VIADD R48, R46, 0xffffff80 ;  /* 0xffffff802e307836 */ /* 0x001fe20000000000 */
[----:B------:R-:W-:Y:S01]  /*2d10*/  SHF.R.U32.HI R46, RZ, 0x10, R16 ;  /* 0x00000010ff2e7819 */ /* 0x000fe20000011610 */
[----:B------:R-:W0:Y:S01]  /*2d20*/  LDS.64 R12, [UR4+0x28] ;  /* 0x00002804ff0c7984 */ /* 0x000e220008000a00 */
[----:B------:R-:W-:Y:S01]  /*2d30*/  LOP3.LUT R44, R21, 0xff, RZ, 0xc0, !PT ;  /* 0x000000ff152c7812 */ /* 0x000fe200078ec0ff */
[----:B------:R2:W3:Y:S01]  /*2d40*/  I2F.F16 R15, R47 ;  /* 0x0000002f000f7306 */ /* 0x0004e20000200c00 */
[----:B------:R-:W-:Y:S01]  /*2d50*/  LOP3.LUT R46, R46, 0xff, RZ, 0xc0, !PT ;  /* 0x000000ff2e2e7812 */ /* 0x000fe200078ec0ff */
[----:B------:R-:W-:Y:S01]  /*2d60*/  HADD2.F32 R49, -RZ, R36.H0_H0 ;  /* 0x20000024ff317230 */ /* 0x000fe20000004100 */
[----:B------:R-:W-:Y:S01]  /*2d70*/  IADD3 R16, R44, -0x80, RZ ;  /* 0xffffff802c107810 */ /* 0x000fe20007ffe0ff */
[----:B-1----:R-:W-:Y:S01]  /*2d80*/  HADD2.F32 R38, -RZ, R38.H0_H0 ;  /* 0x20000026ff267230 */ /* 0x002fe20000004100 */
[----:B------:R-:W-:-:S02]  /*2d90*/  SHF.R.U32.HI R44, RZ, 0x8, R17 ;  /* 0x00000008ff2c7819 */ /* 0x000fc40000011611 */
[----:B------:R-:W-:Y:S01]  /*2da0*/  IADD3 R45, R46, -0x80, RZ ;  /* 0xffffff802e2d7810 */ /* 0x000fe20007ffe0ff */
[----:B------:R1:W-:Y:S01]  /*2db0*/  I2F.F16 R21, R48 ;  /* 0x0000003000157306 */ /* 0x0003e20000200c00 */
[----:B------:R-:W-:Y:S01]  /*2dc0*/  LOP3.LUT R46, R44, 0xff, RZ, 0xc0, !PT ;  /* 0x000000ff2c2e7812 */ /* 0x000fe200078ec0ff */
[--C-:B------:R-:W-:Y:S01]  /*2dd0*/  HADD2.F32 R44, -RZ, R23.reuse.H0_H0 ;  /* 0x20000017ff2c7230 */ /* 0x100fe20000004100 */
[----:B--2---:R-:W-:Y:S01]  /*2de0*/  SHF.R.U32.HI R47, RZ, 0x10, R17 ;  /* 0x00000010ff2f7819 */ /* 0x004fe20000011611 */
[----:B------:R-:W-:Y:S02]  /*2df0*/  HADD2.F32 R23, -RZ, R23.H1_H1 ;  /* 0x30000017ff177230 */ /* 0x000fe40000004100 */
[----:B------:R-:W-:Y:S02]  /*2e00*/  VIADD R17, R46, 0xffffff80 ;  /* 0xffffff802e117836 */ /* 0x000fe40000000000 */
[----:B------:R-:W-:Y:S01]  /*2e10*/  FFMA.FTZ R46, R44, R37, R43 ;  /* 0x000000252c2e7223 */ /* 0x000fe2000001002b */
[--C-:B------:R-:W-:Y:S01]  /*2e20*/  SHF.R.U32.HI R37, RZ, 0x8, R18.reuse ;  /* 0x00000008ff257819 */ /* 0x100fe20000011612 */
[----:B-1----:R-:W-:Y:S01]  /*2e30*/  HADD2.F32 R48, -RZ, R39.H0_H0 ;  /* 0x20000027ff307230 */ /* 0x002fe20000004100 */
[----:B------:R1:W-:Y:S01]  /*2e40*/  I2F.F16 R36, R45 ;  /* 0x0000002d00247306 */ /* 0x0003e20000200c00 */
[----:B------:R-:W-:Y:S01]  /*2e50*/  SHF.R.U32.HI R39, RZ, 0x10, R18 ;  /* 0x00000010ff277819 */ /* 0x000fe20000011612 */
[----:B------:R-:W-:Y:S01]  /*2e60*/  HADD2.F32 R43, -RZ, R31.H0_H0 ;  /* 0x2000001fff2b7230 */ /* 0x000fe20000004100 */
[----:B------:R-:W-:Y:S01]  /*2e70*/  LOP3.LUT R37, R37, 0xff, RZ, 0xc0, !PT ;  /* 0x000000ff25257812 */ /* 0x000fe200078ec0ff */
[----:B------:R-:W-:Y:S01]  /*2e80*/  FFMA.FTZ R42, R49, R44, R42 ;  /* 0x0000002c312a7223 */ /* 0x000fe2000001002a */
[----:B------:R-:W-:-:S02]  /*2e90*/  LOP3.LUT R39, R39, 0xff, RZ, 0xc0, !PT ;  /* 0x000000ff27277812 */ /* 0x000fc400078ec0ff */
[----:B------:R-:W-:Y:S01]  /*2ea0*/  IADD3 R31, R37, -0x80, RZ ;  /* 0xffffff80251f7810 */ /* 0x000fe20007ffe0ff */
[----:B------:R-:W-:Y:S01]  /*2eb0*/  FFMA.FTZ R37, R43, R23, R42 ;  /* 0x000000172b257223 */ /* 0x000fe2000001002a */
[----:B-1----:R-:W-:Y:S01]  /*2ec0*/  HADD2.F32 R45, -RZ, R14.H0_H0 ;  /* 0x2000000eff2d7230 */ /* 0x002fe20000004100 */
[----:B------:R-:W1:Y:S01]  /*2ed0*/  I2F.F16 R22, R22 ;  /* 0x0000001600167306 */ /* 0x000e620000200c00 */
[----:B------:R-:W-:Y:S01]  /*2ee0*/  HADD2.F32 R42, -RZ, R20.H0_H0 ;  /* 0x20000014ff2a7230 */ /* 0x000fe20000004100 */
[----:B------:R-:W-:Y:S01]  /*2ef0*/  LOP3.LUT R47, R47, 0xff, RZ, 0xc0, !PT ;  /* 0x000000ff2f2f7812 */ /* 0x000fe200078ec0ff */
[----:B------:R-:W-:Y:S02]  /*2f00*/  VIADD R20, R39, 0xffffff80 ;  /* 0xffffff8027147836 */ /* 0x000fe40000000000 */
[C---:B------:R-:W-:Y:S01]  /*2f10*/  FFMA.FTZ R40, R44.reuse, R45, R40 ;  /* 0x0000002d2c287223 */ /* 0x040fe20000010028 */
[----:B------:R-:W-:Y:S01]  /*2f20*/  FFMA.FTZ R44, R44, R48, R41 ;  /* 0x000000302c2c7223 */ /* 0x000fe20000010029 */
[--C-:B------:R-:W-:Y:S01]  /*2f30*/  SHF.R.U32.HI R41, RZ, 0x8, R19.reuse ;  /* 0x00000008ff297819 */ /* 0x100fe20000011613 */
[----:B------:R-:W-:Y:S01]  /*2f40*/  HADD2.F32 R39, -RZ, R30.H0_H0 ;  /* 0x2000001eff277230 */ /* 0x000fe20000004100 */
[----:B------:R-:W-:Y:S01]  /*2f50*/  SHF.R.U32.HI R30, RZ, 0x10, R19 ;  /* 0x00000010ff1e7819 */ /* 0x000fe20000011613 */
[----:B------:R-:W-:Y:S01]  /*2f60*/  FFMA.FTZ R46, R23, R42, R46 ;  /* 0x0000002a172e7223 */ /* 0x000fe2000001002e */
[----:B------:R-:W-:Y:S01]  /*2f70*/  LOP3.LUT R41, R41, 0xff, RZ, 0xc0, !PT ;  /* 0x000000ff29297812 */ /* 0x000fe200078ec0ff */
[C---:B------:R-:W-:Y:S01]  /*2f80*/  FFMA.FTZ R40, R23.reuse, R35, R40 ;  /* 0x0000002317287223 */ /* 0x040fe20000010028 */
[----:B------:R-:W-:Y:S01]  /*2f90*/  FFMA.FTZ R44, R23, R39, R44 ;  /* 0x00000027172c7223 */ /* 0x000fe2000001002c */
[----:B------:R-:W-:Y:S01]  /*2fa0*/  LOP3.LUT R30, R30, 0xff, RZ, 0xc0, !PT ;  /* 0x000000ff1e1e7812 */ /* 0x000fe200078ec0ff */
[----:B------:R-:W2:Y:S01]  /*2fb0*/  I2F.F16 R16, R16 ;  /* 0x0000001000107306 */ /* 0x000ea20000200c00 */
[----:B------:R-:W-:Y:S01]  /*2fc0*/  IADD3 R23, R41, -0x80, RZ ;  /* 0xffffff8029177810 */ /* 0x000fe20007ffe0ff */
[----:B---3--:R-:W-:Y:S01]  /*2fd0*/  HADD2.F32 R41, -RZ, R15.H0_H0 ;  /* 0x2000000fff297230 */ /* 0x008fe20000004100 */
[----:B------:R-:W-:Y:S01]  /*2fe0*/  IADD3 R47, R47, -0x80, RZ ;  /* 0xffffff802f2f7810 */ /* 0x000fe20007ffe0ff */
[----:B0-----:R-:W-:Y:S01]  /*2ff0*/  HADD2.F32 R35, -RZ, R12.H0_H0 ;  /* 0x2000000cff237230 */ /* 0x001fe20000004100 */
[----:B------:R-:W-:Y:S01]  /*3000*/  IADD3 R39, R30, -0x80, RZ ;  /* 0xffffff801e277810 */ /* 0x000fe20007ffe0ff */
[----:B-1----:R-:W-:Y:S01]  /*3010*/  HADD2.F32 R22, -RZ, R22.H0_H0 ;  /* 0x20000016ff167230 */ /* 0x002fe20000004100 */
[----:B------:R-:W-:Y:S01]  /*3020*/  LEA.HI R18, R18, 0xffffff80, RZ, 0x8 ;  /* 0xffffff8012127811 */ /* 0x000fe200078f40ff */
[----:B------:R-:W0:Y:S01]  /*3030*/  I2F.F16 R17, R17 ;  /* 0x0000001100117306 */ /* 0x000e220000200c00 */
[----:B------:R-:W-:Y:S01]  /*3040*/  LEA.HI R19, R19, 0xffffff80, RZ, 0x8 ;  /* 0xffffff8013137811 */ /* 0x000fe200078f40ff */
[----:B------:R-:W-:-:S02]  /*3050*/  HADD2.F32 R43, -RZ, R21.H0_H0 ;  /* 0x20000015ff2b7230 */ /* 0x000fc40000004100 */
[----:B------:R-:W-:Y:S01]  /*3060*/  FFMA.FTZ R38, R38, R35, R37 ;  /* 0x0000002326267223 */ /* 0x000fe20000010025 */
[----:B------:R-:W-:Y:S02]  /*3070*/  HADD2.F32 R12, -RZ, R12.H1_H1 ;  /* 0x3000000cff0c7230 */ /* 0x000fe40000004100 */
[C---:B------:R-:W-:Y:S01]  /*3080*/  FFMA.FTZ R41, R35.reuse, R41, R46 ;  /* 0x0000002923297223 */ /* 0x040fe2000001002e */
[C---:B------:R-:W-:Y:S01]  /*3090*/  FFMA.FTZ R37, R35.reuse, R22, R40 ;  /* 0x0000001623257223 */ /* 0x040fe20000010028 */
[----:B--2---:R-:W-:Y:S01]  /*30a0*/  HADD2.F32 R21, -RZ, R16.H0_H0 ;  /* 0x20000010ff157230 */ /* 0x004fe20000004100 */
[----:B------:R-:W1:Y:S01]  /*30b0*/  I2F.F16 R31, R31 ;  /* 0x0000001f001f7306 */ /* 0x000e620000200c00 */
[----:B------:R-:W-:Y:S01]  /*30c0*/  FFMA.FTZ R44, R35, R43, R44 ;  /* 0x0000002b232c7223 */ /* 0x000fe2000001002c */
[----:B------:R-:W-:Y:S02]  /*30d0*/  HADD2.F32 R30, -RZ, R13.H0_H0 ;  /* 0x2000000dff1e7230 */ /* 0x000fe40000004100 */
[----:B------:R-:W-:-:S02]  /*30e0*/  HADD2.F32 R36, -RZ, R36.H0_H0 ;  /* 0x20000024ff247230 */ /* 0x000fc40000004100 */
[----:B------:R-:W-:Y:S01]  /*30f0*/  FFMA.FTZ R21, R21, R12, R38 ;  /* 0x0000000c15157223 */ /* 0x000fe20000010026 */
[----:B------:R-:W-:Y:S01]  /*3100*/  HADD2.F32 R13, -RZ, R13.H1_H1 ;  /* 0x3000000dff0d7230 */ /* 0x000fe20000004100 */
[----:B------:R-:W2:Y:S01]  /*3110*/  I2F.F16 R23, R23 ;  /* 0x0000001700177306 */ /* 0x000ea20000200c00 */
[----:B0-----:R-:W-:Y:S02]  /*3120*/  HADD2.F32 R17, -RZ, R17.H0_H0 ;  /* 0x20000011ff117230 */ /* 0x001fe40000004100 */
[----:B------:R-:W-:-:S03]  /*3130*/  FFMA.FTZ R21, R36, R30, R21 ;  /* 0x0000001e24157223 */ /* 0x000fc60000010015 */
[C---:B------:R-:W-:Y:S01]  /*3140*/  FFMA.FTZ R17, R12.reuse, R17, R41 ;  /* 0x000000110c117223 */ /* 0x040fe20000010029 */
[----:B-1----:R-:W-:Y:S01]  /*3150*/  HADD2.F32 R31, -RZ, R31.H0_H0 ;  /* 0x2000001fff1f7230 */ /* 0x002fe20000004100 */
[----:B------:R-:W0:Y:S04]  /*3160*/  I2F.F16 R14, R47 ;  /* 0x0000002f000e7306 */ /* 0x000e280000200c00 */
[----:B------:R-:W-:Y:S01]  /*3170*/  FFMA.FTZ R31, R12, R31, R37 ;  /* 0x0000001f0c1f7223 */ /* 0x000fe20000010025 */
[----:B--2---:R-:W-:-:S03]  /*3180*/  HADD2.F32 R23, -RZ, R23.H0_H0 ;  /* 0x20000017ff177230 */ /* 0x004fc60000004100 */
[----:B------:R-:W1:Y:S02]  /*3190*/  I2F.F16 R20, R20 ;  /* 0x0000001400147306 */ /* 0x000e640000200c00 */
[----:B------:R-:W-:Y:S01]  /*31a0*/  FFMA.FTZ R23, R12, R23, R44 ;  /* 0x000000170c177223 */ /* 0x000fe2000001002c */
[----:B------:R-:W-:Y:S02]  /*31b0*/  HADD2.F32 R12, -RZ, R27.H0_H0 ;  /* 0x2000001bff0c7230 */ /* 0x000fe40000004100 */
[----:B0-----:R-:W-:-:S03]  /*31c0*/  HADD2.F32 R14, -RZ, R14.H0_H0 ;  /* 0x2000000eff0e7230 */ /* 0x001fc60000004100 */
[----:B------:R-:W0:Y:S01]  /*31d0*/  I2F.F16 R15, R39 ;  /* 0x00000027000f7306 */ /* 0x000e220000200c00 */
[----:B------:R-:W-:Y:S01]  /*31e0*/  FFMA.FTZ R12, R12, R13, R21 ;  /* 0x0000000d0c0c7223 */ /* 0x000fe20000010015 */
[----:B------:R-:W-:Y:S02]  /*31f0*/  HADD2.F32 R21, -RZ, R0.H1_H1 ;  /* 0x30000000ff157230 */ /* 0x000fe40000004100 */
[C---:B------:R-:W-:Y:S01]  /*3200*/  FFMA.FTZ R14, R30.reuse, R14, R17 ;  /* 0x0000000e1e0e7223 */ /* 0x040fe20000010011 */
[----:B------:R-:W-:Y:S02]  /*3210*/  HADD2.F32 R17, -RZ, R2.H1_H1 ;  /* 0x30000002ff117230 */ /* 0x000fe40000004100 */
[----:B-1----:R-:W-:Y:S01]  /*3220*/  HADD2.F32 R20, -RZ, R20.H0_H0 ;  /* 0x20000014ff147230 */ /* 0x002fe20000004100 */
[----:B------:R-:W1:Y:S04]  /*3230*/  I2F.F16 R26, R26 ;  /* 0x0000001a001a7306 */ /* 0x000e680000200c00 */
[----:B------:R-:W-:Y:S01]  /*3240*/  FFMA.FTZ R31, R30, R20, R31 ;  /* 0x000000141e1f7223 */ /* 0x000fe2000001001f */
[----:B0-----:R-:W-:-:S03]  /*3250*/  HADD2.F32 R16, -RZ, R15.H0_H0 ;  /* 0x2000000fff107230 */ /* 0x001fc60000004100 */
[----:B------:R-:W0:Y:S01]  /*3260*/  I2F.F16 R18, R18 ;  /* 0x0000001200127306 */ /* 0x000e220000200c00 */
[----:B------:R-:W-:Y:S02]  /*3270*/  HADD2.F32 R15, -RZ, R2.H0_H0 ;  /* 0x20000002ff0f7230 */ /* 0x000fe40000004100 */
[----:B------:R-:W-:-:S03]  /*3280*/  FFMA.FTZ R30, R30, R16, R23 ;  /* 0x000000101e1e7223 */ /* 0x000fc60000010017 */
[----:B------:R-:W-:Y:S01]  /*3290*/  FMUL.FTZ R12, R15, R12 ;  /* 0x0000000c0f0c7220 */ /* 0x000fe20000410000 */
[----:B-1----:R-:W-:Y:S01]  /*32a0*/  HADD2.F32 R26, -RZ, R26.H0_H0 ;  /* 0x2000001aff1a7230 */ /* 0x002fe20000004100 */
[----:B------:R-:W1:Y:S03]  /*32b0*/  I2F.F16 R19, R19 ;  /* 0x0000001300137306 */ /* 0x000e660000200c00 */
[----:B------:R-:W-:Y:S01]  /*32c0*/  F2FP.F16.F32.PACK_AB R12, RZ, R12 ;  /* 0x0000000cff0c723e */ /* 0x000fe200000000ff */
[----:B------:R-:W-:Y:S01]  /*32d0*/  FFMA.FTZ R14, R13, R26, R14 ;  /* 0x0000001a0d0e7223 */ /* 0x000fe2000001000e */
[----:B0-----:R-:W-:-:S03]  /*32e0*/  HADD2.F32 R18, -RZ, R18.H0_H0 ;  /* 0x20000012ff127230 */ /* 0x001fc60000004100 */
[----:B------:R-:W-:Y:S02]  /*32f0*/  FMUL.FTZ R14, R17, R14 ;  /* 0x0000000e110e7220 */ /* 0x000fe40000410000 */
[----:B------:R-:W-:-:S03]  /*3300*/  FFMA.FTZ R18, R13, R18, R31 ;  /* 0x000000120d127223 */ /* 0x000fc6000001001f */
[----:B------:R-:W-:Y:S01]  /*3310*/  F2FP.F16.F32.PACK_AB R14, RZ, R14 ;  /* 0x0000000eff0e723e */ /* 0x000fe200000000ff */
[----:B-1----:R-:W-:Y:S02]  /*3320*/  HADD2.F32 R16, -RZ, R19.H0_H0 ;  /* 0x20000013ff107230 */ /* 0x002fe40000004100 */
[----:B------:R-:W-:Y:S01]  /*3330*/  HADD2.F32 R19, -RZ, R0.H0_H0 ;  /* 0x20000000ff137230 */ /* 0x000fe20000004100 */
[----:B------:R-:W-:Y:S02]  /*3340*/  PRMT R12, R12, 0x5410, R14 ;  /* 0x000054100c0c7816 */ /* 0x000fe4000000000e */
[----:B------:R-:W-:Y:S02]  /*3350*/  FFMA.FTZ R16, R13, R16, R30 ;  /* 0x000000100d107223 */ /* 0x000fe4000001001e */
[----:B------:R-:W-:Y:S02]  /*3360*/  FMUL.FTZ R18, R19, R18 ;  /* 0x0000001213127220 */ /* 0x000fe40000410000 */
[----:B------:R-:W-:Y:S01]  /*3370*/  FMUL.FTZ R16, R21, R16 ;  /* 0x0000001015107220 */ /* 0x000fe20000410000 */
[----:B------:R-:W-:-:S02]  /*3380*/  HFMA2.MMA R5, R12, 1, 1, R5 ;  /* 0x3c003c000c057835 */ /* 0x000fc40000000005 */
[----:B------:R-:W-:Y:S02]  /*3390*/  F2FP.F16.F32.PACK_AB R18, RZ, R18 ;  /* 0x00000012ff12723e */ /* 0x000fe400000000ff */
[----:B------:R-:W-:-:S04]  /*33a0*/  F2FP.F16.F32.PACK_AB R16, RZ, R16 ;  /* 0x00000010ff10723e */ /* 0x000fc800000000ff */
[----:B------:R-:W-:-:S05]  /*33b0*/  PRMT R18, R18, 0x5410, R16 ;  /* 0x0000541012127816 */ /* 0x000fca0000000010 */
[----:B------:R-:W-:-:S07]  /*33c0*/  HADD2 R4, R18, R4 ;  /* 0x0000000412047230 */ /* 0x000fce0000000000 */
.L_x_4592:
[----:B-----5:R-:W-:Y:S02]  /*33d0*/  @!P0 IMAD.IADD R3, R33, 0x1, R34 ;  /* 0x0000000121038824 */ /* 0x020fe400078e0222 */
[----:B------:R-:W-:Y:S01]  /*33e0*/  IMAD.WIDE R28, R32, 0x8, R28 ;  /* 0x00000008201c7825 */ /* 0x000fe200078e021c */
[----:B------:R-:W-:Y:S06]  /*33f0*/  @P1 BRA `(.L_x_4593) ;  /* 0x0000000c000c1947 */ /* 0x000fec0003800000 */
[----:B------:R-:W2:Y:S01]  /*3400*/  LDG.E.128.CONSTANT R12, desc[UR6][R28.64] ;  /* 0x000000061c0c7981 */ /* 0x000ea2000c1e9d00 */
[----:B------:R-:W-:Y:S02]  /*3410*/  LOP3.LUT R16, R8, 0xff, RZ, 0xc0, !PT ;  /* 0x000000ff08107812 */ /* 0x000fe400078ec0ff */
[----:B------:R-:W-:Y:S02]  /*3420*/  LOP3.LUT R17, R9, 0xff, RZ, 0xc0, !PT ;  /* 0x000000ff09117812 */ /* 0x000fe400078ec0ff */
[----:B------:R-:W-:Y:S02]  /*3430*/  IADD3 R16, R16, -0x80, RZ ;  /* 0xffffff8010107810 */ /* 0x000fe40007ffe0ff */
[----:B------:R-:W-:Y:S02]  /*3440*/  IADD3 R17, R17, -0x80, RZ ;  /* 0xffffff8011117810 */ /* 0x000fe40007ffe0ff */
[----:B------:R1:W-:Y:S01]  /*3450*/  I2F.F16 R47, R16 ;  /* 0x00000010002f7306 */ /* 0x0003e20000200c00 */
[----:B------:R-:W-:-:S02]  /*3460*/  LEA.HI R22, R8, 0xffffff80, RZ, 0x8 ;  /* 0xffffff8008167811 */ /* 0x000fc400078f40ff */
[----:B------:R-:W-:Y:S02]  /*3470*/  LOP3.LUT R19, R10, 0xff, RZ, 0xc0, !PT ;  /* 0x000000ff0a137812 */ /* 0x000fe400078ec0ff */
[----:B------:R-:W-:Y:S02]  /*3480*/  LEA.HI R18, R9, 0xffffff80, RZ, 0x8 ;  /* 0xffffff8009127811 */ /* 0x000fe400078f40ff */
[----:B------:R-:W-:Y:S01]  /*3490*/  SHF.R.U32.HI R27, RZ, 0x8, R10 ;  /* 0x00000008ff1b7819 */ /* 0x000fe2000001160a */
[----:B------:R3:W4:Y:S01]  /*34a0*/  I2F.F16 R41, R17 ;  /* 0x0000001100297306 */ /* 0x0007220000200c00 */
[--C-:B-1----:R-:W-:Y:S01]  /*34b0*/  SHF.R.U32.HI R16, RZ, 0x8, R8.reuse ;  /* 0x00000008ff107819 */ /* 0x102fe20000011608 */
[----:B------:R-:W-:Y:S01]  /*34c0*/  VIADD R42, R19, 0xffffff80 ;  /* 0xffffff80132a7836 */ /* 0x000fe20000000000 */
[----:B------:R-:W-:Y:S02]  /*34d0*/  SHF.R.U32.HI R8, RZ, 0x10, R8 ;  /* 0x00000010ff087819 */ /* 0x000fe40000011608 */
[----:B------:R-:W-:-:S02]  /*34e0*/  LOP3.LUT R16, R16, 0xff, RZ, 0xc0, !PT ;  /* 0x000000ff10107812 */ /* 0x000fc400078ec0ff */
[----:B------:R-:W-:Y:S01]  /*34f0*/  LOP3.LUT R8, R8, 0xff, RZ, 0xc0, !PT ;  /* 0x000000ff08087812 */ /* 0x000fe200078ec0ff */
[----:B------:R-:W-:Y:S01]  /*3500*/  I2F.F16 R42, R42 ;  /* 0x0000002a002a7306 */ /* 0x000fe20000200c00 */
[--C-:B---3--:R-:W-:Y:S02]  /*3510*/  SHF.R.U32.HI R17, RZ, 0x8, R9.reuse ;  /* 0x00000008ff117819 */ /* 0x108fe40000011609 */
[----:B------:R-:W-:Y:S01]  /*3520*/  IADD3 R16, R16, -0x80, RZ ;  /* 0xffffff8010107810 */ /* 0x000fe20007ffe0ff */
[----:B------:R-:W-:Y:S01]  /*3530*/  VIADD R8, R8, 0xffffff80 ;  /* 0xffffff8008087836 */ /* 0x000fe20000000000 */
[----:B------:R-:W-:Y:S02]  /*3540*/  LOP3.LUT R17, R17, 0xff, RZ, 0xc0, !PT ;  /* 0x000000ff11117812 */ /* 0x000fe400078ec0ff */
[----:B------:R-:W-:Y:S01]  /*3550*/  LOP3.LUT R19, R11, 0xff, RZ, 0xc0, !PT ;  /* 0x000000ff0b137812 */ /* 0x000fe200078ec0ff */
[----:B------:R1:W-:Y:S01]  /*3560*/  I2F.F16 R35, R16 ;  /* 0x0000001000237306 */ /* 0x0003e20000200c00 */
[----:B------:R-:W-:Y:S01]  /*3570*/  IADD3 R36, R17, -0x80, RZ ;  /* 0xffffff8011247810 */ /* 0x000fe20007ffe0ff */
[----:B----4-:R-:W-:Y:S01]  /*3580*/  HADD2.F32 R41, -RZ, R41.H0_H0 ;  /* 0x20000029ff297230 */ /* 0x010fe20000004100 */
[----:B------:R-:W-:-:S02]  /*3590*/  SHF.R.U32.HI R9, RZ, 0x10, R9 ;  /* 0x00000010ff097819 */ /* 0x000fc40000011609 */
[----:B------:R-:W-:Y:S02]  /*35a0*/  IADD3 R37, R19, -0x80, RZ ;  /* 0xffffff8013257810 */ /* 0x000fe40007ffe0ff */
[----:B------:R-:W-:Y:S01]  /*35b0*/  LOP3.LUT R9, R9, 0xff, RZ, 0xc0, !PT ;  /* 0x000000ff09097812 */ /* 0x000fe200078ec0ff */
[----:B------:R3:W4:Y:S01]  /*35c0*/  I2F.F16 R26, R8 ;  /* 0x00000008001a7306 */ /* 0x0007220000200c00 */
[----:B-1----:R-:W1:Y:S01]  /*35d0*/  LDS.64 R16, [UR4+0x30] ;  /* 0x00003004ff107984 */ /* 0x002e620008000a00 */
[----:B0-----:R-:W-:Y:S02]  /*35e0*/  LOP3.LUT R30, R27, 0xff, RZ, 0xc0, !PT ;  /* 0x000000ff1b1e7812 */ /* 0x001fe400078ec0ff */
[----:B------:R-:W-:Y:S02]  /*35f0*/  IADD3 R9, R9, -0x80, RZ ;  /* 0xffffff8009097810 */ /* 0x000fe40007ffe0ff */
[----:B------:R-:W-:Y:S01]  /*3600*/  LEA.HI R21, R11, 0xffffff80, RZ, 0x8 ;  /* 0xffffff800b157811 */ /* 0x000fe200078f40ff */
[----:B------:R-:W-:Y:S01]  /*3610*/  VIADD R30, R30, 0xffffff80 ;  /* 0xffffff801e1e7836 */ /* 0x000fe20000000000 */
[----:B------:R-:W-:Y:S01]  /*3620*/  I2F.F16 R37, R37 ;  /* 0x0000002500257306 */ /* 0x000fe20000200c00 */
[----:B---3--:R-:W-:-:S02]  /*3630*/  SHF.R.U32.HI R8, RZ, 0x8, R11 ;  /* 0x00000008ff087819 */ /* 0x008fc4000001160b */
[----:B------:R-:W-:Y:S02]  /*3640*/  SHF.R.U32.HI R11, RZ, 0x10, R11 ;  /* 0x00000010ff0b7819 */ /* 0x000fe4000001160b */
[----:B------:R-:W-:Y:S02]  /*3650*/  LOP3.LUT R8, R8, 0xff, RZ, 0xc0, !PT ;  /* 0x000000ff08087812 */ /* 0x000fe400078ec0ff */
[----:B------:R-:W-:Y:S01]  /*3660*/  LOP3.LUT R11, R11, 0xff, RZ, 0xc0, !PT ;  /* 0x000000ff0b0b7812 */ /* 0x000fe200078ec0ff */
[----:B------:R-:W0:Y:S01]  /*3670*/  I2F.F16 R27, R9 ;  /* 0x00000009001b7306 */ /* 0x000e220000200c00 */
[----:B------:R-:W-:Y:S01]  /*3680*/  IADD3 R44, R8, -0x80, RZ ;  /* 0xffffff80082c7810 */ /* 0x000fe20007ffe0ff */
[----:B----4-:R-:W-:Y:S01]  /*3690*/  HADD2.F32 R26, -RZ, R26.H0_H0 ;  /* 0x2000001aff1a7230 */ /* 0x010fe20000004100 */
[----:B------:R-:W-:Y:S01]  /*36a0*/  LEA.HI R23, R10, 0xffffff80, RZ, 0x8 ;  /* 0xffffff800a177811 */ /* 0x000fe200078f40ff */
[----:B------:R-:W-:Y:S01]  /*36b0*/  VIADD R11, R11, 0xffffff80 ;  /* 0xffffff800b0b7836 */ /* 0x000fe20000000000 */
[----:B------:R-:W-:-:S03]  /*36c0*/  SHF.R.U32.HI R10, RZ, 0x10, R10 ;  /* 0x00000010ff0a7819 */ /* 0x000fc6000001160a */
[----:B------:R-:W-:Y:S01]  /*36d0*/  I2F.F16 R43, R30 ;  /* 0x0000001e002b7306 */ /* 0x000fe20000200c00 */
[----:B------:R-:W-:-:S04]  /*36e0*/  LOP3.LUT R10, R10, 0xff, RZ, 0xc0, !PT ;  /* 0x000000ff0a0a7812 */ /* 0x000fc800078ec0ff */
[----:B------:R-:W-:Y:S01]  /*36f0*/  IADD3 R10, R10, -0x80, RZ ;  /* 0xffffff800a0a7810 */ /* 0x000fe20007ffe0ff */
[----:B0-----:R-:W-:Y:S02]  /*3700*/  HADD2.F32 R27, -RZ, R27.H0_H0 ;  /* 0x2000001bff1b7230 */ /* 0x001fe40000004100 */
[----:B------:R-:W0:Y:S08]  /*3710*/  I2F.F16 R36, R36 ;  /* 0x0000002400247306 */ /* 0x000e300000200c00 */
[----:B------:R3:W-:Y:S01]  /*3720*/  I2F.F16 R33, R11 ;  /* 0x0000000b00217306 */ /* 0x0007e20000200c00 */
[----:B-1----:R-:W-:-:S02]  /*3730*/  HADD2.F32 R38, -RZ, R17.H0_H0 ;  /* 0x20000011ff267230 */ /* 0x002fc40000004100 */
[----:B------:R-:W-:Y:S02]  /*3740*/  HADD2.F32 R40, -RZ, R17.H1_H1 ;  /* 0x30000011ff287230 */ /* 0x000fe40000004100 */
[----:B------:R-:W-:Y:S02]  /*3750*/  HADD2.F32 R17, -RZ, R37.H0_H0 ;  /* 0x20000025ff117230 */ /* 0x000fe40000004100 */
[----:B0-----:R-:W-:Y:S01]  /*3760*/  HADD2.F32 R36, -RZ, R36.H0_H0 ;  /* 0x20000024ff247230 */ /* 0x001fe20000004100 */
[----:B------:R-:W0:Y:S01]  /*3770*/  I2F.F16 R44, R44 ;  /* 0x0000002c002c7306 */ /* 0x000e220000200c00 */
[----:B---3--:R-:W-:Y:S02]  /*3780*/  HADD2.F32 R11, -RZ, R42.H0_H0 ;  /* 0x2000002aff0b7230 */ /* 0x008fe40000004100 */
[----:B------:R-:W-:-:S05]  /*3790*/  HADD2.F32 R42, -RZ, R43.H0_H0 ;  /* 0x2000002bff2a7230 */ /* 0x000fca0000004100 */
[----:B------:R-:W-:Y:S01]  /*37a0*/  I2F.F16 R22, R22 ;  /* 0x0000001600167306 */ /* 0x000fe20000200c00 */
[----:B0-----:R-:W-:-:S07]  /*37b0*/  HADD2.F32 R44, -RZ, R44.H0_H0 ;  /* 0x2000002cff2c7230 */ /* 0x001fce0000004100 */
[----:B------:R-:W0:Y:S08]  /*37c0*/  I2F.F16 R10, R10 ;  /* 0x0000000a000a7306 */ /* 0x000e300000200c00 */
[----:B------:R-:W1:Y:S08]  /*37d0*/  I2F.F16 R18, R18 ;  /* 0x0000001200127306 */ /* 0x000e700000200c00 */
[----:B------:R-:W3:Y:S08]  /*37e0*/  I2F.F16 R23, R23 ;  /* 0x0000001700177306 */ /* 0x000ef00000200c00 */
[----:B------:R-:W4:Y:S01]  /*37f0*/  I2F.F16 R21, R21 ;  /* 0x0000001500157306 */ /* 0x000f220000200c00 */
[----:B--2---:R-:W-:-:S02]  /*3800*/  LOP3.LUT R9, R14, 0xff, RZ, 0xc0, !PT ;  /* 0x000000ff0e097812 */ /* 0x004fc400078ec0ff */
[C---:B------:R-:W-:Y:S02]  /*3810*/  LOP3.LUT R8, R12.reuse, 0xff, RZ, 0xc0, !PT ;  /* 0x000000ff0c087812 */ /* 0x040fe400078ec0ff */
[----:B------:R-:W-:Y:S01]  /*3820*/  LEA.HI R20, R12, 0xffffff80, RZ, 0x8 ;  /* 0xffffff800c147811 */ /* 0x000fe200078f40ff */
[----:B------:R-:W-:Y:S01]  /*3830*/  VIADD R39, R9, 0xffffff80 ;  /* 0xffffff8009277836 */ /* 0x000fe20000000000 */
[----:B------:R-:W-:Y:S02]  /*3840*/  IADD3 R30, R8, -0x80, RZ ;  /* 0xffffff80081e7810 */ /* 0x000fe40007ffe0ff */
[----:B------:R-:W-:Y:S02]  /*3850*/  LOP3.LUT R8, R13, 0xff, RZ, 0xc0, !PT ;  /* 0x000000ff0d087812 */ /* 0x000fe400078ec0ff */
[----:B------:R-:W-:Y:S01]  /*3860*/  LOP3.LUT R9, R15, 0xff, RZ, 0xc0, !PT ;  /* 0x000000ff0f097812 */ /* 0x000fe200078ec0ff */
[----:B------:R-:W2:Y:S01]  /*3870*/  I2F.F16 R39, R39 ;  /* 0x0000002700277306 */ /* 0x000ea20000200c00 */
[----:B------:R-:W-:-:S02]  /*3880*/  SHF.R.U32.HI R45, RZ, 0x8, R12 ;  /* 0x00000008ff2d7819 */ /* 0x000fc4000001160c */
[----:B------:R-:W-:Y:S02]  /*3890*/  SHF.R.U32.HI R46, RZ, 0x10, R12 ;  /* 0x00000010ff2e7819 */ /* 0x000fe4000001160c */
[----:B------:R-:W-:Y:S01]  /*38a0*/  IADD3 R31, R8, -0x80, RZ ;  /* 0xffffff80081f7810 */ /* 0x000fe20007ffe0ff */
[--C-:B------:R-:W-:Y:S01]  /*38b0*/  HADD2.F32 R8, -RZ, R16.reuse.H0_H0 ;  /* 0x20000010ff087230 */ /* 0x100fe20000004100 */
[----:B------:R-:W-:Y:S01]  /*38c0*/  IADD3 R12, R9, -0x80, RZ ;  /* 0xffffff80090c7810 */ /* 0x000fe20007ffe0ff */
[----:B------:R-:W-:Y:S01]  /*38d0*/  HADD2.F32 R9, -RZ, R47.H0_H0 ;  /* 0x2000002fff097230 */ /* 0x000fe20000004100 */
[----:B------:R-:W-:Y:S01]  /*38e0*/  LEA.HI R19, R13, 0xffffff80, RZ, 0x8 ;  /* 0xffffff800d137811 */ /* 0x000fe200078f40ff */
[----:B------:R-:W-:Y:S02]  /*38f0*/  HADD2.F32 R16, -RZ, R16.H1_H1 ;  /* 0x30000010ff107230 */ /* 0x000fe40000004100 */
[C---:B------:R-:W-:Y:S01]  /*3900*/  FFMA.FTZ R41, R8.reuse, R41, RZ ;  /* 0x0000002908297223 */ /* 0x040fe200000100ff */
[C---:B------:R-:W-:Y:S01]  /*3910*/  FFMA.FTZ R37, R8.reuse, R17, RZ ;  /* 0x0000001108257223 */ /* 0x040fe200000100ff */
[----:B------:R-:W-:Y:S01]  /*3920*/  FFMA.FTZ R47, R9, R8, RZ ;  /* 0x00000008092f7223 */ /* 0x000fe200000100ff */
[----:B------:R-:W-:Y:S01]  /*3930*/  FFMA.FTZ R9, R8, R11, RZ ;  /* 0x0000000b08097223 */ /* 0x000fe200000100ff */
[----:B------:R-:W-:-:S02]  /*3940*/  HADD2.F32 R8, -RZ, R35.H0_H0 ;  /* 0x20000023ff087230 */ /* 0x000fc40000004100 */
[C---:B------:R-:W-:Y:S01]  /*3950*/  FFMA.FTZ R43, R16.reuse, R36, R41 ;  /* 0x00000024102b7223 */ /* 0x040fe20000010029 */
[C---:B------:R-:W-:Y:S01]  /*3960*/  FFMA.FTZ R37, R16.reuse, R44, R37 ;  /* 0x0000002c10257223 */ /* 0x040fe20000010025 */
[----:B------:R-:W-:Y:S01]  /*3970*/  FFMA.FTZ R41, R16, R42, R9 ;  /* 0x0000002a10297223 */ /* 0x000fe20000010009 */
[----:B------:R-:W-:Y:S01]  /*3980*/  SHF.R.U32.HI R42, RZ, 0x10, R13 ;  /* 0x00000010ff2a7819 */ /* 0x000fe2000001160d */
[----:B------:R-:W-:Y:S01]  /*3990*/  FFMA.FTZ R35, R8, R16, R47 ;  /* 0x0000001008237223 */ /* 0x000fe2000001002f */
[----:B------:R-:W-:Y:S01]  /*39a0*/  SHF.R.U32.HI R8, RZ, 0x8, R13 ;  /* 0x00000008ff087819 */ /* 0x000fe2000001160d */
[----:B------:R-:W-:Y:S01]  /*39b0*/  HADD2.F32 R44, -RZ, R33.H0_H0 ;  /* 0x20000021ff2c7230 */ /* 0x000fe20000004100 */
[----:B------:R-:W-:Y:S01]  /*39c0*/  SHF.R.U32.HI R16, RZ, 0x8, R14 ;  /* 0x00000008ff107819 */ /* 0x000fe2000001160e */
[----:B------:R-:W-:Y:S01]  /*39d0*/  FFMA.FTZ R35, R26, R38, R35 ;  /* 0x000000261a237223 */ /* 0x000fe20000010023 */
[----:B------:R-:W-:Y:S01]  /*39e0*/  LOP3.LUT R36, R8, 0xff, RZ, 0xc0, !PT ;  /* 0x000000ff08247812 */ /* 0x000fe200078ec0ff */
[----:B0-----:R-:W-:Y:S01]  /*39f0*/  HADD2.F32 R26, -RZ, R10.H0_H0 ;  /* 0x2000000aff1a7230 */ /* 0x001fe20000004100 */
[----:B------:R-:W0:Y:S01]  /*3a00*/  LDS.64 R8, [UR4+0x38] ;  /* 0x00003804ff087984 */ /* 0x000e220008000a00 */
[----:B------:R-:W-:Y:S01]  /*3a10*/  LOP3.LUT R16, R16, 0xff, RZ, 0xc0, !PT ;  /* 0x000000ff10107812 */ /* 0x000fe200078ec0ff */
[----:B-1----:R-:W-:Y:S01]  /*3a20*/  HADD2.F32 R33, -RZ, R18.H0_H0 ;  /* 0x20000012ff217230 */ /* 0x002fe20000004100 */
[----:B------:R-:W-:Y:S01]  /*3a30*/  IADD3 R13, R36, -0x80, RZ ;  /* 0xffffff80240d7810 */ /* 0x000fe20007ffe0ff */
[----:B------:R-:W-:-:S02]  /*3a40*/  HADD2.F32 R36, -RZ, R22.H0_H0 ;  /* 0x20000016ff247230 */ /* 0x000fc40000004100 */
[----:B------:R-:W-:Y:S01]  /*3a50*/  FFMA.FTZ R41, R38, R26, R41 ;  /* 0x0000001a26297223 */ /* 0x000fe20000010029 */
[----:B------:R-:W-:Y:S02]  /*3a60*/  VIADD R22, R16, 0xffffff80 ;  /* 0xffffff8010167836 */ /* 0x000fe40000000000 */
[----:B------:R-:W-:Y:S01]  /*3a70*/  FFMA.FTZ R43, R38, R27, R43 ;  /* 0x0000001b262b7223 */ /* 0x000fe2000001002b */
[----:B------:R-:W-:Y:S01]  /*3a80*/  SHF.R.U32.HI R26, RZ, 0x10, R14 ;  /* 0x00000010ff1a7819 */ /* 0x000fe2000001160e */
[----:B------:R-:W-:Y:S01]  /*3a90*/  FFMA.FTZ R16, R36, R40, R35 ;  /* 0x0000002824107223 */ /* 0x000fe20000010023 */
[----:B---3--:R-:W-:Y:S01]  /*3aa0*/  HADD2.F32 R36, -RZ, R23.H0_H0 ;  /* 0x20000017ff247230 */ /* 0x008fe20000004100 */
[----:B------:R-:W-:Y:S01]  /*3ab0*/  LOP3.LUT R45, R45, 0xff, RZ, 0xc0, !PT ;  /* 0x000000ff2d2d7812 */ /* 0x000fe200078ec0ff */
[----:B----4-:R-:W-:Y:S02]  /*3ac0*/  HADD2.F32 R23, -RZ, R21.H0_H0 ;  /* 0x20000015ff177230 */ /* 0x010fe40000004100 */
[----:B------:R-:W-:Y:S01]  /*3ad0*/  FFMA.FTZ R44, R38, R44, R37 ;  /* 0x0000002c262c7223 */ /* 0x000fe20000010025 */
[----:B------:R-:W-:Y:S01]  /*3ae0*/  SHF.R.U32.HI R27, RZ, 0x8, R15 ;  /* 0x00000008ff1b7819 */ /* 0x000fe2000001160f */
[----:B------:R-:W1:Y:S01]  /*3af0*/  I2F.F16 R31, R31 ;  /* 0x0000001f001f7306 */ /* 0x000e620000200c00 */
[----:B------:R-:W-:Y:S01]  /*3b00*/  LOP3.LUT R26, R26, 0xff, RZ, 0xc0, !PT ;  /* 0x000000ff1a1a7812 */ /* 0x000fe200078ec0ff */
[C---:B------:R-:W-:Y:S01]  /*3b10*/  FFMA.FTZ R43, R40.reuse, R33, R43 ;  /* 0x00000021282b7223 */ /* 0x040fe2000001002b */
[C---:B------:R-:W-:Y:S01]  /*3b20*/  FFMA.FTZ R21, R40.reuse, R36, R41 ;  /* 0x0000002428157223 */ /* 0x040fe20000010029 */
[----:B------:R-:W-:Y:S01]  /*3b30*/  IADD3 R11, R45, -0x80, RZ ;  /* 0xffffff802d0b7810 */ /* 0x000fe20007ffe0ff */
[----:B------:R-:W-:Y:S01]  /*3b40*/  FFMA.FTZ R40, R40, R23, R44 ;  /* 0x0000001728287223 */ /* 0x000fe2000001002c */
[----:B------:R-:W-:Y:S01]  /*3b50*/  LOP3.LUT R27, R27, 0xff, RZ, 0xc0, !PT ;  /* 0x000000ff1b1b7812 */ /* 0x000fe200078ec0ff */
[----:B--2---:R-:W-:Y:S01]  /*3b60*/  HADD2.F32 R39, -RZ, R39.H0_H0 ;  /* 0x20000027ff277230 */ /* 0x004fe20000004100 */
[----:B------:R-:W-:Y:S01]  /*3b70*/  LOP3.LUT R46, R46, 0xff, RZ, 0xc0, !PT ;  /* 0x000000ff2e2e7812 */ /* 0x000fe200078ec0ff */
[----:B------:R-:W2:Y:S01]  /*3b80*/  I2F.F16 R30, R30 ;  /* 0x0000001e001e7306 */ /* 0x000ea20000200c00 */
[----:B------:R-:W-:-:S02]  /*3b90*/  SHF.R.U32.HI R23, RZ, 0x10, R15 ;  /* 0x00000010ff177819 */ /* 0x000fc4000001160f */
[----:B------:R-:W-:Y:S01]  /*3ba0*/  IADD3 R18, R26, -0x80, RZ ;  /* 0xffffff801a127810 */ /* 0x000fe20007ffe0ff */
[----:B------:R-:W-:Y:S01]  /*3bb0*/  VIADD R17, R46, 0xffffff80 ;  /* 0xffffff802e117836 */ /* 0x000fe20000000000 */
[----:B------:R-:W-:Y:S01]  /*3bc0*/  IADD3 R26, R27, -0x80, RZ ;  /* 0xffffff801b1a7810 */ /* 0x000fe20007ffe0ff */
[----:B-1----:R-:W-:Y:S01]  /*3bd0*/  HADD2.F32 R31, -RZ, R31.H0_H0 ;  /* 0x2000001fff1f7230 */ /* 0x002fe20000004100 */
[----:B------:R-:W-:Y:S01]  /*3be0*/  LOP3.LUT R42, R42, 0xff, RZ, 0xc0, !PT ;  /* 0x000000ff2a2a7812 */ /* 0x000fe200078ec0ff */
[----:B------:R-:W1:Y:S01]  /*3bf0*/  I2F.F16 R12, R12 ;  /* 0x0000000c000c7306 */ /* 0x000e620000200c00 */
[----:B------:R-:W-:Y:S02]  /*3c00*/  LOP3.LUT R27, R23, 0xff, RZ, 0xc0, !PT ;  /* 0x000000ff171b7812 */ /* 0x000fe400078ec0ff */
[----:B------:R-:W-:Y:S02]  /*3c10*/  IADD3 R42, R42, -0x80, RZ ;  /* 0xffffff802a2a7810 */ /* 0x000fe40007ffe0ff */
[----:B------:R-:W-:Y:S01]  /*3c20*/  LEA.HI R14, R14, 0xffffff80, RZ, 0x8 ;  /* 0xffffff800e0e7811 */ /* 0x000fe200078f40ff */
[----:B------:R-:W-:Y:S01]  /*3c30*/  VIADD R27, R27, 0xffffff80 ;  /* 0xffffff801b1b7836 */ /* 0x000fe20000000000 */
[----:B------:R-:W-:Y:S01]  /*3c40*/  LEA.HI R15, R15, 0xffffff80, RZ, 0x8 ;  /* 0xffffff800f0f7811 */ /* 0x000fe200078f40ff */
[----:B------:R-:W3:Y:S01]  /*3c50*/  I2F.F16 R11, R11 ;  /* 0x0000000b000b7306 */ /* 0x000ee20000200c00 */
[----:B0-----:R-:W-:-:S02]  /*3c60*/  HADD2.F32 R36, -RZ, R8.H0_H0 ;  /* 0x20000008ff247230 */ /* 0x001fc40000004100 */
[----:B--2---:R-:W-:Y:S02]  /*3c70*/  HADD2.F32 R33, -RZ, R30.H0_H0 ;  /* 0x2000001eff217230 */ /* 0x004fe40000004100 */
[----:B------:R-:W-:Y:S02]  /*3c80*/  HADD2.F32 R23, -RZ, R8.H1_H1 ;  /* 0x30000008ff177230 */ /* 0x000fe40000004100 */
[C---:B------:R-:W-:Y:S01]  /*3c90*/  FFMA.FTZ R30, R36.reuse, R31, R43 ;  /* 0x0000001f241e7223 */ /* 0x040fe2000001002b */
[----:B-1----:R-:W-:Y:S01]  /*3ca0*/  HADD2.F32 R31, -RZ, R12.H0_H0 ;  /* 0x2000000cff1f7230 */ /* 0x002fe20000004100 */
[----:B------:R-:W0:Y:S01]  /*3cb0*/  I2F.F16 R13, R13 ;  /* 0x0000000d000d7306 */ /* 0x000e220000200c00 */
[----:B------:R-:W-:Y:S01]  /*3cc0*/  FFMA.FTZ R33, R33, R36, R16 ;  /* 0x0000002421217223 */ /* 0x000fe20000010010 */
[--C-:B------:R-:W-:Y:S02]  /*3cd0*/  HADD2.F32 R8, -RZ, R9.reuse.H0_H0 ;  /* 0x20000009ff087230 */ /* 0x100fe40000004100 */
[C---:B------:R-:W-:Y:S01]  /*3ce0*/  FFMA.FTZ R38, R36.reuse, R39, R21 ;  /* 0x0000002724267223 */ /* 0x040fe20000010015 */
[----:B------:R-:W-:Y:S01]  /*3cf0*/  FFMA.FTZ R31, R36, R31, R40 ;  /* 0x0000001f241f7223 */ /* 0x000fe20000010028 */
[----:B------:R-:W-:-:S02]  /*3d00*/  HADD2.F32 R9, -RZ, R9.H1_H1 ;  /* 0x30000009ff097230 */ /* 0x000fc40000004100 */
[----:B---3--:R-:W-:Y:S01]  /*3d10*/  HADD2.F32 R12, -RZ, R11.H0_H0 ;  /* 0x2000000bff0c7230 */ /* 0x008fe20000004100 */
[----:B------:R-:W1:Y:S04]  /*3d20*/  I2F.F16 R17, R17 ;  /* 0x0000001100117306 */ /* 0x000e680000200c00 */
[----:B------:R-:W-:Y:S01]  /*3d30*/  FFMA.FTZ R33, R12, R23, R33 ;  /* 0x000000170c217223 */ /* 0x000fe20000010021 */
[----:B0-----:R-:W-:-:S03]  /*3d40*/  HADD2.F32 R16, -RZ, R13.H0_H0 ;  /* 0x2000000dff107230 */ /* 0x001fc60000004100 */
[----:B------:R-:W0:Y:S02]  /*3d50*/  I2F.F16 R22, R22 ;  /* 0x0000001600167306 */ /* 0x000e240000200c00 */
[----:B------:R-:W-:Y:S01]  /*3d60*/  FFMA.FTZ R11, R23, R16, R30 ;  /* 0x00000010170b7223 */ /* 0x000fe2000001001e */
[----:B-1----:R-:W-:-:S05]  /*3d70*/  HADD2.F32 R12, -RZ, R17.H0_H0 ;  /* 0x20000011ff0c7230 */ /* 0x002fca0000004100 */
[----:B------:R-:W1:Y:S01]  /*3d80*/  I2F.F16 R26, R26 ;  /* 0x0000001a001a7306 */ /* 0x000e620000200c00 */
[----:B------:R-:W-:Y:S02]  /*3d90*/  HADD2.F32 R17, -RZ, R0.H1_H1 ;  /* 0x30000000ff117230 */ /* 0x000fe40000004100 */
[----:B------:R-:W-:Y:S01]  /*3da0*/  FFMA.FTZ R33, R12, R8, R33 ;  /* 0x000000080c217223 */ /* 0x000fe20000010021 */
[----:B0-----:R-:W-:-:S04]  /*3db0*/  HADD2.F32 R22, -RZ, R22.H0_H0 ;  /* 0x20000016ff167230 */ /* 0x001fc80000004100 */
[----:B------:R-:W0:Y:S01]  /*3dc0*/  I2F.F16 R10, R42 ;  /* 0x0000002a000a7306 */ /* 0x000e220000200c00 */
[----:B------:R-:W-:Y:S01]  /*3dd0*/  FFMA.FTZ R13, R23, R22, R38 ;  /* 0x00000016170d7223 */ /* 0x000fe20000010026 */
[----:B-1----:R-:W-:-:S06]  /*3de0*/  HADD2.F32 R26, -RZ, R26.H0_H0 ;  /* 0x2000001aff1a7230 */ /* 0x002fcc0000004100 */
[----:B------:R-:W1:Y:S01]  /*3df0*/  I2F.F16 R18, R18 ;  /* 0x0000001200127306 */ /* 0x000e620000200c00 */
[----:B------:R-:W-:Y:S01]  /*3e00*/  FFMA.FTZ R31, R23, R26, R31 ;  /* 0x0000001a171f7223 */ /* 0x000fe2000001001f */
[----:B0-----:R-:W-:-:S06]  /*3e10*/  HADD2.F32 R10, -RZ, R10.H0_H0 ;  /* 0x2000000aff0a7230 */ /* 0x001fcc0000004100 */
[----:B------:R-:W0:Y:S01]  /*3e20*/  I2F.F16 R27, R27 ;  /* 0x0000001b001b7306 */ /* 0x000e220000200c00 */
[----:B------:R-:W-:Y:S01]  /*3e30*/  FFMA.FTZ R12, R8, R10, R11 ;  /* 0x0000000a080c7223 */ /* 0x000fe2000001000b */
[----:B------:R-:W-:Y:S02]  /*3e40*/  HADD2.F32 R11, -RZ, R2.H0_H0 ;  /* 0x20000002ff0b7230 */ /* 0x000fe40000004100 */
[----:B-1----:R-:W-:-:S04]  /*3e50*/  HADD2.F32 R18, -RZ, R18.H0_H0 ;  /* 0x20000012ff127230 */ /* 0x002fc80000004100 */
        /* <DEDUP_REMOVED lines=8> */
[----:B0-----:R-:W-:-:S06]  /*3ee0*/  HADD2.F32 R10, -RZ, R19.H0_H0 ;  /* 0x20000013ff0a7230 */ /* 0x001fcc0000004100 */
[----:B------:R-:W0:Y:S01]  /*3ef0*/  I2F.F16 R15, R15 ;  /* 0x0000000f000f7306 */ /* 0x000e220000200c00 */
[----:B------:R-:W-:Y:S01]  /*3f00*/  FMUL.FTZ R20, R11, R20 ;  /* 0x000000140b147220 */ /* 0x000fe20000410000 */
[----:B------:R-:W-:Y:S01]  /*3f10*/  FFMA.FTZ R10, R9, R10, R12 ;  /* 0x0000000a090a7223 */ /* 0x000fe2000001000c */
[----:B------:R-:W-:-:S03]  /*3f20*/  HADD2.F32 R12, -RZ, R0.H0_H0 ;  /* 0x20000000ff0c7230 */ /* 0x000fc60000004100 */
[----:B------:R-:W-:Y:S01]  /*3f30*/  F2FP.F16.F32.PACK_AB R20, RZ, R20 ;  /* 0x00000014ff14723e */ /* 0x000fe200000000ff */
[----:B-1----:R-:W-:-:S05]  /*3f40*/  HADD2.F32 R14, -RZ, R14.H0_H0 ;  /* 0x2000000eff0e7230 */ /* 0x002fca0000004100 */
[----:B------:R-:W-:Y:S01]  /*3f50*/  FFMA.FTZ R13, R9, R14, R13 ;  /* 0x0000000e090d7223 */ /* 0x000fe2000001000d */
[----:B0-----:R-:W-:-:S03]  /*3f60*/  HADD2.F32 R8, -RZ, R15.H0_H0 ;  /* 0x2000000fff087230 */ /* 0x001fc60000004100 */
[----:B------:R-:W-:Y:S01]  /*3f70*/  FMUL.FTZ R13, R12, R13 ;  /* 0x0000000d0c0d7220 */ /* 0x000fe20000410000 */
[----:B------:R-:W-:Y:S02]  /*3f80*/  HADD2.F32 R15, -RZ, R2.H1_H1 ;  /* 0x30000002ff0f7230 */ /* 0x000fe40000004100 */
[----:B------:R-:W-:Y:S02]  /*3f90*/  FFMA.FTZ R8, R9, R8, R16 ;  /* 0x0000000809087223 */ /* 0x000fe40000010010 */
[----:B------:R-:W-:Y:S01]  /*3fa0*/  F2FP.F16.F32.PACK_AB R13, RZ, R13 ;  /* 0x0000000dff0d723e */ /* 0x000fe200000000ff */
[----:B------:R-:W-:Y:S01]  /*3fb0*/  FMUL.FTZ R10, R15, R10 ;  /* 0x0000000a0f0a7220 */ /* 0x000fe20000410000 */
[----:B------:R-:W-:-:S04]  /*3fc0*/  FMUL.FTZ R8, R17, R8 ;  /* 0x0000000811087220 */ /* 0x000fc80000410000 */
[----:B------:R-:W-:Y:S02]  /*3fd0*/  F2FP.F16.F32.PACK_AB R10, RZ, R10 ;  /* 0x0000000aff0a723e */ /* 0x000fe400000000ff */
[----:B------:R-:W-:Y:S02]  /*3fe0*/  F2FP.F16.F32.PACK_AB R8, RZ, R8 ;  /* 0x00000008ff08723e */ /* 0x000fe400000000ff */
[----:B------:R-:W-:Y:S02]  /*3ff0*/  PRMT R20, R20, 0x5410, R10 ;  /* 0x0000541014147816 */ /* 0x000fe4000000000a */
[----:B------:R-:W-:-:S04]  /*4000*/  PRMT R13, R13, 0x5410, R8 ;  /* 0x000054100d0d7816 */ /* 0x000fc80000000008 */
[----:B------:R-:W-:Y:S01]  /*4010*/  HFMA2.MMA R5, R20, 1, 1, R5 ;  /* 0x3c003c0014057835 */ /* 0x000fe20000000005 */
[----:B------:R-:W-:-:S10]  /*4020*/  HADD2 R4, R13, R4 ;  /* 0x000000040d047230 */ /* 0x000fd40000000000 */
.L_x_4593:
[----:B------:R-:W-:Y:S01]  /*4030*/  IADD3 R34, R34, 0x20, RZ ;  /* 0x0000002022227810 */ /* 0x000fe20007ffe0ff */
[----:B------:R-:W-:Y:S01]  /*4040*/  UIADD3 UR4, UR4, 0x40, URZ ;  /* 0x0000004004047890 */ /* 0x000fe2000fffe03f */
[----:B------:R-:W-:Y:S02]  /*4050*/  IMAD.WIDE R28, R32, 0x8, R28 ;  /* 0x00000008201c7825 */ /* 0x000fe400078e021c */
[C---:B------:R-:W-:Y:S02]  /*4060*/  ISETP.GE.AND P0, PT, R34.reuse, UR5, PT ;  /* 0x0000000522007c0c */ /* 0x040fe4000bf06270 */
[----:B------:R-:W-:Y:S01]  /*4070*/  ISETP.LT.AND P2, PT, R34, R7, PT ;  /* 0x000000072200720c */ /* 0x000fe20003f41270 */
[----:B------:R-:W-:-:S12]  /*4080*/  IMAD.WIDE R26, R32, 0x8, R24 ;  /* 0x00000008201a7825 */ /* 0x000fd800078e0218 */
[----:B------:R-:W-:Y:S05]  /*4090*/  @!P0 BRA P2, `(.L_x_4594) ;  /* 0xffffffcc00348947 */ /* 0x000fea000103ffff */
.L_x_4589:
[----:B------:R-:W-:Y:S01]  /*40a0*/  ISETP.GE.AND P0, PT, R34, R7, PT ;  /* 0x000000072200720c */ /* 0x000fe20003f06270 */
[----:B------:R-:W-:-:S03]  /*40b0*/  ULDC UR5, c[0x0][0x25c] ;  /* 0x0000970000057ab9 */ /* 0x000fc60000000800 */
[----:B------:R-:W-:-:S13]  /*40c0*/  ISETP.GE.OR P0, PT, R34, UR5, P0 ;  /* 0x0000000522007c0c */ /* 0x000fda0008706670 */
[----:B------:R-:W-:Y:S05]  /*40d0*/  @P0 BRA `(.L_x_4595) ;  /* 0x0000001800100947 */ /* 0x000fea0003800000 */
[----:B------:R-:W1:Y:S01]  /*40e0*/  LDC R24, c[0x0][0x23c] ;  /* 0x00008f00ff187b82 */ /* 0x000e620000000800 */
[----:B------:R-:W-:Y:S01]  /*40f0*/  SHF.R.S32.HI R25, RZ, 0x1f, R32 ;  /* 0x0000001fff197819 */ /* 0x000fe20000011420 */
[----:B------:R-:W-:-:S06]  /*4100*/  ULDC UR5, c[0x0][0x25c] ;  /* 0x0000970000057ab9 */ /* 0x000fcc0000000800 */
.L_x_4598:
[----:B------:R-:W-:-:S13]  /*4110*/  ISETP.NE.AND P0, PT, R34, R3, PT ;  /* 0x000000032200720c */ /* 0x000fda0003f05270 */
[----:B------:R-:W2:Y:S01]  /*4120*/  @!P0 LDC.64 R12, c[0x0][0x248] ;  /* 0x00009200ff0c8b82 */ /* 0x000ea20000000a00 */
[----:B------:R-:W-:Y:S02]  /*4130*/  @!P0 IADD3 R6, R6, 0x1, RZ ;  /* 0x0000000106068810 */ /* 0x000fe40007ffe0ff */
[----:B------:R-:W-:-:S03]  /*4140*/  @!P0 LEA R9, R34, 0x1, 0x1 ;  /* 0x0000000122098811 */ /* 0x000fc600078e08ff */
[----:B------:R-:W-:-:S06]  /*4150*/  @!P0 IMAD R14, R6, 0x8, R1 ;  /* 0x00000008060e8824 */ /* 0x000fcc00078e0201 */
[----:B------:R-:W3:Y:S01]  /*4160*/  @!P0 LDL.64 R14, [R14] ;  /* 0x000000000e0e8983 */ /* 0x000ee20000100a00 */
[----:B--2---:R-:W-:-:S03]  /*4170*/  @!P0 IMAD.WIDE R12, R9, 0x2, R12 ;  /* 0x00000002090c8825 */ /* 0x004fc600078e020c */
[----:B------:R2:W5:Y:S04]  /*4180*/  LDG.E.128.CONSTANT R8, desc[UR6][R26.64] ;  /* 0x000000061a087981 */ /* 0x000568000c1e9d00 */
[----:B------:R2:W5:Y:S01]  /*4190*/  @!P0 LDG.E.U16.CONSTANT R29, desc[UR6][R12.64] ;  /* 0x000000060c1d8981 */ /* 0x000562000c1e9500 */
[----:B-1----:R-:W-:Y:S02]  /*41a0*/  MOV R32, R24 ;  /* 0x0000001800207202 */ /* 0x002fe40000000f00 */
[----:B---3--:R-:W-:Y:S02]  /*41b0*/  @!P0 PRMT R2, R14, 0x7610, R2 ;  /* 0x000076100e028816 */ /* 0x008fe40000000002 */
[----:B------:R-:W-:Y:S02]  /*41c0*/  @!P0 PRMT R0, R15, 0x7610, R0 ;  /* 0x000076100f008816 */ /* 0x000fe40000000000 */
[----:B------:R-:W-:-:S02]  /*41d0*/  @!P0 PRMT R2, R2, 0x7610, R14 ;  /* 0x0000761002028816 */ /* 0x000fc4000000000e */
[----:B------:R-:W-:Y:S01]  /*41e0*/  @!P0 PRMT R0, R0, 0x7610, R15 ;  /* 0x0000761000008816 */ /* 0x000fe2000000000f */
[----:B--2---:R-:W-:Y:S06]  /*41f0*/  @P1 BRA `(.L_x_4596) ;  /* 0x0000000800c81947 */ /* 0x004fec0003800000 */
[C---:B------:R-:W-:Y:S01]  /*4200*/  IMAD.WIDE R36, R32.reuse, 0x4, R26 ;  /* 0x0000000420247825 */ /* 0x040fe200078e021a */
[----:B------:R-:W1:Y:S04]  /*4210*/  LDS.128 R20, [UR4] ;  /* 0x00000004ff147984 */ /* 0x000e680008000c00 */
[----:B------:R2:W3:Y:S01]  /*4220*/  LDG.E.128.CONSTANT R12, desc[UR6][R36.64] ;  /* 0x00000006240c7981 */ /* 0x0004e2000c1e9d00 */
[----:B------:R-:W-:-:S06]  /*4230*/  IMAD.WIDE R16, R32, 0x4, R36 ;  /* 0x0000000420107825 */ /* 0x000fcc00078e0224 */
[----:B------:R-:W4:Y:S01]  /*4240*/  LDG.E.128.CONSTANT R16, desc[UR6][R16.64] ;  /* 0x0000000610107981 */ /* 0x000f22000c1e9d00 */
[----:B-----5:R-:W-:Y:S02]  /*4250*/  LOP3.LUT R35, R8, 0x3f003f, RZ, 0xc0, !PT ;  /* 0x003f003f08237812 */ /* 0x020fe400078ec0ff */
[----:B------:R-:W-:Y:S02]  /*4260*/  LOP3.LUT R39, R10, 0x3f003f, RZ, 0xc0, !PT ;  /* 0x003f003f0a277812 */ /* 0x000fe400078ec0ff */
[----:B------:R-:W-:Y:S02]  /*4270*/  LOP3.LUT R38, R9, 0x3f003f, RZ, 0xc0, !PT ;  /* 0x003f003f09267812 */ /* 0x000fe400078ec0ff */
[--C-:B------:R-:W-:Y:S02]  /*4280*/  SHF.R.U32.HI R33, RZ, 0xc, R9.reuse ;  /* 0x0000000cff217819 */ /* 0x100fe40000011609 */
[----:B--2---:R-:W-:Y:S02]  /*4290*/  LOP3.LUT R36, R11, 0x3f003f, RZ, 0xc0, !PT ;  /* 0x003f003f0b247812 */ /* 0x004fe400078ec0ff */
[----:B------:R-:W-:-:S02]  /*42a0*/  SHF.R.U32.HI R9, RZ, 0x6, R9 ;  /* 0x00000006ff097819 */ /* 0x000fc40000011609 */
[--C-:B0-----:R-:W-:Y:S02]  /*42b0*/  SHF.R.U32.HI R31, RZ, 0xc, R8.reuse ;  /* 0x0000000cff1f7819 */ /* 0x101fe40000011608 */
[----:B------:R-:W-:Y:S02]  /*42c0*/  LOP3.LUT R35, R35, 0x64006400, RZ, 0xfc, !PT ;  /* 0x6400640023237812 */ /* 0x000fe400078efcff */
[----:B------:R-:W-:Y:S02]  /*42d0*/  LOP3.LUT R39, R39, 0x64006400, RZ, 0xfc, !PT ;  /* 0x6400640027277812 */ /* 0x000fe400078efcff */
[----:B------:R-:W-:Y:S01]  /*42e0*/  SHF.R.U32.HI R8, RZ, 0x6, R8 ;  /* 0x00000006ff087819 */ /* 0x000fe20000011608 */
        /* <DEDUP_REMOVED lines=8> */
[--C-:B------:R-:W-:Y:S01]  /*4370*/  SHF.R.U32.HI R28, RZ, 0xc, R10.reuse ;  /* 0x0000000cff1c7819 */ /* 0x100fe2000001160a */
[----:B-1----:R-:W-:Y:S01]  /*4380*/  HFMA2.MMA R37, R35, R20, RZ ;  /* 0x0000001423257235 */ /* 0x002fe200000000ff */
[----:B------:R-:W-:Y:S01]  /*4390*/  LOP3.LUT R36, R36, 0x64006400, RZ, 0xfc, !PT ;  /* 0x6400640024247812 */ /* 0x000fe200078efcff */
[----:B------:R-:W-:Y:S01]  /*43a0*/  HFMA2 R38, R41, R20, RZ.H0_H0 ;  /* 0x0000001429267231 */ /* 0x000fe200000400ff */
[----:B------:R-:W-:Y:S02]  /*43b0*/  SHF.R.U32.HI R10, RZ, 0x6, R10 ;  /* 0x00000006ff0a7819 */ /* 0x000fe4000001160a */
[----:B------:R-:W-:-:S02]  /*43c0*/  SHF.R.U32.HI R30, RZ, 0xc, R11 ;  /* 0x0000000cff1e7819 */ /* 0x000fc4000001160b */
[----:B------:R-:W-:Y:S02]  /*43d0*/  SHF.R.U32.HI R11, RZ, 0x6, R11 ;  /* 0x00000006ff0b7819 */ /* 0x000fe4000001160b */
[----:B------:R-:W-:Y:S01]  /*43e0*/  LOP3.LUT R9, R8, 0x64006400, RZ, 0xfc, !PT ;  /* 0x6400640008097812 */ /* 0x000fe200078efcff */
[----:B------:R-:W-:Y:S01]  /*43f0*/  HFMA2.MMA R8, R39, R20, RZ ;  /* 0x0000001427087235 */ /* 0x000fe200000000ff */
[----:B------:R-:W-:Y:S01]  /*4400*/  HADD2 R39, R36, -1056, -1056 ;  /* 0xe420e42024277430 */ /* 0x000fe20000000000 */
[----:B------:R-:W-:Y:S01]  /*4410*/  LOP3.LUT R35, R10, 0x3f003f, RZ, 0xc0, !PT ;  /* 0x003f003f0a237812 */ /* 0x000fe200078ec0ff */
[----:B------:R-:W-:Y:S01]  /*4420*/  HFMA2 R20, R43, R20, RZ.H0_H0 ;  /* 0x000000142b147231 */ /* 0x000fe200000400ff */
[----:B------:R-:W-:Y:S01]  /*4430*/  LOP3.LUT R11, R11, 0x3f003f, RZ, 0xc0, !PT ;  /* 0x003f003f0b0b7812 */ /* 0x000fe200078ec0ff */
[----:B------:R-:W-:Y:S01]  /*4440*/  HADD2 R40, R9, -1056, -1056 ;  /* 0xe420e42009287430 */ /* 0x000fe20000000000 */
[----:B------:R-:W-:Y:S01]  /*4450*/  LOP3.LUT R36, R35, 0x64006400, RZ, 0xfc, !PT ;  /* 0x6400640023247812 */ /* 0x000fe200078efcff */
[----:B------:R-:W-:Y:S01]  /*4460*/  HFMA2 R10, R39, R21, R38 ;  /* 0x00000015270a7231 */ /* 0x000fe20000000026 */
[----:B------:R-:W-:-:S02]  /*4470*/  LOP3.LUT R38, R11, 0x64006400, RZ, 0xfc, !PT ;  /* 0x640064000b267812 */ /* 0x000fc400078efcff */
[----:B------:R-:W-:Y:S01]  /*4480*/  LOP3.LUT R44, R33, 0xf000f, RZ, 0xc0, !PT ;  /* 0x000f000f212c7812 */ /* 0x000fe200078ec0ff */
[----:B------:R-:W-:Y:S01]  /*4490*/  HFMA2.MMA R9, R40, R21, R37 ;  /* 0x0000001528097235 */ /* 0x000fe20000000025 */
[----:B------:R-:W-:Y:S01]  /*44a0*/  HADD2 R39, R36, -1056, -1056 ;  /* 0xe420e42024277430 */ /* 0x000fe20000000000 */
[----:B------:R-:W-:Y:S02]  /*44b0*/  LOP3.LUT R47, R30, 0xf000f, RZ, 0xc0, !PT ;  /* 0x000f000f1e2f7812 */ /* 0x000fe400078ec0ff */
[----:B------:R-:W-:-:S03]  /*44c0*/  LOP3.LUT R46, R28, 0xf000f, RZ, 0xc0, !PT ;  /* 0x000f000f1c2e7812 */ /* 0x000fc600078ec0ff */
[----:B------:R-:W-:Y:S01]  /*44d0*/  HFMA2.MMA R8, R39, R21, R8 ;  /* 0x0000001527087235 */ /* 0x000fe20000000008 */
[----:B------:R-:W-:Y:S01]  /*44e0*/  HADD2 R39, R38, -1056, -1056 ;  /* 0xe420e42026277430 */ /* 0x000fe20000000000 */
[----:B---3--:R-:W-:Y:S02]  /*44f0*/  LOP3.LUT R11, R12, 0x3f003f, RZ, 0xc0, !PT ;  /* 0x003f003f0c0b7812 */ /* 0x008fe400078ec0ff */
[----:B------:R-:W-:Y:S02]  /*4500*/  LOP3.LUT R35, R13, 0x3f003f, RZ, 0xc0, !PT ;  /* 0x003f003f0d237812 */ /* 0x000fe400078ec0ff */
[----:B------:R-:W-:Y:S02]  /*4510*/  LOP3.LUT R37, R14, 0x3f003f, RZ, 0xc0, !PT ;  /* 0x003f003f0e257812 */ /* 0x000fe400078ec0ff */
[----:B------:R-:W-:Y:S02]  /*4520*/  LOP3.LUT R11, R11, 0x64006400, RZ, 0xfc, !PT ;  /* 0x640064000b0b7812 */ /* 0x000fe400078efcff */
[----:B------:R-:W-:-:S02]  /*4530*/  LOP3.LUT R35, R35, 0x64006400, RZ, 0xfc, !PT ;  /* 0x6400640023237812 */ /* 0x000fc400078efcff */
[----:B------:R-:W-:Y:S01]  /*4540*/  LOP3.LUT R37, R37, 0x64006400, RZ, 0xfc, !PT ;  /* 0x6400640025257812 */ /* 0x000fe200078efcff */
[----:B------:R-:W-:Y:S01]  /*4550*/  HADD2 R36, R11, -1056, -1056 ;  /* 0xe420e4200b247430 */ /* 0x000fe20000000000 */
[----:B----4-:R-:W-:Y:S01]  /*4560*/  SHF.R.U32.HI R45, RZ, 0x8, R17 ;  /* 0x00000008ff2d7819 */ /* 0x010fe20000011611 */
[----:B------:R-:W-:Y:S01]  /*4570*/  HADD2 R35, R35, -1056, -1056 ;  /* 0xe420e42023237430 */ /* 0x000fe20000000000 */
[----:B------:R-:W-:Y:S01]  /*4580*/  SHF.R.U32.HI R42, RZ, 0x8, R19 ;  /* 0x00000008ff2a7819 */ /* 0x000fe20000011613 */
[----:B------:R-:W-:Y:S01]  /*4590*/  HADD2 R37, R37, -1056, -1056 ;  /* 0xe420e42025257430 */ /* 0x000fe20000000000 */
[----:B------:R-:W-:Y:S01]  /*45a0*/  LOP3.LUT R28, R44, 0x300030, R45, 0xf8, !PT ;  /* 0x003000302c1c7812 */ /* 0x000fe200078ef82d */
[----:B------:R-:W-:Y:S01]  /*45b0*/  HFMA2 R11, R39, R21, R20 ;  /* 0x00000015270b7231 */ /* 0x000fe20000000014 */
[-C--:B------:R-:W-:Y:S01]  /*45c0*/  HFMA2.MMA R20, R36, R22.reuse, R9 ;  /* 0x0000001624147235 */ /* 0x080fe20000000009 */
[----:B------:R-:W-:Y:S01]  /*45d0*/  HFMA2 R21, R35, R22, R10 ;  /* 0x0000001623157231 */ /* 0x000fe2000000000a */
[----:B------:R-:W-:Y:S01]  /*45e0*/  SHF.R.U32.HI R9, RZ, 0x6, R12 ;  /* 0x00000006ff097819 */ /* 0x000fe2000001160c */
[----:B------:R-:W-:Y:S01]  /*45f0*/  HFMA2.MMA R8, R37, R22, R8 ;  /* 0x0000001625087235 */ /* 0x000fe20000000008 */
        /* <DEDUP_REMOVED lines=12> */
[----:B------:R-:W-:Y:S01]  /*46c0*/  HFMA2 R11, R36, R22, R11 ;  /* 0x00000016240b7231 */ /* 0x000fe2000000000b */
[----:B------:R-:W-:Y:S01]  /*46d0*/  LOP3.LUT R10, R10, 0x64006400, RZ, 0xfc, !PT ;  /* 0x640064000a0a7812 */ /* 0x000fe200078efcff */
[----:B------:R-:W-:Y:S01]  /*46e0*/  HADD2 R9, R9, -1056, -1056 ;  /* 0xe420e42009097430 */ /* 0x000fe20000000000 */
[----:B------:R-:W-:Y:S01]  /*46f0*/  LOP3.LUT R37, R37, 0x64006400, RZ, 0xfc, !PT ;  /* 0x6400640025257812 */ /* 0x000fe200078efcff */
[----:B------:R-:W-:Y:S01]  /*4700*/  HADD2 R35, R35, -1056, -1056 ;  /* 0xe420e42023237430 */ /* 0x000fe20000000000 */
[----:B------:R-:W-:Y:S01]  /*4710*/  SHF.R.U32.HI R13, RZ, 0xc, R13 ;  /* 0x0000000cff0d7819 */ /* 0x000fe2000001160d */
[----:B------:R-:W-:Y:S01]  /*4720*/  HADD2 R10, R10, -1056, -1056 ;  /* 0xe420e4200a0a7430 */ /* 0x000fe20000000000 */
[----:B------:R-:W-:Y:S01]  /*4730*/  SHF.R.U32.HI R14, RZ, 0xc, R14 ;  /* 0x0000000cff0e7819 */ /* 0x000fe2000001160e */
[----:B------:R-:W-:Y:S01]  /*4740*/  HADD2 R36, R37, -1056, -1056 ;  /* 0xe420e42025247430 */ /* 0x000fe20000000000 */
[-C--:B------:R-:W-:Y:S01]  /*4750*/  HFMA2.MMA R20, R9, R23.reuse, R20 ;  /* 0x0000001709147235 */ /* 0x080fe20000000014 */
[-C--:B------:R-:W-:Y:S01]  /*4760*/  HFMA2 R21, R10, R23.reuse, R21 ;  /* 0x000000170a157231 */ /* 0x080fe20000000015 */
[----:B------:R-:W-:Y:S01]  /*4770*/  HFMA2.MMA R22, R35, R23, R8 ;  /* 0x0000001723167235 */ /* 0x000fe20000000008 */
[----:B------:R-:W-:Y:S01]  /*4780*/  HFMA2 R23, R36, R23, R11 ;  /* 0x0000001724177231 */ /* 0x000fe2000000000b */
[----:B------:R-:W-:Y:S01]  /*4790*/  LOP3.LUT R35, R31, 0xf000f, RZ, 0xc0, !PT ;  /* 0x000f000f1f237812 */ /* 0x000fe200078ec0ff */
[----:B------:R-:W0:Y:S01]  /*47a0*/  LDS.128 R8, [UR4+0x10] ;  /* 0x00001004ff087984 */ /* 0x000e220008000c00 */
[----:B------:R-:W-:-:S02]  /*47b0*/  SHF.R.U32.HI R31, RZ, 0xc, R12 ;  /* 0x0000000cff1f7819 */ /* 0x000fc4000001160c */
[----:B------:R-:W-:Y:S02]  /*47c0*/  SHF.R.U32.HI R12, RZ, 0x8, R16 ;  /* 0x00000008ff0c7819 */ /* 0x000fe40000011610 */
[----:B------:R-:W-:Y:S02]  /*47d0*/  LOP3.LUT R36, R18, 0x3f003f, RZ, 0xc0, !PT ;  /* 0x003f003f12247812 */ /* 0x000fe400078ec0ff */
[----:B------:R-:W-:Y:S02]  /*47e0*/  LOP3.LUT R12, R35, 0x300030, R12, 0xf8, !PT ;  /* 0x00300030230c7812 */ /* 0x000fe400078ef80c */
[----:B------:R-:W-:Y:S02]  /*47f0*/  LOP3.LUT R35, R16, 0x3f003f, RZ, 0xc0, !PT ;  /* 0x003f003f10237812 */ /* 0x000fe400078ec0ff */
[----:B------:R-:W-:Y:S02]  /*4800*/  LOP3.LUT R45, R31, 0xf000f, RZ, 0xc0, !PT ;  /* 0x000f000f1f2d7812 */ /* 0x000fe400078ec0ff */
[----:B------:R-:W-:-:S02]  /*4810*/  SHF.R.U32.HI R38, RZ, 0xa, R16 ;  /* 0x0000000aff267819 */ /* 0x000fc40000011610 */
[----:B------:R-:W-:Y:S02]  /*4820*/  LOP3.LUT R31, R47, 0x300030, R42, 0xf8, !PT ;  /* 0x003000302f1f7812 */ /* 0x000fe400078ef82a */
[----:B------:R-:W-:Y:S02]  /*4830*/  SHF.R.U32.HI R16, RZ, 0x6, R16 ;  /* 0x00000006ff107819 */ /* 0x000fe40000011610 */
[----:B------:R-:W-:Y:S02]  /*4840*/  LOP3.LUT R42, R13, 0xf000f, RZ, 0xc0, !PT ;  /* 0x000f000f0d2a7812 */ /* 0x000fe400078ec0ff */
[----:B------:R-:W-:Y:S02]  /*4850*/  LOP3.LUT R35, R35, 0x64006400, RZ, 0xfc, !PT ;  /* 0x6400640023237812 */ /* 0x000fe400078efcff */
[----:B------:R-:W-:Y:S02]  /*4860*/  SHF.R.U32.HI R40, RZ, 0xa, R18 ;  /* 0x0000000aff287819 */ /* 0x000fe40000011612 */
[----:B------:R-:W-:Y:S01]  /*4870*/  LOP3.LUT R13, R14, 0xf000f, RZ, 0xc0, !PT ;  /* 0x000f000f0e0d7812 */ /* 0x000fe200078ec0ff */
[----:B------:R-:W-:Y:S01]  /*4880*/  HADD2 R35, R35, -1056, -1056 ;  /* 0xe420e42023237430 */ /* 0x000fe20000000000 */
[----:B------:R-:W-:-:S02]  /*4890*/  LOP3.LUT R36, R36, 0x64006400, RZ, 0xfc, !PT ;  /* 0x6400640024247812 */ /* 0x000fc400078efcff */
[----:B------:R-:W-:Y:S02]  /*48a0*/  SHF.R.U32.HI R15, RZ, 0xc, R15 ;  /* 0x0000000cff0f7819 */ /* 0x000fe4000001160f */
[--C-:B------:R-:W-:Y:S02]  /*48b0*/  SHF.R.U32.HI R39, RZ, 0xa, R17.reuse ;  /* 0x0000000aff277819 */ /* 0x100fe40000011611 */
[----:B------:R-:W-:Y:S02]  /*48c0*/  LOP3.LUT R33, R17, 0x3f003f, RZ, 0xc0, !PT ;  /* 0x003f003f11217812 */ /* 0x000fe400078ec0ff */
[----:B------:R-:W-:Y:S02]  /*48d0*/  LOP3.LUT R37, R19, 0x3f003f, RZ, 0xc0, !PT ;  /* 0x003f003f13257812 */ /* 0x000fe400078ec0ff */
[----:B------:R-:W-:Y:S02]  /*48e0*/  SHF.R.U32.HI R17, RZ, 0x6, R17 ;  /* 0x00000006ff117819 */ /* 0x000fe40000011611 */
[----:B------:R-:W-:Y:S01]  /*48f0*/  LOP3.LUT R16, R16, 0x3f003f, RZ, 0xc0, !PT ;  /* 0x003f003f10107812 */ /* 0x000fe200078ec0ff */
[----:B0-----:R-:W-:Y:S01]  /*4900*/  HFMA2.MMA R20, R35, R8, R20 ;  /* 0x0000000823147235 */ /* 0x001fe20000000014 */
[----:B------:R-:W-:Y:S01]  /*4910*/  LOP3.LUT R40, R13, 0x300030, R40, 0xf8, !PT ;  /* 0x003000300d287812 */ /* 0x000fe200078ef828 */
[----:B------:R-:W-:Y:S01]  /*4920*/  HADD2 R13, R36, -1056, -1056 ;  /* 0xe420e420240d7430 */ /* 0x000fe20000000000 */
[----:B------:R-:W-:-:S02]  /*4930*/  SHF.R.U32.HI R43, RZ, 0x8, R18 ;  /* 0x00000008ff2b7819 */ /* 0x000fc40000011612 */
[----:B------:R-:W-:Y:S02]  /*4940*/  SHF.R.U32.HI R18, RZ, 0x6, R18 ;  /* 0x00000006ff127819 */ /* 0x000fe40000011612 */
[----:B------:R-:W-:Y:S01]  /*4950*/  SHF.R.U32.HI R41, RZ, 0xa, R19 ;  /* 0x0000000aff297819 */ /* 0x000fe20000011613 */
[----:B------:R-:W-:Y:S01]  /*4960*/  HFMA2.MMA R22, R13, R8, R22 ;  /* 0x000000080d167235 */ /* 0x000fe20000000016 */
[----:B------:R-:W-:Y:S02]  /*4970*/  LOP3.LUT R33, R33, 0x64006400, RZ, 0xfc, !PT ;  /* 0x6400640021217812 */ /* 0x000fe400078efcff */
[----:B------:R-:W-:Y:S02]  /*4980*/  LOP3.LUT R14, R15, 0xf000f, RZ, 0xc0, !PT ;  /* 0x000f000f0f0e7812 */ /* 0x000fe400078ec0ff */
[----:B------:R-:W-:Y:S02]  /*4990*/  LOP3.LUT R37, R37, 0x64006400, RZ, 0xfc, !PT ;  /* 0x6400640025257812 */ /* 0x000fe400078efcff */
[----:B------:R-:W-:-:S02]  /*49a0*/  LOP3.LUT R17, R17, 0x3f003f, RZ, 0xc0, !PT ;  /* 0x003f003f11117812 */ /* 0x000fc400078ec0ff */
[----:B------:R-:W-:Y:S02]  /*49b0*/  LOP3.LUT R16, R16, 0x64006400, RZ, 0xfc, !PT ;  /* 0x6400640010107812 */ /* 0x000fe400078efcff */
[----:B------:R-:W-:Y:S02]  /*49c0*/  SHF.R.U32.HI R19, RZ, 0x6, R19 ;  /* 0x00000006ff137819 */ /* 0x000fe40000011613 */
[----:B------:R-:W-:Y:S01]  /*49d0*/  LOP3.LUT R39, R42, 0x300030, R39, 0xf8, !PT ;  /* 0x003000302a277812 */ /* 0x000fe200078ef827 */
[----:B------:R-:W-:Y:S01]  /*49e0*/  HADD2 R42, R33, -1056, -1056 ;  /* 0xe420e420212a7430 */ /* 0x000fe20000000000 */
[----:B------:R-:W-:Y:S01]  /*49f0*/  LOP3.LUT R41, R14, 0x300030, R41, 0xf8, !PT ;  /* 0x003000300e297812 */ /* 0x000fe200078ef829 */
[----:B------:R-:W-:Y:S01]  /*4a00*/  HADD2 R14, R37, -1056, -1056 ;  /* 0xe420e420250e7430 */ /* 0x000fe20000000000 */
[----:B------:R-:W-:Y:S01]  /*4a10*/  LOP3.LUT R18, R18, 0x3f003f, RZ, 0xc0, !PT ;  /* 0x003f003f12127812 */ /* 0x000fe200078ec0ff */
[----:B------:R-:W-:Y:S01]  /*4a20*/  HADD2 R13, R16, -1056, -1056 ;  /* 0xe420e420100d7430 */ /* 0x000fe20000000000 */
[----:B------:R-:W-:Y:S01]  /*4a30*/  LOP3.LUT R17, R17, 0x64006400, RZ, 0xfc, !PT ;  /* 0x6400640011117812 */ /* 0x000fe200078efcff */
[-C--:B------:R-:W-:Y:S01]  /*4a40*/  HFMA2 R21, R42, R8.reuse, R21 ;  /* 0x000000082a157231 */ /* 0x080fe20000000015 */
[----:B------:R-:W-:Y:S01]  /*4a50*/  LOP3.LUT R19, R19, 0x3f003f, RZ, 0xc0, !PT ;  /* 0x003f003f13137812 */ /* 0x000fe200078ec0ff */
[----:B------:R-:W-:Y:S01]  /*4a60*/  HFMA2 R23, R14, R8, R23 ;  /* 0x000000080e177231 */ /* 0x000fe20000000017 */
[----:B------:R-:W-:Y:S01]  /*4a70*/  LOP3.LUT R18, R18, 0x64006400, RZ, 0xfc, !PT ;  /* 0x6400640012127812 */ /* 0x000fe200078efcff */
[----:B------:R-:W-:Y:S01]  /*4a80*/  HADD2 R8, R17, -1056, -1056 ;  /* 0xe420e42011087430 */ /* 0x000fe20000000000 */
[----:B------:R-:W-:Y:S01]  /*4a90*/  LOP3.LUT R19, R19, 0x64006400, RZ, 0xfc, !PT ;  /* 0x6400640013137812 */ /* 0x000fe200078efcff */
[-C--:B------:R-:W-:Y:S01]  /*4aa0*/  HFMA2.MMA R20, R13, R9.reuse, R20 ;  /* 0x000000090d147235 */ /* 0x080fe20000000014 */
[----:B------:R-:W-:Y:S01]  /*4ab0*/  LOP3.LUT R30, R46, 0x300030, R43, 0xf8, !PT ;  /* 0x003000302e1e7812 */ /* 0x000fe200078ef82b */
[----:B------:R-:W-:Y:S01]  /*4ac0*/  HADD2 R13, R18, -1056, -1056 ;  /* 0xe420e420120d7430 */ /* 0x000fe20000000000 */
[----:B------:R-:W-:Y:S01]  /*4ad0*/  LOP3.LUT R12, R12, 0x64006400, RZ, 0xfc, !PT ;  /* 0x640064000c0c7812 */ /* 0x000fe200078efcff */
[-C--:B------:R-:W-:Y:S01]  /*4ae0*/  HFMA2 R21, R8, R9.reuse, R21 ;  /* 0x0000000908157231 */ /* 0x080fe20000000015 */
[----:B------:R-:W-:Y:S01]  /*4af0*/  LOP3.LUT R30, R30, 0x64006400, RZ, 0xfc, !PT ;  /* 0x640064001e1e7812 */ /* 0x000fe200078efcff */
[----:B------:R-:W-:Y:S01]  /*4b00*/  HADD2 R8, R19, -1056, -1056 ;  /* 0xe420e42013087430 */ /* 0x000fe20000000000 */
[----:B------:R-:W-:Y:S01]  /*4b10*/  LOP3.LUT R38, R45, 0x300030, R38, 0xf8, !PT ;  /* 0x003000302d267812 */ /* 0x000fe200078ef826 */
[----:B------:R-:W-:Y:S01]  /*4b20*/  HFMA2.MMA R22, R13, R9, R22 ;  /* 0x000000090d167235 */ /* 0x000fe20000000016 */
[----:B------:R-:W-:Y:S01]  /*4b30*/  LOP3.LUT R31, R31, 0x64006400, RZ, 0xfc, !PT ;  /* 0x640064001f1f7812 */ /* 0x000fe200078efcff */
[----:B------:R-:W-:Y:S01]  /*4b40*/  HFMA2 R23, R8, R9, R23 ;  /* 0x0000000908177231 */ /* 0x000fe20000000017 */
[----:B------:R-:W-:Y:S01]  /*4b50*/  LOP3.LUT R38, R38, 0x64006400, RZ, 0xfc, !PT ;  /* 0x6400640026267812 */ /* 0x000fe200078efcff */
[----:B------:R-:W-:Y:S01]  /*4b60*/  HADD2 R9, R12, -1056, -1056 ;  /* 0xe420e4200c097430 */ /* 0x000fe20000000000 */
[----:B------:R-:W-:Y:S01]  /*4b70*/  LOP3.LUT R40, R40, 0x64006400, RZ, 0xfc, !PT ;  /* 0x6400640028287812 */ /* 0x000fe200078efcff */
[----:B------:R-:W-:Y:S01]  /*4b80*/  HADD2 R13, R30, -1056, -1056 ;  /* 0xe420e4201e0d7430 */ /* 0x000fe20000000000 */
[----:B------:R-:W-:Y:S01]  /*4b90*/  LOP3.LUT R28, R28, 0x64006400, RZ, 0xfc, !PT ;  /* 0x640064001c1c7812 */ /* 0x000fe200078efcff */
[----:B------:R-:W-:Y:S01]  /*4ba0*/  HADD2 R8, R31, -1056, -1056 ;  /* 0xe420e4201f087430 */ /* 0x000fe20000000000 */
[----:B------:R-:W-:Y:S01]  /*4bb0*/  LOP3.LUT R39, R39, 0x64006400, RZ, 0xfc, !PT ;  /* 0x6400640027277812 */ /* 0x000fe200078efcff */
[-C--:B------:R-:W-:Y:S01]  /*4bc0*/  HFMA2.MMA R20, R9, R10.reuse, R20 ;  /* 0x0000000a09147235 */ /* 0x080fe20000000014 */
[----:B------:R-:W-:Y:S01]  /*4bd0*/  HADD2 R9, R38, -1056, -1056 ;  /* 0xe420e42026097430 */ /* 0x000fe20000000000 */
[----:B------:R-:W-:Y:S01]  /*4be0*/  HFMA2.MMA R22, R13, R10, R22 ;  /* 0x0000000a0d167235 */ /* 0x000fe20000000016 */
[----:B------:R-:W-:Y:S01]  /*4bf0*/  HADD2 R13, R40, -1056, -1056 ;  /* 0xe420e420280d7430 */ /* 0x000fe20000000000 */
[----:B------:R-:W-:Y:S01]  /*4c00*/  LOP3.LUT R41, R41, 0x64006400, RZ, 0xfc, !PT ;  /* 0x6400640029297812 */ /* 0x000fe200078efcff */
[----:B------:R-:W-:-:S02]  /*4c10*/  HADD2 R28, R28, -1056, -1056 ;  /* 0xe420e4201c1c7430 */ /* 0x000fc40000000000 */
[-C--:B------:R-:W-:Y:S01]  /*4c20*/  HFMA2 R23, R8, R10.reuse, R23 ;  /* 0x0000000a08177231 */ /* 0x080fe20000000017 */
[-C--:B------:R-:W-:Y:S01]  /*4c30*/  HFMA2.MMA R20, R9, R11.reuse, R20 ;  /* 0x0000000b09147235 */ /* 0x080fe20000000014 */
[----:B------:R-:W-:Y:S01]  /*4c40*/  HFMA2 R21, R28, R10, R21 ;  /* 0x0000000a1c157231 */ /* 0x000fe20000000015 */
[----:B------:R-:W-:Y:S01]  /*4c50*/  HFMA2.MMA R22, R13, R11, R22 ;  /* 0x0000000b0d167235 */ /* 0x000fe20000000016 */
[----:B------:R-:W-:Y:S02]  /*4c60*/  HADD2 R8, R39, -1056, -1056 ;  /* 0xe420e42027087430 */ /* 0x000fe40000000000 */
[----:B------:R-:W-:Y:S02]  /*4c70*/  HADD2 R10, R41, -1056, -1056 ;  /* 0xe420e420290a7430 */ /* 0x000fe40000000000 */
[-C--:B------:R-:W-:Y:S02]  /*4c80*/  HFMA2 R21, R8, R11.reuse, R21 ;  /* 0x0000000b08157231 */ /* 0x080fe40000000015 */
[----:B------:R-:W-:-:S02]  /*4c90*/  HFMA2 R23, R10, R11, R23 ;  /* 0x0000000b0a177231 */ /* 0x000fc40000000017 */
[----:B------:R-:W-:Y:S02]  /*4ca0*/  HADD2 R20, R20.H0_H0, R20.H1_H1 ;  /* 0x3000001414147230 */ /* 0x000fe40000000800 */
[----:B------:R-:W-:Y:S02]  /*4cb0*/  HADD2 R10, R21.H0_H0, R21.H1_H1 ;  /* 0x30000015150a7230 */ /* 0x000fe40000000800 */
[----:B------:R-:W-:Y:S02]  /*4cc0*/  HADD2 R22, R22.H0_H0, R22.H1_H1 ;  /* 0x3000001616167230 */ /* 0x000fe40000000800 */
[----:B------:R-:W-:Y:S01]  /*4cd0*/  HADD2 R11, R23.H0_H0, R23.H1_H1 ;  /* 0x30000017170b7230 */ /* 0x000fe20000000800 */
[----:B------:R-:W-:-:S04]  /*4ce0*/  PRMT R20, R20, 0x5410, R10 ;  /* 0x0000541014147816 */ /* 0x000fc8000000000a */
[----:B------:R-:W-:Y:S02]  /*4cf0*/  PRMT R22, R22, 0x5410, R11 ;  /* 0x0000541016167816 */ /* 0x000fe4000000000b */
[----:B------:R-:W-:-:S03]  /*4d00*/  HFMA2.MMA R5, R20, R2, R5 ;  /* 0x0000000214057235 */ /* 0x000fc60000000005 */
[----:B------:R-:W-:-:S08]  /*4d10*/  HFMA2 R4, R22, R0, R4 ;  /* 0x0000000016047231 */ /* 0x000fd00000000004 */
.L_x_4596:
[----:B-----5:R-:W-:Y:S01]  /*4d20*/  @!P0 IADD3 R3, R29, R34, RZ ;  /* 0x000000221d038210 */ /* 0x020fe20007ffe0ff */
[----:B------:R-:W-:Y:S06]  /*4d30*/  @P1 BRA `(.L_x_4597) ;  /* 0x0000000800d81947 */ /* 0x000fec0003800000 */
[----:B------:R-:W-:Y:S01]  /*4d40*/  IMAD R9, R25, 0xc, RZ ;  /* 0x0000000c19097824 */ /* 0x000fe200078e02ff */
[----:B------:R-:W1:Y:S01]  /*4d50*/  LDS.128 R20, [UR4+0x20] ;  /* 0x00002004ff147984 */ /* 0x000e620008000c00 */
[----:B------:R-:W-:-:S04]  /*4d60*/  IMAD.WIDE.U32 R36, R32, 0xc, R26 ;  /* 0x0000000c20247825 */ /* 0x000fc800078e001a */
[----:B------:R-:W-:-:S05]  /*4d70*/  IMAD.IADD R37, R37, 0x1, R9 ;  /* 0x0000000125257824 */ /* 0x000fca00078e0209 */
[----:B------:R-:W2:Y:S01]  /*4d80*/  LDG.E.128.CONSTANT R8, desc[UR6][R36.64] ;  /* 0x0000000624087981 */ /* 0x000ea2000c1e9d00 */
[----:B------:R-:W-:-:S05]  /*4d90*/  IMAD.WIDE R38, R32, 0x4, R36 ;  /* 0x0000000420267825 */ /* 0x000fca00078e0224 */
[----:B------:R3:W4:Y:S01]  /*4da0*/  LDG.E.128.CONSTANT R12, desc[UR6][R38.64] ;  /* 0x00000006260c7981 */ /* 0x000722000c1e9d00 */
[----:B------:R-:W-:-:S06]  /*4db0*/  IMAD.WIDE R16, R32, 0x4, R38 ;  /* 0x0000000420107825 */ /* 0x000fcc00078e0226 */
[----:B------:R-:W5:Y:S01]  /*4dc0*/  LDG.E.128.CONSTANT R16, desc[UR6][R16.64] ;  /* 0x0000000610107981 */ /* 0x000f62000c1e9d00 */
[----:B--2---:R-:W-:Y:S02]  /*4dd0*/  LOP3.LUT R33, R8, 0x3f003f, RZ, 0xc0, !PT ;  /* 0x003f003f08217812 */ /* 0x004fe400078ec0ff */
[--C-:B0-----:R-:W-:Y:S02]  /*4de0*/  SHF.R.U32.HI R31, RZ, 0xc, R8.reuse ;  /* 0x0000000cff1f7819 */ /* 0x101fe40000011608 */
[----:B------:R-:W-:Y:S02]  /*4df0*/  SHF.R.U32.HI R8, RZ, 0x6, R8 ;  /* 0x00000006ff087819 */ /* 0x000fe40000011608 */
[----:B------:R-:W-:Y:S02]  /*4e00*/  LOP3.LUT R35, R9, 0x3f003f, RZ, 0xc0, !PT ;  /* 0x003f003f09237812 */ /* 0x000fe400078ec0ff */
[--C-:B------:R-:W-:Y:S02]  /*4e10*/  SHF.R.U32.HI R28, RZ, 0xc, R9.reuse ;  /* 0x0000000cff1c7819 */ /* 0x100fe40000011609 */
[----:B------:R-:W-:-:S02]  /*4e20*/  SHF.R.U32.HI R9, RZ, 0x6, R9 ;  /* 0x00000006ff097819 */ /* 0x000fc40000011609 */
        /* <DEDUP_REMOVED lines=13> */
[----:B---3--:R-:W-:Y:S01]  /*4f00*/  HADD2 R39, R36, -1056, -1056 ;  /* 0xe420e42024277430 */ /* 0x008fe20000000000 */
[--C-:B------:R-:W-:Y:S01]  /*4f10*/  SHF.R.U32.HI R29, RZ, 0xc, R10.reuse ;  /* 0x0000000cff1d7819 */ /* 0x100fe2000001160a */
[----:B------:R-:W-:Y:S01]  /*4f20*/  HADD2 R37, R8, -1056, -1056 ;  /* 0xe420e42008257430 */ /* 0x000fe20000000000 */
[----:B------:R-:W-:Y:S01]  /*4f30*/  SHF.R.U32.HI R10, RZ, 0x6, R10 ;  /* 0x00000006ff0a7819 */ /* 0x000fe2000001160a */
[----:B------:R-:W-:Y:S01]  /*4f40*/  HADD2 R36, R9, -1056, -1056 ;  /* 0xe420e42009247430 */ /* 0x000fe20000000000 */
[-C--:B-1----:R-:W-:Y:S01]  /*4f50*/  HFMA2.MMA R8, R33, R20.reuse, RZ ;  /* 0x0000001421087235 */ /* 0x082fe200000000ff */
[-C--:B------:R-:W-:Y:S01]  /*4f60*/  HFMA2 R35, R35, R20.reuse, RZ.H0_H0 ;  /* 0x0000001423237231 */ /* 0x080fe200000400ff */
[----:B------:R-:W-:Y:S01]  /*4f70*/  LOP3.LUT R33, R10, 0x3f003f, RZ, 0xc0, !PT ;  /* 0x003f003f0a217812 */ /* 0x000fe200078ec0ff */
[----:B------:R-:W-:Y:S01]  /*4f80*/  HFMA2.MMA R9, R39, R20, RZ ;  /* 0x0000001427097235 */ /* 0x000fe200000000ff */
[--C-:B------:R-:W-:Y:S01]  /*4f90*/  SHF.R.U32.HI R30, RZ, 0xc, R11.reuse ;  /* 0x0000000cff1e7819 */ /* 0x100fe2000001160b */
[----:B------:R-:W-:Y:S01]  /*4fa0*/  HFMA2 R10, R36, R21, R35 ;  /* 0x00000015240a7231 */ /* 0x000fe20000000023 */
[----:B------:R-:W-:Y:S01]  /*4fb0*/  SHF.R.U32.HI R11, RZ, 0x6, R11 ;  /* 0x00000006ff0b7819 */ /* 0x000fe2000001160b */
[----:B------:R-:W-:Y:S01]  /*4fc0*/  HFMA2 R20, R41, R20, RZ.H0_H0 ;  /* 0x0000001429147231 */ /* 0x000fe200000400ff */
[----:B------:R-:W-:Y:S01]  /*4fd0*/  LOP3.LUT R35, R33, 0x64006400, RZ, 0xfc, !PT ;  /* 0x6400640021237812 */ /* 0x000fe200078efcff */
[----:B------:R-:W-:Y:S01]  /*4fe0*/  HFMA2.MMA R8, R37, R21, R8 ;  /* 0x0000001525087235 */ /* 0x000fe20000000008 */
[----:B------:R-:W-:-:S02]  /*4ff0*/  LOP3.LUT R37, R11, 0x3f003f, RZ, 0xc0, !PT ;  /* 0x003f003f0b257812 */ /* 0x000fc400078ec0ff */
[----:B----4-:R-:W-:Y:S01]  /*5000*/  LOP3.LUT R36, R14, 0x3f003f, RZ, 0xc0, !PT ;  /* 0x003f003f0e247812 */ /* 0x010fe200078ec0ff */
[----:B------:R-:W-:Y:S01]  /*5010*/  HADD2 R38, R35, -1056, -1056 ;  /* 0xe420e42023267430 */ /* 0x000fe20000000000 */
[----:B------:R-:W-:Y:S02]  /*5020*/  LOP3.LUT R33, R13, 0x3f003f, RZ, 0xc0, !PT ;  /* 0x003f003f0d217812 */ /* 0x000fe400078ec0ff */
[----:B------:R-:W-:Y:S02]  /*5030*/  LOP3.LUT R11, R12, 0x3f003f, RZ, 0xc0, !PT ;  /* 0x003f003f0c0b7812 */ /* 0x000fe400078ec0ff */
[----:B------:R-:W-:Y:S01]  /*5040*/  LOP3.LUT R37, R37, 0x64006400, RZ, 0xfc, !PT ;  /* 0x6400640025257812 */ /* 0x000fe200078efcff */
[----:B------:R-:W-:Y:S01]  /*5050*/  HFMA2.MMA R9, R38, R21, R9 ;  /* 0x0000001526097235 */ /* 0x000fe20000000009 */
[----:B------:R-:W-:Y:S02]  /*5060*/  LOP3.LUT R36, R36, 0x64006400, RZ, 0xfc, !PT ;  /* 0x6400640024247812 */ /* 0x000fe400078efcff */
[----:B------:R-:W-:Y:S01]  /*5070*/  LOP3.LUT R33, R33, 0x64006400, RZ, 0xfc, !PT ;  /* 0x6400640021217812 */ /* 0x000fe200078efcff */
[----:B------:R-:W-:Y:S01]  /*5080*/  HADD2 R37, R37, -1056, -1056 ;  /* 0xe420e42025257430 */ /* 0x000fe20000000000 */
[----:B------:R-:W-:Y:S01]  /*5090*/  LOP3.LUT R11, R11, 0x64006400, RZ, 0xfc, !PT ;  /* 0x640064000b0b7812 */ /* 0x000fe200078efcff */
[----:B------:R-:W-:Y:S01]  /*50a0*/  HADD2 R36, R36, -1056, -1056 ;  /* 0xe420e42024247430 */ /* 0x000fe20000000000 */
[----:B------:R-:W-:Y:S01]  /*50b0*/  LOP3.LUT R45, R31, 0xf000f, RZ, 0xc0, !PT ;  /* 0x000f000f1f2d7812 */ /* 0x000fe200078ec0ff */
[----:B------:R-:W-:Y:S01]  /*50c0*/  HADD2 R33, R33, -1056, -1056 ;  /* 0xe420e42021217430 */ /* 0x000fe20000000000 */
[----:B-----5:R-:W-:Y:S01]  /*50d0*/  SHF.R.U32.HI R44, RZ, 0x8, R16 ;  /* 0x00000008ff2c7819 */ /* 0x020fe20000011610 */
[----:B------:R-:W-:Y:S01]  /*50e0*/  HADD2 R35, R11, -1056, -1056 ;  /* 0xe420e4200b237430 */ /* 0x000fe20000000000 */
[----:B------:R-:W-:Y:S01]  /*50f0*/  SHF.R.U32.HI R43, RZ, 0x8, R17 ;  /* 0x00000008ff2b7819 */ /* 0x000fe20000011611 */
[----:B------:R-:W-:Y:S01]  /*5100*/  HFMA2 R11, R37, R21, R20 ;  /* 0x00000015250b7231 */ /* 0x000fe20000000014 */
[-C--:B------:R-:W-:Y:S01]  /*5110*/  HFMA2.MMA R21, R36, R22.reuse, R9 ;  /* 0x0000001624157235 */ /* 0x080fe20000000009 */
[----:B------:R-:W-:Y:S01]  /*5120*/  HFMA2 R20, R33, R22, R10 ;  /* 0x0000001621147231 */ /* 0x000fe2000000000a */
[----:B------:R-:W-:Y:S01]  /*5130*/  SHF.R.U32.HI R10, RZ, 0x6, R13 ;  /* 0x00000006ff0a7819 */ /* 0x000fe2000001160d */
[----:B------:R-:W-:Y:S01]  /*5140*/  HFMA2.MMA R8, R35, R22, R8 ;  /* 0x0000001623087235 */ /* 0x000fe20000000008 */
[----:B------:R-:W-:-:S02]  /*5150*/  SHF.R.U32.HI R9, RZ, 0x6, R12 ;  /* 0x00000006ff097819 */ /* 0x000fc4000001160c */
        /* <DEDUP_REMOVED lines=17> */
[----:B------:R-:W-:Y:S01]  /*5270*/  SHF.R.U32.HI R12, RZ, 0xc, R12 ;  /* 0x0000000cff0c7819 */ /* 0x000fe2000001160c */
[----:B------:R-:W-:Y:S01]  /*5280*/  HFMA2 R11, R38, R22, R11 ;  /* 0x00000016260b7231 */ /* 0x000fe2000000000b */
[----:B------:R-:W-:Y:S01]  /*5290*/  LOP3.LUT R28, R45, 0x300030, R44, 0xf8, !PT ;  /* 0x003000302d1c7812 */ /* 0x000fe200078ef82c */
[----:B------:R-:W-:Y:S01]  /*52a0*/  HADD2 R36, R36, -1056, -1056 ;  /* 0xe420e42024247430 */ /* 0x000fe20000000000 */
[-C--:B------:R-:W-:Y:S01]  /*52b0*/  HFMA2.MMA R22, R9, R23.reuse, R8 ;  /* 0x0000001709167235 */ /* 0x080fe20000000008 */
[-C--:B------:R-:W-:Y:S01]  /*52c0*/  HFMA2 R20, R35, R23.reuse, R20 ;  /* 0x0000001723147231 */ /* 0x080fe20000000014 */
[----:B------:R-:W-:Y:S01]  /*52d0*/  HFMA2.MMA R21, R10, R23, R21 ;  /* 0x000000170a157235 */ /* 0x000fe20000000015 */
[----:B------:R-:W-:Y:S01]  /*52e0*/  HFMA2 R23, R36, R23, R11 ;  /* 0x0000001724177231 */ /* 0x000fe2000000000b */
[----:B------:R-:W-:Y:S01]  /*52f0*/  SHF.R.U32.HI R42, RZ, 0x8, R18 ;  /* 0x00000008ff2a7819 */ /* 0x000fe20000011612 */
[----:B------:R-:W0:Y:S01]  /*5300*/  LDS.128 R8, [UR4+0x30] ;  /* 0x00003004ff087984 */ /* 0x000e220008000c00 */
[----:B------:R-:W-:-:S02]  /*5310*/  LOP3.LUT R45, R29, 0xf000f, RZ, 0xc0, !PT ;  /* 0x000f000f1d2d7812 */ /* 0x000fc400078ec0ff */
[----:B------:R-:W-:Y:S02]  /*5320*/  SHF.R.U32.HI R13, RZ, 0xc, R13 ;  /* 0x0000000cff0d7819 */ /* 0x000fe4000001160d */
[----:B------:R-:W-:Y:S02]  /*5330*/  SHF.R.U32.HI R14, RZ, 0xc, R14 ;  /* 0x0000000cff0e7819 */ /* 0x000fe4000001160e */
[----:B------:R-:W-:Y:S02]  /*5340*/  LOP3.LUT R31, R16, 0x3f003f, RZ, 0xc0, !PT ;  /* 0x003f003f101f7812 */ /* 0x000fe400078ec0ff */
[----:B------:R-:W-:Y:S02]  /*5350*/  LOP3.LUT R29, R46, 0x300030, R43, 0xf8, !PT ;  /* 0x003000302e1d7812 */ /* 0x000fe400078ef82b */
[----:B------:R-:W-:Y:S02]  /*5360*/  SHF.R.U32.HI R15, RZ, 0xc, R15 ;  /* 0x0000000cff0f7819 */ /* 0x000fe4000001160f */
[----:B------:R-:W-:-:S02]  /*5370*/  LOP3.LUT R35, R18, 0x3f003f, RZ, 0xc0, !PT ;  /* 0x003f003f12237812 */ /* 0x000fc400078ec0ff */
[----:B------:R-:W-:Y:S02]  /*5380*/  LOP3.LUT R43, R12, 0xf000f, RZ, 0xc0, !PT ;  /* 0x000f000f0c2b7812 */ /* 0x000fe400078ec0ff */
[----:B------:R-:W-:Y:S02]  /*5390*/  LOP3.LUT R12, R45, 0x300030, R42, 0xf8, !PT ;  /* 0x003000302d0c7812 */ /* 0x000fe400078ef82a */
[--C-:B------:R-:W-:Y:S02]  /*53a0*/  SHF.R.U32.HI R36, RZ, 0xa, R16.reuse ;  /* 0x0000000aff247819 */ /* 0x100fe40000011610 */
[----:B------:R-:W-:Y:S02]  /*53b0*/  LOP3.LUT R42, R13, 0xf000f, RZ, 0xc0, !PT ;  /* 0x000f000f0d2a7812 */ /* 0x000fe400078ec0ff */
[----:B------:R-:W-:Y:S02]  /*53c0*/  SHF.R.U32.HI R16, RZ, 0x6, R16 ;  /* 0x00000006ff107819 */ /* 0x000fe40000011610 */
[----:B------:R-:W-:-:S02]  /*53d0*/  SHF.R.U32.HI R38, RZ, 0xa, R18 ;  /* 0x0000000aff267819 */ /* 0x000fc40000011612 */
[----:B------:R-:W-:Y:S02]  /*53e0*/  LOP3.LUT R13, R14, 0xf000f, RZ, 0xc0, !PT ;  /* 0x000f000f0e0d7812 */ /* 0x000fe400078ec0ff */
[----:B------:R-:W-:Y:S02]  /*53f0*/  LOP3.LUT R31, R31, 0x64006400, RZ, 0xfc, !PT ;  /* 0x640064001f1f7812 */ /* 0x000fe400078efcff */
[----:B------:R-:W-:Y:S02]  /*5400*/  SHF.R.U32.HI R18, RZ, 0x6, R18 ;  /* 0x00000006ff127819 */ /* 0x000fe40000011612 */
[----:B------:R-:W-:Y:S01]  /*5410*/  SHF.R.U32.HI R39, RZ, 0xa, R19 ;  /* 0x0000000aff277819 */ /* 0x000fe20000011613 */
[----:B------:R-:W-:Y:S01]  /*5420*/  HADD2 R31, R31, -1056, -1056 ;  /* 0xe420e4201f1f7430 */ /* 0x000fe20000000000 */
[----:B------:R-:W-:Y:S02]  /*5430*/  LOP3.LUT R14, R15, 0xf000f, RZ, 0xc0, !PT ;  /* 0x000f000f0f0e7812 */ /* 0x000fe400078ec0ff */
[----:B------:R-:W-:-:S02]  /*5440*/  LOP3.LUT R35, R35, 0x64006400, RZ, 0xfc, !PT ;  /* 0x6400640023237812 */ /* 0x000fc400078efcff */
[----:B------:R-:W-:Y:S01]  /*5450*/  SHF.R.U32.HI R37, RZ, 0xa, R17 ;  /* 0x0000000aff257819 */ /* 0x000fe20000011611 */
[----:B0-----:R-:W-:Y:S01]  /*5460*/  HFMA2.MMA R22, R31, R8, R22 ;  /* 0x000000081f167235 */ /* 0x001fe20000000016 */
[----:B------:R-:W-:Y:S02]  /*5470*/  LOP3.LUT R33, R17, 0x3f003f, RZ, 0xc0, !PT ;  /* 0x003f003f11217812 */ /* 0x000fe400078ec0ff */
[----:B------:R-:W-:Y:S02]  /*5480*/  SHF.R.U32.HI R41, RZ, 0x8, R19 ;  /* 0x00000008ff297819 */ /* 0x000fe40000011613 */
[----:B------:R-:W-:Y:S02]  /*5490*/  LOP3.LUT R40, R19, 0x3f003f, RZ, 0xc0, !PT ;  /* 0x003f003f13287812 */ /* 0x000fe400078ec0ff */
[----:B------:R-:W-:Y:S02]  /*54a0*/  SHF.R.U32.HI R17, RZ, 0x6, R17 ;  /* 0x00000006ff117819 */ /* 0x000fe40000011611 */
[----:B------:R-:W-:-:S02]  /*54b0*/  SHF.R.U32.HI R19, RZ, 0x6, R19 ;  /* 0x00000006ff137819 */ /* 0x000fc40000011613 */
[----:B------:R-:W-:Y:S02]  /*54c0*/  LOP3.LUT R16, R16, 0x3f003f, RZ, 0xc0, !PT ;  /* 0x003f003f10107812 */ /* 0x000fe400078ec0ff */
[----:B------:R-:W-:Y:S01]  /*54d0*/  LOP3.LUT R39, R14, 0x300030, R39, 0xf8, !PT ;  /* 0x003000300e277812 */ /* 0x000fe200078ef827 */
[----:B------:R-:W-:Y:S01]  /*54e0*/  HADD2 R14, R35, -1056, -1056 ;  /* 0xe420e420230e7430 */ /* 0x000fe20000000000 */
[----:B------:R-:W-:Y:S02]  /*54f0*/  LOP3.LUT R18, R18, 0x3f003f, RZ, 0xc0, !PT ;  /* 0x003f003f12127812 */ /* 0x000fe400078ec0ff */
[----:B------:R-:W-:Y:S02]  /*5500*/  LOP3.LUT R33, R33, 0x64006400, RZ, 0xfc, !PT ;  /* 0x6400640021217812 */ /* 0x000fe400078efcff */
[----:B------:R-:W-:Y:S01]  /*5510*/  LOP3.LUT R40, R40, 0x64006400, RZ, 0xfc, !PT ;  /* 0x6400640028287812 */ /* 0x000fe200078efcff */
[----:B------:R-:W-:Y:S01]  /*5520*/  HFMA2.MMA R21, R14, R8, R21 ;  /* 0x000000080e157235 */ /* 0x000fe20000000015 */
[----:B------:R-:W-:Y:S01]  /*5530*/  LOP3.LUT R17, R17, 0x3f003f, RZ, 0xc0, !PT ;  /* 0x003f003f11117812 */ /* 0x000fe200078ec0ff */
[----:B------:R-:W-:Y:S01]  /*5540*/  HADD2 R33, R33, -1056, -1056 ;  /* 0xe420e42021217430 */ /* 0x000fe20000000000 */
[----:B------:R-:W-:Y:S01]  /*5550*/  LOP3.LUT R19, R19, 0x3f003f, RZ, 0xc0, !PT ;  /* 0x003f003f13137812 */ /* 0x000fe200078ec0ff */
[----:B------:R-:W-:Y:S01]  /*5560*/  HADD2 R40, R40, -1056, -1056 ;  /* 0xe420e42028287430 */ /* 0x000fe20000000000 */
[----:B------:R-:W-:Y:S01]  /*5570*/  LOP3.LUT R16, R16, 0x64006400, RZ, 0xfc, !PT ;  /* 0x6400640010107812 */ /* 0x000fe200078efcff */
[-C--:B------:R-:W-:Y:S01]  /*5580*/  HFMA2 R20, R33, R8.reuse, R20 ;  /* 0x0000000821147231 */ /* 0x080fe20000000014 */
[----:B------:R-:W-:Y:S01]  /*5590*/  LOP3.LUT R18, R18, 0x64006400, RZ, 0xfc, !PT ;  /* 0x6400640012127812 */ /* 0x000fe200078efcff */
[----:B------:R-:W-:Y:S01]  /*55a0*/  HFMA2 R23, R40, R8, R23 ;  /* 0x0000000828177231 */ /* 0x000fe20000000017 */
[----:B------:R-:W-:-:S02]  /*55b0*/  LOP3.LUT R17, R17, 0x64006400, RZ, 0xfc, !PT ;  /* 0x6400640011117812 */ /* 0x000fc400078efcff */
        /* <DEDUP_REMOVED lines=9> */
[-C--:B------:R-:W-:Y:S01]  /*5650*/  HFMA2.MMA R22, R13, R9.reuse, R22 ;  /* 0x000000090d167235 */ /* 0x080fe20000000016 */
[-C--:B------:R-:W-:Y:S01]  /*5660*/  HFMA2 R20, R17, R9.reuse, R20 ;  /* 0x0000000911147231 */ /* 0x080fe20000000014 */
[----:B------:R-:W-:Y:S01]  /*5670*/  HFMA2.MMA R21, R18, R9, R21 ;  /* 0x0000000912157235 */ /* 0x000fe20000000015 */
[----:B------:R-:W-:Y:S01]  /*5680*/  HFMA2 R23, R8, R9, R23 ;  /* 0x0000000908177231 */ /* 0x000fe20000000017 */
[----:B------:R-:W-:Y:S01]  /*5690*/  LOP3.LUT R30, R30, 0xf000f, RZ, 0xc0, !PT ;  /* 0x000f000f1e1e7812 */ /* 0x000fe200078ec0ff */
[----:B------:R-:W-:Y:S01]  /*56a0*/  HADD2 R9, R28, -1056, -1056 ;  /* 0xe420e4201c097430 */ /* 0x000fe20000000000 */
[----:B------:R-:W-:Y:S01]  /*56b0*/  LOP3.LUT R36, R36, 0x64006400, RZ, 0xfc, !PT ;  /* 0x6400640024247812 */ /* 0x000fe200078efcff */
[----:B------:R-:W-:Y:S01]  /*56c0*/  HADD2 R12, R12, -1056, -1056 ;  /* 0xe420e4200c0c7430 */ /* 0x000fe20000000000 */
[----:B------:R-:W-:-:S02]  /*56d0*/  LOP3.LUT R30, R30, 0x300030, R41, 0xf8, !PT ;  /* 0x003000301e1e7812 */ /* 0x000fc400078ef829 */
[----:B------:R-:W-:Y:S01]  /*56e0*/  LOP3.LUT R38, R38, 0x64006400, RZ, 0xfc, !PT ;  /* 0x6400640026267812 */ /* 0x000fe200078efcff */
[-C--:B------:R-:W-:Y:S01]  /*56f0*/  HFMA2.MMA R22, R9, R10.reuse, R22 ;  /* 0x0000000a09167235 */ /* 0x080fe20000000016 */
[----:B------:R-:W-:Y:S01]  /*5700*/  LOP3.LUT R37, R42, 0x300030, R37, 0xf8, !PT ;  /* 0x003000302a257812 */ /* 0x000fe200078ef825 */
[----:B------:R-:W-:Y:S01]  /*5710*/  HADD2 R9, R36, -1056, -1056 ;  /* 0xe420e42024097430 */ /* 0x000fe20000000000 */
[----:B------:R-:W-:Y:S01]  /*5720*/  LOP3.LUT R29, R29, 0x64006400, RZ, 0xfc, !PT ;  /* 0x640064001d1d7812 */ /* 0x000fe200078efcff */
[----:B------:R-:W-:Y:S01]  /*5730*/  HFMA2.MMA R21, R12, R10, R21 ;  /* 0x0000000a0c157235 */ /* 0x000fe20000000015 */
        /* <DEDUP_REMOVED lines=8> */
[----:B------:R-:W-:-:S02]  /*57c0*/  HFMA2 R20, R29, R10, R20 ;  /* 0x0000000a1d147231 */ /* 0x000fc40000000014 */
[----:B------:R-:W-:Y:S02]  /*57d0*/  HADD2 R37, R37, -1056, -1056 ;  /* 0xe420e42025257430 */ /* 0x000fe40000000000 */
[----:B------:R-:W-:Y:S02]  /*57e0*/  HFMA2 R23, R30, R10, R23 ;  /* 0x0000000a1e177231 */ /* 0x000fe40000000017 */
[----:B------:R-:W-:Y:S02]  /*57f0*/  HADD2 R8, R39, -1056, -1056 ;  /* 0xe420e42027087430 */ /* 0x000fe40000000000 */
[-C--:B------:R-:W-:Y:S02]  /*5800*/  HFMA2 R20, R37, R11.reuse, R20 ;  /* 0x0000000b25147231 */ /* 0x080fe40000000014 */
[----:B------:R-:W-:Y:S02]  /*5810*/  HFMA2 R23, R8, R11, R23 ;  /* 0x0000000b08177231 */ /* 0x000fe40000000017 */
[----:B------:R-:W-:-:S02]  /*5820*/  HADD2 R22, R22.H0_H0, R22.H1_H1 ;  /* 0x3000001616167230 */ /* 0x000fc40000000800 */
[----:B------:R-:W-:Y:S02]  /*5830*/  HADD2 R11, R20.H0_H0, R20.H1_H1 ;  /* 0x30000014140b7230 */ /* 0x000fe40000000800 */
[----:B------:R-:W-:Y:S02]  /*5840*/  HADD2 R21, R21.H0_H0, R21.H1_H1 ;  /* 0x3000001515157230 */ /* 0x000fe40000000800 */
[----:B------:R-:W-:Y:S01]  /*5850*/  HADD2 R23, R23.H0_H0, R23.H1_H1 ;  /* 0x3000001717177230 */ /* 0x000fe20000000800 */
[----:B------:R-:W-:-:S04]  /*5860*/  PRMT R22, R22, 0x5410, R11 ;  /* 0x0000541016167816 */ /* 0x000fc8000000000b */
[----:B------:R-:W-:Y:S02]  /*5870*/  PRMT R21, R21, 0x5410, R23 ;  /* 0x0000541015157816 */ /* 0x000fe40000000017 */
[----:B------:R-:W-:-:S03]  /*5880*/  HFMA2.MMA R5, R22, R2, R5 ;  /* 0x0000000216057235 */ /* 0x000fc60000000005 */
[----:B------:R-:W-:-:S08]  /*5890*/  HFMA2 R4, R21, R0, R4 ;  /* 0x0000000015047231 */ /* 0x000fd00000000004 */
.L_x_4597:
        /* <DEDUP_REMOVED lines=8> */
.L_x_4595:
[----:B------:R-:W-:Y:S01]  /*5920*/  ISETP.GE.AND P0, PT, R34, R7, PT ;  /* 0x000000072200720c */ /* 0x000fe20003f06270 */
[----:B------:R-:W-:-:S03]  /*5930*/  ULDC UR5, c[0x0][0x260] ;  /* 0x0000980000057ab9 */ /* 0x000fc60000000800 */
[----:B------:R-:W-:Y:S01]  /*5940*/  ISETP.GE.OR P0, PT, R34, UR5, P0 ;  /* 0x0000000522007c0c */ /* 0x000fe20008706670 */
[----:B------:R-:W-:-:S12]  /*5950*/  ULDC UR5, c[0x0][0x260] ;  /* 0x0000980000057ab9 */ /* 0x000fd80000000800 */
[----:B------:R-:W-:Y:S05]  /*5960*/  @P0 BRA `(.L_x_4599) ;  /* 0x0000001400940947 */ /* 0x000fea0003800000 */
.L_x_4601:
[----:B------:R-:W-:Y:S01]  /*5970*/  ISETP.NE.AND P0, PT, R34, R3, PT ;  /* 0x000000032200720c */ /* 0x000fe20003f05270 */
[----:B------:R-:W1:Y:S01]  /*5980*/  LDC R32, c[0x0][0x23c] ;  /* 0x00008f00ff207b82 */ /* 0x000e620000000800 */
[----:B0-----:R0:W5:Y:S11]  /*5990*/  LDG.E.128.CONSTANT R28, desc[UR6][R26.64] ;  /* 0x000000061a1c7981 */ /* 0x001176000c1e9d00 */
[----:B------:R-:W2:Y:S01]  /*59a0*/  @!P0 LDC.64 R16, c[0x0][0x248] ;  /* 0x00009200ff108b82 */ /* 0x000ea20000000a00 */
[----:B------:R-:W-:Y:S01]  /*59b0*/  @!P0 VIADD R6, R6, 0x1 ;  /* 0x0000000106068836 */ /* 0x000fe20000000000 */
[----:B------:R-:W-:-:S04]  /*59c0*/  @!P0 LEA R9, R34, 0x1, 0x1 ;  /* 0x0000000122098811 */ /* 0x000fc800078e08ff */
[----:B------:R-:W-:Y:S01]  /*59d0*/  @!P0 LEA R8, R6, R1, 0x3 ;  /* 0x0000000106088211 */ /* 0x000fe200078e18ff */
[----:B-1----:R-:W-:-:S04]  /*59e0*/  IMAD.WIDE R24, R32, 0x4, R26 ;  /* 0x0000000420187825 */ /* 0x002fc800078e021a */
[C---:B------:R-:W-:Y:S02]  /*59f0*/  IMAD.WIDE R12, R32.reuse, 0x4, R24 ;  /* 0x00000004200c7825 */ /* 0x040fe400078e0218 */
[----:B------:R-:W5:Y:S02]  /*5a00*/  LDG.E.128.CONSTANT R24, desc[UR6][R24.64] ;  /* 0x0000000618187981 */ /* 0x000f64000c1e9d00 */
[----:B--2---:R-:W-:Y:S02]  /*5a10*/  @!P0 IMAD.WIDE R16, R9, 0x2, R16 ;  /* 0x0000000209108825 */ /* 0x004fe400078e0210 */
[----:B------:R-:W2:Y:S02]  /*5a20*/  @!P0 LDL.64 R8, [R8] ;  /* 0x0000000008088983 */ /* 0x000ea40000100a00 */
[----:B------:R-:W-:Y:S02]  /*5a30*/  IMAD.WIDE R10, R32, 0x4, R12 ;  /* 0x00000004200a7825 */ /* 0x000fe400078e020c */
[----:B------:R-:W3:Y:S04]  /*5a40*/  @!P0 LDG.E.U16.CONSTANT R17, desc[UR6][R16.64] ;  /* 0x0000000610118981 */ /* 0x000ee8000c1e9500 */
[----:B------:R-:W5:Y:S04]  /*5a50*/  LDG.E.128.CONSTANT R12, desc[UR6][R12.64] ;  /* 0x000000060c0c7981 */ /* 0x000f68000c1e9d00 */
[----:B------:R0:W5:Y:S01]  /*5a60*/  LDG.E.128.CONSTANT R20, desc[UR6][R10.64] ;  /* 0x000000060a147981 */ /* 0x000162000c1e9d00 */
[----:B------:R-:W-:-:S04]  /*5a70*/  IADD3 R36, R34, 0x20, RZ ;  /* 0x0000002022247810 */ /* 0x000fc80007ffe0ff */
[----:B------:R-:W-:Y:S02]  /*5a80*/  ISETP.GE.AND P2, PT, R36, UR5, PT ;  /* 0x0000000524007c0c */ /* 0x000fe4000bf46270 */
[----:B--2---:R-:W-:Y:S02]  /*5a90*/  @!P0 PRMT R2, R8, 0x7610, R2 ;  /* 0x0000761008028816 */ /* 0x004fe40000000002 */
[----:B------:R-:W-:Y:S01]  /*5aa0*/  @!P0 PRMT R0, R9, 0x7610, R0 ;  /* 0x0000761009008816 */ /* 0x000fe20000000000 */
[----:B---3--:R-:W-:Y:S01]  /*5ab0*/  @!P0 IMAD.IADD R3, R17, 0x1, R34 ;  /* 0x0000000111038824 */ /* 0x008fe200078e0222 */
[----:B------:R-:W-:Y:S01]  /*5ac0*/  @!P0 PRMT R2, R2, 0x7610, R8 ;  /* 0x0000761002028816 */ /* 0x000fe20000000008 */
[----:B------:R-:W-:Y:S01]  /*5ad0*/  IMAD.WIDE R34, R32, 0x4, R10 ;  /* 0x0000000420227825 */ /* 0x000fe200078e020a */
[----:B------:R-:W-:Y:S01]  /*5ae0*/  @!P0 PRMT R0, R0, 0x7610, R9 ;  /* 0x0000761000008816 */ /* 0x000fe20000000009 */
[----:B0-----:R-:W-:Y:S06]  /*5af0*/  @P1 BRA `(.L_x_4600) ;  /* 0x00000014001c1947 */ /* 0x001fec0003800000 */
[----:B------:R-:W2:Y:S01]  /*5b00*/  LDG.E.128.CONSTANT R16, desc[UR6][R34.64] ;  /* 0x0000000622107981 */ /* 0x000ea2000c1e9d00 */
[----:B-----5:R-:W-:Y:S02]  /*5b10*/  SHF.R.U32.HI R33, RZ, 0xf, R28 ;  /* 0x0000000fff217819 */ /* 0x020fe4000001161c */
[----:B------:R-:W-:Y:S01]  /*5b20*/  SHF.R.U32.HI R39, RZ, 0xf, R30 ;  /* 0x0000000fff277819 */ /* 0x000fe2000001161e */
[----:B------:R-:W0:Y:S01]  /*5b30*/  LDS.128 R8, [UR4] ;  /* 0x00000004ff087984 */ /* 0x000e220008000c00 */
[----:B------:R-:W-:Y:S02]  /*5b40*/  SHF.R.U32.HI R38, RZ, 0xe, R24 ;  /* 0x0000000eff267819 */ /* 0x000fe40000011618 */
[----:B------:R-:W-:Y:S02]  /*5b50*/  LOP3.LUT R33, R33, 0x10001, RZ, 0xc0, !PT ;  /* 0x0001000121217812 */ /* 0x000fe400078ec0ff */
[----:B------:R-:W-:Y:S02]  /*5b60*/  LOP3.LUT R40, R39, 0x10001, RZ, 0xc0, !PT ;  /* 0x0001000127287812 */ /* 0x000fe400078ec0ff */
[----:B------:R-:W-:-:S02]  /*5b70*/  SHF.R.U32.HI R43, RZ, 0xe, R26 ;  /* 0x0000000eff2b7819 */ /* 0x000fc4000001161a */
[----:B------:R-:W-:Y:S02]  /*5b80*/  LOP3.LUT R39, R33, 0x20002, R38, 0xf8, !PT ;  /* 0x0002000221277812 */ /* 0x000fe400078ef826 */
[----:B------:R-:W-:Y:S02]  /*5b90*/  SHF.R.U32.HI R37, RZ, 0xf, R29 ;  /* 0x0000000fff257819 */ /* 0x000fe4000001161d */
[----:B------:R-:W-:Y:S02]  /*5ba0*/  LOP3.LUT R38, R28, 0x1f001f, RZ, 0xc0, !PT ;  /* 0x001f001f1c267812 */ /* 0x000fe400078ec0ff */
[----:B------:R-:W-:Y:S02]  /*5bb0*/  MOV R44, 0x2800 ;  /* 0x00002800002c7802 */ /* 0x000fe40000000f00 */
[----:B------:R-:W-:Y:S02]  /*5bc0*/  LOP3.LUT R33, R40, 0x20002, R43, 0xf8, !PT ;  /* 0x0002000228217812 */ /* 0x000fe400078ef82b */
[----:B------:R-:W-:-:S02]  /*5bd0*/  SHF.R.U32.HI R41, RZ, 0xe, R25 ;  /* 0x0000000eff297819 */ /* 0x000fc40000011619 */
[----:B------:R-:W-:Y:S02]  /*5be0*/  LOP3.LUT R42, R37, 0x10001, RZ, 0xc0, !PT ;  /* 0x00010001252a7812 */ /* 0x000fe400078ec0ff */
[----:B------:R-:W-:Y:S02]  /*5bf0*/  LOP3.LUT R43, R29, 0x3e003e0, RZ, 0xc0, !PT ;  /* 0x03e003e01d2b7812 */ /* 0x000fe400078ec0ff */
[----:B------:R-:W-:Y:S02]  /*5c00*/  LOP3.LUT R38, R38, 0x64006400, RZ, 0xfc, !PT ;  /* 0x6400640026267812 */ /* 0x000fe400078efcff */
[----:B------:R-:W-:Y:S02]  /*5c10*/  PRMT R37, R44, 0x7610, R37 ;  /* 0x000076102c257816 */ /* 0x000fe40000000025 */
[----:B------:R-:W-:Y:S02]  /*5c20*/  LOP3.LUT R42, R42, 0x20002, R41, 0xf8, !PT ;  /* 0x000200022a2a7812 */ /* 0x000fe400078ef829 */
[----:B------:R-:W-:-:S02]  /*5c30*/  LOP3.LUT R40, R28, 0x3e003e0, RZ, 0xc0, !PT ;  /* 0x03e003e01c287812 */ /* 0x000fc400078ec0ff */
[----:B------:R-:W-:Y:S01]  /*5c40*/  LOP3.LUT R44, R43, 0x64006400, RZ, 0xfc, !PT ;  /* 0x640064002b2c7812 */ /* 0x000fe200078efcff */
[----:B------:R-:W-:Y:S01]  /*5c50*/  HADD2 R43, R38, -1040, -1040 ;  /* 0xe410e410262b7430 */ /* 0x000fe20000000000 */
[----:B------:R-:W-:Y:S02]  /*5c60*/  LOP3.LUT R41, R29, 0x1f001f, RZ, 0xc0, !PT ;  /* 0x001f001f1d297812 */ /* 0x000fe400078ec0ff */
[----:B------:R-:W-:Y:S01]  /*5c70*/  LOP3.LUT R45, R30, 0x1f001f, RZ, 0xc0, !PT ;  /* 0x001f001f1e2d7812 */ /* 0x000fe200078ec0ff */
[----:B------:R-:W-:Y:S01]  /*5c80*/  HFMA2 R44, R44, R37.H0_H0, -48, -48 ;  /* 0xd200d2002c2c7431 */ /* 0x000fe20000040025 */
[----:B------:R-:W-:Y:S01]  /*5c90*/  LOP3.LUT R46, R31, 0x1f001f, RZ, 0xc0, !PT ;  /* 0x001f001f1f2e7812 */ /* 0x000fe200078ec0ff */
[----:B0-----:R-:W-:Y:S01]  /*5ca0*/  HFMA2.MMA R43, R43, R8, RZ ;  /* 0x000000082b2b7235 */ /* 0x001fe200000000ff */
[----:B------:R-:W-:Y:S02]  /*5cb0*/  LOP3.LUT R40, R40, 0x64006400, RZ, 0xfc, !PT ;  /* 0x6400640028287812 */ /* 0x000fe400078efcff */
[----:B------:R-:W-:-:S02]  /*5cc0*/  LOP3.LUT R41, R41, 0x64006400, RZ, 0xfc, !PT ;  /* 0x6400640029297812 */ /* 0x000fc400078efcff */
[----:B------:R-:W-:Y:S01]  /*5cd0*/  LOP3.LUT R45, R45, 0x64006400, RZ, 0xfc, !PT ;  /* 0x640064002d2d7812 */ /* 0x000fe200078efcff */
[----:B------:R-:W-:Y:S01]  /*5ce0*/  HFMA2 R40, R40, R37.H0_H0, -48, -48 ;  /* 0xd200d20028287431 */ /* 0x000fe20000040025 */
[----:B------:R-:W-:Y:S01]  /*5cf0*/  LOP3.LUT R46, R46, 0x64006400, RZ, 0xfc, !PT ;  /* 0x640064002e2e7812 */ /* 0x000fe200078efcff */
[----:B------:R-:W-:Y:S01]  /*5d00*/  HADD2 R41, R41, -1040, -1040 ;  /* 0xe410e41029297430 */ /* 0x000fe20000000000 */
[----:B------:R-:W-:Y:S01]  /*5d10*/  SHF.R.U32.HI R28, RZ, 0xa, R28 ;  /* 0x0000000aff1c7819 */ /* 0x000fe2000001161c */
[----:B------:R-:W-:Y:S01]  /*5d20*/  HADD2 R47, R45, -1040, -1040 ;  /* 0xe410e4102d2f7430 */ /* 0x000fe20000000000 */
[----:B------:R-:W-:Y:S01]  /*5d30*/  SHF.R.U32.HI R29, RZ, 0xa, R29 ;  /* 0x0000000aff1d7819 */ /* 0x000fe2000001161d */
[----:B------:R-:W-:Y:S01]  /*5d40*/  HADD2 R49, R46, -1040, -1040 ;  /* 0xe410e4102e317430 */ /* 0x000fe20000000000 */
[----:B------:R-:W-:Y:S01]  /*5d50*/  HFMA2.MMA R40, R40, R9, R43 ;  /* 0x0000000928287235 */ /* 0x000fe2000000002b */
[-C--:B------:R-:W-:Y:S01]  /*5d60*/  HFMA2 R45, R41, R8.reuse, RZ.H0_H0 ;  /* 0x00000008292d7231 */ /* 0x080fe200000400ff */
[----:B------:R-:W-:Y:S01]  /*5d70*/  LOP3.LUT R43, R30, 0x3e003e0, RZ, 0xc0, !PT ;  /* 0x03e003e01e2b7812 */ /* 0x000fe200078ec0ff */
[----:B------:R-:W-:Y:S01]  /*5d80*/  HFMA2.MMA R41, R47, R8, RZ ;  /* 0x000000082f297235 */ /* 0x000fe200000000ff */
[----:B------:R-:W-:Y:S01]  /*5d90*/  HFMA2 R38, R49, R8, RZ.H0_H0 ;  /* 0x0000000831267231 */ /* 0x000fe200000400ff */
[----:B------:R-:W-:Y:S01]  /*5da0*/  LOP3.LUT R28, R28, 0x1f001f, RZ, 0xc0, !PT ;  /* 0x001f001f1c1c7812 */ /* 0x000fe200078ec0ff */
[----:B------:R-:W-:Y:S01]  /*5db0*/  HFMA2 R8, R44, R9, R45 ;  /* 0x000000092c087231 */ /* 0x000fe2000000002d */
[----:B------:R-:W-:-:S02]  /*5dc0*/  LOP3.LUT R45, R31, 0x3e003e0, RZ, 0xc0, !PT ;  /* 0x03e003e01f2d7812 */ /* 0x000fc400078ec0ff */
[----:B------:R-:W-:Y:S02]  /*5dd0*/  LOP3.LUT R44, R43, 0x64006400, RZ, 0xfc, !PT ;  /* 0x640064002b2c7812 */ /* 0x000fe400078efcff */
[----:B------:R-:W-:Y:S02]  /*5de0*/  LOP3.LUT R43, R28, 0x64006400, RZ, 0xfc, !PT ;  /* 0x640064001c2b7812 */ /* 0x000fe400078efcff */
[----:B------:R-:W-:Y:S01]  /*5df0*/  LOP3.LUT R46, R45, 0x64006400, RZ, 0xfc, !PT ;  /* 0x640064002d2e7812 */ /* 0x000fe200078efcff */
[-C--:B------:R-:W-:Y:S01]  /*5e00*/  HFMA2 R44, R44, R37.reuse.H0_H0, -48, -48 ;  /* 0xd200d2002c2c7431 */ /* 0x080fe20000040025 */
[--C-:B------:R-:W-:Y:S01]  /*5e10*/  SHF.R.U32.HI R28, RZ, 0xf, R31.reuse ;  /* 0x0000000fff1c7819 */ /* 0x100fe2000001161f */
[----:B------:R-:W-:Y:S01]  /*5e20*/  HADD2 R43, R43, -1040, -1040 ;  /* 0xe410e4102b2b7430 */ /* 0x000fe20000000000 */
[----:B------:R-:W-:Y:S01]  /*5e30*/  SHF.R.U32.HI R30, RZ, 0xa, R30 ;  /* 0x0000000aff1e7819 */ /* 0x000fe2000001161e */
[----:B------:R-:W-:Y:S01]  /*5e40*/  HFMA2 R45, R46, R37.H0_H0, -48, -48 ;  /* 0xd200d2002e2d7431 */ /* 0x000fe20000040025 */
[----:B------:R-:W-:Y:S01]  /*5e50*/  SHF.R.U32.HI R31, RZ, 0xa, R31 ;  /* 0x0000000aff1f7819 */ /* 0x000fe2000001161f */
[----:B------:R-:W-:Y:S01]  /*5e60*/  HFMA2.MMA R41, R44, R9, R41 ;  /* 0x000000092c297235 */ /* 0x000fe20000000029 */
[----:B------:R-:W-:Y:S01]  /*5e70*/  LOP3.LUT R29, R29, 0x1f001f, RZ, 0xc0, !PT ;  /* 0x001f001f1d1d7812 */ /* 0x000fe200078ec0ff */
[----:B------:R-:W-:Y:S01]  /*5e80*/  HFMA2 R9, R45, R9, R38 ;  /* 0x000000092d097231 */ /* 0x000fe20000000026 */
[----:B------:R-:W-:Y:S01]  /*5e90*/  LOP3.LUT R30, R30, 0x1f001f, RZ, 0xc0, !PT ;  /* 0x001f001f1e1e7812 */ /* 0x000fe200078ec0ff */
[----:B------:R-:W-:Y:S01]  /*5ea0*/  HFMA2.MMA R40, R43, R10, R40 ;  /* 0x0000000a2b287235 */ /* 0x000fe20000000028 */
[----:B------:R-:W-:-:S02]  /*5eb0*/  LOP3.LUT R31, R31, 0x1f001f, RZ, 0xc0, !PT ;  /* 0x001f001f1f1f7812 */ /* 0x000fc400078ec0ff */
[----:B------:R-:W-:Y:S02]  /*5ec0*/  LOP3.LUT R43, R29, 0x64006400, RZ, 0xfc, !PT ;  /* 0x640064001d2b7812 */ /* 0x000fe400078efcff */
[----:B------:R-:W-:Y:S02]  /*5ed0*/  LOP3.LUT R44, R30, 0x64006400, RZ, 0xfc, !PT ;  /* 0x640064001e2c7812 */ /* 0x000fe400078efcff */
[----:B------:R-:W-:Y:S01]  /*5ee0*/  LOP3.LUT R45, R31, 0x64006400, RZ, 0xfc, !PT ;  /* 0x640064001f2d7812 */ /* 0x000fe200078efcff */
[----:B------:R-:W-:Y:S01]  /*5ef0*/  HADD2 R43, R43, -1040, -1040 ;  /* 0xe410e4102b2b7430 */ /* 0x000fe20000000000 */
[----:B------:R-:W-:Y:S01]  /*5f00*/  LOP3.LUT R47, R28, 0x10001, RZ, 0xc0, !PT ;  /* 0x000100011c2f7812 */ /* 0x000fe200078ec0ff */
[----:B------:R-:W-:Y:S01]  /*5f10*/  HADD2 R44, R44, -1040, -1040 ;  /* 0xe410e4102c2c7430 */ /* 0x000fe20000000000 */
[----:B------:R-:W0:Y:S01]  /*5f20*/  LDS.128 R28, [UR4+0x10] ;  /* 0x00001004ff1c7984 */ /* 0x000e220008000c00 */
[-C--:B------:R-:W-:Y:S01]  /*5f30*/  HFMA2 R43, R43, R10.reuse, R8 ;  /* 0x0000000a2b2b7231 */ /* 0x080fe20000000008 */
[----:B------:R-:W-:Y:S01]  /*5f40*/  LOP3.LUT R8, R24, 0x1f001f, RZ, 0xc0, !PT ;  /* 0x001f001f18087812 */ /* 0x000fe200078ec0ff */
[----:B------:R-:W-:Y:S01]  /*5f50*/  HADD2 R46, R45, -1040, -1040 ;  /* 0xe410e4102d2e7430 */ /* 0x000fe20000000000 */
[----:B------:R-:W-:Y:S01]  /*5f60*/  SHF.R.U32.HI R38, RZ, 0xe, R27 ;  /* 0x0000000eff267819 */ /* 0x000fe2000001161b */
[----:B------:R-:W-:Y:S01]  /*5f70*/  HFMA2.MMA R41, R44, R10, R41 ;  /* 0x0000000a2c297235 */ /* 0x000fe20000000029 */
[----:B------:R-:W-:Y:S01]  /*5f80*/  LOP3.LUT R8, R8, 0x64006400, RZ, 0xfc, !PT ;  /* 0x6400640008087812 */ /* 0x000fe200078efcff */
[----:B------:R-:W-:Y:S01]  /*5f90*/  HFMA2 R44, R46, R10, R9 ;  /* 0x0000000a2e2c7231 */ /* 0x000fe20000000009 */
[----:B------:R-:W-:-:S02]  /*5fa0*/  LOP3.LUT R45, R26, 0x1f001f, RZ, 0xc0, !PT ;  /* 0x001f001f1a2d7812 */ /* 0x000fc400078ec0ff */
[----:B------:R-:W-:Y:S01]  /*5fb0*/  LOP3.LUT R38, R47, 0x20002, R38, 0xf8, !PT ;  /* 0x000200022f267812 */ /* 0x000fe200078ef826 */
[----:B------:R-:W-:Y:S01]  /*5fc0*/  HADD2 R47, R8, -1040, -1040 ;  /* 0xe410e410082f7430 */ /* 0x000fe20000000000 */
[----:B------:R-:W-:Y:S02]  /*5fd0*/  LOP3.LUT R9, R25, 0x1f001f, RZ, 0xc0, !PT ;  /* 0x001f001f19097812 */ /* 0x000fe400078ec0ff */
[----:B------:R-:W-:Y:S02]  /*5fe0*/  LOP3.LUT R45, R45, 0x64006400, RZ, 0xfc, !PT ;  /* 0x640064002d2d7812 */ /* 0x000fe400078efcff */
[----:B------:R-:W-:Y:S01]  /*5ff0*/  LOP3.LUT R46, R27, 0x1f001f, RZ, 0xc0, !PT ;  /* 0x001f001f1b2e7812 */ /* 0x000fe200078ec0ff */
[----:B------:R-:W-:Y:S01]  /*6000*/  HFMA2.MMA R8, R47, R11, R40 ;  /* 0x0000000b2f087235 */ /* 0x000fe20000000028 */
[----:B------:R-:W-:Y:S01]  /*6010*/  SHF.R.U32.HI R10, RZ, 0xd, R12 ;  /* 0x0000000dff0a7819 */ /* 0x000fe2000001160c */
[----:B------:R-:W-:Y:S01]  /*6020*/  HADD2 R48, R45, -1040, -1040 ;  /* 0xe410e4102d307430 */ /* 0x000fe20000000000 */
[----:B------:R-:W-:-:S02]  /*6030*/  LOP3.LUT R9, R9, 0x64006400, RZ, 0xfc, !PT ;  /* 0x6400640009097812 */ /* 0x000fc400078efcff */
[----:B------:R-:W-:Y:S02]  /*6040*/  LOP3.LUT R40, R26, 0x3e003e0, RZ, 0xc0, !PT ;  /* 0x03e003e01a287812 */ /* 0x000fe400078ec0ff */
[----:B------:R-:W-:Y:S02]  /*6050*/  LOP3.LUT R46, R46, 0x64006400, RZ, 0xfc, !PT ;  /* 0x640064002e2e7812 */ /* 0x000fe400078efcff */
[----:B------:R-:W-:Y:S01]  /*6060*/  LOP3.LUT R39, R39, 0x40004, R10, 0xf8, !PT ;  /* 0x0004000427277812 */ /* 0x000fe200078ef80a */
[----:B------:R-:W-:Y:S01]  /*6070*/  HADD2 R10, R9, -1040, -1040 ;  /* 0xe410e410090a7430 */ /* 0x000fe20000000000 */
[----:B------:R-:W-:Y:S01]  /*6080*/  SHF.R.U32.HI R26, RZ, 0xa, R26 ;  /* 0x0000000aff1a7819 */ /* 0x000fe2000001161a */
[----:B------:R-:W-:Y:S01]  /*6090*/  HADD2 R45, R46, -1040, -1040 ;  /* 0xe410e4102e2d7430 */ /* 0x000fe20000000000 */
[----:B------:R-:W-:Y:S01]  /*60a0*/  LOP3.LUT R40, R40, 0x64006400, RZ, 0xfc, !PT ;  /* 0x6400640028287812 */ /* 0x000fe200078efcff */
[----:B------:R-:W-:Y:S01]  /*60b0*/  HFMA2.MMA R9, R48, R11, R41 ;  /* 0x0000000b30097235 */ /* 0x000fe20000000029 */
[----:B------:R-:W-:Y:S01]  /*60c0*/  LOP3.LUT R41, R24, 0x3e003e0, RZ, 0xc0, !PT ;  /* 0x03e003e018297812 */ /* 0x000fe200078ec0ff */
[----:B------:R-:W-:Y:S01]  /*60d0*/  HFMA2 R10, R10, R11, R43 ;  /* 0x0000000b0a0a7231 */ /* 0x000fe2000000002b */
[----:B------:R-:W-:Y:S01]  /*60e0*/  LOP3.LUT R26, R26, 0x1f001f, RZ, 0xc0, !PT ;  /* 0x001f001f1a1a7812 */ /* 0x000fe200078ec0ff */
[----:B------:R-:W-:Y:S01]  /*60f0*/  HFMA2 R40, R40, R37.H0_H0, -48, -48 ;  /* 0xd200d20028287431 */ /* 0x000fe20000040025 */
[----:B------:R-:W-:Y:S01]  /*6100*/  LOP3.LUT R43, R25, 0x3e003e0, RZ, 0xc0, !PT ;  /* 0x03e003e0192b7812 */ /* 0x000fe200078ec0ff */
[----:B------:R-:W-:Y:S01]  /*6110*/  HFMA2 R11, R45, R11, R44 ;  /* 0x0000000b2d0b7231 */ /* 0x000fe2000000002c */
[----:B------:R-:W-:-:S02]  /*6120*/  SHF.R.U32.HI R25, RZ, 0xa, R25 ;  /* 0x0000000aff197819 */ /* 0x000fc40000011619 */
[----:B------:R-:W-:Y:S01]  /*6130*/  LOP3.LUT R44, R41, 0x64006400, RZ, 0xfc, !PT ;  /* 0x64006400292c7812 */ /* 0x000fe200078efcff */
[-C--:B0-----:R-:W-:Y:S01]  /*6140*/  HFMA2.MMA R9, R40, R28.reuse, R9 ;  /* 0x0000001c28097235 */ /* 0x081fe20000000009 */
[----:B------:R-:W-:Y:S02]  /*6150*/  SHF.R.U32.HI R24, RZ, 0xa, R24 ;  /* 0x0000000aff187819 */ /* 0x000fe40000011618 */
        /* <DEDUP_REMOVED lines=8> */
[----:B------:R-:W-:Y:S01]  /*61e0*/  HFMA2.MMA R8, R45, R28, R8 ;  /* 0x0000001c2d087235 */ /* 0x000fe20000000008 */
[----:B------:R-:W-:Y:S01]  /*61f0*/  LOP3.LUT R41, R27, 0x3e003e0, RZ, 0xc0, !PT ;  /* 0x03e003e01b297812 */ /* 0x000fe200078ec0ff */
[-C--:B------:R-:W-:Y:S01]  /*6200*/  HFMA2 R10, R47, R28.reuse, R10 ;  /* 0x0000001c2f0a7231 */ /* 0x080fe2000000000a */
[----:B------:R-:W-:Y:S01]  /*6210*/  LOP3.LUT R24, R24, 0x64006400, RZ, 0xfc, !PT ;  /* 0x6400640018187812 */ /* 0x000fe200078efcff */
[----:B------:R-:W-:Y:S01]  /*6220*/  HADD2 R25, R25, -1040, -1040 ;  /* 0xe410e41019197430 */ /* 0x000fe20000000000 */
[----:B------:R-:W-:Y:S01]  /*6230*/  SHF.R.U32.HI R27, RZ, 0xa, R27 ;  /* 0x0000000aff1b7819 */ /* 0x000fe2000001161b */
[-C--:B------:R-:W-:Y:S01]  /*6240*/  HFMA2.MMA R45, R26, R29.reuse, R9 ;  /* 0x0000001d1a2d7235 */ /* 0x080fe20000000009 */
[----:B------:R-:W-:Y:S01]  /*6250*/  LOP3.LUT R44, R41, 0x64006400, RZ, 0xfc, !PT ;  /* 0x64006400292c7812 */ /* 0x000fe200078efcff */
[----:B------:R-:W-:Y:S01]  /*6260*/  HADD2 R41, R24, -1040, -1040 ;  /* 0xe410e41018297430 */ /* 0x000fe20000000000 */
[----:B------:R-:W-:Y:S01]  /*6270*/  LOP3.LUT R9, R12, 0x1f001f, RZ, 0xc0, !PT ;  /* 0x001f001f0c097812 */ /* 0x000fe200078ec0ff */
[----:B------:R-:W-:Y:S01]  /*6280*/  HFMA2 R10, R25, R29, R10 ;  /* 0x0000001d190a7231 */ /* 0x000fe2000000000a */
[----:B------:R-:W-:Y:S01]  /*6290*/  LOP3.LUT R27, R27, 0x1f001f, RZ, 0xc0, !PT ;  /* 0x001f001f1b1b7812 */ /* 0x000fe200078ec0ff */
[----:B------:R-:W-:Y:S01]  /*62a0*/  HFMA2 R44, R44, R37.H0_H0, -48, -48 ;  /* 0xd200d2002c2c7431 */ /* 0x000fe20000040025 */
[----:B------:R-:W-:Y:S01]  /*62b0*/  LOP3.LUT R24, R13, 0x1f001f, RZ, 0xc0, !PT ;  /* 0x001f001f0d187812 */ /* 0x000fe200078ec0ff */
[----:B------:R-:W-:Y:S01]  /*62c0*/  HFMA2.MMA R8, R41, R29, R8 ;  /* 0x0000001d29087235 */ /* 0x000fe20000000008 */
[----:B------:R-:W-:Y:S01]  /*62d0*/  LOP3.LUT R25, R14, 0x1f001f, RZ, 0xc0, !PT ;  /* 0x001f001f0e197812 */ /* 0x000fe200078ec0ff */
[----:B------:R-:W-:Y:S01]  /*62e0*/  HFMA2 R11, R44, R28, R11 ;  /* 0x0000001c2c0b7231 */ /* 0x000fe2000000000b */
[----:B------:R-:W-:-:S02]  /*62f0*/  LOP3.LUT R9, R9, 0x64006400, RZ, 0xfc, !PT ;  /* 0x6400640009097812 */ /* 0x000fc400078efcff */
        /* <DEDUP_REMOVED lines=8> */
[-C--:B------:R-:W-:Y:S01]  /*6380*/  HFMA2.MMA R9, R9, R30.reuse, R8 ;  /* 0x0000001e09097235 */ /* 0x080fe20000000008 */
[----:B------:R-:W-:Y:S01]  /*6390*/  HADD2 R24, R25, -1040, -1040 ;  /* 0xe410e41019187430 */ /* 0x000fe20000000000 */
[----:B------:R-:W-:Y:S01]  /*63a0*/  LOP3.LUT R8, R20, 0x3e003e0, RZ, 0xc0, !PT ;  /* 0x03e003e014087812 */ /* 0x000fe200078ec0ff */
[----:B------:R-:W-:Y:S01]  /*63b0*/  HFMA2 R11, R28, R29, R11 ;  /* 0x0000001d1c0b7231 */ /* 0x000fe2000000000b */
[----:B------:R-:W-:Y:S01]  /*63c0*/  LOP3.LUT R48, R13, 0x3e003e0, RZ, 0xc0, !PT ;  /* 0x03e003e00d307812 */ /* 0x000fe200078ec0ff */
[----:B------:R-:W-:Y:S01]  /*63d0*/  HADD2 R26, R26, -1040, -1040 ;  /* 0xe410e4101a1a7430 */ /* 0x000fe20000000000 */
[----:B------:R-:W-:Y:S01]  /*63e0*/  LOP3.LUT R46, R15, 0x3e003e0, RZ, 0xc0, !PT ;  /* 0x03e003e00f2e7812 */ /* 0x000fe200078ec0ff */
[-C--:B------:R-:W-:Y:S01]  /*63f0*/  HFMA2 R44, R27, R30.reuse, R10 ;  /* 0x0000001e1b2c7231 */ /* 0x080fe2000000000a */
[----:B------:R-:W-:Y:S01]  /*6400*/  LOP3.LUT R10, R12, 0x3e003e0, RZ, 0xc0, !PT ;  /* 0x03e003e00c0a7812 */ /* 0x000fe200078ec0ff */
[----:B------:R-:W-:Y:S01]  /*6410*/  HFMA2.MMA R45, R24, R30, R45 ;  /* 0x0000001e182d7235 */ /* 0x000fe2000000002d */
[----:B------:R-:W-:Y:S01]  /*6420*/  LOP3.LUT R52, R14, 0x3e003e0, RZ, 0xc0, !PT ;  /* 0x03e003e00e347812 */ /* 0x000fe200078ec0ff */
[----:B------:R-:W-:Y:S01]  /*6430*/  HFMA2 R40, R26, R30, R11 ;  /* 0x0000001e1a287231 */ /* 0x000fe2000000000b */
[----:B------:R-:W-:-:S02]  /*6440*/  SHF.R.U32.HI R43, RZ, 0xd, R13 ;  /* 0x0000000dff2b7819 */ /* 0x000fc4000001160d */
        /* <DEDUP_REMOVED lines=12> */
[----:B------:R-:W-:Y:S01]  /*6510*/  LOP3.LUT R42, R42, 0x40004, R43, 0xf8, !PT ;  /* 0x000400042a2a7812 */ /* 0x000fe200078ef82b */
[----:B------:R-:W-:Y:S01]  /*6520*/  HFMA2 R43, R46, R37.H0_H0, -48, -48 ;  /* 0xd200d2002e2b7431 */ /* 0x000fe20000040025 */
[----:B------:R-:W-:Y:S01]  /*6530*/  LOP3.LUT R24, R24, 0x64006400, RZ, 0xfc, !PT ;  /* 0x6400640018187812 */ /* 0x000fe200078efcff */
[-C--:B------:R-:W-:Y:S01]  /*6540*/  HFMA2 R44, R11, R31.reuse, R44 ;  /* 0x0000001f0b2c7231 */ /* 0x080fe2000000002c */
[----:B------:R-:W-:Y:S01]  /*6550*/  LOP3.LUT R50, R50, 0x64006400, RZ, 0xfc, !PT ;  /* 0x6400640032327812 */ /* 0x000fe200078efcff */
[----:B------:R-:W-:Y:S01]  /*6560*/  HFMA2.MMA R45, R8, R31, R45 ;  /* 0x0000001f082d7235 */ /* 0x000fe2000000002d */
[----:B------:R-:W-:Y:S01]  /*6570*/  LOP3.LUT R27, R27, 0x64006400, RZ, 0xfc, !PT ;  /* 0x640064001b1b7812 */ /* 0x000fe200078efcff */
[----:B------:R-:W-:Y:S01]  /*6580*/  HFMA2 R40, R43, R31, R40 ;  /* 0x0000001f2b287231 */ /* 0x000fe20000000028 */
[----:B------:R-:W-:Y:S01]  /*6590*/  SHF.R.U32.HI R13, RZ, 0xa, R13 ;  /* 0x0000000aff0d7819 */ /* 0x000fe2000001160d */
[-C--:B------:R-:W-:Y:S01]  /*65a0*/  HFMA2 R29, R50, R37.reuse.H0_H0, -48, -48 ;  /* 0xd200d200321d7431 */ /* 0x080fe20000040025 */
[----:B------:R-:W-:Y:S01]  /*65b0*/  SHF.R.U32.HI R49, RZ, 0xd, R15 ;  /* 0x0000000dff317819 */ /* 0x000fe2000001160f */
[----:B------:R-:W-:Y:S01]  /*65c0*/  HFMA2 R27, R27, R37.H0_H0, -48, -48 ;  /* 0xd200d2001b1b7431 */ /* 0x000fe20000040025 */
[----:B------:R-:W-:-:S02]  /*65d0*/  LOP3.LUT R13, R13, 0x1f001f, RZ, 0xc0, !PT ;  /* 0x001f001f0d0d7812 */ /* 0x000fc400078ec0ff */
[----:B------:R-:W-:Y:S02]  /*65e0*/  SHF.R.U32.HI R12, RZ, 0xa, R12 ;  /* 0x0000000aff0c7819 */ /* 0x000fe4000001160c */
[----:B------:R-:W-:Y:S02]  /*65f0*/  LOP3.LUT R13, R13, 0x64006400, RZ, 0xfc, !PT ;  /* 0x640064000d0d7812 */ /* 0x000fe400078efcff */
[----:B------:R-:W-:Y:S02]  /*6600*/  LOP3.LUT R12, R12, 0x1f001f, RZ, 0xc0, !PT ;  /* 0x001f001f0c0c7812 */ /* 0x000fe400078ec0ff */
[----:B------:R-:W-:Y:S01]  /*6610*/  SHF.R.U32.HI R15, RZ, 0xa, R15 ;  /* 0x0000000aff0f7819 */ /* 0x000fe2000001160f */
[----:B------:R-:W-:Y:S01]  /*6620*/  HADD2 R13, R13, -1040, -1040 ;  /* 0xe410e4100d0d7430 */ /* 0x000fe20000000000 */
[----:B------:R-:W-:-:S05]  /*6630*/  LOP3.LUT R12, R12, 0x64006400, RZ, 0xfc, !PT ;  /* 0x640064000c0c7812 */ /* 0x000fca00078efcff */
[----:B------:R-:W-:Y:S01]  /*6640*/  HADD2 R12, R12, -1040, -1040 ;  /* 0xe410e4100c0c7430 */ /* 0x000fe20000000000 */
[----:B--2---:R-:W-:Y:S02]  /*6650*/  LOP3.LUT R26, R16, 0x3e003e0, RZ, 0xc0, !PT ;  /* 0x03e003e0101a7812 */ /* 0x004fe400078ec0ff */
        /* <DEDUP_REMOVED lines=8> */
[-C--:B------:R-:W-:Y:S02]  /*66e0*/  HFMA2 R41, R24, R37.reuse.H0_H0, -48, -48 ;  /* 0xd200d20018297431 */ /* 0x080fe40000040025 */
[-C--:B------:R-:W-:Y:S02]  /*66f0*/  HFMA2 R24, R30, R37.reuse.H0_H0, -48, -48 ;  /* 0xd200d2001e187431 */ /* 0x080fe40000040025 */
[-C--:B------:R-:W-:Y:S01]  /*6700*/  HFMA2 R26, R46, R37.reuse.H0_H0, -48, -48 ;  /* 0xd200d2002e1a7431 */ /* 0x080fe20000040025 */
[--C-:B------:R-:W-:Y:S01]  /*6710*/  SHF.R.U32.HI R46, RZ, 0xd, R14.reuse ;  /* 0x0000000dff2e7819 */ /* 0x100fe2000001160e */
[----:B------:R-:W-:Y:S01]  /*6720*/  HFMA2 R30, R48, R37.H0_H0, -48, -48 ;  /* 0xd200d200301e7431 */ /* 0x000fe20000040025 */
[----:B------:R-:W-:Y:S01]  /*6730*/  HFMA2.MMA R37, R10, R31, R9 ;  /* 0x0000001f0a257235 */ /* 0x000fe20000000009 */
[----:B------:R-:W-:Y:S01]  /*6740*/  SHF.R.U32.HI R14, RZ, 0xa, R14 ;  /* 0x0000000aff0e7819 */ /* 0x000fe2000001160e */
[----:B------:R-:W0:Y:S01]  /*6750*/  LDS.128 R8, [UR4+0x20] ;  /* 0x00002004ff087984 */ /* 0x000e220008000c00 */
[----:B------:R-:W-:-:S02]  /*6760*/  LOP3.LUT R47, R33, 0x40004, R46, 0xf8, !PT ;  /* 0x00040004212f7812 */ /* 0x000fc400078ef82e */
[----:B------:R-:W-:Y:S02]  /*6770*/  LOP3.LUT R46, R38, 0x40004, R49, 0xf8, !PT ;  /* 0x00040004262e7812 */ /* 0x000fe400078ef831 */
[----:B------:R-:W-:Y:S02]  /*6780*/  SHF.R.U32.HI R38, RZ, 0xc, R20 ;  /* 0x0000000cff267819 */ /* 0x000fe40000011614 */
[----:B------:R-:W-:Y:S02]  /*6790*/  SHF.R.U32.HI R33, RZ, 0xc, R21 ;  /* 0x0000000cff217819 */ /* 0x000fe40000011615 */
[----:B------:R-:W-:Y:S02]  /*67a0*/  LOP3.LUT R38, R39, 0x80008, R38, 0xf8, !PT ;  /* 0x0008000827267812 */ /* 0x000fe400078ef826 */
[----:B------:R-:W-:Y:S02]  /*67b0*/  SHF.R.U32.HI R39, RZ, 0xc, R23 ;  /* 0x0000000cff277819 */ /* 0x000fe40000011617 */
[----:B------:R-:W-:-:S02]  /*67c0*/  LOP3.LUT R33, R42, 0x80008, R33, 0xf8, !PT ;  /* 0x000800082a217812 */ /* 0x000fc400078ef821 */
[----:B------:R-:W-:Y:S02]  /*67d0*/  LOP3.LUT R39, R46, 0x80008, R39, 0xf8, !PT ;  /* 0x000800082e277812 */ /* 0x000fe400078ef827 */
[----:B------:R-:W-:Y:S02]  /*67e0*/  SHF.R.U32.HI R46, RZ, 0xb, R17 ;  /* 0x0000000bff2e7819 */ /* 0x000fe40000011611 */
[----:B------:R-:W-:Y:S02]  /*67f0*/  LOP3.LUT R14, R14, 0x1f001f, RZ, 0xc0, !PT ;  /* 0x001f001f0e0e7812 */ /* 0x000fe400078ec0ff */
[----:B------:R-:W-:Y:S02]  /*6800*/  LOP3.LUT R33, R33, 0x100010, R46, 0xf8, !PT ;  /* 0x0010001021217812 */ /* 0x000fe400078ef82e */
[----:B------:R-:W-:Y:S02]  /*6810*/  SHF.R.U32.HI R46, RZ, 0xb, R19 ;  /* 0x0000000bff2e7819 */ /* 0x000fe40000011613 */
[----:B------:R-:W-:-:S02]  /*6820*/  LOP3.LUT R43, R14, 0x64006400, RZ, 0xfc, !PT ;  /* 0x640064000e2b7812 */ /* 0x000fc400078efcff */
[----:B------:R-:W-:Y:S02]  /*6830*/  LOP3.LUT R39, R39, 0x100010, R46, 0xf8, !PT ;  /* 0x0010001027277812 */ /* 0x000fe400078ef82e */
[----:B------:R-:W-:Y:S01]  /*6840*/  LOP3.LUT R14, R22, 0x1f001f, RZ, 0xc0, !PT ;  /* 0x001f001f160e7812 */ /* 0x000fe200078ec0ff */
[----:B------:R-:W-:Y:S01]  /*6850*/  HADD2 R46, R43, -1040, -1040 ;  /* 0xe410e4102b2e7430 */ /* 0x000fe20000000000 */
[--C-:B------:R-:W-:Y:S02]  /*6860*/  SHF.R.U32.HI R42, RZ, 0xc, R22.reuse ;  /* 0x0000000cff2a7819 */ /* 0x100fe40000011616 */
[----:B------:R-:W-:Y:S02]  /*6870*/  LOP3.LUT R14, R14, 0x64006400, RZ, 0xfc, !PT ;  /* 0x640064000e0e7812 */ /* 0x000fe400078efcff */
[----:B------:R-:W-:Y:S02]  /*6880*/  SHF.R.U32.HI R22, RZ, 0xa, R22 ;  /* 0x0000000aff167819 */ /* 0x000fe40000011616 */
[----:B------:R-:W-:-:S02]  /*6890*/  LOP3.LUT R42, R47, 0x80008, R42, 0xf8, !PT ;  /* 0x000800082f2a7812 */ /* 0x000fc400078ef82a */
[----:B------:R-:W-:Y:S01]  /*68a0*/  LOP3.LUT R22, R22, 0x1f001f, RZ, 0xc0, !PT ;  /* 0x001f001f16167812 */ /* 0x000fe200078ec0ff */
[-C--:B0-----:R-:W-:Y:S01]  /*68b0*/  HFMA2 R31, R13, R8.reuse, R44 ;  /* 0x000000080d1f7231 */ /* 0x081fe2000000002c */
[----:B------:R-:W-:Y:S01]  /*68c0*/  LOP3.LUT R44, R15, 0x1f001f, RZ, 0xc0, !PT ;  /* 0x001f001f0f2c7812 */ /* 0x000fe200078ec0ff */
[-C--:B------:R-:W-:Y:S01]  /*68d0*/  HFMA2.MMA R37, R12, R8.reuse, R37 ;  /* 0x000000080c257235 */ /* 0x080fe20000000025 */
[----:B------:R-:W-:Y:S01]  /*68e0*/  LOP3.LUT R13, R20, 0x1f001f, RZ, 0xc0, !PT ;  /* 0x001f001f140d7812 */ /* 0x000fe200078ec0ff */
[----:B------:R-:W-:Y:S01]  /*68f0*/  HFMA2.MMA R45, R46, R8, R45 ;  /* 0x000000082e2d7235 */ /* 0x000fe2000000002d */
        /* <DEDUP_REMOVED lines=8> */
[----:B------:R-:W-:Y:S01]  /*6980*/  HFMA2 R40, R43, R8, R40 ;  /* 0x000000082b287231 */ /* 0x000fe20000000028 */
[----:B------:R-:W-:-:S02]  /*6990*/  LOP3.LUT R15, R15, 0x64006400, RZ, 0xfc, !PT ;  /* 0x640064000f0f7812 */ /* 0x000fc400078efcff */
[----:B------:R-:W-:Y:S01]  /*69a0*/  SHF.R.U32.HI R21, RZ, 0xa, R21 ;  /* 0x0000000aff157819 */ /* 0x000fe20000011615 */
[-C--:B------:R-:W-:Y:S01]  /*69b0*/  HFMA2.MMA R8, R44, R9.reuse, R37 ;  /* 0x000000092c087235 */ /* 0x080fe20000000025 */
[----:B------:R-:W-:Y:S01]  /*69c0*/  HADD2 R44, R12, -1040, -1040 ;  /* 0xe410e4100c2c7430 */ /* 0x000fe20000000000 */
[----:B------:R-:W-:Y:S01]  /*69d0*/  SHF.R.U32.HI R20, RZ, 0xa, R20 ;  /* 0x0000000aff147819 */ /* 0x000fe20000011614 */
[----:B------:R-:W-:Y:S01]  /*69e0*/  HADD2 R43, R15, -1040, -1040 ;  /* 0xe410e4100f2b7430 */ /* 0x000fe20000000000 */
[----:B------:R-:W-:Y:S01]  /*69f0*/  HFMA2.MMA R37, R46, R9, R45 ;  /* 0x000000092e257235 */ /* 0x000fe2000000002d */
[----:B------:R-:W0:Y:S01]  /*6a00*/  LDS.128 R12, [UR4+0x30] ;  /* 0x00003004ff0c7984 */ /* 0x000e220008000c00 */
[----:B------:R-:W-:Y:S01]  /*6a10*/  LOP3.LUT R21, R21, 0x1f001f, RZ, 0xc0, !PT ;  /* 0x001f001f15157812 */ /* 0x000fe200078ec0ff */
[-C--:B------:R-:W-:Y:S01]  /*6a20*/  HFMA2 R31, R44, R9.reuse, R31 ;  /* 0x000000092c1f7231 */ /* 0x080fe2000000001f */
[----:B------:R-:W-:Y:S01]  /*6a30*/  SHF.R.U32.HI R23, RZ, 0xa, R23 ;  /* 0x0000000aff177819 */ /* 0x000fe20000011617 */
[----:B------:R-:W-:Y:S01]  /*6a40*/  HFMA2 R9, R43, R9, R40 ;  /* 0x000000092b097231 */ /* 0x000fe20000000028 */
[----:B------:R-:W-:Y:S01]  /*6a50*/  LOP3.LUT R20, R20, 0x1f001f, RZ, 0xc0, !PT ;  /* 0x001f001f14147812 */ /* 0x000fe200078ec0ff */
[-C--:B------:R-:W-:Y:S01]  /*6a60*/  HFMA2.MMA R8, R25, R10.reuse, R8 ;  /* 0x0000000a19087235 */ /* 0x080fe20000000008 */
[----:B------:R-:W-:Y:S01]  /*6a70*/  LOP3.LUT R21, R21, 0x64006400, RZ, 0xfc, !PT ;  /* 0x6400640015157812 */ /* 0x000fe200078efcff */
[-C--:B------:R-:W-:Y:S01]  /*6a80*/  HFMA2 R31, R29, R10.reuse, R31 ;  /* 0x0000000a1d1f7231 */ /* 0x080fe2000000001f */
[----:B------:R-:W-:Y:S01]  /*6a90*/  LOP3.LUT R23, R23, 0x1f001f, RZ, 0xc0, !PT ;  /* 0x001f001f17177812 */ /* 0x000fe200078ec0ff */
        /* <DEDUP_REMOVED lines=10> */
[-C--:B------:R-:W-:Y:S01]  /*6b40*/  HFMA2 R31, R10, R11.reuse, R31 ;  /* 0x0000000b0a1f7231 */ /* 0x080fe2000000001f */
[----:B------:R-:W-:Y:S01]  /*6b50*/  LOP3.LUT R40, R40, 0x64006400, RZ, 0xfc, !PT ;  /* 0x6400640028287812 */ /* 0x000fe200078efcff */
[----:B------:R-:W-:Y:S01]  /*6b60*/  HADD2 R10, R23, -1040, -1040 ;  /* 0xe410e410170a7430 */ /* 0x000fe20000000000 */
[-C--:B------:R-:W-:Y:S01]  /*6b70*/  HFMA2.MMA R8, R25, R11.reuse, R8 ;  /* 0x0000000b19087235 */ /* 0x080fe20000000008 */
[----:B------:R-:W-:Y:S01]  /*6b80*/  LOP3.LUT R44, R44, 0x64006400, RZ, 0xfc, !PT ;  /* 0x640064002c2c7812 */ /* 0x000fe200078efcff */
[----:B------:R-:W-:Y:S01]  /*6b90*/  HFMA2.MMA R37, R22, R11, R37 ;  /* 0x0000000b16257235 */ /* 0x000fe20000000025 */
[----:B------:R-:W-:Y:S01]  /*6ba0*/  HFMA2 R9, R10, R11, R9 ;  /* 0x0000000b0a097231 */ /* 0x000fe20000000009 */
[--C-:B------:R-:W-:Y:S01]  /*6bb0*/  SHF.R.U32.HI R47, RZ, 0xb, R16.reuse ;  /* 0x0000000bff2f7819 */ /* 0x100fe20000011610 */
[----:B------:R-:W-:Y:S01]  /*6bc0*/  HADD2 R11, R40, -1040, -1040 ;  /* 0xe410e410280b7430 */ /* 0x000fe20000000000 */
[----:B------:R-:W-:Y:S01]  /*6bd0*/  SHF.R.U32.HI R16, RZ, 0xa, R16 ;  /* 0x0000000aff107819 */ /* 0x000fe20000011610 */
[----:B------:R-:W-:Y:S01]  /*6be0*/  HADD2 R44, R44, -1040, -1040 ;  /* 0xe410e4102c2c7430 */ /* 0x000fe20000000000 */
[----:B------:R-:W-:-:S02]  /*6bf0*/  LOP3.LUT R38, R38, 0x100010, R47, 0xf8, !PT ;  /* 0x0010001026267812 */ /* 0x000fc400078ef82f */
[--C-:B------:R-:W-:Y:S02]  /*6c00*/  SHF.R.U32.HI R47, RZ, 0xb, R18.reuse ;  /* 0x0000000bff2f7819 */ /* 0x100fe40000011612 */
[----:B------:R-:W-:Y:S02]  /*6c10*/  LOP3.LUT R43, R17, 0x1f001f, RZ, 0xc0, !PT ;  /* 0x001f001f112b7812 */ /* 0x000fe400078ec0ff */
[----:B------:R-:W-:Y:S02]  /*6c20*/  SHF.R.U32.HI R18, RZ, 0xa, R18 ;  /* 0x0000000aff127819 */ /* 0x000fe40000011612 */
[----:B------:R-:W-:Y:S01]  /*6c30*/  LOP3.LUT R16, R16, 0x1f001f, RZ, 0xc0, !PT ;  /* 0x001f001f10107812 */ /* 0x000fe200078ec0ff */
[-C--:B0-----:R-:W-:Y:S01]  /*6c40*/  HFMA2.MMA R8, R11, R12.reuse, R8 ;  /* 0x0000000c0b087235 */ /* 0x081fe20000000008 */
[----:B------:R-:W-:Y:S01]  /*6c50*/  SHF.R.U32.HI R17, RZ, 0xa, R17 ;  /* 0x0000000aff117819 */ /* 0x000fe20000011611 */
[----:B------:R-:W-:Y:S01]  /*6c60*/  HFMA2.MMA R37, R44, R12, R37 ;  /* 0x0000000c2c257235 */ /* 0x000fe20000000025 */
[----:B------:R-:W-:-:S02]  /*6c70*/  LOP3.LUT R43, R43, 0x64006400, RZ, 0xfc, !PT ;  /* 0x640064002b2b7812 */ /* 0x000fc400078efcff */
[----:B------:R-:W-:Y:S02]  /*6c80*/  LOP3.LUT R45, R19, 0x1f001f, RZ, 0xc0, !PT ;  /* 0x001f001f132d7812 */ /* 0x000fe400078ec0ff */
[----:B------:R-:W-:Y:S01]  /*6c90*/  LOP3.LUT R18, R18, 0x1f001f, RZ, 0xc0, !PT ;  /* 0x001f001f12127812 */ /* 0x000fe200078ec0ff */
[----:B------:R-:W-:Y:S01]  /*6ca0*/  HADD2 R10, R43, -1040, -1040 ;  /* 0xe410e4102b0a7430 */ /* 0x000fe20000000000 */
[----:B------:R-:W-:Y:S01]  /*6cb0*/  LOP3.LUT R16, R16, 0x64006400, RZ, 0xfc, !PT ;  /* 0x6400640010107812 */ /* 0x000fe200078efcff */
[-C--:B------:R-:W-:Y:S01]  /*6cc0*/  HFMA2.MMA R8, R28, R13.reuse, R8 ;  /* 0x0000000d1c087235 */ /* 0x080fe20000000008 */
[----:B------:R-:W-:Y:S01]  /*6cd0*/  LOP3.LUT R17, R17, 0x1f001f, RZ, 0xc0, !PT ;  /* 0x001f001f11117812 */ /* 0x000fe200078ec0ff */
[----:B------:R-:W-:Y:S01]  /*6ce0*/  HFMA2.MMA R37, R24, R13, R37 ;  /* 0x0000000d18257235 */ /* 0x000fe20000000025 */
[----:B------:R-:W-:Y:S01]  /*6cf0*/  SHF.R.U32.HI R19, RZ, 0xa, R19 ;  /* 0x0000000aff137819 */ /* 0x000fe20000011613 */
[----:B------:R-:W-:Y:S01]  /*6d00*/  HADD2 R11, R16, -1040, -1040 ;  /* 0xe410e410100b7430 */ /* 0x000fe20000000000 */
        /* <DEDUP_REMOVED lines=8> */
[-C--:B------:R-:W-:Y:S01]  /*6d90*/  HFMA2 R31, R26, R13.reuse, R31 ;  /* 0x0000000d1a1f7231 */ /* 0x080fe2000000001f */
[----:B------:R-:W-:Y:S01]  /*6da0*/  LOP3.LUT R38, R38, 0x64006400, RZ, 0xfc, !PT ;  /* 0x6400640026267812 */ /* 0x000fe200078efcff */
[----:B------:R-:W-:Y:S01]  /*6db0*/  HADD2 R10, R17, -1040, -1040 ;  /* 0xe410e410110a7430 */ /* 0x000fe20000000000 */
[----:B------:R-:W-:Y:S01]  /*6dc0*/  LOP3.LUT R19, R19, 0x64006400, RZ, 0xfc, !PT ;  /* 0x6400640013137812 */ /* 0x000fe200078efcff */
[-C--:B------:R-:W-:Y:S01]  /*6dd0*/  HFMA2.MMA R8, R11, R14.reuse, R8 ;  /* 0x0000000e0b087235 */ /* 0x080fe20000000008 */
[----:B------:R-:W-:Y:S01]  /*6de0*/  LOP3.LUT R42, R42, 0x64006400, RZ, 0xfc, !PT ;  /* 0x640064002a2a7812 */ /* 0x000fe200078efcff */
[----:B------:R-:W-:Y:S01]  /*6df0*/  HFMA2 R9, R20, R12, R9 ;  /* 0x0000000c14097231 */ /* 0x000fe20000000009 */
[----:B------:R-:W-:Y:S01]  /*6e00*/  HFMA2.MMA R37, R18, R14, R37 ;  /* 0x0000000e12257235 */ /* 0x000fe20000000025 */
[----:B------:R-:W-:Y:S01]  /*6e10*/  HADD2 R11, R38, -1040, -1040 ;  /* 0xe410e410260b7430 */ /* 0x000fe20000000000 */
[----:B------:R-:W-:Y:S01]  /*6e20*/  LOP3.LUT R33, R33, 0x64006400, RZ, 0xfc, !PT ;  /* 0x6400640021217812 */ /* 0x000fe200078efcff */
[----:B------:R-:W-:Y:S01]  /*6e30*/  HFMA2 R31, R10, R14, R31 ;  /* 0x0000000e0a1f7231 */ /* 0x000fe2000000001f */
[----:B------:R-:W-:Y:S01]  /*6e40*/  LOP3.LUT R39, R39, 0x64006400, RZ, 0xfc, !PT ;  /* 0x6400640027277812 */ /* 0x000fe200078efcff */
[----:B------:R-:W-:-:S02]  /*6e50*/  HFMA2 R9, R30, R13, R9 ;  /* 0x0000000d1e097231 */ /* 0x000fc40000000009 */
[----:B------:R-:W-:Y:S01]  /*6e60*/  HADD2 R10, R19, -1040, -1040 ;  /* 0xe410e410130a7430 */ /* 0x000fe20000000000 */
[-C--:B------:R-:W-:Y:S01]  /*6e70*/  HFMA2.MMA R8, R11, R15.reuse, R8 ;  /* 0x0000000f0b087235 */ /* 0x080fe20000000008 */
[----:B------:R-:W-:Y:S02]  /*6e80*/  HADD2 R42, R42, -1040, -1040 ;  /* 0xe410e4102a2a7430 */ /* 0x000fe40000000000 */
[----:B------:R-:W-:Y:S02]  /*6e90*/  HFMA2 R9, R10, R14, R9 ;  /* 0x0000000e0a097231 */ /* 0x000fe40000000009 */
[----:B------:R-:W-:Y:S02]  /*6ea0*/  HADD2 R10, R33, -1040, -1040 ;  /* 0xe410e410210a7430 */ /* 0x000fe40000000000 */
[----:B------:R-:W-:Y:S01]  /*6eb0*/  HFMA2.MMA R37, R42, R15, R37 ;  /* 0x0000000f2a257235 */ /* 0x000fe20000000025 */
[----:B------:R-:W-:Y:S02]  /*6ec0*/  HADD2 R12, R39, -1040, -1040 ;  /* 0xe410e410270c7430 */ /* 0x000fe40000000000 */
[----:B------:R-:W-:-:S02]  /*6ed0*/  HFMA2 R31, R10, R15, R31 ;  /* 0x0000000f0a1f7231 */ /* 0x000fc4000000001f */
[----:B------:R-:W-:Y:S02]  /*6ee0*/  HFMA2 R9, R12, R15, R9 ;  /* 0x0000000f0c097231 */ /* 0x000fe40000000009 */
        /* <DEDUP_REMOVED lines=8> */
.L_x_4600:
[----:B------:R-:W-:Y:S01]  /*6f70*/  ISETP.LT.AND P0, PT, R36, R7, PT ;  /* 0x000000072400720c */ /* 0x000fe20003f01270 */
[----:B------:R-:W-:Y:S01]  /*6f80*/  UIADD3 UR4, UR4, 0x40, URZ ;  /* 0x0000004004047890 */ /* 0x000fe2000fffe03f */
[----:B-----5:R-:W-:Y:S01]  /*6f90*/  IMAD.WIDE R26, R32, 0x4, R34 ;  /* 0x00000004201a7825 */ /* 0x020fe200078e0222 */
[----:B------:R-:W-:-:S10]  /*6fa0*/  MOV R34, R36 ;  /* 0x0000002400227202 */ /* 0x000fd40000000f00 */
[----:B------:R-:W-:Y:S05]  /*6fb0*/  @!P2 BRA P0, `(.L_x_4601) ;  /* 0xffffffe8006ca947 */ /* 0x000fea000003ffff */
.L_x_4599:
[----:B------:R-:W-:Y:S01]  /*6fc0*/  ISETP.GE.AND P0, PT, R34, R7, PT ;  /* 0x000000072200720c */ /* 0x000fe20003f06270 */
[----:B------:R-:W-:-:S03]  /*6fd0*/  ULDC UR5, c[0x0][0x264] ;  /* 0x0000990000057ab9 */ /* 0x000fc60000000800 */
[----:B------:R-:W-:-:S13]  /*6fe0*/  ISETP.GE.OR P0, PT, R34, UR5, P0 ;  /* 0x0000000522007c0c */ /* 0x000fda0008706670 */
[----:B------:R-:W-:Y:S05]  /*6ff0*/  @P0 BRA `(.L_x_4602) ;  /* 0x00000024003c0947 */ /* 0x000fea0003800000 */
[----:B------:R-:W-:Y:S01]  /*7000*/  SHF.R.S32.HI R24, RZ, 0x1f, R32 ;  /* 0x0000001fff187819 */ /* 0x000fe20000011420 */
[----:B------:R-:W-:-:S06]  /*7010*/  ULDC UR5, c[0x0][0x264] ;  /* 0x0000990000057ab9 */ /* 0x000fcc0000000800 */
.L_x_4604:
[----:B------:R-:W-:-:S13]  /*7020*/  ISETP.NE.AND P0, PT, R34, R3, PT ;  /* 0x000000032200720c */ /* 0x000fda0003f05270 */
[----:B------:R-:W1:Y:S01]  /*7030*/  @!P0 LDC.64 R8, c[0x0][0x248] ;  /* 0x00009200ff088b82 */ /* 0x000e620000000a00 */
[----:B------:R-:W-:Y:S01]  /*7040*/  @!P0 VIADD R6, R6, 0x1 ;  /* 0x0000000106068836 */ /* 0x000fe20000000000 */
[----:B------:R-:W-:-:S04]  /*7050*/  @!P0 LEA R11, R34, 0x1, 0x1 ;  /* 0x00000001220b8811 */ /* 0x000fc800078e08ff */
[----:B------:R-:W-:Y:S01]  /*7060*/  @!P0 LEA R10, R6, R1, 0x3 ;  /* 0x00000001060a8211 */ /* 0x000fe200078e18ff */
[----:B-1----:R-:W-:-:S05]  /*7070*/  @!P0 IMAD.WIDE R8, R11, 0x2, R8 ;  /* 0x000000020b088825 */ /* 0x002fca00078e0208 */
[----:B------:R-:W2:Y:S04]  /*7080*/  @!P0 LDL.64 R10, [R10] ;  /* 0x000000000a0a8983 */ /* 0x000ea80000100a00 */
[----:B------:R-:W3:Y:S01]  /*7090*/  @!P0 LDG.E.U16.CONSTANT R9, desc[UR6][R8.64] ;  /* 0x0000000608098981 */ /* 0x000ee2000c1e9500 */
[----:B--2---:R-:W-:Y:S02]  /*70a0*/  @!P0 PRMT R2, R10, 0x7610, R2 ;  /* 0x000076100a028816 */ /* 0x004fe40000000002 */
[----:B------:R-:W-:Y:S02]  /*70b0*/  @!P0 PRMT R0, R11, 0x7610, R0 ;  /* 0x000076100b008816 */ /* 0x000fe40000000000 */
[----:B---3--:R-:W-:Y:S02]  /*70c0*/  @!P0 IADD3 R3, R9, R34, RZ ;  /* 0x0000002209038210 */ /* 0x008fe40007ffe0ff */
[----:B------:R-:W-:-:S02]  /*70d0*/  @!P0 PRMT R2, R2, 0x7610, R10 ;  /* 0x0000761002028816 */ /* 0x000fc4000000000a */
[----:B------:R-:W-:Y:S01]  /*70e0*/  @!P0 PRMT R0, R0, 0x7610, R11 ;  /* 0x0000761000008816 */ /* 0x000fe2000000000b */
[----:B------:R-:W-:Y:S06]  /*70f0*/  @P1 BRA `(.L_x_4603) ;  /* 0x0000002000dc1947 */ /* 0x000fec0003800000 */
[----:B------:R-:W2:Y:S01]  /*7100*/  LDG.E.128.CONSTANT R16, desc[UR6][R26.64] ;  /* 0x000000061a107981 */ /* 0x000ea2000c1e9d00 */
[----:B------:R-:W1:Y:S03]  /*7110*/  LDC R25, c[0x0][0x23c] ;  /* 0x00008f00ff197b82 */ /* 0x000e660000000800 */
[----:B------:R-:W3:Y:S01]  /*7120*/  LDS.64 R28, [UR4] ;  /* 0x00000004ff1c7984 */ /* 0x000ee20008000a00 */
[----:B-1----:R-:W-:-:S04]  /*7130*/  LEA R36, P0, R25, R26, 0x2 ;  /* 0x0000001a19247211 */ /* 0x002fc800078010ff */
[----:B------:R-:W-:-:S05]  /*7140*/  LEA.HI.X R37, R25, R27, R24, 0x2, P0 ;  /* 0x0000001b19257211 */ /* 0x000fca00000f1418 */
[----:B------:R1:W4:Y:S01]  /*7150*/  LDG.E.128.CONSTANT R12, desc[UR6][R36.64] ;  /* 0x00000006240c7981 */ /* 0x000322000c1e9d00 */
[----:B------:R-:W-:-:S05]  /*7160*/  IMAD.WIDE R22, R25, 0x4, R36 ;  /* 0x0000000419167825 */ /* 0x000fca00078e0224 */
[----:B------:R5:W4:Y:S01]  /*7170*/  LDG.E.128.CONSTANT R8, desc[UR6][R22.64] ;  /* 0x0000000616087981 */ /* 0x000b22000c1e9d00 */
[----:B------:R-:W-:Y:S02]  /*7180*/  IMAD.MOV.U32 R20, RZ, RZ, 0x2c00 ;  /* 0x00002c00ff147424 */ /* 0x000fe400078e00ff */
[----:B---3--:R-:W-:Y:S02]  /*7190*/  HADD2.F32 R39, -RZ, R28.H1_H1 ;  /* 0x3000001cff277230 */ /* 0x008fe40000004100 */
[----:B------:R-:W-:Y:S01]  /*71a0*/  HADD2.F32 R40, -RZ, R29.H0_H0 ;  /* 0x2000001dff287230 */ /* 0x000fe20000004100 */
[C---:B--2---:R-:W-:Y:S02]  /*71b0*/  LOP3.LUT R38, R17.reuse, 0xf000f, RZ, 0xc0, !PT ;  /* 0x000f000f11267812 */ /* 0x044fe400078ec0ff */
[----:B------:R-:W-:Y:S02]  /*71c0*/  LOP3.LUT R35, R17, 0xf000f0, RZ, 0xc0, !PT ;  /* 0x00f000f011237812 */ /* 0x000fe400078ec0ff */
[----:B0-----:R-:W-:-:S02]  /*71d0*/  SHF.R.U32.HI R31, RZ, 0x8, R17 ;  /* 0x00000008ff1f7819 */ /* 0x001fc40000011611 */
[----:B------:R-:W-:Y:S02]  /*71e0*/  LOP3.LUT R21, R16, 0xf000f, RZ, 0xc0, !PT ;  /* 0x000f000f10157812 */ /* 0x000fe400078ec0ff */
[----:B------:R-:W-:Y:S02]  /*71f0*/  LOP3.LUT R17, R18, 0xf000f, RZ, 0xc0, !PT ;  /* 0x000f000f12117812 */ /* 0x000fe400078ec0ff */
[----:B------:R-:W-:Y:S02]  /*7200*/  LOP3.LUT R41, R19, 0xf000f, RZ, 0xc0, !PT ;  /* 0x000f000f13297812 */ /* 0x000fe400078ec0ff */
[----:B------:R-:W-:Y:S02]  /*7210*/  LOP3.LUT R21, R21, 0x64006400, RZ, 0xfc, !PT ;  /* 0x6400640015157812 */ /* 0x000fe400078efcff */
[----:B------:R-:W-:Y:S01]  /*7220*/  LOP3.LUT R42, R38, 0x64006400, RZ, 0xfc, !PT ;  /* 0x64006400262a7812 */ /* 0x000fe200078efcff */
[----:B------:R-:W-:Y:S01]  /*7230*/  HADD2.F32 R38, -RZ, R29.H1_H1 ;  /* 0x3000001dff267230 */ /* 0x000fe20000004100 */
[----:B------:R-:W-:Y:S01]  /*7240*/  LOP3.LUT R17, R17, 0x64006400, RZ, 0xfc, !PT ;  /* 0x6400640011117812 */ /* 0x000fe200078efcff */
[----:B------:R-:W-:Y:S01]  /*7250*/  HADD2 R44, R21, -1032, -1032 ;  /* 0xe408e408152c7430 */ /* 0x000fe20000000000 */
[----:B------:R-:W-:Y:S01]  /*7260*/  LOP3.LUT R41, R41, 0x64006400, RZ, 0xfc, !PT ;  /* 0x6400640029297812 */ /* 0x000fe200078efcff */
[----:B------:R-:W-:Y:S01]  /*7270*/  HADD2 R42, R42, -1032, -1032 ;  /* 0xe408e4082a2a7430 */ /* 0x000fe20000000000 */
[----:B------:R-:W-:Y:S01]  /*7280*/  LOP3.LUT R33, R16, 0xf000f0, RZ, 0xc0, !PT ;  /* 0x00f000f010217812 */ /* 0x000fe200078ec0ff */
[----:B------:R-:W-:Y:S01]  /*7290*/  HADD2 R43, R17, -1032, -1032 ;  /* 0xe408e408112b7430 */ /* 0x000fe20000000000 */
[----:B------:R-:W-:Y:S01]  /*72a0*/  SHF.R.U32.HI R30, RZ, 0x8, R16 ;  /* 0x00000008ff1e7819 */ /* 0x000fe20000011610 */
[----:B------:R-:W-:Y:S01]  /*72b0*/  HADD2 R41, R41, -1032, -1032 ;  /* 0xe408e40829297430 */ /* 0x000fe20000000000 */
[----:B-1----:R-:W-:Y:S01]  /*72c0*/  LOP3.LUT R37, R19, 0xf000f0, RZ, 0xc0, !PT ;  /* 0x00f000f013257812 */ /* 0x002fe200078ec0ff */
[----:B------:R-:W-:Y:S01]  /*72d0*/  HADD2.F32 R16, -RZ, R28.H0_H0 ;  /* 0x2000001cff107230 */ /* 0x000fe20000004100 */
[----:B------:R-:W-:Y:S01]  /*72e0*/  SHF.R.U32.HI R32, RZ, 0x8, R19 ;  /* 0x00000008ff207819 */ /* 0x000fe20000011613 */
[----:B------:R-:W-:Y:S01]  /*72f0*/  HADD2.F32 R17, -RZ, R44.H0_H0 ;  /* 0x2000002cff117230 */ /* 0x000fe20000004100 */
[----:B------:R-:W0:Y:S01]  /*7300*/  LDS.64 R28, [UR4+0x8] ;  /* 0x00000804ff1c7984 */ /* 0x000e220008000a00 */
[----:B------:R-:W-:Y:S01]  /*7310*/  HADD2.F32 R45, -RZ, R42.H0_H0 ;  /* 0x2000002aff2d7230 */ /* 0x000fe20000004100 */
[----:B------:R-:W-:Y:S01]  /*7320*/  LOP3.LUT R36, R18, 0xf000f0, RZ, 0xc0, !PT ;  /* 0x00f000f012247812 */ /* 0x000fe200078ec0ff */
[----:B------:R-:W-:-:S02]  /*7330*/  HADD2.F32 R19, -RZ, R43.H0_H0 ;  /* 0x2000002bff137230 */ /* 0x000fc40000004100 */
[----:B------:R-:W-:Y:S01]  /*7340*/  FFMA.FTZ R17, R17, R16, RZ ;  /* 0x0000001011117223 */ /* 0x000fe200000100ff */
[----:B------:R-:W-:Y:S02]  /*7350*/  HADD2.F32 R21, -RZ, R41.H0_H0 ;  /* 0x20000029ff157230 */ /* 0x000fe40000004100 */
[C---:B------:R-:W-:Y:S01]  /*7360*/  FFMA.FTZ R46, R16.reuse, R45, RZ ;  /* 0x0000002d102e7223 */ /* 0x040fe200000100ff */
[----:B------:R-:W-:Y:S02]  /*7370*/  HADD2.F32 R48, -RZ, R44.H1_H1 ;  /* 0x3000002cff307230 */ /* 0x000fe40000004100 */
[C---:B------:R-:W-:Y:S01]  /*7380*/  FFMA.FTZ R44, R16.reuse, R19, RZ ;  /* 0x00000013102c7223 */ /* 0x040fe200000100ff */
[----:B------:R-:W-:Y:S01]  /*7390*/  LOP3.LUT R33, R33, 0x64006400, RZ, 0xfc, !PT ;  /* 0x6400640021217812 */ /* 0x000fe200078efcff */
[----:B------:R-:W-:Y:S01]  /*73a0*/  FFMA.FTZ R16, R16, R21, RZ ;  /* 0x0000001510107223 */ /* 0x000fe200000100ff */
[----:B------:R-:W-:Y:S01]  /*73b0*/  HADD2.F32 R21, -RZ, R43.H1_H1 ;  /* 0x3000002bff157230 */ /* 0x000fe20000004100 */
[----:B------:R-:W-:Y:S01]  /*73c0*/  LOP3.LUT R43, R35, 0x64006400, RZ, 0xfc, !PT ;  /* 0x64006400232b7812 */ /* 0x000fe200078efcff */
[----:B------:R-:W-:Y:S01]  /*73d0*/  HADD2.F32 R19, -RZ, R42.H1_H1 ;  /* 0x3000002aff137230 */ /* 0x000fe20000004100 */
[----:B------:R-:W-:Y:S01]  /*73e0*/  LOP3.LUT R45, R36, 0x64006400, RZ, 0xfc, !PT ;  /* 0x64006400242d7812 */ /* 0x000fe200078efcff */
[----:B------:R-:W-:-:S02]  /*73f0*/  HFMA2 R35, R33, R20.H0_H0, -72, -72 ;  /* 0xd480d48021237431 */ /* 0x000fc40000040014 */
[----:B------:R-:W-:Y:S01]  /*7400*/  FFMA.FTZ R21, R39, R21, R44 ;  /* 0x0000001527157223 */ /* 0x000fe2000001002c */
[-C--:B------:R-:W-:Y:S01]  /*7410*/  HFMA2 R33, R43, R20.reuse.H0_H0, -72, -72 ;  /* 0xd480d4802b217431 */ /* 0x080fe20000040014 */
[----:B------:R-:W-:Y:S01]  /*7420*/  LOP3.LUT R43, R37, 0x64006400, RZ, 0xfc, !PT ;  /* 0x64006400252b7812 */ /* 0x000fe200078efcff */
[----:B------:R-:W-:Y:S02]  /*7430*/  HADD2.F32 R44, -RZ, R41.H1_H1 ;  /* 0x30000029ff2c7230 */ /* 0x000fe40000004100 */
[----:B------:R-:W-:Y:S02]  /*7440*/  HFMA2 R37, R45, R20.H0_H0, -72, -72 ;  /* 0xd480d4802d257431 */ /* 0x000fe40000040014 */
[----:B------:R-:W-:Y:S02]  /*7450*/  HADD2.F32 R42, -RZ, R35.H0_H0 ;  /* 0x20000023ff2a7230 */ /* 0x000fe40000004100 */
[----:B------:R-:W-:Y:S01]  /*7460*/  FFMA.FTZ R17, R48, R39, R17 ;  /* 0x0000002730117223 */ /* 0x000fe20000010011 */
[C---:B------:R-:W-:Y:S01]  /*7470*/  FFMA.FTZ R19, R39.reuse, R19, R46 ;  /* 0x0000001327137223 */ /* 0x040fe2000001002e */
[----:B------:R-:W-:Y:S01]  /*7480*/  FFMA.FTZ R39, R39, R44, R16 ;  /* 0x0000002c27277223 */ /* 0x000fe20000010010 */
[----:B------:R-:W-:-:S02]  /*7490*/  HADD2.F32 R16, -RZ, R37.H0_H0 ;  /* 0x20000025ff107230 */ /* 0x000fc40000004100 */
[----:B------:R-:W-:Y:S02]  /*74a0*/  HFMA2 R36, R43, R20.H0_H0, -72, -72 ;  /* 0xd480d4802b247431 */ /* 0x000fe40000040014 */
[----:B------:R-:W-:Y:S01]  /*74b0*/  FFMA.FTZ R42, R42, R40, R17 ;  /* 0x000000282a2a7223 */ /* 0x000fe20000010011 */
[----:B------:R-:W-:Y:S01]  /*74c0*/  HADD2.F32 R17, -RZ, R35.H1_H1 ;  /* 0x30000023ff117230 */ /* 0x000fe20000004100 */
[----:B------:R-:W-:Y:S01]  /*74d0*/  SHF.R.U32.HI R18, RZ, 0x8, R18 ;  /* 0x00000008ff127819 */ /* 0x000fe20000011612 */
[----:B------:R-:W-:Y:S02]  /*74e0*/  HADD2.F32 R35, -RZ, R37.H1_H1 ;  /* 0x30000025ff237230 */ /* 0x000fe40000004100 */
[----:B------:R-:W-:Y:S01]  /*74f0*/  FFMA.FTZ R16, R40, R16, R21 ;  /* 0x0000001028107223 */ /* 0x000fe20000010015 */
[----:B------:R-:W-:Y:S02]  /*7500*/  HADD2.F32 R41, -RZ, R33.H0_H0 ;  /* 0x20000021ff297230 */ /* 0x000fe40000004100 */
[----:B------:R-:W-:Y:S01]  /*7510*/  FFMA.FTZ R17, R17, R38, R42 ;  /* 0x0000002611117223 */ /* 0x000fe2000001002a */
[----:B------:R-:W-:-:S02]  /*7520*/  HADD2.F32 R44, -RZ, R36.H0_H0 ;  /* 0x20000024ff2c7230 */ /* 0x000fc40000004100 */
[----:B------:R-:W-:Y:S01]  /*7530*/  FFMA.FTZ R35, R38, R35, R16 ;  /* 0x0000002326237223 */ /* 0x000fe20000010010 */
[----:B------:R-:W-:Y:S02]  /*7540*/  HADD2.F32 R33, -RZ, R33.H1_H1 ;  /* 0x30000021ff217230 */ /* 0x000fe40000004100 */
[----:B------:R-:W-:Y:S01]  /*7550*/  FFMA.FTZ R19, R40, R41, R19 ;  /* 0x0000002928137223 */ /* 0x000fe20000010013 */
[----:B------:R-:W-:Y:S01]  /*7560*/  HADD2.F32 R21, -RZ, R36.H1_H1 ;  /* 0x30000024ff157230 */ /* 0x000fe20000004100 */
[----:B------:R-:W-:Y:S01]  /*7570*/  LOP3.LUT R16, R30, 0xf000f, RZ, 0xc0, !PT ;  /* 0x000f000f1e107812 */ /* 0x000fe200078ec0ff */
[----:B------:R-:W-:Y:S01]  /*7580*/  FFMA.FTZ R44, R40, R44, R39 ;  /* 0x0000002c282c7223 */ /* 0x000fe20000010027 */
[----:B------:R-:W-:Y:S01]  /*7590*/  FFMA.FTZ R37, R38, R33, R19 ;  /* 0x0000002126257223 */ /* 0x000fe20000010013 */
[----:B------:R-:W-:Y:S01]  /*75a0*/  LOP3.LUT R19, R31, 0xf000f, RZ, 0xc0, !PT ;  /* 0x000f000f1f137812 */ /* 0x000fe200078ec0ff */
[--C-:B0-----:R-:W-:Y:S01]  /*75b0*/  HADD2.F32 R36, -RZ, R28.reuse.H0_H0 ;  /* 0x2000001cff247230 */ /* 0x101fe20000004100 */
[----:B------:R-:W-:Y:S01]  /*75c0*/  LOP3.LUT R39, R16, 0x64006400, RZ, 0xfc, !PT ;  /* 0x6400640010277812 */ /* 0x000fe200078efcff */
[----:B------:R-:W-:Y:S01]  /*75d0*/  FFMA.FTZ R38, R38, R21, R44 ;  /* 0x0000001526267223 */ /* 0x000fe2000001002c */
[----:B------:R-:W-:Y:S01]  /*75e0*/  LOP3.LUT R21, R18, 0xf000f, RZ, 0xc0, !PT ;  /* 0x000f000f12157812 */ /* 0x000fe200078ec0ff */
[----:B------:R-:W-:Y:S01]  /*75f0*/  HADD2.F32 R16, -RZ, R28.H1_H1 ;  /* 0x3000001cff107230 */ /* 0x000fe20000004100 */
[----:B------:R-:W-:Y:S01]  /*7600*/  LOP3.LUT R19, R19, 0x64006400, RZ, 0xfc, !PT ;  /* 0x6400640013137812 */ /* 0x000fe200078efcff */
[----:B------:R-:W-:Y:S01]  /*7610*/  HADD2 R39, R39, -1032, -1032 ;  /* 0xe408e40827277430 */ /* 0x000fe20000000000 */
[----:B------:R-:W-:-:S02]  /*7620*/  LOP3.LUT R21, R21, 0x64006400, RZ, 0xfc, !PT ;  /* 0x6400640015157812 */ /* 0x000fc400078efcff */
[----:B------:R-:W-:Y:S01]  /*7630*/  LOP3.LUT R33, R32, 0xf000f, RZ, 0xc0, !PT ;  /* 0x000f000f20217812 */ /* 0x000fe200078ec0ff */
[----:B------:R-:W-:Y:S02]  /*7640*/  HADD2 R28, R19, -1032, -1032 ;  /* 0xe408e408131c7430 */ /* 0x000fe40000000000 */
[----:B------:R-:W-:Y:S02]  /*7650*/  HADD2.F32 R40, -RZ, R39.H0_H0 ;  /* 0x20000027ff287230 */ /* 0x000fe40000004100 */
[----:B------:R-:W-:Y:S01]  /*7660*/  HADD2 R42, R21, -1032, -1032 ;  /* 0xe408e408152a7430 */ /* 0x000fe20000000000 */
[----:B------:R-:W-:Y:S01]  /*7670*/  LOP3.LUT R19, R33, 0x64006400, RZ, 0xfc, !PT ;  /* 0x6400640021137812 */ /* 0x000fe200078efcff */
[----:B------:R-:W-:Y:S01]  /*7680*/  HADD2.F32 R33, -RZ, R29.H0_H0 ;  /* 0x2000001dff217230 */ /* 0x000fe20000004100 */
[----:B------:R-:W-:Y:S01]  /*7690*/  LOP3.LUT R30, R30, 0xf000f0, RZ, 0xc0, !PT ;  /* 0x00f000f01e1e7812 */ /* 0x000fe200078ec0ff */
[----:B------:R-:W-:Y:S01]  /*76a0*/  FFMA.FTZ R40, R40, R36, R17 ;  /* 0x0000002428287223 */ /* 0x000fe20000010011 */
[----:B------:R-:W-:-:S02]  /*76b0*/  HADD2.F32 R17, -RZ, R42.H0_H0 ;  /* 0x2000002aff117230 */ /* 0x000fc40000004100 */
[----:B------:R-:W-:Y:S02]  /*76c0*/  HADD2 R19, R19, -1032, -1032 ;  /* 0xe408e40813137430 */ /* 0x000fe40000000000 */
[--C-:B------:R-:W-:Y:S01]  /*76d0*/  HADD2.F32 R41, -RZ, R28.reuse.H0_H0 ;  /* 0x2000001cff297230 */ /* 0x100fe20000004100 */
[----:B------:R-:W-:Y:S01]  /*76e0*/  LOP3.LUT R18, R18, 0xf000f0, RZ, 0xc0, !PT ;  /* 0x00f000f012127812 */ /* 0x000fe200078ec0ff */
[----:B------:R-:W-:Y:S02]  /*76f0*/  HADD2.F32 R21, -RZ, R29.H1_H1 ;  /* 0x3000001dff157230 */ /* 0x000fe40000004100 */
[----:B------:R-:W-:Y:S02]  /*7700*/  HADD2.F32 R29, -RZ, R28.H1_H1 ;  /* 0x3000001cff1d7230 */ /* 0x000fe40000004100 */
[C---:B------:R-:W-:Y:S01]  /*7710*/  FFMA.FTZ R28, R36.reuse, R17, R35 ;  /* 0x00000011241c7223 */ /* 0x040fe20000010023 */
[----:B------:R-:W-:Y:S01]  /*7720*/  HADD2.F32 R43, -RZ, R19.H0_H0 ;  /* 0x20000013ff2b7230 */ /* 0x000fe20000004100 */
[----:B------:R-:W-:Y:S01]  /*7730*/  LOP3.LUT R35, R31, 0xf000f0, RZ, 0xc0, !PT ;  /* 0x00f000f01f237812 */ /* 0x000fe200078ec0ff */
[----:B------:R-:W-:Y:S01]  /*7740*/  FFMA.FTZ R37, R36, R41, R37 ;  /* 0x0000002924257223 */ /* 0x000fe20000010025 */
[----:B------:R-:W-:Y:S01]  /*7750*/  LOP3.LUT R31, R30, 0x64006400, RZ, 0xfc, !PT ;  /* 0x640064001e1f7812 */ /* 0x000fe200078efcff */
[----:B------:R-:W-:-:S02]  /*7760*/  HADD2.F32 R39, -RZ, R39.H1_H1 ;  /* 0x30000027ff277230 */ /* 0x000fc40000004100 */
[----:B------:R-:W-:Y:S01]  /*7770*/  FFMA.FTZ R17, R36, R43, R38 ;  /* 0x0000002b24117223 */ /* 0x000fe20000010026 */
[----:B------:R-:W-:Y:S01]  /*7780*/  LOP3.LUT R35, R35, 0x64006400, RZ, 0xfc, !PT ;  /* 0x6400640023237812 */ /* 0x000fe200078efcff */
[----:B------:R-:W-:Y:S01]  /*7790*/  FFMA.FTZ R38, R16, R29, R37 ;  /* 0x0000001d10267223 */ /* 0x000fe20000010025 */
[----:B------:R-:W-:Y:S01]  /*77a0*/  HADD2.F32 R37, -RZ, R19.H1_H1 ;  /* 0x30000013ff257230 */ /* 0x000fe20000004100 */
[----:B------:R-:W-:Y:S01]  /*77b0*/  LOP3.LUT R19, R18, 0x64006400, RZ, 0xfc, !PT ;  /* 0x6400640012137812 */ /* 0x000fe200078efcff */
[----:B------:R-:W-:Y:S02]  /*77c0*/  HADD2.F32 R41, -RZ, R42.H1_H1 ;  /* 0x3000002aff297230 */ /* 0x000fe40000004100 */
[-C--:B------:R-:W-:Y:S01]  /*77d0*/  HFMA2 R30, R31, R20.reuse.H0_H0, -72, -72 ;  /* 0xd480d4801f1e7431 */ /* 0x080fe20000040014 */
[----:B------:R-:W-:Y:S01]  /*77e0*/  LOP3.LUT R18, R32, 0xf000f0, RZ, 0xc0, !PT ;  /* 0x00f000f020127812 */ /* 0x000fe200078ec0ff */
[-C--:B------:R-:W-:Y:S02]  /*77f0*/  HFMA2 R31, R35, R20.reuse.H0_H0, -72, -72 ;  /* 0xd480d480231f7431 */ /* 0x080fe40000040014 */
[----:B------:R-:W-:Y:S01]  /*7800*/  FFMA.FTZ R40, R39, R16, R40 ;  /* 0x0000001027287223 */ /* 0x000fe20000010028 */
[----:B------:R-:W-:-:S02]  /*7810*/  HFMA2 R35, R19, R20.H0_H0, -72, -72 ;  /* 0xd480d48013237431 */ /* 0x000fc40000040014 */
[C---:B------:R-:W-:Y:S01]  /*7820*/  FFMA.FTZ R36, R16.reuse, R41, R28 ;  /* 0x0000002910247223 */ /* 0x040fe2000001001c */
[----:B------:R-:W-:Y:S01]  /*7830*/  FFMA.FTZ R32, R16, R37, R17 ;  /* 0x0000002510207223 */ /* 0x000fe20000010011 */
[----:B------:R-:W-:Y:S01]  /*7840*/  LOP3.LUT R19, R18, 0x64006400, RZ, 0xfc, !PT ;  /* 0x6400640012137812 */ /* 0x000fe200078efcff */
[----:B------:R-:W-:Y:S01]  /*7850*/  HADD2.F32 R18, -RZ, R31.H0_H0 ;  /* 0x2000001fff127230 */ /* 0x000fe20000004100 */
[----:B------:R-:W0:Y:S01]  /*7860*/  LDS.64 R28, [UR4+0x10] ;  /* 0x00001004ff1c7984 */ /* 0x000e220008000a00 */
[----:B------:R-:W-:-:S04]  /*7870*/  IMAD.WIDE R16, R25, 0x4, R22 ;  /* 0x0000000419107825 */ /* 0x000fc800078e0216 */
[----:B------:R-:W-:Y:S02]  /*7880*/  HFMA2 R39, R19, R20.H0_H0, -72, -72 ;  /* 0xd480d48013277431 */ /* 0x000fe40000040014 */
[----:B------:R-:W-:Y:S01]  /*7890*/  FFMA.FTZ R38, R33, R18, R38 ;  /* 0x0000001221267223 */ /* 0x000fe20000010026 */
[--C-:B------:R-:W-:Y:S01]  /*78a0*/  HADD2.F32 R37, -RZ, R30.reuse.H0_H0 ;  /* 0x2000001eff257230 */ /* 0x100fe20000004100 */
[----:B------:R-:W2:Y:S01]  /*78b0*/  LDG.E.128.CONSTANT R16, desc[UR6][R16.64] ;  /* 0x0000000610107981 */ /* 0x000ea2000c1e9d00 */
[----:B-----5:R-:W-:Y:S02]  /*78c0*/  HADD2.F32 R23, -RZ, R35.H0_H0 ;  /* 0x20000023ff177230 */ /* 0x020fe40000004100 */
        /* <DEDUP_REMOVED lines=9> */
[C---:B------:R-:W-:Y:S01]  /*7960*/  FFMA.FTZ R32, R21.reuse, R22, R38 ;  /* 0x0000001615207223 */ /* 0x040fe20000010026 */
[C---:B------:R-:W-:Y:S01]  /*7970*/  FFMA.FTZ R25, R21.reuse, R36, R23 ;  /* 0x0000002415197223 */ /* 0x040fe20000010017 */
[----:B------:R-:W-:Y:S01]  /*7980*/  FFMA.FTZ R30, R21, R40, R33 ;  /* 0x00000028151e7223 */ /* 0x000fe20000010021 */
[----:B----4-:R-:W-:-:S02]  /*7990*/  LOP3.LUT R21, R12, 0xf000f, RZ, 0xc0, !PT ;  /* 0x000f000f0c157812 */ /* 0x010fc400078ec0ff */
        /* <DEDUP_REMOVED lines=12> */
[----:B------:R-:W-:Y:S01]  /*7a60*/  SHF.R.U32.HI R33, RZ, 0x8, R12 ;  /* 0x00000008ff217819 */ /* 0x000fe2000001160c */
[----:B------:R-:W-:Y:S02]  /*7a70*/  HADD2 R43, R13, -1032, -1032 ;  /* 0xe408e4080d2b7430 */ /* 0x000fe40000000000 */
[----:B------:R-:W-:-:S02]  /*7a80*/  HADD2 R42, R23, -1032, -1032 ;  /* 0xe408e408172a7430 */ /* 0x000fc40000000000 */
[----:B0-----:R-:W-:Y:S01]  /*7a90*/  HADD2.F32 R12, -RZ, R28.H0_H0 ;  /* 0x2000001cff0c7230 */ /* 0x001fe20000004100 */
[----:B------:R-:W-:Y:S01]  /*7aa0*/  LOP3.LUT R40, R15, 0xf000f0, RZ, 0xc0, !PT ;  /* 0x00f000f00f287812 */ /* 0x000fe200078ec0ff */
[--C-:B------:R-:W-:Y:S01]  /*7ab0*/  HADD2.F32 R13, -RZ, R21.reuse.H0_H0 ;  /* 0x20000015ff0d7230 */ /* 0x100fe20000004100 */
[----:B------:R-:W-:Y:S01]  /*7ac0*/  SHF.R.U32.HI R37, RZ, 0x8, R15 ;  /* 0x00000008ff257819 */ /* 0x000fe2000001160f */
[----:B------:R-:W-:Y:S01]  /*7ad0*/  HADD2.F32 R47, -RZ, R21.H1_H1 ;  /* 0x30000015ff2f7230 */ /* 0x000fe20000004100 */
[----:B------:R-:W0:Y:S01]  /*7ae0*/  LDS.64 R22, [UR4+0x18] ;  /* 0x00001804ff167984 */ /* 0x000e220008000a00 */
[----:B------:R-:W-:Y:S02]  /*7af0*/  HADD2.F32 R49, -RZ, R44.H0_H0 ;  /* 0x2000002cff317230 */ /* 0x000fe40000004100 */
[----:B------:R-:W-:Y:S02]  /*7b00*/  HADD2.F32 R15, -RZ, R43.H0_H0 ;  /* 0x2000002bff0f7230 */ /* 0x000fe40000004100 */
[----:B------:R-:W-:-:S02]  /*7b10*/  HADD2.F32 R21, -RZ, R42.H0_H0 ;  /* 0x2000002aff157230 */ /* 0x000fc40000004100 */
[----:B------:R-:W-:Y:S02]  /*7b20*/  HADD2.F32 R28, -RZ, R28.H1_H1 ;  /* 0x3000001cff1c7230 */ /* 0x000fe40000004100 */
[----:B------:R-:W-:Y:S02]  /*7b30*/  HADD2.F32 R45, -RZ, R44.H1_H1 ;  /* 0x3000002cff2d7230 */ /* 0x000fe40000004100 */
[----:B------:R-:W-:Y:S01]  /*7b40*/  FFMA.FTZ R44, R13, R12, RZ ;  /* 0x0000000c0d2c7223 */ /* 0x000fe200000100ff */
[C---:B------:R-:W-:Y:S01]  /*7b50*/  FFMA.FTZ R13, R12.reuse, R49, RZ ;  /* 0x000000310c0d7223 */ /* 0x040fe200000100ff */
[C---:B------:R-:W-:Y:S01]  /*7b60*/  FFMA.FTZ R15, R12.reuse, R15, RZ ;  /* 0x0000000f0c0f7223 */ /* 0x040fe200000100ff */
[----:B------:R-:W-:Y:S01]  /*7b70*/  FFMA.FTZ R21, R12, R21, RZ ;  /* 0x000000150c157223 */ /* 0x000fe200000100ff */
[----:B------:R-:W-:Y:S01]  /*7b80*/  FFMA.FTZ R12, R47, R28, R44 ;  /* 0x0000001c2f0c7223 */ /* 0x000fe2000001002c */
[----:B------:R-:W-:Y:S01]  /*7b90*/  HADD2.F32 R44, -RZ, R43.H1_H1 ;  /* 0x3000002bff2c7230 */ /* 0x000fe20000004100 */
[----:B------:R-:W-:-:S02]  /*7ba0*/  LOP3.LUT R39, R14, 0xf000f0, RZ, 0xc0, !PT ;  /* 0x00f000f00e277812 */ /* 0x000fc400078ec0ff */
[----:B------:R-:W-:Y:S01]  /*7bb0*/  LOP3.LUT R43, R36, 0x64006400, RZ, 0xfc, !PT ;  /* 0x64006400242b7812 */ /* 0x000fe200078efcff */
[----:B------:R-:W-:Y:S01]  /*7bc0*/  FFMA.FTZ R36, R28, R45, R13 ;  /* 0x0000002d1c247223 */ /* 0x000fe2000001000d */
[----:B------:R-:W-:Y:S02]  /*7bd0*/  LOP3.LUT R45, R38, 0x64006400, RZ, 0xfc, !PT ;  /* 0x64006400262d7812 */ /* 0x000fe400078efcff */
[----:B------:R-:W-:Y:S01]  /*7be0*/  LOP3.LUT R47, R39, 0x64006400, RZ, 0xfc, !PT ;  /* 0x64006400272f7812 */ /* 0x000fe200078efcff */
[-C--:B------:R-:W-:Y:S02]  /*7bf0*/  HFMA2 R13, R43, R20.reuse.H0_H0, -72, -72 ;  /* 0xd480d4802b0d7431 */ /* 0x080fe40000040014 */
[----:B------:R-:W-:Y:S01]  /*7c00*/  FFMA.FTZ R38, R28, R44, R15 ;  /* 0x0000002c1c267223 */ /* 0x000fe2000001000f */
[----:B------:R-:W-:Y:S01]  /*7c10*/  LOP3.LUT R43, R40, 0x64006400, RZ, 0xfc, !PT ;  /* 0x64006400282b7812 */ /* 0x000fe200078efcff */
[----:B------:R-:W-:Y:S02]  /*7c20*/  HFMA2 R39, R45, R20.H0_H0, -72, -72 ;  /* 0xd480d4802d277431 */ /* 0x000fe40000040014 */
[----:B------:R-:W-:-:S02]  /*7c30*/  HADD2.F32 R41, -RZ, R29.H0_H0 ;  /* 0x2000001dff297230 */ /* 0x000fc40000004100 */
[-C--:B------:R-:W-:Y:S02]  /*7c40*/  HFMA2 R15, R47, R20.reuse.H0_H0, -72, -72 ;  /* 0xd480d4802f0f7431 */ /* 0x080fe40000040014 */
[----:B------:R-:W-:Y:S02]  /*7c50*/  HADD2.F32 R45, -RZ, R13.H0_H0 ;  /* 0x2000000dff2d7230 */ /* 0x000fe40000004100 */
[----:B------:R-:W-:Y:S02]  /*7c60*/  HFMA2 R40, R43, R20.H0_H0, -72, -72 ;  /* 0xd480d4802b287431 */ /* 0x000fe40000040014 */
[----:B------:R-:W-:Y:S02]  /*7c70*/  HADD2.F32 R44, -RZ, R42.H1_H1 ;  /* 0x3000002aff2c7230 */ /* 0x000fe40000004100 */
[----:B------:R-:W-:Y:S02]  /*7c80*/  HADD2.F32 R43, -RZ, R15.H0_H0 ;  /* 0x2000000fff2b7230 */ /* 0x000fe40000004100 */
[----:B------:R-:W-:Y:S01]  /*7c90*/  FFMA.FTZ R45, R45, R41, R12 ;  /* 0x000000292d2d7223 */ /* 0x000fe2000001000c */
[----:B------:R-:W-:-:S02]  /*7ca0*/  HADD2.F32 R29, -RZ, R29.H1_H1 ;  /* 0x3000001dff1d7230 */ /* 0x000fc40000004100 */
[----:B------:R-:W-:Y:S02]  /*7cb0*/  HADD2.F32 R12, -RZ, R13.H1_H1 ;  /* 0x3000000dff0c7230 */ /* 0x000fe40000004100 */
[----:B------:R-:W-:Y:S01]  /*7cc0*/  FFMA.FTZ R44, R28, R44, R21 ;  /* 0x0000002c1c2c7223 */ /* 0x000fe20000010015 */
[----:B------:R-:W-:Y:S02]  /*7cd0*/  HADD2.F32 R42, -RZ, R39.H0_H0 ;  /* 0x20000027ff2a7230 */ /* 0x000fe40000004100 */
[----:B------:R-:W-:Y:S01]  /*7ce0*/  FFMA.FTZ R21, R41, R43, R38 ;  /* 0x0000002b29157223 */ /* 0x000fe20000010026 */
[--C-:B------:R-:W-:Y:S02]  /*7cf0*/  HADD2.F32 R47, -RZ, R40.reuse.H0_H0 ;  /* 0x20000028ff2f7230 */ /* 0x100fe40000004100 */
[----:B------:R-:W-:Y:S02]  /*7d00*/  HADD2.F32 R38, -RZ, R15.H1_H1 ;  /* 0x3000000fff267230 */ /* 0x000fe40000004100 */
[----:B------:R-:W-:Y:S01]  /*7d10*/  FFMA.FTZ R15, R12, R29, R45 ;  /* 0x0000001d0c0f7223 */ /* 0x000fe2000001002d */
[----:B------:R-:W-:Y:S01]  /*7d20*/  HADD2.F32 R28, -RZ, R39.H1_H1 ;  /* 0x30000027ff1c7230 */ /* 0x000fe20000004100 */
[----:B------:R-:W-:Y:S01]  /*7d30*/  LOP3.LUT R12, R33, 0xf000f, RZ, 0xc0, !PT ;  /* 0x000f000f210c7812 */ /* 0x000fe200078ec0ff */
[----:B------:R-:W-:Y:S01]  /*7d40*/  FFMA.FTZ R36, R41, R42, R36 ;  /* 0x0000002a29247223 */ /* 0x000fe20000010024 */
[----:B------:R-:W-:Y:S01]  /*7d50*/  SHF.R.U32.HI R14, RZ, 0x8, R14 ;  /* 0x00000008ff0e7819 */ /* 0x000fe2000001160e */
[----:B------:R-:W-:-:S02]  /*7d60*/  HADD2.F32 R40, -RZ, R40.H1_H1 ;  /* 0x30000028ff287230 */ /* 0x000fc40000004100 */
[----:B------:R-:W-:Y:S01]  /*7d70*/  FFMA.FTZ R47, R41, R47, R44 ;  /* 0x0000002f292f7223 */ /* 0x000fe2000001002c */
[----:B------:R-:W-:Y:S01]  /*7d80*/  LOP3.LUT R13, R35, 0xf000f, RZ, 0xc0, !PT ;  /* 0x000f000f230d7812 */ /* 0x000fe200078ec0ff */
[C---:B------:R-:W-:Y:S01]  /*7d90*/  FFMA.FTZ R21, R29.reuse, R38, R21 ;  /* 0x000000261d157223 */ /* 0x040fe20000010015 */
[----:B------:R-:W-:Y:S01]  /*7da0*/  LOP3.LUT R12, R12, 0x64006400, RZ, 0xfc, !PT ;  /* 0x640064000c0c7812 */ /* 0x000fe200078efcff */
[C---:B------:R-:W-:Y:S01]  /*7db0*/  FFMA.FTZ R28, R29.reuse, R28, R36 ;  /* 0x0000001c1d1c7223 */ /* 0x040fe20000010024 */
[----:B------:R-:W-:Y:S01]  /*7dc0*/  LOP3.LUT R38, R14, 0xf000f, RZ, 0xc0, !PT ;  /* 0x000f000f0e267812 */ /* 0x000fe200078ec0ff */
[----:B------:R-:W-:Y:S01]  /*7dd0*/  FFMA.FTZ R29, R29, R40, R47 ;  /* 0x000000281d1d7223 */ /* 0x000fe2000001002f */
[----:B------:R-:W-:Y:S02]  /*7de0*/  LOP3.LUT R40, R37, 0xf000f, RZ, 0xc0, !PT ;  /* 0x000f000f25287812 */ /* 0x000fe400078ec0ff */
[----:B------:R-:W-:Y:S01]  /*7df0*/  LOP3.LUT R13, R13, 0x64006400, RZ, 0xfc, !PT ;  /* 0x640064000d0d7812 */ /* 0x000fe200078efcff */
[----:B------:R-:W-:Y:S01]  /*7e00*/  HADD2 R39, R12, -1032, -1032 ;  /* 0xe408e4080c277430 */ /* 0x000fe20000000000 */
[----:B------:R-:W-:-:S02]  /*7e10*/  LOP3.LUT R38, R38, 0x64006400, RZ, 0xfc, !PT ;  /* 0x6400640026267812 */ /* 0x000fc400078efcff */
[----:B------:R-:W-:Y:S01]  /*7e20*/  LOP3.LUT R41, R40, 0x64006400, RZ, 0xfc, !PT ;  /* 0x6400640028297812 */ /* 0x000fe200078efcff */
[----:B------:R-:W-:Y:S02]  /*7e30*/  HADD2 R40, R13, -1032, -1032 ;  /* 0xe408e4080d287430 */ /* 0x000fe40000000000 */
[----:B0-----:R-:W-:Y:S02]  /*7e40*/  HADD2.F32 R36, -RZ, R22.H0_H0 ;  /* 0x20000016ff247230 */ /* 0x001fe40000004100 */
[----:B------:R-:W-:Y:S02]  /*7e50*/  HADD2 R38, R38, -1032, -1032 ;  /* 0xe408e40826267430 */ /* 0x000fe40000000000 */
[----:B------:R-:W-:Y:S02]  /*7e60*/  HADD2.F32 R42, -RZ, R39.H0_H0 ;  /* 0x20000027ff2a7230 */ /* 0x000fe40000004100 */
[----:B------:R-:W-:Y:S02]  /*7e70*/  HADD2 R13, R41, -1032, -1032 ;  /* 0xe408e408290d7430 */ /* 0x000fe40000000000 */
[----:B------:R-:W-:-:S02]  /*7e80*/  HADD2.F32 R41, -RZ, R40.H0_H0 ;  /* 0x20000028ff297230 */ /* 0x000fc40000004100 */
[----:B------:R-:W-:Y:S02]  /*7e90*/  HADD2.F32 R44, -RZ, R38.H0_H0 ;  /* 0x20000026ff2c7230 */ /* 0x000fe40000004100 */
[----:B------:R-:W-:Y:S01]  /*7ea0*/  FFMA.FTZ R42, R42, R36, R15 ;  /* 0x000000242a2a7223 */ /* 0x000fe2000001000f */
[----:B------:R-:W-:Y:S02]  /*7eb0*/  HADD2.F32 R22, -RZ, R22.H1_H1 ;  /* 0x30000016ff167230 */ /* 0x000fe40000004100 */
[----:B------:R-:W-:Y:S02]  /*7ec0*/  HADD2.F32 R15, -RZ, R39.H1_H1 ;  /* 0x30000027ff0f7230 */ /* 0x000fe40000004100 */
[----:B------:R-:W-:Y:S01]  /*7ed0*/  FFMA.FTZ R41, R36, R41, R28 ;  /* 0x0000002924297223 */ /* 0x000fe2000001001c */
[----:B------:R-:W-:Y:S01]  /*7ee0*/  HADD2.F32 R43, -RZ, R40.H1_H1 ;  /* 0x30000028ff2b7230 */ /* 0x000fe20000004100 */
[----:B------:R-:W-:Y:S01]  /*7ef0*/  LOP3.LUT R14, R14, 0xf000f0, RZ, 0xc0, !PT ;  /* 0x00f000f00e0e7812 */ /* 0x000fe200078ec0ff */
[----:B------:R-:W-:Y:S01]  /*7f00*/  FFMA.FTZ R39, R36, R44, R21 ;  /* 0x0000002c24277223 */ /* 0x000fe20000010015 */
[----:B------:R-:W-:-:S02]  /*7f10*/  LOP3.LUT R33, R33, 0xf000f0, RZ, 0xc0, !PT ;  /* 0x00f000f021217812 */ /* 0x000fc400078ec0ff */
[----:B------:R-:W-:Y:S02]  /*7f20*/  LOP3.LUT R35, R35, 0xf000f0, RZ, 0xc0, !PT ;  /* 0x00f000f023237812 */ /* 0x000fe400078ec0ff */
[----:B------:R-:W-:Y:S01]  /*7f30*/  LOP3.LUT R28, R37, 0xf000f0, RZ, 0xc0, !PT ;  /* 0x00f000f0251c7812 */ /* 0x000fe200078ec0ff */
[----:B------:R-:W-:Y:S01]  /*7f40*/  FFMA.FTZ R21, R15, R22, R42 ;  /* 0x000000160f157223 */ /* 0x000fe2000001002a */
[----:B------:R-:W-:Y:S01]  /*7f50*/  FFMA.FTZ R15, R22, R43, R41 ;  /* 0x0000002b160f7223 */ /* 0x000fe20000010029 */
[----:B------:R-:W-:Y:S01]  /*7f60*/  LOP3.LUT R37, R14, 0x64006400, RZ, 0xfc, !PT ;  /* 0x640064000e257812 */ /* 0x000fe200078efcff */
[----:B------:R-:W-:Y:S01]  /*7f70*/  HADD2.F32 R38, -RZ, R38.H1_H1 ;  /* 0x30000026ff267230 */ /* 0x000fe20000004100 */
[----:B------:R-:W-:Y:S02]  /*7f80*/  LOP3.LUT R33, R33, 0x64006400, RZ, 0xfc, !PT ;  /* 0x6400640021217812 */ /* 0x000fe400078efcff */
[----:B------:R-:W-:Y:S02]  /*7f90*/  LOP3.LUT R35, R35, 0x64006400, RZ, 0xfc, !PT ;  /* 0x6400640023237812 */ /* 0x000fe400078efcff */
[----:B------:R-:W-:Y:S01]  /*7fa0*/  LOP3.LUT R41, R28, 0x64006400, RZ, 0xfc, !PT ;  /* 0x640064001c297812 */ /* 0x000fe200078efcff */
[----:B------:R-:W-:-:S02]  /*7fb0*/  HADD2.F32 R46, -RZ, R13.H0_H0 ;  /* 0x2000000dff2e7230 */ /* 0x000fc40000004100 */
[-C--:B------:R-:W-:Y:S02]  /*7fc0*/  HFMA2 R37, R37, R20.reuse.H0_H0, -72, -72 ;  /* 0xd480d48025257431 */ /* 0x080fe40000040014 */
[----:B------:R-:W-:Y:S01]  /*7fd0*/  FFMA.FTZ R39, R22, R38, R39 ;  /* 0x0000002616277223 */ /* 0x000fe20000010027 */
[-C--:B------:R-:W-:Y:S02]  /*7fe0*/  HFMA2 R33, R33, R20.reuse.H0_H0, -72, -72 ;  /* 0xd480d48021217431 */ /* 0x080fe40000040014 */
[----:B------:R-:W-:Y:S02]  /*7ff0*/  HADD2.F32 R38, -RZ, R13.H1_H1 ;  /* 0x3000000dff267230 */ /* 0x000fe40000004100 */
[-C--:B------:R-:W-:Y:S02]  /*8000*/  HFMA2 R35, R35, R20.reuse.H0_H0, -72, -72 ;  /* 0xd480d48023237431 */ /* 0x080fe40000040014 */
[----:B------:R-:W-:Y:S02]  /*8010*/  HFMA2 R28, R41, R20.H0_H0, -72, -72 ;  /* 0xd480d480291c7431 */ /* 0x000fe40000040014 */
[----:B------:R-:W-:Y:S01]  /*8020*/  FFMA.FTZ R29, R36, R46, R29 ;  /* 0x0000002e241d7223 */ /* 0x000fe2000001001d */
[----:B------:R-:W-:-:S02]  /*8030*/  HADD2.F32 R12, -RZ, R23.H0_H0 ;  /* 0x20000017ff0c7230 */ /* 0x000fc40000004100 */
[----:B------:R-:W-:Y:S02]  /*8040*/  HADD2.F32 R36, -RZ, R37.H0_H0 ;  /* 0x20000025ff247230 */ /* 0x000fe40000004100 */
[----:B------:R-:W-:Y:S01]  /*8050*/  FFMA.FTZ R29, R22, R38, R29 ;  /* 0x00000026161d7223 */ /* 0x000fe2000001001d */
[----:B------:R-:W-:Y:S02]  /*8060*/  HADD2.F32 R14, -RZ, R33.H0_H0 ;  /* 0x20000021ff0e7230 */ /* 0x000fe40000004100 */
[----:B------:R-:W-:Y:S02]  /*8070*/  HADD2.F32 R13, -RZ, R35.H0_H0 ;  /* 0x20000023ff0d7230 */ /* 0x000fe40000004100 */
[----:B------:R-:W-:Y:S02]  /*8080*/  HADD2.F32 R40, -RZ, R28.H0_H0 ;  /* 0x2000001cff287230 */ /* 0x000fe40000004100 */
[----:B------:R-:W-:Y:S01]  /*8090*/  FFMA.FTZ R39, R12, R36, R39 ;  /* 0x000000240c277223 */ /* 0x000fe20000010027 */
[----:B------:R-:W-:Y:S01]  /*80a0*/  FFMA.FTZ R21, R14, R12, R21 ;  /* 0x0000000c0e157223 */ /* 0x000fe20000010015 */
[----:B------:R-:W-:Y:S01]  /*80b0*/  FFMA.FTZ R22, R12, R13, R15 ;  /* 0x0000000d0c167223 */ /* 0x000fe2000001000f */
[----:B------:R-:W-:-:S02]  /*80c0*/  HADD2.F32 R23, -RZ, R23.H1_H1 ;  /* 0x30000017ff177230 */ /* 0x000fc40000004100 */
[----:B------:R-:W-:Y:S01]  /*80d0*/  FFMA.FTZ R36, R12, R40, R29 ;  /* 0x000000280c247223 */ /* 0x000fe2000001001d */
[----:B------:R-:W-:-:S05]  /*80e0*/  HADD2.F32 R12, -RZ, R33.H1_H1 ;  /* 0x30000021ff0c7230 */ /* 0x000fca0000004100 */
[----:B------:R-:W-:Y:S02]  /*80f0*/  FFMA.FTZ R29, R12, R23, R21 ;  /* 0x000000170c1d7223 */ /* 0x000fe40000010015 */
[----:B------:R-:W0:Y:S01]  /*8100*/  LDS.64 R12, [UR4+0x20] ;  /* 0x00002004ff0c7984 */ /* 0x000e220008000a00 */
[----:B------:R-:W-:Y:S02]  /*8110*/  HADD2.F32 R38, -RZ, R35.H1_H1 ;  /* 0x30000023ff267230 */ /* 0x000fe40000004100 */
[--C-:B------:R-:W-:Y:S02]  /*8120*/  HADD2.F32 R14, -RZ, R2.reuse.H0_H0 ;  /* 0x20000002ff0e7230 */ /* 0x100fe40000004100 */
[----:B------:R-:W-:Y:S02]  /*8130*/  HADD2.F32 R15, -RZ, R2.H1_H1 ;  /* 0x30000002ff0f7230 */ /* 0x000fe40000004100 */
[----:B------:R-:W-:Y:S01]  /*8140*/  FFMA.FTZ R38, R23, R38, R22 ;  /* 0x0000002617267223 */ /* 0x000fe20000010016 */
[----:B------:R-:W-:-:S02]  /*8150*/  HADD2.F32 R22, -RZ, R0.H0_H0 ;  /* 0x20000000ff167230 */ /* 0x000fc40000004100 */
[----:B------:R-:W-:Y:S02]  /*8160*/  HADD2.F32 R21, -RZ, R0.H1_H1 ;  /* 0x30000000ff157230 */ /* 0x000fe40000004100 */
[----:B------:R-:W-:Y:S01]  /*8170*/  FMUL.FTZ R31, R14, R31 ;  /* 0x0000001f0e1f7220 */ /* 0x000fe20000410000 */
[----:B------:R-:W-:Y:S02]  /*8180*/  HADD2.F32 R40, -RZ, R37.H1_H1 ;  /* 0x30000025ff287230 */ /* 0x000fe40000004100 */
[----:B------:R-:W-:Y:S01]  /*8190*/  FMUL.FTZ R32, R15, R32 ;  /* 0x000000200f207220 */ /* 0x000fe20000410000 */
[----:B------:R-:W-:Y:S02]  /*81a0*/  HADD2.F32 R28, -RZ, R28.H1_H1 ;  /* 0x3000001cff1c7230 */ /* 0x000fe40000004100 */
[----:B------:R-:W-:Y:S01]  /*81b0*/  FMUL.FTZ R25, R22, R25 ;  /* 0x0000001916197220 */ /* 0x000fe20000410000 */
[----:B------:R-:W-:Y:S01]  /*81c0*/  FMUL.FTZ R30, R21, R30 ;  /* 0x0000001e151e7220 */ /* 0x000fe20000410000 */
[C---:B------:R-:W-:Y:S01]  /*81d0*/  FFMA.FTZ R33, R23.reuse, R40, R39 ;  /* 0x0000002817217223 */ /* 0x040fe20000010027 */
[----:B------:R-:W-:Y:S01]  /*81e0*/  F2FP.F16.F32.PACK_AB R31, RZ, R31 ;  /* 0x0000001fff1f723e */ /* 0x000fe200000000ff */
[----:B------:R-:W-:Y:S01]  /*81f0*/  FFMA.FTZ R28, R23, R28, R36 ;  /* 0x0000001c171c7223 */ /* 0x000fe20000010024 */
[----:B------:R-:W-:-:S02]  /*8200*/  F2FP.F16.F32.PACK_AB R32, RZ, R32 ;  /* 0x00000020ff20723e */ /* 0x000fc400000000ff */
[----:B------:R-:W-:Y:S02]  /*8210*/  MOV R23, R5 ;  /* 0x0000000500177202 */ /* 0x000fe40000000f00 */
[----:B------:R-:W-:Y:S02]  /*8220*/  F2FP.F16.F32.PACK_AB R5, RZ, R25 ;  /* 0x00000019ff05723e */ /* 0x000fe400000000ff */
[----:B------:R-:W-:Y:S01]  /*8230*/  F2FP.F16.F32.PACK_AB R30, RZ, R30 ;  /* 0x0000001eff1e723e */ /* 0x000fe200000000ff */
[----:B------:R-:W-:Y:S01]  /*8240*/  FMUL.FTZ R33, R22, R33 ;  /* 0x0000002116217220 */ /* 0x000fe20000410000 */
[----:B------:R-:W-:Y:S01]  /*8250*/  PRMT R31, R31, 0x5410, R32 ;  /* 0x000054101f1f7816 */ /* 0x000fe20000000020 */
[----:B------:R-:W-:Y:S01]  /*8260*/  FMUL.FTZ R28, R21, R28 ;  /* 0x0000001c151c7220 */ /* 0x000fe20000410000 */
[----:B------:R-:W-:Y:S01]  /*8270*/  PRMT R5, R5, 0x5410, R30 ;  /* 0x0000541005057816 */ /* 0x000fe2000000001e */
[----:B------:R-:W-:Y:S01]  /*8280*/  FMUL.FTZ R29, R14, R29 ;  /* 0x0000001d0e1d7220 */ /* 0x000fe20000410000 */
[----:B------:R-:W-:Y:S01]  /*8290*/  FMUL.FTZ R38, R15, R38 ;  /* 0x000000260f267220 */ /* 0x000fe20000410000 */
[----:B------:R-:W-:Y:S01]  /*82a0*/  F2FP.F16.F32.PACK_AB R33, RZ, R33 ;  /* 0x00000021ff21723e */ /* 0x000fe200000000ff */
[----:B------:R-:W-:Y:S01]  /*82b0*/  HFMA2.MMA R25, R31, 1, 1, R23 ;  /* 0x3c003c001f197835 */ /* 0x000fe20000000017 */
[----:B------:R-:W-:Y:S01]  /*82c0*/  F2FP.F16.F32.PACK_AB R28, RZ, R28 ;  /* 0x0000001cff1c723e */ /* 0x000fe200000000ff */
[----:B------:R-:W-:Y:S01]  /*82d0*/  HADD2 R23, R5, R4 ;  /* 0x0000000405177230 */ /* 0x000fe20000000000 */
[----:B------:R-:W-:-:S02]  /*82e0*/  LOP3.LUT R5, R8, 0xf000f, RZ, 0xc0, !PT ;  /* 0x000f000f08057812 */ /* 0x000fc400078ec0ff */
[----:B------:R-:W-:Y:S02]  /*82f0*/  PRMT R33, R33, 0x5410, R28 ;  /* 0x0000541021217816 */ /* 0x000fe4000000001c */
[----:B------:R-:W-:Y:S02]  /*8300*/  F2FP.F16.F32.PACK_AB R29, RZ, R29 ;  /* 0x0000001dff1d723e */ /* 0x000fe400000000ff */
[----:B------:R-:W-:Y:S02]  /*8310*/  F2FP.F16.F32.PACK_AB R38, RZ, R38 ;  /* 0x00000026ff26723e */ /* 0x000fe400000000ff */
[C---:B------:R-:W-:Y:S02]  /*8320*/  LOP3.LUT R36, R9.reuse, 0xf000f, RZ, 0xc0, !PT ;  /* 0x000f000f09247812 */ /* 0x040fe400078ec0ff */
[----:B------:R-:W-:Y:S02]  /*8330*/  LOP3.LUT R30, R9, 0xf000f0, RZ, 0xc0, !PT ;  /* 0x00f000f0091e7812 */ /* 0x000fe400078ec0ff */
[----:B------:R-:W-:-:S02]  /*8340*/  SHF.R.U32.HI R28, RZ, 0x8, R9 ;  /* 0x00000008ff1c7819 */ /* 0x000fc40000011609 */
[----:B------:R-:W-:Y:S02]  /*8350*/  LOP3.LUT R9, R10, 0xf000f, RZ, 0xc0, !PT ;  /* 0x000f000f0a097812 */ /* 0x000fe400078ec0ff */
[----:B------:R-:W-:Y:S01]  /*8360*/  LOP3.LUT R5, R5, 0x64006400, RZ, 0xfc, !PT ;  /* 0x6400640005057812 */ /* 0x000fe200078efcff */
[----:B------:R-:W-:Y:S01]  /*8370*/  HADD2 R23, R33, R23 ;  /* 0x0000001721177230 */ /* 0x000fe20000000000 */
[----:B------:R-:W-:Y:S01]  /*8380*/  PRMT R29, R29, 0x5410, R38 ;  /* 0x000054101d1d7816 */ /* 0x000fe20000000026 */
[--C-:B0-----:R-:W-:Y:S02]  /*8390*/  HADD2.F32 R4, -RZ, R12.reuse.H0_H0 ;  /* 0x2000000cff047230 */ /* 0x101fe40000004100 */
[----:B------:R-:W-:Y:S01]  /*83a0*/  HADD2.F32 R33, -RZ, R12.H1_H1 ;  /* 0x3000000cff217230 */ /* 0x000fe20000004100 */
[----:B------:R-:W-:Y:S01]  /*83b0*/  LOP3.LUT R12, R9, 0x64006400, RZ, 0xfc, !PT ;  /* 0x64006400090c7812 */ /* 0x000fe200078efcff */
[----:B------:R-:W-:Y:S01]  /*83c0*/  HADD2 R9, R5, -1032, -1032 ;  /* 0xe408e40805097430 */ /* 0x000fe20000000000 */
[----:B------:R-:W-:Y:S01]  /*83d0*/  HFMA2.MMA R25, R29, 1, 1, R25 ;  /* 0x3c003c001d197835 */ /* 0x000fe20000000019 */
[----:B------:R-:W-:-:S02]  /*83e0*/  LOP3.LUT R38, R11, 0xf000f, RZ, 0xc0, !PT ;  /* 0x000f000f0b267812 */ /* 0x000fc400078ec0ff */
[----:B------:R-:W-:Y:S01]  /*83f0*/  LOP3.LUT R35, R10, 0xf000f0, RZ, 0xc0, !PT ;  /* 0x00f000f00a237812 */ /* 0x000fe200078ec0ff */
[--C-:B------:R-:W-:Y:S01]  /*8400*/  HADD2.F32 R5, -RZ, R9.reuse.H0_H0 ;  /* 0x20000009ff057230 */ /* 0x100fe20000004100 */
[----:B------:R-:W-:Y:S02]  /*8410*/  SHF.R.U32.HI R29, RZ, 0x8, R10 ;  /* 0x00000008ff1d7819 */ /* 0x000fe4000001160a */
[----:B------:R-:W-:Y:S02]  /*8420*/  LOP3.LUT R31, R11, 0xf000f0, RZ, 0xc0, !PT ;  /* 0x00f000f00b1f7812 */ /* 0x000fe400078ec0ff */
[----:B------:R-:W-:Y:S01]  /*8430*/  SHF.R.U32.HI R10, RZ, 0x8, R11 ;  /* 0x00000008ff0a7819 */ /* 0x000fe2000001160b */
[----:B------:R-:W-:Y:S01]  /*8440*/  HADD2 R41, R12, -1032, -1032 ;  /* 0xe408e4080c297430 */ /* 0x000fe20000000000 */
[----:B------:R-:W-:Y:S02]  /*8450*/  LOP3.LUT R11, R36, 0x64006400, RZ, 0xfc, !PT ;  /* 0x64006400240b7812 */ /* 0x000fe400078efcff */
[----:B------:R-:W-:Y:S01]  /*8460*/  LOP3.LUT R38, R38, 0x64006400, RZ, 0xfc, !PT ;  /* 0x6400640026267812 */ /* 0x000fe200078efcff */
[----:B------:R-:W-:-:S02]  /*8470*/  HADD2.F32 R40, -RZ, R9.H1_H1 ;  /* 0x30000009ff287230 */ /* 0x000fc40000004100 */
[----:B------:R-:W-:Y:S01]  /*8480*/  FFMA.FTZ R5, R5, R4, RZ ;  /* 0x0000000405057223 */ /* 0x000fe200000100ff */
[----:B------:R-:W-:Y:S01]  /*8490*/  LOP3.LUT R32, R8, 0xf000f0, RZ, 0xc0, !PT ;  /* 0x00f000f008207812 */ /* 0x000fe200078ec0ff */
[----:B------:R-:W-:Y:S02]  /*84a0*/  HADD2 R39, R11, -1032, -1032 ;  /* 0xe408e4080b277430 */ /* 0x000fe40000000000 */
[--C-:B------:R-:W-:Y:S02]  /*84b0*/  HADD2.F32 R37, -RZ, R13.reuse.H0_H0 ;  /* 0x2000000dff257230 */ /* 0x100fe40000004100 */
[----:B------:R-:W-:Y:S02]  /*84c0*/  HADD2 R38, R38, -1032, -1032 ;  /* 0xe408e40826267430 */ /* 0x000fe40000000000 */
[----:B------:R-:W-:Y:S02]  /*84d0*/  HADD2.F32 R36, -RZ, R13.H1_H1 ;  /* 0x3000000dff247230 */ /* 0x000fe40000004100 */
[----:B------:R-:W-:Y:S01]  /*84e0*/  HADD2.F32 R9, -RZ, R41.H0_H0 ;  /* 0x20000029ff097230 */ /* 0x000fe20000004100 */
[----:B------:R-:W0:Y:S01]  /*84f0*/  LDS.64 R12, [UR4+0x28] ;  /* 0x00002804ff0c7984 */ /* 0x000e220008000a00 */
[----:B------:R-:W-:Y:S01]  /*8500*/  FFMA.FTZ R40, R40, R33, R5 ;  /* 0x0000002128287223 */ /* 0x000fe20000010005 */
[----:B------:R-:W-:Y:S01]  /*8510*/  LOP3.LUT R5, R32, 0x64006400, RZ, 0xfc, !PT ;  /* 0x6400640020057812 */ /* 0x000fe200078efcff */
[----:B------:R-:W-:-:S02]  /*8520*/  HADD2.F32 R43, -RZ, R39.H0_H0 ;  /* 0x20000027ff2b7230 */ /* 0x000fc40000004100 */
[----:B------:R-:W-:Y:S02]  /*8530*/  HADD2.F32 R42, -RZ, R39.H1_H1 ;  /* 0x30000027ff2a7230 */ /* 0x000fe40000004100 */
[----:B------:R-:W-:Y:S01]  /*8540*/  FFMA.FTZ R39, R4, R9, RZ ;  /* 0x0000000904277223 */ /* 0x000fe200000100ff */
[----:B------:R-:W-:Y:S01]  /*8550*/  HADD2.F32 R11, -RZ, R38.H0_H0 ;  /* 0x20000026ff0b7230 */ /* 0x000fe20000004100 */
[----:B------:R-:W-:Y:S01]  /*8560*/  LOP3.LUT R9, R30, 0x64006400, RZ, 0xfc, !PT ;  /* 0x640064001e097812 */ /* 0x000fe200078efcff */
[-C--:B------:R-:W-:Y:S01]  /*8570*/  HFMA2 R5, R5, R20.reuse.H0_H0, -72, -72 ;  /* 0xd480d48005057431 */ /* 0x080fe20000040014 */
[----:B------:R-:W-:Y:S01]  /*8580*/  LOP3.LUT R35, R35, 0x64006400, RZ, 0xfc, !PT ;  /* 0x6400640023237812 */ /* 0x000fe200078efcff */
[C---:B------:R-:W-:Y:S01]  /*8590*/  FFMA.FTZ R44, R4.reuse, R43, RZ ;  /* 0x0000002b042c7223 */ /* 0x040fe200000100ff */
[----:B------:R-:W-:Y:S01]  /*85a0*/  LOP3.LUT R31, R31, 0x64006400, RZ, 0xfc, !PT ;  /* 0x640064001f1f7812 */ /* 0x000fe200078efcff */
[----:B------:R-:W-:Y:S01]  /*85b0*/  FFMA.FTZ R4, R4, R11, RZ ;  /* 0x0000000b04047223 */ /* 0x000fe200000100ff */
[----:B------:R-:W-:-:S02]  /*85c0*/  HFMA2 R11, R9, R20.H0_H0, -72, -72 ;  /* 0xd480d480090b7431 */ /* 0x000fc40000040014 */
[-C--:B------:R-:W-:Y:S02]  /*85d0*/  HFMA2 R9, R35, R20.reuse.H0_H0, -72, -72 ;  /* 0xd480d48023097431 */ /* 0x080fe40000040014 */
[----:B------:R-:W-:Y:S02]  /*85e0*/  HADD2.F32 R35, -RZ, R5.H0_H0 ;  /* 0x20000005ff237230 */ /* 0x000fe40000004100 */
[----:B------:R-:W-:Y:S02]  /*85f0*/  HFMA2 R31, R31, R20.H0_H0, -72, -72 ;  /* 0xd480d4801f1f7431 */ /* 0x000fe40000040014 */
[----:B------:R-:W-:Y:S02]  /*8600*/  HADD2.F32 R46, -RZ, R41.H1_H1 ;  /* 0x30000029ff2e7230 */ /* 0x000fe40000004100 */
        /* <DEDUP_REMOVED lines=8> */
[----:B------:R-:W-:Y:S02]  /*8690*/  HADD2.F32 R5, -RZ, R5.H1_H1 ;  /* 0x30000005ff057230 */ /* 0x000fe40000004100 */
[C---:B------:R-:W-:Y:S01]  /*86a0*/  FFMA.FTZ R33, R37.reuse, R38, R32 ;  /* 0x0000002625217223 */ /* 0x040fe20000010020 */
[----:B------:R-:W-:Y:S01]  /*86b0*/  HADD2.F32 R11, -RZ, R11.H1_H1 ;  /* 0x3000000bff0b7230 */ /* 0x000fe20000004100 */
[----:B------:R-:W-:Y:S01]  /*86c0*/  SHF.R.U32.HI R8, RZ, 0x8, R8 ;  /* 0x00000008ff087819 */ /* 0x000fe20000011608 */
[----:B------:R-:W-:Y:S01]  /*86d0*/  FFMA.FTZ R32, R37, R35, R4 ;  /* 0x0000002325207223 */ /* 0x000fe20000010004 */
[----:B------:R-:W-:-:S02]  /*86e0*/  HADD2.F32 R9, -RZ, R9.H1_H1 ;  /* 0x30000009ff097230 */ /* 0x000fc40000004100 */
[----:B------:R-:W-:Y:S01]  /*86f0*/  FFMA.FTZ R30, R37, R39, R30 ;  /* 0x00000027251e7223 */ /* 0x000fe2000001001e */
[----:B------:R-:W-:Y:S02]  /*8700*/  HADD2.F32 R35, -RZ, R31.H1_H1 ;  /* 0x3000001fff237230 */ /* 0x000fe40000004100 */
[----:B------:R-:W-:Y:S01]  /*8710*/  FFMA.FTZ R31, R5, R36, R40 ;  /* 0x00000024051f7223 */ /* 0x000fe20000010028 */
[----:B------:R-:W-:Y:S01]  /*8720*/  FFMA.FTZ R11, R36, R11, R33 ;  /* 0x0000000b240b7223 */ /* 0x000fe20000010021 */
[----:B------:R-:W-:Y:S02]  /*8730*/  LOP3.LUT R5, R28, 0xf000f, RZ, 0xc0, !PT ;  /* 0x000f000f1c057812 */ /* 0x000fe400078ec0ff */
[----:B------:R-:W-:Y:S02]  /*8740*/  LOP3.LUT R4, R8, 0xf000f, RZ, 0xc0, !PT ;  /* 0x000f000f08047812 */ /* 0x000fe400078ec0ff */
[----:B------:R-:W-:Y:S02]  /*8750*/  LOP3.LUT R33, R29, 0xf000f, RZ, 0xc0, !PT ;  /* 0x000f000f1d217812 */ /* 0x000fe400078ec0ff */
[----:B------:R-:W-:Y:S01]  /*8760*/  LOP3.LUT R37, R10, 0xf000f, RZ, 0xc0, !PT ;  /* 0x000f000f0a257812 */ /* 0x000fe200078ec0ff */
[C---:B------:R-:W-:Y:S01]  /*8770*/  FFMA.FTZ R9, R36.reuse, R9, R30 ;  /* 0x0000000924097223 */ /* 0x040fe2000001001e */
[----:B------:R-:W-:Y:S01]  /*8780*/  FFMA.FTZ R36, R36, R35, R32 ;  /* 0x0000002324247223 */ /* 0x000fe20000010020 */
        /* <DEDUP_REMOVED lines=8> */
[----:B0-----:R-:W-:Y:S02]  /*8810*/  HADD2.F32 R30, -RZ, R12.H0_H0 ;  /* 0x2000000cff1e7230 */ /* 0x001fe40000004100 */
[----:B------:R-:W-:Y:S02]  /*8820*/  HADD2.F32 R37, -RZ, R33.H0_H0 ;  /* 0x20000021ff257230 */ /* 0x000fe40000004100 */
[----:B------:R-:W-:Y:S02]  /*8830*/  HADD2.F32 R38, -RZ, R32.H0_H0 ;  /* 0x20000020ff267230 */ /* 0x000fe40000004100 */
[----:B------:R-:W-:Y:S02]  /*8840*/  HADD2.F32 R40, -RZ, R35.H0_H0 ;  /* 0x20000023ff287230 */ /* 0x000fe40000004100 */
[----:B------:R-:W-:Y:S02]  /*8850*/  HADD2.F32 R39, -RZ, R5.H0_H0 ;  /* 0x20000005ff277230 */ /* 0x000fe40000004100 */
[----:B------:R-:W-:Y:S01]  /*8860*/  FFMA.FTZ R37, R30, R37, R11 ;  /* 0x000000251e257223 */ /* 0x000fe2000001000b */
[----:B------:R-:W-:Y:S01]  /*8870*/  FFMA.FTZ R38, R38, R30, R31 ;  /* 0x0000001e26267223 */ /* 0x000fe2000001001f */
[----:B------:R-:W-:Y:S01]  /*8880*/  FFMA.FTZ R41, R30, R40, R9 ;  /* 0x000000281e297223 */ /* 0x000fe20000010009 */
[----:B------:R-:W-:Y:S01]  /*8890*/  LOP3.LUT R28, R28, 0xf000f0, RZ, 0xc0, !PT ;  /* 0x00f000f01c1c7812 */ /* 0x000fe200078ec0ff */
[----:B------:R-:W-:Y:S01]  /*88a0*/  FFMA.FTZ R11, R30, R39, R36 ;  /* 0x000000271e0b7223 */ /* 0x000fe20000010024 */
[----:B------:R-:W-:Y:S01]  /*88b0*/  LOP3.LUT R30, R8, 0xf000f0, RZ, 0xc0, !PT ;  /* 0x00f000f0081e7812 */ /* 0x000fe200078ec0ff */
[----:B------:R-:W-:Y:S01]  /*88c0*/  HADD2.F32 R12, -RZ, R12.H1_H1 ;  /* 0x3000000cff0c7230 */ /* 0x000fe20000004100 */
[----:B------:R-:W0:Y:S01]  /*88d0*/  LDS.64 R8, [UR4+0x30] ;  /* 0x00003004ff087984 */ /* 0x000e220008000a00 */
[----:B------:R-:W-:-:S02]  /*88e0*/  HADD2.F32 R33, -RZ, R33.H1_H1 ;  /* 0x30000021ff217230 */ /* 0x000fc40000004100 */
[----:B------:R-:W-:Y:S01]  /*88f0*/  HADD2.F32 R39, -RZ, R35.H1_H1 ;  /* 0x30000023ff277230 */ /* 0x000fe20000004100 */
[----:B------:R-:W-:Y:S01]  /*8900*/  LOP3.LUT R35, R28, 0x64006400, RZ, 0xfc, !PT ;  /* 0x640064001c237812 */ /* 0x000fe200078efcff */
[----:B------:R-:W-:Y:S01]  /*8910*/  HADD2.F32 R31, -RZ, R32.H1_H1 ;  /* 0x30000020ff1f7230 */ /* 0x000fe20000004100 */
[----:B------:R-:W-:Y:S02]  /*8920*/  LOP3.LUT R32, R29, 0xf000f0, RZ, 0xc0, !PT ;  /* 0x00f000f01d207812 */ /* 0x000fe400078ec0ff */
[----:B------:R-:W-:Y:S02]  /*8930*/  LOP3.LUT R29, R30, 0x64006400, RZ, 0xfc, !PT ;  /* 0x640064001e1d7812 */ /* 0x000fe400078efcff */
[----:B------:R-:W-:Y:S01]  /*8940*/  LOP3.LUT R10, R10, 0xf000f0, RZ, 0xc0, !PT ;  /* 0x00f000f00a0a7812 */ /* 0x000fe200078ec0ff */
[----:B------:R-:W-:Y:S01]  /*8950*/  FFMA.FTZ R33, R12, R33, R37 ;  /* 0x000000210c217223 */ /* 0x000fe20000010025 */
[----:B------:R-:W-:Y:S01]  /*8960*/  LOP3.LUT R37, R32, 0x64006400, RZ, 0xfc, !PT ;  /* 0x6400640020257812 */ /* 0x000fe200078efcff */
[----:B------:R-:W-:Y:S01]  /*8970*/  FFMA.FTZ R41, R12, R39, R41 ;  /* 0x000000270c297223 */ /* 0x000fe20000010029 */
[-C--:B------:R-:W-:Y:S01]  /*8980*/  HFMA2 R35, R35, R20.reuse.H0_H0, -72, -72 ;  /* 0xd480d48023237431 */ /* 0x080fe20000040014 */
[----:B------:R-:W-:Y:S01]  /*8990*/  LOP3.LUT R39, R10, 0x64006400, RZ, 0xfc, !PT ;  /* 0x640064000a277812 */ /* 0x000fe200078efcff */
[----:B------:R-:W-:-:S02]  /*89a0*/  HFMA2 R29, R29, R20.H0_H0, -72, -72 ;  /* 0xd480d4801d1d7431 */ /* 0x000fc40000040014 */
[----:B------:R-:W-:Y:S02]  /*89b0*/  HADD2.F32 R28, -RZ, R5.H1_H1 ;  /* 0x30000005ff1c7230 */ /* 0x000fe40000004100 */
[-C--:B------:R-:W-:Y:S02]  /*89c0*/  HFMA2 R37, R37, R20.reuse.H0_H0, -72, -72 ;  /* 0xd480d48025257431 */ /* 0x080fe40000040014 */
[----:B------:R-:W-:Y:S02]  /*89d0*/  HADD2.F32 R4, -RZ, R13.H0_H0 ;  /* 0x2000000dff047230 */ /* 0x000fe40000004100 */
[----:B------:R-:W-:Y:S02]  /*89e0*/  HFMA2 R39, R39, R20.H0_H0, -72, -72 ;  /* 0xd480d48027277431 */ /* 0x000fe40000040014 */
        /* <DEDUP_REMOVED lines=14> */
[----:B------:R-:W-:Y:S02]  /*8ad0*/  HADD2.F32 R30, -RZ, R37.H1_H1 ;  /* 0x30000025ff1e7230 */ /* 0x000fe40000004100 */
[----:B------:R-:W-:Y:S01]  /*8ae0*/  FFMA.FTZ R31, R10, R13, R31 ;  /* 0x0000000d0a1f7223 */ /* 0x000fe2000001001f */
[C---:B------:R-:W-:Y:S01]  /*8af0*/  FFMA.FTZ R10, R13.reuse, R12, R28 ;  /* 0x0000000c0d0a7223 */ /* 0x040fe2000001001c */
[----:B------:R-:W-:Y:S01]  /*8b00*/  FFMA.FTZ R28, R13, R32, R5 ;  /* 0x000000200d1c7223 */ /* 0x000fe20000010005 */
[----:B--2---:R-:W-:Y:S01]  /*8b10*/  LOP3.LUT R11, R17, 0xf000f, RZ, 0xc0, !PT ;  /* 0x000f000f110b7812 */ /* 0x004fe200078ec0ff */
[----:B------:R-:W-:Y:S01]  /*8b20*/  FFMA.FTZ R29, R13, R30, R41 ;  /* 0x0000001e0d1d7223 */ /* 0x000fe20000010029 */
        /* <DEDUP_REMOVED lines=11> */
[--C-:B0-----:R-:W-:Y:S02]  /*8be0*/  HADD2.F32 R4, -RZ, R8.reuse.H0_H0 ;  /* 0x20000008ff047230 */ /* 0x101fe40000004100 */
[----:B------:R-:W-:Y:S02]  /*8bf0*/  HADD2.F32 R35, -RZ, R8.H1_H1 ;  /* 0x30000008ff237230 */ /* 0x000fe40000004100 */
[--C-:B------:R-:W-:Y:S01]  /*8c00*/  HADD2.F32 R36, -RZ, R9.reuse.H1_H1 ;  /* 0x30000009ff247230 */ /* 0x100fe20000004100 */
[----:B------:R-:W-:Y:S01]  /*8c10*/  LOP3.LUT R32, R16, 0xf000f0, RZ, 0xc0, !PT ;  /* 0x00f000f010207812 */ /* 0x000fe200078ec0ff */
[----:B------:R-:W-:Y:S01]  /*8c20*/  HADD2.F32 R8, -RZ, R9.H0_H0 ;  /* 0x20000009ff087230 */ /* 0x000fe20000004100 */
[----:B------:R-:W-:Y:S01]  /*8c30*/  LOP3.LUT R33, R17, 0xf000f0, RZ, 0xc0, !PT ;  /* 0x00f000f011217812 */ /* 0x000fe200078ec0ff */
[----:B------:R-:W-:Y:S01]  /*8c40*/  HADD2.F32 R43, -RZ, R40.H0_H0 ;  /* 0x20000028ff2b7230 */ /* 0x000fe20000004100 */
[----:B------:R-:W0:Y:S01]  /*8c50*/  LDS.64 R12, [UR4+0x38] ;  /* 0x00003804ff0c7984 */ /* 0x000e220008000a00 */
[----:B------:R-:W-:-:S02]  /*8c60*/  HADD2.F32 R5, -RZ, R39.H0_H0 ;  /* 0x20000027ff057230 */ /* 0x000fc40000004100 */
[----:B------:R-:W-:Y:S02]  /*8c70*/  HADD2.F32 R9, -RZ, R41.H0_H0 ;  /* 0x20000029ff097230 */ /* 0x000fe40000004100 */
[----:B------:R-:W-:Y:S02]  /*8c80*/  HADD2.F32 R11, -RZ, R38.H0_H0 ;  /* 0x20000026ff0b7230 */ /* 0x000fe40000004100 */
[C---:B------:R-:W-:Y:S01]  /*8c90*/  FFMA.FTZ R44, R4.reuse, R43, RZ ;  /* 0x0000002b042c7223 */ /* 0x040fe200000100ff */
[----:B------:R-:W-:Y:S01]  /*8ca0*/  FFMA.FTZ R5, R5, R4, RZ ;  /* 0x0000000405057223 */ /* 0x000fe200000100ff */
[----:B------:R-:W-:Y:S01]  /*8cb0*/  FFMA.FTZ R43, R4, R9, RZ ;  /* 0x00000009042b7223 */ /* 0x000fe200000100ff */
[----:B------:R-:W-:Y:S01]  /*8cc0*/  LOP3.LUT R37, R18, 0xf000f0, RZ, 0xc0, !PT ;  /* 0x00f000f012257812 */ /* 0x000fe200078ec0ff */
[----:B------:R-:W-:Y:S01]  /*8cd0*/  FFMA.FTZ R4, R4, R11, RZ ;  /* 0x0000000b04047223 */ /* 0x000fe200000100ff */
[----:B------:R-:W-:Y:S01]  /*8ce0*/  HADD2.F32 R42, -RZ, R39.H1_H1 ;  /* 0x30000027ff2a7230 */ /* 0x000fe20000004100 */
[----:B------:R-:W-:-:S02]  /*8cf0*/  LOP3.LUT R11, R32, 0x64006400, RZ, 0xfc, !PT ;  /* 0x64006400200b7812 */ /* 0x000fc400078efcff */
[----:B------:R-:W-:Y:S02]  /*8d00*/  LOP3.LUT R39, R33, 0x64006400, RZ, 0xfc, !PT ;  /* 0x6400640021277812 */ /* 0x000fe400078efcff */
[----:B------:R-:W-:Y:S01]  /*8d10*/  LOP3.LUT R37, R37, 0x64006400, RZ, 0xfc, !PT ;  /* 0x6400640025257812 */ /* 0x000fe200078efcff */
[-C--:B------:R-:W-:Y:S01]  /*8d20*/  HFMA2 R33, R11, R20.reuse.H0_H0, -72, -72 ;  /* 0xd480d4800b217431 */ /* 0x080fe20000040014 */
[----:B------:R-:W-:Y:S01]  /*8d30*/  LOP3.LUT R30, R19, 0xf000f0, RZ, 0xc0, !PT ;  /* 0x00f000f0131e7812 */ /* 0x000fe200078ec0ff */
[-C--:B------:R-:W-:Y:S02]  /*8d40*/  HFMA2 R32, R39, R20.reuse.H0_H0, -72, -72 ;  /* 0xd480d48027207431 */ /* 0x080fe40000040014 */
[----:B------:R-:W-:Y:S02]  /*8d50*/  HADD2.F32 R40, -RZ, R40.H1_H1 ;  /* 0x30000028ff287230 */ /* 0x000fe40000004100 */
[----:B------:R-:W-:Y:S01]  /*8d60*/  HFMA2 R11, R37, R20.H0_H0, -72, -72 ;  /* 0xd480d480250b7431 */ /* 0x000fe20000040014 */
[----:B------:R-:W-:Y:S01]  /*8d70*/  LOP3.LUT R37, R30, 0x64006400, RZ, 0xfc, !PT ;  /* 0x640064001e257812 */ /* 0x000fe200078efcff */
[----:B------:R-:W-:-:S02]  /*8d80*/  HADD2.F32 R39, -RZ, R38.H1_H1 ;  /* 0x30000026ff277230 */ /* 0x000fc40000004100 */
[----:B------:R-:W-:Y:S01]  /*8d90*/  FFMA.FTZ R5, R42, R35, R5 ;  /* 0x000000232a057223 */ /* 0x000fe20000010005 */
[----:B------:R-:W-:Y:S02]  /*8da0*/  HADD2.F32 R30, -RZ, R33.H0_H0 ;  /* 0x20000021ff1e7230 */ /* 0x000fe40000004100 */
[----:B------:R-:W-:Y:S01]  /*8db0*/  FFMA.FTZ R9, R35, R40, R44 ;  /* 0x0000002823097223 */ /* 0x000fe2000001002c */
[----:B------:R-:W-:Y:S02]  /*8dc0*/  HADD2.F32 R38, -RZ, R32.H0_H0 ;  /* 0x20000020ff267230 */ /* 0x000fe40000004100 */
[----:B------:R-:W-:Y:S02]  /*8dd0*/  HADD2.F32 R42, -RZ, R41.H1_H1 ;  /* 0x30000029ff2a7230 */ /* 0x000fe40000004100 */
[----:B------:R-:W-:Y:S02]  /*8de0*/  HFMA2 R37, R37, R20.H0_H0, -72, -72 ;  /* 0xd480d48025257431 */ /* 0x000fe40000040014 */
[----:B------:R-:W-:Y:S01]  /*8df0*/  FFMA.FTZ R30, R30, R8, R5 ;  /* 0x000000081e1e7223 */ /* 0x000fe20000010005 */
[----:B------:R-:W-:Y:S01]  /*8e00*/  FFMA.FTZ R5, R8, R38, R9 ;  /* 0x0000002608057223 */ /* 0x000fe20000010009 */
[----:B------:R-:W-:-:S02]  /*8e10*/  HADD2.F32 R40, -RZ, R11.H0_H0 ;  /* 0x2000000bff287230 */ /* 0x000fc40000004100 */
[C---:B------:R-:W-:Y:S01]  /*8e20*/  FFMA.FTZ R43, R35.reuse, R42, R43 ;  /* 0x0000002a232b7223 */ /* 0x040fe2000001002b */
[----:B------:R-:W-:Y:S01]  /*8e30*/  HADD2.F32 R9, -RZ, R32.H1_H1 ;  /* 0x30000020ff097230 */ /* 0x000fe20000004100 */
[----:B------:R-:W-:Y:S01]  /*8e40*/  SHF.R.U32.HI R17, RZ, 0x8, R17 ;  /* 0x00000008ff117819 */ /* 0x000fe20000011611 */
[----:B------:R-:W-:Y:S01]  /*8e50*/  FFMA.FTZ R39, R35, R39, R4 ;  /* 0x0000002723277223 */ /* 0x000fe20000010004 */
[----:B------:R-:W-:Y:S01]  /*8e60*/  SHF.R.U32.HI R18, RZ, 0x8, R18 ;  /* 0x00000008ff127819 */ /* 0x000fe20000011612 */
[----:B------:R-:W-:Y:S02]  /*8e70*/  HADD2.F32 R4, -RZ, R37.H0_H0 ;  /* 0x20000025ff047230 */ /* 0x000fe40000004100 */
[----:B------:R-:W-:Y:S01]  /*8e80*/  FFMA.FTZ R40, R8, R40, R43 ;  /* 0x0000002808287223 */ /* 0x000fe2000001002b */
[----:B------:R-:W-:Y:S02]  /*8e90*/  HADD2.F32 R33, -RZ, R33.H1_H1 ;  /* 0x30000021ff217230 */ /* 0x000fe40000004100 */
[----:B------:R-:W-:Y:S01]  /*8ea0*/  FFMA.FTZ R9, R36, R9, R5 ;  /* 0x0000000924097223 */ /* 0x000fe20000010005 */
[----:B------:R-:W-:Y:S01]  /*8eb0*/  HADD2.F32 R35, -RZ, R11.H1_H1 ;  /* 0x3000000bff237230 */ /* 0x000fe20000004100 */
[----:B------:R-:W-:-:S02]  /*8ec0*/  SHF.R.U32.HI R19, RZ, 0x8, R19 ;  /* 0x00000008ff137819 */ /* 0x000fc40000011613 */
[----:B------:R-:W-:Y:S02]  /*8ed0*/  LOP3.LUT R5, R17, 0xf000f, RZ, 0xc0, !PT ;  /* 0x000f000f11057812 */ /* 0x000fe400078ec0ff */
[----:B------:R-:W-:Y:S01]  /*8ee0*/  LOP3.LUT R32, R18, 0xf000f, RZ, 0xc0, !PT ;  /* 0x000f000f12207812 */ /* 0x000fe200078ec0ff */
[----:B------:R-:W-:Y:S02]  /*8ef0*/  HADD2.F32 R37, -RZ, R37.H1_H1 ;  /* 0x30000025ff257230 */ /* 0x000fe40000004100 */
[----:B------:R-:W-:Y:S01]  /*8f00*/  FFMA.FTZ R4, R8, R4, R39 ;  /* 0x0000000408047223 */ /* 0x000fe20000010027 */
[----:B------:R-:W-:Y:S01]  /*8f10*/  FFMA.FTZ R11, R33, R36, R30 ;  /* 0x00000024210b7223 */ /* 0x000fe2000001001e */
[----:B------:R-:W-:Y:S01]  /*8f20*/  FFMA.FTZ R8, R36, R35, R40 ;  /* 0x0000002324087223 */ /* 0x000fe20000010028 */
[----:B------:R-:W-:Y:S02]  /*8f30*/  LOP3.LUT R33, R19, 0xf000f, RZ, 0xc0, !PT ;  /* 0x000f000f13217812 */ /* 0x000fe400078ec0ff */
[----:B------:R-:W-:-:S02]  /*8f40*/  LOP3.LUT R5, R5, 0x64006400, RZ, 0xfc, !PT ;  /* 0x6400640005057812 */ /* 0x000fc400078efcff */
[----:B------:R-:W-:Y:S01]  /*8f50*/  LOP3.LUT R35, R32, 0x64006400, RZ, 0xfc, !PT ;  /* 0x6400640020237812 */ /* 0x000fe200078efcff */
[----:B------:R-:W-:Y:S01]  /*8f60*/  FFMA.FTZ R36, R36, R37, R4 ;  /* 0x0000002524247223 */ /* 0x000fe20000010004 */
[----:B------:R-:W-:Y:S02]  /*8f70*/  SHF.R.U32.HI R16, RZ, 0x8, R16 ;  /* 0x00000008ff107819 */ /* 0x000fe40000011610 */
[----:B------:R-:W-:Y:S01]  /*8f80*/  LOP3.LUT R37, R33, 0x64006400, RZ, 0xfc, !PT ;  /* 0x6400640021257812 */ /* 0x000fe200078efcff */
[----:B------:R-:W-:Y:S01]  /*8f90*/  HADD2 R33, R5, -1032, -1032 ;  /* 0xe408e40805217430 */ /* 0x000fe20000000000 */
[----:B------:R-:W-:Y:S01]  /*8fa0*/  LOP3.LUT R4, R16, 0xf000f, RZ, 0xc0, !PT ;  /* 0x000f000f10047812 */ /* 0x000fe200078ec0ff */
[----:B------:R-:W-:Y:S02]  /*8fb0*/  HADD2 R35, R35, -1032, -1032 ;  /* 0xe408e40823237430 */ /* 0x000fe40000000000 */
[----:B0-----:R-:W-:Y:S02]  /*8fc0*/  HADD2.F32 R30, -RZ, R12.H0_H0 ;  /* 0x2000000cff1e7230 */ /* 0x001fe40000004100 */
[----:B------:R-:W-:Y:S01]  /*8fd0*/  HADD2 R5, R37, -1032, -1032 ;  /* 0xe408e40825057430 */ /* 0x000fe20000000000 */
[----:B------:R-:W-:Y:S01]  /*8fe0*/  LOP3.LUT R4, R4, 0x64006400, RZ, 0xfc, !PT ;  /* 0x6400640004047812 */ /* 0x000fe200078efcff */
[----:B------:R-:W-:-:S02]  /*8ff0*/  HADD2.F32 R37, -RZ, R33.H0_H0 ;  /* 0x20000021ff257230 */ /* 0x000fc40000004100 */
[----:B------:R-:W-:Y:S02]  /*9000*/  HADD2.F32 R39, -RZ, R35.H0_H0 ;  /* 0x20000023ff277230 */ /* 0x000fe40000004100 */
[----:B------:R-:W-:Y:S02]  /*9010*/  HADD2.F32 R12, -RZ, R12.H1_H1 ;  /* 0x3000000cff0c7230 */ /* 0x000fe40000004100 */
[----:B------:R-:W-:Y:S02]  /*9020*/  HADD2 R32, R4, -1032, -1032 ;  /* 0xe408e40804207430 */ /* 0x000fe40000000000 */
[----:B------:R-:W-:Y:S02]  /*9030*/  HADD2.F32 R33, -RZ, R33.H1_H1 ;  /* 0x30000021ff217230 */ /* 0x000fe40000004100 */
[C---:B------:R-:W-:Y:S01]  /*9040*/  FFMA.FTZ R37, R30.reuse, R37, R9 ;  /* 0x000000251e257223 */ /* 0x040fe20000010009 */
[----:B------:R-:W-:Y:S01]  /*9050*/  FFMA.FTZ R39, R30, R39, R8 ;  /* 0x000000271e277223 */ /* 0x000fe20000010008 */
[----:B------:R-:W-:-:S02]  /*9060*/  LOP3.LUT R8, R17, 0xf000f0, RZ, 0xc0, !PT ;  /* 0x00f000f011087812 */ /* 0x000fc400078ec0ff */
[----:B------:R-:W-:Y:S01]  /*9070*/  LOP3.LUT R16, R16, 0xf000f0, RZ, 0xc0, !PT ;  /* 0x00f000f010107812 */ /* 0x000fe200078ec0ff */
[----:B------:R-:W-:Y:S01]  /*9080*/  FFMA.FTZ R37, R12, R33, R37 ;  /* 0x000000210c257223 */ /* 0x000fe20000010025 */
[----:B------:R-:W-:Y:S01]  /*9090*/  LOP3.LUT R18, R18, 0xf000f0, RZ, 0xc0, !PT ;  /* 0x00f000f012127812 */ /* 0x000fe200078ec0ff */
[--C-:B------:R-:W-:Y:S01]  /*90a0*/  HADD2.F32 R38, -RZ, R32.reuse.H0_H0 ;  /* 0x20000020ff267230 */ /* 0x100fe20000004100 */
[----:B------:R-:W-:Y:S01]  /*90b0*/  LOP3.LUT R33, R8, 0x64006400, RZ, 0xfc, !PT ;  /* 0x6400640008217812 */ /* 0x000fe200078efcff */
[----:B------:R-:W-:Y:S01]  /*90c0*/  HADD2.F32 R35, -RZ, R35.H1_H1 ;  /* 0x30000023ff237230 */ /* 0x000fe20000004100 */
[----:B------:R-:W-:Y:S01]  /*90d0*/  LOP3.LUT R8, R19, 0xf000f0, RZ, 0xc0, !PT ;  /* 0x00f000f013087812 */ /* 0x000fe200078ec0ff */
[----:B------:R-:W-:Y:S01]  /*90e0*/  HADD2.F32 R41, -RZ, R5.H0_H0 ;  /* 0x20000005ff297230 */ /* 0x000fe20000004100 */
[----:B------:R-:W-:Y:S02]  /*90f0*/  LOP3.LUT R17, R16, 0x64006400, RZ, 0xfc, !PT ;  /* 0x6400640010117812 */ /* 0x000fe400078efcff */
[----:B------:R-:W-:Y:S01]  /*9100*/  LOP3.LUT R19, R18, 0x64006400, RZ, 0xfc, !PT ;  /* 0x6400640012137812 */ /* 0x000fe200078efcff */
[----:B------:R-:W-:Y:S01]  /*9110*/  FFMA.FTZ R38, R38, R30, R11 ;  /* 0x0000001e26267223 */ /* 0x000fe2000001000b */
[----:B------:R-:W-:-:S02]  /*9120*/  HADD2.F32 R11, -RZ, R32.H1_H1 ;  /* 0x30000020ff0b7230 */ /* 0x000fc40000004100 */
[----:B------:R-:W-:Y:S01]  /*9130*/  FFMA.FTZ R39, R12, R35, R39 ;  /* 0x000000230c277223 */ /* 0x000fe20000010027 */
[----:B------:R-:W-:Y:S02]  /*9140*/  HADD2.F32 R16, -RZ, R5.H1_H1 ;  /* 0x30000005ff107230 */ /* 0x000fe40000004100 */
[----:B------:R-:W-:Y:S01]  /*9150*/  FFMA.FTZ R9, R30, R41, R36 ;  /* 0x000000291e097223 */ /* 0x000fe20000010024 */
[-C--:B------:R-:W-:Y:S01]  /*9160*/  HFMA2 R17, R17, R20.reuse.H0_H0, -72, -72 ;  /* 0xd480d48011117431 */ /* 0x080fe20000040014 */
[----:B------:R-:W-:Y:S01]  /*9170*/  LOP3.LUT R35, R8, 0x64006400, RZ, 0xfc, !PT ;  /* 0x6400640008237812 */ /* 0x000fe200078efcff */
[-C--:B------:R-:W-:Y:S02]  /*9180*/  HFMA2 R19, R19, R20.reuse.H0_H0, -72, -72 ;  /* 0xd480d48013137431 */ /* 0x080fe40000040014 */
[----:B------:R-:W-:Y:S02]  /*9190*/  HFMA2 R33, R33, R20.H0_H0, -72, -72 ;  /* 0xd480d48021217431 */ /* 0x000fe40000040014 */
[----:B------:R-:W-:Y:S01]  /*91a0*/  FFMA.FTZ R11, R11, R12, R38 ;  /* 0x0000000c0b0b7223 */ /* 0x000fe20000010026 */
[----:B------:R-:W-:Y:S01]  /*91b0*/  FFMA.FTZ R9, R12, R16, R9 ;  /* 0x000000100c097223 */ /* 0x000fe20000010009 */
[----:B------:R-:W-:-:S02]  /*91c0*/  HADD2.F32 R4, -RZ, R13.H0_H0 ;  /* 0x2000000dff047230 */ /* 0x000fc40000004100 */
[----:B------:R-:W-:Y:S02]  /*91d0*/  HFMA2 R20, R35, R20.H0_H0, -72, -72 ;  /* 0xd480d48023147431 */ /* 0x000fe40000040014 */
[----:B------:R-:W-:Y:S02]  /*91e0*/  HADD2.F32 R8, -RZ, R17.H0_H0 ;  /* 0x20000011ff087230 */ /* 0x000fe40000004100 */
[----:B------:R-:W-:Y:S02]  /*91f0*/  HADD2.F32 R12, -RZ, R19.H0_H0 ;  /* 0x20000013ff0c7230 */ /* 0x000fe40000004100 */
[----:B------:R-:W-:Y:S02]  /*9200*/  HADD2.F32 R5, -RZ, R33.H0_H0 ;  /* 0x20000021ff057230 */ /* 0x000fe40000004100 */
[----:B------:R-:W-:Y:S01]  /*9210*/  FFMA.FTZ R11, R8, R4, R11 ;  /* 0x00000004080b7223 */ /* 0x000fe2000001000b */
[----:B------:R-:W-:Y:S02]  /*9220*/  HADD2.F32 R30, -RZ, R20.H0_H0 ;  /* 0x20000014ff1e7230 */ /* 0x000fe40000004100 */
[----:B------:R-:W-:Y:S01]  /*9230*/  FFMA.FTZ R39, R4, R12, R39 ;  /* 0x0000000c04277223 */ /* 0x000fe20000010027 */
[----:B------:R-:W-:-:S02]  /*9240*/  HADD2.F32 R13, -RZ, R13.H1_H1 ;  /* 0x3000000dff0d7230 */ /* 0x000fc40000004100 */
[----:B------:R-:W-:Y:S01]  /*9250*/  FFMA.FTZ R16, R4, R5, R37 ;  /* 0x0000000504107223 */ /* 0x000fe20000010025 */
[----:B------:R-:W-:Y:S02]  /*9260*/  HADD2.F32 R8, -RZ, R17.H1_H1 ;  /* 0x30000011ff087230 */ /* 0x000fe40000004100 */
[----:B------:R-:W-:Y:S01]  /*9270*/  FMUL.FTZ R31, R14, R31 ;  /* 0x0000001f0e1f7220 */ /* 0x000fe20000410000 */
[----:B------:R-:W-:Y:S02]  /*9280*/  HADD2.F32 R12, -RZ, R33.H1_H1 ;  /* 0x30000021ff0c7230 */ /* 0x000fe40000004100 */
[----:B------:R-:W-:Y:S01]  /*9290*/  FMUL.FTZ R10, R15, R10 ;  /* 0x0000000a0f0a7220 */ /* 0x000fe20000410000 */
[----:B------:R-:W-:Y:S02]  /*92a0*/  HADD2.F32 R18, -RZ, R19.H1_H1 ;  /* 0x30000013ff127230 */ /* 0x000fe40000004100 */
[----:B------:R-:W-:Y:S01]  /*92b0*/  FFMA.FTZ R9, R4, R30, R9 ;  /* 0x0000001e04097223 */ /* 0x000fe20000010009 */
[----:B------:R-:W-:-:S02]  /*92c0*/  HADD2.F32 R20, -RZ, R20.H1_H1 ;  /* 0x30000014ff147230 */ /* 0x000fc40000004100 */
[----:B------:R-:W-:Y:S01]  /*92d0*/  FFMA.FTZ R11, R8, R13, R11 ;  /* 0x0000000d080b7223 */ /* 0x000fe2000001000b */
[C---:B------:R-:W-:Y:S01]  /*92e0*/  FFMA.FTZ R12, R13.reuse, R12, R16 ;  /* 0x0000000c0d0c7223 */ /* 0x040fe20000010010 */
[----:B------:R-:W-:Y:S02]  /*92f0*/  F2FP.F16.F32.PACK_AB R31, RZ, R31 ;  /* 0x0000001fff1f723e */ /* 0x000fe400000000ff */
[----:B------:R-:W-:Y:S01]  /*9300*/  F2FP.F16.F32.PACK_AB R10, RZ, R10 ;  /* 0x0000000aff0a723e */ /* 0x000fe200000000ff */
[C---:B------:R-:W-:Y:S01]  /*9310*/  FFMA.FTZ R39, R13.reuse, R18, R39 ;  /* 0x000000120d277223 */ /* 0x040fe20000010027 */
[----:B------:R-:W-:Y:S01]  /*9320*/  FFMA.FTZ R20, R13, R20, R9 ;  /* 0x000000140d147223 */ /* 0x000fe20000010009 */
[----:B------:R-:W-:Y:S01]  /*9330*/  FMUL.FTZ R29, R22, R29 ;  /* 0x0000001d161d7220 */ /* 0x000fe20000410000 */
[----:B------:R-:W-:Y:S01]  /*9340*/  FMUL.FTZ R28, R21, R28 ;  /* 0x0000001c151c7220 */ /* 0x000fe20000410000 */
[----:B------:R-:W-:Y:S01]  /*9350*/  FMUL.FTZ R11, R14, R11 ;  /* 0x0000000b0e0b7220 */ /* 0x000fe20000410000 */
[----:B------:R-:W-:Y:S01]  /*9360*/  FMUL.FTZ R12, R15, R12 ;  /* 0x0000000c0f0c7220 */ /* 0x000fe20000410000 */
[----:B------:R-:W-:Y:S01]  /*9370*/  PRMT R31, R31, 0x5410, R10 ;  /* 0x000054101f1f7816 */ /* 0x000fe2000000000a */
[----:B------:R-:W-:Y:S01]  /*9380*/  FMUL.FTZ R39, R22, R39 ;  /* 0x0000002716277220 */ /* 0x000fe20000410000 */
[----:B------:R-:W-:Y:S01]  /*9390*/  FMUL.FTZ R20, R21, R20 ;  /* 0x0000001415147220 */ /* 0x000fe20000410000 */
[----:B------:R-:W-:-:S02]  /*93a0*/  F2FP.F16.F32.PACK_AB R29, RZ, R29 ;  /* 0x0000001dff1d723e */ /* 0x000fc400000000ff */
[----:B------:R-:W-:Y:S02]  /*93b0*/  F2FP.F16.F32.PACK_AB R28, RZ, R28 ;  /* 0x0000001cff1c723e */ /* 0x000fe400000000ff */
[----:B------:R-:W-:Y:S02]  /*93c0*/  F2FP.F16.F32.PACK_AB R11, RZ, R11 ;  /* 0x0000000bff0b723e */ /* 0x000fe400000000ff */
[----:B------:R-:W-:Y:S01]  /*93d0*/  F2FP.F16.F32.PACK_AB R12, RZ, R12 ;  /* 0x0000000cff0c723e */ /* 0x000fe200000000ff */
[----:B------:R-:W-:Y:S01]  /*93e0*/  HFMA2.MMA R25, R31, 1, 1, R25 ;  /* 0x3c003c001f197835 */ /* 0x000fe20000000019 */
[----:B------:R-:W-:Y:S02]  /*93f0*/  F2FP.F16.F32.PACK_AB R39, RZ, R39 ;  /* 0x00000027ff27723e */ /* 0x000fe400000000ff */
[----:B------:R-:W-:Y:S02]  /*9400*/  F2FP.F16.F32.PACK_AB R20, RZ, R20 ;  /* 0x00000014ff14723e */ /* 0x000fe400000000ff */
[----:B------:R-:W-:-:S02]  /*9410*/  PRMT R29, R29, 0x5410, R28 ;  /* 0x000054101d1d7816 */ /* 0x000fc4000000001c */
[----:B------:R-:W-:Y:S02]  /*9420*/  PRMT R11, R11, 0x5410, R12 ;  /* 0x000054100b0b7816 */ /* 0x000fe4000000000c */
[----:B------:R-:W-:Y:S01]  /*9430*/  PRMT R39, R39, 0x5410, R20 ;  /* 0x0000541027277816 */ /* 0x000fe20000000014 */
[----:B------:R-:W-:-:S03]  /*9440*/  HADD2 R23, R29, R23 ;  /* 0x000000171d177230 */ /* 0x000fc60000000000 */
[----:B------:R-:W-:Y:S01]  /*9450*/  HFMA2.MMA R5, R11, 1, 1, R25 ;  /* 0x3c003c000b057835 */ /* 0x000fe20000000019 */
[----:B------:R-:W-:-:S10]  /*9460*/  HADD2 R4, R39, R23 ;  /* 0x0000001727047230 */ /* 0x000fd40000000000 */
.L_x_4603:
[----:B------:R-:W1:Y:S01]  /*9470*/  LDC R32, c[0x0][0x23c] ;  /* 0x00008f00ff207b82 */ /* 0x000e620000000800 */
[----:B------:R-:W-:Y:S01]  /*9480*/  IADD3 R34, R34, 0x20, RZ ;  /* 0x0000002022227810 */ /* 0x000fe20007ffe0ff */
[----:B------:R-:W-:-:S03]  /*9490*/  UIADD3 UR4, UR4, 0x40, URZ ;  /* 0x0000004004047890 */ /* 0x000fc6000fffe03f */
[C---:B------:R-:W-:Y:S02]  /*94a0*/  ISETP.GE.AND P0, PT, R34.reuse, UR5, PT ;  /* 0x0000000522007c0c */ /* 0x040fe4000bf06270 */
[----:B------:R-:W-:Y:S02]  /*94b0*/  ISETP.LT.AND P3, PT, R34, R7, PT ;  /* 0x000000072200720c */ /* 0x000fe40003f61270 */
[----:B-1----:R-:W-:-:S04]  /*94c0*/  LEA R26, P2, R32, R26, 0x4 ;  /* 0x0000001a201a7211 */ /* 0x002fc800078420ff */
[----:B------:R-:W-:-:S07]  /*94d0*/  LEA.HI.X R27, R32, R27, R24, 0x4, P2 ;  /* 0x0000001b201b7211 */ /* 0x000fce00010f2418 */
[----:B------:R-:W-:Y:S05]  /*94e0*/  @!P0 BRA P3, `(.L_x_4604) ;  /* 0xffffffd800cc8947 */ /* 0x000fea000183ffff */
.L_x_4602:
[----:B------:R-:W-:Y:S01]  /*94f0*/  ISETP.GE.AND P0, PT, R34, R7, PT ;  /* 0x000000072200720c */ /* 0x000fe20003f06270 */
[----:B------:R-:W-:-:S03]  /*9500*/  ULDC UR5, c[0x0][0x268] ;  /* 0x00009a0000057ab9 */ /* 0x000fc60000000800 */
[----:B------:R-:W-:Y:S01]  /*9510*/  ISETP.GE.OR P0, PT, R34, UR5, P0 ;  /* 0x0000000522007c0c */ /* 0x000fe20008706670 */
[----:B------:R-:W-:-:S12]  /*9520*/  ULDC UR5, c[0x0][0x268] ;  /* 0x00009a0000057ab9 */ /* 0x000fd80000000800 */
[----:B------:R-:W-:Y:S05]  /*9530*/  @P0 BRA `(.L_x_4605) ;  /* 0x00000014002c0947 */ /* 0x000fea0003800000 */
.L_x_4607:
[----:B------:R-:W-:Y:S01]  /*9540*/  ISETP.NE.AND P0, PT, R34, R3, PT ;  /* 0x000000032200720c */ /* 0x000fe20003f05270 */
[----:B------:R-:W1:Y:S01]  /*9550*/  LDC R32, c[0x0][0x23c] ;  /* 0x00008f00ff207b82 */ /* 0x000e620000000800 */
[----:B-----5:R2:W5:Y:S11]  /*9560*/  LDG.E.128.CONSTANT R20, desc[UR6][R26.64] ;  /* 0x000000061a147981 */ /* 0x020576000c1e9d00 */
[----:B------:R-:W3:Y:S01]  /*9570*/  @!P0 LDC.64 R8, c[0x0][0x248] ;  /* 0x00009200ff088b82 */ /* 0x000ee20000000a00 */
[----:B------:R-:W-:Y:S01]  /*9580*/  @!P0 VIADD R6, R6, 0x1 ;  /* 0x0000000106068836 */ /* 0x000fe20000000000 */
[----:B------:R-:W-:-:S04]  /*9590*/  @!P0 LEA R11, R34, 0x1, 0x1 ;  /* 0x00000001220b8811 */ /* 0x000fc800078e08ff */
[----:B------:R-:W-:-:S06]  /*95a0*/  @!P0 LEA R12, R6, R1, 0x3 ;  /* 0x00000001060c8211 */ /* 0x000fcc00078e18ff */
[----:B------:R-:W4:Y:S01]  /*95b0*/  @!P0 LDL.64 R12, [R12] ;  /* 0x000000000c0c8983 */ /* 0x000f220000100a00 */
[----:B---3--:R-:W-:-:S04]  /*95c0*/  @!P0 IMAD.WIDE R8, R11, 0x2, R8 ;  /* 0x000000020b088825 */ /* 0x008fc800078e0208 */
[----:B-1----:R-:W-:Y:S02]  /*95d0*/  IMAD.WIDE R10, R32, 0x4, R26 ;  /* 0x00000004200a7825 */ /* 0x002fe400078e021a */
[----:B------:R-:W3:Y:S04]  /*95e0*/  @!P0 LDG.E.U16.CONSTANT R9, desc[UR6][R8.64] ;  /* 0x0000000608098981 */ /* 0x000ee8000c1e9500 */
[----:B------:R2:W5:Y:S01]  /*95f0*/  LDG.E.128.CONSTANT R16, desc[UR6][R10.64] ;  /* 0x000000060a107981 */ /* 0x000562000c1e9d00 */
[----:B------:R-:W-:Y:S01]  /*9600*/  IADD3 R28, R34, 0x20, RZ ;  /* 0x00000020221c7810 */ /* 0x000fe20007ffe0ff */
[----:B------:R-:W-:-:S03]  /*9610*/  IMAD.WIDE R24, R32, 0x4, R10 ;  /* 0x0000000420187825 */ /* 0x000fc600078e020a */
[----:B------:R-:W-:Y:S02]  /*9620*/  ISETP.GE.AND P2, PT, R28, UR5, PT ;  /* 0x000000051c007c0c */ /* 0x000fe4000bf46270 */
[----:B----4-:R-:W-:Y:S02]  /*9630*/  @!P0 PRMT R2, R12, 0x7610, R2 ;  /* 0x000076100c028816 */ /* 0x010fe40000000002 */
[----:B------:R-:W-:Y:S02]  /*9640*/  @!P0 PRMT R0, R13, 0x7610, R0 ;  /* 0x000076100d008816 */ /* 0x000fe40000000000 */
[----:B------:R-:W-:Y:S02]  /*9650*/  @!P0 PRMT R2, R2, 0x7610, R12 ;  /* 0x0000761002028816 */ /* 0x000fe4000000000c */
[----:B------:R-:W-:Y:S02]  /*9660*/  @!P0 PRMT R0, R0, 0x7610, R13 ;  /* 0x0000761000008816 */ /* 0x000fe4000000000d */
[----:B---3--:R-:W-:Y:S01]  /*9670*/  @!P0 IADD3 R3, R9, R34, RZ ;  /* 0x0000002209038210 */ /* 0x008fe20007ffe0ff */
[----:B--2---:R-:W-:Y:S06]  /*9680*/  @P1 BRA `(.L_x_4606) ;  /* 0x0000001000c41947 */ /* 0x004fec0003800000 */
[----:B------:R-:W2:Y:S01]  /*9690*/  LDG.E.128.CONSTANT R12, desc[UR6][R24.64] ;  /* 0x00000006180c7981 */ /* 0x000ea2000c1e9d00 */
[----:B-----5:R-:W-:Y:S01]  /*96a0*/  SHF.R.U32.HI R29, RZ, 0xf, R21 ;  /* 0x0000000fff1d7819 */ /* 0x020fe20000011615 */
[----:B------:R-:W-:Y:S01]  /*96b0*/  IMAD.MOV.U32 R27, RZ, RZ, 0x3000 ;  /* 0x00003000ff1b7424 */ /* 0x000fe200078e00ff */
[----:B------:R-:W-:Y:S01]  /*96c0*/  SHF.R.U32.HI R26, RZ, 0xf, R20 ;  /* 0x0000000fff1a7819 */ /* 0x000fe20000011614 */
[----:B------:R-:W1:Y:S01]  /*96d0*/  LDS.128 R8, [UR4] ;  /* 0x00000004ff087984 */ /* 0x000e620008000c00 */
[----:B------:R-:W-:Y:S02]  /*96e0*/  LOP3.LUT R40, R21, 0x70007, RZ, 0xc0, !PT ;  /* 0x0007000715287812 */ /* 0x000fe400078ec0ff */
[----:B------:R-:W-:Y:S02]  /*96f0*/  SHF.R.U32.HI R42, RZ, 0xf, R22 ;  /* 0x0000000fff2a7819 */ /* 0x000fe40000011616 */
[----:B0-----:R-:W-:Y:S02]  /*9700*/  SHF.R.U32.HI R30, RZ, 0xe, R17 ;  /* 0x0000000eff1e7819 */ /* 0x001fe40000011611 */
[----:B------:R-:W-:-:S02]  /*9710*/  LOP3.LUT R29, R29, 0x10001, RZ, 0xc0, !PT ;  /* 0x000100011d1d7812 */ /* 0x000fc400078ec0ff */
[----:B------:R-:W-:Y:S02]  /*9720*/  SHF.R.U32.HI R41, RZ, 0xe, R16 ;  /* 0x0000000eff297819 */ /* 0x000fe40000011610 */
        /* <DEDUP_REMOVED lines=8> */
[----:B------:R-:W-:Y:S02]  /*97b0*/  SHF.R.U32.HI R35, RZ, 0x6, R22 ;  /* 0x00000006ff237819 */ /* 0x000fe40000011616 */
[----:B------:R-:W-:Y:S02]  /*97c0*/  LOP3.LUT R29, R29, 0x20002, R30, 0xf8, !PT ;  /* 0x000200021d1d7812 */ /* 0x000fe400078ef81e */
[----:B------:R-:W-:-:S02]  /*97d0*/  LOP3.LUT R39, R21, 0x380038, RZ, 0xc0, !PT ;  /* 0x0038003815277812 */ /* 0x000fc400078ec0ff */
[----:B------:R-:W-:Y:S02]  /*97e0*/  SHF.R.U32.HI R33, RZ, 0x6, R21 ;  /* 0x00000006ff217819 */ /* 0x000fe40000011615 */
[----:B------:R-:W-:Y:S02]  /*97f0*/  LOP3.LUT R22, R22, 0x70007, RZ, 0xc0, !PT ;  /* 0x0007000716167812 */ /* 0x000fe400078ec0ff */
[----:B------:R-:W-:Y:S02]  /*9800*/  LOP3.LUT R30, R26, 0x20002, R41, 0xf8, !PT ;  /* 0x000200021a1e7812 */ /* 0x000fe400078ef829 */
[--C-:B------:R-:W-:Y:S02]  /*9810*/  SHF.R.U32.HI R37, RZ, 0xf, R23.reuse ;  /* 0x0000000fff257819 */ /* 0x100fe40000011617 */
[----:B------:R-:W-:Y:S02]  /*9820*/  LOP3.LUT R21, R23, 0x380038, RZ, 0xc0, !PT ;  /* 0x0038003817157812 */ /* 0x000fe400078ec0ff */
[----:B------:R-:W-:-:S02]  /*9830*/  SHF.R.U32.HI R36, RZ, 0x6, R23 ;  /* 0x00000006ff247819 */ /* 0x000fc40000011617 */
[----:B------:R-:W-:Y:S02]  /*9840*/  PRMT R27, R27, 0x5410, R27 ;  /* 0x000054101b1b7816 */ /* 0x000fe4000000001b */
[----:B------:R-:W-:Y:S02]  /*9850*/  MOV R44, 0x2400 ;  /* 0x00002400002c7802 */ /* 0x000fe40000000f00 */
[----:B------:R-:W-:Y:S01]  /*9860*/  LOP3.LUT R26, R42, 0x20002, R43, 0xf8, !PT ;  /* 0x000200022a1a7812 */ /* 0x000fe200078ef82b */
[----:B------:R-:W-:Y:S01]  /*9870*/  HADD2 R43, R40, -1028, -1028 ;  /* 0xe404e404282b7430 */ /* 0x000fe20000000000 */
[----:B------:R-:W-:Y:S02]  /*9880*/  LOP3.LUT R23, R23, 0x70007, RZ, 0xc0, !PT ;  /* 0x0007000717177812 */ /* 0x000fe400078ec0ff */
[----:B------:R-:W-:Y:S02]  /*9890*/  LOP3.LUT R31, R31, 0x64006400, RZ, 0xfc, !PT ;  /* 0x640064001f1f7812 */ /* 0x000fe400078efcff */
[----:B------:R-:W-:-:S02]  /*98a0*/  LOP3.LUT R22, R22, 0x64006400, RZ, 0xfc, !PT ;  /* 0x6400640016167812 */ /* 0x000fc400078efcff */
[----:B------:R-:W-:Y:S02]  /*98b0*/  PRMT R27, R44, 0x7610, R27 ;  /* 0x000076102c1b7816 */ /* 0x000fe4000000001b */
[----:B------:R-:W-:Y:S01]  /*98c0*/  LOP3.LUT R42, R39, 0x64006400, RZ, 0xfc, !PT ;  /* 0x64006400272a7812 */ /* 0x000fe200078efcff */
[----:B------:R-:W-:Y:S01]  /*98d0*/  HADD2 R39, R31, -1028, -1028 ;  /* 0xe404e4041f277430 */ /* 0x000fe20000000000 */
[----:B------:R-:W-:Y:S01]  /*98e0*/  LOP3.LUT R23, R23, 0x64006400, RZ, 0xfc, !PT ;  /* 0x6400640017177812 */ /* 0x000fe200078efcff */
[----:B-1----:R-:W-:Y:S01]  /*98f0*/  HFMA2.MMA R31, R43, R8, RZ ;  /* 0x000000082b1f7235 */ /* 0x002fe200000000ff */
[----:B------:R-:W-:Y:S01]  /*9900*/  LOP3.LUT R38, R38, 0x64006400, RZ, 0xfc, !PT ;  /* 0x6400640026267812 */ /* 0x000fe200078efcff */
[----:B------:R-:W-:Y:S01]  /*9910*/  HADD2 R45, R22, -1028, -1028 ;  /* 0xe404e404162d7430 */ /* 0x000fe20000000000 */
[----:B------:R-:W-:Y:S01]  /*9920*/  LOP3.LUT R40, R20, 0x64006400, RZ, 0xfc, !PT ;  /* 0x6400640014287812 */ /* 0x000fe200078efcff */
[----:B------:R-:W-:Y:S01]  /*9930*/  HFMA2 R42, R42, R27.H1_H1, -132, -132 ;  /* 0xd820d8202a2a7431 */ /* 0x000fe2000006001b */
[----:B------:R-:W-:Y:S01]  /*9940*/  LOP3.LUT R20, R34, 0x70007, RZ, 0xc0, !PT ;  /* 0x0007000722147812 */ /* 0x000fe200078ec0ff */
[----:B------:R-:W-:-:S02]  /*9950*/  HADD2 R47, R23, -1028, -1028 ;  /* 0xe404e404172f7430 */ /* 0x000fc40000000000 */
[-C--:B------:R-:W-:Y:S01]  /*9960*/  HFMA2 R41, R38, R27.reuse.H1_H1, -132, -132 ;  /* 0xd820d82026297431 */ /* 0x080fe2000006001b */
[----:B------:R-:W-:Y:S01]  /*9970*/  HFMA2.MMA R23, R45, R8, RZ ;  /* 0x000000082d177235 */ /* 0x000fe200000000ff */
[-C--:B------:R-:W-:Y:S01]  /*9980*/  HFMA2 R38, R39, R8.reuse, RZ.H0_H0 ;  /* 0x0000000827267231 */ /* 0x080fe200000400ff */
[----:B------:R-:W-:Y:S01]  /*9990*/  LOP3.LUT R20, R20, 0x64006400, RZ, 0xfc, !PT ;  /* 0x6400640014147812 */ /* 0x000fe200078efcff */
[----:B------:R-:W-:Y:S01]  /*99a0*/  HFMA2 R22, R47, R8, RZ.H0_H0 ;  /* 0x000000082f167231 */ /* 0x000fe200000400ff */
[----:B------:R-:W-:Y:S01]  /*99b0*/  HFMA2.MMA R8, R42, R9, R31 ;  /* 0x000000092a087235 */ /* 0x000fe2000000001f */
[----:B------:R-:W-:Y:S01]  /*99c0*/  LOP3.LUT R31, R33, 0x70007, RZ, 0xc0, !PT ;  /* 0x00070007211f7812 */ /* 0x000fe200078ec0ff */
[----:B------:R-:W-:Y:S01]  /*99d0*/  HFMA2 R40, R40, R27.H1_H1, -132, -132 ;  /* 0xd820d82028287431 */ /* 0x000fe2000006001b */
[----:B------:R-:W-:Y:S01]  /*99e0*/  LOP3.LUT R42, R21, 0x64006400, RZ, 0xfc, !PT ;  /* 0x64006400152a7812 */ /* 0x000fe200078efcff */
[----:B------:R-:W-:Y:S01]  /*99f0*/  HFMA2 R38, R41, R9, R38 ;  /* 0x0000000929267231 */ /* 0x000fe20000000026 */
[----:B------:R-:W-:-:S02]  /*9a00*/  LOP3.LUT R21, R35, 0x70007, RZ, 0xc0, !PT ;  /* 0x0007000723157812 */ /* 0x000fc400078ec0ff */
[----:B------:R-:W-:Y:S01]  /*9a10*/  LOP3.LUT R31, R31, 0x64006400, RZ, 0xfc, !PT ;  /* 0x640064001f1f7812 */ /* 0x000fe200078efcff */
[----:B------:R-:W-:Y:S01]  /*9a20*/  HFMA2.MMA R23, R40, R9, R23 ;  /* 0x0000000928177235 */ /* 0x000fe20000000017 */
        /* <DEDUP_REMOVED lines=9> */
[----:B------:R-:W-:Y:S01]  /*9ac0*/  HFMA2 R38, R31, R10, R38 ;  /* 0x0000000a1f267231 */ /* 0x000fe20000000026 */
[-C--:B------:R-:W-:Y:S01]  /*9ad0*/  HFMA2.MMA R8, R39, R10.reuse, R8 ;  /* 0x0000000a27087235 */ /* 0x080fe20000000008 */
[----:B------:R-:W-:Y:S01]  /*9ae0*/  HFMA2 R9, R41, R9, R22 ;  /* 0x0000000929097231 */ /* 0x000fe20000000016 */
[----:B------:R-:W-:Y:S01]  /*9af0*/  LOP3.LUT R39, R36, 0x70007, RZ, 0xc0, !PT ;  /* 0x0007000724277812 */ /* 0x000fe200078ec0ff */
[----:B------:R-:W-:Y:S01]  /*9b00*/  HFMA2.MMA R31, R20, R10, R23 ;  /* 0x0000000a141f7235 */ /* 0x000fe20000000017 */
[----:B------:R-:W-:Y:S01]  /*9b10*/  LOP3.LUT R41, R35, 0x380038, RZ, 0xc0, !PT ;  /* 0x0038003823297812 */ /* 0x000fe200078ec0ff */
[----:B------:R-:W0:Y:S01]  /*9b20*/  LDS.128 R20, [UR4+0x10] ;  /* 0x00001004ff147984 */ /* 0x000e220008000c00 */
[----:B------:R-:W-:Y:S01]  /*9b30*/  LOP3.LUT R43, R39, 0x64006400, RZ, 0xfc, !PT ;  /* 0x64006400272b7812 */ /* 0x000fe200078efcff */
[----:B------:R-:W-:Y:S01]  /*9b40*/  HFMA2 R46, R46, R27.H1_H1, -132, -132 ;  /* 0xd820d8202e2e7431 */ /* 0x000fe2000006001b */
[----:B------:R-:W-:-:S02]  /*9b50*/  LOP3.LUT R39, R34, 0x380038, RZ, 0xc0, !PT ;  /* 0x0038003822277812 */ /* 0x000fc400078ec0ff */
[----:B------:R-:W-:Y:S01]  /*9b60*/  LOP3.LUT R44, R41, 0x64006400, RZ, 0xfc, !PT ;  /* 0x64006400292c7812 */ /* 0x000fe200078efcff */
[----:B------:R-:W-:Y:S01]  /*9b70*/  HADD2 R48, R43, -1028, -1028 ;  /* 0xe404e4042b307430 */ /* 0x000fe20000000000 */
[----:B------:R-:W-:Y:S01]  /*9b80*/  LOP3.LUT R40, R39, 0x64006400, RZ, 0xfc, !PT ;  /* 0x6400640027287812 */ /* 0x000fe200078efcff */
[-C--:B------:R-:W-:Y:S01]  /*9b90*/  HFMA2 R39, R42, R27.reuse.H1_H1, -132, -132 ;  /* 0xd820d8202a277431 */ /* 0x080fe2000006001b */
[----:B------:R-:W-:Y:S01]  /*9ba0*/  LOP3.LUT R34, R34, 0x1c001c0, RZ, 0xc0, !PT ;  /* 0x01c001c022227812 */ /* 0x000fe200078ec0ff */
[----:B------:R-:W-:Y:S01]  /*9bb0*/  HFMA2 R41, R48, R10, R9 ;  /* 0x0000000a30297231 */ /* 0x000fe20000000009 */
[----:B------:R-:W-:Y:S01]  /*9bc0*/  SHF.R.U32.HI R45, RZ, 0xe, R19 ;  /* 0x0000000eff2d7819 */ /* 0x000fe20000011613 */
[----:B------:R-:W-:Y:S01]  /*9bd0*/  HFMA2 R9, R40, R27.H1_H1, -132, -132 ;  /* 0xd820d82028097431 */ /* 0x000fe2000006001b */
[----:B------:R-:W-:Y:S01]  /*9be0*/  LOP3.LUT R34, R34, 0x64006400, RZ, 0xfc, !PT ;  /* 0x6400640022227812 */ /* 0x000fe200078efcff */
[----:B------:R-:W-:Y:S01]  /*9bf0*/  HFMA2 R41, R46, R11, R41 ;  /* 0x0000000b2e297231 */ /* 0x000fe20000000029 */
[----:B------:R-:W-:Y:S01]  /*9c00*/  LOP3.LUT R46, R37, 0x10001, RZ, 0xc0, !PT ;  /* 0x00010001252e7812 */ /* 0x000fe200078ec0ff */
[----:B------:R-:W-:Y:S01]  /*9c10*/  HFMA2 R10, R44, R27.H1_H1, -132, -132 ;  /* 0xd820d8202c0a7431 */ /* 0x000fe2000006001b */
[----:B------:R-:W-:Y:S01]  /*9c20*/  LOP3.LUT R37, R33, 0x1c001c0, RZ, 0xc0, !PT ;  /* 0x01c001c021257812 */ /* 0x000fe200078ec0ff */
[----:B------:R-:W-:Y:S01]  /*9c30*/  HFMA2 R9, R9, R11, R38 ;  /* 0x0000000b09097231 */ /* 0x000fe20000000026 */
[----:B------:R-:W-:Y:S01]  /*9c40*/  LOP3.LUT R33, R46, 0x20002, R45, 0xf8, !PT ;  /* 0x000200022e217812 */ /* 0x000fe200078ef82d */
[----:B------:R-:W-:Y:S01]  /*9c50*/  HFMA2 R48, R34, R27.H0_H0, -20, -20 ;  /* 0xcd00cd0022307431 */ /* 0x000fe2000004001b */
[----:B------:R-:W-:Y:S01]  /*9c60*/  LOP3.LUT R45, R36, 0x1c001c0, RZ, 0xc0, !PT ;  /* 0x01c001c0242d7812 */ /* 0x000fe200078ec0ff */
[-C--:B------:R-:W-:Y:S01]  /*9c70*/  HFMA2.MMA R8, R39, R11.reuse, R8 ;  /* 0x0000000b27087235 */ /* 0x080fe20000000008 */
[----:B------:R-:W-:Y:S01]  /*9c80*/  LOP3.LUT R35, R35, 0x1c001c0, RZ, 0xc0, !PT ;  /* 0x01c001c023237812 */ /* 0x000fe200078ec0ff */
[----:B------:R-:W-:Y:S01]  /*9c90*/  HFMA2.MMA R10, R10, R11, R31 ;  /* 0x0000000b0a0a7235 */ /* 0x000fe2000000001f */
[----:B------:R-:W-:-:S02]  /*9ca0*/  LOP3.LUT R44, R16, 0x70007, RZ, 0xc0, !PT ;  /* 0x00070007102c7812 */ /* 0x000fc400078ec0ff */
[----:B------:R-:W-:Y:S02]  /*9cb0*/  LOP3.LUT R11, R16, 0x380038, RZ, 0xc0, !PT ;  /* 0x00380038100b7812 */ /* 0x000fe400078ec0ff */
[----:B------:R-:W-:Y:S02]  /*9cc0*/  SHF.R.U32.HI R31, RZ, 0x6, R16 ;  /* 0x00000006ff1f7819 */ /* 0x000fe40000011610 */
[----:B------:R-:W-:Y:S02]  /*9cd0*/  LOP3.LUT R36, R37, 0x64006400, RZ, 0xfc, !PT ;  /* 0x6400640025247812 */ /* 0x000fe400078efcff */
[----:B------:R-:W-:Y:S02]  /*9ce0*/  LOP3.LUT R46, R45, 0x64006400, RZ, 0xfc, !PT ;  /* 0x640064002d2e7812 */ /* 0x000fe400078efcff */
[C---:B------:R-:W-:Y:S02]  /*9cf0*/  LOP3.LUT R38, R17.reuse, 0x380038, RZ, 0xc0, !PT ;  /* 0x0038003811267812 */ /* 0x040fe400078ec0ff */
[----:B------:R-:W-:Y:S01]  /*9d00*/  SHF.R.U32.HI R16, RZ, 0x6, R17 ;  /* 0x00000006ff107819 */ /* 0x000fe20000011611 */
[----:B------:R-:W-:Y:S01]  /*9d10*/  HFMA2 R46, R46, R27.H0_H0, -20, -20 ;  /* 0xcd00cd002e2e7431 */ /* 0x000fe2000004001b */
[----:B------:R-:W-:Y:S01]  /*9d20*/  LOP3.LUT R42, R17, 0x70007, RZ, 0xc0, !PT ;  /* 0x00070007112a7812 */ /* 0x000fe200078ec0ff */
[----:B0-----:R-:W-:Y:S01]  /*9d30*/  HFMA2.MMA R9, R48, R20, R9 ;  /* 0x0000001430097235 */ /* 0x001fe20000000009 */
[----:B------:R-:W-:-:S02]  /*9d40*/  LOP3.LUT R39, R18, 0x380038, RZ, 0xc0, !PT ;  /* 0x0038003812277812 */ /* 0x000fc400078ec0ff */
[----:B------:R-:W-:Y:S01]  /*9d50*/  SHF.R.U32.HI R17, RZ, 0x6, R18 ;  /* 0x00000006ff117819 */ /* 0x000fe20000011612 */
[-C--:B------:R-:W-:Y:S01]  /*9d60*/  HFMA2.MMA R41, R46, R20.reuse, R41 ;  /* 0x000000142e297235 */ /* 0x080fe20000000029 */
[----:B------:R-:W-:Y:S02]  /*9d70*/  LOP3.LUT R43, R18, 0x70007, RZ, 0xc0, !PT ;  /* 0x00070007122b7812 */ /* 0x000fe400078ec0ff */
[----:B------:R-:W-:Y:S01]  /*9d80*/  LOP3.LUT R34, R35, 0x64006400, RZ, 0xfc, !PT ;  /* 0x6400640023227812 */ /* 0x000fe200078efcff */
[-C--:B------:R-:W-:Y:S01]  /*9d90*/  HFMA2 R35, R36, R27.reuse.H0_H0, -20, -20 ;  /* 0xcd00cd0024237431 */ /* 0x080fe2000004001b */
[C---:B------:R-:W-:Y:S02]  /*9da0*/  LOP3.LUT R40, R19.reuse, 0x380038, RZ, 0xc0, !PT ;  /* 0x0038003813287812 */ /* 0x040fe400078ec0ff */
[----:B------:R-:W-:Y:S01]  /*9db0*/  SHF.R.U32.HI R18, RZ, 0x6, R19 ;  /* 0x00000006ff127819 */ /* 0x000fe20000011613 */
[----:B------:R-:W-:Y:S01]  /*9dc0*/  HFMA2 R37, R34, R27.H0_H0, -20, -20 ;  /* 0xcd00cd0022257431 */ /* 0x000fe2000004001b */
[----:B------:R-:W-:Y:S01]  /*9dd0*/  LOP3.LUT R44, R44, 0x64006400, RZ, 0xfc, !PT ;  /* 0x640064002c2c7812 */ /* 0x000fe200078efcff */
[----:B------:R-:W-:Y:S01]  /*9de0*/  HFMA2.MMA R35, R35, R20, R8 ;  /* 0x0000001423237235 */ /* 0x000fe20000000008 */
[----:B------:R-:W-:Y:S01]  /*9df0*/  LOP3.LUT R19, R19, 0x70007, RZ, 0xc0, !PT ;  /* 0x0007000713137812 */ /* 0x000fe200078ec0ff */
[----:B------:R-:W-:Y:S01]  /*9e00*/  HFMA2 R34, R37, R20, R10 ;  /* 0x0000001425227231 */ /* 0x000fe2000000000a */
[----:B------:R-:W-:Y:S01]  /*9e10*/  LOP3.LUT R42, R42, 0x64006400, RZ, 0xfc, !PT ;  /* 0x640064002a2a7812 */ /* 0x000fe200078efcff */
[----:B------:R-:W-:Y:S01]  /*9e20*/  HADD2 R44, R44, -1028, -1028 ;  /* 0xe404e4042c2c7430 */ /* 0x000fe20000000000 */
[----:B------:R-:W-:-:S02]  /*9e30*/  LOP3.LUT R19, R19, 0x64006400, RZ, 0xfc, !PT ;  /* 0x6400640013137812 */ /* 0x000fc400078efcff */
[----:B------:R-:W-:Y:S01]  /*9e40*/  LOP3.LUT R43, R43, 0x64006400, RZ, 0xfc, !PT ;  /* 0x640064002b2b7812 */ /* 0x000fe200078efcff */
[----:B------:R-:W-:Y:S01]  /*9e50*/  HFMA2 R20, R44, R21, R9 ;  /* 0x000000152c147231 */ /* 0x000fe20000000009 */
[----:B------:R-:W-:Y:S01]  /*9e60*/  LOP3.LUT R36, R11, 0x64006400, RZ, 0xfc, !PT ;  /* 0x640064000b247812 */ /* 0x000fe200078efcff */
[----:B------:R-:W-:Y:S01]  /*9e70*/  HADD2 R42, R42, -1028, -1028 ;  /* 0xe404e4042a2a7430 */ /* 0x000fe20000000000 */
[----:B------:R-:W0:Y:S01]  /*9e80*/  LDS.128 R8, [UR4+0x20] ;  /* 0x00002004ff087984 */ /* 0x000e220008000c00 */
[----:B------:R-:W-:Y:S01]  /*9e90*/  HADD2 R44, R19, -1028, -1028 ;  /* 0xe404e404132c7430 */ /* 0x000fe20000000000 */
[----:B------:R-:W-:Y:S01]  /*9ea0*/  LOP3.LUT R38, R38, 0x64006400, RZ, 0xfc, !PT ;  /* 0x6400640026267812 */ /* 0x000fe200078efcff */
[----:B------:R-:W-:Y:S01]  /*9eb0*/  HADD2 R43, R43, -1028, -1028 ;  /* 0xe404e4042b2b7430 */ /* 0x000fe20000000000 */
[----:B------:R-:W-:Y:S01]  /*9ec0*/  LOP3.LUT R40, R40, 0x64006400, RZ, 0xfc, !PT ;  /* 0x6400640028287812 */ /* 0x000fe200078efcff */
[-C--:B------:R-:W-:Y:S01]  /*9ed0*/  HFMA2.MMA R35, R42, R21.reuse, R35 ;  /* 0x000000152a237235 */ /* 0x080fe20000000023 */
[----:B------:R-:W-:Y:S01]  /*9ee0*/  HFMA2 R37, R36, R27.H1_H1, -132, -132 ;  /* 0xd820d82024257431 */ /* 0x000fe2000006001b */
[----:B------:R-:W-:Y:S01]  /*9ef0*/  HFMA2.MMA R41, R44, R21, R41 ;  /* 0x000000152c297235 */ /* 0x000fe20000000029 */
[----:B------:R-:W-:Y:S01]  /*9f00*/  HFMA2 R19, R43, R21, R34 ;  /* 0x000000152b137231 */ /* 0x000fe20000000022 */
[----:B------:R-:W-:Y:S01]  /*9f10*/  LOP3.LUT R21, R31, 0x70007, RZ, 0xc0, !PT ;  /* 0x000700071f157812 */ /* 0x000fe200078ec0ff */
[-C--:B------:R-:W-:Y:S01]  /*9f20*/  HFMA2 R38, R38, R27.reuse.H1_H1, -132, -132 ;  /* 0xd820d82026267431 */ /* 0x080fe2000006001b */
[----:B------:R-:W-:Y:S01]  /*9f30*/  LOP3.LUT R36, R39, 0x64006400, RZ, 0xfc, !PT ;  /* 0x6400640027247812 */ /* 0x000fe200078efcff */
[-C--:B------:R-:W-:Y:S01]  /*9f40*/  HFMA2 R20, R37, R22.reuse, R20 ;  /* 0x0000001625147231 */ /* 0x080fe20000000014 */
[----:B------:R-:W-:Y:S01]  /*9f50*/  LOP3.LUT R21, R21, 0x64006400, RZ, 0xfc, !PT ;  /* 0x6400640015157812 */ /* 0x000fe200078efcff */
[-C--:B------:R-:W-:Y:S01]  /*9f60*/  HFMA2 R40, R40, R27.reuse.H1_H1, -132, -132 ;  /* 0xd820d82028287431 */ /* 0x080fe2000006001b */
[----:B------:R-:W-:Y:S01]  /*9f70*/  LOP3.LUT R34, R16, 0x70007, RZ, 0xc0, !PT ;  /* 0x0007000710227812 */ /* 0x000fe200078ec0ff */
[----:B------:R-:W-:Y:S01]  /*9f80*/  HFMA2 R36, R36, R27.H1_H1, -132, -132 ;  /* 0xd820d82024247431 */ /* 0x000fe2000006001b */
[-C--:B------:R-:W-:Y:S01]  /*9f90*/  HFMA2.MMA R35, R38, R22.reuse, R35 ;  /* 0x0000001626237235 */ /* 0x080fe20000000023 */
[----:B------:R-:W-:Y:S01]  /*9fa0*/  HADD2 R37, R21, -1028, -1028 ;  /* 0xe404e40415257430 */ /* 0x000fe20000000000 */
[----:B------:R-:W-:Y:S01]  /*9fb0*/  LOP3.LUT R21, R17, 0x70007, RZ, 0xc0, !PT ;  /* 0x0007000711157812 */ /* 0x000fe200078ec0ff */
[----:B------:R-:W-:Y:S01]  /*9fc0*/  HFMA2 R41, R40, R22, R41 ;  /* 0x0000001628297231 */ /* 0x000fe20000000029 */
[----:B------:R-:W-:Y:S01]  /*9fd0*/  LOP3.LUT R34, R34, 0x64006400, RZ, 0xfc, !PT ;  /* 0x6400640022227812 */ /* 0x000fe200078efcff */
[----:B------:R-:W-:Y:S01]  /*9fe0*/  HFMA2.MMA R19, R36, R22, R19 ;  /* 0x0000001624137235 */ /* 0x000fe20000000013 */
[----:B------:R-:W-:Y:S01]  /*9ff0*/  LOP3.LUT R22, R21, 0x64006400, RZ, 0xfc, !PT ;  /* 0x6400640015167812 */ /* 0x000fe200078efcff */
[----:B------:R-:W-:Y:S01]  /*a000*/  HFMA2.MMA R20, R37, R23, R20 ;  /* 0x0000001725147235 */ /* 0x000fe20000000014 */
[----:B------:R-:W-:Y:S01]  /*a010*/  LOP3.LUT R36, R18, 0x70007, RZ, 0xc0, !PT ;  /* 0x0007000712247812 */ /* 0x000fe200078ec0ff */
[----:B------:R-:W-:Y:S01]  /*a020*/  HADD2 R34, R34, -1028, -1028 ;  /* 0xe404e40422227430 */ /* 0x000fe20000000000 */
[----:B------:R-:W-:Y:S01]  /*a030*/  LOP3.LUT R21, R31, 0x380038, RZ, 0xc0, !PT ;  /* 0x003800381f157812 */ /* 0x000fe200078ec0ff */
[----:B------:R-:W-:Y:S01]  /*a040*/  HADD2 R40, R22, -1028, -1028 ;  /* 0xe404e40416287430 */ /* 0x000fe20000000000 */
[----:B------:R-:W-:Y:S01]  /*a050*/  LOP3.LUT R38, R36, 0x64006400, RZ, 0xfc, !PT ;  /* 0x6400640024267812 */ /* 0x000fe200078efcff */
[----:B------:R-:W-:Y:S01]  /*a060*/  HFMA2 R37, R34, R23, R35 ;  /* 0x0000001722257231 */ /* 0x000fe20000000023 */
[----:B------:R-:W-:-:S02]  /*a070*/  LOP3.LUT R35, R17, 0x380038, RZ, 0xc0, !PT ;  /* 0x0038003811237812 */ /* 0x000fc400078ec0ff */
[----:B------:R-:W-:Y:S01]  /*a080*/  LOP3.LUT R34, R16, 0x380038, RZ, 0xc0, !PT ;  /* 0x0038003810227812 */ /* 0x000fe200078ec0ff */
[-C--:B------:R-:W-:Y:S01]  /*a090*/  HFMA2.MMA R19, R40, R23.reuse, R19 ;  /* 0x0000001728137235 */ /* 0x080fe20000000013 */
[----:B------:R-:W-:Y:S01]  /*a0a0*/  LOP3.LUT R36, R35, 0x64006400, RZ, 0xfc, !PT ;  /* 0x6400640023247812 */ /* 0x000fe200078efcff */
[----:B------:R-:W-:Y:S01]  /*a0b0*/  HADD2 R38, R38, -1028, -1028 ;  /* 0xe404e40426267430 */ /* 0x000fe20000000000 */
[----:B------:R-:W-:Y:S02]  /*a0c0*/  LOP3.LUT R34, R34, 0x64006400, RZ, 0xfc, !PT ;  /* 0x6400640022227812 */ /* 0x000fe400078efcff */
[----:B------:R-:W-:Y:S01]  /*a0d0*/  LOP3.LUT R22, R21, 0x64006400, RZ, 0xfc, !PT ;  /* 0x6400640015167812 */ /* 0x000fe200078efcff */
[-C--:B------:R-:W-:Y:S01]  /*a0e0*/  HFMA2 R36, R36, R27.reuse.H1_H1, -132, -132 ;  /* 0xd820d82024247431 */ /* 0x080fe2000006001b */
[----:B------:R-:W-:Y:S01]  /*a0f0*/  LOP3.LUT R16, R16, 0x1c001c0, RZ, 0xc0, !PT ;  /* 0x01c001c010107812 */ /* 0x000fe200078ec0ff */
[-C--:B------:R-:W-:Y:S01]  /*a100*/  HFMA2 R34, R34, R27.reuse.H1_H1, -132, -132 ;  /* 0xd820d82022227431 */ /* 0x080fe2000006001b */
[----:B------:R-:W-:Y:S01]  /*a110*/  HFMA2.MMA R43, R38, R23, R41 ;  /* 0x00000017262b7235 */ /* 0x000fe20000000029 */
[-C--:B0-----:R-:W-:Y:S01]  /*a120*/  HFMA2 R19, R36, R8.reuse, R19 ;  /* 0x0000000824137231 */ /* 0x081fe20000000013 */
[----:B------:R-:W-:Y:S01]  /*a130*/  LOP3.LUT R36, R18, 0x380038, RZ, 0xc0, !PT ;  /* 0x0038003812247812 */ /* 0x000fe200078ec0ff */
[----:B------:R-:W-:Y:S01]  /*a140*/  HFMA2 R39, R22, R27.H1_H1, -132, -132 ;  /* 0xd820d82016277431 */ /* 0x000fe2000006001b */
[----:B------:R-:W-:Y:S01]  /*a150*/  LOP3.LUT R17, R17, 0x1c001c0, RZ, 0xc0, !PT ;  /* 0x01c001c011117812 */ /* 0x000fe200078ec0ff */
[----:B------:R-:W-:Y:S01]  /*a160*/  HFMA2.MMA R37, R34, R8, R37 ;  /* 0x0000000822257235 */ /* 0x000fe20000000025 */
[----:B------:R-:W-:Y:S01]  /*a170*/  LOP3.LUT R48, R36, 0x64006400, RZ, 0xfc, !PT ;  /* 0x6400640024307812 */ /* 0x000fe200078efcff */
[----:B------:R-:W-:Y:S01]  /*a180*/  HFMA2 R39, R39, R8, R20 ;  /* 0x0000000827277231 */ /* 0x000fe20000000014 */
[----:B------:R-:W-:-:S02]  /*a190*/  LOP3.LUT R52, R18, 0x1c001c0, RZ, 0xc0, !PT ;  /* 0x01c001c012347812 */ /* 0x000fc400078ec0ff */
[----:B------:R-:W-:Y:S01]  /*a1a0*/  LOP3.LUT R16, R16, 0x64006400, RZ, 0xfc, !PT ;  /* 0x6400640010107812 */ /* 0x000fe200078efcff */
[-C--:B------:R-:W-:Y:S01]  /*a1b0*/  HFMA2 R41, R48, R27.reuse.H1_H1, -132, -132 ;  /* 0xd820d82030297431 */ /* 0x080fe2000006001b */
[----:B------:R-:W-:Y:S02]  /*a1c0*/  LOP3.LUT R50, R17, 0x64006400, RZ, 0xfc, !PT ;  /* 0x6400640011327812 */ /* 0x000fe400078efcff */
[----:B------:R-:W-:Y:S01]  /*a1d0*/  LOP3.LUT R52, R52, 0x64006400, RZ, 0xfc, !PT ;  /* 0x6400640034347812 */ /* 0x000fe200078efcff */
[-C--:B------:R-:W-:Y:S01]  /*a1e0*/  HFMA2 R18, R16, R27.reuse.H0_H0, -20, -20 ;  /* 0xcd00cd0010127431 */ /* 0x080fe2000004001b */
[----:B------:R-:W-:Y:S01]  /*a1f0*/  LOP3.LUT R31, R31, 0x1c001c0, RZ, 0xc0, !PT ;  /* 0x01c001c01f1f7812 */ /* 0x000fe200078ec0ff */
[----:B------:R-:W-:Y:S01]  /*a200*/  HFMA2.MMA R8, R41, R8, R43 ;  /* 0x0000000829087235 */ /* 0x000fe2000000002b */
[----:B------:R-:W-:Y:S02]  /*a210*/  HFMA2 R16, R50, R27.H0_H0, -20, -20 ;  /* 0xcd00cd0032107431 */ /* 0x000fe4000004001b */
[----:B------:R-:W-:Y:S01]  /*a220*/  HFMA2 R37, R18, R9, R37 ;  /* 0x0000000912257231 */ /* 0x000fe20000000025 */
[----:B--2---:R-:W-:-:S02]  /*a230*/  LOP3.LUT R34, R13, 0x380038, RZ, 0xc0, !PT ;  /* 0x003800380d227812 */ /* 0x004fc400078ec0ff */
[----:B------:R-:W-:Y:S02]  /*a240*/  SHF.R.U32.HI R23, RZ, 0x6, R13 ;  /* 0x00000006ff177819 */ /* 0x000fe4000001160d */
[----:B------:R-:W-:Y:S02]  /*a250*/  SHF.R.U32.HI R35, RZ, 0x6, R15 ;  /* 0x00000006ff237819 */ /* 0x000fe4000001160f */
[----:B------:R-:W-:Y:S02]  /*a260*/  LOP3.LUT R42, R34, 0x64006400, RZ, 0xfc, !PT ;  /* 0x64006400222a7812 */ /* 0x000fe400078efcff */
[----:B------:R-:W-:Y:S02]  /*a270*/  LOP3.LUT R46, R23, 0x380038, RZ, 0xc0, !PT ;  /* 0x00380038172e7812 */ /* 0x000fe400078ec0ff */
[----:B------:R-:W-:Y:S01]  /*a280*/  LOP3.LUT R34, R35, 0x380038, RZ, 0xc0, !PT ;  /* 0x0038003823227812 */ /* 0x000fe200078ec0ff */
[----:B------:R-:W-:Y:S01]  /*a290*/  HFMA2 R42, R42, R27.H1_H1, -132, -132 ;  /* 0xd820d8202a2a7431 */ /* 0x000fe2000006001b */
[----:B------:R-:W-:-:S02]  /*a2a0*/  LOP3.LUT R17, R23, 0x1c001c0, RZ, 0xc0, !PT ;  /* 0x01c001c017117812 */ /* 0x000fc400078ec0ff */
[----:B------:R-:W-:Y:S02]  /*a2b0*/  LOP3.LUT R46, R46, 0x64006400, RZ, 0xfc, !PT ;  /* 0x640064002e2e7812 */ /* 0x000fe400078efcff */
[----:B------:R-:W-:Y:S02]  /*a2c0*/  LOP3.LUT R48, R34, 0x64006400, RZ, 0xfc, !PT ;  /* 0x6400640022307812 */ /* 0x000fe400078efcff */
[----:B------:R-:W-:Y:S01]  /*a2d0*/  LOP3.LUT R41, R17, 0x64006400, RZ, 0xfc, !PT ;  /* 0x6400640011297812 */ /* 0x000fe200078efcff */
[-C--:B------:R-:W-:Y:S01]  /*a2e0*/  HFMA2 R17, R52, R27.reuse.H0_H0, -20, -20 ;  /* 0xcd00cd0034117431 */ /* 0x080fe2000004001b */
[--C-:B------:R-:W-:Y:S01]  /*a2f0*/  SHF.R.U32.HI R45, RZ, 0xd, R12.reuse ;  /* 0x0000000dff2d7819 */ /* 0x100fe2000001160c */
[-C--:B------:R-:W-:Y:S01]  /*a300*/  HFMA2 R34, R46, R27.reuse.H1_H1, -132, -132 ;  /* 0xd820d8202e227431 */ /* 0x080fe2000006001b */
[----:B------:R-:W-:Y:S01]  /*a310*/  LOP3.LUT R22, R12, 0x380038, RZ, 0xc0, !PT ;  /* 0x003800380c167812 */ /* 0x000fe200078ec0ff */
[----:B------:R-:W-:Y:S01]  /*a320*/  HFMA2 R46, R48, R27.H1_H1, -132, -132 ;  /* 0xd820d820302e7431 */ /* 0x000fe2000006001b */
[----:B------:R-:W-:Y:S01]  /*a330*/  LOP3.LUT R30, R30, 0x40004, R45, 0xf8, !PT ;  /* 0x000400041e1e7812 */ /* 0x000fe200078ef82d */
[----:B------:R-:W-:Y:S01]  /*a340*/  HFMA2.MMA R45, R16, R9, R19 ;  /* 0x00000009102d7235 */ /* 0x000fe20000000013 */
[----:B------:R-:W-:Y:S01]  /*a350*/  LOP3.LUT R48, R31, 0x64006400, RZ, 0xfc, !PT ;  /* 0x640064001f307812 */ /* 0x000fe200078efcff */
[----:B------:R-:W-:Y:S01]  /*a360*/  HFMA2 R8, R17, R9, R8 ;  /* 0x0000000911087231 */ /* 0x000fe20000000008 */
[----:B------:R-:W-:Y:S01]  /*a370*/  SHF.R.U32.HI R21, RZ, 0x6, R12 ;  /* 0x00000006ff157819 */ /* 0x000fe2000001160c */
[----:B------:R-:W0:Y:S01]  /*a380*/  LDS.128 R16, [UR4+0x30] ;  /* 0x00003004ff107984 */ /* 0x000e220008000c00 */
[----:B------:R-:W-:Y:S01]  /*a390*/  LOP3.LUT R12, R12, 0x70007, RZ, 0xc0, !PT ;  /* 0x000700070c0c7812 */ /* 0x000fe200078ec0ff */
[-C--:B------:R-:W-:Y:S01]  /*a3a0*/  HFMA2 R48, R48, R27.reuse.H0_H0, -20, -20 ;  /* 0xcd00cd0030307431 */ /* 0x080fe2000004001b */
[----:B------:R-:W-:Y:S01]  /*a3b0*/  LOP3.LUT R40, R14, 0x380038, RZ, 0xc0, !PT ;  /* 0x003800380e287812 */ /* 0x000fe200078ec0ff */
[----:B------:R-:W-:Y:S01]  /*a3c0*/  HFMA2 R41, R41, R27.H0_H0, -20, -20 ;  /* 0xcd00cd0029297431 */ /* 0x000fe2000004001b */
[----:B------:R-:W-:-:S02]  /*a3d0*/  SHF.R.U32.HI R20, RZ, 0x6, R14 ;  /* 0x00000006ff147819 */ /* 0x000fc4000001160e */
[----:B------:R-:W-:Y:S01]  /*a3e0*/  LOP3.LUT R12, R12, 0x64006400, RZ, 0xfc, !PT ;  /* 0x640064000c0c7812 */ /* 0x000fe200078efcff */
[----:B------:R-:W-:Y:S01]  /*a3f0*/  HFMA2.MMA R39, R48, R9, R39 ;  /* 0x0000000930277235 */ /* 0x000fe20000000027 */
[----:B------:R-:W-:Y:S02]  /*a400*/  SHF.R.U32.HI R9, RZ, 0xd, R14 ;  /* 0x0000000dff097819 */ /* 0x000fe4000001160e */
[----:B------:R-:W-:Y:S01]  /*a410*/  LOP3.LUT R14, R14, 0x70007, RZ, 0xc0, !PT ;  /* 0x000700070e0e7812 */ /* 0x000fe200078ec0ff */
[----:B------:R-:W-:Y:S01]  /*a420*/  HADD2 R12, R12, -1028, -1028 ;  /* 0xe404e4040c0c7430 */ /* 0x000fe20000000000 */
[----:B------:R-:W-:Y:S02]  /*a430*/  SHF.R.U32.HI R48, RZ, 0xd, R13 ;  /* 0x0000000dff307819 */ /* 0x000fe4000001160d */
[----:B------:R-:W-:Y:S02]  /*a440*/  LOP3.LUT R14, R14, 0x64006400, RZ, 0xfc, !PT ;  /* 0x640064000e0e7812 */ /* 0x000fe400078efcff */
[----:B------:R-:W-:Y:S01]  /*a450*/  LOP3.LUT R29, R29, 0x40004, R48, 0xf8, !PT ;  /* 0x000400041d1d7812 */ /* 0x000fe200078ef830 */
[----:B------:R-:W-:Y:S01]  /*a460*/  HFMA2.MMA R39, R12, R10, R39 ;  /* 0x0000000a0c277235 */ /* 0x000fe20000000027 */
[----:B------:R-:W-:Y:S01]  /*a470*/  LOP3.LUT R38, R15, 0x380038, RZ, 0xc0, !PT ;  /* 0x003800380f267812 */ /* 0x000fe200078ec0ff */
[----:B------:R-:W-:Y:S01]  /*a480*/  HADD2 R14, R14, -1028, -1028 ;  /* 0xe404e4040e0e7430 */ /* 0x000fe20000000000 */
[----:B------:R-:W-:-:S02]  /*a490*/  SHF.R.U32.HI R48, RZ, 0xd, R15 ;  /* 0x0000000dff307819 */ /* 0x000fc4000001160f */
[----:B------:R-:W-:Y:S02]  /*a4a0*/  LOP3.LUT R13, R13, 0x70007, RZ, 0xc0, !PT ;  /* 0x000700070d0d7812 */ /* 0x000fe400078ec0ff */
[----:B------:R-:W-:Y:S01]  /*a4b0*/  LOP3.LUT R15, R15, 0x70007, RZ, 0xc0, !PT ;  /* 0x000700070f0f7812 */ /* 0x000fe200078ec0ff */
[----:B------:R-:W-:Y:S01]  /*a4c0*/  HFMA2.MMA R45, R14, R10, R45 ;  /* 0x0000000a0e2d7235 */ /* 0x000fe2000000002d */
[----:B------:R-:W-:Y:S02]  /*a4d0*/  LOP3.LUT R44, R22, 0x64006400, RZ, 0xfc, !PT ;  /* 0x64006400162c7812 */ /* 0x000fe400078efcff */
[----:B------:R-:W-:Y:S02]  /*a4e0*/  LOP3.LUT R13, R13, 0x64006400, RZ, 0xfc, !PT ;  /* 0x640064000d0d7812 */ /* 0x000fe400078efcff */
[----:B------:R-:W-:Y:S01]  /*a4f0*/  LOP3.LUT R15, R15, 0x64006400, RZ, 0xfc, !PT ;  /* 0x640064000f0f7812 */ /* 0x000fe200078efcff */
[----:B------:R-:W-:Y:S01]  /*a500*/  HFMA2 R44, R44, R27.H1_H1, -132, -132 ;  /* 0xd820d8202c2c7431 */ /* 0x000fe2000006001b */
[----:B------:R-:W-:-:S02]  /*a510*/  LOP3.LUT R40, R40, 0x64006400, RZ, 0xfc, !PT ;  /* 0x6400640028287812 */ /* 0x000fc400078efcff */
[C---:B------:R-:W-:Y:S01]  /*a520*/  LOP3.LUT R36, R21.reuse, 0x380038, RZ, 0xc0, !PT ;  /* 0x0038003815247812 */ /* 0x040fe200078ec0ff */
[----:B------:R-:W-:Y:S01]  /*a530*/  HADD2 R15, R15, -1028, -1028 ;  /* 0xe404e4040f0f7430 */ /* 0x000fe20000000000 */
[C---:B------:R-:W-:Y:S01]  /*a540*/  LOP3.LUT R31, R21.reuse, 0x1c001c0, RZ, 0xc0, !PT ;  /* 0x01c001c0151f7812 */ /* 0x040fe200078ec0ff */
[-C--:B------:R-:W-:Y:S01]  /*a550*/  HFMA2 R40, R40, R27.reuse.H1_H1, -132, -132 ;  /* 0xd820d82028287431 */ /* 0x080fe2000006001b */
[----:B------:R-:W-:Y:S01]  /*a560*/  LOP3.LUT R21, R21, 0x70007, RZ, 0xc0, !PT ;  /* 0x0007000715157812 */ /* 0x000fe200078ec0ff */
[-C--:B------:R-:W-:Y:S01]  /*a570*/  HFMA2 R8, R15, R10.reuse, R8 ;  /* 0x0000000a0f087231 */ /* 0x080fe20000000008 */
[----:B------:R-:W-:Y:S01]  /*a580*/  LOP3.LUT R38, R38, 0x64006400, RZ, 0xfc, !PT ;  /* 0x6400640026267812 */ /* 0x000fe200078efcff */
[-C--:B------:R-:W-:Y:S01]  /*a590*/  HFMA2.MMA R44, R44, R11.reuse, R39 ;  /* 0x0000000b2c2c7235 */ /* 0x080fe20000000027 */
[C---:B------:R-:W-:Y:S01]  /*a5a0*/  LOP3.LUT R22, R20.reuse, 0x380038, RZ, 0xc0, !PT ;  /* 0x0038003814167812 */ /* 0x040fe200078ec0ff */
[----:B------:R-:W-:Y:S01]  /*a5b0*/  HFMA2.MMA R40, R40, R11, R45 ;  /* 0x0000000b28287235 */ /* 0x000fe2000000002d */
[C---:B------:R-:W-:Y:S01]  /*a5c0*/  LOP3.LUT R43, R20.reuse, 0x1c001c0, RZ, 0xc0, !PT ;  /* 0x01c001c0142b7812 */ /* 0x040fe200078ec0ff */
[----:B------:R-:W-:Y:S01]  /*a5d0*/  HFMA2 R38, R38, R27.H1_H1, -132, -132 ;  /* 0xd820d82026267431 */ /* 0x000fe2000006001b */
[----:B------:R-:W-:Y:S01]  /*a5e0*/  LOP3.LUT R33, R33, 0x40004, R48, 0xf8, !PT ;  /* 0x0004000421217812 */ /* 0x000fe200078ef830 */
[----:B------:R-:W-:Y:S01]  /*a5f0*/  HADD2 R48, R13, -1028, -1028 ;  /* 0xe404e4040d307430 */ /* 0x000fe20000000000 */
[----:B------:R-:W-:Y:S01]  /*a600*/  LOP3.LUT R20, R20, 0x70007, RZ, 0xc0, !PT ;  /* 0x0007000714147812 */ /* 0x000fe200078ec0ff */
[----:B------:R-:W-:Y:S01]  /*a610*/  HFMA2 R8, R38, R11, R8 ;  /* 0x0000000b26087231 */ /* 0x000fe20000000008 */
[----:B------:R-:W-:Y:S01]  /*a620*/  LOP3.LUT R21, R21, 0x64006400, RZ, 0xfc, !PT ;  /* 0x6400640015157812 */ /* 0x000fe200078efcff */
[----:B------:R-:W-:Y:S01]  /*a630*/  HFMA2 R37, R48, R10, R37 ;  /* 0x0000000a30257231 */ /* 0x000fe20000000025 */
[----:B------:R-:W-:-:S02]  /*a640*/  LOP3.LUT R20, R20, 0x64006400, RZ, 0xfc, !PT ;  /* 0x6400640014147812 */ /* 0x000fc400078efcff */
[----:B------:R-:W-:Y:S01]  /*a650*/  LOP3.LUT R36, R36, 0x64006400, RZ, 0xfc, !PT ;  /* 0x6400640024247812 */ /* 0x000fe200078efcff */
[----:B------:R-:W-:Y:S01]  /*a660*/  HADD2 R21, R21, -1028, -1028 ;  /* 0xe404e40415157430 */ /* 0x000fe20000000000 */
[----:B------:R-:W-:Y:S01]  /*a670*/  LOP3.LUT R22, R22, 0x64006400, RZ, 0xfc, !PT ;  /* 0x6400640016167812 */ /* 0x000fe200078efcff */
[----:B------:R-:W-:Y:S01]  /*a680*/  HFMA2 R42, R42, R11, R37 ;  /* 0x0000000b2a2a7231 */ /* 0x000fe20000000025 */
[----:B------:R-:W-:Y:S01]  /*a690*/  LOP3.LUT R31, R31, 0x64006400, RZ, 0xfc, !PT ;  /* 0x640064001f1f7812 */ /* 0x000fe200078efcff */
[----:B------:R-:W-:Y:S01]  /*a6a0*/  HADD2 R11, R20, -1028, -1028 ;  /* 0xe404e404140b7430 */ /* 0x000fe20000000000 */
[----:B------:R-:W-:Y:S01]  /*a6b0*/  LOP3.LUT R23, R23, 0x70007, RZ, 0xc0, !PT ;  /* 0x0007000717177812 */ /* 0x000fe200078ec0ff */
[-C--:B0-----:R-:W-:Y:S01]  /*a6c0*/  HFMA2.MMA R44, R21, R16.reuse, R44 ;  /* 0x00000010152c7235 */ /* 0x081fe2000000002c */
[-C--:B------:R-:W-:Y:S01]  /*a6d0*/  HFMA2 R36, R36, R27.reuse.H1_H1, -132, -132 ;  /* 0xd820d82024247431 */ /* 0x080fe2000006001b */
[----:B------:R-:W-:Y:S01]  /*a6e0*/  LOP3.LUT R50, R35, 0x1c001c0, RZ, 0xc0, !PT ;  /* 0x01c001c023327812 */ /* 0x000fe200078ec0ff */
[-C--:B------:R-:W-:Y:S01]  /*a6f0*/  HFMA2 R22, R22, R27.reuse.H1_H1, -132, -132 ;  /* 0xd820d82016167431 */ /* 0x080fe2000006001b */
[----:B------:R-:W-:Y:S01]  /*a700*/  HFMA2.MMA R11, R11, R16, R40 ;  /* 0x000000100b0b7235 */ /* 0x000fe20000000028 */
[----:B------:R-:W-:Y:S01]  /*a710*/  LOP3.LUT R26, R26, 0x40004, R9, 0xf8, !PT ;  /* 0x000400041a1a7812 */ /* 0x000fe200078ef809 */
[----:B------:R-:W-:Y:S01]  /*a720*/  HFMA2 R31, R31, R27.H0_H0, -20, -20 ;  /* 0xcd00cd001f1f7431 */ /* 0x000fe2000004001b */
[----:B------:R-:W-:Y:S01]  /*a730*/  LOP3.LUT R43, R43, 0x64006400, RZ, 0xfc, !PT ;  /* 0x640064002b2b7812 */ /* 0x000fe200078efcff */
[----:B------:R-:W-:Y:S01]  /*a740*/  HFMA2.MMA R9, R36, R17, R44 ;  /* 0x0000001124097235 */ /* 0x000fe2000000002c */
[----:B------:R-:W-:-:S02]  /*a750*/  LOP3.LUT R35, R35, 0x70007, RZ, 0xc0, !PT ;  /* 0x0007000723237812 */ /* 0x000fc400078ec0ff */
[----:B------:R-:W-:Y:S01]  /*a760*/  LOP3.LUT R23, R23, 0x64006400, RZ, 0xfc, !PT ;  /* 0x6400640017177812 */ /* 0x000fe200078efcff */
[----:B------:R-:W-:Y:S01]  /*a770*/  HFMA2.MMA R11, R22, R17, R11 ;  /* 0x00000011160b7235 */ /* 0x000fe2000000000b */
[----:B------:R-:W-:Y:S01]  /*a780*/  LOP3.LUT R35, R35, 0x64006400, RZ, 0xfc, !PT ;  /* 0x6400640023237812 */ /* 0x000fe200078efcff */
[----:B------:R-:W-:Y:S01]  /*a790*/  HFMA2 R43, R43, R27.H0_H0, -20, -20 ;  /* 0xcd00cd002b2b7431 */ /* 0x000fe2000004001b */
[----:B------:R-:W-:Y:S01]  /*a7a0*/  LOP3.LUT R30, R30, 0x64006400, RZ, 0xfc, !PT ;  /* 0x640064001e1e7812 */ /* 0x000fe200078efcff */
[----:B------:R-:W-:Y:S01]  /*a7b0*/  HADD2 R23, R23, -1028, -1028 ;  /* 0xe404e40417177430 */ /* 0x000fe20000000000 */
[-C--:B------:R-:W-:Y:S01]  /*a7c0*/  HFMA2.MMA R9, R31, R18.reuse, R9 ;  /* 0x000000121f097235 */ /* 0x080fe20000000009 */
[----:B------:R-:W-:Y:S01]  /*a7d0*/  LOP3.LUT R26, R26, 0x64006400, RZ, 0xfc, !PT ;  /* 0x640064001a1a7812 */ /* 0x000fe200078efcff */
[----:B------:R-:W-:Y:S01]  /*a7e0*/  HADD2 R35, R35, -1028, -1028 ;  /* 0xe404e40423237430 */ /* 0x000fe20000000000 */
[----:B------:R-:W-:Y:S01]  /*a7f0*/  HFMA2.MMA R11, R43, R18, R11 ;  /* 0x000000122b0b7235 */ /* 0x000fe2000000000b */
[-C--:B------:R-:W-:Y:S01]  /*a800*/  HFMA2 R42, R23, R16.reuse, R42 ;  /* 0x00000010172a7231 */ /* 0x080fe2000000002a */
[----:B------:R-:W-:Y:S01]  /*a810*/  LOP3.LUT R50, R50, 0x64006400, RZ, 0xfc, !PT ;  /* 0x6400640032327812 */ /* 0x000fe200078efcff */
[----:B------:R-:W-:Y:S01]  /*a820*/  HADD2 R30, R30, -1028, -1028 ;  /* 0xe404e4041e1e7430 */ /* 0x000fe20000000000 */
[----:B------:R-:W-:Y:S01]  /*a830*/  LOP3.LUT R29, R29, 0x64006400, RZ, 0xfc, !PT ;  /* 0x640064001d1d7812 */ /* 0x000fe200078efcff */
[----:B------:R-:W-:Y:S01]  /*a840*/  HFMA2 R23, R35, R16, R8 ;  /* 0x0000001023177231 */ /* 0x000fe20000000008 */
[----:B------:R-:W-:Y:S01]  /*a850*/  LOP3.LUT R33, R33, 0x64006400, RZ, 0xfc, !PT ;  /* 0x6400640021217812 */ /* 0x000fe200078efcff */
[----:B------:R-:W-:-:S02]  /*a860*/  HADD2 R26, R26, -1028, -1028 ;  /* 0xe404e4041a1a7430 */ /* 0x000fc40000000000 */
[----:B------:R-:W-:Y:S01]  /*a870*/  HFMA2 R42, R34, R17, R42 ;  /* 0x00000011222a7231 */ /* 0x000fe2000000002a */
[-C--:B------:R-:W-:Y:S01]  /*a880*/  HFMA2.MMA R9, R30, R19.reuse, R9 ;  /* 0x000000131e097235 */ /* 0x080fe20000000009 */
[----:B------:R-:W-:Y:S02]  /*a890*/  HFMA2 R27, R50, R27.H0_H0, -20, -20 ;  /* 0xcd00cd00321b7431 */ /* 0x000fe4000004001b */
[----:B------:R-:W-:Y:S01]  /*a8a0*/  HFMA2 R23, R46, R17, R23 ;  /* 0x000000112e177231 */ /* 0x000fe20000000017 */
[----:B------:R-:W-:Y:S01]  /*a8b0*/  HFMA2.MMA R11, R26, R19, R11 ;  /* 0x000000131a0b7235 */ /* 0x000fe2000000000b */
[-C--:B------:R-:W-:Y:S02]  /*a8c0*/  HFMA2 R42, R41, R18.reuse, R42 ;  /* 0x00000012292a7231 */ /* 0x080fe4000000002a */
[----:B------:R-:W-:Y:S02]  /*a8d0*/  HADD2 R29, R29, -1028, -1028 ;  /* 0xe404e4041d1d7430 */ /* 0x000fe40000000000 */
[----:B------:R-:W-:-:S02]  /*a8e0*/  HFMA2 R23, R27, R18, R23 ;  /* 0x000000121b177231 */ /* 0x000fc40000000017 */
[----:B------:R-:W-:Y:S02]  /*a8f0*/  HADD2 R8, R33, -1028, -1028 ;  /* 0xe404e40421087430 */ /* 0x000fe40000000000 */
[-C--:B------:R-:W-:Y:S02]  /*a900*/  HFMA2 R42, R29, R19.reuse, R42 ;  /* 0x000000131d2a7231 */ /* 0x080fe4000000002a */
[----:B------:R-:W-:Y:S02]  /*a910*/  HFMA2 R23, R8, R19, R23 ;  /* 0x0000001308177231 */ /* 0x000fe40000000017 */
[----:B------:R-:W-:Y:S02]  /*a920*/  HADD2 R9, R9.H0_H0, R9.H1_H1 ;  /* 0x3000000909097230 */ /* 0x000fe40000000800 */
[----:B------:R-:W-:Y:S02]  /*a930*/  HADD2 R42, R42.H0_H0, R42.H1_H1 ;  /* 0x3000002a2a2a7230 */ /* 0x000fe40000000800 */
[----:B------:R-:W-:-:S02]  /*a940*/  HADD2 R11, R11.H0_H0, R11.H1_H1 ;  /* 0x3000000b0b0b7230 */ /* 0x000fc40000000800 */
[----:B------:R-:W-:Y:S01]  /*a950*/  HADD2 R23, R23.H0_H0, R23.H1_H1 ;  /* 0x3000001717177230 */ /* 0x000fe20000000800 */
[----:B------:R-:W-:-:S04]  /*a960*/  PRMT R9, R9, 0x5410, R42 ;  /* 0x0000541009097816 */ /* 0x000fc8000000002a */
[----:B------:R-:W-:Y:S02]  /*a970*/  PRMT R11, R11, 0x5410, R23 ;  /* 0x000054100b0b7816 */ /* 0x000fe40000000017 */
[----:B------:R-:W-:-:S03]  /*a980*/  HFMA2.MMA R5, R9, R2, R5 ;  /* 0x0000000209057235 */ /* 0x000fc60000000005 */
[----:B------:R-:W-:-:S08]  /*a990*/  HFMA2 R4, R11, R0, R4 ;  /* 0x000000000b047231 */ /* 0x000fd00000000004 */
.L_x_4606:
[----:B------:R-:W-:Y:S01]  /*a9a0*/  ISETP.LT.AND P0, PT, R28, R7, PT ;  /* 0x000000071c00720c */ /* 0x000fe20003f01270 */
[----:B------:R-:W-:Y:S01]  /*a9b0*/  UIADD3 UR4, UR4, 0x40, URZ ;  /* 0x0000004004047890 */ /* 0x000fe2000fffe03f */
[----:B------:R-:W-:Y:S01]  /*a9c0*/  IMAD.WIDE R26, R32, 0x4, R24 ;  /* 0x00000004201a7825 */ /* 0x000fe200078e0218 */
[----:B------:R-:W-:-:S10]  /*a9d0*/  MOV R34, R28 ;  /* 0x0000001c00227202 */ /* 0x000fd40000000f00 */
[----:B------:R-:W-:Y:S05]  /*a9e0*/  @!P2 BRA P0, `(.L_x_4607) ;  /* 0xffffffe800d4a947 */ /* 0x000fea000003ffff */
.L_x_4605:
[----:B------:R-:W-:Y:S01]  /*a9f0*/  ISETP.GE.AND P0, PT, R34, R7, PT ;  /* 0x000000072200720c */ /* 0x000fe20003f06270 */
[----:B------:R-:W-:-:S03]  /*aa00*/  ULDC UR5, c[0x0][0x26c] ;  /* 0x00009b0000057ab9 */ /* 0x000fc60000000800 */
[----:B------:R-:W-:-:S13]  /*aa10*/  ISETP.GE.OR P0, PT, R34, UR5, P0 ;  /* 0x0000000522007c0c */ /* 0x000fda0008706670 */
[----:B------:R-:W-:Y:S05]  /*aa20*/  @P0 BRA `(.L_x_4608) ;  /* 0x0000000800b40947 */ /* 0x000fea0003800000 */
[----:B------:R-:W-:Y:S01]  /*aa30*/  SHF.R.S32.HI R9, RZ, 0x1f, R32 ;  /* 0x0000001fff097819 */ /* 0x000fe20000011420 */
[----:B------:R-:W-:Y:S01]  /*aa40*/  ULDC UR5, c[0x0][0x26c] ;  /* 0x00009b0000057ab9 */ /* 0x000fe20000000800 */
[C---:B-----5:R-:W-:Y:S02]  /*aa50*/  SHF.L.U32 R17, R32.reuse, 0x2, RZ ;  /* 0x0000000220117819 */ /* 0x060fe400000006ff */
[----:B------:R-:W-:-:S07]  /*aa60*/  SHF.L.U64.HI R32, R32, 0x2, R9 ;  /* 0x0000000220207819 */ /* 0x000fce0000010209 */
.L_x_4610:
[----:B------:R-:W-:-:S13]  /*aa70*/  ISETP.NE.AND P0, PT, R34, R3, PT ;  /* 0x000000032200720c */ /* 0x000fda0003f05270 */
[----:B------:R-:W1:Y:S01]  /*aa80*/  @!P0 LDC.64 R8, c[0x0][0x248] ;  /* 0x00009200ff088b82 */ /* 0x000e620000000a00 */
[----:B------:R-:W-:Y:S01]  /*aa90*/  @!P0 VIADD R6, R6, 0x1 ;  /* 0x0000000106068836 */ /* 0x000fe20000000000 */
[----:B------:R-:W-:-:S04]  /*aaa0*/  @!P0 LEA R11, R34, 0x1, 0x1 ;  /* 0x00000001220b8811 */ /* 0x000fc800078e08ff */
[----:B------:R-:W-:-:S06]  /*aab0*/  @!P0 LEA R12, R6, R1, 0x3 ;  /* 0x00000001060c8211 */ /* 0x000fcc00078e18ff */
[----:B------:R-:W2:Y:S01]  /*aac0*/  @!P0 LDL.64 R12, [R12] ;  /* 0x000000000c0c8983 */ /* 0x000ea20000100a00 */
[----:B-1----:R-:W-:-:S05]  /*aad0*/  @!P0 IMAD.WIDE R8, R11, 0x2, R8 ;  /* 0x000000020b088825 */ /* 0x002fca00078e0208 */
[----:B------:R1:W5:Y:S01]  /*aae0*/  @!P0 LDG.E.U16.CONSTANT R19, desc[UR6][R8.64] ;  /* 0x0000000608138981 */ /* 0x000362000c1e9500 */
[----:B------:R-:W-:-:S04]  /*aaf0*/  IADD3 R18, R34, 0x10, RZ ;  /* 0x0000001022127810 */ /* 0x000fc80007ffe0ff */
[C---:B------:R-:W-:Y:S02]  /*ab00*/  ISETP.GE.AND P2, PT, R18.reuse, UR5, PT ;  /* 0x0000000512007c0c */ /* 0x040fe4000bf46270 */
[----:B------:R-:W-:Y:S02]  /*ab10*/  ISETP.LT.AND P4, PT, R18, R7, PT ;  /* 0x000000071200720c */ /* 0x000fe40003f81270 */
[----:B--2---:R-:W-:Y:S02]  /*ab20*/  @!P0 PRMT R2, R12, 0x7610, R2 ;  /* 0x000076100c028816 */ /* 0x004fe40000000002 */
[----:B------:R-:W-:Y:S02]  /*ab30*/  @!P0 PRMT R0, R13, 0x7610, R0 ;  /* 0x000076100d008816 */ /* 0x000fe40000000000 */
[----:B------:R-:W-:Y:S02]  /*ab40*/  @!P0 PRMT R2, R2, 0x7610, R12 ;  /* 0x0000761002028816 */ /* 0x000fe4000000000c */
[----:B------:R-:W-:Y:S01]  /*ab50*/  @!P0 PRMT R0, R0, 0x7610, R13 ;  /* 0x0000761000008816 */ /* 0x000fe2000000000d */
[----:B-1----:R-:W-:Y:S06]  /*ab60*/  @P1 BRA `(.L_x_4609) ;  /* 0x00000008004c1947 */ /* 0x002fec0003800000 */
[----:B------:R-:W2:Y:S01]  /*ab70*/  LDG.E.128.CONSTANT R12, desc[UR6][R26.64] ;  /* 0x000000061a0c7981 */ /* 0x000ea2000c1e9d00 */
[----:B------:R-:W-:Y:S01]  /*ab80*/  HFMA2.MMA R8, -RZ, RZ, 0, 0.015625 ;  /* 0x00002400ff087435 */ /* 0x000fe200000001ff */
[----:B------:R-:W-:Y:S01]  /*ab90*/  IMAD.MOV.U32 R16, RZ, RZ, 0x2c00 ;  /* 0x00002c00ff107424 */ /* 0x000fe200078e00ff */
[----:B0-----:R-:W-:-:S08]  /*aba0*/  MOV R30, 0x3400 ;  /* 0x00003400001e7802 */ /* 0x001fd00000000f00 */
[----:B------:R-:W-:Y:S02]  /*abb0*/  PRMT R16, R8, 0x5410, R16 ;  /* 0x0000541008107816 */ /* 0x000fe40000000010 */
[----:B------:R-:W0:Y:S01]  /*abc0*/  LDS.128 R8, [UR4] ;  /* 0x00000004ff087984 */ /* 0x000e220008000c00 */
[C---:B--2---:R-:W-:Y:S02]  /*abd0*/  LOP3.LUT R43, R12.reuse, 0xc000c, RZ, 0xc0, !PT ;  /* 0x000c000c0c2b7812 */ /* 0x044fe400078ec0ff */
[C---:B------:R-:W-:Y:S02]  /*abe0*/  LOP3.LUT R31, R12.reuse, 0x300030, RZ, 0xc0, !PT ;  /* 0x003000300c1f7812 */ /* 0x040fe400078ec0ff */
[C---:B------:R-:W-:Y:S02]  /*abf0*/  LOP3.LUT R39, R12.reuse, 0x30003, RZ, 0xc0, !PT ;  /* 0x000300030c277812 */ /* 0x040fe400078ec0ff */
[----:B------:R-:W-:Y:S02]  /*ac00*/  LOP3.LUT R29, R12, 0xc000c0, RZ, 0xc0, !PT ;  /* 0x00c000c00c1d7812 */ /* 0x000fe400078ec0ff */
[----:B------:R-:W-:-:S02]  /*ac10*/  SHF.R.U32.HI R20, RZ, 0x8, R12 ;  /* 0x00000008ff147819 */ /* 0x000fc4000001160c */
[C---:B------:R-:W-:Y:S02]  /*ac20*/  LOP3.LUT R47, R13.reuse, 0xc000c, RZ, 0xc0, !PT ;  /* 0x000c000c0d2f7812 */ /* 0x040fe400078ec0ff */
        /* <DEDUP_REMOVED lines=9> */
[----:B------:R-:W-:Y:S01]  /*acc0*/  HFMA2 R46, R43, R30.H0_H0, -258, -258 ;  /* 0xdc08dc082b2e7431 */ /* 0x000fe2000004001e */
[----:B------:R-:W-:Y:S01]  /*acd0*/  SHF.R.U32.HI R28, RZ, 0x8, R15 ;  /* 0x00000008ff1c7819 */ /* 0x000fe2000001160f */
[----:B------:R-:W-:Y:S01]  /*ace0*/  HADD2 R13, R13, -1026, -1026 ;  /* 0xe402e4020d0d7430 */ /* 0x000fe20000000000 */
[----:B------:R-:W-:-:S02]  /*acf0*/  SHF.R.U32.HI R22, RZ, 0x8, R14 ;  /* 0x00000008ff167819 */ /* 0x000fc4000001160e */
[C---:B------:R-:W-:Y:S02]  /*ad00*/  LOP3.LUT R37, R15.reuse, 0x300030, RZ, 0xc0, !PT ;  /* 0x003000300f257812 */ /* 0x040fe400078ec0ff */
[----:B------:R-:W-:Y:S01]  /*ad10*/  LOP3.LUT R25, R15, 0xc000c0, RZ, 0xc0, !PT ;  /* 0x00c000c00f197812 */ /* 0x000fe200078ec0ff */
[----:B0-----:R-:W-:Y:S01]  /*ad20*/  HFMA2.MMA R13, R13, R8, RZ ;  /* 0x000000080d0d7235 */ /* 0x001fe200000000ff */
[----:B------:R-:W-:Y:S02]  /*ad30*/  LOP3.LUT R39, R39, 0x64006400, RZ, 0xfc, !PT ;  /* 0x6400640027277812 */ /* 0x000fe400078efcff */
[----:B------:R-:W-:Y:S02]  /*ad40*/  LOP3.LUT R36, R20, 0xc000c, RZ, 0xc0, !PT ;  /* 0x000c000c14247812 */ /* 0x000fe400078ec0ff */
[C---:B------:R-:W-:Y:S01]  /*ad50*/  LOP3.LUT R35, R14.reuse, 0x300030, RZ, 0xc0, !PT ;  /* 0x003000300e237812 */ /* 0x040fe200078ec0ff */
[----:B------:R-:W-:Y:S01]  /*ad60*/  HADD2 R39, R39, -1026, -1026 ;  /* 0xe402e40227277430 */ /* 0x000fe20000000000 */
[----:B------:R-:W-:-:S02]  /*ad70*/  LOP3.LUT R24, R14, 0xc000c0, RZ, 0xc0, !PT ;  /* 0x00c000c00e187812 */ /* 0x000fc400078ec0ff */
[----:B------:R-:W-:Y:S02]  /*ad80*/  LOP3.LUT R15, R15, 0x30003, RZ, 0xc0, !PT ;  /* 0x000300030f0f7812 */ /* 0x000fe400078ec0ff */
[----:B------:R-:W-:Y:S01]  /*ad90*/  LOP3.LUT R14, R12, 0x64006400, RZ, 0xfc, !PT ;  /* 0x640064000c0e7812 */ /* 0x000fe200078efcff */
[----:B------:R-:W-:Y:S01]  /*ada0*/  HFMA2.MMA R39, R39, R8, RZ ;  /* 0x0000000827277235 */ /* 0x000fe200000000ff */
[----:B------:R-:W-:Y:S02]  /*adb0*/  LOP3.LUT R45, R45, 0x64006400, RZ, 0xfc, !PT ;  /* 0x640064002d2d7812 */ /* 0x000fe400078efcff */
[----:B------:R-:W-:Y:S02]  /*adc0*/  LOP3.LUT R41, R41, 0x64006400, RZ, 0xfc, !PT ;  /* 0x6400640029297812 */ /* 0x000fe400078efcff */
[----:B------:R-:W-:Y:S01]  /*add0*/  LOP3.LUT R12, R28, 0xc000c, RZ, 0xc0, !PT ;  /* 0x000c000c1c0c7812 */ /* 0x000fe200078ec0ff */
[----:B------:R-:W-:Y:S01]  /*ade0*/  HFMA2 R44, R45, R30.H0_H0, -258, -258 ;  /* 0xdc08dc082d2c7431 */ /* 0x000fe2000004001e */
[----:B------:R-:W-:-:S02]  /*adf0*/  LOP3.LUT R40, R22, 0xc000c, RZ, 0xc0, !PT ;  /* 0x000c000c16287812 */ /* 0x000fc400078ec0ff */
[----:B------:R-:W-:Y:S01]  /*ae00*/  LOP3.LUT R43, R36, 0x64006400, RZ, 0xfc, !PT ;  /* 0x64006400242b7812 */ /* 0x000fe200078efcff */
[----:B------:R-:W-:Y:S01]  /*ae10*/  HFMA2 R44, R44, R9, R13 ;  /* 0x000000092c2c7231 */ /* 0x000fe2000000000d */
        /* <DEDUP_REMOVED lines=12> */
[-C--:B------:R-:W-:Y:S01]  /*aee0*/  HFMA2 R15, R41, R8.reuse, RZ.H0_H0 ;  /* 0x00000008290f7231 */ /* 0x080fe200000400ff */
[----:B------:R-:W-:Y:S01]  /*aef0*/  LOP3.LUT R41, R28, 0x300030, RZ, 0xc0, !PT ;  /* 0x003000301c297812 */ /* 0x000fe200078ec0ff */
[----:B------:R-:W-:Y:S01]  /*af00*/  HFMA2 R14, R43, R8, RZ.H0_H0 ;  /* 0x000000082b0e7231 */ /* 0x000fe200000400ff */
[-C--:B------:R-:W-:Y:S01]  /*af10*/  HFMA2.MMA R8, R46, R9.reuse, R39 ;  /* 0x000000092e087235 */ /* 0x080fe20000000027 */
[-C--:B------:R-:W-:Y:S01]  /*af20*/  HFMA2 R36, R45, R30.reuse.H0_H0, -258, -258 ;  /* 0xdc08dc082d247431 */ /* 0x080fe2000004001e */
[----:B------:R-:W-:Y:S01]  /*af30*/  LOP3.LUT R43, R20, 0x300030, RZ, 0xc0, !PT ;  /* 0x00300030142b7812 */ /* 0x000fe200078ec0ff */
[-C--:B------:R-:W-:Y:S01]  /*af40*/  HFMA2.MMA R42, R42, R9.reuse, R15 ;  /* 0x000000092a2a7235 */ /* 0x080fe2000000000f */
[----:B------:R-:W-:Y:S01]  /*af50*/  LOP3.LUT R45, R23, 0x300030, RZ, 0xc0, !PT ;  /* 0x00300030172d7812 */ /* 0x000fe200078ec0ff */
[----:B------:R-:W-:Y:S01]  /*af60*/  HFMA2.MMA R9, R12, R9, R14 ;  /* 0x000000090c097235 */ /* 0x000fe2000000000e */
[----:B------:R-:W-:Y:S01]  /*af70*/  LOP3.LUT R39, R22, 0x300030, RZ, 0xc0, !PT ;  /* 0x0030003016277812 */ /* 0x000fe200078ec0ff */
[----:B------:R-:W0:Y:S01]  /*af80*/  LDS.128 R12, [UR4+0x10] ;  /* 0x00001004ff0c7984 */ /* 0x000e220008000c00 */
[-C--:B------:R-:W-:Y:S01]  /*af90*/  HFMA2 R38, R47, R30.reuse.H0_H0, -258, -258 ;  /* 0xdc08dc082f267431 */ /* 0x080fe2000004001e */
[----:B------:R-:W-:Y:S01]  /*afa0*/  LOP3.LUT R43, R43, 0x64006400, RZ, 0xfc, !PT ;  /* 0x640064002b2b7812 */ /* 0x000fe200078efcff */
[----:B------:R-:W-:Y:S01]  /*afb0*/  HFMA2 R30, R49, R30.H0_H0, -258, -258 ;  /* 0xdc08dc08311e7431 */ /* 0x000fe2000004001e */
        /* <DEDUP_REMOVED lines=11> */
[-C--:B------:R-:W-:Y:S01]  /*b070*/  HFMA2 R46, R29, R16.reuse.H0_H0, -18, -18 ;  /* 0xcc80cc801d2e7431 */ /* 0x080fe20000040010 */
[----:B------:R-:W-:Y:S01]  /*b080*/  LOP3.LUT R21, R24, 0x64006400, RZ, 0xfc, !PT ;  /* 0x6400640018157812 */ /* 0x000fe200078efcff */
[-C--:B------:R-:W-:Y:S01]  /*b090*/  HFMA2 R35, R35, R16.reuse.H1_H1, -66, -66 ;  /* 0xd420d42023237431 */ /* 0x080fe20000060010 */
[----:B------:R-:W-:Y:S01]  /*b0a0*/  LOP3.LUT R49, R25, 0x64006400, RZ, 0xfc, !PT ;  /* 0x6400640019317812 */ /* 0x000fe200078efcff */
[-C--:B------:R-:W-:Y:S01]  /*b0b0*/  HFMA2.MMA R8, R31, R10.reuse, R8 ;  /* 0x0000000a1f087235 */ /* 0x080fe20000000008 */
[----:B------:R-:W-:Y:S01]  /*b0c0*/  LOP3.LUT R47, R20, 0xc000c0, RZ, 0xc0, !PT ;  /* 0x00c000c0142f7812 */ /* 0x000fe200078ec0ff */
[-C--:B------:R-:W-:Y:S01]  /*b0d0*/  HFMA2 R48, R21, R16.reuse.H0_H0, -18, -18 ;  /* 0xcc80cc8015307431 */ /* 0x080fe20000040010 */
[----:B------:R-:W-:Y:S01]  /*b0e0*/  LOP3.LUT R29, R23, 0xc000c0, RZ, 0xc0, !PT ;  /* 0x00c000c0171d7812 */ /* 0x000fe200078ec0ff */
[----:B------:R-:W-:Y:S01]  /*b0f0*/  HFMA2.MMA R44, R35, R10, R44 ;  /* 0x0000000a232c7235 */ /* 0x000fe2000000002c */
[----:B------:R-:W-:Y:S01]  /*b100*/  LOP3.LUT R50, R22, 0xc000c0, RZ, 0xc0, !PT ;  /* 0x00c000c016327812 */ /* 0x000fe200078ec0ff */
[----:B------:R-:W-:Y:S01]  /*b110*/  HFMA2 R24, R51, R16.H0_H0, -18, -18 ;  /* 0xcc80cc8033187431 */ /* 0x000fe20000040010 */
[----:B------:R-:W-:Y:S01]  /*b120*/  LOP3.LUT R25, R28, 0xc000c0, RZ, 0xc0, !PT ;  /* 0x00c000c01c197812 */ /* 0x000fe200078ec0ff */
[----:B------:R-:W-:Y:S01]  /*b130*/  HFMA2.MMA R46, R46, R11, R8 ;  /* 0x0000000b2e2e7235 */ /* 0x000fe20000000008 */
[----:B------:R-:W-:-:S02]  /*b140*/  LOP3.LUT R33, R33, 0x64006400, RZ, 0xfc, !PT ;  /* 0x6400640021217812 */ /* 0x000fc400078efcff */
[----:B------:R-:W-:Y:S01]  /*b150*/  LOP3.LUT R37, R37, 0x64006400, RZ, 0xfc, !PT ;  /* 0x6400640025257812 */ /* 0x000fe200078efcff */
[----:B------:R-:W-:Y:S01]  /*b160*/  HFMA2.MMA R48, R48, R11, R44 ;  /* 0x0000000b30307235 */ /* 0x000fe2000000002c */
        /* <DEDUP_REMOVED lines=15> */
[-C--:B------:R-:W-:Y:S01]  /*b260*/  HFMA2 R42, R33, R10.reuse, R42 ;  /* 0x0000000a212a7231 */ /* 0x080fe2000000002a */
[----:B------:R-:W-:Y:S01]  /*b270*/  LOP3.LUT R23, R23, 0x30003, RZ, 0xc0, !PT ;  /* 0x0003000317177812 */ /* 0x000fe200078ec0ff */
[----:B------:R-:W-:Y:S01]  /*b280*/  HFMA2 R25, R37, R10, R9 ;  /* 0x0000000a25197231 */ /* 0x000fe20000000009 */
[----:B------:R-:W-:Y:S01]  /*b290*/  LOP3.LUT R28, R28, 0x30003, RZ, 0xc0, !PT ;  /* 0x000300031c1c7812 */ /* 0x000fe200078ec0ff */
[----:B------:R-:W-:Y:S01]  /*b2a0*/  HADD2 R9, R20, -1026, -1026 ;  /* 0xe402e40214097430 */ /* 0x000fe20000000000 */
[----:B------:R-:W-:Y:S01]  /*b2b0*/  LOP3.LUT R23, R23, 0x64006400, RZ, 0xfc, !PT ;  /* 0x6400640017177812 */ /* 0x000fe200078efcff */
[-C--:B------:R-:W-:Y:S01]  /*b2c0*/  HFMA2 R24, R24, R11.reuse, R42 ;  /* 0x0000000b18187231 */ /* 0x080fe2000000002a */
[----:B------:R-:W-:Y:S01]  /*b2d0*/  LOP3.LUT R28, R28, 0x64006400, RZ, 0xfc, !PT ;  /* 0x640064001c1c7812 */ /* 0x000fe200078efcff */
[----:B------:R-:W-:-:S02]  /*b2e0*/  HFMA2 R25, R50, R11, R25 ;  /* 0x0000000b32197231 */ /* 0x000fc40000000019 */
[----:B------:R-:W-:Y:S01]  /*b2f0*/  HADD2 R11, R22, -1026, -1026 ;  /* 0xe402e402160b7430 */ /* 0x000fe20000000000 */
[-C--:B0-----:R-:W-:Y:S01]  /*b300*/  HFMA2.MMA R20, R9, R12.reuse, R46 ;  /* 0x0000000c09147235 */ /* 0x081fe2000000002e */
[----:B------:R-:W-:Y:S02]  /*b310*/  HADD2 R23, R23, -1026, -1026 ;  /* 0xe402e40217177430 */ /* 0x000fe40000000000 */
[----:B------:R-:W-:Y:S02]  /*b320*/  HADD2 R28, R28, -1026, -1026 ;  /* 0xe402e4021c1c7430 */ /* 0x000fe40000000000 */
[----:B------:R-:W-:Y:S01]  /*b330*/  HFMA2.MMA R48, R11, R12, R48 ;  /* 0x0000000c0b307235 */ /* 0x000fe20000000030 */
[-C--:B------:R-:W-:Y:S02]  /*b340*/  HFMA2 R24, R23, R12.reuse, R24 ;  /* 0x0000000c17187231 */ /* 0x080fe40000000018 */
[----:B------:R-:W-:Y:S01]  /*b350*/  HFMA2.MMA R20, R40, R13, R20 ;  /* 0x0000000d28147235 */ /* 0x000fe20000000014 */
[----:B------:R-:W-:-:S02]  /*b360*/  HFMA2 R25, R28, R12, R25 ;  /* 0x0000000c1c197231 */ /* 0x000fc40000000019 */
[-C--:B------:R-:W-:Y:S02]  /*b370*/  HFMA2 R24, R38, R13.reuse, R24 ;  /* 0x0000000d26187231 */ /* 0x080fe40000000018 */
[----:B------:R-:W-:Y:S01]  /*b380*/  HFMA2.MMA R48, R36, R13, R48 ;  /* 0x0000000d24307235 */ /* 0x000fe20000000030 */
[----:B------:R-:W-:Y:S02]  /*b390*/  HFMA2 R25, R30, R13, R25 ;  /* 0x0000000d1e197231 */ /* 0x000fe40000000019 */
[-C--:B------:R-:W-:Y:S01]  /*b3a0*/  HFMA2.MMA R20, R39, R14.reuse, R20 ;  /* 0x0000000e27147235 */ /* 0x080fe20000000014 */
[-C--:B------:R-:W-:Y:S02]  /*b3b0*/  HFMA2 R24, R41, R14.reuse, R24 ;  /* 0x0000000e29187231 */ /* 0x080fe40000000018 */
[----:B------:R-:W-:Y:S02]  /*b3c0*/  HFMA2 R8, R45, R14, R25 ;  /* 0x0000000e2d087231 */ /* 0x000fe40000000019 */
[----:B------:R-:W-:Y:S01]  /*b3d0*/  HFMA2.MMA R48, R43, R14, R48 ;  /* 0x0000000e2b307235 */ /* 0x000fe20000000030 */
[----:B------:R-:W-:-:S02]  /*b3e0*/  HFMA2 R24, R29, R15, R24 ;  /* 0x0000000f1d187231 */ /* 0x000fc40000000018 */
[-C--:B------:R-:W-:Y:S01]  /*b3f0*/  HFMA2.MMA R20, R52, R15.reuse, R20 ;  /* 0x0000000f34147235 */ /* 0x080fe20000000014 */
[----:B------:R-:W-:Y:S02]  /*b400*/  HFMA2 R8, R16, R15, R8 ;  /* 0x0000000f10087231 */ /* 0x000fe40000000008 */
[----:B------:R-:W-:Y:S02]  /*b410*/  HADD2 R10, R24.H0_H0, R24.H1_H1 ;  /* 0x30000018180a7230 */ /* 0x000fe40000000800 */
[----:B------:R-:W-:Y:S01]  /*b420*/  HFMA2.MMA R48, R21, R15, R48 ;  /* 0x0000000f15307235 */ /* 0x000fe20000000030 */
[----:B------:R-:W-:-:S04]  /*b430*/  HADD2 R24, R8.H0_H0, R8.H1_H1 ;  /* 0x3000000808187230 */ /* 0x000fc80000000800 */
[----:B------:R-:W-:-:S05]  /*b440*/  HADD2 R20, R20.H0_H0, R20.H1_H1 ;  /* 0x3000001414147230 */ /* 0x000fca0000000800 */
[----:B------:R-:W-:Y:S01]  /*b450*/  HADD2 R48, R48.H0_H0, R48.H1_H1 ;  /* 0x3000003030307230 */ /* 0x000fe20000000800 */
[----:B------:R-:W-:-:S04]  /*b460*/  PRMT R20, R20, 0x5410, R10 ;  /* 0x0000541014147816 */ /* 0x000fc8000000000a */
[----:B------:R-:W-:Y:S02]  /*b470*/  PRMT R48, R48, 0x5410, R24 ;  /* 0x0000541030307816 */ /* 0x000fe40000000018 */
[----:B------:R-:W-:-:S03]  /*b480*/  HFMA2.MMA R5, R20, R2, R5 ;  /* 0x0000000214057235 */ /* 0x000fc60000000005 */
[----:B------:R-:W-:-:S08]  /*b490*/  HFMA2 R4, R48, R0, R4 ;  /* 0x0000000030047231 */ /* 0x000fd00000000004 */
.L_x_4609:
[----:B------:R-:W-:Y:S01]  /*b4a0*/  IADD3 R26, P3, R26, R17, RZ ;  /* 0x000000111a1a7210 */ /* 0x000fe20007f7e0ff */
[----:B------:R-:W-:Y:S01]  /*b4b0*/  UIADD3 UR4, UR4, 0x20, URZ ;  /* 0x0000002004047890 */ /* 0x000fe2000fffe03f */
[----:B-----5:R-:W-:Y:S02]  /*b4c0*/  @!P0 IADD3 R3, R19, R34, RZ ;  /* 0x0000002213038210 */ /* 0x020fe40007ffe0ff */
[----:B------:R-:W-:Y:S01]  /*b4d0*/  MOV R34, R18 ;  /* 0x0000001200227202 */ /* 0x000fe20000000f00 */
[----:B------:R-:W-:Y:S01]  /*b4e0*/  IMAD.X R27, R27, 0x1, R32, P3 ;  /* 0x000000011b1b7824 */ /* 0x000fe200018e0620 */
[----:B------:R-:W-:Y:S07]  /*b4f0*/  @!P2 BRA P4, `(.L_x_4610) ;  /* 0xfffffff4005ca947 */ /* 0x000fee000203ffff */
.L_x_4608:
[----:B------:R-:W-:Y:S05]  /*b500*/  @P1 EXIT ;  /* 0x000000000000194d */ /* 0x000fea0003800000 */
[----:B------:R-:W1:Y:S01]  /*b510*/  S2R R0, SR_CTAID.X ;  /* 0x0000000000007919 */ /* 0x000e620000002500 */
[----:B------:R-:W2:Y:S01]  /*b520*/  S2UR UR4, SR_CTAID.Y ;  /* 0x00000000000479c3 */ /* 0x000ea20000002600 */
[----:B------:R-:W1:Y:S07]  /*b530*/  S2R R7, SR_TID.X ;  /* 0x0000000000077919 */ /* 0x000e6e0000002100 */
[----:B------:R-:W2:Y:S08]  /*b540*/  LDC R9, c[0x0][0x23c] ;  /* 0x00008f00ff097b82 */ /* 0x000eb00000000800 */
[----:B------:R-:W3:Y:S01]  /*b550*/  LDC.64 R2, c[0x0][0x230] ;  /* 0x00008c00ff027b82 */ /* 0x000ee20000000a00 */
[----:B-1----:R-:W-:-:S04]  /*b560*/  LEA R0, R0, R7, 0x6 ;  /* 0x0000000700007211 */ /* 0x002fc800078e30ff */
[----:B------:R-:W-:-:S05]  /*b570*/  SHF.L.U32 R0, R0, 0x2, RZ ;  /* 0x0000000200007819 */ /* 0x000fca00000006ff */
[----:B--2---:R-:W-:-:S04]  /*b580*/  IMAD R7, R9, UR4, R0 ;  /* 0x0000000409077c24 */ /* 0x004fc8000f8e0200 */
[----:B---3--:R-:W-:-:S05]  /*b590*/  IMAD.WIDE R6, R7, 0x2, R2 ;  /* 0x0000000207067825 */ /* 0x008fca00078e0202 */
[----:B------:R1:W-:Y:S01]  /*b5a0*/  ATOM.E.ADD.F16x2.RN.STRONG.GPU P0, RZ, desc[UR6][R6.64], R5 ;  /* 0x0000000506ff79a2 */ /* 0x0003e2000810e1c6 */
[----:B------:R-:W-:Y:S04]  /*b5b0*/  BSSY B0, `(.L_x_4611) ;  /* 0x000000f000007945 */ /* 0x000fe80003800000 */
[----:B-1----:R-:W-:Y:S05]  /*b5c0*/  @P0 BRA `(.L_x_4612) ;  /* 0x0000000000340947 */ /* 0x002fea0003800000 */
[----:B------:R-:W1:Y:S02]  /*b5d0*/  QSPC.E.S P0, RZ, [R6] ;  /* 0x0000000006ff73aa */ /* 0x000e640000000500 */
[----:B-1----:R-:W-:Y:S05]  /*b5e0*/  @!P0 BRA `(.L_x_4613) ;  /* 0x0000000000208947 */ /* 0x002fea0003800000 */
[----:B------:R-:W-:-:S04]  /*b5f0*/  MOV R2, R6 ;  /* 0x0000000600027202 */ /* 0x000fc80000000f00 */
[----:B------:R-:W-:-:S07]  /*b600*/  MOV R2, R2 ;  /* 0x0000000200027202 */ /* 0x000fce0000000f00 */
.L_x_4614:
[----:B------:R-:W1:Y:S02]  /*b610*/  LDS R8, [R2] ;  /* 0x0000000002087984 */ /* 0x000e640000000800 */
[----:B-1----:R-:W-:-:S06]  /*b620*/  HADD2 R9, R8, R5 ;  /* 0x0000000508097230 */ /* 0x002fcc0000000000 */
[----:B------:R-:W1:Y:S02]  /*b630*/  ATOMS.CAST.SPIN R9, [R2], R8, R9 ;  /* 0x000000080209738d */ /* 0x000e640001800009 */
[----:B-1----:R-:W-:-:S13]  /*b640*/  ISETP.EQ.U32.AND P0, PT, R9, 0x1, PT ;  /* 0x000000010900780c */ /* 0x002fda0003f02070 */
[----:B------:R-:W-:Y:S05]  /*b650*/  @!P0 BRA `(.L_x_4614) ;  /* 0xfffffffc00ec8947 */ /* 0x000fea000383ffff */
[----:B------:R-:W-:Y:S05]  /*b660*/  BRA `(.L_x_4612) ;  /* 0x00000000000c7947 */ /* 0x000fea0003800000 */
.L_x_4613:
[----:B------:R-:W2:Y:S02]  /*b670*/  LD.E R0, desc[UR6][R6.64] ;  /* 0x0000000606007980 */ /* 0x000ea4000c101900 */
[----:B--2---:R-:W-:-:S05]  /*b680*/  IMAD.IADD R3, R5, 0x1, R0 ;  /* 0x0000000105037824 */ /* 0x004fca00078e0200 */
[----:B------:R1:W-:Y:S02]  /*b690*/  ST.E desc[UR6][R6.64], R3 ;  /* 0x0000000306007985 */ /* 0x0003e4000c101906 */
.L_x_4612:
[----:B------:R-:W-:Y:S05]  /*b6a0*/  BSYNC B0 ;  /* 0x0000000000007941 */ /* 0x000fea0003800000 */
.L_x_4611:
[----:B------:R2:W-:Y:S02]  /*b6b0*/  ATOM.E.ADD.F16x2.RN.STRONG.GPU P0, RZ, desc[UR6][R6.64+0x4], R4 ;  /* 0x0000040406ff79a2 */ /* 0x0005e4000810e1c6 */
[----:B--2---:R-:W-:Y:S05]  /*b6c0*/  @P0 EXIT ;  /* 0x000000000000094d */ /* 0x004fea0003800000 */
[----:B------:R-:W2:Y:S02]  /*b6d0*/  QSPC.E.S P0, RZ, [R6+0x4] ;  /* 0x0000040006ff73aa */ /* 0x000ea40000000500 */
[----:B--2---:R-:W-:Y:S05]  /*b6e0*/  @!P0 BRA `(.L_x_4615) ;  /* 0x0000000000248947 */ /* 0x004fea0003800000 */
[----:B------:R-:W-:-:S04]  /*b6f0*/  MOV R2, R6 ;  /* 0x0000000600027202 */ /* 0x000fc80000000f00 */
[----:B------:R-:W-:Y:S02]  /*b700*/  MOV R2, R2 ;  /* 0x0000000200027202 */ /* 0x000fe40000000f00 */
[----:B-1----:R-:W-:-:S07]  /*b710*/  MOV R3, R4 ;  /* 0x0000000400037202 */ /* 0x002fce0000000f00 */
.L_x_4616:
[----:B------:R-:W1:Y:S02]  /*b720*/  LDS R4, [R2+0x4] ;  /* 0x0000040002047984 */ /* 0x000e640000000800 */
[----:B-1----:R-:W-:-:S10]  /*b730*/  HFMA2.MMA R5, R4, 1, 1, R3 ;  /* 0x3c003c0004057835 */ /* 0x002fd40000000003 */
[----:B------:R-:W1:Y:S02]  /*b740*/  ATOMS.CAST.SPIN R5, [R2+0x4], R4, R5 ;  /* 0x000004040205738d */ /* 0x000e640001800005 */
[----:B-1----:R-:W-:-:S13]  /*b750*/  ISETP.EQ.U32.AND P0, PT, R5, 0x1, PT ;  /* 0x000000010500780c */ /* 0x002fda0003f02070 */
[----:B------:R-:W-:Y:S05]  /*b760*/  @!P0 BRA `(.L_x_4616) ;  /* 0xfffffffc00ec8947 */ /* 0x000fea000383ffff */
[----:B------:R-:W-:Y:S05]  /*b770*/  EXIT ;  /* 0x000000000000794d */ /* 0x000fea0003800000 */
.L_x_4615:
[----:B------:R-:W1:Y:S02]  /*b780*/  LD.E R0, desc[UR6][R6.64+0x4] ;  /* 0x0000040606007980 */ /* 0x000e64000c101900 */
[----:B-1----:R-:W-:-:S05]  /*b790*/  IADD3 R3, R4, R0, RZ ;  /* 0x0000000004037210 */ /* 0x002fca0007ffe0ff */
[----:B------:R-:W-:Y:S01]  /*b7a0*/  ST.E desc[UR6][R6.64+0x4], R3 ;  /* 0x0000040306007985 */ /* 0x000fe2000c101906 */
[----:B------:R-:W-:Y:S05]  /*b7b0*/  EXIT ;  /* 0x000000000000794d */ /* 0x000fea0003800000 */
.L_x_4617:
        /* <DEDUP_REMOVED lines=12> */
.L_x_5250:


//--------------------- .text._Z23gemm_half_q_half_kernelILi1ELi160ELb1ELb0ELi64EEvPK6__halfPKjS4_S2_PS0_iiiiPKtS7_iiiiiibS2_i --------------------------
	.section	.text._Z23gemm_half_q_half_kernelILi1ELi160ELb1ELb0ELi64EEvPK6__halfPKjS4_S2_PS0_iiiiPKtS7_iiiiiibS2_i,"ax",@progbits
	.align	128
        .global         _Z23gemm_half_q_half_kernelILi1ELi160ELb1ELb0ELi64EEvPK6__halfPKjS4_S2_PS0_iiiiPKtS7_iiiiiibS2_i
        .type           _Z23gemm_half_q_half_kernelILi1ELi160ELb1ELb0ELi64EEvPK6__halfPKjS4_S2_PS0_iiiiPKtS7_iiiiiibS2_i,@function
        .size           _Z23gemm_half_q_half_kernelILi1ELi160ELb1ELb0ELi64EEvPK6__halfPKjS4_S2_PS0_iiiiPKtS7_iiiiiibS2_i,(.L_x_5251 - _Z23gemm_half_q_half_kernelILi1ELi160ELb1ELb0ELi64EEvPK6__halfPKjS4_S2_PS0_iiiiPKtS7_iiiiiibS2_i)
        .other          _Z23gemm_half_q_half_kernelILi1ELi160ELb1ELb0ELi64EEvPK6__halfPKjS4_S2_PS0_iiiiPKtS7_iiiiiibS2_i,@"STO_CUDA_ENTRY STV_DEFAULT"
_Z23gemm_half_q_half_kernelILi1ELi160ELb1ELb0ELi64EEvPK6__halfPKjS4_S2_PS0_iiiiPKtS7_iiiiiibS2_i:
.text._Z23gemm_half_q_half_kernelILi1ELi160ELb1ELb0ELi64EEvPK6__halfPKjS4_S2_PS0_iiiiPKtS7_iiiiiibS2_i:
[----:B------:R-:W0:Y:S08]  /*0000*/  LDC R1, c[0x0][0x28] ;  /* 0x00000a00ff017b82 */ /* 0x000e300000000800 */
[----:B------:R-:W1:Y:S01]  /*0010*/  S2UR UR8, SR_CTAID.Y ;  /* 0x00000000000879c3 */ /* 0x000e620000002600 */
[----:B------:R-:W-:Y:S01]  /*0020*/  PRMT R6, RZ, 0x7610, R6 ;  /* 0x00007610ff067816 */ /* 0x000fe20000000006 */
[----:B------:R-:W-:Y:S01]  /*0030*/  ULDC.64 UR6, c[0x0][0x208] ;  /* 0x0000820000067ab9 */ /* 0x000fe20000000a00 */
[----:B0-----:R-:W-:-:S05]  /*0040*/  VIADD R1, R1, 0xfffffff0 ;  /* 0xfffffff001017836 */ /* 0x001fca0000000000 */
[----:B------:R-:W1:Y:S02]  /*0050*/  LDC R15, c[0x0][0x238] ;  /* 0x00008e00ff0f7b82 */ /* 0x000e640000000800 */
[----:B-1----:R-:W-:-:S13]  /*0060*/  ISETP.LE.AND P1, PT, R15, UR8, PT ;  /* 0x000000080f007c0c */ /* 0x002fda000bf23270 */
[----:B------:R-:W0:Y:S02]  /*0070*/  @!P1 LDC.64 R2, c[0x0][0x278] ;  /* 0x00009e00ff029b82 */ /* 0x000e240000000a00 */
[----:B0-----:R-:W2:Y:S02]  /*0080*/  @!P1 LDG.E.U16 R6, desc[UR6][R2.64] ;  /* 0x0000000602069981 */ /* 0x001ea4000c1e1500 */
[----:B--2---:R-:W-:-:S13]  /*0090*/  ISETP.EQ.OR P0, PT, R6, RZ, P1 ;  /* 0x000000ff0600720c */ /* 0x004fda0000f02670 */
[----:B------:R-:W-:Y:S05]  /*00a0*/  @P0 EXIT ;  /* 0x000000000000094d */ /* 0x000fea0003800000 */
[----:B------:R-:W0:Y:S01]  /*00b0*/  S2R R14, SR_CTAID.Z ;  /* 0x00000000000e7919 */ /* 0x000e220000002700 */
[----:B------:R-:W1:Y:S01]  /*00c0*/  LDC R0, c[0x0][0x240] ;  /* 0x00009000ff007b82 */ /* 0x000e620000000800 */
[----:B------:R-:W-:Y:S01]  /*00d0*/  BSSY B0, `(.L_x_4618) ;  /* 0x0000023000007945 */ /* 0x000fe20003800000 */
[----:B------:R-:W2:Y:S01]  /*00e0*/  S2R R10, SR_TID.X ;  /* 0x00000000000a7919 */ /* 0x000ea20000002100 */
[----:B------:R-:W3:Y:S01]  /*00f0*/  S2R R3, SR_CTAID.X ;  /* 0x0000000000037919 */ /* 0x000ee20000002500 */
[----:B0-----:R-:W-:-:S05]  /*0100*/  IMAD.SHL.U32 R7, R14, 0x40, RZ ;  /* 0x000000400e077824 */ /* 0x001fca00078e00ff */
[C---:B--2---:R-:W-:Y:S02]  /*0110*/  IADD3 R5, R7.reuse, R10, RZ ;  /* 0x0000000a07057210 */ /* 0x044fe40007ffe0ff */
[----:B-1----:R-:W-:Y:S01]  /*0120*/  VIADDMNMX R24, R7, 0x40, R0, PT ;  /* 0x0000004007187846 */ /* 0x002fe20003800100 */
[----:B---3--:R-:W-:-:S03]  /*0130*/  IMAD R11, R3, 0x40, R10 ;  /* 0x00000040030b7824 */ /* 0x008fc600078e020a */
        /* <DEDUP_REMOVED lines=13> */
[----:B--2---:R-:W-:-:S03]  /*0210*/  @P0 IADD3 R12, P3, R0, R3, RZ ;  /* 0x00000003000c0210 */ /* 0x004fc60007f7e0ff */
[----:B------:R-:W-:Y:S01]  /*0220*/  @!P0 IMAD.X R0, R8, 0x1, R4, P2 ;  /* 0x0000000108008824 */ /* 0x000fe200010e0604 */
[C---:B------:R-:W-:Y:S02]  /*0230*/  @!P0 LEA R8, P2, R5.reuse, UR4, 0x1 ;  /* 0x0000000405088c11 */ /* 0x040fe4000f8408ff */
[----:B------:R-:W-:Y:S02]  /*0240*/  @P0 IADD3.X R13, RZ, R4, RZ, P3, !PT ;  /* 0x00000004ff0d0210 */ /* 0x000fe40001ffe4ff */
[C---:B------:R-:W-:Y:S02]  /*0250*/  @P0 LEA R4, P3, R12.reuse, UR4, 0x1 ;  /* 0x000000040c040c11 */ /* 0x040fe4000f8608ff */
        /* <DEDUP_REMOVED lines=10> */
.L_x_4619:
[----:B------:R-:W-:Y:S05]  /*0300*/  BSYNC B0 ;  /* 0x0000000000007941 */ /* 0x000fea0003800000 */
.L_x_4618:
[----:B------:R-:W-:Y:S01]  /*0310*/  ULDC UR4, c[0x0][0x23c] ;  /* 0x00008f0000047ab9 */ /* 0x000fe20000000800 */
[----:B------:R-:W-:Y:S02]  /*0320*/  IMAD.SHL.U32 R10, R11, 0x4, RZ ;  /* 0x000000040b0a7824 */ /* 0x000fe400078e00ff */
[----:B0-----:R-:W-:-:S05]  /*0330*/  IMAD.U32 R5, RZ, RZ, UR4 ;  /* 0x00000004ff057e24 */ /* 0x001fca000f8e00ff */
[----:B------:R-:W-:-:S13]  /*0340*/  ISETP.GE.AND P0, PT, R10, R5, PT ;  /* 0x000000050a00720c */ /* 0x000fda0003f06270 */
[----:B------:R-:W-:Y:S05]  /*0350*/  @P0 EXIT ;  /* 0x000000000000094d */ /* 0x000fea0003800000 */
[----:B------:R-:W0:Y:S01]  /*0360*/  LDC.64 R2, c[0x0][0x248] ;  /* 0x00009200ff027b82 */ /* 0x000e220000000a00 */
[----:B------:R-:W-:-:S07]  /*0370*/  SHF.L.U32 R19, R14, 0x7, RZ ;  /* 0x000000070e137819 */ /* 0x000fce00000006ff */
        /* <DEDUP_REMOVED lines=17> */
[----:B------:R-:W-:Y:S02]  /*0490*/  IMAD.SHL.U32 R13, R10, 0x4, RZ ;  /* 0x000000040a0d7824 */ /* 0x000fe400078e00ff */
[----:B------:R-:W-:Y:S01]  /*04a0*/  IMAD.MOV.U32 R4, RZ, RZ, RZ ;  /* 0x000000ffff047224 */ /* 0x000fe200078e00ff */
[----:B------:R-:W-:Y:S02]  /*04b0*/  LEA.HI R16, R11, R10, RZ, 0x3 ;  /* 0x0000000a0b107211 */ /* 0x000fe400078f18ff */
[----:B------:R-:W-:Y:S01]  /*04c0*/  MOV R11, R7 ;  /* 0x00000007000b7202 */ /* 0x000fe20000000f00 */
[----:B------:R-:W2:Y:S01]  /*04d0*/  LDC.64 R14, c[0x0][0x228] ;  /* 0x00008a00ff0e7b82 */ /* 0x000ea20000000a00 */
[----:B------:R-:W-:-:S02]  /*04e0*/  LOP3.LUT R13, R13, 0x10, RZ, 0xc0, !PT ;  /* 0x000000100d0d7812 */ /* 0x000fc400078ec0ff */
[----:B-1----:R-:W-:-:S07]  /*04f0*/  SHF.R.S32.HI R16, RZ, 0x3, R16 ;  /* 0x00000003ff107819 */ /* 0x002fce0000011410 */
.L_x_4621:
[----:B-----5:R-:W-:-:S04]  /*0500*/  IMAD.IADD R22, R0, 0x1, R4 ;  /* 0x0000000100167824 */ /* 0x020fc800078e0204 */
[----:B-1----:R-:W-:-:S05]  /*0510*/  IMAD R17, R22, R5, RZ ;  /* 0x0000000516117224 */ /* 0x002fca00078e02ff */
[----:B------:R-:W-:-:S04]  /*0520*/  SHF.R.S32.HI R18, RZ, 0x1f, R17 ;  /* 0x0000001fff127819 */ /* 0x000fc80000011411 */
[----:B------:R-:W-:-:S04]  /*0530*/  LEA.HI R17, R18, R17, RZ, 0x3 ;  /* 0x0000001112117211 */ /* 0x000fc800078f18ff */
[----:B------:R-:W-:-:S05]  /*0540*/  LEA.HI.SX32 R17, R17, R16, 0x1d ;  /* 0x0000001011117211 */ /* 0x000fca00078feaff */
[----:B0-----:R-:W-:-:S06]  /*0550*/  IMAD.WIDE R20, R17, 0x4, R8 ;  /* 0x0000000411147825 */ /* 0x001fcc00078e0208 */
[----:B------:R-:W3:Y:S01]  /*0560*/  LDG.E.CONSTANT R20, desc[UR6][R20.64] ;  /* 0x0000000614147981 */ /* 0x000ee2000c1e9900 */
[----:B--2---:R-:W-:Y:S01]  /*0570*/  IMAD.WIDE R22, R22, 0x2, R14 ;  /* 0x0000000216167825 */ /* 0x004fe200078e020e */
[----:B------:R-:W-:-:S04]  /*0580*/  LEA R19, R11, 0x1, 0x1 ;  /* 0x000000010b137811 */ /* 0x000fc800078e08ff */
[----:B------:R0:W2:Y:S01]  /*0590*/  LDG.E.U16.CONSTANT R17, desc[UR6][R22.64] ;  /* 0x0000000616117981 */ /* 0x0000a2000c1e9500 */
[----:B------:R-:W-:-:S06]  /*05a0*/  IMAD.WIDE R18, R19, 0x2, R2 ;  /* 0x0000000213127825 */ /* 0x000fcc00078e0202 */
[----:B------:R-:W4:Y:S01]  /*05b0*/  LDG.E.U16.CONSTANT R18, desc[UR6][R18.64] ;  /* 0x0000000612127981 */ /* 0x000f22000c1e9500 */
[----:B---3--:R-:W-:-:S04]  /*05c0*/  SHF.R.U32.HI R25, RZ, R13, R20 ;  /* 0x0000000dff197219 */ /* 0x008fc80000011614 */
[----:B------:R-:W-:Y:S02]  /*05d0*/  LOP3.LUT R26, R25, 0xf, RZ, 0xc0, !PT ;  /* 0x0000000f191a7812 */ /* 0x000fe400078ec0ff */
[--C-:B------:R-:W-:Y:S02]  /*05e0*/  SHF.R.U32.HI R27, RZ, 0x4, R25.reuse ;  /* 0x00000004ff1b7819 */ /* 0x100fe40000011619 */
[--C-:B------:R-:W-:Y:S01]  /*05f0*/  SHF.R.U32.HI R20, RZ, 0xc, R25.reuse ;  /* 0x0000000cff147819 */ /* 0x100fe20000011619 */
[----:B------:R-:W-:Y:S01]  /*0600*/  VIADD R26, R26, 0x1 ;  /* 0x000000011a1a7836 */ /* 0x000fe20000000000 */
[----:B------:R-:W-:Y:S02]  /*0610*/  SHF.R.U32.HI R25, RZ, 0x8, R25 ;  /* 0x00000008ff197819 */ /* 0x000fe40000011619 */
[----:B------:R-:W-:Y:S01]  /*0620*/  LOP3.LUT R27, R27, 0xf, RZ, 0xc0, !PT ;  /* 0x0000000f1b1b7812 */ /* 0x000fe200078ec0ff */
[----:B------:R-:W-:Y:S01]  /*0630*/  IMAD R26, R26, R26, RZ ;  /* 0x0000001a1a1a7224 */ /* 0x000fe200078e02ff */
[----:B------:R-:W-:Y:S01]  /*0640*/  LOP3.LUT R25, R25, 0xf, RZ, 0xc0, !PT ;  /* 0x0000000f19197812 */ /* 0x000fe200078ec0ff */
[----:B----4-:R-:W-:Y:S01]  /*0650*/  IMAD.IADD R11, R18, 0x1, R11 ;  /* 0x00000001120b7824 */ /* 0x010fe200078e020b */
[----:B------:R-:W-:-:S02]  /*0660*/  LOP3.LUT R20, R20, 0xf, RZ, 0xc0, !PT ;  /* 0x0000000f14147812 */ /* 0x000fc400078ec0ff */
[----:B------:R-:W-:Y:S01]  /*0670*/  IADD3 R27, R27, 0x1, RZ ;  /* 0x000000011b1b7810 */ /* 0x000fe20007ffe0ff */
[----:B------:R-:W-:Y:S01]  /*0680*/  VIADD R25, R25, 0x1 ;  /* 0x0000000119197836 */ /* 0x000fe20000000000 */
[----:B------:R-:W-:Y:S01]  /*0690*/  I2F.F16 R26, R26 ;  /* 0x0000001a001a7306 */ /* 0x000fe20000200c00 */
[----:B------:R-:W-:Y:S01]  /*06a0*/  VIADD R20, R20, 0x1 ;  /* 0x0000000114147836 */ /* 0x000fe20000000000 */
[----:B------:R-:W-:Y:S01]  /*06b0*/  ISETP.GE.AND P0, PT, R11, R24, PT ;  /* 0x000000180b00720c */ /* 0x000fe20003f06270 */
[----:B------:R-:W-:Y:S02]  /*06c0*/  IMAD R27, R27, R27, RZ ;  /* 0x0000001b1b1b7224 */ /* 0x000fe400078e02ff */
[----:B------:R-:W-:Y:S02]  /*06d0*/  IMAD R25, R25, R25, RZ ;  /* 0x0000001919197224 */ /* 0x000fe400078e02ff */
[----:B------:R-:W-:Y:S02]  /*06e0*/  IMAD R19, R20, R20, RZ ;  /* 0x0000001414137224 */ /* 0x000fe400078e02ff */
[----:B------:R-:W1:Y:S08]  /*06f0*/  I2F.F16 R27, R27 ;  /* 0x0000001b001b7306 */ /* 0x000e700000200c00 */
[----:B------:R-:W-:Y:S01]  /*0700*/  I2F.F16 R20, R19 ;  /* 0x0000001300147306 */ /* 0x000fe20000200c00 */
[----:B-1----:R-:W-:-:S07]  /*0710*/  PRMT R26, R26, 0x5410, R27 ;  /* 0x000054101a1a7816 */ /* 0x002fce000000001b */
[----:B------:R-:W0:Y:S02]  /*0720*/  I2F.F16 R25, R25 ;  /* 0x0000001900197306 */ /* 0x000e240000200c00 */
[----:B0-----:R-:W-:Y:S01]  /*0730*/  PRMT R22, R25, 0x5410, R20 ;  /* 0x0000541019167816 */ /* 0x001fe20000000014 */
[----:B--2---:R-:W-:-:S04]  /*0740*/  HMUL2 R20, R26, R17.H0_H0 ;  /* 0x200000111a147232 */ /* 0x004fc80000000000 */
[----:B------:R-:W-:Y:S01]  /*0750*/  HMUL2 R21, R22, R17.H0_H0 ;  /* 0x2000001116157232 */ /* 0x000fe20000000000 */
[C---:B------:R-:W-:Y:S01]  /*0760*/  LEA R17, R4.reuse, R1, 0x3 ;  /* 0x0000000104117211 */ /* 0x040fe200078e18ff */
[----:B------:R-:W-:-:S04]  /*0770*/  VIADD R4, R4, 0x1 ;  /* 0x0000000104047836 */ /* 0x000fc80000000000 */
[----:B------:R1:W-:Y:S01]  /*0780*/  STL.64 [R17], R20 ;  /* 0x0000001411007387 */ /* 0x0003e20000100a00 */
[----:B------:R-:W-:Y:S05]  /*0790*/  @!P0 BRA `(.L_x_4621) ;  /* 0xfffffffc00588947 */ /* 0x000fea000383ffff */
.L_x_4620:
[----:B------:R2:W5:Y:S01]  /*07a0*/  LDL.64 R28, [R1] ;  /* 0x00000000011c7983 */ /* 0x0005620000100a00 */
[----:B------:R-:W3:Y:S01]  /*07b0*/  LDC R4, c[0x0][0x25c] ;  /* 0x00009700ff047b82 */ /* 0x000ee20000000800 */
[----:B------:R-:W-:Y:S01]  /*07c0*/  ULDC UR8, c[0x0][0x258] ;  /* 0x0000960000087ab9 */ /* 0x000fe20000000800 */
[----:B------:R-:W-:Y:S01]  /*07d0*/  HFMA2.MMA R0, -RZ, RZ, 0, 0 ;  /* 0x00000000ff007435 */ /* 0x000fe200000001ff */
[----:B------:R-:W-:Y:S01]  /*07e0*/  ISETP.GT.AND P0, PT, R7, UR8, PT ;  /* 0x0000000807007c0c */ /* 0x000fe2000bf04270 */
[----:B------:R-:W-:-:S04]  /*07f0*/  IMAD.MOV.U32 R2, RZ, RZ, RZ ;  /* 0x000000ffff027224 */ /* 0x000fc800078e00ff */
[----:B0-----:R-:W0:Y:S01]  /*0800*/  LDC R8, c[0x0][0x264] ;  /* 0x00009900ff087b82 */ /* 0x001e220000000800 */
[----:B---3--:R-:W-:-:S07]  /*0810*/  ISETP.GT.AND P2, PT, R7, R4, PT ;  /* 0x000000040700720c */ /* 0x008fce0003f44270 */
[----:B--2---:R-:W-:Y:S06]  /*0820*/  @!P0 BRA `(.L_x_4622) ;  /* 0x00000000001c8947 */ /* 0x004fec0003800000 */
[----:B------:R-:W2:Y:S02]  /*0830*/  LDC R2, c[0x0][0x25c] ;  /* 0x00009700ff027b82 */ /* 0x000ea40000000800 */
[----:B--2---:R-:W-:-:S05]  /*0840*/  VIMNMX R2, R7, R2, PT ;  /* 0x0000000207027248 */ /* 0x004fca0003fe0100 */
[----:B------:R-:W-:-:S05]  /*0850*/  VIADD R2, R2, -UR8 ;  /* 0x8000000802027c36 */ /* 0x000fca0008000000 */
[----:B------:R-:W-:-:S04]  /*0860*/  SHF.R.S32.HI R3, RZ, 0x1f, R2 ;  /* 0x0000001fff037819 */ /* 0x000fc80000011402 */
[----:B------:R-:W-:-:S04]  /*0870*/  LEA.HI R3, R3, R2, RZ, 0x5 ;  /* 0x0000000203037211 */ /* 0x000fc800078f28ff */
[----:B------:R-:W-:-:S05]  /*0880*/  SHF.R.S32.HI R3, RZ, 0x5, R3 ;  /* 0x00000005ff037819 */ /* 0x000fca0000011403 */
[----:B------:R-:W-:-:S07]  /*0890*/  IMAD R2, R3, 0x6, RZ ;  /* 0x0000000603027824 */ /* 0x000fce00078e02ff */
.L_x_4622:
[----:B------:R-:W-:Y:S05]  /*08a0*/  @!P2 BRA `(.L_x_4623) ;  /* 0x00000000001ca947 */ /* 0x000fea0003800000 */
[----:B------:R-:W2:Y:S02]  /*08b0*/  LDC R0, c[0x0][0x260] ;  /* 0x00009800ff007b82 */ /* 0x000ea40000000800 */
[----:B--2---:R-:W-:-:S04]  /*08c0*/  VIMNMX R3, R7, R0, PT ;  /* 0x0000000007037248 */ /* 0x004fc80003fe0100 */
[----:B------:R-:W-:-:S04]  /*08d0*/  IADD3 R3, R3, -R4, RZ ;  /* 0x8000000403037210 */ /* 0x000fc80007ffe0ff */
[----:B------:R-:W-:-:S04]  /*08e0*/  SHF.R.S32.HI R0, RZ, 0x1f, R3 ;  /* 0x0000001fff007819 */ /* 0x000fc80000011403 */
[----:B------:R-:W-:-:S04]  /*08f0*/  LEA.HI R0, R0, R3, RZ, 0x5 ;  /* 0x0000000300007211 */ /* 0x000fc800078f28ff */
[----:B------:R-:W-:-:S05]  /*0900*/  SHF.R.S32.HI R0, RZ, 0x5, R0 ;  /* 0x00000005ff007819 */ /* 0x000fca0000011400 */
[----:B------:R-:W-:-:S07]  /*0910*/  IMAD R0, R0, 0x5, RZ ;  /* 0x0000000500007824 */ /* 0x000fce00078e02ff */
.L_x_4623:
[----:B------:R-:W-:Y:S01]  /*0920*/  ULDC UR4, c[0x0][0x260] ;  /* 0x0000980000047ab9 */ /* 0x000fe20000000800 */
[C---:B0-----:R-:W-:Y:S01]  /*0930*/  ISETP.GT.AND P2, PT, R7.reuse, R8, PT ;  /* 0x000000080700720c */ /* 0x041fe20003f44270 */
[----:B------:R-:W-:Y:S01]  /*0940*/  IMAD.MOV.U32 R3, RZ, RZ, RZ ;  /* 0x000000ffff037224 */ /* 0x000fe200078e00ff */
[----:B------:R-:W-:Y:S01]  /*0950*/  ISETP.GT.AND P0, PT, R7, UR4, PT ;  /* 0x0000000407007c0c */ /* 0x000fe2000bf04270 */
[----:B------:R-:W-:-:S12]  /*0960*/  IMAD.MOV.U32 R9, RZ, RZ, RZ ;  /* 0x000000ffff097224 */ /* 0x000fd800078e00ff */
        /* <DEDUP_REMOVED lines=8> */
.L_x_4624:
        /* <DEDUP_REMOVED lines=8> */
.L_x_4625:
[----:B------:R-:W-:Y:S01]  /*0a70*/  ULDC UR4, c[0x0][0x268] ;  /* 0x00009a0000047ab9 */ /* 0x000fe20000000800 */
[----:B------:R-:W-:Y:S02]  /*0a80*/  MOV R4, RZ ;  /* 0x000000ff00047202 */ /* 0x000fe40000000f00 */
[----:B------:R-:W-:-:S13]  /*0a90*/  ISETP.GT.AND P0, PT, R7, UR4, PT ;  /* 0x0000000407007c0c */ /* 0x000fda000bf04270 */
[----:B------:R-:W-:Y:S05]  /*0aa0*/  @!P0 BRA `(.L_x_4626) ;  /* 0x00000000001c8947 */ /* 0x000fea0003800000 */
[----:B------:R-:W0:Y:S02]  /*0ab0*/  LDC R4, c[0x0][0x26c] ;  /* 0x00009b00ff047b82 */ /* 0x000e240000000800 */
[----:B0-----:R-:W-:-:S05]  /*0ac0*/  VIMNMX R4, R7, R4, PT ;  /* 0x0000000407047248 */ /* 0x001fca0003fe0100 */
[----:B------:R-:W-:-:S05]  /*0ad0*/  VIADD R4, R4, -UR4 ;  /* 0x8000000404047c36 */ /* 0x000fca0008000000 */
[----:B------:R-:W-:-:S04]  /*0ae0*/  SHF.R.S32.HI R11, RZ, 0x1f, R4 ;  /* 0x0000001fff0b7819 */ /* 0x000fc80000011404 */
[----:B------:R-:W-:-:S04]  /*0af0*/  LEA.HI R11, R11, R4, RZ, 0x5 ;  /* 0x000000040b0b7211 */ /* 0x000fc800078f28ff */
[----:B------:R-:W-:-:S05]  /*0b00*/  SHF.R.S32.HI R11, RZ, 0x5, R11 ;  /* 0x00000005ff0b7819 */ /* 0x000fca000001140b */
[----:B------:R-:W-:-:S07]  /*0b10*/  IMAD.SHL.U32 R4, R11, 0x2, RZ ;  /* 0x000000020b047824 */ /* 0x000fce00078e00ff */
.L_x_4626:
[----:B------:R-:W-:Y:S01]  /*0b20*/  VIMNMX R8, R7, UR8, PT ;  /* 0x0000000807087c48 */ /* 0x000fe2000bfe0100 */
[----:B------:R-:W0:Y:S01]  /*0b30*/  S2UR UR5, SR_CgaCtaId ;  /* 0x00000000000579c3 */ /* 0x000e220000008800 */
[----:B------:R-:W-:Y:S01]  /*0b40*/  ULDC.64 UR10, c[0x0][0x218] ;  /* 0x00008600000a7ab9 */ /* 0x000fe20000000a00 */
[----:B------:R-:W-:Y:S01]  /*0b50*/  UMOV UR4, 0x400 ;  /* 0x0000040000047882 */ /* 0x000fe20000000000 */
[----:B------:R-:W-:-:S04]  /*0b60*/  SHF.R.S32.HI R11, RZ, 0x1f, R8 ;  /* 0x0000001fff0b7819 */ /* 0x000fc80000011408 */
[----:B------:R-:W-:Y:S02]  /*0b70*/  LEA.HI R11, R11, R8, RZ, 0x5 ;  /* 0x000000080b0b7211 */ /* 0x000fe400078f28ff */
[----:B------:R-:W-:Y:S02]  /*0b80*/  SHF.R.S32.HI R8, RZ, 0x1f, R10 ;  /* 0x0000001fff087819 */ /* 0x000fe4000001140a */
[----:B------:R-:W-:-:S04]  /*0b90*/  SHF.R.S32.HI R11, RZ, 0x5, R11 ;  /* 0x00000005ff0b7819 */ /* 0x000fc8000001140b */
[----:B------:R-:W-:-:S04]  /*0ba0*/  LEA R2, R11, R2, 0x3 ;  /* 0x000000020b027211 */ /* 0x000fc800078e18ff */
[----:B------:R-:W-:Y:S02]  /*0bb0*/  IADD3 R0, R9, R2, R0 ;  /* 0x0000000209007210 */ /* 0x000fe40007ffe000 */
[----:B------:R-:W-:Y:S02]  /*0bc0*/  PRMT R2, RZ, 0x5410, RZ ;  /* 0x00005410ff027816 */ /* 0x000fe400000000ff */
[----:B------:R-:W-:Y:S01]  /*0bd0*/  IADD3 R0, R4, R0, R3 ;  /* 0x0000000004007210 */ /* 0x000fe20007ffe003 */
[----:B0-----:R-:W-:Y:S01]  /*0be0*/  ULEA UR4, UR5, UR4, 0x18 ;  /* 0x0000000405047291 */ /* 0x001fe2000f8ec03f */
[----:B------:R-:W-:Y:S01]  /*0bf0*/  IMAD.MOV.U32 R4, RZ, RZ, RZ ;  /* 0x000000ffff047224 */ /* 0x000fe200078e00ff */
[----:B------:R-:W-:Y:S02]  /*0c00*/  PRMT R3, RZ, 0x5410, RZ ;  /* 0x00005410ff037816 */ /* 0x000fe400000000ff */
[----:B------:R-:W-:-:S05]  /*0c10*/  IMAD R9, R0, R5, RZ ;  /* 0x0000000500097224 */ /* 0x000fca00078e02ff */
[----:B------:R-:W-:Y:S02]  /*0c20*/  SHF.R.S32.HI R11, RZ, 0x1f, R9 ;  /* 0x0000001fff0b7819 */ /* 0x000fe40000011409 */
[----:B------:R-:W-:-:S05]  /*0c30*/  IADD3 R19, P0, R10, R9, RZ ;  /* 0x000000090a137210 */ /* 0x000fca0007f1e0ff */
[----:B------:R-:W-:Y:S01]  /*0c40*/  IMAD.X R0, R11, 0x1, R8, P0 ;  /* 0x000000010b007824 */ /* 0x000fe200000e0608 */
[----:B------:R-:W-:-:S04]  /*0c50*/  LEA R18, P0, R19, UR10, 0x2 ;  /* 0x0000000a13127c11 */ /* 0x000fc8000f8010ff */
[----:B------:R-:W-:Y:S02]  /*0c60*/  LEA.HI.X R19, R19, UR11, R0, 0x2, P0 ;  /* 0x0000000b13137c11 */ /* 0x000fe400080f1400 */
[C---:B------:R-:W-:Y:S02]  /*0c70*/  ISETP.GE.AND P0, PT, R7.reuse, R24, PT ;  /* 0x000000180700720c */ /* 0x040fe40003f06270 */
[C---:B-----5:R-:W-:Y:S02]  /*0c80*/  IADD3 R0, R7.reuse, R12, RZ ;  /* 0x0000000c07007210 */ /* 0x060fe40007ffe0ff */
[----:B------:R-:W-:-:S13]  /*0c90*/  ISETP.GE.OR P0, PT, R7, UR8, P0 ;  /* 0x0000000807007c0c */ /* 0x000fda0008706670 */
[----:B------:R-:W-:Y:S05]  /*0ca0*/  @P0 BRA `(.L_x_4627) ;  /* 0x0000003000f00947 */ /* 0x000fea0003800000 */
[----:B------:R-:W-:Y:S01]  /*0cb0*/  IADD3 R10, P0, P2, R10, R5, R9 ;  /* 0x000000050a0a7210 */ /* 0x000fe20007a1e009 */
[----:B------:R-:W-:Y:S01]  /*0cc0*/  IMAD.MOV.U32 R4, RZ, RZ, RZ ;  /* 0x000000ffff047224 */ /* 0x000fe200078e00ff */
[----:B------:R-:W-:Y:S01]  /*0cd0*/  SHF.R.S32.HI R5, RZ, 0x1f, R5 ;  /* 0x0000001fff057819 */ /* 0x000fe20000011405 */
[----:B------:R-:W-:Y:S01]  /*0ce0*/  ULDC UR5, c[0x0][0x258] ;  /* 0x0000960000057ab9 */ /* 0x000fe20000000800 */
[----:B------:R-:W-:Y:S02]  /*0cf0*/  PRMT R2, RZ, 0x5410, RZ ;  /* 0x00005410ff027816 */ /* 0x000fe400000000ff */
[----:B------:R-:W-:Y:S02]  /*0d00*/  IADD3.X R5, R8, R5, R11, P0, P2 ;  /* 0x0000000508057210 */ /* 0x000fe400007e440b */
[----:B------:R-:W-:Y:S02]  /*0d10*/  LEA R16, P0, R10, UR10, 0x2 ;  /* 0x0000000a0a107c11 */ /* 0x000fe4000f8010ff */
[----:B------:R-:W-:-:S02]  /*0d20*/  PRMT R3, RZ, 0x5410, RZ ;  /* 0x00005410ff037816 */ /* 0x000fc400000000ff */
[----:B-1----:R-:W-:-:S09]  /*0d30*/  LEA.HI.X R17, R10, UR11, R5, 0x2, P0 ;  /* 0x0000000b0a117c11 */ /* 0x002fd200080f1405 */
.L_x_4632:
[----:B------:R-:W-:Y:S01]  /*0d40*/  ISETP.NE.AND P0, PT, R7, R0, PT ;  /* 0x000000000700720c */ /* 0x000fe20003f05270 */
[----:B-----5:R-:W2:Y:S04]  /*0d50*/  LDG.E.128.CONSTANT R8, desc[UR6][R18.64] ;  /* 0x0000000612087981 */ /* 0x020ea8000c1e9d00 */
[----:B------:R-:W3:Y:S08]  /*0d60*/  LDG.E.128.CONSTANT R12, desc[UR6][R16.64] ;  /* 0x00000006100c7981 */ /* 0x000ef0000c1e9d00 */
[----:B0-----:R-:W0:Y:S01]  /*0d70*/  @!P0 LDC.64 R20, c[0x0][0x248] ;  /* 0x00009200ff148b82 */ /* 0x001e220000000a00 */
[----:B------:R-:W-:-:S05]  /*0d80*/  @!P0 VIADD R4, R4, 0x1 ;  /* 0x0000000104048836 */ /* 0x000fca0000000000 */
[----:B------:R-:W-:Y:S01]  /*0d90*/  @!P0 LEA R22, R4, R1, 0x3 ;  /* 0x0000000104168211 */ /* 0x000fe200078e18ff */
[----:B------:R-:W-:-:S05]  /*0da0*/  @!P0 IMAD.SHL.U32 R5, R7, 0x2, RZ ;  /* 0x0000000207058824 */ /* 0x000fca00078e00ff */
[----:B------:R-:W4:Y:S01]  /*0db0*/  @!P0 LDL.64 R22, [R22] ;  /* 0x0000000016168983 */ /* 0x000f220000100a00 */
[----:B0-----:R-:W-:-:S06]  /*0dc0*/  @!P0 IMAD.WIDE R20, R5, 0x2, R20 ;  /* 0x0000000205148825 */ /* 0x001fcc00078e0214 */
[----:B------:R0:W5:Y:S01]  /*0dd0*/  @!P0 LDG.E.U16.CONSTANT R20, desc[UR6][R20.64+0x2] ;  /* 0x0000020614148981 */ /* 0x000162000c1e9500 */
[----:B------:R-:W-:-:S04]  /*0de0*/  PRMT R5, R6, 0x9910, RZ ;  /* 0x0000991006057816 */ /* 0x000fc800000000ff */
[----:B------:R-:W-:Y:S02]  /*0df0*/  ISETP.EQ.OR P2, PT, R5, RZ, P1 ;  /* 0x000000ff0500720c */ /* 0x000fe40000f42670 */
[----:B--2---:R-:W-:Y:S02]  /*0e00*/  LEA.HI R33, R8, 0xffffff80, RZ, 0x8 ;  /* 0xffffff8008217811 */ /* 0x004fe400078f40ff */
[----:B------:R-:W-:Y:S02]  /*0e10*/  LEA.HI R34, R9, 0xffffff80, RZ, 0x8 ;  /* 0xffffff8009227811 */ /* 0x000fe400078f40ff */
[----:B------:R-:W-:Y:S02]  /*0e20*/  LEA.HI R35, R10, 0xffffff80, RZ, 0x8 ;  /* 0xffffff800a237811 */ /* 0x000fe400078f40ff */
[----:B------:R-:W-:Y:S02]  /*0e30*/  LEA.HI R37, R11, 0xffffff80, RZ, 0x8 ;  /* 0xffffff800b257811 */ /* 0x000fe400078f40ff */
[----:B---3--:R-:W-:-:S02]  /*0e40*/  LEA.HI R31, R12, 0xffffff80, RZ, 0x8 ;  /* 0xffffff800c1f7811 */ /* 0x008fc400078f40ff */
[----:B------:R-:W-:Y:S02]  /*0e50*/  LEA.HI R27, R13, 0xffffff80, RZ, 0x8 ;  /* 0xffffff800d1b7811 */ /* 0x000fe400078f40ff */
[----:B------:R-:W-:Y:S02]  /*0e60*/  LEA.HI R25, R14, 0xffffff80, RZ, 0x8 ;  /* 0xffffff800e197811 */ /* 0x000fe400078f40ff */
[----:B------:R-:W-:Y:S02]  /*0e70*/  LEA.HI R32, R15, 0xffffff80, RZ, 0x8 ;  /* 0xffffff800f207811 */ /* 0x000fe400078f40ff */
[----:B----4-:R-:W-:Y:S02]  /*0e80*/  @!P0 PRMT R28, R22, 0x7610, R28 ;  /* 0x00007610161c8816 */ /* 0x010fe4000000001c */
[----:B------:R-:W-:Y:S02]  /*0e90*/  @!P0 PRMT R29, R23, 0x7610, R29 ;  /* 0x00007610171d8816 */ /* 0x000fe4000000001d */
[----:B------:R-:W-:-:S02]  /*0ea0*/  @!P0 PRMT R28, R28, 0x7610, R22 ;  /* 0x000076101c1c8816 */ /* 0x000fc40000000016 */
[----:B------:R-:W-:Y:S01]  /*0eb0*/  @!P0 PRMT R29, R29, 0x7610, R23 ;  /* 0x000076101d1d8816 */ /* 0x000fe20000000017 */
[----:B0-----:R-:W-:Y:S06]  /*0ec0*/  @P2 BRA `(.L_x_4628) ;  /* 0x0000000800e82947 */ /* 0x001fec0003800000 */
[----:B------:R-:W0:Y:S01]  /*0ed0*/  LDS.64 R22, [UR4] ;  /* 0x00000004ff167984 */ /* 0x000e220008000a00 */
[----:B------:R-:W-:Y:S01]  /*0ee0*/  LOP3.LUT R36, R11, 0xff, RZ, 0xc0, !PT ;  /* 0x000000ff0b247812 */ /* 0x000fe200078ec0ff */
[----:B------:R1:W-:Y:S01]  /*0ef0*/  I2F.F16 R21, R35 ;  /* 0x0000002300157306 */ /* 0x0003e20000200c00 */
[----:B------:R-:W-:Y:S02]  /*0f00*/  LOP3.LUT R5, R9, 0xff, RZ, 0xc0, !PT ;  /* 0x000000ff09057812 */ /* 0x000fe400078ec0ff */
[----:B------:R-:W-:Y:S01]  /*0f10*/  LOP3.LUT R26, R10, 0xff, RZ, 0xc0, !PT ;  /* 0x000000ff0a1a7812 */ /* 0x000fe200078ec0ff */
[----:B------:R-:W-:Y:S02]  /*0f20*/  VIADD R39, R36, 0xffffff80 ;  /* 0xffffff8024277836 */ /* 0x000fe40000000000 */
[----:B------:R-:W-:Y:S01]  /*0f30*/  VIADD R40, R5, 0xffffff80 ;  /* 0xffffff8005287836 */ /* 0x000fe20000000000 */
[----:B------:R-:W-:Y:S01]  /*0f40*/  LOP3.LUT R5, R8, 0xff, RZ, 0xc0, !PT ;  /* 0x000000ff08057812 */ /* 0x000fe200078ec0ff */
[----:B------:R-:W-:Y:S01]  /*0f50*/  VIADD R26, R26, 0xffffff80 ;  /* 0xffffff801a1a7836 */ /* 0x000fe20000000000 */
[----:B-1----:R-:W-:Y:S01]  /*0f60*/  SHF.R.U32.HI R35, RZ, 0x8, R9 ;  /* 0x00000008ff237819 */ /* 0x002fe20000011609 */
[----:B------:R-:W-:Y:S01]  /*0f70*/  I2F.F16 R39, R39 ;  /* 0x0000002700277306 */ /* 0x000fe20000200c00 */
[----:B------:R-:W-:-:S02]  /*0f80*/  IADD3 R5, R5, -0x80, RZ ;  /* 0xffffff8005057810 */ /* 0x000fc40007ffe0ff */
[----:B------:R-:W-:Y:S02]  /*0f90*/  LOP3.LUT R36, R35, 0xff, RZ, 0xc0, !PT ;  /* 0x000000ff23247812 */ /* 0x000fe400078ec0ff */
[--C-:B------:R-:W-:Y:S02]  /*0fa0*/  SHF.R.U32.HI R35, RZ, 0x8, R8.reuse ;  /* 0x00000008ff237819 */ /* 0x100fe40000011608 */
[----:B------:R-:W-:Y:S01]  /*0fb0*/  IADD3 R38, R36, -0x80, RZ ;  /* 0xffffff8024267810 */ /* 0x000fe20007ffe0ff */
[----:B------:R-:W1:Y:S01]  /*0fc0*/  I2F.F16 R30, R5 ;  /* 0x00000005001e7306 */ /* 0x000e620000200c00 */
[----:B------:R-:W-:Y:S02]  /*0fd0*/  LOP3.LUT R35, R35, 0xff, RZ, 0xc0, !PT ;  /* 0x000000ff23237812 */ /* 0x000fe400078ec0ff */
[----:B------:R-:W-:Y:S02]  /*0fe0*/  SHF.R.U32.HI R9, RZ, 0x10, R9 ;  /* 0x00000010ff097819 */ /* 0x000fe40000011609 */
[----:B------:R-:W-:Y:S01]  /*0ff0*/  SHF.R.U32.HI R8, RZ, 0x10, R8 ;  /* 0x00000010ff087819 */ /* 0x000fe20000011608 */
[----:B------:R-:W-:Y:S01]  /*1000*/  VIADD R36, R35, 0xffffff80 ;  /* 0xffffff8023247836 */ /* 0x000fe20000000000 */
[----:B------:R-:W-:Y:S01]  /*1010*/  LOP3.LUT R9, R9, 0xff, RZ, 0xc0, !PT ;  /* 0x000000ff09097812 */ /* 0x000fe200078ec0ff */
[----:B------:R-:W2:Y:S01]  /*1020*/  I2F.F16 R40, R40 ;  /* 0x0000002800287306 */ /* 0x000ea20000200c00 */
[----:B------:R-:W-:-:S03]  /*1030*/  LOP3.LUT R8, R8, 0xff, RZ, 0xc0, !PT ;  /* 0x000000ff08087812 */ /* 0x000fc600078ec0ff */
[----:B------:R-:W-:Y:S02]  /*1040*/  VIADD R9, R9, 0xffffff80 ;  /* 0xffffff8009097836 */ /* 0x000fe40000000000 */
[----:B-1----:R-:W-:Y:S02]  /*1050*/  HADD2.F32 R30, -RZ, R30.H0_H0 ;  /* 0x2000001eff1e7230 */ /* 0x002fe40000004100 */
[----:B------:R-:W1:Y:S01]  /*1060*/  I2F.F16 R36, R36 ;  /* 0x0000002400247306 */ /* 0x000e620000200c00 */
[--C-:B0-----:R-:W-:Y:S02]  /*1070*/  HADD2.F32 R5, -RZ, R22.reuse.H0_H0 ;  /* 0x20000016ff057230 */ /* 0x101fe40000004100 */
[----:B------:R-:W-:Y:S02]  /*1080*/  HADD2.F32 R35, -RZ, R22.H1_H1 ;  /* 0x30000016ff237230 */ /* 0x000fe40000004100 */
[----:B------:R-:W-:-:S03]  /*1090*/  HADD2.F32 R22, -RZ, R39.H0_H0 ;  /* 0x20000027ff167230 */ /* 0x000fc60000004100 */
[----:B------:R-:W0:Y:S01]  /*10a0*/  I2F.F16 R26, R26 ;  /* 0x0000001a001a7306 */ /* 0x000e220000200c00 */
[----:B------:R-:W-:Y:S01]  /*10b0*/  FFMA.FTZ R30, R30, R5, RZ ;  /* 0x000000051e1e7223 */ /* 0x000fe200000100ff */
[----:B--2---:R-:W-:Y:S02]  /*10c0*/  HADD2.F32 R40, -RZ, R40.H0_H0 ;  /* 0x20000028ff287230 */ /* 0x004fe40000004100 */
[----:B-1----:R-:W-:Y:S01]  /*10d0*/  HADD2.F32 R39, -RZ, R36.H0_H0 ;  /* 0x20000024ff277230 */ /* 0x002fe20000004100 */
[----:B------:R-:W-:-:S03]  /*10e0*/  SHF.R.U32.HI R36, RZ, 0x8, R10 ;  /* 0x00000008ff247819 */ /* 0x000fc6000001160a */
[----:B------:R-:W1:Y:S01]  /*10f0*/  I2F.F16 R38, R38 ;  /* 0x0000002600267306 */ /* 0x000e620000200c00 */
[----:B------:R-:W-:Y:S01]  /*1100*/  FFMA.FTZ R44, R5, R40, RZ ;  /* 0x00000028052c7223 */ /* 0x000fe200000100ff */
[----:B------:R-:W-:Y:S01]  /*1110*/  SHF.R.U32.HI R10, RZ, 0x10, R10 ;  /* 0x00000010ff0a7819 */ /* 0x000fe2000001160a */
[----:B------:R-:W-:Y:S01]  /*1120*/  FFMA.FTZ R30, R39, R35, R30 ;  /* 0x00000023271e7223 */ /* 0x000fe2000001001e */
[----:B------:R-:W-:Y:S01]  /*1130*/  SHF.R.U32.HI R39, RZ, 0x8, R11 ;  /* 0x00000008ff277819 */ /* 0x000fe2000001160b */
[----:B------:R-:W-:Y:S01]  /*1140*/  FFMA.FTZ R40, R5, R22, RZ ;  /* 0x0000001605287223 */ /* 0x000fe200000100ff */
[----:B------:R-:W-:Y:S01]  /*1150*/  LOP3.LUT R36, R36, 0xff, RZ, 0xc0, !PT ;  /* 0x000000ff24247812 */ /* 0x000fe200078ec0ff */
[----:B0-----:R-:W-:Y:S01]  /*1160*/  HADD2.F32 R26, -RZ, R26.H0_H0 ;  /* 0x2000001aff1a7230 */ /* 0x001fe20000004100 */
[----:B------:R-:W-:Y:S01]  /*1170*/  LOP3.LUT R39, R39, 0xff, RZ, 0xc0, !PT ;  /* 0x000000ff27277812 */ /* 0x000fe200078ec0ff */
[----:B------:R-:W-:Y:S01]  /*1180*/  I2F.F16 R9, R9 ;  /* 0x0000000900097306 */ /* 0x000fe20000200c00 */
[----:B------:R-:W-:-:S02]  /*1190*/  IADD3 R41, R36, -0x80, RZ ;  /* 0xffffff8024297810 */ /* 0x000fc40007ffe0ff */
[----:B------:R-:W-:Y:S01]  /*11a0*/  LOP3.LUT R10, R10, 0xff, RZ, 0xc0, !PT ;  /* 0x000000ff0a0a7812 */ /* 0x000fe200078ec0ff */
[----:B------:R-:W-:Y:S01]  /*11b0*/  VIADD R36, R39, 0xffffff80 ;  /* 0xffffff8027247836 */ /* 0x000fe20000000000 */
[----:B------:R-:W-:Y:S01]  /*11c0*/  SHF.R.U32.HI R11, RZ, 0x10, R11 ;  /* 0x00000010ff0b7819 */ /* 0x000fe2000001160b */
[----:B-1----:R-:W-:Y:S02]  /*11d0*/  HADD2.F32 R42, -RZ, R38.H0_H0 ;  /* 0x20000026ff2a7230 */ /* 0x002fe40000004100 */
[----:B------:R-:W-:Y:S01]  /*11e0*/  FFMA.FTZ R38, R5, R26, RZ ;  /* 0x0000001a05267223 */ /* 0x000fe200000100ff */
[----:B------:R-:W-:Y:S01]  /*11f0*/  IADD3 R39, R8, -0x80, RZ ;  /* 0xffffff8008277810 */ /* 0x000fe20007ffe0ff */
[----:B------:R-:W-:Y:S01]  /*1200*/  I2F.F16 R5, R37 ;  /* 0x0000002500057306 */ /* 0x000fe20000200c00 */
[----:B------:R-:W-:Y:S01]  /*1210*/  LOP3.LUT R11, R11, 0xff, RZ, 0xc0, !PT ;  /* 0x000000ff0b0b7812 */ /* 0x000fe200078ec0ff */
[----:B------:R-:W-:Y:S01]  /*1220*/  FFMA.FTZ R26, R35, R42, R44 ;  /* 0x0000002a231a7223 */ /* 0x000fe2000001002c */
[----:B------:R-:W-:-:S05]  /*1230*/  LOP3.LUT R22, R12, 0xff, RZ, 0xc0, !PT ;  /* 0x000000ff0c167812 */ /* 0x000fca00078ec0ff */
[----:B------:R-:W0:Y:S01]  /*1240*/  I2F.F16 R36, R36 ;  /* 0x0000002400247306 */ /* 0x000e220000200c00 */
[----:B------:R-:W-:-:S07]  /*1250*/  VIADD R22, R22, 0xffffff80 ;  /* 0xffffff8016167836 */ /* 0x000fce0000000000 */
[----:B------:R1:W2:Y:S01]  /*1260*/  I2F.F16 R37, R41 ;  /* 0x0000002900257306 */ /* 0x0002a20000200c00 */
[----:B0-----:R-:W-:-:S07]  /*1270*/  HADD2.F32 R8, -RZ, R36.H0_H0 ;  /* 0x20000024ff087230 */ /* 0x001fce0000004100 */
[----:B------:R-:W0:Y:S01]  /*1280*/  I2F.F16 R39, R39 ;  /* 0x0000002700277306 */ /* 0x000e220000200c00 */
[----:B-1----:R-:W-:Y:S01]  /*1290*/  VIADD R41, R10, 0xffffff80 ;  /* 0xffffff800a297836 */ /* 0x002fe20000000000 */
[----:B------:R-:W-:Y:S01]  /*12a0*/  LOP3.LUT R10, R13, 0xff, RZ, 0xc0, !PT ;  /* 0x000000ff0d0a7812 */ /* 0x000fe200078ec0ff */
[----:B------:R-:W-:Y:S01]  /*12b0*/  HADD2.F32 R36, -RZ, R9.H0_H0 ;  /* 0x20000009ff247230 */ /* 0x000fe20000004100 */
[----:B------:R-:W-:Y:S01]  /*12c0*/  IADD3 R9, R11, -0x80, RZ ;  /* 0xffffff800b097810 */ /* 0x000fe20007ffe0ff */
[----:B------:R-:W-:Y:S01]  /*12d0*/  FFMA.FTZ R8, R35, R8, R40 ;  /* 0x0000000823087223 */ /* 0x000fe20000010028 */
[----:B------:R-:W-:Y:S01]  /*12e0*/  LOP3.LUT R11, R14, 0xff, RZ, 0xc0, !PT ;  /* 0x000000ff0e0b7812 */ /* 0x000fe200078ec0ff */
[----:B--2---:R-:W-:Y:S01]  /*12f0*/  HADD2.F32 R37, -RZ, R37.H0_H0 ;  /* 0x20000025ff257230 */ /* 0x004fe20000004100 */
[----:B------:R-:W1:Y:S01]  /*1300*/  I2F.F16 R41, R41 ;  /* 0x0000002900297306 */ /* 0x000e620000200c00 */
[----:B------:R-:W-:Y:S02]  /*1310*/  VIADD R10, R10, 0xffffff80 ;  /* 0xffffff800a0a7836 */ /* 0x000fe40000000000 */
[----:B------:R-:W-:-:S02]  /*1320*/  VIADD R11, R11, 0xffffff80 ;  /* 0xffffff800b0b7836 */ /* 0x000fc40000000000 */
[----:B------:R-:W-:Y:S01]  /*1330*/  FFMA.FTZ R38, R35, R37, R38 ;  /* 0x0000002523267223 */ /* 0x000fe20000010026 */
[----:B------:R-:W-:Y:S01]  /*1340*/  HADD2.F32 R37, -RZ, R23.H0_H0 ;  /* 0x20000017ff257230 */ /* 0x000fe20000004100 */
[----:B------:R-:W-:Y:S01]  /*1350*/  LOP3.LUT R35, R15, 0xff, RZ, 0xc0, !PT ;  /* 0x000000ff0f237812 */ /* 0x000fe200078ec0ff */
[----:B0-----:R-:W-:Y:S01]  /*1360*/  HADD2.F32 R39, -RZ, R39.H0_H0 ;  /* 0x20000027ff277230 */ /* 0x001fe20000004100 */
[----:B------:R-:W0:Y:S02]  /*1370*/  I2F.F16 R9, R9 ;  /* 0x0000000900097306 */ /* 0x000e240000200c00 */
[----:B------:R-:W-:Y:S01]  /*1380*/  FFMA.FTZ R36, R37, R36, R26 ;  /* 0x0000002425247223 */ /* 0x000fe2000001001a */
[----:B------:R-:W-:Y:S02]  /*1390*/  VIADD R40, R35, 0xffffff80 ;  /* 0xffffff8023287836 */ /* 0x000fe40000000000 */
[----:B------:R-:W-:Y:S01]  /*13a0*/  FFMA.FTZ R30, R39, R37, R30 ;  /* 0x00000025271e7223 */ /* 0x000fe2000001001e */
[----:B------:R-:W-:-:S02]  /*13b0*/  HADD2.F32 R35, -RZ, R23.H1_H1 ;  /* 0x30000017ff237230 */ /* 0x000fc40000004100 */
[----:B-1----:R-:W-:Y:S01]  /*13c0*/  HADD2.F32 R26, -RZ, R41.H0_H0 ;  /* 0x20000029ff1a7230 */ /* 0x002fe20000004100 */
[----:B------:R-:W1:Y:S04]  /*13d0*/  I2F.F16 R34, R34 ;  /* 0x0000002200227306 */ /* 0x000e680000200c00 */
[----:B------:R-:W-:Y:S01]  /*13e0*/  FFMA.FTZ R26, R37, R26, R38 ;  /* 0x0000001a251a7223 */ /* 0x000fe20000010026 */
[----:B------:R-:W-:Y:S01]  /*13f0*/  SHF.R.U32.HI R38, RZ, 0x8, R12 ;  /* 0x00000008ff267819 */ /* 0x000fe2000001160c */
[----:B0-----:R-:W-:Y:S02]  /*1400*/  HADD2.F32 R41, -RZ, R9.H0_H0 ;  /* 0x20000009ff297230 */ /* 0x001fe40000004100 */
[----:B------:R-:W0:Y:S01]  /*1410*/  I2F.F16 R33, R33 ;  /* 0x0000002100217306 */ /* 0x000e220000200c00 */
[----:B------:R-:W-:-:S02]  /*1420*/  LOP3.LUT R38, R38, 0xff, RZ, 0xc0, !PT ;  /* 0x000000ff26267812 */ /* 0x000fc400078ec0ff */
[----:B------:R-:W-:Y:S01]  /*1430*/  SHF.R.U32.HI R9, RZ, 0x10, R12 ;  /* 0x00000010ff097819 */ /* 0x000fe2000001160c */
[----:B------:R-:W-:Y:S01]  /*1440*/  FFMA.FTZ R12, R37, R41, R8 ;  /* 0x00000029250c7223 */ /* 0x000fe20000010008 */
[----:B-1----:R-:W-:Y:S01]  /*1450*/  HADD2.F32 R39, -RZ, R34.H0_H0 ;  /* 0x20000022ff277230 */ /* 0x002fe20000004100 */
[----:B------:R-:W-:Y:S02]  /*1460*/  IADD3 R34, R38, -0x80, RZ ;  /* 0xffffff8026227810 */ /* 0x000fe40007ffe0ff */
[----:B------:R1:W-:Y:S01]  /*1470*/  I2F.F16 R23, R40 ;  /* 0x0000002800177306 */ /* 0x0003e20000200c00 */
[----:B------:R-:W-:Y:S01]  /*1480*/  LOP3.LUT R38, R9, 0xff, RZ, 0xc0, !PT ;  /* 0x000000ff09267812 */ /* 0x000fe200078ec0ff */
[----:B------:R-:W-:Y:S01]  /*1490*/  FFMA.FTZ R37, R35, R39, R36 ;  /* 0x0000002723257223 */ /* 0x000fe20000010024 */
[--C-:B------:R-:W-:Y:S01]  /*14a0*/  SHF.R.U32.HI R39, RZ, 0x8, R13.reuse ;  /* 0x00000008ff277819 */ /* 0x100fe2000001160d */
[----:B------:R-:W2:Y:S02]  /*14b0*/  LDS.64 R8, [UR4+0x8] ;  /* 0x00000804ff087984 */ /* 0x000ea40008000a00 */
[----:B------:R-:W-:Y:S01]  /*14c0*/  VIADD R36, R38, 0xffffff80 ;  /* 0xffffff8026247836 */ /* 0x000fe20000000000 */
[----:B------:R-:W-:Y:S01]  /*14d0*/  SHF.R.U32.HI R38, RZ, 0x10, R13 ;  /* 0x00000010ff267819 */ /* 0x000fe2000001160d */
[----:B0-----:R-:W-:Y:S01]  /*14e0*/  HADD2.F32 R33, -RZ, R33.H0_H0 ;  /* 0x20000021ff217230 */ /* 0x001fe20000004100 */
[----:B------:R-:W-:Y:S01]  /*14f0*/  LOP3.LUT R39, R39, 0xff, RZ, 0xc0, !PT ;  /* 0x000000ff27277812 */ /* 0x000fe200078ec0ff */
[----:B-1----:R-:W-:Y:S01]  /*1500*/  HADD2.F32 R40, -RZ, R21.H0_H0 ;  /* 0x20000015ff287230 */ /* 0x002fe20000004100 */
[----:B------:R-:W-:Y:S01]  /*1510*/  LOP3.LUT R38, R38, 0xff, RZ, 0xc0, !PT ;  /* 0x000000ff26267812 */ /* 0x000fe200078ec0ff */
[----:B------:R-:W0:Y:S01]  /*1520*/  I2F.F16 R22, R22 ;  /* 0x0000001600167306 */ /* 0x000e220000200c00 */
[----:B------:R-:W-:Y:S01]  /*1530*/  FFMA.FTZ R33, R33, R35, R30 ;  /* 0x0000002321217223 */ /* 0x000fe2000001001e */
[----:B------:R-:W-:Y:S01]  /*1540*/  VIADD R13, R39, 0xffffff80 ;  /* 0xffffff80270d7836 */ /* 0x000fe20000000000 */
[----:B------:R-:W-:Y:S01]  /*1550*/  SHF.R.U32.HI R39, RZ, 0x8, R14 ;  /* 0x00000008ff277819 */ /* 0x000fe2000001160e */
[----:B------:R-:W-:Y:S01]  /*1560*/  FFMA.FTZ R26, R35, R40, R26 ;  /* 0x00000028231a7223 */ /* 0x000fe2000001001a */
[----:B------:R-:W-:-:S02]  /*1570*/  IADD3 R30, R38, -0x80, RZ ;  /* 0xffffff80261e7810 */ /* 0x000fc40007ffe0ff */
[----:B------:R-:W-:Y:S01]  /*1580*/  SHF.R.U32.HI R38, RZ, 0x10, R14 ;  /* 0x00000010ff267819 */ /* 0x000fe2000001160e */
[----:B------:R-:W1:Y:S01]  /*1590*/  I2F.F16 R11, R11 ;  /* 0x0000000b000b7306 */ /* 0x000e620000200c00 */
[----:B------:R-:W-:Y:S02]  /*15a0*/  LOP3.LUT R39, R39, 0xff, RZ, 0xc0, !PT ;  /* 0x000000ff27277812 */ /* 0x000fe400078ec0ff */
[----:B------:R-:W-:-:S03]  /*15b0*/  LOP3.LUT R38, R38, 0xff, RZ, 0xc0, !PT ;  /* 0x000000ff26267812 */ /* 0x000fc600078ec0ff */
[----:B------:R-:W-:Y:S01]  /*15c0*/  VIADD R14, R39, 0xffffff80 ;  /* 0xffffff80270e7836 */ /* 0x000fe20000000000 */
[--C-:B------:R-:W-:Y:S01]  /*15d0*/  SHF.R.U32.HI R39, RZ, 0x8, R15.reuse ;  /* 0x00000008ff277819 */ /* 0x100fe2000001160f */
[----:B------:R-:W-:Y:S01]  /*15e0*/  VIADD R21, R38, 0xffffff80 ;  /* 0xffffff8026157836 */ /* 0x000fe20000000000 */
[----:B------:R-:W-:Y:S01]  /*15f0*/  SHF.R.U32.HI R38, RZ, 0x10, R15 ;  /* 0x00000010ff267819 */ /* 0x000fe2000001160f */
[----:B------:R-:W-:Y:S01]  /*1600*/  HADD2.F32 R15, -RZ, R5.H0_H0 ;  /* 0x20000005ff0f7230 */ /* 0x000fe20000004100 */
[----:B------:R-:W-:Y:S01]  /*1610*/  LOP3.LUT R39, R39, 0xff, RZ, 0xc0, !PT ;  /* 0x000000ff27277812 */ /* 0x000fe200078ec0ff */
[----:B------:R-:W3:Y:S01]  /*1620*/  I2F.F16 R10, R10 ;  /* 0x0000000a000a7306 */ /* 0x000ee20000200c00 */
[----:B------:R-:W-:Y:S01]  /*1630*/  LOP3.LUT R38, R38, 0xff, RZ, 0xc0, !PT ;  /* 0x000000ff26267812 */ /* 0x000fe200078ec0ff */
[----:B0-----:R-:W-:Y:S01]  /*1640*/  HADD2.F32 R40, -RZ, R22.H0_H0 ;  /* 0x20000016ff287230 */ /* 0x001fe20000004100 */
[----:B------:R-:W-:Y:S01]  /*1650*/  IADD3 R5, R39, -0x80, RZ ;  /* 0xffffff8027057810 */ /* 0x000fe20007ffe0ff */
[----:B------:R-:W-:Y:S01]  /*1660*/  FFMA.FTZ R35, R35, R15, R12 ;  /* 0x0000000f23237223 */ /* 0x000fe2000001000c */
[----:B-1----:R-:W-:-:S02]  /*1670*/  HADD2.F32 R11, -RZ, R11.H0_H0 ;  /* 0x2000000bff0b7230 */ /* 0x002fc40000004100 */
[----:B------:R-:W-:Y:S01]  /*1680*/  VIADD R12, R38, 0xffffff80 ;  /* 0xffffff80260c7836 */ /* 0x000fe20000000000 */
[----:B------:R-:W0:Y:S01]  /*1690*/  I2F.F16 R14, R14 ;  /* 0x0000000e000e7306 */ /* 0x000e220000200c00 */
[----:B------:R-:W-:Y:S02]  /*16a0*/  HADD2.F32 R38, -RZ, R23.H0_H0 ;  /* 0x20000017ff267230 */ /* 0x000fe40000004100 */
[----:B--2---:R-:W-:Y:S02]  /*16b0*/  HADD2.F32 R22, -RZ, R8.H0_H0 ;  /* 0x20000008ff167230 */ /* 0x004fe40000004100 */
[----:B---3--:R-:W-:-:S03]  /*16c0*/  HADD2.F32 R15, -RZ, R10.H0_H0 ;  /* 0x2000000aff0f7230 */ /* 0x008fc60000004100 */
[----:B------:R-:W1:Y:S01]  /*16d0*/  I2F.F16 R34, R34 ;  /* 0x0000002200227306 */ /* 0x000e620000200c00 */
[----:B------:R-:W-:Y:S02]  /*16e0*/  HADD2.F32 R8, -RZ, R8.H1_H1 ;  /* 0x30000008ff087230 */ /* 0x000fe40000004100 */
[----:B------:R-:W-:Y:S01]  /*16f0*/  FFMA.FTZ R11, R22, R11, R26 ;  /* 0x0000000b160b7223 */ /* 0x000fe2000001001a */
[----:B------:R-:W-:Y:S01]  /*1700*/  FFMA.FTZ R33, R40, R22, R33 ;  /* 0x0000001628217223 */ /* 0x000fe20000010021 */
[C---:B------:R-:W-:Y:S01]  /*1710*/  FFMA.FTZ R37, R22.reuse, R15, R37 ;  /* 0x0000000f16257223 */ /* 0x040fe20000010025 */
[--C-:B------:R-:W-:Y:S02]  /*1720*/  HADD2.F32 R10, -RZ, R9.reuse.H0_H0 ;  /* 0x20000009ff0a7230 */ /* 0x100fe40000004100 */
[----:B------:R-:W-:Y:S01]  /*1730*/  FFMA.FTZ R38, R22, R38, R35 ;  /* 0x0000002616267223 */ /* 0x000fe20000010023 */
[----:B0-----:R-:W-:Y:S01]  /*1740*/  HADD2.F32 R14, -RZ, R14.H0_H0 ;  /* 0x2000000eff0e7230 */ /* 0x001fe20000004100 */
[----:B------:R-:W0:Y:S01]  /*1750*/  I2F.F16 R13, R13 ;  /* 0x0000000d000d7306 */ /* 0x000e220000200c00 */
[----:B------:R-:W-:-:S02]  /*1760*/  HADD2.F32 R9, -RZ, R9.H1_H1 ;  /* 0x30000009ff097230 */ /* 0x000fc40000004100 */
[----:B------:R-:W-:Y:S02]  /*1770*/  HADD2.F32 R15, -RZ, R29.H1_H1 ;  /* 0x3000001dff0f7230 */ /* 0x000fe40000004100 */
[----:B------:R-:W-:Y:S01]  /*1780*/  FFMA.FTZ R11, R8, R14, R11 ;  /* 0x0000000e080b7223 */ /* 0x000fe2000001000b */
[----:B-1----:R-:W-:Y:S02]  /*1790*/  HADD2.F32 R34, -RZ, R34.H0_H0 ;  /* 0x20000022ff227230 */ /* 0x002fe40000004100 */
[----:B------:R-:W1:Y:S03]  /*17a0*/  I2F.F16 R21, R21 ;  /* 0x0000001500157306 */ /* 0x000e660000200c00 */
        /* <DEDUP_REMOVED lines=20> */
[----:B------:R-:W-:Y:S02]  /*18f0*/  HADD2.F32 R5, -RZ, R28.H0_H0 ;  /* 0x2000001cff057230 */ /* 0x000fe40000004100 */
[----:B0-----:R-:W-:-:S04]  /*1900*/  HADD2.F32 R14, -RZ, R25.H0_H0 ;  /* 0x20000019ff0e7230 */ /* 0x001fc80000004100 */
[----:B------:R-:W0:Y:S01]  /*1910*/  I2F.F16 R27, R27 ;  /* 0x0000001b001b7306 */ /* 0x000e220000200c00 */
[----:B------:R-:W-:Y:S01]  /*1920*/  FFMA.FTZ R14, R9, R14, R11 ;  /* 0x0000000e090e7223 */ /* 0x000fe2000001000b */
[----:B------:R-:W-:Y:S02]  /*1930*/  HADD2.F32 R11, -RZ, R28.H1_H1 ;  /* 0x3000001cff0b7230 */ /* 0x000fe40000004100 */
[----:B-1----:R-:W-:-:S04]  /*1940*/  HADD2.F32 R8, -RZ, R31.H0_H0 ;  /* 0x2000001fff087230 */ /* 0x002fc80000004100 */
[----:B------:R-:W1:Y:S01]  /*1950*/  I2F.F16 R32, R32 ;  /* 0x0000002000207306 */ /* 0x000e620000200c00 */
[----:B------:R-:W-:Y:S01]  /*1960*/  FMUL.FTZ R13, R14, R13 ;  /* 0x0000000d0e0d7220 */ /* 0x000fe20000410000 */
[----:B------:R-:W-:-:S04]  /*1970*/  FFMA.FTZ R8, R8, R9, R33 ;  /* 0x0000000908087223 */ /* 0x000fc80000010021 */
[----:B------:R-:W-:Y:S01]  /*1980*/  F2FP.F16.F32.PACK_AB R13, RZ, R13 ;  /* 0x0000000dff0d723e */ /* 0x000fe200000000ff */
[----:B0-----:R-:W-:Y:S02]  /*1990*/  HADD2.F32 R12, -RZ, R27.H0_H0 ;  /* 0x2000001bff0c7230 */ /* 0x001fe40000004100 */
[----:B------:R-:W-:-:S03]  /*19a0*/  FMUL.FTZ R5, R8, R5 ;  /* 0x0000000508057220 */ /* 0x000fc60000410000 */
[----:B------:R-:W-:Y:S02]  /*19b0*/  FFMA.FTZ R12, R9, R12, R30 ;  /* 0x0000000c090c7223 */ /* 0x000fe4000001001e */
[----:B------:R-:W-:Y:S01]  /*19c0*/  F2FP.F16.F32.PACK_AB R5, RZ, R5 ;  /* 0x00000005ff05723e */ /* 0x000fe200000000ff */
[----:B-1----:R-:W-:Y:S02]  /*19d0*/  HADD2.F32 R32, -RZ, R32.H0_H0 ;  /* 0x20000020ff207230 */ /* 0x002fe40000004100 */
[----:B------:R-:W-:-:S03]  /*19e0*/  FMUL.FTZ R11, R12, R11 ;  /* 0x0000000b0c0b7220 */ /* 0x000fc60000410000 */
        /* <DEDUP_REMOVED lines=8> */
.L_x_4628:
[----:B------:R-:W0:Y:S02]  /*1a70*/  LDC R5, c[0x0][0x23c] ;  /* 0x00008f00ff057b82 */ /* 0x000e240000000800 */
[----:B0-----:R-:W-:-:S04]  /*1a80*/  IMAD.WIDE R8, R5, 0x8, R18 ;  /* 0x0000000805087825 */ /* 0x001fc800078e0212 */
[----:B------:R-:W-:-:S04]  /*1a90*/  IMAD.WIDE R16, R5, 0x8, R16 ;  /* 0x0000000805107825 */ /* 0x000fc800078e0210 */
[C---:B------:R-:W-:Y:S02]  /*1aa0*/  IMAD.WIDE R22, R5.reuse, 0x8, R8 ;  /* 0x0000000805167825 */ /* 0x040fe400078e0208 */
[----:B------:R-:W5:Y:S02]  /*1ab0*/  LDG.E.128.CONSTANT R8, desc[UR6][R8.64] ;  /* 0x0000000608087981 */ /* 0x000f64000c1e9d00 */
[----:B------:R-:W-:Y:S01]  /*1ac0*/  IMAD.WIDE R26, R5, 0x8, R22 ;  /* 0x00000008051a7825 */ /* 0x000fe200078e0216 */
[----:B------:R-:W-:Y:S06]  /*1ad0*/  @P2 BRA `(.L_x_4629) ;  /* 0x0000000c000c2947 */ /* 0x000fec0003800000 */
[----:B------:R-:W2:Y:S01]  /*1ae0*/  LDG.E.128.CONSTANT R12, desc[UR6][R16.64] ;  /* 0x00000006100c7981 */ /* 0x000ea2000c1e9d00 */
[C---:B-----5:R-:W-:Y:S02]  /*1af0*/  LOP3.LUT R18, R8.reuse, 0xff, RZ, 0xc0, !PT ;  /* 0x000000ff08127812 */ /* 0x060fe400078ec0ff */
[----:B------:R-:W-:Y:S02]  /*1b00*/  LOP3.LUT R21, R9, 0xff, RZ, 0xc0, !PT ;  /* 0x000000ff09157812 */ /* 0x000fe400078ec0ff */
[----:B------:R-:W-:Y:S01]  /*1b10*/  LEA.HI R32, R8, 0xffffff80, RZ, 0x8 ;  /* 0xffffff8008207811 */ /* 0x000fe200078f40ff */
[----:B------:R-:W-:Y:S01]  /*1b20*/  VIADD R25, R18, 0xffffff80 ;  /* 0xffffff8012197836 */ /* 0x000fe20000000000 */
[----:B------:R-:W-:Y:S01]  /*1b30*/  IADD3 R39, R21, -0x80, RZ ;  /* 0xffffff8015277810 */ /* 0x000fe20007ffe0ff */
[----:B------:R-:W0:Y:S01]  /*1b40*/  LDS.64 R18, [UR4+0x10] ;  /* 0x00001004ff127984 */ /* 0x000e220008000a00 */
[----:B------:R-:W-:Y:S02]  /*1b50*/  LOP3.LUT R21, R10, 0xff, RZ, 0xc0, !PT ;  /* 0x000000ff0a157812 */ /* 0x000fe400078ec0ff */
[--C-:B------:R-:W-:Y:S01]  /*1b60*/  SHF.R.U32.HI R33, RZ, 0x8, R8.reuse ;  /* 0x00000008ff217819 */ /* 0x100fe20000011608 */
[----:B------:R-:W1:Y:S01]  /*1b70*/  I2F.F16 R25, R25 ;  /* 0x0000001900197306 */ /* 0x000e620000200c00 */
[----:B------:R-:W-:Y:S01]  /*1b80*/  SHF.R.U32.HI R8, RZ, 0x10, R8 ;  /* 0x00000010ff087819 */ /* 0x000fe20000011608 */
[----:B------:R-:W-:Y:S01]  /*1b90*/  VIADD R37, R21, 0xffffff80 ;  /* 0xffffff8015257836 */ /* 0x000fe20000000000 */
[----:B------:R-:W-:-:S02]  /*1ba0*/  LOP3.LUT R21, R11, 0xff, RZ, 0xc0, !PT ;  /* 0x000000ff0b157812 */ /* 0x000fc400078ec0ff */
[----:B------:R-:W-:Y:S02]  /*1bb0*/  LOP3.LUT R35, R33, 0xff, RZ, 0xc0, !PT ;  /* 0x000000ff21237812 */ /* 0x000fe400078ec0ff */
[----:B------:R-:W-:Y:S01]  /*1bc0*/  LOP3.LUT R8, R8, 0xff, RZ, 0xc0, !PT ;  /* 0x000000ff08087812 */ /* 0x000fe200078ec0ff */
[----:B------:R-:W-:Y:S01]  /*1bd0*/  VIADD R21, R21, 0xffffff80 ;  /* 0xffffff8015157836 */ /* 0x000fe20000000000 */
[----:B------:R-:W3:Y:S01]  /*1be0*/  I2F.F16 R39, R39 ;  /* 0x0000002700277306 */ /* 0x000ee20000200c00 */
[--C-:B------:R-:W-:Y:S02]  /*1bf0*/  SHF.R.U32.HI R38, RZ, 0x8, R9.reuse ;  /* 0x00000008ff267819 */ /* 0x100fe40000011609 */
[----:B------:R-:W-:Y:S01]  /*1c00*/  IADD3 R36, R35, -0x80, RZ ;  /* 0xffffff8023247810 */ /* 0x000fe20007ffe0ff */
[----:B------:R-:W-:Y:S01]  /*1c10*/  VIADD R35, R8, 0xffffff80 ;  /* 0xffffff8008237836 */ /* 0x000fe20000000000 */
[----:B------:R-:W-:Y:S01]  /*1c20*/  LEA.HI R34, R9, 0xffffff80, RZ, 0x8 ;  /* 0xffffff8009227811 */ /* 0x000fe200078f40ff */
[----:B-1----:R-:W-:Y:S01]  /*1c30*/  HADD2.F32 R25, -RZ, R25.H0_H0 ;  /* 0x20000019ff197230 */ /* 0x002fe20000004100 */
[----:B------:R-:W-:Y:S01]  /*1c40*/  LOP3.LUT R8, R38, 0xff, RZ, 0xc0, !PT ;  /* 0x000000ff26087812 */ /* 0x000fe200078ec0ff */
[----:B------:R-:W1:Y:S01]  /*1c50*/  I2F.F16 R37, R37 ;  /* 0x0000002500257306 */ /* 0x000e620000200c00 */
[----:B------:R-:W-:-:S02]  /*1c60*/  SHF.R.U32.HI R9, RZ, 0x10, R9 ;  /* 0x00000010ff097819 */ /* 0x000fc40000011609 */
[----:B------:R-:W-:Y:S02]  /*1c70*/  SHF.R.U32.HI R41, RZ, 0x8, R10 ;  /* 0x00000008ff297819 */ /* 0x000fe4000001160a */
[----:B------:R-:W-:Y:S01]  /*1c80*/  LOP3.LUT R38, R9, 0xff, RZ, 0xc0, !PT ;  /* 0x000000ff09267812 */ /* 0x000fe200078ec0ff */
[----:B---3--:R-:W-:Y:S02]  /*1c90*/  HADD2.F32 R39, -RZ, R39.H0_H0 ;  /* 0x20000027ff277230 */ /* 0x008fe40000004100 */
[----:B------:R-:W3:Y:S01]  /*1ca0*/  I2F.F16 R21, R21 ;  /* 0x0000001500157306 */ /* 0x000ee20000200c00 */
[----:B------:R-:W-:Y:S02]  /*1cb0*/  SHF.R.U32.HI R42, RZ, 0x8, R11 ;  /* 0x00000008ff2a7819 */ /* 0x000fe4000001160b */
[----:B------:R-:W-:Y:S02]  /*1cc0*/  LOP3.LUT R41, R41, 0xff, RZ, 0xc0, !PT ;  /* 0x000000ff29297812 */ /* 0x000fe400078ec0ff */
[----:B------:R-:W-:Y:S01]  /*1cd0*/  LOP3.LUT R42, R42, 0xff, RZ, 0xc0, !PT ;  /* 0x000000ff2a2a7812 */ /* 0x000fe200078ec0ff */
[----:B-1----:R-:W-:Y:S01]  /*1ce0*/  HADD2.F32 R9, -RZ, R37.H0_H0 ;  /* 0x20000025ff097230 */ /* 0x002fe20000004100 */
[----:B------:R-:W-:Y:S01]  /*1cf0*/  LEA.HI R31, R10, 0xffffff80, RZ, 0x8 ;  /* 0xffffff800a1f7811 */ /* 0x000fe200078f40ff */
[----:B------:R-:W1:Y:S01]  /*1d00*/  I2F.F16 R36, R36 ;  /* 0x0000002400247306 */ /* 0x000e620000200c00 */
[----:B------:R-:W-:-:S02]  /*1d10*/  LEA.HI R30, R11, 0xffffff80, RZ, 0x8 ;  /* 0xffffff800b1e7811 */ /* 0x000fc400078f40ff */
[----:B------:R-:W-:Y:S01]  /*1d20*/  SHF.R.U32.HI R11, RZ, 0x10, R11 ;  /* 0x00000010ff0b7819 */ /* 0x000fe2000001160b */
[----:B---3--:R-:W-:-:S03]  /*1d30*/  HADD2.F32 R21, -RZ, R21.H0_H0 ;  /* 0x20000015ff157230 */ /* 0x008fc60000004100 */
[----:B------:R-:W-:Y:S01]  /*1d40*/  LOP3.LUT R11, R11, 0xff, RZ, 0xc0, !PT ;  /* 0x000000ff0b0b7812 */ /* 0x000fe200078ec0ff */
[----:B------:R-:W-:Y:S01]  /*1d50*/  I2F.F16 R35, R35 ;  /* 0x0000002300237306 */ /* 0x000fe20000200c00 */
[----:B-1----:R-:W-:-:S07]  /*1d60*/  HADD2.F32 R36, -RZ, R36.H0_H0 ;  /* 0x20000024ff247230 */ /* 0x002fce0000004100 */
[----:B------:R-:W1:Y:S08]  /*1d70*/  I2F.F16 R32, R32 ;  /* 0x0000002000207306 */ /* 0x000e700000200c00 */
[----:B------:R-:W-:Y:S01]  /*1d80*/  I2F.F16 R34, R34 ;  /* 0x0000002200227306 */ /* 0x000fe20000200c00 */
[----:B-1----:R-:W-:-:S07]  /*1d90*/  HADD2.F32 R44, -RZ, R32.H0_H0 ;  /* 0x20000020ff2c7230 */ /* 0x002fce0000004100 */
[----:B------:R-:W1:Y:S08]  /*1da0*/  I2F.F16 R31, R31 ;  /* 0x0000001f001f7306 */ /* 0x000e700000200c00 */
[----:B------:R-:W-:Y:S01]  /*1db0*/  I2F.F16 R30, R30 ;  /* 0x0000001e001e7306 */ /* 0x000fe20000200c00 */
[----:B-1----:R-:W-:Y:S01]  /*1dc0*/  HADD2.F32 R31, -RZ, R31.H0_H0 ;  /* 0x2000001fff1f7230 */ /* 0x002fe20000004100 */
[----:B--2---:R-:W-:-:S06]  /*1dd0*/  LEA.HI R40, R12, 0xffffff80, RZ, 0x8 ;  /* 0xffffff800c287811 */ /* 0x004fcc00078f40ff */
[----:B------:R1:W-:Y:S02]  /*1de0*/  I2F.F16 R33, R40 ;  /* 0x0000002800217306 */ /* 0x0003e40000200c00 */
[----:B-1----:R-:W-:Y:S02]  /*1df0*/  VIADD R40, R8, 0xffffff80 ;  /* 0xffffff8008287836 */ /* 0x002fe40000000000 */
[----:B0-----:R-:W-:-:S04]  /*1e00*/  HADD2.F32 R8, -RZ, R18.H0_H0 ;  /* 0x20000012ff087230 */ /* 0x001fc80000004100 */
[----:B------:R0:W1:Y:S01]  /*1e10*/  I2F.F16 R37, R40 ;  /* 0x0000002800257306 */ /* 0x0000620000200c00 */
[----:B------:R-:W-:Y:S01]  /*1e20*/  FFMA.FTZ R25, R25, R8, RZ ;  /* 0x0000000819197223 */ /* 0x000fe200000100ff */
[C---:B------:R-:W-:Y:S01]  /*1e30*/  FFMA.FTZ R39, R8.reuse, R39, RZ ;  /* 0x0000002708277223 */ /* 0x040fe200000100ff */
[C---:B------:R-:W-:Y:S01]  /*1e40*/  FFMA.FTZ R9, R8.reuse, R9, RZ ;  /* 0x0000000908097223 */ /* 0x040fe200000100ff */
[----:B------:R-:W-:Y:S01]  /*1e50*/  FFMA.FTZ R21, R8, R21, RZ ;  /* 0x0000001508157223 */ /* 0x000fe200000100ff */
[----:B------:R-:W-:Y:S01]  /*1e60*/  IADD3 R8, R38, -0x80, RZ ;  /* 0xffffff8026087810 */ /* 0x000fe20007ffe0ff */
[----:B------:R-:W-:Y:S01]  /*1e70*/  VIADD R38, R41, 0xffffff80 ;  /* 0xffffff8029267836 */ /* 0x000fe20000000000 */
[----:B------:R-:W-:Y:S01]  /*1e80*/  SHF.R.U32.HI R41, RZ, 0x10, R10 ;  /* 0x00000010ff297819 */ /* 0x000fe2000001160a */
[----:B------:R-:W-:Y:S02]  /*1e90*/  VIADD R10, R42, 0xffffff80 ;  /* 0xffffff802a0a7836 */ /* 0x000fe40000000000 */
[----:B0-----:R-:W-:Y:S01]  /*1ea0*/  HADD2.F32 R40, -RZ, R18.H1_H1 ;  /* 0x30000012ff287230 */ /* 0x001fe20000004100 */
[----:B------:R-:W-:Y:S01]  /*1eb0*/  LOP3.LUT R41, R41, 0xff, RZ, 0xc0, !PT ;  /* 0x000000ff29297812 */ /* 0x000fe200078ec0ff */
[----:B------:R-:W0:Y:S01]  /*1ec0*/  I2F.F16 R38, R38 ;  /* 0x0000002600267306 */ /* 0x000e220000200c00 */
[----:B-1----:R-:W-:-:S02]  /*1ed0*/  HADD2.F32 R37, -RZ, R37.H0_H0 ;  /* 0x20000025ff257230 */ /* 0x002fc40000004100 */
[----:B------:R-:W-:Y:S01]  /*1ee0*/  IADD3 R18, R41, -0x80, RZ ;  /* 0xffffff8029127810 */ /* 0x000fe20007ffe0ff */
[----:B------:R-:W-:Y:S01]  /*1ef0*/  FFMA.FTZ R25, R36, R40, R25 ;  /* 0x0000002824197223 */ /* 0x000fe20000010019 */
[----:B------:R-:W-:Y:S02]  /*1f00*/  VIADD R36, R11, 0xffffff80 ;  /* 0xffffff800b247836 */ /* 0x000fe40000000000 */
[----:B------:R-:W-:Y:S01]  /*1f10*/  FFMA.FTZ R39, R40, R37, R39 ;  /* 0x0000002528277223 */ /* 0x000fe20000010027 */
[----:B------:R-:W-:Y:S01]  /*1f20*/  LOP3.LUT R11, R12, 0xff, RZ, 0xc0, !PT ;  /* 0x000000ff0c0b7812 */ /* 0x000fe200078ec0ff */
[----:B------:R-:W1:Y:S03]  /*1f30*/  I2F.F16 R10, R10 ;  /* 0x0000000a000a7306 */ /* 0x000e660000200c00 */
[----:B------:R-:W-:Y:S01]  /*1f40*/  IADD3 R11, R11, -0x80, RZ ;  /* 0xffffff800b0b7810 */ /* 0x000fe20007ffe0ff */
[----:B0-----:R-:W-:-:S04]  /*1f50*/  HADD2.F32 R38, -RZ, R38.H0_H0 ;  /* 0x20000026ff267230 */ /* 0x001fc80000004100 */
[----:B------:R-:W0:Y:S01]  /*1f60*/  I2F.F16 R8, R8 ;  /* 0x0000000800087306 */ /* 0x000e220000200c00 */
[----:B------:R-:W-:Y:S01]  /*1f70*/  FFMA.FTZ R9, R40, R38, R9 ;  /* 0x0000002628097223 */ /* 0x000fe20000010009 */
[----:B------:R-:W-:Y:S02]  /*1f80*/  HADD2.F32 R38, -RZ, R19.H0_H0 ;  /* 0x20000013ff267230 */ /* 0x000fe40000004100 */
[----:B-1----:R-:W-:-:S04]  /*1f90*/  HADD2.F32 R42, -RZ, R10.H0_H0 ;  /* 0x2000000aff2a7230 */ /* 0x002fc80000004100 */
[----:B------:R-:W1:Y:S01]  /*1fa0*/  I2F.F16 R18, R18 ;  /* 0x0000001200127306 */ /* 0x000e620000200c00 */
[C---:B------:R-:W-:Y:S01]  /*1fb0*/  LEA.HI R10, R13.reuse, 0xffffff80, RZ, 0x8 ;  /* 0xffffff800d0a7811 */ /* 0x040fe200078f40ff */
[----:B------:R-:W-:Y:S01]  /*1fc0*/  FFMA.FTZ R40, R40, R42, R21 ;  /* 0x0000002a28287223 */ /* 0x000fe20000010015 */
[----:B------:R-:W-:Y:S01]  /*1fd0*/  HADD2.F32 R42, -RZ, R35.H0_H0 ;  /* 0x20000023ff2a7230 */ /* 0x000fe20000004100 */
[----:B------:R-:W-:Y:S01]  /*1fe0*/  LOP3.LUT R21, R13, 0xff, RZ, 0xc0, !PT ;  /* 0x000000ff0d157812 */ /* 0x000fe200078ec0ff */
[----:B0-----:R-:W-:-:S03]  /*1ff0*/  HADD2.F32 R8, -RZ, R8.H0_H0 ;  /* 0x20000008ff087230 */ /* 0x001fc60000004100 */
[----:B------:R-:W0:Y:S01]  /*2000*/  I2F.F16 R36, R36 ;  /* 0x0000002400247306 */ /* 0x000e220000200c00 */
[----:B------:R-:W-:Y:S01]  /*2010*/  FFMA.FTZ R37, R42, R38, R25 ;  /* 0x000000262a257223 */ /* 0x000fe20000010019 */
[----:B------:R-:W-:Y:S02]  /*2020*/  VIADD R41, R21, 0xffffff80 ;  /* 0xffffff8015297836 */ /* 0x000fe40000000000 */
[----:B------:R-:W-:Y:S01]  /*2030*/  FFMA.FTZ R39, R38, R8, R39 ;  /* 0x0000000826277223 */ /* 0x000fe20000010027 */
[----:B------:R-:W-:Y:S01]  /*2040*/  LOP3.LUT R8, R14, 0xff, RZ, 0xc0, !PT ;  /* 0x000000ff0e087812 */ /* 0x000fe200078ec0ff */
[----:B-1----:R-:W-:Y:S02]  /*2050*/  HADD2.F32 R42, -RZ, R18.H0_H0 ;  /* 0x20000012ff2a7230 */ /* 0x002fe40000004100 */
[----:B------:R-:W-:Y:S01]  /*2060*/  I2F.F16 R11, R11 ;  /* 0x0000000b000b7306 */ /* 0x000fe20000200c00 */
[----:B------:R-:W-:Y:S02]  /*2070*/  IADD3 R35, R8, -0x80, RZ ;  /* 0xffffff8008237810 */ /* 0x000fe40007ffe0ff */
[----:B------:R-:W-:-:S02]  /*2080*/  FFMA.FTZ R21, R38, R42, R9 ;  /* 0x0000002a26157223 */ /* 0x000fc40000010009 */
[----:B------:R-:W1:Y:S01]  /*2090*/  LDS.64 R8, [UR4+0x18] ;  /* 0x00001804ff087984 */ /* 0x000e620008000a00 */
[----:B0-----:R-:W-:Y:S01]  /*20a0*/  HADD2.F32 R25, -RZ, R36.H0_H0 ;  /* 0x20000024ff197230 */ /* 0x001fe20000004100 */
[----:B------:R-:W-:Y:S01]  /*20b0*/  LOP3.LUT R36, R15, 0xff, RZ, 0xc0, !PT ;  /* 0x000000ff0f247812 */ /* 0x000fe200078ec0ff */
[----:B------:R0:W2:Y:S03]  /*20c0*/  I2F.F16 R18, R41 ;  /* 0x0000002900127306 */ /* 0x0000a60000200c00 */
[----:B------:R-:W-:Y:S01]  /*20d0*/  FFMA.FTZ R25, R38, R25, R40 ;  /* 0x0000001926197223 */ /* 0x000fe20000010028 */
[----:B------:R-:W-:Y:S01]  /*20e0*/  VIADD R42, R36, 0xffffff80 ;  /* 0xffffff80242a7836 */ /* 0x000fe20000000000 */
[--C-:B------:R-:W-:Y:S01]  /*20f0*/  SHF.R.U32.HI R38, RZ, 0x8, R12.reuse ;  /* 0x00000008ff267819 */ /* 0x100fe2000001160c */
[----:B------:R-:W-:Y:S01]  /*2100*/  HADD2.F32 R36, -RZ, R19.H1_H1 ;  /* 0x30000013ff247230 */ /* 0x000fe20000004100 */
[----:B------:R-:W-:Y:S01]  /*2110*/  SHF.R.U32.HI R40, RZ, 0x10, R12 ;  /* 0x00000010ff287819 */ /* 0x000fe2000001160c */
[----:B------:R-:W-:Y:S01]  /*2120*/  I2F.F16 R35, R35 ;  /* 0x0000002300237306 */ /* 0x000fe20000200c00 */
[----:B------:R-:W-:Y:S01]  /*2130*/  LOP3.LUT R38, R38, 0xff, RZ, 0xc0, !PT ;  /* 0x000000ff26267812 */ /* 0x000fe200078ec0ff */
[----:B0-----:R-:W-:-:S02]  /*2140*/  HADD2.F32 R41, -RZ, R34.H0_H0 ;  /* 0x20000022ff297230 */ /* 0x001fc40000004100 */
[----:B------:R-:W-:Y:S01]  /*2150*/  FFMA.FTZ R12, R44, R36, R37 ;  /* 0x000000242c0c7223 */ /* 0x000fe20000010025 */
[----:B------:R-:W-:Y:S01]  /*2160*/  SHF.R.U32.HI R37, RZ, 0x8, R13 ;  /* 0x00000008ff257819 */ /* 0x000fe2000001160d */
[----:B------:R-:W-:Y:S01]  /*2170*/  FFMA.FTZ R21, R36, R31, R21 ;  /* 0x0000001f24157223 */ /* 0x000fe20000010015 */
[----:B------:R-:W-:Y:S02]  /*2180*/  IADD3 R32, R38, -0x80, RZ ;  /* 0xffffff8026207810 */ /* 0x000fe40007ffe0ff */
[----:B------:R-:W-:Y:S01]  /*2190*/  LOP3.LUT R38, R37, 0xff, RZ, 0xc0, !PT ;  /* 0x000000ff25267812 */ /* 0x000fe200078ec0ff */
[----:B------:R-:W-:Y:S01]  /*21a0*/  FFMA.FTZ R37, R36, R41, R39 ;  /* 0x0000002924257223 */ /* 0x000fe20000010027 */
[----:B------:R-:W-:Y:S01]  /*21b0*/  SHF.R.U32.HI R39, RZ, 0x10, R13 ;  /* 0x00000010ff277819 */ /* 0x000fe2000001160d */
[----:B------:R-:W0:Y:S01]  /*21c0*/  I2F.F16 R19, R42 ;  /* 0x0000002a00137306 */ /* 0x000e220000200c00 */
[----:B------:R-:W-:Y:S01]  /*21d0*/  SHF.R.U32.HI R31, RZ, 0x8, R14 ;  /* 0x00000008ff1f7819 */ /* 0x000fe2000001160e */
[----:B--2---:R-:W-:Y:S01]  /*21e0*/  HADD2.F32 R41, -RZ, R18.H0_H0 ;  /* 0x20000012ff297230 */ /* 0x004fe20000004100 */
[----:B------:R-:W-:-:S02]  /*21f0*/  LOP3.LUT R39, R39, 0xff, RZ, 0xc0, !PT ;  /* 0x000000ff27277812 */ /* 0x000fc400078ec0ff */
[----:B------:R-:W-:Y:S01]  /*2200*/  IADD3 R13, R38, -0x80, RZ ;  /* 0xffffff80260d7810 */ /* 0x000fe20007ffe0ff */
[----:B------:R-:W-:Y:S01]  /*2210*/  HADD2.F32 R38, -RZ, R30.H0_H0 ;  /* 0x2000001eff267230 */ /* 0x000fe20000004100 */
[----:B------:R-:W-:Y:S01]  /*2220*/  LOP3.LUT R31, R31, 0xff, RZ, 0xc0, !PT ;  /* 0x000000ff1f1f7812 */ /* 0x000fe200078ec0ff */
[----:B------:R-:W-:Y:S01]  /*2230*/  VIADD R30, R39, 0xffffff80 ;  /* 0xffffff80271e7836 */ /* 0x000fe20000000000 */
[----:B------:R-:W-:Y:S01]  /*2240*/  LOP3.LUT R40, R40, 0xff, RZ, 0xc0, !PT ;  /* 0x000000ff28287812 */ /* 0x000fe200078ec0ff */
[----:B------:R-:W2:Y:S01]  /*2250*/  I2F.F16 R32, R32 ;  /* 0x0000002000207306 */ /* 0x000ea20000200c00 */
[----:B------:R-:W-:Y:S01]  /*2260*/  SHF.R.U32.HI R39, RZ, 0x10, R14 ;  /* 0x00000010ff277819 */ /* 0x000fe2000001160e */
[----:B------:R-:W-:Y:S01]  /*2270*/  FFMA.FTZ R25, R36, R38, R25 ;  /* 0x0000002624197223 */ /* 0x000fe20000010019 */
[----:B------:R-:W-:Y:S01]  /*2280*/  IADD3 R38, R31, -0x80, RZ ;  /* 0xffffff801f267810 */ /* 0x000fe20007ffe0ff */
[----:B------:R-:W-:Y:S01]  /*2290*/  HADD2.F32 R31, -RZ, R11.H0_H0 ;  /* 0x2000000bff1f7230 */ /* 0x000fe20000004100 */
[----:B------:R-:W-:Y:S01]  /*22a0*/  LOP3.LUT R39, R39, 0xff, RZ, 0xc0, !PT ;  /* 0x000000ff27277812 */ /* 0x000fe200078ec0ff */
[----:B------:R-:W-:Y:S01]  /*22b0*/  VIADD R34, R40, 0xffffff80 ;  /* 0xffffff8028227836 */ /* 0x000fe20000000000 */
[----:B------:R-:W-:Y:S01]  /*22c0*/  SHF.R.U32.HI R40, RZ, 0x8, R15 ;  /* 0x00000008ff287819 */ /* 0x000fe2000001160f */
[----:B-1----:R-:W-:Y:S01]  /*22d0*/  HADD2.F32 R36, -RZ, R8.H0_H0 ;  /* 0x20000008ff247230 */ /* 0x002fe20000004100 */
[----:B------:R-:W1:Y:S01]  /*22e0*/  I2F.F16 R13, R13 ;  /* 0x0000000d000d7306 */ /* 0x000e620000200c00 */
[----:B0-----:R-:W-:Y:S01]  /*22f0*/  HADD2.F32 R19, -RZ, R19.H0_H0 ;  /* 0x20000013ff137230 */ /* 0x001fe20000004100 */
[----:B------:R-:W-:-:S02]  /*2300*/  LOP3.LUT R40, R40, 0xff, RZ, 0xc0, !PT ;  /* 0x000000ff28287812 */ /* 0x000fc400078ec0ff */
[----:B------:R-:W-:Y:S01]  /*2310*/  FFMA.FTZ R31, R31, R36, R12 ;  /* 0x000000241f1f7223 */ /* 0x000fe2000001000c */
[----:B------:R-:W-:Y:S01]  /*2320*/  VIADD R12, R39, 0xffffff80 ;  /* 0xffffff80270c7836 */ /* 0x000fe20000000000 */
[----:B------:R-:W-:Y:S01]  /*2330*/  SHF.R.U32.HI R39, RZ, 0x10, R15 ;  /* 0x00000010ff277819 */ /* 0x000fe2000001160f */
[----:B------:R-:W-:Y:S01]  /*2340*/  FFMA.FTZ R37, R36, R41, R37 ;  /* 0x0000002924257223 */ /* 0x000fe20000010025 */
[----:B------:R-:W-:Y:S01]  /*2350*/  IADD3 R40, R40, -0x80, RZ ;  /* 0xffffff8028287810 */ /* 0x000fe20007ffe0ff */
[----:B------:R-:W0:Y:S01]  /*2360*/  I2F.F16 R30, R30 ;  /* 0x0000001e001e7306 */ /* 0x000e220000200c00 */
[----:B------:R-:W-:Y:S01]  /*2370*/  LOP3.LUT R39, R39, 0xff, RZ, 0xc0, !PT ;  /* 0x000000ff27277812 */ /* 0x000fe200078ec0ff */
[----:B--2---:R-:W-:Y:S01]  /*2380*/  HADD2.F32 R32, -RZ, R32.H0_H0 ;  /* 0x20000020ff207230 */ /* 0x004fe20000004100 */
[----:B------:R-:W-:Y:S01]  /*2390*/  LEA.HI R15, R15, 0xffffff80, RZ, 0x8 ;  /* 0xffffff800f0f7811 */ /* 0x000fe200078f40ff */
[----:B------:R-:W-:Y:S01]  /*23a0*/  FFMA.FTZ R25, R36, R19, R25 ;  /* 0x0000001324197223 */ /* 0x000fe20000010019 */
[----:B------:R-:W-:-:S02]  /*23b0*/  HADD2.F32 R19, -RZ, R29.H1_H1 ;  /* 0x3000001dff137230 */ /* 0x000fc40000004100 */
[----:B------:R-:W-:Y:S01]  /*23c0*/  VIADD R39, R39, 0xffffff80 ;  /* 0xffffff8027277836 */ /* 0x000fe20000000000 */
[----:B------:R-:W2:Y:S01]  /*23d0*/  I2F.F16 R18, R40 ;  /* 0x0000002800127306 */ /* 0x000ea20000200c00 */
[----:B-1----:R-:W-:Y:S02]  /*23e0*/  HADD2.F32 R13, -RZ, R13.H0_H0 ;  /* 0x2000000dff0d7230 */ /* 0x002fe40000004100 */
[----:B0-----:R-:W-:-:S05]  /*23f0*/  HADD2.F32 R30, -RZ, R30.H0_H0 ;  /* 0x2000001eff1e7230 */ /* 0x001fca0000004100 */
[----:B------:R0:W1:Y:S01]  /*2400*/  I2F.F16 R11, R38 ;  /* 0x00000026000b7306 */ /* 0x0000620000200c00 */
[----:B--2---:R-:W-:-:S07]  /*2410*/  HADD2.F32 R18, -RZ, R18.H0_H0 ;  /* 0x20000012ff127230 */ /* 0x004fce0000004100 */
[----:B------:R-:W2:Y:S01]  /*2420*/  I2F.F16 R34, R34 ;  /* 0x0000002200227306 */ /* 0x000ea20000200c00 */
[----:B0-----:R-:W-:Y:S01]  /*2430*/  HADD2.F32 R38, -RZ, R35.H0_H0 ;  /* 0x20000023ff267230 */ /* 0x001fe20000004100 */
[----:B------:R-:W-:-:S04]  /*2440*/  LEA.HI R35, R14, 0xffffff80, RZ, 0x8 ;  /* 0xffffff800e237811 */ /* 0x000fc800078f40ff */
[----:B------:R-:W-:Y:S01]  /*2450*/  FFMA.FTZ R21, R36, R38, R21 ;  /* 0x0000002624157223 */ /* 0x000fe20000010015 */
[----:B------:R-:W-:Y:S01]  /*2460*/  HADD2.F32 R38, -RZ, R8.H1_H1 ;  /* 0x30000008ff267230 */ /* 0x000fe20000004100 */
[----:B------:R-:W0:Y:S01]  /*2470*/  I2F.F16 R12, R12 ;  /* 0x0000000c000c7306 */ /* 0x000e220000200c00 */
[----:B------:R-:W-:Y:S02]  /*2480*/  HADD2.F32 R8, -RZ, R9.H0_H0 ;  /* 0x20000009ff087230 */ /* 0x000fe40000004100 */
[----:B-1----:R-:W-:Y:S02]  /*2490*/  HADD2.F32 R11, -RZ, R11.H0_H0 ;  /* 0x2000000bff0b7230 */ /* 0x002fe40000004100 */
[C---:B------:R-:W-:Y:S01]  /*24a0*/  FFMA.FTZ R13, R38.reuse, R13, R37 ;  /* 0x0000000d260d7223 */ /* 0x040fe20000010025 */
[----:B------:R-:W-:Y:S01]  /*24b0*/  FFMA.FTZ R25, R38, R18, R25 ;  /* 0x0000001226197223 */ /* 0x000fe20000010019 */
[----:B------:R-:W-:Y:S01]  /*24c0*/  FFMA.FTZ R31, R32, R38, R31 ;  /* 0x00000026201f7223 */ /* 0x000fe2000001001f */
[----:B--2---:R-:W-:Y:S01]  /*24d0*/  HADD2.F32 R34, -RZ, R34.H0_H0 ;  /* 0x20000022ff227230 */ /* 0x004fe20000004100 */
[----:B------:R-:W1:Y:S01]  /*24e0*/  I2F.F16 R14, R39 ;  /* 0x00000027000e7306 */ /* 0x000e620000200c00 */
[----:B------:R-:W-:Y:S01]  /*24f0*/  FFMA.FTZ R30, R8, R30, R13 ;  /* 0x0000001e081e7223 */ /* 0x000fe2000001000d */
[----:B------:R-:W-:Y:S01]  /*2500*/  FFMA.FTZ R11, R38, R11, R21 ;  /* 0x0000000b260b7223 */ /* 0x000fe20000010015 */
[----:B------:R-:W-:-:S02]  /*2510*/  HADD2.F32 R9, -RZ, R9.H1_H1 ;  /* 0x30000009ff097230 */ /* 0x000fc40000004100 */
[----:B------:R-:W-:Y:S01]  /*2520*/  FFMA.FTZ R31, R34, R8, R31 ;  /* 0x00000008221f7223 */ /* 0x000fe2000001001f */
[----:B0-----:R-:W-:Y:S02]  /*2530*/  HADD2.F32 R13, -RZ, R12.H0_H0 ;  /* 0x2000000cff0d7230 */ /* 0x001fe40000004100 */
[----:B------:R-:W0:Y:S01]  /*2540*/  I2F.F16 R10, R10 ;  /* 0x0000000a000a7306 */ /* 0x000e220000200c00 */
[----:B------:R-:W-:Y:S02]  /*2550*/  HADD2.F32 R12, -RZ, R33.H0_H0 ;  /* 0x20000021ff0c7230 */ /* 0x000fe40000004100 */
[----:B------:R-:W-:Y:S01]  /*2560*/  FFMA.FTZ R11, R8, R13, R11 ;  /* 0x0000000d080b7223 */ /* 0x000fe2000001000b */
[----:B------:R-:W-:Y:S02]  /*2570*/  HADD2.F32 R13, -RZ, R28.H0_H0 ;  /* 0x2000001cff0d7230 */ /* 0x000fe40000004100 */
[----:B------:R-:W-:Y:S01]  /*2580*/  FFMA.FTZ R12, R12, R9, R31 ;  /* 0x000000090c0c7223 */ /* 0x000fe2000001001f */
[----:B-1----:R-:W-:Y:S01]  /*2590*/  HADD2.F32 R18, -RZ, R14.H0_H0 ;  /* 0x2000000eff127230 */ /* 0x002fe20000004100 */
[----:B------:R-:W1:Y:S02]  /*25a0*/  I2F.F16 R35, R35 ;  /* 0x0000002300237306 */ /* 0x000e640000200c00 */
[----:B------:R-:W-:-:S02]  /*25b0*/  FMUL.FTZ R12, R13, R12 ;  /* 0x0000000c0d0c7220 */ /* 0x000fc40000410000 */
[----:B------:R-:W-:Y:S01]  /*25c0*/  FFMA.FTZ R18, R8, R18, R25 ;  /* 0x0000001208127223 */ /* 0x000fe20000010019 */
[----:B0-----:R-:W-:-:S03]  /*25d0*/  HADD2.F32 R10, -RZ, R10.H0_H0 ;  /* 0x2000000aff0a7230 */ /* 0x001fc60000004100 */
[----:B------:R-:W0:Y:S01]  /*25e0*/  I2F.F16 R15, R15 ;  /* 0x0000000f000f7306 */ /* 0x000e220000200c00 */
[----:B------:R-:W-:Y:S01]  /*25f0*/  F2FP.F16.F32.PACK_AB R12, RZ, R12 ;  /* 0x0000000cff0c723e */ /* 0x000fe200000000ff */
[----:B------:R-:W-:Y:S01]  /*2600*/  FFMA.FTZ R10, R9, R10, R30 ;  /* 0x0000000a090a7223 */ /* 0x000fe2000001001e */
[----:B-1----:R-:W-:-:S05]  /*2610*/  HADD2.F32 R14, -RZ, R35.H0_H0 ;  /* 0x20000023ff0e7230 */ /* 0x002fca0000004100 */
[C---:B------:R-:W-:Y:S01]  /*2620*/  FFMA.FTZ R11, R9.reuse, R14, R11 ;  /* 0x0000000e090b7223 */ /* 0x040fe2000001000b */
[----:B------:R-:W-:Y:S02]  /*2630*/  HADD2.F32 R14, -RZ, R29.H0_H0 ;  /* 0x2000001dff0e7230 */ /* 0x000fe40000004100 */
[----:B0-----:R-:W-:Y:S02]  /*2640*/  HADD2.F32 R8, -RZ, R15.H0_H0 ;  /* 0x2000000fff087230 */ /* 0x001fe40000004100 */
[----:B------:R-:W-:Y:S02]  /*2650*/  HADD2.F32 R15, -RZ, R28.H1_H1 ;  /* 0x3000001cff0f7230 */ /* 0x000fe40000004100 */
[----:B------:R-:W-:Y:S01]  /*2660*/  FMUL.FTZ R11, R14, R11 ;  /* 0x0000000b0e0b7220 */ /* 0x000fe20000410000 */
[----:B------:R-:W-:Y:S02]  /*2670*/  FFMA.FTZ R8, R9, R8, R18 ;  /* 0x0000000809087223 */ /* 0x000fe40000010012 */
[----:B------:R-:W-:-:S02]  /*2680*/  FMUL.FTZ R10, R15, R10 ;  /* 0x0000000a0f0a7220 */ /* 0x000fc40000410000 */
[----:B------:R-:W-:Y:S01]  /*2690*/  F2FP.F16.F32.PACK_AB R11, RZ, R11 ;  /* 0x0000000bff0b723e */ /* 0x000fe200000000ff */
[----:B------:R-:W-:Y:S02]  /*26a0*/  FMUL.FTZ R8, R19, R8 ;  /* 0x0000000813087220 */ /* 0x000fe40000410000 */
[----:B------:R-:W-:-:S03]  /*26b0*/  F2FP.F16.F32.PACK_AB R10, RZ, R10 ;  /* 0x0000000aff0a723e */ /* 0x000fc600000000ff */
[----:B------:R-:W-:Y:S02]  /*26c0*/  F2FP.F16.F32.PACK_AB R8, RZ, R8 ;  /* 0x00000008ff08723e */ /* 0x000fe400000000ff */
[----:B------:R-:W-:Y:S02]  /*26d0*/  PRMT R12, R12, 0x5410, R10 ;  /* 0x000054100c0c7816 */ /* 0x000fe4000000000a */
[----:B------:R-:W-:-:S04]  /*26e0*/  PRMT R11, R11, 0x5410, R8 ;  /* 0x000054100b0b7816 */ /* 0x000fc80000000008 */
[----:B------:R-:W-:Y:S01]  /*26f0*/  HFMA2.MMA R3, R12, 1, 1, R3 ;  /* 0x3c003c000c037835 */ /* 0x000fe20000000003 */
[----:B------:R-:W-:-:S10]  /*2700*/  HADD2 R2, R11, R2 ;  /* 0x000000020b027230 */ /* 0x000fd40000000000 */
.L_x_4629:
[----:B-----5:R0:W5:Y:S04]  /*2710*/  LDG.E.128.CONSTANT R8, desc[UR6][R26.64] ;  /* 0x000000061a087981 */ /* 0x020168000c1e9d00 */
[----:B------:R0:W5:Y:S01]  /*2720*/  LDG.E.128.CONSTANT R12, desc[UR6][R22.64] ;  /* 0x00000006160c7981 */ /* 0x000162000c1e9d00 */
[----:B------:R-:W-:Y:S01]  /*2730*/  IMAD.WIDE R30, R5, 0x8, R16 ;  /* 0x00000008051e7825 */ /* 0x000fe200078e0210 */
[----:B------:R-:W-:Y:S06]  /*2740*/  @P2 BRA `(.L_x_4630) ;  /* 0x0000000c000c2947 */ /* 0x000fec0003800000 */
[----:B------:R-:W2:Y:S01]  /*2750*/  LDG.E.128.CONSTANT R16, desc[UR6][R30.64] ;  /* 0x000000061e107981 */ /* 0x000ea2000c1e9d00 */
[----:B-----5:R-:W-:Y:S02]  /*2760*/  LOP3.LUT R32, R13, 0xff, RZ, 0xc0, !PT ;  /* 0x000000ff0d207812 */ /* 0x020fe400078ec0ff */
[----:B------:R-:W-:Y:S01]  /*2770*/  LOP3.LUT R21, R12, 0xff, RZ, 0xc0, !PT ;  /* 0x000000ff0c157812 */ /* 0x000fe200078ec0ff */
[----:B0-----:R-:W0:Y:S01]  /*2780*/  LDS.64 R22, [UR4+0x20] ;  /* 0x00002004ff167984 */ /* 0x001e220008000a00 */
[----:B------:R-:W-:Y:S01]  /*2790*/  LOP3.LUT R35, R15, 0xff, RZ, 0xc0, !PT ;  /* 0x000000ff0f237812 */ /* 0x000fe200078ec0ff */
[----:B------:R-:W-:Y:S01]  /*27a0*/  VIADD R38, R32, 0xffffff80 ;  /* 0xffffff8020267836 */ /* 0x000fe20000000000 */
[----:B------:R-:W-:Y:S02]  /*27b0*/  LOP3.LUT R32, R14, 0xff, RZ, 0xc0, !PT ;  /* 0x000000ff0e207812 */ /* 0x000fe400078ec0ff */
[----:B------:R-:W-:Y:S01]  /*27c0*/  IADD3 R21, R21, -0x80, RZ ;  /* 0xffffff8015157810 */ /* 0x000fe20007ffe0ff */
[----:B------:R-:W-:Y:S01]  /*27d0*/  VIADD R39, R35, 0xffffff80 ;  /* 0xffffff8023277836 */ /* 0x000fe20000000000 */
[----:B------:R-:W-:Y:S01]  /*27e0*/  IADD3 R34, R32, -0x80, RZ ;  /* 0xffffff8020227810 */ /* 0x000fe20007ffe0ff */
[----:B------:R-:W1:Y:S01]  /*27f0*/  I2F.F16 R38, R38 ;  /* 0x0000002600267306 */ /* 0x000e620000200c00 */
[----:B------:R-:W-:-:S02]  /*2800*/  SHF.R.U32.HI R32, RZ, 0x8, R12 ;  /* 0x00000008ff207819 */ /* 0x000fc4000001160c */
[----:B------:R-:W-:Y:S02]  /*2810*/  SHF.R.U32.HI R41, RZ, 0x8, R14 ;  /* 0x00000008ff297819 */ /* 0x000fe4000001160e */
[----:B------:R-:W-:Y:S02]  /*2820*/  LOP3.LUT R35, R32, 0xff, RZ, 0xc0, !PT ;  /* 0x000000ff20237812 */ /* 0x000fe400078ec0ff */
[----:B------:R-:W-:Y:S01]  /*2830*/  LOP3.LUT R41, R41, 0xff, RZ, 0xc0, !PT ;  /* 0x000000ff29297812 */ /* 0x000fe200078ec0ff */
[----:B------:R3:W4:Y:S01]  /*2840*/  I2F.F16 R36, R21 ;  /* 0x0000001500247306 */ /* 0x0007220000200c00 */
[----:B------:R-:W-:Y:S02]  /*2850*/  IADD3 R37, R35, -0x80, RZ ;  /* 0xffffff8023257810 */ /* 0x000fe40007ffe0ff */
[----:B------:R-:W-:Y:S02]  /*2860*/  IADD3 R41, R41, -0x80, RZ ;  /* 0xffffff8029297810 */ /* 0x000fe40007ffe0ff */
[----:B------:R-:W-:Y:S01]  /*2870*/  LEA.HI R25, R13, 0xffffff80, RZ, 0x8 ;  /* 0xffffff800d197811 */ /* 0x000fe200078f40ff */
[----:B-1----:R-:W-:-:S02]  /*2880*/  HADD2.F32 R38, -RZ, R38.H0_H0 ;  /* 0x20000026ff267230 */ /* 0x002fc40000004100 */
[----:B------:R-:W1:Y:S01]  /*2890*/  I2F.F16 R32, R39 ;  /* 0x0000002700207306 */ /* 0x000e620000200c00 */
[--C-:B---3--:R-:W-:Y:S02]  /*28a0*/  SHF.R.U32.HI R21, RZ, 0x8, R13.reuse ;  /* 0x00000008ff157819 */ /* 0x108fe4000001160d */
[----:B------:R-:W-:Y:S02]  /*28b0*/  SHF.R.U32.HI R13, RZ, 0x10, R13 ;  /* 0x00000010ff0d7819 */ /* 0x000fe4000001160d */
[----:B------:R-:W-:Y:S01]  /*28c0*/  LOP3.LUT R21, R21, 0xff, RZ, 0xc0, !PT ;  /* 0x000000ff15157812 */ /* 0x000fe200078ec0ff */
[----:B----4-:R-:W-:Y:S02]  /*28d0*/  HADD2.F32 R36, -RZ, R36.H0_H0 ;  /* 0x20000024ff247230 */ /* 0x010fe40000004100 */
[----:B------:R-:W3:Y:S01]  /*28e0*/  I2F.F16 R34, R34 ;  /* 0x0000002200227306 */ /* 0x000ee20000200c00 */
[----:B------:R-:W-:Y:S01]  /*28f0*/  LEA.HI R33, R12, 0xffffff80, RZ, 0x8 ;  /* 0xffffff800c217811 */ /* 0x000fe200078f40ff */
[----:B------:R-:W-:Y:S01]  /*2900*/  VIADD R35, R21, 0xffffff80 ;  /* 0xffffff8015237836 */ /* 0x000fe20000000000 */
[----:B------:R-:W-:Y:S01]  /*2910*/  SHF.R.U32.HI R12, RZ, 0x10, R12 ;  /* 0x00000010ff0c7819 */ /* 0x000fe2000001160c */
[----:B-1----:R-:W-:-:S04]  /*2920*/  HADD2.F32 R32, -RZ, R32.H0_H0 ;  /* 0x20000020ff207230 */ /* 0x002fc80000004100 */
[----:B------:R-:W1:Y:S01]  /*2930*/  I2F.F16 R35, R35 ;  /* 0x0000002300237306 */ /* 0x000e620000200c00 */
[--C-:B0-----:R-:W-:Y:S01]  /*2940*/  HADD2.F32 R21, -RZ, R22.reuse.H0_H0 ;  /* 0x20000016ff157230 */ /* 0x101fe20000004100 */
[----:B------:R-:W-:Y:S01]  /*2950*/  LOP3.LUT R12, R12, 0xff, RZ, 0xc0, !PT ;  /* 0x000000ff0c0c7812 */ /* 0x000fe200078ec0ff */
[----:B------:R-:W-:Y:S01]  /*2960*/  HADD2.F32 R39, -RZ, R22.H1_H1 ;  /* 0x30000016ff277230 */ /* 0x000fe20000004100 */
[----:B------:R-:W-:Y:S02]  /*2970*/  LEA.HI R22, R15, 0xffffff80, RZ, 0x8 ;  /* 0xffffff800f167811 */ /* 0x000fe400078f40ff */
[----:B------:R-:W-:Y:S01]  /*2980*/  FFMA.FTZ R40, R36, R21, RZ ;  /* 0x0000001524287223 */ /* 0x000fe200000100ff */
[C---:B------:R-:W-:Y:S01]  /*2990*/  FFMA.FTZ R36, R21.reuse, R38, RZ ;  /* 0x0000002615247223 */ /* 0x040fe200000100ff */
[----:B------:R-:W-:Y:S01]  /*29a0*/  FFMA.FTZ R38, R21, R32, RZ ;  /* 0x0000002015267223 */ /* 0x000fe200000100ff */
[----:B---3--:R-:W-:Y:S01]  /*29b0*/  HADD2.F32 R34, -RZ, R34.H0_H0 ;  /* 0x20000022ff227230 */ /* 0x008fe20000004100 */
[----:B------:R-:W0:Y:S01]  /*29c0*/  I2F.F16 R32, R41 ;  /* 0x0000002900207306 */ /* 0x000e220000200c00 */
[----:B------:R-:W-:-:S03]  /*29d0*/  VIADD R12, R12, 0xffffff80 ;  /* 0xffffff800c0c7836 */ /* 0x000fc60000000000 */
[----:B------:R-:W-:Y:S01]  /*29e0*/  FFMA.FTZ R34, R21, R34, RZ ;  /* 0x0000002215227223 */ /* 0x000fe200000100ff */
[----:B-1----:R-:W-:Y:S01]  /*29f0*/  HADD2.F32 R35, -RZ, R35.H0_H0 ;  /* 0x20000023ff237230 */ /* 0x002fe20000004100 */
[----:B------:R-:W-:Y:S02]  /*2a00*/  LEA.HI R21, R14, 0xffffff80, RZ, 0x8 ;  /* 0xffffff800e157811 */ /* 0x000fe400078f40ff */
[----:B------:R-:W1:Y:S01]  /*2a10*/  I2F.F16 R37, R37 ;  /* 0x0000002500257306 */ /* 0x000e620000200c00 */
[----:B------:R-:W-:Y:S01]  /*2a20*/  SHF.R.U32.HI R14, RZ, 0x10, R14 ;  /* 0x00000010ff0e7819 */ /* 0x000fe2000001160e */
[----:B------:R-:W-:-:S03]  /*2a30*/  FFMA.FTZ R36, R39, R35, R36 ;  /* 0x0000002327247223 */ /* 0x000fc60000010024 */
[----:B------:R-:W-:Y:S01]  /*2a40*/  LOP3.LUT R14, R14, 0xff, RZ, 0xc0, !PT ;  /* 0x000000ff0e0e7812 */ /* 0x000fe200078ec0ff */
[----:B0-----:R-:W-:Y:S02]  /*2a50*/  HADD2.F32 R35, -RZ, R32.H0_H0 ;  /* 0x20000020ff237230 */ /* 0x001fe40000004100 */
[----:B------:R-:W-:Y:S01]  /*2a60*/  I2F.F16 R33, R33 ;  /* 0x0000002100217306 */ /* 0x000fe20000200c00 */
[----:B------:R-:W-:Y:S02]  /*2a70*/  IADD3 R42, R14, -0x80, RZ ;  /* 0xffffff800e2a7810 */ /* 0x000fe40007ffe0ff */
[----:B------:R-:W-:Y:S01]  /*2a80*/  FFMA.FTZ R34, R39, R35, R34 ;  /* 0x0000002327227223 */ /* 0x000fe20000010022 */
[--C-:B------:R-:W-:Y:S02]  /*2a90*/  SHF.R.U32.HI R35, RZ, 0x8, R15.reuse ;  /* 0x00000008ff237819 */ /* 0x100fe4000001160f */
[----:B------:R-:W-:Y:S01]  /*2aa0*/  SHF.R.U32.HI R15, RZ, 0x10, R15 ;  /* 0x00000010ff0f7819 */ /* 0x000fe2000001160f */
[----:B-1----:R-:W-:Y:S01]  /*2ab0*/  HADD2.F32 R37, -RZ, R37.H0_H0 ;  /* 0x20000025ff257230 */ /* 0x002fe20000004100 */
[----:B------:R-:W-:Y:S01]  /*2ac0*/  LOP3.LUT R35, R35, 0xff, RZ, 0xc0, !PT ;  /* 0x000000ff23237812 */ /* 0x000fe200078ec0ff */
[----:B------:R-:W-:Y:S01]  /*2ad0*/  I2F.F16 R25, R25 ;  /* 0x0000001900197306 */ /* 0x000fe20000200c00 */
[----:B------:R-:W-:-:S02]  /*2ae0*/  LOP3.LUT R15, R15, 0xff, RZ, 0xc0, !PT ;  /* 0x000000ff0f0f7812 */ /* 0x000fc400078ec0ff */
[----:B------:R-:W-:Y:S01]  /*2af0*/  IADD3 R41, R35, -0x80, RZ ;  /* 0xffffff8023297810 */ /* 0x000fe20007ffe0ff */
[----:B------:R-:W-:Y:S01]  /*2b00*/  FFMA.FTZ R40, R37, R39, R40 ;  /* 0x0000002725287223 */ /* 0x000fe20000010028 */
[----:B------:R-:W-:Y:S01]  /*2b10*/  LOP3.LUT R35, R13, 0xff, RZ, 0xc0, !PT ;  /* 0x000000ff0d237812 */ /* 0x000fe200078ec0ff */
[----:B------:R-:W-:Y:S02]  /*2b20*/  VIADD R43, R15, 0xffffff80 ;  /* 0xffffff800f2b7836 */ /* 0x000fe40000000000 */
[----:B------:R-:W0:Y:S02]  /*2b30*/  I2F.F16 R13, R41 ;  /* 0x00000029000d7306 */ /* 0x000e240000200c00 */
[----:B------:R-:W-:-:S06]  /*2b40*/  VIADD R35, R35, 0xffffff80 ;  /* 0xffffff8023237836 */ /* 0x000fcc0000000000 */
[----:B------:R-:W1:Y:S01]  /*2b50*/  I2F.F16 R35, R35 ;  /* 0x0000002300237306 */ /* 0x000e620000200c00 */
[----:B0-----:R-:W-:-:S07]  /*2b60*/  HADD2.F32 R13, -RZ, R13.H0_H0 ;  /* 0x2000000dff0d7230 */ /* 0x001fce0000004100 */
        /* <DEDUP_REMOVED lines=12> */
[----:B------:R-:W-:Y:S02]  /*2c30*/  HADD2.F32 R35, -RZ, R23.H1_H1 ;  /* 0x30000017ff237230 */ /* 0x000fe40000004100 */
[----:B0-----:R-:W-:-:S04]  /*2c40*/  HADD2.F32 R36, -RZ, R41.H0_H0 ;  /* 0x20000029ff247230 */ /* 0x001fc80000004100 */
[----:B------:R-:W-:Y:S01]  /*2c50*/  I2F.F16 R22, R22 ;  /* 0x0000001600167306 */ /* 0x000fe20000200c00 */
[----:B------:R-:W-:Y:S01]  /*2c60*/  FFMA.FTZ R23, R13, R36, R39 ;  /* 0x000000240d177223 */ /* 0x000fe20000010027 */
[----:B------:R-:W-:-:S05]  /*2c70*/  HADD2.F32 R39, -RZ, R33.H0_H0 ;  /* 0x20000021ff277230 */ /* 0x000fca0000004100 */
[----:B------:R-:W-:Y:S01]  /*2c80*/  FFMA.FTZ R36, R39, R35, R40 ;  /* 0x0000002327247223 */ /* 0x000fe20000010028 */
[----:B--2---:R-:W-:Y:S02]  /*2c90*/  LOP3.LUT R12, R17, 0xff, RZ, 0xc0, !PT ;  /* 0x000000ff110c7812 */ /* 0x004fe400078ec0ff */
[----:B------:R-:W-:Y:S02]  /*2ca0*/  LOP3.LUT R37, R18, 0xff, RZ, 0xc0, !PT ;  /* 0x000000ff12257812 */ /* 0x000fe400078ec0ff */
[----:B------:R-:W-:Y:S01]  /*2cb0*/  LOP3.LUT R15, R16, 0xff, RZ, 0xc0, !PT ;  /* 0x000000ff100f7812 */ /* 0x000fe200078ec0ff */
[----:B------:R-:W-:Y:S01]  /*2cc0*/  VIADD R41, R12, 0xffffff80 ;  /* 0xffffff800c297836 */ /* 0x000fe20000000000 */
[----:B------:R-:W-:Y:S01]  /*2cd0*/  IADD3 R40, R37, -0x80, RZ ;  /* 0xffffff8025287810 */ /* 0x000fe20007ffe0ff */
[----:B------:R-:W0:Y:S01]  /*2ce0*/  LDS.64 R12, [UR4+0x28] ;  /* 0x00002804ff0c7984 */ /* 0x000e220008000a00 */
[----:B------:R-:W-:Y:S01]  /*2cf0*/  HADD2.F32 R37, -RZ, R25.H0_H0 ;  /* 0x20000019ff257230 */ /* 0x000fe20000004100 */
[----:B------:R1:W2:Y:S01]  /*2d00*/  I2F.F16 R33, R41 ;  /* 0x0000002900217306 */ /* 0x0002a20000200c00 */
[----:B------:R-:W-:-:S02]  /*2d10*/  IADD3 R15, R15, -0x80, RZ ;  /* 0xffffff800f0f7810 */ /* 0x000fc40007ffe0ff */
[----:B------:R-:W-:Y:S01]  /*2d20*/  LOP3.LUT R39, R19, 0xff, RZ, 0xc0, !PT ;  /* 0x000000ff13277812 */ /* 0x000fe200078ec0ff */
[----:B------:R-:W-:Y:S01]  /*2d30*/  FFMA.FTZ R38, R35, R37, R38 ;  /* 0x0000002523267223 */ /* 0x000fe20000010026 */
[--C-:B------:R-:W-:Y:S02]  /*2d40*/  SHF.R.U32.HI R37, RZ, 0x8, R16.reuse ;  /* 0x00000008ff257819 */ /* 0x100fe40000011610 */
[----:B------:R-:W-:Y:S01]  /*2d50*/  LEA.HI R32, R16, 0xffffff80, RZ, 0x8 ;  /* 0xffffff8010207811 */ /* 0x000fe200078f40ff */
[----:B------:R3:W4:Y:S01]  /*2d60*/  I2F.F16 R25, R40 ;  /* 0x0000002800197306 */ /* 0x0007220000200c00 */
[----:B------:R-:W-:Y:S01]  /*2d70*/  VIADD R42, R39, 0xffffff80 ;  /* 0xffffff80272a7836 */ /* 0x000fe20000000000 */
[----:B------:R-:W-:Y:S01]  /*2d80*/  LOP3.LUT R39, R37, 0xff, RZ, 0xc0, !PT ;  /* 0x000000ff25277812 */ /* 0x000fe200078ec0ff */
[----:B-1----:R-:W-:Y:S01]  /*2d90*/  HADD2.F32 R41, -RZ, R21.H0_H0 ;  /* 0x20000015ff297230 */ /* 0x002fe20000004100 */
[----:B------:R-:W-:Y:S02]  /*2da0*/  SHF.R.U32.HI R21, RZ, 0x10, R16 ;  /* 0x00000010ff157819 */ /* 0x000fe40000011610 */
[----:B------:R-:W-:Y:S01]  /*2db0*/  IADD3 R16, R39, -0x80, RZ ;  /* 0xffffff8027107810 */ /* 0x000fe20007ffe0ff */
[----:B--2---:R-:W-:Y:S01]  /*2dc0*/  HADD2.F32 R33, -RZ, R33.H0_H0 ;  /* 0x20000021ff217230 */ /* 0x004fe20000004100 */
[----:B------:R-:W1:Y:S01]  /*2dd0*/  I2F.F16 R15, R15 ;  /* 0x0000000f000f7306 */ /* 0x000e620000200c00 */
[----:B---3--:R-:W-:Y:S01]  /*2de0*/  HADD2.F32 R40, -RZ, R22.H0_H0 ;  /* 0x20000016ff287230 */ /* 0x008fe20000004100 */
[--C-:B------:R-:W-:Y:S01]  /*2df0*/  SHF.R.U32.HI R22, RZ, 0x8, R17.reuse ;  /* 0x00000008ff167819 */ /* 0x100fe20000011611 */
[----:B------:R-:W-:Y:S01]  /*2e00*/  FFMA.FTZ R34, R35, R41, R34 ;  /* 0x0000002923227223 */ /* 0x000fe20000010022 */
[----:B------:R-:W-:-:S02]  /*2e10*/  SHF.R.U32.HI R39, RZ, 0x10, R17 ;  /* 0x00000010ff277819 */ /* 0x000fc40000011611 */
[----:B------:R-:W-:Y:S01]  /*2e20*/  LOP3.LUT R22, R22, 0xff, RZ, 0xc0, !PT ;  /* 0x000000ff16167812 */ /* 0x000fe200078ec0ff */
[----:B------:R-:W-:Y:S01]  /*2e30*/  FFMA.FTZ R23, R35, R40, R23 ;  /* 0x0000002823177223 */ /* 0x000fe20000010017 */
[----:B------:R-:W-:Y:S01]  /*2e40*/  LEA.HI R14, R17, 0xffffff80, RZ, 0x8 ;  /* 0xffffff80110e7811 */ /* 0x000fe200078f40ff */
[----:B------:R-:W2:Y:S01]  /*2e50*/  I2F.F16 R37, R42 ;  /* 0x0000002a00257306 */ /* 0x000ea20000200c00 */
[----:B------:R-:W-:Y:S01]  /*2e60*/  IADD3 R17, R22, -0x80, RZ ;  /* 0xffffff8016117810 */ /* 0x000fe20007ffe0ff */
[----:B----4-:R-:W-:Y:S01]  /*2e70*/  HADD2.F32 R40, -RZ, R25.H0_H0 ;  /* 0x20000019ff287230 */ /* 0x010fe20000004100 */
[----:B------:R-:W-:Y:S02]  /*2e80*/  LOP3.LUT R39, R39, 0xff, RZ, 0xc0, !PT ;  /* 0x000000ff27277812 */ /* 0x000fe400078ec0ff */
[--C-:B------:R-:W-:Y:S01]  /*2e90*/  SHF.R.U32.HI R22, RZ, 0x8, R18.reuse ;  /* 0x00000008ff167819 */ /* 0x100fe20000011612 */
[----:B-1----:R-:W-:Y:S01]  /*2ea0*/  HADD2.F32 R41, -RZ, R15.H0_H0 ;  /* 0x2000000fff297230 */ /* 0x002fe20000004100 */
[----:B------:R-:W-:Y:S01]  /*2eb0*/  LOP3.LUT R21, R21, 0xff, RZ, 0xc0, !PT ;  /* 0x000000ff15157812 */ /* 0x000fe200078ec0ff */
[----:B------:R-:W-:Y:S01]  /*2ec0*/  VIADD R15, R39, 0xffffff80 ;  /* 0xffffff80270f7836 */ /* 0x000fe20000000000 */
[----:B------:R-:W-:Y:S01]  /*2ed0*/  LOP3.LUT R22, R22, 0xff, RZ, 0xc0, !PT ;  /* 0x000000ff16167812 */ /* 0x000fe200078ec0ff */
[----:B------:R-:W1:Y:S01]  /*2ee0*/  I2F.F16 R16, R16 ;  /* 0x0000001000107306 */ /* 0x000e620000200c00 */
[----:B------:R-:W-:Y:S01]  /*2ef0*/  SHF.R.U32.HI R39, RZ, 0x10, R18 ;  /* 0x00000010ff277819 */ /* 0x000fe20000011612 */
[----:B------:R-:W-:Y:S01]  /*2f00*/  VIADD R21, R21, 0xffffff80 ;  /* 0xffffff8015157836 */ /* 0x000fe20000000000 */
[----:B------:R-:W-:Y:S01]  /*2f10*/  IADD3 R22, R22, -0x80, RZ ;  /* 0xffffff8016167810 */ /* 0x000fe20007ffe0ff */
[----:B0-----:R-:W-:Y:S01]  /*2f20*/  HADD2.F32 R35, -RZ, R12.H0_H0 ;  /* 0x2000000cff237230 */ /* 0x001fe20000004100 */
[----:B------:R-:W-:Y:S01]  /*2f30*/  LOP3.LUT R39, R39, 0xff, RZ, 0xc0, !PT ;  /* 0x000000ff27277812 */ /* 0x000fe200078ec0ff */
[----:B--2---:R-:W-:-:S02]  /*2f40*/  HADD2.F32 R42, -RZ, R37.H0_H0 ;  /* 0x20000025ff2a7230 */ /* 0x004fc40000004100 */
[----:B------:R-:W0:Y:S01]  /*2f50*/  I2F.F16 R17, R17 ;  /* 0x0000001100117306 */ /* 0x000e220000200c00 */
[C---:B------:R-:W-:Y:S01]  /*2f60*/  FFMA.FTZ R38, R35.reuse, R33, R38 ;  /* 0x0000002123267223 */ /* 0x040fe20000010026 */
[--C-:B------:R-:W-:Y:S01]  /*2f70*/  SHF.R.U32.HI R33, RZ, 0x8, R19.reuse ;  /* 0x00000008ff217819 */ /* 0x100fe20000011613 */
[----:B------:R-:W-:Y:S01]  /*2f80*/  FFMA.FTZ R34, R35, R40, R34 ;  /* 0x0000002823227223 */ /* 0x000fe20000010022 */
[----:B------:R-:W-:Y:S01]  /*2f90*/  SHF.R.U32.HI R40, RZ, 0x10, R19 ;  /* 0x00000010ff287819 */ /* 0x000fe20000011613 */
[----:B------:R-:W-:Y:S01]  /*2fa0*/  FFMA.FTZ R36, R41, R35, R36 ;  /* 0x0000002329247223 */ /* 0x000fe20000010024 */
[----:B------:R-:W-:Y:S01]  /*2fb0*/  LOP3.LUT R33, R33, 0xff, RZ, 0xc0, !PT ;  /* 0x000000ff21217812 */ /* 0x000fe200078ec0ff */
[----:B------:R-:W-:Y:S01]  /*2fc0*/  VIADD R39, R39, 0xffffff80 ;  /* 0xffffff8027277836 */ /* 0x000fe20000000000 */
[----:B------:R-:W-:Y:S01]  /*2fd0*/  LOP3.LUT R40, R40, 0xff, RZ, 0xc0, !PT ;  /* 0x000000ff28287812 */ /* 0x000fe200078ec0ff */
[----:B------:R-:W2:Y:S01]  /*2fe0*/  I2F.F16 R22, R22 ;  /* 0x0000001600167306 */ /* 0x000ea20000200c00 */
[----:B------:R-:W-:Y:S01]  /*2ff0*/  IADD3 R33, R33, -0x80, RZ ;  /* 0xffffff8021217810 */ /* 0x000fe20007ffe0ff */
[----:B------:R-:W-:Y:S01]  /*3000*/  FFMA.FTZ R23, R35, R42, R23 ;  /* 0x0000002a23177223 */ /* 0x000fe20000010017 */
[----:B-1----:R-:W-:-:S02]  /*3010*/  HADD2.F32 R37, -RZ, R16.H0_H0 ;  /* 0x20000010ff257230 */ /* 0x002fc40000004100 */
[----:B------:R-:W-:Y:S01]  /*3020*/  VIADD R41, R40, 0xffffff80 ;  /* 0xffffff8028297836 */ /* 0x000fe20000000000 */
[----:B------:R-:W-:Y:S02]  /*3030*/  LEA.HI R40, R18, 0xffffff80, RZ, 0x8 ;  /* 0xffffff8012287811 */ /* 0x000fe400078f40ff */
[----:B------:R-:W-:Y:S01]  /*3040*/  I2F.F16 R33, R33 ;  /* 0x0000002100217306 */ /* 0x000fe20000200c00 */
[----:B------:R-:W-:Y:S01]  /*3050*/  LEA.HI R18, R19, 0xffffff80, RZ, 0x8 ;  /* 0xffffff8013127811 */ /* 0x000fe200078f40ff */
[----:B------:R-:W-:Y:S02]  /*3060*/  HADD2.F32 R19, -RZ, R12.H1_H1 ;  /* 0x3000000cff137230 */ /* 0x000fe40000004100 */
[--C-:B------:R-:W-:Y:S02]  /*3070*/  HADD2.F32 R12, -RZ, R13.reuse.H0_H0 ;  /* 0x2000000dff0c7230 */ /* 0x100fe40000004100 */
[----:B------:R-:W-:Y:S02]  /*3080*/  HADD2.F32 R13, -RZ, R13.H1_H1 ;  /* 0x3000000dff0d7230 */ /* 0x000fe40000004100 */
[----:B------:R-:W1:Y:S08]  /*3090*/  I2F.F16 R21, R21 ;  /* 0x0000001500157306 */ /* 0x000e700000200c00 */
[----:B------:R-:W3:Y:S08]  /*30a0*/  I2F.F16 R15, R15 ;  /* 0x0000000f000f7306 */ /* 0x000ef00000200c00 */
[----:B------:R0:W4:Y:S08]  /*30b0*/  I2F.F16 R25, R39 ;  /* 0x0000002700197306 */ /* 0x0001300000200c00 */
[----:B------:R-:W4:Y:S01]  /*30c0*/  I2F.F16 R35, R41 ;  /* 0x0000002900237306 */ /* 0x000f220000200c00 */
[----:B0-----:R-:W-:-:S02]  /*30d0*/  HADD2.F32 R39, -RZ, R17.H0_H0 ;  /* 0x20000011ff277230 */ /* 0x001fc40000004100 */
[----:B------:R-:W-:Y:S01]  /*30e0*/  FFMA.FTZ R17, R37, R19, R36 ;  /* 0x0000001325117223 */ /* 0x000fe20000010024 */
[----:B--2---:R-:W-:Y:S02]  /*30f0*/  HADD2.F32 R36, -RZ, R22.H0_H0 ;  /* 0x20000016ff247230 */ /* 0x004fe40000004100 */
[----:B-1----:R-:W-:Y:S02]  /*3100*/  HADD2.F32 R22, -RZ, R21.H0_H0 ;  /* 0x20000015ff167230 */ /* 0x002fe40000004100 */
[C---:B------:R-:W-:Y:S01]  /*3110*/  FFMA.FTZ R37, R19.reuse, R39, R38 ;  /* 0x0000002713257223 */ /* 0x040fe20000010026 */
[----:B------:R-:W-:Y:S01]  /*3120*/  HADD2.F32 R38, -RZ, R33.H0_H0 ;  /* 0x20000021ff267230 */ /* 0x000fe20000004100 */
[----:B------:R-:W0:Y:S01]  /*3130*/  I2F.F16 R32, R32 ;  /* 0x0000002000207306 */ /* 0x000e220000200c00 */
[----:B---3--:R-:W-:Y:S02]  /*3140*/  HADD2.F32 R21, -RZ, R15.H0_H0 ;  /* 0x2000000fff157230 */ /* 0x008fe40000004100 */
[----:B------:R-:W-:Y:S01]  /*3150*/  FFMA.FTZ R15, R19, R36, R34 ;  /* 0x00000024130f7223 */ /* 0x000fe20000010022 */
[----:B----4-:R-:W-:-:S02]  /*3160*/  HADD2.F32 R25, -RZ, R25.H0_H0 ;  /* 0x20000019ff197230 */ /* 0x010fc40000004100 */
[----:B------:R-:W-:Y:S01]  /*3170*/  FFMA.FTZ R23, R19, R38, R23 ;  /* 0x0000002613177223 */ /* 0x000fe20000010017 */
[----:B------:R-:W-:Y:S01]  /*3180*/  FFMA.FTZ R17, R22, R12, R17 ;  /* 0x0000000c16117223 */ /* 0x000fe20000010011 */
[C---:B------:R-:W-:Y:S01]  /*3190*/  FFMA.FTZ R22, R12.reuse, R21, R37 ;  /* 0x000000150c167223 */ /* 0x040fe20000010025 */
[----:B------:R-:W-:Y:S01]  /*31a0*/  HADD2.F32 R34, -RZ, R35.H0_H0 ;  /* 0x20000023ff227230 */ /* 0x000fe20000004100 */
[----:B------:R-:W1:Y:S01]  /*31b0*/  I2F.F16 R14, R14 ;  /* 0x0000000e000e7306 */ /* 0x000e620000200c00 */
[C---:B------:R-:W-:Y:S01]  /*31c0*/  FFMA.FTZ R15, R12.reuse, R25, R15 ;  /* 0x000000190c0f7223 */ /* 0x040fe2000001000f */
[--C-:B------:R-:W-:Y:S02]  /*31d0*/  HADD2.F32 R19, -RZ, R28.reuse.H1_H1 ;  /* 0x3000001cff137230 */ /* 0x100fe40000004100 */
        /* <DEDUP_REMOVED lines=8> */
[----:B------:R-:W-:Y:S01]  /*3260*/  FMUL.FTZ R17, R12, R17 ;  /* 0x000000110c117220 */ /* 0x000fe20000410000 */
[----:B------:R-:W-:-:S04]  /*3270*/  FFMA.FTZ R14, R13, R14, R22 ;  /* 0x0000000e0d0e7223 */ /* 0x000fc80000010016 */
[----:B------:R-:W-:Y:S01]  /*3280*/  F2FP.F16.F32.PACK_AB R17, RZ, R17 ;  /* 0x00000011ff11723e */ /* 0x000fe200000000ff */
[----:B0-----:R-:W-:Y:S02]  /*3290*/  HADD2.F32 R16, -RZ, R16.H0_H0 ;  /* 0x20000010ff107230 */ /* 0x001fe40000004100 */
[----:B------:R-:W-:-:S03]  /*32a0*/  FMUL.FTZ R14, R19, R14 ;  /* 0x0000000e130e7220 */ /* 0x000fc60000410000 */
[----:B------:R-:W-:Y:S01]  /*32b0*/  FFMA.FTZ R15, R13, R16, R15 ;  /* 0x000000100d0f7223 */ /* 0x000fe2000001000f */
[----:B------:R-:W-:Y:S01]  /*32c0*/  HADD2.F32 R16, -RZ, R29.H0_H0 ;  /* 0x2000001dff107230 */ /* 0x000fe20000004100 */
[----:B------:R-:W-:Y:S01]  /*32d0*/  F2FP.F16.F32.PACK_AB R14, RZ, R14 ;  /* 0x0000000eff0e723e */ /* 0x000fe200000000ff */
[----:B-1----:R-:W-:-:S03]  /*32e0*/  HADD2.F32 R18, -RZ, R18.H0_H0 ;  /* 0x20000012ff127230 */ /* 0x002fc60000004100 */
[----:B------:R-:W-:Y:S01]  /*32f0*/  FMUL.FTZ R15, R16, R15 ;  /* 0x0000000f100f7220 */ /* 0x000fe20000410000 */
[----:B------:R-:W-:Y:S01]  /*3300*/  PRMT R17, R17, 0x5410, R14 ;  /* 0x0000541011117816 */ /* 0x000fe2000000000e */
[----:B------:R-:W-:-:S03]  /*3310*/  FFMA.FTZ R18, R13, R18, R34 ;  /* 0x000000120d127223 */ /* 0x000fc60000010022 */
[----:B------:R-:W-:Y:S01]  /*3320*/  F2FP.F16.F32.PACK_AB R15, RZ, R15 ;  /* 0x0000000fff0f723e */ /* 0x000fe200000000ff */
[----:B------:R-:W-:Y:S01]  /*3330*/  FMUL.FTZ R18, R21, R18 ;  /* 0x0000001215127220 */ /* 0x000fe20000410000 */
[----:B------:R-:W-:-:S04]  /*3340*/  HFMA2.MMA R3, R17, 1, 1, R3 ;  /* 0x3c003c0011037835 */ /* 0x000fc80000000003 */
[----:B------:R-:W-:-:S04]  /*3350*/  F2FP.F16.F32.PACK_AB R18, RZ, R18 ;  /* 0x00000012ff12723e */ /* 0x000fc800000000ff */
[----:B------:R-:W-:-:S05]  /*3360*/  PRMT R15, R15, 0x5410, R18 ;  /* 0x000054100f0f7816 */ /* 0x000fca0000000012 */
[----:B------:R-:W-:-:S07]  /*3370*/  HADD2 R2, R15, R2 ;  /* 0x000000020f027230 */ /* 0x000fce0000000000 */
.L_x_4630:
[----:B------:R-:W-:Y:S01]  /*3380*/  @!P0 IADD3 R0, R20, R7, RZ ;  /* 0x0000000714008210 */ /* 0x000fe20007ffe0ff */
[----:B------:R-:W-:Y:S01]  /*3390*/  IMAD.WIDE R30, R5, 0x8, R30 ;  /* 0x00000008051e7825 */ /* 0x000fe200078e021e */
[----:B------:R-:W-:Y:S06]  /*33a0*/  @P2 BRA `(.L_x_4631) ;  /* 0x0000000c000c2947 */ /* 0x000fec0003800000 */
[----:B-----5:R-:W2:Y:S01]  /*33b0*/  LDG.E.128.CONSTANT R12, desc[UR6][R30.64] ;  /* 0x000000061e0c7981 */ /* 0x020ea2000c1e9d00 */
[C---:B------:R-:W-:Y:S02]  /*33c0*/  LOP3.LUT R16, R8.reuse, 0xff, RZ, 0xc0, !PT ;  /* 0x000000ff08107812 */ /* 0x040fe400078ec0ff */
[----:B------:R-:W-:Y:S02]  /*33d0*/  LOP3.LUT R17, R9, 0xff, RZ, 0xc0, !PT ;  /* 0x000000ff09117812 */ /* 0x000fe400078ec0ff */
[----:B0-----:R-:W-:Y:S01]  /*33e0*/  LEA.HI R22, R8, 0xffffff80, RZ, 0x8 ;  /* 0xffffff8008167811 */ /* 0x001fe200078f40ff */
[----:B------:R-:W-:Y:S01]  /*33f0*/  VIADD R16, R16, 0xffffff80 ;  /* 0xffffff8010107836 */ /* 0x000fe20000000000 */
[----:B------:R-:W-:Y:S02]  /*3400*/  IADD3 R17, R17, -0x80, RZ ;  /* 0xffffff8011117810 */ /* 0x000fe40007ffe0ff */
[----:B------:R-:W-:Y:S01]  /*3410*/  SHF.R.U32.HI R32, RZ, 0x8, R9 ;  /* 0x00000008ff207819 */ /* 0x000fe20000011609 */
[----:B------:R0:W1:Y:S01]  /*3420*/  I2F.F16 R19, R16 ;  /* 0x0000001000137306 */ /* 0x0000620000200c00 */
[----:B------:R-:W-:-:S02]  /*3430*/  LOP3.LUT R18, R10, 0xff, RZ, 0xc0, !PT ;  /* 0x000000ff0a127812 */ /* 0x000fc400078ec0ff */
[----:B------:R-:W-:Y:S02]  /*3440*/  LOP3.LUT R34, R32, 0xff, RZ, 0xc0, !PT ;  /* 0x000000ff20227812 */ /* 0x000fe400078ec0ff */
[----:B------:R-:W-:Y:S01]  /*3450*/  SHF.R.U32.HI R37, RZ, 0x10, R10 ;  /* 0x00000010ff257819 */ /* 0x000fe2000001160a */
[----:B------:R-:W-:Y:S01]  /*3460*/  VIADD R39, R18, 0xffffff80 ;  /* 0xffffff8012277836 */ /* 0x000fe20000000000 */
[----:B------:R-:W-:Y:S01]  /*3470*/  LOP3.LUT R18, R11, 0xff, RZ, 0xc0, !PT ;  /* 0x000000ff0b127812 */ /* 0x000fe200078ec0ff */
[----:B------:R3:W4:Y:S01]  /*3480*/  I2F.F16 R41, R17 ;  /* 0x0000001100297306 */ /* 0x0007220000200c00 */
[--C-:B0-----:R-:W-:Y:S01]  /*3490*/  SHF.R.U32.HI R16, RZ, 0x8, R8.reuse ;  /* 0x00000008ff107819 */ /* 0x101fe20000011608 */
[----:B------:R-:W-:Y:S01]  /*34a0*/  VIADD R35, R34, 0xffffff80 ;  /* 0xffffff8022237836 */ /* 0x000fe20000000000 */
[----:B------:R-:W-:Y:S02]  /*34b0*/  SHF.R.U32.HI R8, RZ, 0x10, R8 ;  /* 0x00000010ff087819 */ /* 0x000fe40000011608 */
[----:B------:R-:W-:-:S02]  /*34c0*/  LOP3.LUT R16, R16, 0xff, RZ, 0xc0, !PT ;  /* 0x000000ff10107812 */ /* 0x000fc400078ec0ff */
[----:B------:R-:W-:Y:S01]  /*34d0*/  LOP3.LUT R8, R8, 0xff, RZ, 0xc0, !PT ;  /* 0x000000ff08087812 */ /* 0x000fe200078ec0ff */
[----:B------:R-:W-:Y:S01]  /*34e0*/  I2F.F16 R39, R39 ;  /* 0x0000002700277306 */ /* 0x000fe20000200c00 */
[----:B------:R-:W-:Y:S01]  /*34f0*/  SHF.R.U32.HI R34, RZ, 0x8, R10 ;  /* 0x00000008ff227819 */ /* 0x000fe2000001160a */
[----:B------:R-:W-:Y:S01]  /*3500*/  VIADD R33, R16, 0xffffff80 ;  /* 0xffffff8010217836 */ /* 0x000fe20000000000 */
[----:B------:R-:W-:Y:S01]  /*3510*/  IADD3 R8, R8, -0x80, RZ ;  /* 0xffffff8008087810 */ /* 0x000fe20007ffe0ff */
[----:B---3--:R-:W0:Y:S01]  /*3520*/  LDS.64 R16, [UR4+0x30] ;  /* 0x00003004ff107984 */ /* 0x008e220008000a00 */
[----:B------:R-:W-:Y:S01]  /*3530*/  IADD3 R38, R18, -0x80, RZ ;  /* 0xffffff8012267810 */ /* 0x000fe20007ffe0ff */
[----:B-1----:R-:W-:Y:S01]  /*3540*/  HADD2.F32 R19, -RZ, R19.H0_H0 ;  /* 0x20000013ff137230 */ /* 0x002fe20000004100 */
[----:B------:R-:W-:Y:S01]  /*3550*/  LOP3.LUT R36, R34, 0xff, RZ, 0xc0, !PT ;  /* 0x000000ff22247812 */ /* 0x000fe200078ec0ff */
[----:B------:R1:W-:Y:S01]  /*3560*/  I2F.F16 R32, R8 ;  /* 0x0000000800207306 */ /* 0x0003e20000200c00 */
[----:B------:R-:W-:Y:S01]  /*3570*/  LOP3.LUT R37, R37, 0xff, RZ, 0xc0, !PT ;  /* 0x000000ff25257812 */ /* 0x000fe200078ec0ff */
[----:B----4-:R-:W-:Y:S01]  /*3580*/  HADD2.F32 R41, -RZ, R41.H0_H0 ;  /* 0x20000029ff297230 */ /* 0x010fe20000004100 */
[----:B------:R-:W-:Y:S01]  /*3590*/  LEA.HI R25, R10, 0xffffff80, RZ, 0x8 ;  /* 0xffffff800a197811 */ /* 0x000fe200078f40ff */
[----:B------:R-:W-:Y:S01]  /*35a0*/  VIADD R10, R36, 0xffffff80 ;  /* 0xffffff80240a7836 */ /* 0x000fe20000000000 */
[----:B------:R-:W-:-:S02]  /*35b0*/  LEA.HI R23, R9, 0xffffff80, RZ, 0x8 ;  /* 0xffffff8009177811 */ /* 0x000fc400078f40ff */
[----:B------:R-:W-:Y:S01]  /*35c0*/  SHF.R.U32.HI R9, RZ, 0x10, R9 ;  /* 0x00000010ff097819 */ /* 0x000fe20000011609 */
[----:B------:R-:W3:Y:S01]  /*35d0*/  I2F.F16 R38, R38 ;  /* 0x0000002600267306 */ /* 0x000ee20000200c00 */
[--C-:B-1----:R-:W-:Y:S02]  /*35e0*/  SHF.R.U32.HI R8, RZ, 0x8, R11.reuse ;  /* 0x00000008ff087819 */ /* 0x102fe4000001160b */
[----:B------:R-:W-:Y:S02]  /*35f0*/  IADD3 R36, R37, -0x80, RZ ;  /* 0xffffff8025247810 */ /* 0x000fe40007ffe0ff */
[----:B------:R-:W-:Y:S02]  /*3600*/  LOP3.LUT R8, R8, 0xff, RZ, 0xc0, !PT ;  /* 0x000000ff08087812 */ /* 0x000fe400078ec0ff */
[----:B------:R-:W-:Y:S01]  /*3610*/  LOP3.LUT R9, R9, 0xff, RZ, 0xc0, !PT ;  /* 0x000000ff09097812 */ /* 0x000fe200078ec0ff */
[----:B------:R-:W1:Y:S01]  /*3620*/  I2F.F16 R33, R33 ;  /* 0x0000002100217306 */ /* 0x000e620000200c00 */
[----:B------:R-:W-:Y:S01]  /*3630*/  SHF.R.U32.HI R40, RZ, 0x10, R11 ;  /* 0x00000010ff287819 */ /* 0x000fe2000001160b */
[----:B------:R-:W-:Y:S01]  /*3640*/  VIADD R37, R8, 0xffffff80 ;  /* 0xffffff8008257836 */ /* 0x000fe20000000000 */
[----:B------:R-:W-:-:S02]  /*3650*/  IADD3 R9, R9, -0x80, RZ ;  /* 0xffffff8009097810 */ /* 0x000fc40007ffe0ff */
[----:B------:R-:W-:Y:S02]  /*3660*/  LOP3.LUT R40, R40, 0xff, RZ, 0xc0, !PT ;  /* 0x000000ff28287812 */ /* 0x000fe400078ec0ff */
[----:B------:R-:W-:Y:S01]  /*3670*/  LEA.HI R21, R11, 0xffffff80, RZ, 0x8 ;  /* 0xffffff800b157811 */ /* 0x000fe200078f40ff */
[----:B------:R-:W4:Y:S01]  /*3680*/  I2F.F16 R35, R35 ;  /* 0x0000002300237306 */ /* 0x000f220000200c00 */
[----:B---3--:R-:W-:Y:S01]  /*3690*/  HADD2.F32 R11, -RZ, R38.H0_H0 ;  /* 0x20000026ff0b7230 */ /* 0x008fe20000004100 */
[----:B------:R-:W-:Y:S01]  /*36a0*/  IADD3 R40, R40, -0x80, RZ ;  /* 0xffffff8028287810 */ /* 0x000fe20007ffe0ff */
[----:B-1----:R-:W-:-:S05]  /*36b0*/  HADD2.F32 R42, -RZ, R33.H0_H0 ;  /* 0x20000021ff2a7230 */ /* 0x002fca0000004100 */
[----:B------:R-:W-:Y:S01]  /*36c0*/  I2F.F16 R10, R10 ;  /* 0x0000000a000a7306 */ /* 0x000fe20000200c00 */
[--C-:B0-----:R-:W-:Y:S02]  /*36d0*/  HADD2.F32 R8, -RZ, R16.reuse.H0_H0 ;  /* 0x20000010ff087230 */ /* 0x101fe40000004100 */
[----:B------:R-:W-:-:S05]  /*36e0*/  HADD2.F32 R38, -RZ, R16.H1_H1 ;  /* 0x30000010ff267230 */ /* 0x000fca0000004100 */
[----:B------:R-:W0:Y:S01]  /*36f0*/  I2F.F16 R37, R37 ;  /* 0x0000002500257306 */ /* 0x000e220000200c00 */
[----:B----4-:R-:W-:-:S07]  /*3700*/  HADD2.F32 R35, -RZ, R35.H0_H0 ;  /* 0x20000023ff237230 */ /* 0x010fce0000004100 */
[----:B------:R1:W3:Y:S01]  /*3710*/  I2F.F16 R34, R9 ;  /* 0x0000000900227306 */ /* 0x0002e20000200c00 */
[----:B0-----:R-:W-:-:S07]  /*3720*/  HADD2.F32 R37, -RZ, R37.H0_H0 ;  /* 0x20000025ff257230 */ /* 0x001fce0000004100 */
[----:B------:R-:W0:Y:S01]  /*3730*/  I2F.F16 R36, R36 ;  /* 0x0000002400247306 */ /* 0x000e220000200c00 */
[----:B-1----:R-:W-:Y:S02]  /*3740*/  HADD2.F32 R9, -RZ, R39.H0_H0 ;  /* 0x20000027ff097230 */ /* 0x002fe40000004100 */
[----:B------:R-:W-:Y:S01]  /*3750*/  FFMA.FTZ R39, R19, R8, RZ ;  /* 0x0000000813277223 */ /* 0x000fe200000100ff */
[C---:B------:R-:W-:Y:S02]  /*3760*/  FFMA.FTZ R19, R8.reuse, R41, RZ ;  /* 0x0000002908137223 */ /* 0x040fe400000100ff */
[C---:B------:R-:W-:Y:S01]  /*3770*/  FFMA.FTZ R9, R8.reuse, R9, RZ ;  /* 0x0000000908097223 */ /* 0x040fe200000100ff */
[----:B------:R-:W-:Y:S01]  /*3780*/  FFMA.FTZ R8, R8, R11, RZ ;  /* 0x0000000b08087223 */ /* 0x000fe200000100ff */
[----:B------:R-:W-:Y:S01]  /*3790*/  FFMA.FTZ R33, R42, R38, R39 ;  /* 0x000000262a217223 */ /* 0x000fe20000010027 */
[----:B------:R1:W-:Y:S01]  /*37a0*/  I2F.F16 R11, R40 ;  /* 0x00000028000b7306 */ /* 0x0003e20000200c00 */
[----:B------:R-:W-:Y:S01]  /*37b0*/  FFMA.FTZ R35, R38, R35, R19 ;  /* 0x0000002326237223 */ /* 0x000fe20000010013 */
[----:B------:R-:W-:-:S02]  /*37c0*/  HADD2.F32 R42, -RZ, R32.H0_H0 ;  /* 0x20000020ff2a7230 */ /* 0x000fc40000004100 */
[----:B---3--:R-:W-:-:S04]  /*37d0*/  HADD2.F32 R34, -RZ, R34.H0_H0 ;  /* 0x20000022ff227230 */ /* 0x008fc80000004100 */
[----:B------:R-:W3:Y:S01]  /*37e0*/  I2F.F16 R22, R22 ;  /* 0x0000001600167306 */ /* 0x000ee20000200c00 */
[----:B-1----:R-:W-:-:S05]  /*37f0*/  HADD2.F32 R40, -RZ, R10.H0_H0 ;  /* 0x2000000aff287230 */ /* 0x002fca0000004100 */
[C---:B------:R-:W-:Y:S01]  /*3800*/  FFMA.FTZ R9, R38.reuse, R40, R9 ;  /* 0x0000002826097223 */ /* 0x040fe20000010009 */
[----:B------:R-:W-:Y:S01]  /*3810*/  FFMA.FTZ R38, R38, R37, R8 ;  /* 0x0000002526267223 */ /* 0x000fe20000010008 */
[----:B------:R-:W-:Y:S01]  /*3820*/  HADD2.F32 R40, -RZ, R17.H0_H0 ;  /* 0x20000011ff287230 */ /* 0x000fe20000004100 */
[----:B------:R-:W1:Y:S04]  /*3830*/  I2F.F16 R23, R23 ;  /* 0x0000001700177306 */ /* 0x000e680000200c00 */
[----:B------:R-:W-:Y:S01]  /*3840*/  FFMA.FTZ R33, R42, R40, R33 ;  /* 0x000000282a217223 */ /* 0x000fe20000010021 */
[----:B0-----:R-:W-:Y:S02]  /*3850*/  HADD2.F32 R42, -RZ, R36.H0_H0 ;  /* 0x20000024ff2a7230 */ /* 0x001fe40000004100 */
[C---:B------:R-:W-:Y:S01]  /*3860*/  FFMA.FTZ R35, R40.reuse, R34, R35 ;  /* 0x0000002228237223 */ /* 0x040fe20000010023 */
[----:B------:R-:W-:Y:S02]  /*3870*/  I2F.F16 R25, R25 ;  /* 0x0000001900197306 */ /* 0x000fe40000200c00 */
[----:B------:R-:W-:Y:S01]  /*3880*/  FFMA.FTZ R34, R40, R42, R9 ;  /* 0x0000002a28227223 */ /* 0x000fe20000010009 */
[----:B---3--:R-:W-:-:S02]  /*3890*/  HADD2.F32 R42, -RZ, R22.H0_H0 ;  /* 0x20000016ff2a7230 */ /* 0x008fc40000004100 */
[----:B-1----:R-:W-:-:S03]  /*38a0*/  HADD2.F32 R22, -RZ, R23.H0_H0 ;  /* 0x20000017ff167230 */ /* 0x002fc60000004100 */
[----:B------:R-:W-:Y:S01]  /*38b0*/  I2F.F16 R21, R21 ;  /* 0x0000001500157306 */ /* 0x000fe20000200c00 */
[----:B--2---:R-:W-:Y:S02]  /*38c0*/  LOP3.LUT R41, R12, 0xff, RZ, 0xc0, !PT ;  /* 0x000000ff0c297812 */ /* 0x004fe400078ec0ff */
[--C-:B------:R-:W-:Y:S02]  /*38d0*/  SHF.R.U32.HI R8, RZ, 0x8, R12.reuse ;  /* 0x00000008ff087819 */ /* 0x100fe4000001160c */
[----:B------:R-:W-:Y:S01]  /*38e0*/  LOP3.LUT R37, R15, 0xff, RZ, 0xc0, !PT ;  /* 0x000000ff0f257812 */ /* 0x000fe200078ec0ff */
[----:B------:R-:W-:Y:S01]  /*38f0*/  VIADD R16, R41, 0xffffff80 ;  /* 0xffffff8029107836 */ /* 0x000fe20000000000 */
[----:B------:R-:W-:Y:S02]  /*3900*/  LOP3.LUT R8, R8, 0xff, RZ, 0xc0, !PT ;  /* 0x000000ff08087812 */ /* 0x000fe400078ec0ff */
[----:B------:R-:W-:Y:S02]  /*3910*/  IADD3 R41, R37, -0x80, RZ ;  /* 0xffffff8025297810 */ /* 0x000fe40007ffe0ff */
[----:B------:R-:W-:Y:S01]  /*3920*/  SHF.R.U32.HI R37, RZ, 0x10, R12 ;  /* 0x00000010ff257819 */ /* 0x000fe2000001160c */
[----:B------:R-:W-:Y:S01]  /*3930*/  I2F.F16 R16, R16 ;  /* 0x0000001000107306 */ /* 0x000fe20000200c00 */
[----:B------:R-:W-:Y:S01]  /*3940*/  LEA.HI R20, R12, 0xffffff80, RZ, 0x8 ;  /* 0xffffff800c147811 */ /* 0x000fe200078f40ff */
[----:B------:R-:W-:Y:S01]  /*3950*/  VIADD R12, R8, 0xffffff80 ;  /* 0xffffff80080c7836 */ /* 0x000fe20000000000 */
[----:B------:R-:W-:-:S02]  /*3960*/  LOP3.LUT R37, R37, 0xff, RZ, 0xc0, !PT ;  /* 0x000000ff25257812 */ /* 0x000fc400078ec0ff */
[----:B------:R-:W-:Y:S02]  /*3970*/  SHF.R.U32.HI R8, RZ, 0x8, R13 ;  /* 0x00000008ff087819 */ /* 0x000fe4000001160d */
[----:B------:R-:W-:Y:S01]  /*3980*/  IADD3 R36, R37, -0x80, RZ ;  /* 0xffffff8025247810 */ /* 0x000fe20007ffe0ff */
[----:B------:R-:W-:Y:S01]  /*3990*/  I2F.F16 R32, R41 ;  /* 0x0000002900207306 */ /* 0x000fe20000200c00 */
[----:B------:R-:W-:Y:S02]  /*39a0*/  LOP3.LUT R37, R8, 0xff, RZ, 0xc0, !PT ;  /* 0x000000ff08257812 */ /* 0x000fe400078ec0ff */
[----:B------:R-:W0:Y:S01]  /*39b0*/  LDS.64 R8, [UR4+0x38] ;  /* 0x00003804ff087984 */ /* 0x000e220008000a00 */
[----:B------:R-:W-:Y:S02]  /*39c0*/  LOP3.LUT R39, R13, 0xff, RZ, 0xc0, !PT ;  /* 0x000000ff0d277812 */ /* 0x000fe400078ec0ff */
[----:B------:R-:W-:Y:S02]  /*39d0*/  SHF.R.U32.HI R23, RZ, 0x10, R14 ;  /* 0x00000010ff177819 */ /* 0x000fe4000001160e */
[----:B------:R-:W-:Y:S01]  /*39e0*/  IADD3 R39, R39, -0x80, RZ ;  /* 0xffffff8027277810 */ /* 0x000fe20007ffe0ff */
[----:B------:R-:W1:Y:S01]  /*39f0*/  I2F.F16 R12, R12 ;  /* 0x0000000c000c7306 */ /* 0x000e620000200c00 */
[----:B------:R-:W-:-:S02]  /*3a00*/  LOP3.LUT R10, R14, 0xff, RZ, 0xc0, !PT ;  /* 0x000000ff0e0a7812 */ /* 0x000fc400078ec0ff */
[----:B------:R-:W-:Y:S02]  /*3a10*/  LOP3.LUT R23, R23, 0xff, RZ, 0xc0, !PT ;  /* 0x000000ff17177812 */ /* 0x000fe400078ec0ff */
[----:B------:R-:W-:Y:S01]  /*3a20*/  LEA.HI R18, R13, 0xffffff80, RZ, 0x8 ;  /* 0xffffff800d127811 */ /* 0x000fe200078f40ff */
[----:B------:R-:W-:Y:S01]  /*3a30*/  VIADD R10, R10, 0xffffff80 ;  /* 0xffffff800a0a7836 */ /* 0x000fe20000000000 */
[----:B------:R-:W-:Y:S01]  /*3a40*/  SHF.R.U32.HI R13, RZ, 0x10, R13 ;  /* 0x00000010ff0d7819 */ /* 0x000fe2000001160d */
[----:B------:R2:W-:Y:S03]  /*3a50*/  I2F.F16 R19, R39 ;  /* 0x0000002700137306 */ /* 0x0005e60000200c00 */
[----:B------:R-:W-:-:S04]  /*3a60*/  LOP3.LUT R13, R13, 0xff, RZ, 0xc0, !PT ;  /* 0x000000ff0d0d7812 */ /* 0x000fc800078ec0ff */
[----:B------:R-:W-:Y:S01]  /*3a70*/  IADD3 R13, R13, -0x80, RZ ;  /* 0xffffff800d0d7810 */ /* 0x000fe20007ffe0ff */
[----:B------:R-:W3:Y:S01]  /*3a80*/  I2F.F16 R10, R10 ;  /* 0x0000000a000a7306 */ /* 0x000ee20000200c00 */
[----:B--2---:R-:W-:Y:S02]  /*3a90*/  VIADD R39, R37, 0xffffff80 ;  /* 0xffffff8025277836 */ /* 0x004fe40000000000 */
[----:B------:R-:W-:Y:S02]  /*3aa0*/  HADD2.F32 R37, -RZ, R11.H0_H0 ;  /* 0x2000000bff257230 */ /* 0x000fe40000004100 */
[----:B-1----:R-:W-:-:S03]  /*3ab0*/  HADD2.F32 R12, -RZ, R12.H0_H0 ;  /* 0x2000000cff0c7230 */ /* 0x002fc60000004100 */
[----:B------:R-:W-:Y:S01]  /*3ac0*/  FFMA.FTZ R38, R40, R37, R38 ;  /* 0x0000002528267223 */ /* 0x000fe20000010026 */
[----:B------:R-:W-:Y:S01]  /*3ad0*/  HADD2.F32 R37, -RZ, R17.H1_H1 ;  /* 0x30000011ff257230 */ /* 0x000fe20000004100 */
[----:B------:R-:W-:Y:S01]  /*3ae0*/  SHF.R.U32.HI R40, RZ, 0x8, R14 ;  /* 0x00000008ff287819 */ /* 0x000fe2000001160e */
[----:B------:R1:W2:Y:S03]  /*3af0*/  I2F.F16 R11, R39 ;  /* 0x00000027000b7306 */ /* 0x0002a60000200c00 */
[----:B------:R-:W-:Y:S01]  /*3b00*/  LOP3.LUT R40, R40, 0xff, RZ, 0xc0, !PT ;  /* 0x000000ff28287812 */ /* 0x000fe200078ec0ff */
[----:B------:R-:W-:Y:S01]  /*3b10*/  FFMA.FTZ R35, R37, R22, R35 ;  /* 0x0000001625237223 */ /* 0x000fe20000010023 */
[----:B------:R-:W-:Y:S01]  /*3b20*/  SHF.R.U32.HI R22, RZ, 0x8, R15 ;  /* 0x00000008ff167819 */ /* 0x000fe2000001160f */
[----:B------:R-:W-:Y:S01]  /*3b30*/  FFMA.FTZ R33, R42, R37, R33 ;  /* 0x000000252a217223 */ /* 0x000fe20000010021 */
[----:B---3--:R-:W-:Y:S01]  /*3b40*/  HADD2.F32 R41, -RZ, R10.H0_H0 ;  /* 0x2000000aff297230 */ /* 0x008fe20000004100 */
[----:B------:R-:W3:Y:S01]  /*3b50*/  I2F.F16 R36, R36 ;  /* 0x0000002400247306 */ /* 0x000ee20000200c00 */
[----:B-1----:R-:W-:Y:S01]  /*3b60*/  HADD2.F32 R39, -RZ, R25.H0_H0 ;  /* 0x20000019ff277230 */ /* 0x002fe20000004100 */
[----:B------:R-:W-:Y:S01]  /*3b70*/  IADD3 R25, R23, -0x80, RZ ;  /* 0xffffff8017197810 */ /* 0x000fe20007ffe0ff */
[----:B------:R-:W-:Y:S01]  /*3b80*/  HADD2.F32 R23, -RZ, R21.H0_H0 ;  /* 0x20000015ff177230 */ /* 0x000fe20000004100 */
[----:B------:R-:W-:Y:S01]  /*3b90*/  LOP3.LUT R22, R22, 0xff, RZ, 0xc0, !PT ;  /* 0x000000ff16167812 */ /* 0x000fe200078ec0ff */
[----:B------:R-:W-:-:S02]  /*3ba0*/  VIADD R17, R40, 0xffffff80 ;  /* 0xffffff8028117836 */ /* 0x000fc40000000000 */
[C---:B------:R-:W-:Y:S01]  /*3bb0*/  FFMA.FTZ R34, R37.reuse, R39, R34 ;  /* 0x0000002725227223 */ /* 0x040fe20000010022 */
[----:B------:R-:W-:Y:S01]  /*3bc0*/  SHF.R.U32.HI R39, RZ, 0x10, R15 ;  /* 0x00000010ff277819 */ /* 0x000fe2000001160f */
[----:B------:R-:W-:Y:S01]  /*3bd0*/  FFMA.FTZ R38, R37, R23, R38 ;  /* 0x0000001725267223 */ /* 0x000fe20000010026 */
[----:B------:R-:W-:Y:S01]  /*3be0*/  VIADD R37, R22, 0xffffff80 ;  /* 0xffffff8016257836 */ /* 0x000fe20000000000 */
[----:B------:R-:W-:Y:S01]  /*3bf0*/  LEA.HI R23, R14, 0xffffff80, RZ, 0x8 ;  /* 0xffffff800e177811 */ /* 0x000fe200078f40ff */
[----:B------:R-:W1:Y:S01]  /*3c00*/  I2F.F16 R17, R17 ;  /* 0x0000001100117306 */ /* 0x000e620000200c00 */
[----:B------:R-:W-:Y:S01]  /*3c10*/  LOP3.LUT R39, R39, 0xff, RZ, 0xc0, !PT ;  /* 0x000000ff27277812 */ /* 0x000fe200078ec0ff */
[----:B0-----:R-:W-:Y:S01]  /*3c20*/  HADD2.F32 R22, -RZ, R8.H0_H0 ;  /* 0x20000008ff167230 */ /* 0x001fe20000004100 */
[----:B------:R-:W-:Y:S01]  /*3c30*/  LEA.HI R15, R15, 0xffffff80, RZ, 0x8 ;  /* 0xffffff800f0f7811 */ /* 0x000fe200078f40ff */
[----:B------:R-:W-:Y:S01]  /*3c40*/  HADD2.F32 R40, -RZ, R16.H0_H0 ;  /* 0x20000010ff287230 */ /* 0x000fe20000004100 */
[----:B------:R-:W-:Y:S01]  /*3c50*/  IADD3 R39, R39, -0x80, RZ ;  /* 0xffffff8027277810 */ /* 0x000fe20007ffe0ff */
[----:B------:R-:W-:-:S02]  /*3c60*/  HADD2.F32 R8, -RZ, R8.H1_H1 ;  /* 0x30000008ff087230 */ /* 0x000fc40000004100 */
[----:B------:R-:W-:Y:S01]  /*3c70*/  I2F.F16 R14, R37 ;  /* 0x00000025000e7306 */ /* 0x000fe20000200c00 */
[----:B--2---:R-:W-:Y:S02]  /*3c80*/  HADD2.F32 R10, -RZ, R11.H0_H0 ;  /* 0x2000000bff0a7230 */ /* 0x004fe40000004100 */
[----:B------:R-:W-:Y:S01]  /*3c90*/  FFMA.FTZ R11, R22, R41, R34 ;  /* 0x00000029160b7223 */ /* 0x000fe20000010022 */
[----:B------:R-:W-:Y:S01]  /*3ca0*/  FFMA.FTZ R33, R40, R22, R33 ;  /* 0x0000001628217223 */ /* 0x000fe20000010021 */
[----:B------:R-:W-:Y:S02]  /*3cb0*/  HADD2.F32 R16, -RZ, R9.H0_H0 ;  /* 0x20000009ff107230 */ /* 0x000fe40000004100 */
[----:B---3--:R-:W-:Y:S02]  /*3cc0*/  HADD2.F32 R36, -RZ, R36.H0_H0 ;  /* 0x20000024ff247230 */ /* 0x008fe40000004100 */
[----:B------:R-:W-:Y:S01]  /*3cd0*/  FFMA.FTZ R33, R12, R8, R33 ;  /* 0x000000080c217223 */ /* 0x000fe20000010021 */
[----:B------:R0:W2:Y:S01]  /*3ce0*/  I2F.F16 R21, R25 ;  /* 0x0000001900157306 */ /* 0x0000a20000200c00 */
[----:B-1----:R-:W-:-:S02]  /*3cf0*/  HADD2.F32 R17, -RZ, R17.H0_H0 ;  /* 0x20000011ff117230 */ /* 0x002fc40000004100 */
[----:B------:R-:W-:Y:S02]  /*3d00*/  HADD2.F32 R9, -RZ, R9.H1_H1 ;  /* 0x30000009ff097230 */ /* 0x000fe40000004100 */
[----:B------:R-:W-:Y:S01]  /*3d10*/  FFMA.FTZ R33, R36, R16, R33 ;  /* 0x0000001024217223 */ /* 0x000fe20000010021 */
[----:B------:R-:W-:Y:S01]  /*3d20*/  FFMA.FTZ R11, R8, R17, R11 ;  /* 0x00000011080b7223 */ /* 0x000fe2000001000b */
[----:B------:R-:W-:Y:S01]  /*3d30*/  HADD2.F32 R17, -RZ, R29.H1_H1 ;  /* 0x3000001dff117230 */ /* 0x000fe20000004100 */
[----:B------:R-:W1:Y:S01]  /*3d40*/  I2F.F16 R13, R13 ;  /* 0x0000000d000d7306 */ /* 0x000e620000200c00 */
[----:B0-----:R-:W-:-:S05]  /*3d50*/  HADD2.F32 R25, -RZ, R19.H0_H0 ;  /* 0x20000013ff197230 */ /* 0x001fca0000004100 */
[----:B------:R-:W-:Y:S01]  /*3d60*/  FFMA.FTZ R35, R22, R25, R35 ;  /* 0x0000001916237223 */ /* 0x000fe20000010023 */
[----:B------:R-:W-:Y:S01]  /*3d70*/  HADD2.F32 R25, -RZ, R32.H0_H0 ;  /* 0x20000020ff197230 */ /* 0x000fe20000004100 */
[----:B------:R-:W0:Y:S01]  /*3d80*/  I2F.F16 R19, R39 ;  /* 0x0000002700137306 */ /* 0x000e220000200c00 */
[----:B--2---:R-:W-:Y:S02]  /*3d90*/  HADD2.F32 R21, -RZ, R21.H0_H0 ;  /* 0x20000015ff157230 */ /* 0x004fe40000004100 */
[----:B------:R-:W-:Y:S01]  /*3da0*/  FFMA.FTZ R35, R8, R10, R35 ;  /* 0x0000000a08237223 */ /* 0x000fe20000010023 */
[----:B------:R-:W-:Y:S01]  /*3db0*/  FFMA.FTZ R38, R22, R25, R38 ;  /* 0x0000001916267223 */ /* 0x000fe20000010026 */
[----:B------:R-:W-:Y:S02]  /*3dc0*/  HADD2.F32 R25, -RZ, R14.H0_H0 ;  /* 0x2000000eff197230 */ /* 0x000fe40000004100 */
[----:B------:R-:W-:Y:S01]  /*3dd0*/  FFMA.FTZ R11, R16, R21, R11 ;  /* 0x00000015100b7223 */ /* 0x000fe2000001000b */
[----:B-1----:R-:W-:Y:S01]  /*3de0*/  HADD2.F32 R13, -RZ, R13.H0_H0 ;  /* 0x2000000dff0d7230 */ /* 0x002fe20000004100 */
[----:B------:R-:W1:Y:S01]  /*3df0*/  I2F.F16 R23, R23 ;  /* 0x0000001700177306 */ /* 0x000e620000200c00 */
[----:B------:R-:W-:-:S03]  /*3e00*/  FFMA.FTZ R25, R8, R25, R38 ;  /* 0x0000001908197223 */ /* 0x000fc60000010026 */
[C---:B------:R-:W-:Y:S01]  /*3e10*/  FFMA.FTZ R8, R16.reuse, R13, R35 ;  /* 0x0000000d10087223 */ /* 0x040fe20000010023 */
[----:B------:R-:W-:Y:S02]  /*3e20*/  HADD2.F32 R13, -RZ, R28.H1_H1 ;  /* 0x3000001cff0d7230 */ /* 0x000fe40000004100 */
[----:B0-----:R-:W-:Y:S01]  /*3e30*/  HADD2.F32 R12, -RZ, R19.H0_H0 ;  /* 0x20000013ff0c7230 */ /* 0x001fe20000004100 */
[----:B------:R-:W0:Y:S04]  /*3e40*/  I2F.F16 R20, R20 ;  /* 0x0000001400147306 */ /* 0x000e280000200c00 */
[----:B------:R-:W-:Y:S01]  /*3e50*/  FFMA.FTZ R16, R16, R12, R25 ;  /* 0x0000000c10107223 */ /* 0x000fe20000010019 */
[----:B-1----:R-:W-:-:S03]  /*3e60*/  HADD2.F32 R10, -RZ, R23.H0_H0 ;  /* 0x20000017ff0a7230 */ /* 0x002fc60000004100 */
[----:B------:R-:W1:Y:S02]  /*3e70*/  I2F.F16 R18, R18 ;  /* 0x0000001200127306 */ /* 0x000e640000200c00 */
[----:B------:R-:W-:Y:S01]  /*3e80*/  FFMA.FTZ R10, R9, R10, R11 ;  /* 0x0000000a090a7223 */ /* 0x000fe2000001000b */
[----:B------:R-:W-:Y:S02]  /*3e90*/  HADD2.F32 R11, -RZ, R28.H0_H0 ;  /* 0x2000001cff0b7230 */ /* 0x000fe40000004100 */
[----:B0-----:R-:W-:-:S03]  /*3ea0*/  HADD2.F32 R20, -RZ, R20.H0_H0 ;  /* 0x20000014ff147230 */ /* 0x001fc60000004100 */
[----:B------:R-:W0:Y:S02]  /*3eb0*/  I2F.F16 R15, R15 ;  /* 0x0000000f000f7306 */ /* 0x000e240000200c00 */
[----:B------:R-:W-:Y:S01]  /*3ec0*/  FFMA.FTZ R20, R20, R9, R33 ;  /* 0x0000000914147223 */ /* 0x000fe20000010021 */
[----:B-1----:R-:W-:-:S03]  /*3ed0*/  HADD2.F32 R18, -RZ, R18.H0_H0 ;  /* 0x20000012ff127230 */ /* 0x002fc60000004100 */
[----:B------:R-:W-:Y:S02]  /*3ee0*/  FMUL.FTZ R20, R11, R20 ;  /* 0x000000140b147220 */ /* 0x000fe40000410000 */
[----:B------:R-:W-:-:S03]  /*3ef0*/  FFMA.FTZ R8, R9, R18, R8 ;  /* 0x0000001209087223 */ /* 0x000fc60000010008 */
[----:B------:R-:W-:Y:S01]  /*3f00*/  F2FP.F16.F32.PACK_AB R20, RZ, R20 ;  /* 0x00000014ff14723e */ /* 0x000fe200000000ff */
[----:B0-----:R-:W-:Y:S02]  /*3f10*/  HADD2.F32 R12, -RZ, R15.H0_H0 ;  /* 0x2000000fff0c7230 */ /* 0x001fe40000004100 */
[----:B------:R-:W-:Y:S01]  /*3f20*/  FMUL.FTZ R8, R13, R8 ;  /* 0x000000080d087220 */ /* 0x000fe20000410000 */
[----:B------:R-:W-:Y:S02]  /*3f30*/  HADD2.F32 R15, -RZ, R29.H0_H0 ;  /* 0x2000001dff0f7230 */ /* 0x000fe40000004100 */
[----:B------:R-:W-:Y:S02]  /*3f40*/  FFMA.FTZ R12, R9, R12, R16 ;  /* 0x0000000c090c7223 */ /* 0x000fe40000010010 */
[----:B------:R-:W-:Y:S01]  /*3f50*/  F2FP.F16.F32.PACK_AB R8, RZ, R8 ;  /* 0x00000008ff08723e */ /* 0x000fe200000000ff */
[----:B------:R-:W-:Y:S01]  /*3f60*/  FMUL.FTZ R10, R15, R10 ;  /* 0x0000000a0f0a7220 */ /* 0x000fe20000410000 */
[----:B------:R-:W-:-:S02]  /*3f70*/  FMUL.FTZ R12, R17, R12 ;  /* 0x0000000c110c7220 */ /* 0x000fc40000410000 */
[----:B------:R-:W-:Y:S02]  /*3f80*/  PRMT R20, R20, 0x5410, R8 ;  /* 0x0000541014147816 */ /* 0x000fe40000000008 */
[----:B------:R-:W-:Y:S02]  /*3f90*/  F2FP.F16.F32.PACK_AB R10, RZ, R10 ;  /* 0x0000000aff0a723e */ /* 0x000fe400000000ff */
[----:B------:R-:W-:Y:S02]  /*3fa0*/  F2FP.F16.F32.PACK_AB R12, RZ, R12 ;  /* 0x0000000cff0c723e */ /* 0x000fe400000000ff */
[----:B------:R-:W-:Y:S02]  /*3fb0*/  HFMA2.MMA R3, R20, 1, 1, R3 ;  /* 0x3c003c0014037835 */ /* 0x000fe40000000003 */
[----:B------:R-:W-:-:S05]  /*3fc0*/  PRMT R10, R10, 0x5410, R12 ;  /* 0x000054100a0a7816 */ /* 0x000fca000000000c */
[----:B------:R-:W-:-:S07]  /*3fd0*/  HADD2 R2, R10, R2 ;  /* 0x000000020a027230 */ /* 0x000fce0000000000 */
.L_x_4631:
[----:B------:R-:W-:Y:S01]  /*3fe0*/  VIADD R7, R7, 0x20 ;  /* 0x0000002007077836 */ /* 0x000fe20000000000 */
[----:B------:R-:W-:Y:S01]  /*3ff0*/  UIADD3 UR4, UR4, 0x40, URZ ;  /* 0x0000004004047890 */ /* 0x000fe2000fffe03f */
[----:B------:R-:W-:-:S03]  /*4000*/  IMAD.WIDE R30, R5, 0x8, R30 ;  /* 0x00000008051e7825 */ /* 0x000fc600078e021e */
[----:B------:R-:W-:Y:S01]  /*4010*/  ISETP.GE.AND P0, PT, R7, UR5, PT ;  /* 0x0000000507007c0c */ /* 0x000fe2000bf06270 */
[----:B------:R-:W-:Y:S01]  /*4020*/  IMAD.WIDE R18, R5, 0x8, R26 ;  /* 0x0000000805127825 */ /* 0x000fe200078e021a */
[----:B------:R-:W-:Y:S02]  /*4030*/  ISETP.LT.AND P2, PT, R7, R24, PT ;  /* 0x000000180700720c */ /* 0x000fe40003f41270 */
[----:B------:R-:W-:Y:S01]  /*4040*/  MOV R16, R30 ;  /* 0x0000001e00107202 */ /* 0x000fe20000000f00 */
[----:B------:R-:W-:-:S10]  /*4050*/  IMAD.MOV.U32 R17, RZ, RZ, R31 ;  /* 0x000000ffff117224 */ /* 0x000fd400078e001f */
[----:B------:R-:W-:Y:S05]  /*4060*/  @!P0 BRA P2, `(.L_x_4632) ;  /* 0xffffffcc00348947 */ /* 0x000fea000103ffff */
.L_x_4627:
[----:B------:R-:W-:Y:S01]  /*4070*/  ISETP.GE.AND P0, PT, R7, R24, PT ;  /* 0x000000180700720c */ /* 0x000fe20003f06270 */
[----:B------:R-:W-:-:S03]  /*4080*/  ULDC UR5, c[0x0][0x25c] ;  /* 0x0000970000057ab9 */ /* 0x000fc60000000800 */
[----:B------:R-:W-:-:S13]  /*4090*/  ISETP.GE.OR P0, PT, R7, UR5, P0 ;  /* 0x0000000507007c0c */ /* 0x000fda0008706670 */
[----:B------:R-:W-:Y:S05]  /*40a0*/  @P0 BRA `(.L_x_4633) ;  /* 0x00000018001c0947 */ /* 0x000fea0003800000 */
[----:B------:R-:W-:Y:S01]  /*40b0*/  SHF.R.S32.HI R25, RZ, 0x1f, R5 ;  /* 0x0000001fff197819 */ /* 0x000fe20000011405 */
[----:B------:R-:W-:-:S06]  /*40c0*/  ULDC UR5, c[0x0][0x25c] ;  /* 0x0000970000057ab9 */ /* 0x000fcc0000000800 */
.L_x_4636:
[----:B------:R-:W-:Y:S01]  /*40d0*/  ISETP.NE.AND P0, PT, R7, R0, PT ;  /* 0x000000000700720c */ /* 0x000fe20003f05270 */
[----:B------:R-:W2:-:S12]  /*40e0*/  LDC R5, c[0x0][0x23c] ;  /* 0x00008f00ff057b82 */ /* 0x000e980000000800 */
[----:B-----5:R-:W3:Y:S01]  /*40f0*/  @!P0 LDC.64 R10, c[0x0][0x248] ;  /* 0x00009200ff0a8b82 */ /* 0x020ee20000000a00 */
[----:B------:R-:W-:Y:S01]  /*4100*/  @!P0 IADD3 R4, R4, 0x1, RZ ;  /* 0x0000000104048810 */ /* 0x000fe20007ffe0ff */
[----:B0-----:R-:W-:Y:S01]  /*4110*/  IMAD.MOV.U32 R27, RZ, RZ, R19 ;  /* 0x000000ffff1b7224 */ /* 0x001fe200078e0013 */
[----:B------:R-:W-:Y:S02]  /*4120*/  MOV R26, R18 ;  /* 0x00000012001a7202 */ /* 0x000fe40000000f00 */
[----:B------:R-:W-:Y:S01]  /*4130*/  @!P0 LEA R9, R7, 0x1, 0x1 ;  /* 0x0000000107098811 */ /* 0x000fe200078e08ff */
[----:B------:R-:W-:Y:S02]  /*4140*/  @!P0 IMAD R8, R4, 0x8, R1 ;  /* 0x0000000804088824 */ /* 0x000fe400078e0201 */
[----:B-1----:R-:W4:Y:S01]  /*4150*/  LDG.E.128.CONSTANT R20, desc[UR6][R26.64] ;  /* 0x000000061a147981 */ /* 0x002f22000c1e9d00 */
[----:B--2---:R-:W-:-:S04]  /*4160*/  IMAD.WIDE R16, R5, 0x4, R26 ;  /* 0x0000000405107825 */ /* 0x004fc800078e021a */
[----:B------:R-:W-:Y:S02]  /*4170*/  IMAD.WIDE R12, R5, 0x4, R16 ;  /* 0x00000004050c7825 */ /* 0x000fe400078e0210 */
[----:B------:R-:W2:Y:S02]  /*4180*/  LDG.E.128.CONSTANT R16, desc[UR6][R16.64] ;  /* 0x0000000610107981 */ /* 0x000ea4000c1e9d00 */
[----:B---3--:R-:W-:Y:S02]  /*4190*/  @!P0 IMAD.WIDE R10, R9, 0x2, R10 ;  /* 0x00000002090a8825 */ /* 0x008fe400078e020a */
[----:B------:R-:W3:Y:S04]  /*41a0*/  LDG.E.128.CONSTANT R12, desc[UR6][R12.64] ;  /* 0x000000060c0c7981 */ /* 0x000ee8000c1e9d00 */
[----:B------:R-:W2:Y:S04]  /*41b0*/  @!P0 LDL.64 R8, [R8] ;  /* 0x0000000008088983 */ /* 0x000ea80000100a00 */
[----:B------:R4:W3:Y:S01]  /*41c0*/  @!P0 LDG.E.U16.CONSTANT R10, desc[UR6][R10.64] ;  /* 0x000000060a0a8981 */ /* 0x0008e2000c1e9500 */
[----:B------:R-:W-:-:S04]  /*41d0*/  PRMT R30, R6, 0x9910, RZ ;  /* 0x00009910061e7816 */ /* 0x000fc800000000ff */
[----:B------:R-:W-:Y:S02]  /*41e0*/  ISETP.EQ.OR P2, PT, R30, RZ, P1 ;  /* 0x000000ff1e00720c */ /* 0x000fe40000f42670 */
[----:B----4-:R-:W-:Y:S02]  /*41f0*/  SHF.R.U32.HI R11, RZ, 0xc, R22 ;  /* 0x0000000cff0b7819 */ /* 0x010fe40000011616 */
[----:B------:R-:W-:Y:S02]  /*4200*/  SHF.R.U32.HI R30, RZ, 0xc, R23 ;  /* 0x0000000cff1e7819 */ /* 0x000fe40000011617 */
[----:B------:R-:W-:Y:S02]  /*4210*/  LOP3.LUT R11, R11, 0xf000f, RZ, 0xc0, !PT ;  /* 0x000f000f0b0b7812 */ /* 0x000fe400078ec0ff */
[----:B------:R-:W-:Y:S02]  /*4220*/  LOP3.LUT R30, R30, 0xf000f, RZ, 0xc0, !PT ;  /* 0x000f000f1e1e7812 */ /* 0x000fe400078ec0ff */
[----:B--2---:R-:W-:-:S02]  /*4230*/  @!P0 PRMT R28, R8, 0x7610, R28 ;  /* 0x00007610081c8816 */ /* 0x004fc4000000001c */
[----:B------:R-:W-:Y:S02]  /*4240*/  @!P0 PRMT R29, R9, 0x7610, R29 ;  /* 0x00007610091d8816 */ /* 0x000fe4000000001d */
[----:B------:R-:W-:Y:S02]  /*4250*/  @!P0 PRMT R28, R28, 0x7610, R8 ;  /* 0x000076101c1c8816 */ /* 0x000fe40000000008 */
[----:B------:R-:W-:Y:S02]  /*4260*/  @!P0 PRMT R29, R29, 0x7610, R9 ;  /* 0x000076101d1d8816 */ /* 0x000fe40000000009 */
[----:B------:R-:W-:Y:S02]  /*4270*/  SHF.R.U32.HI R8, RZ, 0xc, R20 ;  /* 0x0000000cff087819 */ /* 0x000fe40000011614 */
[----:B------:R-:W-:Y:S02]  /*4280*/  SHF.R.U32.HI R9, RZ, 0xc, R21 ;  /* 0x0000000cff097819 */ /* 0x000fe40000011615 */
[----:B---3--:R-:W-:-:S02]  /*4290*/  @!P0 IADD3 R0, R10, R7, RZ ;  /* 0x000000070a008210 */ /* 0x008fc40007ffe0ff */
[----:B------:R-:W-:Y:S02]  /*42a0*/  LOP3.LUT R8, R8, 0xf000f, RZ, 0xc0, !PT ;  /* 0x000f000f08087812 */ /* 0x000fe400078ec0ff */
[----:B------:R-:W-:Y:S02]  /*42b0*/  LOP3.LUT R10, R9, 0xf000f, RZ, 0xc0, !PT ;  /* 0x000f000f090a7812 */ /* 0x000fe400078ec0ff */
[----:B------:R-:W-:Y:S02]  /*42c0*/  SHF.R.U32.HI R31, RZ, 0x8, R12 ;  /* 0x00000008ff1f7819 */ /* 0x000fe4000001160c */
[----:B------:R-:W-:Y:S02]  /*42d0*/  SHF.R.U32.HI R37, RZ, 0x8, R13 ;  /* 0x00000008ff257819 */ /* 0x000fe4000001160d */
[----:B------:R-:W-:Y:S02]  /*42e0*/  SHF.R.U32.HI R36, RZ, 0x8, R14 ;  /* 0x00000008ff247819 */ /* 0x000fe4000001160e */
[----:B------:R-:W-:-:S02]  /*42f0*/  SHF.R.U32.HI R35, RZ, 0x8, R15 ;  /* 0x00000008ff237819 */ /* 0x000fc4000001160f */
[----:B------:R-:W-:Y:S02]  /*4300*/  LOP3.LUT R31, R8, 0x300030, R31, 0xf8, !PT ;  /* 0x00300030081f7812 */ /* 0x000fe400078ef81f */
[----:B------:R-:W-:Y:S02]  /*4310*/  LOP3.LUT R37, R10, 0x300030, R37, 0xf8, !PT ;  /* 0x003000300a257812 */ /* 0x000fe400078ef825 */
        /* <DEDUP_REMOVED lines=14> */
[----:B------:R-:W-:Y:S02]  /*4400*/  LOP3.LUT R30, R9, 0x300030, R30, 0xf8, !PT ;  /* 0x00300030091e7812 */ /* 0x000fe400078ef81e */
[----:B------:R-:W-:-:S02]  /*4410*/  LOP3.LUT R34, R11, 0x300030, R34, 0xf8, !PT ;  /* 0x003000300b227812 */ /* 0x000fc400078ef822 */
[----:B------:R-:W-:Y:S02]  /*4420*/  LOP3.LUT R33, R38, 0x300030, R33, 0xf8, !PT ;  /* 0x0030003026217812 */ /* 0x000fe400078ef821 */
[----:B------:R-:W-:Y:S01]  /*4430*/  LOP3.LUT R32, R39, 0x300030, R32, 0xf8, !PT ;  /* 0x0030003027207812 */ /* 0x000fe200078ef820 */
[----:B------:R-:W-:Y:S06]  /*4440*/  @P2 BRA `(.L_x_4634) ;  /* 0x0000000800382947 */ /* 0x000fec0003800000 */
[----:B------:R-:W0:Y:S01]  /*4450*/  LDS.128 R8, [UR4] ;  /* 0x00000004ff087984 */ /* 0x000e220008000c00 */
[----:B------:R-:W-:Y:S02]  /*4460*/  LOP3.LUT R45, R20, 0x3f003f, RZ, 0xc0, !PT ;  /* 0x003f003f142d7812 */ /* 0x000fe400078ec0ff */
[----:B------:R-:W-:Y:S02]  /*4470*/  SHF.R.U32.HI R20, RZ, 0x6, R20 ;  /* 0x00000006ff147819 */ /* 0x000fe40000011614 */
[----:B------:R-:W-:Y:S02]  /*4480*/  LOP3.LUT R45, R45, 0x64006400, RZ, 0xfc, !PT ;  /* 0x640064002d2d7812 */ /* 0x000fe400078efcff */
[----:B------:R-:W-:Y:S02]  /*4490*/  LOP3.LUT R39, R22, 0x3f003f, RZ, 0xc0, !PT ;  /* 0x003f003f16277812 */ /* 0x000fe400078ec0ff */
[----:B------:R-:W-:Y:S01]  /*44a0*/  LOP3.LUT R20, R20, 0x3f003f, RZ, 0xc0, !PT ;  /* 0x003f003f14147812 */ /* 0x000fe200078ec0ff */
[----:B------:R-:W-:Y:S01]  /*44b0*/  HADD2 R45, R45, -1056, -1056 ;  /* 0xe420e4202d2d7430 */ /* 0x000fe20000000000 */
[----:B------:R-:W-:-:S02]  /*44c0*/  LOP3.LUT R39, R39, 0x64006400, RZ, 0xfc, !PT ;  /* 0x6400640027277812 */ /* 0x000fc400078efcff */
[----:B------:R-:W-:Y:S02]  /*44d0*/  SHF.R.U32.HI R22, RZ, 0x6, R22 ;  /* 0x00000006ff167819 */ /* 0x000fe40000011616 */
[----:B------:R-:W-:Y:S01]  /*44e0*/  LOP3.LUT R43, R21, 0x3f003f, RZ, 0xc0, !PT ;  /* 0x003f003f152b7812 */ /* 0x000fe200078ec0ff */
[----:B------:R-:W-:Y:S01]  /*44f0*/  HADD2 R39, R39, -1056, -1056 ;  /* 0xe420e42027277430 */ /* 0x000fe20000000000 */
[----:B------:R-:W-:Y:S02]  /*4500*/  SHF.R.U32.HI R21, RZ, 0x6, R21 ;  /* 0x00000006ff157819 */ /* 0x000fe40000011615 */
[----:B------:R-:W-:Y:S02]  /*4510*/  LOP3.LUT R20, R20, 0x64006400, RZ, 0xfc, !PT ;  /* 0x6400640014147812 */ /* 0x000fe400078efcff */
[----:B------:R-:W-:Y:S02]  /*4520*/  LOP3.LUT R22, R22, 0x3f003f, RZ, 0xc0, !PT ;  /* 0x003f003f16167812 */ /* 0x000fe400078ec0ff */
[----:B------:R-:W-:Y:S01]  /*4530*/  LOP3.LUT R41, R23, 0x3f003f, RZ, 0xc0, !PT ;  /* 0x003f003f17297812 */ /* 0x000fe200078ec0ff */
[----:B------:R-:W-:Y:S01]  /*4540*/  HADD2 R20, R20, -1056, -1056 ;  /* 0xe420e42014147430 */ /* 0x000fe20000000000 */
[----:B------:R-:W-:-:S02]  /*4550*/  LOP3.LUT R43, R43, 0x64006400, RZ, 0xfc, !PT ;  /* 0x640064002b2b7812 */ /* 0x000fc400078efcff */
[----:B------:R-:W-:Y:S02]  /*4560*/  LOP3.LUT R21, R21, 0x3f003f, RZ, 0xc0, !PT ;  /* 0x003f003f15157812 */ /* 0x000fe400078ec0ff */
[----:B------:R-:W-:Y:S01]  /*4570*/  SHF.R.U32.HI R23, RZ, 0x6, R23 ;  /* 0x00000006ff177819 */ /* 0x000fe20000011617 */
        /* <DEDUP_REMOVED lines=8> */
[-C--:B0-----:R-:W-:Y:S01]  /*4600*/  HFMA2.MMA R45, R45, R8.reuse, RZ ;  /* 0x000000082d2d7235 */ /* 0x081fe200000000ff */
[----:B------:R-:W-:Y:S01]  /*4610*/  LOP3.LUT R23, R23, 0x64006400, RZ, 0xfc, !PT ;  /* 0x6400640017177812 */ /* 0x000fe200078efcff */
[----:B------:R-:W-:Y:S01]  /*4620*/  HFMA2.MMA R39, R39, R8, RZ ;  /* 0x0000000827277235 */ /* 0x000fe200000000ff */
[-C--:B------:R-:W-:Y:S01]  /*4630*/  HFMA2 R43, R43, R8.reuse, RZ.H0_H0 ;  /* 0x000000082b2b7231 */ /* 0x080fe200000400ff */
[----:B------:R-:W-:Y:S01]  /*4640*/  LOP3.LUT R36, R36, 0x64006400, RZ, 0xfc, !PT ;  /* 0x6400640024247812 */ /* 0x000fe200078efcff */
[----:B------:R-:W-:Y:S01]  /*4650*/  HFMA2 R8, R41, R8, RZ.H0_H0 ;  /* 0x0000000829087231 */ /* 0x000fe200000400ff */
[----:B------:R-:W-:Y:S01]  /*4660*/  LOP3.LUT R30, R30, 0x64006400, RZ, 0xfc, !PT ;  /* 0x640064001e1e7812 */ /* 0x000fe200078efcff */
[----:B------:R-:W-:Y:S01]  /*4670*/  HADD2 R23, R23, -1056, -1056 ;  /* 0xe420e42017177430 */ /* 0x000fe20000000000 */
[-C--:B------:R-:W-:Y:S01]  /*4680*/  HFMA2.MMA R45, R20, R9.reuse, R45 ;  /* 0x00000009142d7235 */ /* 0x080fe2000000002d */
[----:B------:R-:W-:Y:S01]  /*4690*/  HADD2 R20, R21, -1056, -1056 ;  /* 0xe420e42015147430 */ /* 0x000fe20000000000 */
[----:B------:R-:W-:Y:S01]  /*46a0*/  HFMA2.MMA R38, R22, R9, R39 ;  /* 0x0000000916267235 */ /* 0x000fe20000000027 */
[----:B------:R-:W-:Y:S01]  /*46b0*/  LOP3.LUT R21, R17, 0x3f003f, RZ, 0xc0, !PT ;  /* 0x003f003f11157812 */ /* 0x000fe200078ec0ff */
[-C--:B------:R-:W-:Y:S01]  /*46c0*/  HFMA2 R8, R23, R9.reuse, R8 ;  /* 0x0000000917087231 */ /* 0x080fe20000000008 */
[----:B------:R-:W-:Y:S01]  /*46d0*/  LOP3.LUT R22, R18, 0x3f003f, RZ, 0xc0, !PT ;  /* 0x003f003f12167812 */ /* 0x000fe200078ec0ff */
[----:B------:R-:W-:Y:S01]  /*46e0*/  HFMA2 R43, R20, R9, R43 ;  /* 0x00000009142b7231 */ /* 0x000fe2000000002b */
        /* <DEDUP_REMOVED lines=8> */
[----:B------:R-:W-:Y:S01]  /*4770*/  SHF.R.U32.HI R17, RZ, 0x6, R17 ;  /* 0x00000006ff117819 */ /* 0x000fe20000011611 */
[----:B------:R-:W-:Y:S01]  /*4780*/  HADD2 R40, R9, -1056, -1056 ;  /* 0xe420e42009287430 */ /* 0x000fe20000000000 */
[----:B------:R-:W-:Y:S01]  /*4790*/  LOP3.LUT R20, R20, 0x64006400, RZ, 0xfc, !PT ;  /* 0x6400640014147812 */ /* 0x000fe200078efcff */
[-C--:B------:R-:W-:Y:S01]  /*47a0*/  HFMA2 R9, R42, R10.reuse, R43 ;  /* 0x0000000a2a097231 */ /* 0x080fe2000000002b */
[----:B------:R-:W-:Y:S01]  /*47b0*/  SHF.R.U32.HI R16, RZ, 0x6, R16 ;  /* 0x00000006ff107819 */ /* 0x000fe20000011610 */
[-C--:B------:R-:W-:Y:S01]  /*47c0*/  HFMA2.MMA R38, R21, R10.reuse, R38 ;  /* 0x0000000a15267235 */ /* 0x080fe20000000026 */
[----:B------:R-:W-:Y:S01]  /*47d0*/  LOP3.LUT R17, R17, 0x3f003f, RZ, 0xc0, !PT ;  /* 0x003f003f11117812 */ /* 0x000fe200078ec0ff */
[----:B------:R-:W-:Y:S01]  /*47e0*/  HADD2 R39, R20, -1056, -1056 ;  /* 0xe420e42014277430 */ /* 0x000fe20000000000 */
[----:B------:R-:W-:Y:S01]  /*47f0*/  LOP3.LUT R16, R16, 0x3f003f, RZ, 0xc0, !PT ;  /* 0x003f003f10107812 */ /* 0x000fe200078ec0ff */
[----:B------:R-:W0:Y:S01]  /*4800*/  LDS.128 R20, [UR4+0x10] ;  /* 0x00001004ff147984 */ /* 0x000e220008000c00 */
[----:B------:R-:W-:Y:S01]  /*4810*/  SHF.R.U32.HI R18, RZ, 0x6, R18 ;  /* 0x00000006ff127819 */ /* 0x000fe20000011612 */
[----:B------:R-:W-:Y:S01]  /*4820*/  HFMA2.MMA R45, R40, R10, R45 ;  /* 0x0000000a282d7235 */ /* 0x000fe2000000002d */
[----:B------:R-:W-:Y:S01]  /*4830*/  LOP3.LUT R17, R17, 0x64006400, RZ, 0xfc, !PT ;  /* 0x6400640011117812 */ /* 0x000fe200078efcff */
[----:B------:R-:W-:Y:S01]  /*4840*/  HFMA2 R8, R39, R10, R8 ;  /* 0x0000000a27087231 */ /* 0x000fe20000000008 */
[----:B------:R-:W-:-:S02]  /*4850*/  SHF.R.U32.HI R19, RZ, 0x6, R19 ;  /* 0x00000006ff137819 */ /* 0x000fc40000011613 */
[----:B------:R-:W-:Y:S01]  /*4860*/  LOP3.LUT R16, R16, 0x64006400, RZ, 0xfc, !PT ;  /* 0x6400640010107812 */ /* 0x000fe200078efcff */
[----:B------:R-:W-:Y:S01]  /*4870*/  HADD2 R10, R17, -1056, -1056 ;  /* 0xe420e420110a7430 */ /* 0x000fe20000000000 */
[----:B------:R-:W-:Y:S02]  /*4880*/  LOP3.LUT R18, R18, 0x3f003f, RZ, 0xc0, !PT ;  /* 0x003f003f12127812 */ /* 0x000fe400078ec0ff */
[----:B------:R-:W-:Y:S01]  /*4890*/  LOP3.LUT R19, R19, 0x3f003f, RZ, 0xc0, !PT ;  /* 0x003f003f13137812 */ /* 0x000fe200078ec0ff */
[----:B------:R-:W-:Y:S01]  /*48a0*/  HADD2 R16, R16, -1056, -1056 ;  /* 0xe420e42010107430 */ /* 0x000fe20000000000 */
[----:B------:R-:W-:Y:S01]  /*48b0*/  LOP3.LUT R18, R18, 0x64006400, RZ, 0xfc, !PT ;  /* 0x6400640012127812 */ /* 0x000fe200078efcff */
[----:B------:R-:W-:Y:S01]  /*48c0*/  HFMA2 R10, R10, R11, R9 ;  /* 0x0000000b0a0a7231 */ /* 0x000fe20000000009 */
[----:B------:R-:W-:Y:S02]  /*48d0*/  LOP3.LUT R19, R19, 0x64006400, RZ, 0xfc, !PT ;  /* 0x6400640013137812 */ /* 0x000fe400078efcff */
[----:B------:R-:W-:Y:S01]  /*48e0*/  LOP3.LUT R9, R12, 0x3f003f, RZ, 0xc0, !PT ;  /* 0x003f003f0c097812 */ /* 0x000fe200078ec0ff */
[----:B------:R-:W-:Y:S01]  /*48f0*/  HADD2 R17, R18, -1056, -1056 ;  /* 0xe420e42012117430 */ /* 0x000fe20000000000 */
[----:B------:R-:W-:Y:S01]  /*4900*/  HFMA2.MMA R45, R16, R11, R45 ;  /* 0x0000000b102d7235 */ /* 0x000fe2000000002d */
[----:B------:R-:W-:Y:S01]  /*4910*/  LOP3.LUT R16, R14, 0x3f003f, RZ, 0xc0, !PT ;  /* 0x003f003f0e107812 */ /* 0x000fe200078ec0ff */
[----:B------:R-:W-:Y:S01]  /*4920*/  HADD2 R19, R19, -1056, -1056 ;  /* 0xe420e42013137430 */ /* 0x000fe20000000000 */
[----:B------:R-:W-:-:S02]  /*4930*/  SHF.R.U32.HI R12, RZ, 0x6, R12 ;  /* 0x00000006ff0c7819 */ /* 0x000fc4000001160c */
[----:B------:R-:W-:Y:S01]  /*4940*/  LOP3.LUT R9, R9, 0x64006400, RZ, 0xfc, !PT ;  /* 0x6400640009097812 */ /* 0x000fe200078efcff */
[----:B------:R-:W-:Y:S01]  /*4950*/  HFMA2.MMA R38, R17, R11, R38 ;  /* 0x0000000b11267235 */ /* 0x000fe20000000026 */
[----:B------:R-:W-:Y:S01]  /*4960*/  SHF.R.U32.HI R14, RZ, 0x6, R14 ;  /* 0x00000006ff0e7819 */ /* 0x000fe2000001160e */
[----:B------:R-:W-:Y:S01]  /*4970*/  HFMA2 R8, R19, R11, R8 ;  /* 0x0000000b13087231 */ /* 0x000fe20000000008 */
[----:B------:R-:W-:Y:S01]  /*4980*/  LOP3.LUT R16, R16, 0x64006400, RZ, 0xfc, !PT ;  /* 0x6400640010107812 */ /* 0x000fe200078efcff */
[----:B------:R-:W-:Y:S01]  /*4990*/  HADD2 R18, R9, -1056, -1056 ;  /* 0xe420e42009127430 */ /* 0x000fe20000000000 */
[----:B------:R-:W-:Y:S02]  /*49a0*/  LOP3.LUT R12, R12, 0x3f003f, RZ, 0xc0, !PT ;  /* 0x003f003f0c0c7812 */ /* 0x000fe400078ec0ff */
[----:B------:R-:W-:Y:S01]  /*49b0*/  LOP3.LUT R11, R13, 0x3f003f, RZ, 0xc0, !PT ;  /* 0x003f003f0d0b7812 */ /* 0x000fe200078ec0ff */
[----:B------:R-:W-:Y:S01]  /*49c0*/  HADD2 R9, R16, -1056, -1056 ;  /* 0xe420e42010097430 */ /* 0x000fe20000000000 */
[----:B------:R-:W-:-:S02]  /*49d0*/  LOP3.LUT R14, R14, 0x3f003f, RZ, 0xc0, !PT ;  /* 0x003f003f0e0e7812 */ /* 0x000fc400078ec0ff */
[----:B------:R-:W-:Y:S02]  /*49e0*/  LOP3.LUT R12, R12, 0x64006400, RZ, 0xfc, !PT ;  /* 0x640064000c0c7812 */ /* 0x000fe400078efcff */
[----:B------:R-:W-:Y:S01]  /*49f0*/  LOP3.LUT R11, R11, 0x64006400, RZ, 0xfc, !PT ;  /* 0x640064000b0b7812 */ /* 0x000fe200078efcff */
[-C--:B0-----:R-:W-:Y:S01]  /*4a00*/  HFMA2.MMA R45, R18, R20.reuse, R45 ;  /* 0x00000014122d7235 */ /* 0x081fe2000000002d */
[----:B------:R-:W-:Y:S01]  /*4a10*/  LOP3.LUT R14, R14, 0x64006400, RZ, 0xfc, !PT ;  /* 0x640064000e0e7812 */ /* 0x000fe200078efcff */
[----:B------:R-:W-:Y:S01]  /*4a20*/  HADD2 R12, R12, -1056, -1056 ;  /* 0xe420e4200c0c7430 */ /* 0x000fe20000000000 */
[----:B------:R-:W-:Y:S01]  /*4a30*/  HFMA2.MMA R38, R9, R20, R38 ;  /* 0x0000001409267235 */ /* 0x000fe20000000026 */
[----:B------:R-:W-:Y:S01]  /*4a40*/  HADD2 R11, R11, -1056, -1056 ;  /* 0xe420e4200b0b7430 */ /* 0x000fe20000000000 */
[----:B------:R-:W-:Y:S01]  /*4a50*/  SHF.R.U32.HI R13, RZ, 0x6, R13 ;  /* 0x00000006ff0d7819 */ /* 0x000fe2000001160d */
[----:B------:R-:W-:Y:S01]  /*4a60*/  HADD2 R9, R14, -1056, -1056 ;  /* 0xe420e4200e097430 */ /* 0x000fe20000000000 */
[----:B------:R-:W-:Y:S01]  /*4a70*/  LOP3.LUT R17, R15, 0x3f003f, RZ, 0xc0, !PT ;  /* 0x003f003f0f117812 */ /* 0x000fe200078ec0ff */
[----:B------:R-:W-:Y:S01]  /*4a80*/  HFMA2 R10, R11, R20, R10 ;  /* 0x000000140b0a7231 */ /* 0x000fe2000000000a */
[----:B------:R-:W-:Y:S01]  /*4a90*/  SHF.R.U32.HI R15, RZ, 0x6, R15 ;  /* 0x00000006ff0f7819 */ /* 0x000fe2000001160f */
[-C--:B------:R-:W-:Y:S01]  /*4aa0*/  HFMA2.MMA R11, R12, R21.reuse, R45 ;  /* 0x000000150c0b7235 */ /* 0x080fe2000000002d */
[----:B------:R-:W-:Y:S01]  /*4ab0*/  LOP3.LUT R13, R13, 0x3f003f, RZ, 0xc0, !PT ;  /* 0x003f003f0d0d7812 */ /* 0x000fe200078ec0ff */
[----:B------:R-:W-:Y:S01]  /*4ac0*/  HADD2 R12, R31, -1056, -1056 ;  /* 0xe420e4201f0c7430 */ /* 0x000fe20000000000 */
[----:B------:R-:W-:Y:S01]  /*4ad0*/  HFMA2.MMA R38, R9, R21, R38 ;  /* 0x0000001509267235 */ /* 0x000fe20000000026 */
[----:B------:R-:W-:Y:S01]  /*4ae0*/  LOP3.LUT R17, R17, 0x64006400, RZ, 0xfc, !PT ;  /* 0x6400640011117812 */ /* 0x000fe200078efcff */
[----:B------:R-:W-:Y:S01]  /*4af0*/  HADD2 R9, R36, -1056, -1056 ;  /* 0xe420e42024097430 */ /* 0x000fe20000000000 */
[----:B------:R-:W-:-:S02]  /*4b00*/  LOP3.LUT R15, R15, 0x3f003f, RZ, 0xc0, !PT ;  /* 0x003f003f0f0f7812 */ /* 0x000fc400078ec0ff */
[----:B------:R-:W-:Y:S01]  /*4b10*/  LOP3.LUT R13, R13, 0x64006400, RZ, 0xfc, !PT ;  /* 0x640064000d0d7812 */ /* 0x000fe200078efcff */
[-C--:B------:R-:W-:Y:S01]  /*4b20*/  HFMA2.MMA R11, R12, R22.reuse, R11 ;  /* 0x000000160c0b7235 */ /* 0x080fe2000000000b */
[----:B------:R-:W-:Y:S01]  /*4b30*/  LOP3.LUT R15, R15, 0x64006400, RZ, 0xfc, !PT ;  /* 0x640064000f0f7812 */ /* 0x000fe200078efcff */
[----:B------:R-:W-:Y:S01]  /*4b40*/  HADD2 R17, R17, -1056, -1056 ;  /* 0xe420e42011117430 */ /* 0x000fe20000000000 */
[----:B------:R-:W-:Y:S01]  /*4b50*/  LOP3.LUT R33, R33, 0x64006400, RZ, 0xfc, !PT ;  /* 0x6400640021217812 */ /* 0x000fe200078efcff */
[----:B------:R-:W-:Y:S01]  /*4b60*/  HADD2 R13, R13, -1056, -1056 ;  /* 0xe420e4200d0d7430 */ /* 0x000fe20000000000 */
        /* <DEDUP_REMOVED lines=8> */
[----:B------:R-:W-:Y:S01]  /*4bf0*/  HFMA2.MMA R11, R30, R23, R11 ;  /* 0x000000171e0b7235 */ /* 0x000fe2000000000b */
[----:B------:R-:W-:-:S02]  /*4c00*/  HFMA2 R10, R13, R21, R10 ;  /* 0x000000150d0a7231 */ /* 0x000fc4000000000a */
[----:B------:R-:W-:Y:S02]  /*4c10*/  HADD2 R37, R37, -1056, -1056 ;  /* 0xe420e42025257430 */ /* 0x000fe40000000000 */
[----:B------:R-:W-:Y:S01]  /*4c20*/  HFMA2 R8, R15, R21, R8 ;  /* 0x000000150f087231 */ /* 0x000fe20000000008 */
[----:B------:R-:W-:Y:S01]  /*4c30*/  HFMA2.MMA R38, R33, R23, R38 ;  /* 0x0000001721267235 */ /* 0x000fe20000000026 */
[----:B------:R-:W-:Y:S02]  /*4c40*/  HADD2 R35, R35, -1056, -1056 ;  /* 0xe420e42023237430 */ /* 0x000fe40000000000 */
        /* <DEDUP_REMOVED lines=14> */
.L_x_4634:
[----:B------:R-:W-:Y:S05]  /*4d30*/  @P2 BRA `(.L_x_4635) ;  /* 0x0000000800d82947 */ /* 0x000fea0003800000 */
[----:B------:R-:W-:Y:S01]  /*4d40*/  IMAD R9, R25, 0xc, RZ ;  /* 0x0000000c19097824 */ /* 0x000fe200078e02ff */
[----:B------:R-:W0:Y:S01]  /*4d50*/  LDS.128 R20, [UR4+0x20] ;  /* 0x00002004ff147984 */ /* 0x000e220008000c00 */
[----:B------:R-:W-:-:S04]  /*4d60*/  IMAD.WIDE.U32 R34, R5, 0xc, R26 ;  /* 0x0000000c05227825 */ /* 0x000fc800078e001a */
[----:B------:R-:W-:-:S05]  /*4d70*/  IMAD.IADD R35, R35, 0x1, R9 ;  /* 0x0000000123237824 */ /* 0x000fca00078e0209 */
[----:B------:R-:W2:Y:S01]  /*4d80*/  LDG.E.128.CONSTANT R8, desc[UR6][R34.64] ;  /* 0x0000000622087981 */ /* 0x000ea2000c1e9d00 */
[----:B------:R-:W-:-:S05]  /*4d90*/  IMAD.WIDE R36, R5, 0x4, R34 ;  /* 0x0000000405247825 */ /* 0x000fca00078e0222 */
[----:B------:R1:W3:Y:S01]  /*4da0*/  LDG.E.128.CONSTANT R12, desc[UR6][R36.64] ;  /* 0x00000006240c7981 */ /* 0x0002e2000c1e9d00 */
[----:B------:R-:W-:-:S06]  /*4db0*/  IMAD.WIDE R16, R5, 0x4, R36 ;  /* 0x0000000405107825 */ /* 0x000fcc00078e0224 */
[----:B------:R-:W4:Y:S01]  /*4dc0*/  LDG.E.128.CONSTANT R16, desc[UR6][R16.64] ;  /* 0x0000000610107981 */ /* 0x000f22000c1e9d00 */
[----:B--2---:R-:W-:Y:S02]  /*4dd0*/  LOP3.LUT R39, R9, 0x3f003f, RZ, 0xc0, !PT ;  /* 0x003f003f09277812 */ /* 0x004fe400078ec0ff */
[--C-:B------:R-:W-:Y:S02]  /*4de0*/  SHF.R.U32.HI R32, RZ, 0xc, R9.reuse ;  /* 0x0000000cff207819 */ /* 0x100fe40000011609 */
[----:B------:R-:W-:Y:S02]  /*4df0*/  SHF.R.U32.HI R9, RZ, 0x6, R9 ;  /* 0x00000006ff097819 */ /* 0x000fe40000011609 */
[----:B------:R-:W-:Y:S02]  /*4e00*/  LOP3.LUT R38, R8, 0x3f003f, RZ, 0xc0, !PT ;  /* 0x003f003f08267812 */ /* 0x000fe400078ec0ff */
[----:B------:R-:W-:Y:S02]  /*4e10*/  LOP3.LUT R40, R10, 0x3f003f, RZ, 0xc0, !PT ;  /* 0x003f003f0a287812 */ /* 0x000fe400078ec0ff */
[----:B-1----:R-:W-:-:S02]  /*4e20*/  LOP3.LUT R37, R9, 0x3f003f, RZ, 0xc0, !PT ;  /* 0x003f003f09257812 */ /* 0x002fc400078ec0ff */
[----:B------:R-:W-:Y:S02]  /*4e30*/  LOP3.LUT R35, R39, 0x64006400, RZ, 0xfc, !PT ;  /* 0x6400640027237812 */ /* 0x000fe400078efcff */
[--C-:B------:R-:W-:Y:S02]  /*4e40*/  SHF.R.U32.HI R31, RZ, 0xc, R8.reuse ;  /* 0x0000000cff1f7819 */ /* 0x100fe40000011608 */
[----:B------:R-:W-:Y:S01]  /*4e50*/  SHF.R.U32.HI R8, RZ, 0x6, R8 ;  /* 0x00000006ff087819 */ /* 0x000fe20000011608 */
[----:B------:R-:W-:Y:S01]  /*4e60*/  HADD2 R35, R35, -1056, -1056 ;  /* 0xe420e42023237430 */ /* 0x000fe20000000000 */
[----:B------:R-:W-:Y:S02]  /*4e70*/  LOP3.LUT R38, R38, 0x64006400, RZ, 0xfc, !PT ;  /* 0x6400640026267812 */ /* 0x000fe400078efcff */
[----:B------:R-:W-:Y:S02]  /*4e80*/  LOP3.LUT R36, R40, 0x64006400, RZ, 0xfc, !PT ;  /* 0x6400640028247812 */ /* 0x000fe400078efcff */
[----:B------:R-:W-:Y:S01]  /*4e90*/  LOP3.LUT R37, R37, 0x64006400, RZ, 0xfc, !PT ;  /* 0x6400640025257812 */ /* 0x000fe200078efcff */
[----:B------:R-:W-:Y:S01]  /*4ea0*/  HADD2 R9, R38, -1056, -1056 ;  /* 0xe420e42026097430 */ /* 0x000fe20000000000 */
[--C-:B------:R-:W-:Y:S01]  /*4eb0*/  SHF.R.U32.HI R33, RZ, 0xc, R10.reuse ;  /* 0x0000000cff217819 */ /* 0x100fe2000001160a */
[----:B------:R-:W-:Y:S01]  /*4ec0*/  HADD2 R39, R36, -1056, -1056 ;  /* 0xe420e42024277430 */ /* 0x000fe20000000000 */
[----:B------:R-:W-:Y:S01]  /*4ed0*/  LOP3.LUT R34, R11, 0x3f003f, RZ, 0xc0, !PT ;  /* 0x003f003f0b227812 */ /* 0x000fe200078ec0ff */
[----:B------:R-:W-:Y:S01]  /*4ee0*/  HADD2 R36, R37, -1056, -1056 ;  /* 0xe420e42025247430 */ /* 0x000fe20000000000 */
[----:B------:R-:W-:Y:S01]  /*4ef0*/  SHF.R.U32.HI R10, RZ, 0x6, R10 ;  /* 0x00000006ff0a7819 */ /* 0x000fe2000001160a */
[----:B0-----:R-:W-:Y:S01]  /*4f00*/  HFMA2 R37, R35, R20, RZ.H0_H0 ;  /* 0x0000001423257231 */ /* 0x001fe200000400ff */
[----:B------:R-:W-:Y:S01]  /*4f10*/  LOP3.LUT R8, R8, 0x3f003f, RZ, 0xc0, !PT ;  /* 0x003f003f08087812 */ /* 0x000fe200078ec0ff */
[----:B------:R-:W-:Y:S01]  /*4f20*/  HFMA2.MMA R9, R9, R20, RZ ;  /* 0x0000001409097235 */ /* 0x000fe200000000ff */
[----:B------:R-:W-:-:S02]  /*4f30*/  LOP3.LUT R34, R34, 0x64006400, RZ, 0xfc, !PT ;  /* 0x6400640022227812 */ /* 0x000fc400078efcff */
[----:B------:R-:W-:Y:S02]  /*4f40*/  LOP3.LUT R8, R8, 0x64006400, RZ, 0xfc, !PT ;  /* 0x6400640008087812 */ /* 0x000fe400078efcff */
[----:B------:R-:W-:Y:S01]  /*4f50*/  LOP3.LUT R35, R10, 0x3f003f, RZ, 0xc0, !PT ;  /* 0x003f003f0a237812 */ /* 0x000fe200078ec0ff */
[----:B------:R-:W-:Y:S01]  /*4f60*/  HADD2 R41, R34, -1056, -1056 ;  /* 0xe420e42022297430 */ /* 0x000fe20000000000 */
[--C-:B------:R-:W-:Y:S01]  /*4f70*/  SHF.R.U32.HI R30, RZ, 0xc, R11.reuse ;  /* 0x0000000cff1e7819 */ /* 0x100fe2000001160b */
[----:B------:R-:W-:Y:S01]  /*4f80*/  HADD2 R34, R8, -1056, -1056 ;  /* 0xe420e42008227430 */ /* 0x000fe20000000000 */
[----:B------:R-:W-:Y:S01]  /*4f90*/  SHF.R.U32.HI R11, RZ, 0x6, R11 ;  /* 0x00000006ff0b7819 */ /* 0x000fe2000001160b */
[----:B------:R-:W-:Y:S01]  /*4fa0*/  HFMA2 R10, R36, R21, R37 ;  /* 0x00000015240a7231 */ /* 0x000fe20000000025 */
[----:B------:R-:W-:Y:S01]  /*4fb0*/  LOP3.LUT R35, R35, 0x64006400, RZ, 0xfc, !PT ;  /* 0x6400640023237812 */ /* 0x000fe200078efcff */
[----:B------:R-:W-:Y:S01]  /*4fc0*/  HFMA2.MMA R8, R39, R20, RZ ;  /* 0x0000001427087235 */ /* 0x000fe200000000ff */
[----:B------:R-:W-:Y:S01]  /*4fd0*/  LOP3.LUT R37, R11, 0x3f003f, RZ, 0xc0, !PT ;  /* 0x003f003f0b257812 */ /* 0x000fe200078ec0ff */
[----:B------:R-:W-:Y:S01]  /*4fe0*/  HFMA2.MMA R9, R34, R21, R9 ;  /* 0x0000001522097235 */ /* 0x000fe20000000009 */
[----:B---3--:R-:W-:Y:S01]  /*4ff0*/  LOP3.LUT R36, R14, 0x3f003f, RZ, 0xc0, !PT ;  /* 0x003f003f0e247812 */ /* 0x008fe200078ec0ff */
[----:B------:R-:W-:Y:S01]  /*5000*/  HADD2 R35, R35, -1056, -1056 ;  /* 0xe420e42023237430 */ /* 0x000fe20000000000 */
[----:B------:R-:W-:Y:S01]  /*5010*/  LOP3.LUT R37, R37, 0x64006400, RZ, 0xfc, !PT ;  /* 0x6400640025257812 */ /* 0x000fe200078efcff */
[----:B------:R-:W-:Y:S01]  /*5020*/  HFMA2 R20, R41, R20, RZ.H0_H0 ;  /* 0x0000001429147231 */ /* 0x000fe200000400ff */
[----:B------:R-:W-:-:S02]  /*5030*/  LOP3.LUT R11, R12, 0x3f003f, RZ, 0xc0, !PT ;  /* 0x003f003f0c0b7812 */ /* 0x000fc400078ec0ff */
[----:B------:R-:W-:Y:S01]  /*5040*/  LOP3.LUT R34, R13, 0x3f003f, RZ, 0xc0, !PT ;  /* 0x003f003f0d227812 */ /* 0x000fe200078ec0ff */
[----:B------:R-:W-:Y:S01]  /*5050*/  HFMA2.MMA R8, R35, R21, R8 ;  /* 0x0000001523087235 */ /* 0x000fe20000000008 */
[----:B------:R-:W-:Y:S01]  /*5060*/  LOP3.LUT R36, R36, 0x64006400, RZ, 0xfc, !PT ;  /* 0x6400640024247812 */ /* 0x000fe200078efcff */
[----:B------:R-:W-:Y:S01]  /*5070*/  HADD2 R39, R37, -1056, -1056 ;  /* 0xe420e42025277430 */ /* 0x000fe20000000000 */
[----:B------:R-:W-:Y:S02]  /*5080*/  LOP3.LUT R11, R11, 0x64006400, RZ, 0xfc, !PT ;  /* 0x640064000b0b7812 */ /* 0x000fe400078efcff */
[----:B------:R-:W-:Y:S01]  /*5090*/  LOP3.LUT R34, R34, 0x64006400, RZ, 0xfc, !PT ;  /* 0x6400640022227812 */ /* 0x000fe200078efcff */
[----:B------:R-:W-:Y:S01]  /*50a0*/  HADD2 R37, R36, -1056, -1056 ;  /* 0xe420e42024257430 */ /* 0x000fe20000000000 */
[----:B------:R-:W-:Y:S01]  /*50b0*/  SHF.R.U32.HI R36, RZ, 0x6, R15 ;  /* 0x00000006ff247819 */ /* 0x000fe2000001160f */
[----:B------:R-:W-:Y:S01]  /*50c0*/  HADD2 R38, R11, -1056, -1056 ;  /* 0xe420e4200b267430 */ /* 0x000fe20000000000 */
[----:B------:R-:W-:Y:S01]  /*50d0*/  LOP3.LUT R31, R31, 0xf000f, RZ, 0xc0, !PT ;  /* 0x000f000f1f1f7812 */ /* 0x000fe200078ec0ff */
[----:B------:R-:W-:Y:S01]  /*50e0*/  HADD2 R35, R34, -1056, -1056 ;  /* 0xe420e42022237430 */ /* 0x000fe20000000000 */
[----:B------:R-:W-:Y:S01]  /*50f0*/  SHF.R.U32.HI R34, RZ, 0x6, R14 ;  /* 0x00000006ff227819 */ /* 0x000fe2000001160e */
[----:B------:R-:W-:Y:S01]  /*5100*/  HFMA2 R11, R39, R21, R20 ;  /* 0x00000015270b7231 */ /* 0x000fe20000000014 */
[-C--:B------:R-:W-:Y:S01]  /*5110*/  HFMA2.MMA R21, R37, R22.reuse, R8 ;  /* 0x0000001625157235 */ /* 0x080fe20000000008 */
[----:B------:R-:W-:Y:S01]  /*5120*/  SHF.R.U32.HI R8, RZ, 0x6, R12 ;  /* 0x00000006ff087819 */ /* 0x000fe2000001160c */
[----:B------:R-:W-:Y:S01]  /*5130*/  HFMA2 R10, R35, R22, R10 ;  /* 0x00000016230a7231 */ /* 0x000fe2000000000a */
[----:B------:R-:W-:Y:S01]  /*5140*/  LOP3.LUT R35, R15, 0x3f003f, RZ, 0xc0, !PT ;  /* 0x003f003f0f237812 */ /* 0x000fe200078ec0ff */
[----:B------:R-:W-:Y:S01]  /*5150*/  HFMA2.MMA R9, R38, R22, R9 ;  /* 0x0000001626097235 */ /* 0x000fe20000000009 */
[----:B------:R-:W-:-:S02]  /*5160*/  SHF.R.U32.HI R20, RZ, 0x6, R13 ;  /* 0x00000006ff147819 */ /* 0x000fc4000001160d */
        /* <DEDUP_REMOVED lines=17> */
[-C--:B------:R-:W-:Y:S01]  /*5280*/  HFMA2.MMA R22, R8, R23.reuse, R9 ;  /* 0x0000001708167235 */ /* 0x080fe20000000009 */
[-C--:B------:R-:W-:Y:S01]  /*5290*/  HFMA2 R20, R35, R23.reuse, R10 ;  /* 0x0000001723147231 */ /* 0x080fe2000000000a */
[----:B------:R-:W-:Y:S01]  /*52a0*/  HFMA2.MMA R21, R34, R23, R21 ;  /* 0x0000001722157235 */ /* 0x000fe20000000015 */
[----:B------:R-:W-:Y:S01]  /*52b0*/  HFMA2 R23, R36, R23, R11 ;  /* 0x0000001724177231 */ /* 0x000fe2000000000b */
[----:B------:R-:W-:Y:S01]  /*52c0*/  SHF.R.U32.HI R36, RZ, 0xc, R14 ;  /* 0x0000000cff247819 */ /* 0x000fe2000001160e */
[----:B------:R-:W0:Y:S01]  /*52d0*/  LDS.128 R8, [UR4+0x30] ;  /* 0x00003004ff087984 */ /* 0x000e220008000c00 */
[----:B------:R-:W-:-:S02]  /*52e0*/  SHF.R.U32.HI R34, RZ, 0xc, R12 ;  /* 0x0000000cff227819 */ /* 0x000fc4000001160c */
[----:B----4-:R-:W-:Y:S02]  /*52f0*/  SHF.R.U32.HI R14, RZ, 0x8, R18 ;  /* 0x00000008ff0e7819 */ /* 0x010fe40000011612 */
[----:B------:R-:W-:Y:S02]  /*5300*/  SHF.R.U32.HI R12, RZ, 0x8, R16 ;  /* 0x00000008ff0c7819 */ /* 0x000fe40000011610 */
[----:B------:R-:W-:Y:S02]  /*5310*/  SHF.R.U32.HI R35, RZ, 0xc, R13 ;  /* 0x0000000cff237819 */ /* 0x000fe4000001160d */
[----:B------:R-:W-:Y:S02]  /*5320*/  LOP3.LUT R14, R37, 0x300030, R14, 0xf8, !PT ;  /* 0x00300030250e7812 */ /* 0x000fe400078ef80e */
[----:B------:R-:W-:Y:S02]  /*5330*/  SHF.R.U32.HI R13, RZ, 0x8, R17 ;  /* 0x00000008ff0d7819 */ /* 0x000fe40000011611 */
[----:B------:R-:W-:-:S02]  /*5340*/  SHF.R.U32.HI R33, RZ, 0xc, R15 ;  /* 0x0000000cff217819 */ /* 0x000fc4000001160f */
[----:B------:R-:W-:Y:S02]  /*5350*/  LOP3.LUT R12, R31, 0x300030, R12, 0xf8, !PT ;  /* 0x003000301f0c7812 */ /* 0x000fe400078ef80c */
[----:B------:R-:W-:Y:S02]  /*5360*/  LOP3.LUT R37, R30, 0xf000f, RZ, 0xc0, !PT ;  /* 0x000f000f1e257812 */ /* 0x000fe400078ec0ff */
[----:B------:R-:W-:Y:S02]  /*5370*/  LOP3.LUT R34, R34, 0xf000f, RZ, 0xc0, !PT ;  /* 0x000f000f22227812 */ /* 0x000fe400078ec0ff */
[----:B------:R-:W-:Y:S02]  /*5380*/  LOP3.LUT R30, R35, 0xf000f, RZ, 0xc0, !PT ;  /* 0x000f000f231e7812 */ /* 0x000fe400078ec0ff */
[----:B------:R-:W-:Y:S02]  /*5390*/  SHF.R.U32.HI R15, RZ, 0xa, R16 ;  /* 0x0000000aff0f7819 */ /* 0x000fe40000011610 */
[----:B------:R-:W-:-:S02]  /*53a0*/  SHF.R.U32.HI R31, RZ, 0xa, R17 ;  /* 0x0000000aff1f7819 */ /* 0x000fc40000011611 */
[----:B------:R-:W-:Y:S02]  /*53b0*/  LOP3.LUT R36, R36, 0xf000f, RZ, 0xc0, !PT ;  /* 0x000f000f24247812 */ /* 0x000fe400078ec0ff */
[----:B------:R-:W-:Y:S02]  /*53c0*/  SHF.R.U32.HI R35, RZ, 0xa, R18 ;  /* 0x0000000aff237819 */ /* 0x000fe40000011612 */
[----:B------:R-:W-:Y:S02]  /*53d0*/  LOP3.LUT R13, R32, 0x300030, R13, 0xf8, !PT ;  /* 0x00300030200d7812 */ /* 0x000fe400078ef80d */
[----:B------:R-:W-:Y:S02]  /*53e0*/  SHF.R.U32.HI R32, RZ, 0x8, R19 ;  /* 0x00000008ff207819 */ /* 0x000fe40000011613 */
[----:B------:R-:W-:Y:S02]  /*53f0*/  LOP3.LUT R15, R34, 0x300030, R15, 0xf8, !PT ;  /* 0x00300030220f7812 */ /* 0x000fe400078ef80f */
[----:B------:R-:W-:-:S02]  /*5400*/  LOP3.LUT R31, R30, 0x300030, R31, 0xf8, !PT ;  /* 0x003000301e1f7812 */ /* 0x000fc400078ef81f */
[----:B------:R-:W-:Y:S02]  /*5410*/  LOP3.LUT R30, R36, 0x300030, R35, 0xf8, !PT ;  /* 0x00300030241e7812 */ /* 0x000fe400078ef823 */
[----:B------:R-:W-:Y:S02]  /*5420*/  LOP3.LUT R34, R16, 0x3f003f, RZ, 0xc0, !PT ;  /* 0x003f003f10227812 */ /* 0x000fe400078ec0ff */
[----:B------:R-:W-:Y:S02]  /*5430*/  LOP3.LUT R36, R18, 0x3f003f, RZ, 0xc0, !PT ;  /* 0x003f003f12247812 */ /* 0x000fe400078ec0ff */
[----:B------:R-:W-:Y:S02]  /*5440*/  LOP3.LUT R32, R37, 0x300030, R32, 0xf8, !PT ;  /* 0x0030003025207812 */ /* 0x000fe400078ef820 */
[----:B------:R-:W-:Y:S02]  /*5450*/  SHF.R.U32.HI R16, RZ, 0x6, R16 ;  /* 0x00000006ff107819 */ /* 0x000fe40000011610 */
[----:B------:R-:W-:-:S02]  /*5460*/  LOP3.LUT R37, R34, 0x64006400, RZ, 0xfc, !PT ;  /* 0x6400640022257812 */ /* 0x000fc400078efcff */
[----:B------:R-:W-:Y:S02]  /*5470*/  SHF.R.U32.HI R18, RZ, 0x6, R18 ;  /* 0x00000006ff127819 */ /* 0x000fe40000011612 */
[----:B------:R-:W-:Y:S01]  /*5480*/  LOP3.LUT R36, R36, 0x64006400, RZ, 0xfc, !PT ;  /* 0x6400640024247812 */ /* 0x000fe200078efcff */
[----:B------:R-:W-:Y:S01]  /*5490*/  HADD2 R37, R37, -1056, -1056 ;  /* 0xe420e42025257430 */ /* 0x000fe20000000000 */
[----:B------:R-:W-:Y:S02]  /*54a0*/  LOP3.LUT R38, R17, 0x3f003f, RZ, 0xc0, !PT ;  /* 0x003f003f11267812 */ /* 0x000fe400078ec0ff */
[----:B------:R-:W-:Y:S01]  /*54b0*/  SHF.R.U32.HI R35, RZ, 0xa, R19 ;  /* 0x0000000aff237819 */ /* 0x000fe20000011613 */
[----:B------:R-:W-:Y:S01]  /*54c0*/  HADD2 R36, R36, -1056, -1056 ;  /* 0xe420e42024247430 */ /* 0x000fe20000000000 */
[----:B------:R-:W-:Y:S01]  /*54d0*/  LOP3.LUT R34, R19, 0x3f003f, RZ, 0xc0, !PT ;  /* 0x003f003f13227812 */ /* 0x000fe200078ec0ff */
[----:B0-----:R-:W-:Y:S01]  /*54e0*/  HFMA2.MMA R22, R37, R8, R22 ;  /* 0x0000000825167235 */ /* 0x001fe20000000016 */
[----:B------:R-:W-:-:S02]  /*54f0*/  SHF.R.U32.HI R17, RZ, 0x6, R17 ;  /* 0x00000006ff117819 */ /* 0x000fc40000011611 */
[----:B------:R-:W-:Y:S01]  /*5500*/  SHF.R.U32.HI R19, RZ, 0x6, R19 ;  /* 0x00000006ff137819 */ /* 0x000fe20000011613 */
[----:B------:R-:W-:Y:S01]  /*5510*/  HFMA2.MMA R21, R36, R8, R21 ;  /* 0x0000000824157235 */ /* 0x000fe20000000015 */
        /* <DEDUP_REMOVED lines=34> */
[----:B------:R-:W-:Y:S01]  /*5740*/  LOP3.LUT R31, R31, 0x64006400, RZ, 0xfc, !PT ;  /* 0x640064001f1f7812 */ /* 0x000fe200078efcff */
[----:B------:R-:W-:Y:S01]  /*5750*/  HFMA2.MMA R21, R14, R10, R21 ;  /* 0x0000000a0e157235 */ /* 0x000fe20000000015 */
[----:B------:R-:W-:Y:S01]  /*5760*/  HADD2 R30, R30, -1056, -1056 ;  /* 0xe420e4201e1e7430 */ /* 0x000fe20000000000 */
[----:B------:R-:W-:Y:S01]  /*5770*/  LOP3.LUT R33, R33, 0x64006400, RZ, 0xfc, !PT ;  /* 0x6400640021217812 */ /* 0x000fe200078efcff */
[----:B------:R-:W-:-:S02]  /*5780*/  HADD2 R13, R13, -1056, -1056 ;  /* 0xe420e4200d0d7430 */ /* 0x000fc40000000000 */
[----:B------:R-:W-:Y:S01]  /*5790*/  HADD2 R32, R32, -1056, -1056 ;  /* 0xe420e42020207430 */ /* 0x000fe20000000000 */
[-C--:B------:R-:W-:Y:S01]  /*57a0*/  HFMA2.MMA R22, R15, R11.reuse, R22 ;  /* 0x0000000b0f167235 */ /* 0x080fe20000000016 */
[-C--:B------:R-:W-:Y:S01]  /*57b0*/  HFMA2 R20, R13, R10.reuse, R20 ;  /* 0x0000000a0d147231 */ /* 0x080fe20000000014 */
[----:B------:R-:W-:Y:S01]  /*57c0*/  HFMA2.MMA R21, R30, R11, R21 ;  /* 0x0000000b1e157235 */ /* 0x000fe20000000015 */
[----:B------:R-:W-:Y:S02]  /*57d0*/  HADD2 R31, R31, -1056, -1056 ;  /* 0xe420e4201f1f7430 */ /* 0x000fe40000000000 */
[----:B------:R-:W-:Y:S02]  /*57e0*/  HFMA2 R23, R32, R10, R23 ;  /* 0x0000000a20177231 */ /* 0x000fe40000000017 */
        /* <DEDUP_REMOVED lines=11> */
.L_x_4635:
[----:B------:R-:W-:Y:S01]  /*58a0*/  IADD3 R7, R7, 0x20, RZ ;  /* 0x0000002007077810 */ /* 0x000fe20007ffe0ff */
[----:B------:R-:W-:Y:S01]  /*58b0*/  IMAD.WIDE.U32 R18, R5, 0x18, R26 ;  /* 0x0000001805127825 */ /* 0x000fe200078e001a */
[----:B------:R-:W-:Y:S02]  /*58c0*/  UIADD3 UR4, UR4, 0x40, URZ ;  /* 0x0000004004047890 */ /* 0x000fe4000fffe03f */
[----:B------:R-:W-:Y:S01]  /*58d0*/  ISETP.GE.AND P0, PT, R7, UR5, PT ;  /* 0x0000000507007c0c */ /* 0x000fe2000bf06270 */
[----:B------:R-:W-:Y:S01]  /*58e0*/  IMAD R9, R25, 0x18, RZ ;  /* 0x0000001819097824 */ /* 0x000fe200078e02ff */
[----:B------:R-:W-:-:S03]  /*58f0*/  ISETP.LT.AND P2, PT, R7, R24, PT ;  /* 0x000000180700720c */ /* 0x000fc60003f41270 */
[----:B------:R-:W-:-:S10]  /*5900*/  IMAD.IADD R19, R19, 0x1, R9 ;  /* 0x0000000113137824 */ /* 0x000fd400078e0209 */
[----:B------:R-:W-:Y:S05]  /*5910*/  @!P0 BRA P2, `(.L_x_4636) ;  /* 0xffffffe400ec8947 */ /* 0x000fea000103ffff */
.L_x_4633:
[----:B------:R-:W-:Y:S05]  /*5920*/  @P1 EXIT ;  /* 0x000000000000194d */ /* 0x000fea0003800000 */
[----:B------:R-:W2:Y:S01]  /*5930*/  S2R R0, SR_CTAID.X ;  /* 0x0000000000007919 */ /* 0x000ea20000002500 */
[----:B------:R-:W3:Y:S01]  /*5940*/  S2UR UR4, SR_CTAID.Y ;  /* 0x00000000000479c3 */ /* 0x000ee20000002600 */
[----:B-----5:R-:W2:Y:S07]  /*5950*/  S2R R9, SR_TID.X ;  /* 0x0000000000097919 */ /* 0x020eae0000002100 */
[----:B------:R-:W4:Y:S01]  /*5960*/  LDC.64 R6, c[0x0][0x230] ;  /* 0x00008c00ff067b82 */ /* 0x000f220000000a00 */
[----:B--2---:R-:W-:-:S05]  /*5970*/  LEA R0, R0, R9, 0x6 ;  /* 0x0000000900007211 */ /* 0x004fca00078e30ff */
[----:B------:R-:W-:-:S04]  /*5980*/  IMAD.SHL.U32 R0, R0, 0x4, RZ ;  /* 0x0000000400007824 */ /* 0x000fc800078e00ff */
[----:B---3--:R-:W-:-:S04]  /*5990*/  IMAD R5, R5, UR4, R0 ;  /* 0x0000000405057c24 */ /* 0x008fc8000f8e0200 */
[----:B----4-:R-:W-:-:S05]  /*59a0*/  IMAD.WIDE R6, R5, 0x2, R6 ;  /* 0x0000000205067825 */ /* 0x010fca00078e0206 */
[----:B------:R2:W-:Y:S01]  /*59b0*/  ATOM.E.ADD.F16x2.RN.STRONG.GPU P0, RZ, desc[UR6][R6.64], R3 ;  /* 0x0000000306ff79a2 */ /* 0x0005e2000810e1c6 */
[----:B------:R-:W-:Y:S04]  /*59c0*/  BSSY B0, `(.L_x_4637) ;  /* 0x000000f000007945 */ /* 0x000fe80003800000 */
[----:B--2---:R-:W-:Y:S05]  /*59d0*/  @P0 BRA `(.L_x_4638) ;  /* 0x0000000000340947 */ /* 0x004fea0003800000 */
[----:B------:R-:W2:Y:S02]  /*59e0*/  QSPC.E.S P0, RZ, [R6] ;  /* 0x0000000006ff73aa */ /* 0x000ea40000000500 */
[----:B--2---:R-:W-:Y:S05]  /*59f0*/  @!P0 BRA `(.L_x_4639) ;  /* 0x0000000000208947 */ /* 0x004fea0003800000 */
[----:B------:R-:W-:-:S04]  /*5a00*/  MOV R4, R6 ;  /* 0x0000000600047202 */ /* 0x000fc80000000f00 */
[----:B------:R-:W-:-:S07]  /*5a10*/  MOV R0, R4 ;  /* 0x0000000400007202 */ /* 0x000fce0000000f00 */
.L_x_4640:
[----:B------:R-:W2:Y:S02]  /*5a20*/  LDS R4, [R0] ;  /* 0x0000000000047984 */ /* 0x000ea40000000800 */
[----:B--2---:R-:W-:-:S06]  /*5a30*/  HADD2 R5, R4, R3 ;  /* 0x0000000304057230 */ /* 0x004fcc0000000000 */
[----:B------:R-:W2:Y:S02]  /*5a40*/  ATOMS.CAST.SPIN R5, [R0], R4, R5 ;  /* 0x000000040005738d */ /* 0x000ea40001800005 */
[----:B--2---:R-:W-:-:S13]  /*5a50*/  ISETP.EQ.U32.AND P0, PT, R5, 0x1, PT ;  /* 0x000000010500780c */ /* 0x004fda0003f02070 */
[----:B------:R-:W-:Y:S05]  /*5a60*/  @!P0 BRA `(.L_x_4640) ;  /* 0xfffffffc00ec8947 */ /* 0x000fea000383ffff */
[----:B------:R-:W-:Y:S05]  /*5a70*/  BRA `(.L_x_4638) ;  /* 0x00000000000c7947 */ /* 0x000fea0003800000 */
.L_x_4639:
[----:B------:R-:W2:Y:S02]  /*5a80*/  LD.E R0, desc[UR6][R6.64] ;  /* 0x0000000606007980 */ /* 0x000ea4000c101900 */
[----:B--2---:R-:W-:-:S05]  /*5a90*/  IMAD.IADD R3, R3, 0x1, R0 ;  /* 0x0000000103037824 */ /* 0x004fca00078e0200 */
[----:B------:R2:W-:Y:S02]  /*5aa0*/  ST.E desc[UR6][R6.64], R3 ;  /* 0x0000000306007985 */ /* 0x0005e4000c101906 */
.L_x_4638:
[----:B------:R-:W-:Y:S05]  /*5ab0*/  BSYNC B0 ;  /* 0x0000000000007941 */ /* 0x000fea0003800000 */
.L_x_4637:
[----:B------:R3:W-:Y:S02]  /*5ac0*/  ATOM.E.ADD.F16x2.RN.STRONG.GPU P0, RZ, desc[UR6][R6.64+0x4], R2 ;  /* 0x0000040206ff79a2 */ /* 0x0007e4000810e1c6 */
[----:B---3--:R-:W-:Y:S05]  /*5ad0*/  @P0 EXIT ;  /* 0x000000000000094d */ /* 0x008fea0003800000 */
[----:B------:R-:W3:Y:S02]  /*5ae0*/  QSPC.E.S P0, RZ, [R6+0x4] ;  /* 0x0000040006ff73aa */ /* 0x000ee40000000500 */
[----:B---3--:R-:W-:Y:S05]  /*5af0*/  @!P0 BRA `(.L_x_4641) ;  /* 0x0000000000248947 */ /* 0x008fea0003800000 */
[----:B------:R-:W-:-:S04]  /*5b00*/  MOV R4, R6 ;  /* 0x0000000600047202 */ /* 0x000fc80000000f00 */
[----:B------:R-:W-:Y:S01]  /*5b10*/  MOV R4, R4 ;  /* 0x0000000400047202 */ /* 0x000fe20000000f00 */
[----:B------:R-:W-:-:S07]  /*5b20*/  IMAD.MOV.U32 R5, RZ, RZ, R2 ;  /* 0x000000ffff057224 */ /* 0x000fce00078e0002 */
.L_x_4642:
[----:B------:R-:W2:Y:S02]  /*5b30*/  LDS R2, [R4+0x4] ;  /* 0x0000040004027984 */ /* 0x000ea40000000800 */
[----:B--2---:R-:W-:-:S10]  /*5b40*/  HFMA2.MMA R3, R2, 1, 1, R5 ;  /* 0x3c003c0002037835 */ /* 0x004fd40000000005 */
[----:B------:R-:W2:Y:S02]  /*5b50*/  ATOMS.CAST.SPIN R3, [R4+0x4], R2, R3 ;  /* 0x000004020403738d */ /* 0x000ea40001800003 */
[----:B--2---:R-:W-:-:S13]  /*5b60*/  ISETP.EQ.U32.AND P0, PT, R3, 0x1, PT ;  /* 0x000000010300780c */ /* 0x004fda0003f02070 */
[----:B------:R-:W-:Y:S05]  /*5b70*/  @!P0 BRA `(.L_x_4642) ;  /* 0xfffffffc00ec8947 */ /* 0x000fea000383ffff */
[----:B------:R-:W-:Y:S05]  /*5b80*/  EXIT ;  /* 0x000000000000794d */ /* 0x000fea0003800000 */
.L_x_4641:
[----:B------:R-:W2:Y:S02]  /*5b90*/  LD.E R0, desc[UR6][R6.64+0x4] ;  /* 0x0000040606007980 */ /* 0x000ea4000c101900 */
[----:B--2---:R-:W-:-:S05]  /*5ba0*/  IADD3 R3, R2, R0, RZ ;  /* 0x0000000002037210 */ /* 0x004fca0007ffe0ff */
[----:B------:R-:W-:Y:S01]  /*5bb0*/  ST.E desc[UR6][R6.64+0x4], R3 ;  /* 0x0000040306007985 */ /* 0x000fe2000c101906 */
[----:B------:R-:W-:Y:S05]  /*5bc0*/  EXIT ;  /* 0x000000000000794d */ /* 0x000fea0003800000 */
.L_x_4643:
        /* <DEDUP_REMOVED lines=11> */
.L_x_5251:


//--------------------- .text._Z23gemm_half_q_half_kernelILi1ELi40ELb1ELb0ELi64EEvPK6__halfPKjS4_S2_PS0_iiiiPKtS7_iiiiiibS2_i --------------------------
	.section	.text._Z23gemm_half_q_half_kernelILi1ELi40ELb1ELb0ELi64EEvPK6__halfPKjS4_S2_PS0_iiiiPKtS7_iiiiiibS2_i,"ax",@progbits
	.align	128
        .global         _Z23gemm_half_q_half_kernelILi1ELi40ELb1ELb0ELi64EEvPK6__halfPKjS4_S2_PS0_iiiiPKtS7_iiiiiibS2_i
        .type           _Z23gemm_half_q_half_kernelILi1ELi40ELb1ELb0ELi64EEvPK6__halfPKjS4_S2_PS0_iiiiPKtS7_iiiiiibS2_i,@function
        .size           _Z23gemm_half_q_half_kernelILi1ELi40ELb1ELb0ELi64EEvPK6__halfPKjS4_S2_PS0_iiiiPKtS7_iiiiiibS2_i,(.L_x_5252 - _Z23gemm_half_q_half_kernelILi1ELi40ELb1ELb0ELi64EEvPK6__halfPKjS4_S2_PS0_iiiiPKtS7_iiiiiibS2_i)
        .other          _Z23gemm_half_q_half_kernelILi1ELi40ELb1ELb0ELi64EEvPK6__halfPKjS4_S2_PS0_iiiiPKtS7_iiiiiibS2_i,@"STO_CUDA_ENTRY STV_DEFAULT"
_Z23gemm_half_q_half_kernelILi1ELi40ELb1ELb0ELi64EEvPK6__halfPKjS4_S2_PS0_iiiiPKtS7_iiiiiibS2_i:
.text._Z23gemm_half_q_half_kernelILi1ELi40ELb1ELb0ELi64EEvPK6__halfPKjS4_S2_PS0_iiiiPKtS7_iiiiiibS2_i:
        /* <DEDUP_REMOVED lines=16> */
[----:B0-----:R-:W-:-:S04]  /*0100*/  SHF.L.U32 R24, R11, 0x6, RZ ;  /* 0x000000060b187819 */ /* 0x001fc800000006ff */
[CC--:B--2---:R-:W-:Y:S02]  /*0110*/  IADD3 R7, R24.reuse, R9.reuse, RZ ;  /* 0x0000000918077210 */ /* 0x0c4fe40007ffe0ff */
[----:B-1----:R-:W-:Y:S02]  /*0120*/  VIADDMNMX R25, R24, 0x40, R5, PT ;  /* 0x0000004018197846 */ /* 0x002fe40003800105 */
[----:B---3--:R-:W-:Y:S02]  /*0130*/  LEA R13, R2, R9, 0x6 ;  /* 0x00000009020d7211 */ /* 0x008fe400078e30ff */
        /* <DEDUP_REMOVED lines=12> */
[----:B------:R-:W-:-:S04]  /*0200*/  @!P0 IADD3 R7, P2, R7, R4, RZ ;  /* 0x0000000407078210 */ /* 0x000fc80007f5e0ff */
[----:B------:R-:W-:Y:S02]  /*0210*/  @!P0 IADD3.X R8, R8, R5, RZ, P2, !PT ;  /* 0x0000000508088210 */ /* 0x000fe400017fe4ff */
[----:B------:R-:W-:-:S04]  /*0220*/  @!P0 LEA R6, P2, R7, UR4, 0x1 ;  /* 0x0000000407068c11 */ /* 0x000fc8000f8408ff */
[----:B------:R-:W-:-:S06]  /*0230*/  @!P0 LEA.HI.X R7, R7, UR5, R8, 0x1, P2 ;  /* 0x0000000507078c11 */ /* 0x000fcc00090f0c08 */
[----:B------:R-:W3:Y:S01]  /*0240*/  @!P0 LDG.E.U16.CONSTANT R7, desc[UR6][R6.64] ;  /* 0x0000000606078981 */ /* 0x000ee2000c1e9500 */
[----:B--2---:R-:W-:-:S04]  /*0250*/  @P0 IADD3 R10, P3, R4, R3, RZ ;  /* 0x00000003040a0210 */ /* 0x004fc80007f7e0ff */
[----:B------:R-:W-:Y:S02]  /*0260*/  @P0 IADD3.X R5, RZ, R5, RZ, P3, !PT ;  /* 0x00000005ff050210 */ /* 0x000fe40001ffe4ff */
[----:B------:R-:W-:-:S04]  /*0270*/  @P0 LEA R4, P3, R10, UR4, 0x1 ;  /* 0x000000040a040c11 */ /* 0x000fc8000f8608ff */
[----:B------:R-:W-:-:S06]  /*0280*/  @P0 LEA.HI.X R5, R10, UR5, R5, 0x1, P3 ;  /* 0x000000050a050c11 */ /* 0x000fcc00098f0c05 */
[----:B------:R-:W2:Y:S01]  /*0290*/  @P0 LDG.E.U16.CONSTANT R5, desc[UR6][R4.64] ;  /* 0x0000000604050981 */ /* 0x000ea2000c1e9500 */
[----:B------:R-:W0:Y:S01]  /*02a0*/  S2UR UR5, SR_CgaCtaId ;  /* 0x00000000000579c3 */ /* 0x000e220000008800 */
[----:B------:R-:W-:Y:S02]  /*02b0*/  UMOV UR4, 0x400 ;  /* 0x0000040000047882 */ /* 0x000fe40000000000 */
[----:B0-----:R-:W-:-:S06]  /*02c0*/  ULEA UR4, UR5, UR4, 0x18 ;  /* 0x0000000405047291 */ /* 0x001fcc000f8ec03f */
[----:B------:R-:W-:-:S05]  /*02d0*/  LEA R2, R9, UR4, 0x1 ;  /* 0x0000000409027c11 */ /* 0x000fca000f8e08ff */
[----:B--2---:R0:W-:Y:S04]  /*02e0*/  @P0 STS.U16 [R2], R5 ;  /* 0x0000000502000388 */ /* 0x0041e80000000400 */
[----:B---3--:R0:W-:Y:S02]  /*02f0*/  @!P0 STS.U16 [R2], R7 ;  /* 0x0000000702008388 */ /* 0x0081e40000000400 */
.L_x_4645:
[----:B------:R-:W-:Y:S05]  /*0300*/  BSYNC B0 ;  /* 0x0000000000007941 */ /* 0x000fea0003800000 */
.L_x_4644:
[----:B------:R-:W-:Y:S01]  /*0310*/  ULDC UR4, c[0x0][0x23c] ;  /* 0x00008f0000047ab9 */ /* 0x000fe20000000800 */
[----:B------:R-:W-:Y:S02]  /*0320*/  SHF.L.U32 R13, R13, 0x2, RZ ;  /* 0x000000020d0d7819 */ /* 0x000fe400000006ff */
[----:B0-----:R-:W-:-:S04]  /*0330*/  MOV R2, UR4 ;  /* 0x0000000400027c02 */ /* 0x001fc80008000f00 */
[----:B------:R-:W-:-:S13]  /*0340*/  ISETP.GE.AND P0, PT, R13, R2, PT ;  /* 0x000000020d00720c */ /* 0x000fda0003f06270 */
[----:B------:R-:W-:Y:S05]  /*0350*/  @P0 EXIT ;  /* 0x000000000000094d */ /* 0x000fea0003800000 */
[----:B------:R-:W0:Y:S01]  /*0360*/  LDC.64 R4, c[0x0][0x248] ;  /* 0x00009200ff047b82 */ /* 0x000e220000000a00 */
[----:B------:R-:W-:-:S07]  /*0370*/  SHF.L.U32 R17, R11, 0x7, RZ ;  /* 0x000000070b117819 */ /* 0x000fce00000006ff */
[----:B------:R-:W1:Y:S01]  /*0380*/  LDC.U8 R3, c[0x0][0x270] ;  /* 0x00009c00ff037b82 */ /* 0x000e620000000000 */
[----:B0-----:R-:W-:-:S05]  /*0390*/  IMAD.WIDE R16, R17, 0x2, R4 ;  /* 0x0000000211107825 */ /* 0x001fca00078e0204 */
[----:B------:R0:W5:Y:S01]  /*03a0*/  LDG.E.U16.CONSTANT R9, desc[UR6][R16.64+0x2] ;  /* 0x0000020610097981 */ /* 0x000162000c1e9500 */
[----:B-1----:R-:W-:-:S04]  /*03b0*/  PRMT R3, R3, 0x8880, RZ ;  /* 0x0000888003037816 */ /* 0x002fc800000000ff */
[----:B------:R-:W-:-:S04]  /*03c0*/  ISETP.NE.AND P0, PT, R3, RZ, PT ;  /* 0x000000ff0300720c */ /* 0x000fc80003f05270 */
[----:B------:R-:W-:-:S04]  /*03d0*/  ISETP.NE.OR P0, PT, R11, RZ, !P0 ;  /* 0x000000ff0b00720c */ /* 0x000fc80004705670 */
[----:B------:R-:W-:Y:S02]  /*03e0*/  ISETP.LE.OR P2, PT, R12, UR8, P0 ;  /* 0x000000080c007c0c */ /* 0x000fe40008743670 */
[----:B------:R-:W-:-:S11]  /*03f0*/  ISETP.GE.AND P0, PT, R24, R25, PT ;  /* 0x000000191800720c */ /* 0x000fd60003f06270 */
        /* <DEDUP_REMOVED lines=8> */
[----:B------:R-:W-:Y:S02]  /*0480*/  SHF.R.S32.HI R8, RZ, 0x1f, R13 ;  /* 0x0000001fff087819 */ /* 0x000fe4000001140d */
[----:B------:R-:W-:Y:S02]  /*0490*/  SHF.L.U32 R14, R13, 0x2, RZ ;  /* 0x000000020d0e7819 */ /* 0x000fe400000006ff */
[----:B------:R-:W-:Y:S01]  /*04a0*/  LEA.HI R15, R8, R13, RZ, 0x3 ;  /* 0x0000000d080f7211 */ /* 0x000fe200078f18ff */
[----:B------:R-:W-:Y:S01]  /*04b0*/  HFMA2.MMA R8, -RZ, RZ, 0, 0 ;  /* 0x00000000ff087435 */ /* 0x000fe200000001ff */
[----:B------:R-:W-:Y:S01]  /*04c0*/  MOV R12, R24 ;  /* 0x00000018000c7202 */ /* 0x000fe20000000f00 */
[----:B------:R-:W2:Y:S01]  /*04d0*/  LDC.64 R10, c[0x0][0x228] ;  /* 0x00008a00ff0a7b82 */ /* 0x000ea20000000a00 */
[----:B------:R-:W-:-:S02]  /*04e0*/  LOP3.LUT R14, R14, 0x10, RZ, 0xc0, !PT ;  /* 0x000000100e0e7812 */ /* 0x000fc400078ec0ff */
[----:B-1----:R-:W-:-:S07]  /*04f0*/  SHF.R.S32.HI R15, RZ, 0x3, R15 ;  /* 0x00000003ff0f7819 */ /* 0x002fce000001140f */
.L_x_4647:
        /* <DEDUP_REMOVED lines=10> */
[----:B------:R-:W-:-:S05]  /*05a0*/  IMAD.WIDE R22, R23, 0x2, R4 ;  /* 0x0000000217167825 */ /* 0x000fca00078e0204 */
        /* <DEDUP_REMOVED lines=17> */
[----:B0-----:R-:W-:Y:S01]  /*06c0*/  IMAD R20, R18, R18, RZ ;  /* 0x0000001212147224 */ /* 0x001fe200078e02ff */
[----:B------:R-:W-:Y:S01]  /*06d0*/  I2F.F16 R27, R27 ;  /* 0x0000001b001b7306 */ /* 0x000fe20000200c00 */
[----:B------:R-:W-:-:S07]  /*06e0*/  ISETP.GE.AND P2, PT, R12, R25, PT ;  /* 0x000000190c00720c */ /* 0x000fce0003f46270 */
[----:B------:R-:W0:Y:S08]  /*06f0*/  I2F.F16 R28, R28 ;  /* 0x0000001c001c7306 */ /* 0x000e300000200c00 */
[----:B------:R-:W-:Y:S01]  /*0700*/  I2F.F16 R19, R20 ;  /* 0x0000001400137306 */ /* 0x000fe20000200c00 */
[----:B0-----:R-:W-:-:S07]  /*0710*/  PRMT R27, R27, 0x5410, R28 ;  /* 0x000054101b1b7816 */ /* 0x001fce000000001c */
[----:B------:R-:W0:Y:S01]  /*0720*/  I2F.F16 R26, R26 ;  /* 0x0000001a001a7306 */ /* 0x000e220000200c00 */
[----:B--2---:R-:W-:Y:S01]  /*0730*/  HMUL2 R18, R27, R16.H0_H0 ;  /* 0x200000101b127232 */ /* 0x004fe20000000000 */
[----:B0-----:R-:W-:-:S05]  /*0740*/  PRMT R19, R26, 0x5410, R19 ;  /* 0x000054101a137816 */ /* 0x001fca0000000013 */
[----:B------:R-:W-:Y:S01]  /*0750*/  HMUL2 R19, R19, R16.H0_H0 ;  /* 0x2000001013137232 */ /* 0x000fe20000000000 */
[C---:B------:R-:W-:Y:S02]  /*0760*/  LEA R16, R8.reuse, R1, 0x3 ;  /* 0x0000000108107211 */ /* 0x040fe400078e18ff */
[----:B------:R-:W-:-:S03]  /*0770*/  IADD3 R8, R8, 0x1, RZ ;  /* 0x0000000108087810 */ /* 0x000fc60007ffe0ff */
[----:B------:R1:W-:Y:S01]  /*0780*/  STL.64 [R16], R18 ;  /* 0x0000001210007387 */ /* 0x0003e20000100a00 */
[----:B------:R-:W-:Y:S05]  /*0790*/  @!P2 BRA `(.L_x_4647) ;  /* 0xfffffffc0058a947 */ /* 0x000fea000383ffff */
.L_x_4646:
[----:B------:R2:W5:Y:S01]  /*07a0*/  LDL.64 R28, [R1] ;  /* 0x00000000011c7983 */ /* 0x0005620000100a00 */
[----:B------:R-:W3:Y:S01]  /*07b0*/  LDC R3, c[0x0][0x25c] ;  /* 0x00009700ff037b82 */ /* 0x000ee20000000800 */
[----:B------:R-:W-:Y:S01]  /*07c0*/  ULDC UR4, c[0x0][0x258] ;  /* 0x0000960000047ab9 */ /* 0x000fe20000000800 */
[----:B------:R-:W-:Y:S02]  /*07d0*/  CS2R R4, SRZ ;  /* 0x0000000000047805 */ /* 0x000fe4000001ff00 */
[----:B------:R-:W-:-:S04]  /*07e0*/  ISETP.GT.AND P2, PT, R24, UR4, PT ;  /* 0x0000000418007c0c */ /* 0x000fc8000bf44270 */
[----:B0-----:R-:W0:Y:S01]  /*07f0*/  LDC R7, c[0x0][0x264] ;  /* 0x00009900ff077b82 */ /* 0x001e220000000800 */
[----:B---3--:R-:W-:-:S08]  /*0800*/  ISETP.GT.AND P3, PT, R24, R3, PT ;  /* 0x000000031800720c */ /* 0x008fd00003f64270 */
[----:B--2---:R-:W-:Y:S05]  /*0810*/  @!P2 BRA `(.L_x_4648) ;  /* 0x00000000001ca947 */ /* 0x004fea0003800000 */
[----:B------:R-:W2:Y:S02]  /*0820*/  LDC R5, c[0x0][0x25c] ;  /* 0x00009700ff057b82 */ /* 0x000ea40000000800 */
[----:B--2---:R-:W-:-:S04]  /*0830*/  VIMNMX R5, R24, R5, PT ;  /* 0x0000000518057248 */ /* 0x004fc80003fe0100 */
[----:B------:R-:W-:-:S04]  /*0840*/  IADD3 R5, R5, -UR4, RZ ;  /* 0x8000000405057c10 */ /* 0x000fc8000fffe0ff */
[----:B------:R-:W-:-:S04]  /*0850*/  SHF.R.S32.HI R6, RZ, 0x1f, R5 ;  /* 0x0000001fff067819 */ /* 0x000fc80000011405 */
[----:B------:R-:W-:-:S04]  /*0860*/  LEA.HI R6, R6, R5, RZ, 0x5 ;  /* 0x0000000506067211 */ /* 0x000fc800078f28ff */
[----:B------:R-:W-:-:S05]  /*0870*/  SHF.R.S32.HI R6, RZ, 0x5, R6 ;  /* 0x00000005ff067819 */ /* 0x000fca0000011406 */
[----:B------:R-:W-:-:S07]  /*0880*/  IMAD R5, R6, 0x6, RZ ;  /* 0x0000000606057824 */ /* 0x000fce00078e02ff */
.L_x_4648:
        /* <DEDUP_REMOVED lines=8> */
.L_x_4649:
[----:B------:R-:W-:Y:S01]  /*0910*/  ULDC UR5, c[0x0][0x260] ;  /* 0x0000980000057ab9 */ /* 0x000fe20000000800 */
[----:B------:R-:W-:Y:S01]  /*0920*/  HFMA2.MMA R6, -RZ, RZ, 0, 0 ;  /* 0x00000000ff067435 */ /* 0x000fe200000001ff */
[C---:B------:R-:W-:Y:S02]  /*0930*/  ISETP.GT.AND P2, PT, R24.reuse, UR5, PT ;  /* 0x0000000518007c0c */ /* 0x040fe4000bf44270 */
[----:B0-----:R-:W-:Y:S02]  /*0940*/  ISETP.GT.AND P3, PT, R24, R7, PT ;  /* 0x000000071800720c */ /* 0x001fe40003f64270 */
[----:B------:R-:W-:-:S09]  /*0950*/  MOV R11, RZ ;  /* 0x000000ff000b7202 */ /* 0x000fd20000000f00 */
        /* <DEDUP_REMOVED lines=8> */
.L_x_4650:
        /* <DEDUP_REMOVED lines=8> */
.L_x_4651:
[----:B------:R-:W-:Y:S01]  /*0a60*/  ULDC UR5, c[0x0][0x268] ;  /* 0x00009a0000057ab9 */ /* 0x000fe20000000800 */
[----:B------:R-:W-:Y:S01]  /*0a70*/  HFMA2.MMA R7, -RZ, RZ, 0, 0 ;  /* 0x00000000ff077435 */ /* 0x000fe200000001ff */
        /* <DEDUP_REMOVED lines=9> */
.L_x_4652:
[C---:B------:R-:W-:Y:S01]  /*0b10*/  VIMNMX R8, R24.reuse, UR4, PT ;  /* 0x0000000418087c48 */ /* 0x040fe2000bfe0100 */
[----:B------:R-:W0:Y:S01]  /*0b20*/  S2UR UR5, SR_CgaCtaId ;  /* 0x00000000000579c3 */ /* 0x000e220000008800 */
[----:B------:R-:W-:Y:S01]  /*0b30*/  ISETP.GE.OR P0, PT, R24, R3, P0 ;  /* 0x000000031800720c */ /* 0x000fe20000706670 */
[----:B------:R-:W-:Y:S01]  /*0b40*/  ULDC.64 UR8, c[0x0][0x218] ;  /* 0x0000860000087ab9 */ /* 0x000fe20000000a00 */
[----:B------:R-:W-:Y:S01]  /*0b50*/  SHF.R.S32.HI R15, RZ, 0x1f, R8 ;  /* 0x0000001fff0f7819 */ /* 0x000fe20000011408 */
[----:B------:R-:W-:Y:S01]  /*0b60*/  UMOV UR4, 0x400 ;  /* 0x0000040000047882 */ /* 0x000fe20000000000 */
[----:B------:R-:W-:Y:S02]  /*0b70*/  MOV R3, RZ ;  /* 0x000000ff00037202 */ /* 0x000fe40000000f00 */
[----:B------:R-:W-:-:S04]  /*0b80*/  LEA.HI R15, R15, R8, RZ, 0x5 ;  /* 0x000000080f0f7211 */ /* 0x000fc800078f28ff */
[----:B------:R-:W-:-:S04]  /*0b90*/  SHF.R.S32.HI R8, RZ, 0x5, R15 ;  /* 0x00000005ff087819 */ /* 0x000fc8000001140f */
[----:B------:R-:W-:-:S04]  /*0ba0*/  LEA R5, R8, R5, 0x3 ;  /* 0x0000000508057211 */ /* 0x000fc800078e18ff */
[----:B------:R-:W-:Y:S02]  /*0bb0*/  IADD3 R4, R11, R5, R4 ;  /* 0x000000050b047210 */ /* 0x000fe40007ffe004 */
[----:B------:R-:W-:Y:S02]  /*0bc0*/  SHF.R.S32.HI R5, RZ, 0x1f, R13 ;  /* 0x0000001fff057819 */ /* 0x000fe4000001140d */
[----:B------:R-:W-:Y:S01]  /*0bd0*/  IADD3 R7, R7, R4, R6 ;  /* 0x0000000407077210 */ /* 0x000fe20007ffe006 */
[----:B0-----:R-:W-:Y:S01]  /*0be0*/  ULEA UR4, UR5, UR4, 0x18 ;  /* 0x0000000405047291 */ /* 0x001fe2000f8ec03f */
[----:B------:R-:W-:-:S03]  /*0bf0*/  PRMT R6, RZ, 0x5410, RZ ;  /* 0x00005410ff067816 */ /* 0x000fc600000000ff */
[----:B------:R-:W-:Y:S01]  /*0c00*/  IMAD R4, R7, R2, RZ ;  /* 0x0000000207047224 */ /* 0x000fe200078e02ff */
[----:B------:R-:W-:-:S04]  /*0c10*/  PRMT R7, RZ, 0x5410, RZ ;  /* 0x00005410ff077816 */ /* 0x000fc800000000ff */
[----:B------:R-:W-:-:S04]  /*0c20*/  IADD3 R13, P2, R13, R4, RZ ;  /* 0x000000040d0d7210 */ /* 0x000fc80007f5e0ff */
[----:B------:R-:W-:Y:S02]  /*0c30*/  LEA.HI.X.SX32 R4, R4, R5, 0x1, P2 ;  /* 0x0000000504047211 */ /* 0x000fe400010f0eff */
[C---:B------:R-:W-:Y:S02]  /*0c40*/  LEA R26, P2, R13.reuse, UR8, 0x2 ;  /* 0x000000080d1a7c11 */ /* 0x040fe4000f8410ff */
[----:B-----5:R-:W-:Y:S02]  /*0c50*/  IADD3 R5, R24, R9, RZ ;  /* 0x0000000918057210 */ /* 0x020fe40007ffe0ff */
[----:B------:R-:W-:Y:S01]  /*0c60*/  LEA.HI.X R13, R13, UR9, R4, 0x2, P2 ;  /* 0x000000090d0d7c11 */ /* 0x000fe200090f1404 */
[----:B------:R-:W-:Y:S08]  /*0c70*/  @P0 BRA `(.L_x_4653) ;  /* 0x0000001800240947 */ /* 0x000ff00003800000 */
[----:B------:R-:W-:Y:S01]  /*0c80*/  SHF.R.S32.HI R4, RZ, 0x1f, R2 ;  /* 0x0000001fff047819 */ /* 0x000fe20000011402 */
[----:B------:R-:W-:Y:S01]  /*0c90*/  ULDC UR5, c[0x0][0x25c] ;  /* 0x0000970000057ab9 */ /* 0x000fe20000000800 */
[----:B------:R-:W-:Y:S02]  /*0ca0*/  MOV R3, RZ ;  /* 0x000000ff00037202 */ /* 0x000fe40000000f00 */
[----:B------:R-:W-:Y:S02]  /*0cb0*/  PRMT R6, RZ, 0x5410, RZ ;  /* 0x00005410ff067816 */ /* 0x000fe400000000ff */
[----:B------:R-:W-:-:S07]  /*0cc0*/  PRMT R7, RZ, 0x5410, RZ ;  /* 0x00005410ff077816 */ /* 0x000fce00000000ff */
.L_x_4656:
[----:B------:R-:W-:Y:S01]  /*0cd0*/  ISETP.NE.AND P0, PT, R24, R5, PT ;  /* 0x000000051800720c */ /* 0x000fe20003f05270 */
[----:B------:R-:W1:-:S12]  /*0ce0*/  LDC R2, c[0x0][0x23c] ;  /* 0x00008f00ff027b82 */ /* 0x000e580000000800 */
[----:B------:R-:W0:Y:S01]  /*0cf0*/  @!P0 LDC.64 R10, c[0x0][0x248] ;  /* 0x00009200ff0a8b82 */ /* 0x000e220000000a00 */
[----:B------:R-:W-:Y:S02]  /*0d00*/  @!P0 IADD3 R3, R3, 0x1, RZ ;  /* 0x0000000103038810 */ /* 0x000fe40007ffe0ff */
[----:B------:R-:W-:Y:S02]  /*0d10*/  MOV R27, R13 ;  /* 0x0000000d001b7202 */ /* 0x000fe40000000f00 */
[----:B------:R-:W-:Y:S02]  /*0d20*/  @!P0 SHF.L.U32 R9, R24, 0x1, RZ ;  /* 0x0000000118098819 */ /* 0x000fe400000006ff */
[----:B------:R-:W-:Y:S01]  /*0d30*/  @!P0 LEA R8, R3, R1, 0x3 ;  /* 0x0000000103088211 */ /* 0x000fe200078e18ff */
[----:B------:R-:W2:Y:S01]  /*0d40*/  LDG.E.128.CONSTANT R20, desc[UR6][R26.64] ;  /* 0x000000061a147981 */ /* 0x000ea2000c1e9d00 */
[----:B-1----:R-:W-:-:S04]  /*0d50*/  IMAD.WIDE R16, R2, 0x4, R26 ;  /* 0x0000000402107825 */ /* 0x002fc800078e021a */
[----:B------:R-:W-:Y:S02]  /*0d60*/  IMAD.WIDE R12, R2, 0x4, R16 ;  /* 0x00000004020c7825 */ /* 0x000fe400078e0210 */
[----:B------:R-:W3:Y:S02]  /*0d70*/  LDG.E.128.CONSTANT R16, desc[UR6][R16.64] ;  /* 0x0000000610107981 */ /* 0x000ee4000c1e9d00 */
[----:B0-----:R-:W-:Y:S02]  /*0d80*/  @!P0 IMAD.WIDE R10, R9, 0x2, R10 ;  /* 0x00000002090a8825 */ /* 0x001fe400078e020a */
[----:B------:R-:W4:Y:S04]  /*0d90*/  LDG.E.128.CONSTANT R12, desc[UR6][R12.64] ;  /* 0x000000060c0c7981 */ /* 0x000f28000c1e9d00 */
[----:B------:R-:W5:Y:S04]  /*0da0*/  @!P0 LDL.64 R8, [R8] ;  /* 0x0000000008088983 */ /* 0x000f680000100a00 */
[----:B------:R-:W3:Y:S01]  /*0db0*/  @!P0 LDG.E.U16.CONSTANT R11, desc[UR6][R10.64+0x2] ;  /* 0x000002060a0b8981 */ /* 0x000ee2000c1e9500 */
[----:B------:R-:W-:-:S04]  /*0dc0*/  PRMT R30, R0, 0x9910, RZ ;  /* 0x00009910001e7816 */ /* 0x000fc800000000ff */
[----:B------:R-:W-:Y:S02]  /*0dd0*/  ISETP.EQ.OR P2, PT, R30, RZ, P1 ;  /* 0x000000ff1e00720c */ /* 0x000fe40000f42670 */
[----:B--2---:R-:W-:-:S04]  /*0de0*/  SHF.R.U32.HI R30, RZ, 0xc, R23 ;  /* 0x0000000cff1e7819 */ /* 0x004fc80000011617 */
[----:B------:R-:W-:Y:S02]  /*0df0*/  LOP3.LUT R30, R30, 0xf000f, RZ, 0xc0, !PT ;  /* 0x000f000f1e1e7812 */ /* 0x000fe400078ec0ff */
[----:B-----5:R-:W-:Y:S02]  /*0e00*/  @!P0 PRMT R28, R8, 0x7610, R28 ;  /* 0x00007610081c8816 */ /* 0x020fe4000000001c */
[----:B------:R-:W-:Y:S02]  /*0e10*/  @!P0 PRMT R29, R9, 0x7610, R29 ;  /* 0x00007610091d8816 */ /* 0x000fe4000000001d */
[----:B------:R-:W-:Y:S02]  /*0e20*/  @!P0 PRMT R28, R28, 0x7610, R8 ;  /* 0x000076101c1c8816 */ /* 0x000fe40000000008 */
[----:B------:R-:W-:Y:S02]  /*0e30*/  @!P0 PRMT R29, R29, 0x7610, R9 ;  /* 0x000076101d1d8816 */ /* 0x000fe40000000009 */
[----:B------:R-:W-:-:S02]  /*0e40*/  SHF.R.U32.HI R8, RZ, 0xc, R20 ;  /* 0x0000000cff087819 */ /* 0x000fc40000011614 */
[----:B------:R-:W-:Y:S02]  /*0e50*/  SHF.R.U32.HI R9, RZ, 0xc, R21 ;  /* 0x0000000cff097819 */ /* 0x000fe40000011615 */
[----:B---3--:R-:W-:Y:S02]  /*0e60*/  @!P0 IADD3 R5, R11, R24, RZ ;  /* 0x000000180b058210 */ /* 0x008fe40007ffe0ff */
[----:B------:R-:W-:Y:S02]  /*0e70*/  SHF.R.U32.HI R11, RZ, 0xc, R22 ;  /* 0x0000000cff0b7819 */ /* 0x000fe40000011616 */
[----:B------:R-:W-:Y:S02]  /*0e80*/  LOP3.LUT R8, R8, 0xf000f, RZ, 0xc0, !PT ;  /* 0x000f000f08087812 */ /* 0x000fe400078ec0ff */
[----:B------:R-:W-:Y:S02]  /*0e90*/  LOP3.LUT R10, R9, 0xf000f, RZ, 0xc0, !PT ;  /* 0x000f000f090a7812 */ /* 0x000fe400078ec0ff */
[----:B----4-:R-:W-:-:S02]  /*0ea0*/  SHF.R.U32.HI R31, RZ, 0x8, R12 ;  /* 0x00000008ff1f7819 */ /* 0x010fc4000001160c */
[----:B------:R-:W-:Y:S02]  /*0eb0*/  SHF.R.U32.HI R37, RZ, 0x8, R13 ;  /* 0x00000008ff257819 */ /* 0x000fe4000001160d */
[----:B------:R-:W-:Y:S02]  /*0ec0*/  LOP3.LUT R11, R11, 0xf000f, RZ, 0xc0, !PT ;  /* 0x000f000f0b0b7812 */ /* 0x000fe400078ec0ff */
[----:B------:R-:W-:Y:S02]  /*0ed0*/  SHF.R.U32.HI R36, RZ, 0x8, R14 ;  /* 0x00000008ff247819 */ /* 0x000fe4000001160e */
[----:B------:R-:W-:Y:S02]  /*0ee0*/  SHF.R.U32.HI R35, RZ, 0x8, R15 ;  /* 0x00000008ff237819 */ /* 0x000fe4000001160f */
[----:B------:R-:W-:Y:S02]  /*0ef0*/  LOP3.LUT R31, R8, 0x300030, R31, 0xf8, !PT ;  /* 0x00300030081f7812 */ /* 0x000fe400078ef81f */
[----:B------:R-:W-:-:S02]  /*0f00*/  LOP3.LUT R37, R10, 0x300030, R37, 0xf8, !PT ;  /* 0x003000300a257812 */ /* 0x000fc400078ef825 */
[----:B------:R-:W-:Y:S02]  /*0f10*/  SHF.R.U32.HI R8, RZ, 0xc, R16 ;  /* 0x0000000cff087819 */ /* 0x000fe40000011610 */
[----:B------:R-:W-:Y:S02]  /*0f20*/  SHF.R.U32.HI R10, RZ, 0xc, R17 ;  /* 0x0000000cff0a7819 */ /* 0x000fe40000011611 */
        /* <DEDUP_REMOVED lines=12> */
[----:B------:R-:W-:Y:S02]  /*0ff0*/  LOP3.LUT R30, R9, 0x300030, R30, 0xf8, !PT ;  /* 0x00300030091e7812 */ /* 0x000fe400078ef81e */
[----:B------:R-:W-:Y:S02]  /*1000*/  LOP3.LUT R34, R11, 0x300030, R34, 0xf8, !PT ;  /* 0x003000300b227812 */ /* 0x000fe400078ef822 */
        /* <DEDUP_REMOVED lines=145> */
.L_x_4654:
[----:B------:R-:W-:Y:S05]  /*1920*/  @P2 BRA `(.L_x_4655) ;  /* 0x0000000800d82947 */ /* 0x000fea0003800000 */
[----:B------:R-:W-:Y:S01]  /*1930*/  IMAD R9, R4, 0xc, RZ ;  /* 0x0000000c04097824 */ /* 0x000fe200078e02ff */
[----:B------:R-:W0:Y:S01]  /*1940*/  LDS.128 R20, [UR4+0x20] ;  /* 0x00002004ff147984 */ /* 0x000e220008000c00 */
[----:B------:R-:W-:-:S05]  /*1950*/  IMAD.WIDE.U32 R34, R2, 0xc, R26 ;  /* 0x0000000c02227825 */ /* 0x000fca00078e001a */
[----:B------:R-:W-:-:S05]  /*1960*/  IADD3 R35, R35, R9, RZ ;  /* 0x0000000923237210 */ /* 0x000fca0007ffe0ff */
        /* <DEDUP_REMOVED lines=178> */
.L_x_4655:
        /* <DEDUP_REMOVED lines=8> */
.L_x_4653:
[----:B------:R-:W-:Y:S01]  /*2510*/  ISETP.GE.AND P0, PT, R24, R25, PT ;  /* 0x000000191800720c */ /* 0x000fe20003f06270 */
[----:B------:R-:W-:-:S03]  /*2520*/  ULDC UR5, c[0x0][0x264] ;  /* 0x0000990000057ab9 */ /* 0x000fc60000000800 */
[----:B------:R-:W-:-:S13]  /*2530*/  ISETP.GE.OR P0, PT, R24, UR5, P0 ;  /* 0x0000000518007c0c */ /* 0x000fda0008706670 */
[----:B------:R-:W-:Y:S05]  /*2540*/  @P0 BRA `(.L_x_4657) ;  /* 0x0000002400840947 */ /* 0x000fea0003800000 */
[----:B------:R-:W-:Y:S01]  /*2550*/  SHF.R.S32.HI R31, RZ, 0x1f, R2 ;  /* 0x0000001fff1f7819 */ /* 0x000fe20000011402 */
[----:B------:R-:W-:Y:S01]  /*2560*/  ULDC UR5, c[0x0][0x264] ;  /* 0x0000990000057ab9 */ /* 0x000fe20000000800 */
[C---:B------:R-:W-:Y:S02]  /*2570*/  SHF.L.U32 R27, R2.reuse, 0x4, RZ ;  /* 0x00000004021b7819 */ /* 0x040fe400000006ff */
[----:B------:R-:W-:-:S07]  /*2580*/  SHF.L.U64.HI R31, R2, 0x4, R31 ;  /* 0x00000004021f7819 */ /* 0x000fce000001021f */
.L_x_4662:
        /* <DEDUP_REMOVED lines=14> */
[----:B------:R-:W-:Y:S06]  /*2670*/  @P1 BRA `(.L_x_4658) ;  /* 0x00000024001c1947 */ /* 0x000fec0003800000 */
[----:B------:R-:W1:Y:S01]  /*2680*/  LDC R33, c[0x0][0x23c] ;  /* 0x00008f00ff217b82 */ /* 0x000e620000000800 */
[----:B------:R-:W-:Y:S01]  /*2690*/  PRMT R2, R0, 0x9910, RZ ;  /* 0x0000991000027816 */ /* 0x000fe200000000ff */
[----:B------:R-:W-:-:S03]  /*26a0*/  HFMA2.MMA R4, -RZ, RZ, 0, 0.0625 ;  /* 0x00002c00ff047435 */ /* 0x000fc600000001ff */
[----:B------:R-:W-:Y:S01]  /*26b0*/  ISETP.NE.AND P0, PT, R2, RZ, PT ;  /* 0x000000ff0200720c */ /* 0x000fe20003f05270 */
[----:B-1----:R-:W-:-:S04]  /*26c0*/  IMAD.WIDE R18, R33, 0x4, R12 ;  /* 0x0000000421127825 */ /* 0x002fc800078e020c */
[----:B------:R-:W-:-:S08]  /*26d0*/  IMAD.WIDE R14, R33, 0x4, R18 ;  /* 0x00000004210e7825 */ /* 0x000fd000078e0212 */
[----:B------:R-:W-:Y:S05]  /*26e0*/  @!P0 BRA `(.L_x_4659) ;  /* 0x00000008003c8947 */ /* 0x000fea0003800000 */
[----:B------:R-:W2:Y:S04]  /*26f0*/  LDG.E.128.CONSTANT R8, desc[UR6][R12.64] ;  /* 0x000000060c087981 */ /* 0x000ea8000c1e9d00 */
[----:B------:R-:W0:Y:S01]  /*2700*/  LDS.64 R16, [UR4] ;  /* 0x00000004ff107984 */ /* 0x000e220008000a00 */
[C---:B--2---:R-:W-:Y:S02]  /*2710*/  LOP3.LUT R2, R8.reuse, 0xf000f, RZ, 0xc0, !PT ;  /* 0x000f000f08027812 */ /* 0x044fe400078ec0ff */
        /* <DEDUP_REMOVED lines=16> */
[--C-:B------:R-:W-:Y:S01]  /*2820*/  HADD2.F32 R39, -RZ, R2.reuse.H1_H1 ;  /* 0x30000002ff277230 */ /* 0x100fe20000004100 */
[----:B------:R-:W-:Y:S01]  /*2830*/  SHF.R.U32.HI R35, RZ, 0x8, R11 ;  /* 0x00000008ff237819 */ /* 0x000fe2000001160b */
[----:B------:R-:W-:Y:S02]  /*2840*/  HADD2.F32 R11, -RZ, R2.H0_H0 ;  /* 0x20000002ff0b7230 */ /* 0x000fe40000004100 */
[----:B------:R-:W-:Y:S01]  /*2850*/  HADD2 R38, R9, -1032, -1032 ;  /* 0xe408e40809267430 */ /* 0x000fe20000000000 */
[----:B------:R-:W1:Y:S01]  /*2860*/  LDS.64 R20, [UR4+0x8] ;  /* 0x00000804ff147984 */ /* 0x000e620008000a00 */
[----:B0-----:R-:W-:Y:S01]  /*2870*/  HADD2.F32 R2, -RZ, R16.H0_H0 ;  /* 0x20000010ff027230 */ /* 0x001fe20000004100 */
[----:B------:R-:W-:Y:S01]  /*2880*/  LOP3.LUT R45, R32, 0x64006400, RZ, 0xfc, !PT ;  /* 0x64006400202d7812 */ /* 0x000fe200078efcff */
[----:B------:R-:W-:Y:S01]  /*2890*/  HADD2.F32 R41, -RZ, R36.H0_H0 ;  /* 0x20000024ff297230 */ /* 0x000fe20000004100 */
[----:B------:R-:W-:Y:S01]  /*28a0*/  LOP3.LUT R43, R8, 0x64006400, RZ, 0xfc, !PT ;  /* 0x64006400082b7812 */ /* 0x000fe200078efcff */
[----:B------:R-:W-:-:S02]  /*28b0*/  HADD2.F32 R23, -RZ, R38.H0_H0 ;  /* 0x20000026ff177230 */ /* 0x000fc40000004100 */
[----:B------:R-:W-:Y:S01]  /*28c0*/  FFMA.FTZ R40, R11, R2, RZ ;  /* 0x000000020b287223 */ /* 0x000fe200000100ff */
[----:B------:R-:W-:Y:S02]  /*28d0*/  HADD2.F32 R9, -RZ, R37.H0_H0 ;  /* 0x20000025ff097230 */ /* 0x000fe40000004100 */
[----:B------:R-:W-:Y:S01]  /*28e0*/  FFMA.FTZ R11, R2, R41, RZ ;  /* 0x00000029020b7223 */ /* 0x000fe200000100ff */
[----:B------:R-:W-:Y:S01]  /*28f0*/  LOP3.LUT R41, R22, 0x64006400, RZ, 0xfc, !PT ;  /* 0x6400640016297812 */ /* 0x000fe200078efcff */
[-C--:B------:R-:W-:Y:S02]  /*2900*/  HFMA2 R45, R45, R4.reuse.H0_H0, -72, -72 ;  /* 0xd480d4802d2d7431 */ /* 0x080fe40000040004 */
[----:B------:R-:W-:Y:S01]  /*2910*/  HADD2.F32 R16, -RZ, R16.H1_H1 ;  /* 0x30000010ff107230 */ /* 0x000fe20000004100 */
[----:B------:R-:W-:Y:S01]  /*2920*/  LOP3.LUT R22, R34, 0x64006400, RZ, 0xfc, !PT ;  /* 0x6400640022167812 */ /* 0x000fe200078efcff */
[----:B------:R-:W-:Y:S02]  /*2930*/  HADD2.F32 R38, -RZ, R38.H1_H1 ;  /* 0x30000026ff267230 */ /* 0x000fe40000004100 */
[C---:B------:R-:W-:Y:S01]  /*2940*/  FFMA.FTZ R23, R2.reuse, R23, RZ ;  /* 0x0000001702177223 */ /* 0x040fe200000100ff */
[----:B------:R-:W-:Y:S01]  /*2950*/  FFMA.FTZ R9, R2, R9, RZ ;  /* 0x0000000902097223 */ /* 0x000fe200000100ff */
[----:B------:R-:W-:-:S02]  /*2960*/  HFMA2 R43, R43, R4.H0_H0, -72, -72 ;  /* 0xd480d4802b2b7431 */ /* 0x000fc40000040004 */
[----:B------:R-:W-:Y:S02]  /*2970*/  HADD2.F32 R2, -RZ, R17.H0_H0 ;  /* 0x20000011ff027230 */ /* 0x000fe40000004100 */
[----:B------:R-:W-:Y:S01]  /*2980*/  FFMA.FTZ R23, R16, R38, R23 ;  /* 0x0000002610177223 */ /* 0x000fe20000010017 */
[----:B------:R-:W-:Y:S02]  /*2990*/  HADD2.F32 R36, -RZ, R36.H1_H1 ;  /* 0x30000024ff247230 */ /* 0x000fe40000004100 */
[-C--:B------:R-:W-:Y:S02]  /*29a0*/  HFMA2 R41, R41, R4.reuse.H0_H0, -72, -72 ;  /* 0xd480d48029297431 */ /* 0x080fe40000040004 */
[----:B------:R-:W-:Y:S02]  /*29b0*/  HADD2.F32 R8, -RZ, R45.H0_H0 ;  /* 0x2000002dff087230 */ /* 0x000fe40000004100 */
[----:B------:R-:W-:Y:S02]  /*29c0*/  HFMA2 R22, R22, R4.H0_H0, -72, -72 ;  /* 0xd480d48016167431 */ /* 0x000fe40000040004 */
        /* <DEDUP_REMOVED lines=11> */
[----:B------:R-:W-:Y:S01]  /*2a80*/  FFMA.FTZ R16, R34, R2, R39 ;  /* 0x0000000222107223 */ /* 0x000fe20000010027 */
[----:B------:R-:W-:Y:S02]  /*2a90*/  HADD2.F32 R11, -RZ, R41.H1_H1 ;  /* 0x30000029ff0b7230 */ /* 0x000fe40000004100 */
[----:B------:R-:W-:Y:S01]  /*2aa0*/  FFMA.FTZ R23, R2, R23, R9 ;  /* 0x0000001702177223 */ /* 0x000fe20000010009 */
[----:B------:R-:W-:Y:S02]  /*2ab0*/  HADD2.F32 R43, -RZ, R43.H1_H1 ;  /* 0x3000002bff2b7230 */ /* 0x000fe40000004100 */
[----:B------:R-:W-:Y:S01]  /*2ac0*/  FFMA.FTZ R9, R17, R45, R8 ;  /* 0x0000002d11097223 */ /* 0x000fe20000010008 */
[----:B------:R-:W-:Y:S01]  /*2ad0*/  HADD2.F32 R22, -RZ, R22.H1_H1 ;  /* 0x30000016ff167230 */ /* 0x000fe20000004100 */
[----:B------:R-:W-:Y:S01]  /*2ae0*/  LOP3.LUT R8, R30, 0xf000f, RZ, 0xc0, !PT ;  /* 0x000f000f1e087812 */ /* 0x000fe200078ec0ff */
[----:B------:R-:W-:Y:S01]  /*2af0*/  FFMA.FTZ R11, R11, R17, R16 ;  /* 0x000000110b0b7223 */ /* 0x000fe20000010010 */
[----:B------:R-:W-:Y:S01]  /*2b00*/  SHF.R.U32.HI R10, RZ, 0x8, R10 ;  /* 0x00000008ff0a7819 */ /* 0x000fe2000001160a */
[----:B------:R-:W-:Y:S01]  /*2b10*/  FFMA.FTZ R16, R17, R43, R32 ;  /* 0x0000002b11107223 */ /* 0x000fe20000010020 */
[----:B------:R-:W-:Y:S01]  /*2b20*/  LOP3.LUT R32, R35, 0xf000f, RZ, 0xc0, !PT ;  /* 0x000f000f23207812 */ /* 0x000fe200078ec0ff */
[----:B------:R-:W-:Y:S01]  /*2b30*/  FFMA.FTZ R17, R17, R22, R23 ;  /* 0x0000001611117223 */ /* 0x000fe20000010017 */
[----:B------:R-:W-:Y:S01]  /*2b40*/  LOP3.LUT R8, R8, 0x64006400, RZ, 0xfc, !PT ;  /* 0x6400640008087812 */ /* 0x000fe200078efcff */
[--C-:B-1----:R-:W-:Y:S01]  /*2b50*/  HADD2.F32 R22, -RZ, R20.reuse.H0_H0 ;  /* 0x20000014ff167230 */ /* 0x102fe20000004100 */
[----:B------:R-:W-:Y:S01]  /*2b60*/  LOP3.LUT R2, R26, 0xf000f, RZ, 0xc0, !PT ;  /* 0x000f000f1a027812 */ /* 0x000fe200078ec0ff */
[----:B------:R-:W-:Y:S01]  /*2b70*/  HADD2.F32 R20, -RZ, R20.H1_H1 ;  /* 0x30000014ff147230 */ /* 0x000fe20000004100 */
[----:B------:R-:W-:-:S02]  /*2b80*/  LOP3.LUT R23, R10, 0xf000f, RZ, 0xc0, !PT ;  /* 0x000f000f0a177812 */ /* 0x000fc400078ec0ff */
[----:B------:R-:W-:Y:S01]  /*2b90*/  LOP3.LUT R36, R32, 0x64006400, RZ, 0xfc, !PT ;  /* 0x6400640020247812 */ /* 0x000fe200078efcff */
[----:B------:R-:W-:Y:S01]  /*2ba0*/  HADD2 R32, R8, -1032, -1032 ;  /* 0xe408e40808207430 */ /* 0x000fe20000000000 */
[----:B------:R-:W-:Y:S01]  /*2bb0*/  LOP3.LUT R2, R2, 0x64006400, RZ, 0xfc, !PT ;  /* 0x6400640002027812 */ /* 0x000fe200078efcff */
[--C-:B------:R-:W-:Y:S01]  /*2bc0*/  HADD2.F32 R8, -RZ, R21.reuse.H0_H0 ;  /* 0x20000015ff087230 */ /* 0x100fe20000004100 */
[----:B------:R-:W-:Y:S01]  /*2bd0*/  LOP3.LUT R34, R23, 0x64006400, RZ, 0xfc, !PT ;  /* 0x6400640017227812 */ /* 0x000fe200078efcff */
[----:B------:R-:W-:Y:S01]  /*2be0*/  HADD2.F32 R21, -RZ, R21.H1_H1 ;  /* 0x30000015ff157230 */ /* 0x000fe20000004100 */
[----:B------:R-:W-:Y:S01]  /*2bf0*/  LOP3.LUT R26, R26, 0xf000f0, RZ, 0xc0, !PT ;  /* 0x00f000f01a1a7812 */ /* 0x000fe200078ec0ff */
[----:B------:R-:W-:Y:S02]  /*2c00*/  HADD2 R23, R2, -1032, -1032 ;  /* 0xe408e40802177430 */ /* 0x000fe40000000000 */
[----:B------:R-:W-:Y:S02]  /*2c10*/  HADD2.F32 R37, -RZ, R32.H0_H0 ;  /* 0x20000020ff257230 */ /* 0x000fe40000004100 */
[----:B------:R-:W-:Y:S01]  /*2c20*/  HADD2 R34, R34, -1032, -1032 ;  /* 0xe408e40822227430 */ /* 0x000fe20000000000 */
[----:B------:R-:W-:Y:S01]  /*2c30*/  LOP3.LUT R30, R30, 0xf000f0, RZ, 0xc0, !PT ;  /* 0x00f000f01e1e7812 */ /* 0x000fe200078ec0ff */
[----:B------:R-:W-:-:S02]  /*2c40*/  HADD2 R2, R36, -1032, -1032 ;  /* 0xe408e40824027430 */ /* 0x000fc40000000000 */
[--C-:B------:R-:W-:Y:S02]  /*2c50*/  HADD2.F32 R38, -RZ, R23.reuse.H0_H0 ;  /* 0x20000017ff267230 */ /* 0x100fe40000004100 */
[----:B------:R-:W-:Y:S01]  /*2c60*/  FFMA.FTZ R37, R22, R37, R16 ;  /* 0x0000002516257223 */ /* 0x000fe20000010010 */
[----:B------:R-:W-:Y:S01]  /*2c70*/  HADD2.F32 R40, -RZ, R34.H0_H0 ;  /* 0x20000022ff287230 */ /* 0x000fe20000004100 */
[----:B------:R-:W-:Y:S01]  /*2c80*/  LOP3.LUT R39, R30, 0x64006400, RZ, 0xfc, !PT ;  /* 0x640064001e277812 */ /* 0x000fe200078efcff */
[----:B------:R-:W-:Y:S02]  /*2c90*/  HADD2.F32 R36, -RZ, R2.H0_H0 ;  /* 0x20000002ff247230 */ /* 0x000fe40000004100 */
[----:B------:R-:W-:Y:S01]  /*2ca0*/  FFMA.FTZ R11, R38, R22, R11 ;  /* 0x00000016260b7223 */ /* 0x000fe2000001000b */
[----:B------:R-:W-:Y:S02]  /*2cb0*/  HADD2.F32 R16, -RZ, R23.H1_H1 ;  /* 0x30000017ff107230 */ /* 0x000fe40000004100 */
[----:B------:R-:W-:Y:S01]  /*2cc0*/  FFMA.FTZ R9, R22, R40, R9 ;  /* 0x0000002816097223 */ /* 0x000fe20000010009 */
[----:B------:R-:W-:-:S02]  /*2cd0*/  HADD2.F32 R23, -RZ, R32.H1_H1 ;  /* 0x30000020ff177230 */ /* 0x000fc40000004100 */
[----:B------:R-:W-:Y:S01]  /*2ce0*/  FFMA.FTZ R17, R22, R36, R17 ;  /* 0x0000002416117223 */ /* 0x000fe20000010011 */
[----:B------:R-:W-:Y:S01]  /*2cf0*/  LOP3.LUT R22, R10, 0xf000f0, RZ, 0xc0, !PT ;  /* 0x00f000f00a167812 */ /* 0x000fe200078ec0ff */
[----:B------:R-:W-:Y:S01]  /*2d00*/  FFMA.FTZ R11, R16, R20, R11 ;  /* 0x00000014100b7223 */ /* 0x000fe2000001000b */
[----:B------:R-:W-:Y:S02]  /*2d10*/  HADD2.F32 R30, -RZ, R2.H1_H1 ;  /* 0x30000002ff1e7230 */ /* 0x000fe40000004100 */
[----:B------:R-:W-:Y:S01]  /*2d20*/  FFMA.FTZ R23, R20, R23, R37 ;  /* 0x0000001714177223 */ /* 0x000fe20000010025 */
[----:B------:R-:W-:Y:S01]  /*2d30*/  LOP3.LUT R37, R26, 0x64006400, RZ, 0xfc, !PT ;  /* 0x640064001a257812 */ /* 0x000fe200078efcff */
[----:B------:R-:W-:Y:S01]  /*2d40*/  HADD2.F32 R34, -RZ, R34.H1_H1 ;  /* 0x30000022ff227230 */ /* 0x000fe20000004100 */
[----:B------:R-:W-:Y:S01]  /*2d50*/  LOP3.LUT R26, R35, 0xf000f0, RZ, 0xc0, !PT ;  /* 0x00f000f0231a7812 */ /* 0x000fe200078ec0ff */
[-C--:B------:R-:W-:Y:S01]  /*2d60*/  HFMA2 R10, R39, R4.reuse.H0_H0, -72, -72 ;  /* 0xd480d480270a7431 */ /* 0x080fe20000040004 */
[----:B------:R-:W-:Y:S01]  /*2d70*/  LOP3.LUT R35, R22, 0x64006400, RZ, 0xfc, !PT ;  /* 0x6400640016237812 */ /* 0x000fe200078efcff */
[----:B------:R-:W-:Y:S01]  /*2d80*/  HFMA2 R16, R37, R4.H0_H0, -72, -72 ;  /* 0xd480d48025107431 */ /* 0x000fe20000040004 */
[----:B------:R-:W-:Y:S01]  /*2d90*/  LOP3.LUT R37, R26, 0x64006400, RZ, 0xfc, !PT ;  /* 0x640064001a257812 */ /* 0x000fe200078efcff */
[----:B------:R-:W-:Y:S01]  /*2da0*/  FFMA.FTZ R9, R20, R34, R9 ;  /* 0x0000002214097223 */ /* 0x000fe20000010009 */
[----:B------:R-:W-:-:S02]  /*2db0*/  HADD2.F32 R26, -RZ, R10.H0_H0 ;  /* 0x2000000aff1a7230 */ /* 0x000fc40000004100 */
[-C--:B------:R-:W-:Y:S02]  /*2dc0*/  HFMA2 R32, R35, R4.reuse.H0_H0, -72, -72 ;  /* 0xd480d48023207431 */ /* 0x080fe40000040004 */
[--C-:B------:R-:W-:Y:S02]  /*2dd0*/  HADD2.F32 R22, -RZ, R16.reuse.H0_H0 ;  /* 0x20000010ff167230 */ /* 0x100fe40000004100 */
[----:B------:R-:W-:Y:S02]  /*2de0*/  HFMA2 R2, R37, R4.H0_H0, -72, -72 ;  /* 0xd480d48025027431 */ /* 0x000fe40000040004 */
[----:B------:R-:W-:Y:S01]  /*2df0*/  FFMA.FTZ R35, R20, R30, R17 ;  /* 0x0000001e14237223 */ /* 0x000fe20000010011 */
        /* <DEDUP_REMOVED lines=13> */
[----:B------:R-:W-:Y:S02]  /*2ed0*/  HADD2.F32 R9, -RZ, R28.H1_H1 ;  /* 0x3000001cff097230 */ /* 0x000fe40000004100 */
[C---:B------:R-:W-:Y:S01]  /*2ee0*/  FFMA.FTZ R10, R21.reuse, R10, R26 ;  /* 0x0000000a150a7223 */ /* 0x040fe2000001001a */
        /* <DEDUP_REMOVED lines=15> */
.L_x_4659:
[----:B------:R-:W-:Y:S05]  /*2fe0*/  @!P0 BRA `(.L_x_4660) ;  /* 0x00000008003c8947 */ /* 0x000fea0003800000 */
[----:B------:R-:W2:Y:S04]  /*2ff0*/  LDG.E.128.CONSTANT R8, desc[UR6][R18.64] ;  /* 0x0000000612087981 */ /* 0x000ea8000c1e9d00 */
[----:B------:R-:W0:Y:S02]  /*3000*/  LDS.64 R16, [UR4+0x10] ;  /* 0x00001004ff107984 */ /* 0x000e240008000a00 */
[--C-:B0-----:R-:W-:Y:S02]  /*3010*/  HADD2.F32 R2, -RZ, R16.reuse.H0_H0 ;  /* 0x20000010ff027230 */ /* 0x101fe40000004100 */
[----:B------:R-:W-:Y:S02]  /*3020*/  HADD2.F32 R32, -RZ, R16.H1_H1 ;  /* 0x30000010ff207230 */ /* 0x000fe40000004100 */
[----:B------:R-:W-:-:S02]  /*3030*/  HADD2.F32 R34, -RZ, R17.H0_H0 ;  /* 0x20000011ff227230 */ /* 0x000fc40000004100 */
[----:B------:R-:W-:Y:S01]  /*3040*/  HADD2.F32 R16, -RZ, R17.H1_H1 ;  /* 0x30000011ff107230 */ /* 0x000fe20000004100 */
[----:B--2---:R-:W-:Y:S02]  /*3050*/  LOP3.LUT R35, R8, 0xf000f, RZ, 0xc0, !PT ;  /* 0x000f000f08237812 */ /* 0x004fe400078ec0ff */
[----:B------:R-:W-:Y:S02]  /*3060*/  LOP3.LUT R36, R9, 0xf000f, RZ, 0xc0, !PT ;  /* 0x000f000f09247812 */ /* 0x000fe400078ec0ff */
[----:B------:R-:W-:Y:S02]  /*3070*/  LOP3.LUT R35, R35, 0x64006400, RZ, 0xfc, !PT ;  /* 0x6400640023237812 */ /* 0x000fe400078efcff */
[----:B------:R-:W-:Y:S02]  /*3080*/  LOP3.LUT R23, R9, 0xf000f0, RZ, 0xc0, !PT ;  /* 0x00f000f009177812 */ /* 0x000fe400078ec0ff */
[----:B------:R-:W-:Y:S01]  /*3090*/  SHF.R.U32.HI R21, RZ, 0x8, R9 ;  /* 0x00000008ff157819 */ /* 0x000fe20000011609 */
[----:B------:R-:W-:Y:S01]  /*30a0*/  HADD2 R39, R35, -1032, -1032 ;  /* 0xe408e40823277430 */ /* 0x000fe20000000000 */
[----:B------:R-:W-:-:S02]  /*30b0*/  LOP3.LUT R9, R10, 0xf000f, RZ, 0xc0, !PT ;  /* 0x000f000f0a097812 */ /* 0x000fc400078ec0ff */
[----:B------:R-:W-:Y:S02]  /*30c0*/  LOP3.LUT R26, R10, 0xf000f0, RZ, 0xc0, !PT ;  /* 0x00f000f00a1a7812 */ /* 0x000fe400078ec0ff */
[----:B------:R-:W-:Y:S01]  /*30d0*/  SHF.R.U32.HI R22, RZ, 0x8, R10 ;  /* 0x00000008ff167819 */ /* 0x000fe2000001160a */
[--C-:B------:R-:W-:Y:S01]  /*30e0*/  HADD2.F32 R17, -RZ, R39.reuse.H0_H0 ;  /* 0x20000027ff117230 */ /* 0x100fe20000004100 */
[----:B------:R-:W-:Y:S01]  /*30f0*/  LOP3.LUT R10, R11, 0xf000f, RZ, 0xc0, !PT ;  /* 0x000f000f0b0a7812 */ /* 0x000fe200078ec0ff */
[----:B------:R-:W-:Y:S01]  /*3100*/  HADD2.F32 R39, -RZ, R39.H1_H1 ;  /* 0x30000027ff277230 */ /* 0x000fe20000004100 */
[----:B------:R-:W-:Y:S02]  /*3110*/  LOP3.LUT R36, R36, 0x64006400, RZ, 0xfc, !PT ;  /* 0x6400640024247812 */ /* 0x000fe400078efcff */
[----:B------:R-:W-:Y:S01]  /*3120*/  LOP3.LUT R9, R9, 0x64006400, RZ, 0xfc, !PT ;  /* 0x6400640009097812 */ /* 0x000fe200078efcff */
[----:B------:R-:W-:Y:S01]  /*3130*/  FFMA.FTZ R40, R17, R2, RZ ;  /* 0x0000000211287223 */ /* 0x000fe200000100ff */
[----:B------:R-:W-:Y:S01]  /*3140*/  LOP3.LUT R10, R10, 0x64006400, RZ, 0xfc, !PT ;  /* 0x640064000a0a7812 */ /* 0x000fe200078efcff */
[----:B------:R-:W-:Y:S01]  /*3150*/  HADD2 R36, R36, -1032, -1032 ;  /* 0xe408e40824247430 */ /* 0x000fe20000000000 */
[----:B------:R-:W-:Y:S01]  /*3160*/  LOP3.LUT R20, R8, 0xf000f0, RZ, 0xc0, !PT ;  /* 0x00f000f008147812 */ /* 0x000fe200078ec0ff */
[----:B------:R-:W-:Y:S01]  /*3170*/  HADD2 R38, R9, -1032, -1032 ;  /* 0xe408e40809267430 */ /* 0x000fe20000000000 */
[----:B------:R-:W-:Y:S01]  /*3180*/  LOP3.LUT R30, R11, 0xf000f0, RZ, 0xc0, !PT ;  /* 0x00f000f00b1e7812 */ /* 0x000fe200078ec0ff */
[----:B------:R-:W-:Y:S01]  /*3190*/  HADD2 R35, R10, -1032, -1032 ;  /* 0xe408e4080a237430 */ /* 0x000fe20000000000 */
[----:B------:R-:W-:Y:S01]  /*31a0*/  SHF.R.U32.HI R18, RZ, 0x8, R11 ;  /* 0x00000008ff127819 */ /* 0x000fe2000001160b */
[----:B------:R-:W-:Y:S01]  /*31b0*/  FFMA.FTZ R17, R39, R32, R40 ;  /* 0x0000002027117223 */ /* 0x000fe20000010028 */
[----:B------:R-:W0:Y:S01]  /*31c0*/  LDS.64 R10, [UR4+0x18] ;  /* 0x00001804ff0a7984 */ /* 0x000e220008000a00 */
[----:B------:R-:W-:Y:S01]  /*31d0*/  LOP3.LUT R39, R20, 0x64006400, RZ, 0xfc, !PT ;  /* 0x6400640014277812 */ /* 0x000fe200078efcff */
[----:B------:R-:W-:Y:S01]  /*31e0*/  HADD2.F32 R37, -RZ, R36.H0_H0 ;  /* 0x20000024ff257230 */ /* 0x000fe20000004100 */
[----:B------:R-:W-:Y:S01]  /*31f0*/  LOP3.LUT R23, R23, 0x64006400, RZ, 0xfc, !PT ;  /* 0x6400640017177812 */ /* 0x000fe200078efcff */
[----:B------:R-:W-:Y:S01]  /*3200*/  HADD2.F32 R19, -RZ, R38.H0_H0 ;  /* 0x20000026ff137230 */ /* 0x000fe20000004100 */
[----:B------:R-:W-:Y:S01]  /*3210*/  LOP3.LUT R41, R26, 0x64006400, RZ, 0xfc, !PT ;  /* 0x640064001a297812 */ /* 0x000fe200078efcff */
[----:B------:R-:W-:-:S02]  /*3220*/  HADD2.F32 R9, -RZ, R35.H0_H0 ;  /* 0x20000023ff097230 */ /* 0x000fc40000004100 */
[-C--:B------:R-:W-:Y:S02]  /*3230*/  HFMA2 R20, R39, R4.reuse.H0_H0, -72, -72 ;  /* 0xd480d48027147431 */ /* 0x080fe40000040004 */
[C---:B------:R-:W-:Y:S01]  /*3240*/  FFMA.FTZ R37, R2.reuse, R37, RZ ;  /* 0x0000002502257223 */ /* 0x040fe200000100ff */
[C---:B------:R-:W-:Y:S01]  /*3250*/  FFMA.FTZ R19, R2.reuse, R19, RZ ;  /* 0x0000001302137223 */ /* 0x040fe200000100ff */
[----:B------:R-:W-:Y:S02]  /*3260*/  HADD2.F32 R38, -RZ, R38.H1_H1 ;  /* 0x30000026ff267230 */ /* 0x000fe40000004100 */
[----:B------:R-:W-:Y:S01]  /*3270*/  FFMA.FTZ R9, R2, R9, RZ ;  /* 0x0000000902097223 */ /* 0x000fe200000100ff */
[----:B------:R-:W-:Y:S01]  /*3280*/  LOP3.LUT R39, R30, 0x64006400, RZ, 0xfc, !PT ;  /* 0x640064001e277812 */ /* 0x000fe200078efcff */
[----:B------:R-:W-:Y:S02]  /*3290*/  HADD2.F32 R36, -RZ, R36.H1_H1 ;  /* 0x30000024ff247230 */ /* 0x000fe40000004100 */
[----:B------:R-:W-:-:S02]  /*32a0*/  HFMA2 R2, R23, R4.H0_H0, -72, -72 ;  /* 0xd480d48017027431 */ /* 0x000fc40000040004 */
[----:B------:R-:W-:Y:S02]  /*32b0*/  HADD2.F32 R30, -RZ, R20.H0_H0 ;  /* 0x20000014ff1e7230 */ /* 0x000fe40000004100 */
[-C--:B------:R-:W-:Y:S02]  /*32c0*/  HFMA2 R23, R41, R4.reuse.H0_H0, -72, -72 ;  /* 0xd480d48029177431 */ /* 0x080fe40000040004 */
[C---:B------:R-:W-:Y:S01]  /*32d0*/  FFMA.FTZ R19, R32.reuse, R38, R19 ;  /* 0x0000002620137223 */ /* 0x040fe20000010013 */
[----:B------:R-:W-:Y:S02]  /*32e0*/  HFMA2 R26, R39, R4.H0_H0, -72, -72 ;  /* 0xd480d480271a7431 */ /* 0x000fe40000040004 */
[----:B------:R-:W-:Y:S01]  /*32f0*/  FFMA.FTZ R37, R32, R36, R37 ;  /* 0x0000002420257223 */ /* 0x000fe20000010025 */
[----:B------:R-:W-:Y:S02]  /*3300*/  HADD2.F32 R38, -RZ, R35.H1_H1 ;  /* 0x30000023ff267230 */ /* 0x000fe40000004100 */
[----:B------:R-:W-:Y:S01]  /*3310*/  FFMA.FTZ R17, R30, R34, R17 ;  /* 0x000000221e117223 */ /* 0x000fe20000010011 */
[----:B------:R-:W-:Y:S01]  /*3320*/  HADD2.F32 R36, -RZ, R23.H0_H0 ;  /* 0x20000017ff247230 */ /* 0x000fe20000004100 */
[----:B------:R-:W-:Y:S01]  /*3330*/  SHF.R.U32.HI R8, RZ, 0x8, R8 ;  /* 0x00000008ff087819 */ /* 0x000fe20000011608 */
        /* <DEDUP_REMOVED lines=8> */
[----:B------:R-:W-:Y:S01]  /*33c0*/  HADD2.F32 R23, -RZ, R23.H1_H1 ;  /* 0x30000017ff177230 */ /* 0x000fe20000004100 */
[----:B------:R-:W-:Y:S01]  /*33d0*/  LOP3.LUT R2, R8, 0xf000f, RZ, 0xc0, !PT ;  /* 0x000f000f08027812 */ /* 0x000fe200078ec0ff */
[----:B------:R-:W-:-:S02]  /*33e0*/  HADD2.F32 R37, -RZ, R26.H1_H1 ;  /* 0x3000001aff257230 */ /* 0x000fc40000004100 */
[----:B------:R-:W-:Y:S01]  /*33f0*/  FFMA.FTZ R26, R20, R16, R17 ;  /* 0x00000010141a7223 */ /* 0x000fe20000010011 */
[C---:B------:R-:W-:Y:S01]  /*3400*/  FFMA.FTZ R20, R16.reuse, R19, R35 ;  /* 0x0000001310147223 */ /* 0x040fe20000010023 */
[C---:B------:R-:W-:Y:S01]  /*3410*/  FFMA.FTZ R17, R16.reuse, R23, R36 ;  /* 0x0000001710117223 */ /* 0x040fe20000010024 */
[----:B------:R-:W-:Y:S01]  /*3420*/  LOP3.LUT R9, R21, 0xf000f, RZ, 0xc0, !PT ;  /* 0x000f000f15097812 */ /* 0x000fe200078ec0ff */
[----:B------:R-:W-:Y:S01]  /*3430*/  FFMA.FTZ R16, R16, R37, R30 ;  /* 0x0000002510107223 */ /* 0x000fe2000001001e */
[----:B------:R-:W-:Y:S01]  /*3440*/  LOP3.LUT R23, R22, 0xf000f, RZ, 0xc0, !PT ;  /* 0x000f000f16177812 */ /* 0x000fe200078ec0ff */
[--C-:B0-----:R-:W-:Y:S01]  /*3450*/  HADD2.F32 R19, -RZ, R10.reuse.H0_H0 ;  /* 0x2000000aff137230 */ /* 0x101fe20000004100 */
[----:B------:R-:W-:Y:S01]  /*3460*/  LOP3.LUT R30, R18, 0xf000f, RZ, 0xc0, !PT ;  /* 0x000f000f121e7812 */ /* 0x000fe200078ec0ff */
[----:B------:R-:W-:Y:S01]  /*3470*/  HADD2.F32 R10, -RZ, R10.H1_H1 ;  /* 0x3000000aff0a7230 */ /* 0x000fe20000004100 */
[----:B------:R-:W-:Y:S02]  /*3480*/  LOP3.LUT R2, R2, 0x64006400, RZ, 0xfc, !PT ;  /* 0x6400640002027812 */ /* 0x000fe400078efcff */
[----:B------:R-:W-:-:S02]  /*3490*/  LOP3.LUT R9, R9, 0x64006400, RZ, 0xfc, !PT ;  /* 0x6400640009097812 */ /* 0x000fc400078efcff */
[----:B------:R-:W-:Y:S01]  /*34a0*/  LOP3.LUT R32, R23, 0x64006400, RZ, 0xfc, !PT ;  /* 0x6400640017207812 */ /* 0x000fe200078efcff */
[----:B------:R-:W-:Y:S01]  /*34b0*/  HADD2 R23, R2, -1032, -1032 ;  /* 0xe408e40802177430 */ /* 0x000fe20000000000 */
[----:B------:R-:W-:Y:S01]  /*34c0*/  LOP3.LUT R34, R30, 0x64006400, RZ, 0xfc, !PT ;  /* 0x640064001e227812 */ /* 0x000fe200078efcff */
[----:B------:R-:W-:Y:S01]  /*34d0*/  HADD2 R30, R9, -1032, -1032 ;  /* 0xe408e408091e7430 */ /* 0x000fe20000000000 */
[----:B------:R-:W-:Y:S01]  /*34e0*/  LOP3.LUT R8, R8, 0xf000f0, RZ, 0xc0, !PT ;  /* 0x00f000f008087812 */ /* 0x000fe200078ec0ff */
[----:B------:R-:W-:Y:S02]  /*34f0*/  HADD2 R32, R32, -1032, -1032 ;  /* 0xe408e40820207430 */ /* 0x000fe40000000000 */
[----:B------:R-:W-:Y:S02]  /*3500*/  HADD2.F32 R35, -RZ, R23.H0_H0 ;  /* 0x20000017ff237230 */ /* 0x000fe40000004100 */
[----:B------:R-:W-:Y:S02]  /*3510*/  HADD2 R9, R34, -1032, -1032 ;  /* 0xe408e40822097430 */ /* 0x000fe40000000000 */
[----:B------:R-:W-:Y:S01]  /*3520*/  HADD2.F32 R37, -RZ, R30.H0_H0 ;  /* 0x2000001eff257230 */ /* 0x000fe20000004100 */
[----:B------:R-:W-:Y:S01]  /*3530*/  LOP3.LUT R22, R22, 0xf000f0, RZ, 0xc0, !PT ;  /* 0x00f000f016167812 */ /* 0x000fe200078ec0ff */
[----:B------:R-:W-:-:S02]  /*3540*/  HADD2.F32 R34, -RZ, R32.H0_H0 ;  /* 0x20000020ff227230 */ /* 0x000fc40000004100 */
[----:B------:R-:W-:Y:S01]  /*3550*/  FFMA.FTZ R35, R35, R19, R26 ;  /* 0x0000001323237223 */ /* 0x000fe2000001001a */
[----:B------:R-:W-:Y:S02]  /*3560*/  HADD2.F32 R39, -RZ, R9.H0_H0 ;  /* 0x20000009ff277230 */ /* 0x000fe40000004100 */
[C---:B------:R-:W-:Y:S01]  /*3570*/  FFMA.FTZ R37, R19.reuse, R37, R20 ;  /* 0x0000002513257223 */ /* 0x040fe20000010014 */
[----:B------:R-:W-:Y:S02]  /*3580*/  HADD2.F32 R20, -RZ, R23.H1_H1 ;  /* 0x30000017ff147230 */ /* 0x000fe40000004100 */
[C---:B------:R-:W-:Y:S01]  /*3590*/  FFMA.FTZ R17, R19.reuse, R34, R17 ;  /* 0x0000002213117223 */ /* 0x040fe20000010011 */
[----:B------:R-:W-:Y:S01]  /*35a0*/  LOP3.LUT R18, R18, 0xf000f0, RZ, 0xc0, !PT ;  /* 0x00f000f012127812 */ /* 0x000fe200078ec0ff */
[----:B------:R-:W-:Y:S01]  /*35b0*/  FFMA.FTZ R19, R19, R39, R16 ;  /* 0x0000002713137223 */ /* 0x000fe20000010010 */
[----:B------:R-:W-:Y:S01]  /*35c0*/  LOP3.LUT R16, R21, 0xf000f0, RZ, 0xc0, !PT ;  /* 0x00f000f015107812 */ /* 0x000fe200078ec0ff */
[----:B------:R-:W-:Y:S01]  /*35d0*/  FFMA.FTZ R35, R20, R10, R35 ;  /* 0x0000000a14237223 */ /* 0x000fe20000010023 */
[----:B------:R-:W-:Y:S01]  /*35e0*/  LOP3.LUT R21, R8, 0x64006400, RZ, 0xfc, !PT ;  /* 0x6400640008157812 */ /* 0x000fe200078efcff */
[----:B------:R-:W-:Y:S01]  /*35f0*/  HADD2.F32 R30, -RZ, R30.H1_H1 ;  /* 0x3000001eff1e7230 */ /* 0x000fe20000004100 */
[----:B------:R-:W-:Y:S01]  /*3600*/  LOP3.LUT R23, R16, 0x64006400, RZ, 0xfc, !PT ;  /* 0x6400640010177812 */ /* 0x000fe200078efcff */
[----:B------:R-:W-:-:S02]  /*3610*/  HADD2.F32 R2, -RZ, R11.H0_H0 ;  /* 0x2000000bff027230 */ /* 0x000fc40000004100 */
[-C--:B------:R-:W-:Y:S01]  /*3620*/  HFMA2 R20, R21, R4.reuse.H0_H0, -72, -72 ;  /* 0xd480d48015147431 */ /* 0x080fe20000040004 */
[----:B------:R-:W-:Y:S01]  /*3630*/  LOP3.LUT R21, R22, 0x64006400, RZ, 0xfc, !PT ;  /* 0x6400640016157812 */ /* 0x000fe200078efcff */
[-C--:B------:R-:W-:Y:S01]  /*3640*/  HFMA2 R26, R23, R4.reuse.H0_H0, -72, -72 ;  /* 0xd480d480171a7431 */ /* 0x080fe20000040004 */
[----:B------:R-:W-:Y:S01]  /*3650*/  LOP3.LUT R23, R18, 0x64006400, RZ, 0xfc, !PT ;  /* 0x6400640012177812 */ /* 0x000fe200078efcff */
[----:B------:R-:W-:Y:S02]  /*3660*/  HADD2.F32 R18, -RZ, R9.H1_H1 ;  /* 0x30000009ff127230 */ /* 0x000fe40000004100 */
[----:B------:R-:W-:Y:S01]  /*3670*/  FFMA.FTZ R37, R10, R30, R37 ;  /* 0x0000001e0a257223 */ /* 0x000fe20000010025 */
[-C--:B------:R-:W-:Y:S02]  /*3680*/  HFMA2 R21, R21, R4.reuse.H0_H0, -72, -72 ;  /* 0xd480d48015157431 */ /* 0x080fe40000040004 */
[----:B------:R-:W-:Y:S02]  /*3690*/  HADD2.F32 R9, -RZ, R26.H0_H0 ;  /* 0x2000001aff097230 */ /* 0x000fe40000004100 */
[----:B------:R-:W-:-:S02]  /*36a0*/  HFMA2 R8, R23, R4.H0_H0, -72, -72 ;  /* 0xd480d48017087431 */ /* 0x000fc40000040004 */
[----:B------:R-:W-:Y:S02]  /*36b0*/  HADD2.F32 R32, -RZ, R32.H1_H1 ;  /* 0x30000020ff207230 */ /* 0x000fe40000004100 */
        /* <DEDUP_REMOVED lines=34> */
.L_x_4660:
        /* <DEDUP_REMOVED lines=65> */
[----:B------:R-:W-:Y:S01]  /*3cf0*/  FFMA.FTZ R19, R16, R19, R35 ;  /* 0x0000001310137223 */ /* 0x000fe20000010023 */
[----:B------:R-:W-:Y:S01]  /*3d00*/  LOP3.LUT R9, R20, 0xf000f, RZ, 0xc0, !PT ;  /* 0x000f000f14097812 */ /* 0x000fe200078ec0ff */
[C---:B------:R-:W-:Y:S01]  /*3d10*/  FFMA.FTZ R17, R16.reuse, R37, R36 ;  /* 0x0000002510117223 */ /* 0x040fe20000010024 */
[----:B------:R-:W-:Y:S01]  /*3d20*/  LOP3.LUT R26, R21, 0xf000f, RZ, 0xc0, !PT ;  /* 0x000f000f151a7812 */ /* 0x000fe200078ec0ff */
[----:B------:R-:W-:Y:S01]  /*3d30*/  FFMA.FTZ R16, R16, R39, R30 ;  /* 0x0000002710107223 */ /* 0x000fe2000001001e */
[----:B------:R-:W-:Y:S01]  /*3d40*/  LOP3.LUT R30, R22, 0xf000f, RZ, 0xc0, !PT ;  /* 0x000f000f161e7812 */ /* 0x000fe200078ec0ff */
[--C-:B0-----:R-:W-:Y:S01]  /*3d50*/  HADD2.F32 R18, -RZ, R10.reuse.H0_H0 ;  /* 0x2000000aff127230 */ /* 0x101fe20000004100 */
[----:B------:R-:W-:Y:S01]  /*3d60*/  LOP3.LUT R9, R9, 0x64006400, RZ, 0xfc, !PT ;  /* 0x6400640009097812 */ /* 0x000fe200078efcff */
[----:B------:R-:W-:Y:S01]  /*3d70*/  HADD2.F32 R10, -RZ, R10.H1_H1 ;  /* 0x3000000aff0a7230 */ /* 0x000fe20000004100 */
[----:B------:R-:W-:-:S02]  /*3d80*/  LOP3.LUT R32, R26, 0x64006400, RZ, 0xfc, !PT ;  /* 0x640064001a207812 */ /* 0x000fc400078efcff */
[----:B------:R-:W-:Y:S01]  /*3d90*/  LOP3.LUT R34, R30, 0x64006400, RZ, 0xfc, !PT ;  /* 0x640064001e227812 */ /* 0x000fe200078efcff */
[----:B------:R-:W-:Y:S01]  /*3da0*/  HADD2 R30, R9, -1032, -1032 ;  /* 0xe408e408091e7430 */ /* 0x000fe20000000000 */
[C---:B------:R-:W-:Y:S01]  /*3db0*/  LOP3.LUT R2, R8.reuse, 0xf000f, RZ, 0xc0, !PT ;  /* 0x000f000f08027812 */ /* 0x040fe200078ec0ff */
[----:B------:R-:W-:Y:S01]  /*3dc0*/  HADD2 R32, R32, -1032, -1032 ;  /* 0xe408e40820207430 */ /* 0x000fe20000000000 */
[----:B------:R-:W-:Y:S01]  /*3dd0*/  LOP3.LUT R8, R8, 0xf000f0, RZ, 0xc0, !PT ;  /* 0x00f000f008087812 */ /* 0x000fe200078ec0ff */
[----:B------:R-:W-:Y:S02]  /*3de0*/  HADD2 R9, R34, -1032, -1032 ;  /* 0xe408e40822097430 */ /* 0x000fe40000000000 */
[----:B------:R-:W-:Y:S01]  /*3df0*/  HADD2.F32 R35, -RZ, R30.H0_H0 ;  /* 0x2000001eff237230 */ /* 0x000fe20000004100 */
[----:B------:R-:W-:Y:S01]  /*3e00*/  LOP3.LUT R2, R2, 0x64006400, RZ, 0xfc, !PT ;  /* 0x6400640002027812 */ /* 0x000fe200078efcff */
[----:B------:R-:W-:Y:S01]  /*3e10*/  HADD2.F32 R36, -RZ, R32.H0_H0 ;  /* 0x20000020ff247230 */ /* 0x000fe20000004100 */
[----:B------:R-:W-:Y:S01]  /*3e20*/  LOP3.LUT R20, R20, 0xf000f0, RZ, 0xc0, !PT ;  /* 0x00f000f014147812 */ /* 0x000fe200078ec0ff */
[----:B------:R-:W-:-:S02]  /*3e30*/  HADD2.F32 R37, -RZ, R9.H0_H0 ;  /* 0x20000009ff257230 */ /* 0x000fc40000004100 */
[C---:B------:R-:W-:Y:S01]  /*3e40*/  FFMA.FTZ R35, R18.reuse, R35, R19 ;  /* 0x0000002312237223 */ /* 0x040fe20000010013 */
[----:B------:R-:W-:Y:S02]  /*3e50*/  HADD2 R26, R2, -1032, -1032 ;  /* 0xe408e408021a7430 */ /* 0x000fe40000000000 */
[----:B------:R-:W-:Y:S01]  /*3e60*/  FFMA.FTZ R19, R18, R36, R17 ;  /* 0x0000002412137223 */ /* 0x000fe20000010011 */
[----:B------:R-:W-:Y:S01]  /*3e70*/  LOP3.LUT R39, R20, 0x64006400, RZ, 0xfc, !PT ;  /* 0x6400640014277812 */ /* 0x000fe200078efcff */
[----:B------:R-:W-:Y:S01]  /*3e80*/  FFMA.FTZ R17, R18, R37, R16 ;  /* 0x0000002512117223 */ /* 0x000fe20000010010 */
[----:B------:R-:W-:Y:S01]  /*3e90*/  LOP3.LUT R37, R8, 0x64006400, RZ, 0xfc, !PT ;  /* 0x6400640008257812 */ /* 0x000fe200078efcff */
[----:B------:R-:W-:Y:S01]  /*3ea0*/  HADD2.F32 R34, -RZ, R26.H0_H0 ;  /* 0x2000001aff227230 */ /* 0x000fe20000004100 */
[----:B------:R-:W-:Y:S01]  /*3eb0*/  LOP3.LUT R21, R21, 0xf000f0, RZ, 0xc0, !PT ;  /* 0x00f000f015157812 */ /* 0x000fe200078ec0ff */
[-C--:B------:R-:W-:Y:S01]  /*3ec0*/  HFMA2 R39, R39, R4.reuse.H0_H0, -72, -72 ;  /* 0xd480d48027277431 */ /* 0x080fe20000040004 */
[----:B------:R-:W-:Y:S01]  /*3ed0*/  LOP3.LUT R22, R22, 0xf000f0, RZ, 0xc0, !PT ;  /* 0x00f000f016167812 */ /* 0x000fe200078ec0ff */
[----:B------:R-:W-:-:S02]  /*3ee0*/  HFMA2 R20, R37, R4.H0_H0, -72, -72 ;  /* 0xd480d48025147431 */ /* 0x000fc40000040004 */
[----:B------:R-:W-:Y:S01]  /*3ef0*/  HADD2.F32 R30, -RZ, R30.H1_H1 ;  /* 0x3000001eff1e7230 */ /* 0x000fe20000004100 */
[----:B------:R-:W-:Y:S01]  /*3f00*/  LOP3.LUT R21, R21, 0x64006400, RZ, 0xfc, !PT ;  /* 0x6400640015157812 */ /* 0x000fe200078efcff */
[----:B------:R-:W-:Y:S01]  /*3f10*/  FFMA.FTZ R23, R34, R18, R23 ;  /* 0x0000001222177223 */ /* 0x000fe20000010017 */
[----:B------:R-:W-:Y:S01]  /*3f20*/  LOP3.LUT R37, R22, 0x64006400, RZ, 0xfc, !PT ;  /* 0x6400640016257812 */ /* 0x000fe200078efcff */
[----:B------:R-:W-:Y:S02]  /*3f30*/  HADD2.F32 R26, -RZ, R26.H1_H1 ;  /* 0x3000001aff1a7230 */ /* 0x000fe40000004100 */
[----:B------:R-:W-:Y:S01]  /*3f40*/  FFMA.FTZ R35, R10, R30, R35 ;  /* 0x0000001e0a237223 */ /* 0x000fe20000010023 */
[----:B------:R-:W-:Y:S02]  /*3f50*/  HADD2.F32 R18, -RZ, R9.H1_H1 ;  /* 0x30000009ff127230 */ /* 0x000fe40000004100 */
[----:B------:R-:W-:Y:S02]  /*3f60*/  HFMA2 R21, R21, R4.H0_H0, -72, -72 ;  /* 0xd480d48015157431 */ /* 0x000fe40000040004 */
[----:B------:R-:W-:-:S02]  /*3f70*/  HADD2.F32 R2, -RZ, R11.H0_H0 ;  /* 0x2000000bff027230 */ /* 0x000fc40000004100 */
[----:B------:R-:W-:Y:S02]  /*3f80*/  HFMA2 R8, R37, R4.H0_H0, -72, -72 ;  /* 0xd480d48025087431 */ /* 0x000fe40000040004 */
        /* <DEDUP_REMOVED lines=37> */
.L_x_4661:
[----:B------:R-:W-:Y:S05]  /*41e0*/  @!P0 BRA `(.L_x_4658) ;  /* 0x0000000800408947 */ /* 0x000fea0003800000 */
[----:B------:R-:W-:Y:S02]  /*41f0*/  IMAD.WIDE R10, R33, 0x4, R14 ;  /* 0x00000004210a7825 */ /* 0x000fe400078e020e */
[----:B------:R-:W0:Y:S04]  /*4200*/  LDS.64 R14, [UR4+0x30] ;  /* 0x00003004ff0e7984 */ /* 0x000e280008000a00 */
[----:B------:R-:W2:Y:S01]  /*4210*/  LDG.E.128.CONSTANT R8, desc[UR6][R10.64] ;  /* 0x000000060a087981 */ /* 0x000ea2000c1e9d00 */
[--C-:B0-----:R-:W-:Y:S02]  /*4220*/  HADD2.F32 R2, -RZ, R14.reuse.H0_H0 ;  /* 0x2000000eff027230 */ /* 0x101fe40000004100 */
[----:B------:R-:W-:Y:S02]  /*4230*/  HADD2.F32 R23, -RZ, R14.H1_H1 ;  /* 0x3000000eff177230 */ /* 0x000fe40000004100 */
[----:B------:R-:W-:-:S02]  /*4240*/  HADD2.F32 R26, -RZ, R15.H0_H0 ;  /* 0x2000000fff1a7230 */ /* 0x000fc40000004100 */
[----:B------:R-:W-:Y:S01]  /*4250*/  HADD2.F32 R14, -RZ, R15.H1_H1 ;  /* 0x3000000fff0e7230 */ /* 0x000fe20000004100 */
[C---:B--2---:R-:W-:Y:S02]  /*4260*/  LOP3.LUT R20, R9.reuse, 0xf000f0, RZ, 0xc0, !PT ;  /* 0x00f000f009147812 */ /* 0x044fe400078ec0ff */
[----:B------:R-:W-:Y:S02]  /*4270*/  SHF.R.U32.HI R18, RZ, 0x8, R9 ;  /* 0x00000008ff127819 */ /* 0x000fe40000011609 */
[----:B------:R-:W-:Y:S02]  /*4280*/  LOP3.LUT R16, R9, 0xf000f, RZ, 0xc0, !PT ;  /* 0x000f000f09107812 */ /* 0x000fe400078ec0ff */
[----:B------:R-:W-:Y:S02]  /*4290*/  LOP3.LUT R17, R10, 0xf000f, RZ, 0xc0, !PT ;  /* 0x000f000f0a117812 */ /* 0x000fe400078ec0ff */
[----:B------:R-:W-:Y:S02]  /*42a0*/  LOP3.LUT R21, R8, 0xf000f0, RZ, 0xc0, !PT ;  /* 0x00f000f008157812 */ /* 0x000fe400078ec0ff */
[----:B------:R-:W-:-:S02]  /*42b0*/  SHF.R.U32.HI R19, RZ, 0x8, R8 ;  /* 0x00000008ff137819 */ /* 0x000fc40000011608 */
        /* <DEDUP_REMOVED lines=13> */
[----:B------:R-:W-:Y:S02]  /*4390*/  HADD2 R36, R16, -1032, -1032 ;  /* 0xe408e40810247430 */ /* 0x000fe40000000000 */
[----:B------:R-:W-:-:S02]  /*43a0*/  HADD2.F32 R11, -RZ, R34.H0_H0 ;  /* 0x20000022ff0b7230 */ /* 0x000fc40000004100 */
[----:B------:R-:W-:Y:S01]  /*43b0*/  HADD2 R33, R9, -1032, -1032 ;  /* 0xe408e40809217430 */ /* 0x000fe20000000000 */
[----:B------:R-:W0:Y:S01]  /*43c0*/  LDS.64 R16, [UR4+0x38] ;  /* 0x00003804ff107984 */ /* 0x000e220008000a00 */
[----:B------:R-:W-:Y:S02]  /*43d0*/  HADD2.F32 R15, -RZ, R30.H0_H0 ;  /* 0x2000001eff0f7230 */ /* 0x000fe40000004100 */
[----:B------:R-:W-:Y:S02]  /*43e0*/  HFMA2 R21, R21, R4.H0_H0, -72, -72 ;  /* 0xd480d48015157431 */ /* 0x000fe40000040004 */
[--C-:B------:R-:W-:Y:S02]  /*43f0*/  HADD2.F32 R35, -RZ, R36.reuse.H0_H0 ;  /* 0x20000024ff237230 */ /* 0x100fe40000004100 */
[----:B------:R-:W-:Y:S01]  /*4400*/  FFMA.FTZ R38, R2, R11, RZ ;  /* 0x0000000b02267223 */ /* 0x000fe200000100ff */
[--C-:B------:R-:W-:Y:S02]  /*4410*/  HADD2.F32 R9, -RZ, R33.reuse.H0_H0 ;  /* 0x20000021ff097230 */ /* 0x100fe40000004100 */
[----:B------:R-:W-:Y:S01]  /*4420*/  HADD2.F32 R11, -RZ, R33.H1_H1 ;  /* 0x30000021ff0b7230 */ /* 0x000fe20000004100 */
[----:B------:R-:W-:Y:S01]  /*4430*/  LOP3.LUT R33, R20, 0x64006400, RZ, 0xfc, !PT ;  /* 0x6400640014217812 */ /* 0x000fe200078efcff */
[----:B------:R-:W-:Y:S01]  /*4440*/  FFMA.FTZ R42, R2, R35, RZ ;  /* 0x00000023022a7223 */ /* 0x000fe200000100ff */
[----:B------:R-:W-:Y:S01]  /*4450*/  LOP3.LUT R35, R32, 0x64006400, RZ, 0xfc, !PT ;  /* 0x6400640020237812 */ /* 0x000fe200078efcff */
[----:B------:R-:W-:-:S02]  /*4460*/  HADD2.F32 R40, -RZ, R36.H1_H1 ;  /* 0x30000024ff287230 */ /* 0x000fc40000004100 */
[----:B------:R-:W-:Y:S01]  /*4470*/  FFMA.FTZ R36, R9, R2, RZ ;  /* 0x0000000209247223 */ /* 0x000fe200000100ff */
[-C--:B------:R-:W-:Y:S01]  /*4480*/  HFMA2 R32, R33, R4.reuse.H0_H0, -72, -72 ;  /* 0xd480d48021207431 */ /* 0x080fe20000040004 */
[----:B------:R-:W-:Y:S01]  /*4490*/  LOP3.LUT R33, R22, 0x64006400, RZ, 0xfc, !PT ;  /* 0x6400640016217812 */ /* 0x000fe200078efcff */
[-C--:B------:R-:W-:Y:S02]  /*44a0*/  HFMA2 R20, R35, R4.reuse.H0_H0, -72, -72 ;  /* 0xd480d48023147431 */ /* 0x080fe40000040004 */
[----:B------:R-:W-:Y:S02]  /*44b0*/  HADD2.F32 R35, -RZ, R30.H1_H1 ;  /* 0x3000001eff237230 */ /* 0x000fe40000004100 */
[----:B------:R-:W-:Y:S01]  /*44c0*/  FFMA.FTZ R2, R2, R15, RZ ;  /* 0x0000000f02027223 */ /* 0x000fe200000100ff */
[----:B------:R-:W-:Y:S02]  /*44d0*/  HADD2.F32 R30, -RZ, R21.H0_H0 ;  /* 0x20000015ff1e7230 */ /* 0x000fe40000004100 */
[----:B------:R-:W-:-:S02]  /*44e0*/  HFMA2 R22, R33, R4.H0_H0, -72, -72 ;  /* 0xd480d48021167431 */ /* 0x000fc40000040004 */
[----:B------:R-:W-:Y:S02]  /*44f0*/  HADD2.F32 R15, -RZ, R34.H1_H1 ;  /* 0x30000022ff0f7230 */ /* 0x000fe40000004100 */
[----:B------:R-:W-:Y:S01]  /*4500*/  FFMA.FTZ R11, R11, R23, R36 ;  /* 0x000000170b0b7223 */ /* 0x000fe20000010024 */
[----:B------:R-:W-:Y:S02]  /*4510*/  HADD2.F32 R34, -RZ, R32.H0_H0 ;  /* 0x20000020ff227230 */ /* 0x000fe40000004100 */
[C---:B------:R-:W-:Y:S01]  /*4520*/  FFMA.FTZ R9, R23.reuse, R40, R42 ;  /* 0x0000002817097223 */ /* 0x040fe2000001002a */
[C---:B------:R-:W-:Y:S01]  /*4530*/  FFMA.FTZ R35, R23.reuse, R35, R2 ;  /* 0x0000002317237223 */ /* 0x040fe20000010002 */
        /* <DEDUP_REMOVED lines=24> */
[----:B------:R-:W-:Y:S01]  /*46c0*/  LOP3.LUT R2, R2, 0x64006400, RZ, 0xfc, !PT ;  /* 0x6400640002027812 */ /* 0x000fe200078efcff */
[----:B------:R-:W-:Y:S01]  /*46d0*/  HADD2 R35, R22, -1032, -1032 ;  /* 0xe408e40816237430 */ /* 0x000fe20000000000 */
[----:B------:R-:W-:Y:S01]  /*46e0*/  LOP3.LUT R23, R23, 0x64006400, RZ, 0xfc, !PT ;  /* 0x6400640017177812 */ /* 0x000fe200078efcff */
[----:B------:R-:W-:Y:S01]  /*46f0*/  HADD2.F32 R9, -RZ, R17.H0_H0 ;  /* 0x20000011ff097230 */ /* 0x000fe20000004100 */
[----:B------:R-:W-:Y:S01]  /*4700*/  LOP3.LUT R8, R8, 0xf000f0, RZ, 0xc0, !PT ;  /* 0x00f000f008087812 */ /* 0x000fe200078ec0ff */
[----:B------:R-:W-:Y:S02]  /*4710*/  HADD2 R32, R2, -1032, -1032 ;  /* 0xe408e40802207430 */ /* 0x000fe40000000000 */
[----:B------:R-:W-:Y:S02]  /*4720*/  HADD2.F32 R22, -RZ, R34.H0_H0 ;  /* 0x20000022ff167230 */ /* 0x000fe40000004100 */
[----:B------:R-:W-:-:S02]  /*4730*/  HADD2 R2, R23, -1032, -1032 ;  /* 0xe408e40817027430 */ /* 0x000fc40000000000 */
[----:B------:R-:W-:Y:S01]  /*4740*/  HADD2.F32 R26, -RZ, R35.H0_H0 ;  /* 0x20000023ff1a7230 */ /* 0x000fe20000004100 */
[----:B------:R-:W-:Y:S01]  /*4750*/  LOP3.LUT R19, R19, 0xf000f0, RZ, 0xc0, !PT ;  /* 0x00f000f013137812 */ /* 0x000fe200078ec0ff */
[--C-:B------:R-:W-:Y:S02]  /*4760*/  HADD2.F32 R23, -RZ, R32.reuse.H0_H0 ;  /* 0x20000020ff177230 */ /* 0x100fe40000004100 */
[----:B------:R-:W-:Y:S01]  /*4770*/  FFMA.FTZ R33, R14, R22, R11 ;  /* 0x000000160e217223 */ /* 0x000fe2000001000b */
[----:B------:R-:W-:Y:S01]  /*4780*/  LOP3.LUT R11, R18, 0xf000f0, RZ, 0xc0, !PT ;  /* 0x00f000f0120b7812 */ /* 0x000fe200078ec0ff */
[----:B------:R-:W-:Y:S01]  /*4790*/  FFMA.FTZ R26, R14, R26, R15 ;  /* 0x0000001a0e1a7223 */ /* 0x000fe2000001000f */
[----:B------:R-:W-:Y:S02]  /*47a0*/  HADD2.F32 R15, -RZ, R32.H1_H1 ;  /* 0x30000020ff0f7230 */ /* 0x000fe40000004100 */
[----:B------:R-:W-:Y:S01]  /*47b0*/  FFMA.FTZ R20, R23, R14, R20 ;  /* 0x0000000e17147223 */ /* 0x000fe20000010014 */
[----:B------:R-:W-:Y:S01]  /*47c0*/  HADD2.F32 R23, -RZ, R34.H1_H1 ;  /* 0x30000022ff177230 */ /* 0x000fe20000004100 */
[----:B------:R-:W-:Y:S01]  /*47d0*/  LOP3.LUT R11, R11, 0x64006400, RZ, 0xfc, !PT ;  /* 0x640064000b0b7812 */ /* 0x000fe200078efcff */
[----:B------:R-:W-:-:S02]  /*47e0*/  HADD2.F32 R30, -RZ, R2.H0_H0 ;  /* 0x20000002ff1e7230 */ /* 0x000fc40000004100 */
[----:B------:R-:W-:Y:S01]  /*47f0*/  FFMA.FTZ R18, R15, R16, R20 ;  /* 0x000000100f127223 */ /* 0x000fe20000010014 */
[----:B------:R-:W-:Y:S01]  /*4800*/  LOP3.LUT R10, R10, 0xf000f0, RZ, 0xc0, !PT ;  /* 0x00f000f00a0a7812 */ /* 0x000fe200078ec0ff */
[----:B------:R-:W-:Y:S01]  /*4810*/  FFMA.FTZ R20, R16, R23, R33 ;  /* 0x0000001710147223 */ /* 0x000fe20000010021 */
[-C--:B------:R-:W-:Y:S01]  /*4820*/  HFMA2 R23, R11, R4.reuse.H0_H0, -72, -72 ;  /* 0xd480d4800b177431 */ /* 0x080fe20000040004 */
[----:B------:R-:W-:Y:S01]  /*4830*/  LOP3.LUT R11, R8, 0x64006400, RZ, 0xfc, !PT ;  /* 0x64006400080b7812 */ /* 0x000fe200078efcff */
[----:B------:R-:W-:Y:S01]  /*4840*/  HADD2.F32 R35, -RZ, R35.H1_H1 ;  /* 0x30000023ff237230 */ /* 0x000fe20000004100 */
[----:B------:R-:W-:Y:S01]  /*4850*/  LOP3.LUT R19, R19, 0x64006400, RZ, 0xfc, !PT ;  /* 0x6400640013137812 */ /* 0x000fe200078efcff */
[----:B------:R-:W-:Y:S01]  /*4860*/  HADD2.F32 R8, -RZ, R2.H1_H1 ;  /* 0x30000002ff087230 */ /* 0x000fe20000004100 */
[----:B------:R-:W-:Y:S01]  /*4870*/  LOP3.LUT R15, R10, 0x64006400, RZ, 0xfc, !PT ;  /* 0x640064000a0f7812 */ /* 0x000fe200078efcff */
[----:B------:R-:W-:Y:S01]  /*4880*/  FFMA.FTZ R21, R14, R30, R21 ;  /* 0x0000001e0e157223 */ /* 0x000fe20000010015 */
[----:B------:R-:W-:-:S02]  /*4890*/  HFMA2 R11, R11, R4.H0_H0, -72, -72 ;  /* 0xd480d4800b0b7431 */ /* 0x000fc40000040004 */
[C---:B------:R-:W-:Y:S01]  /*48a0*/  FFMA.FTZ R14, R16.reuse, R35, R26 ;  /* 0x00000023100e7223 */ /* 0x040fe2000001001a */
[-C--:B------:R-:W-:Y:S02]  /*48b0*/  HFMA2 R22, R19, R4.reuse.H0_H0, -72, -72 ;  /* 0xd480d48013167431 */ /* 0x080fe40000040004 */
[----:B------:R-:W-:Y:S01]  /*48c0*/  FFMA.FTZ R16, R16, R8, R21 ;  /* 0x0000000810107223 */ /* 0x000fe20000010015 */
[----:B------:R-:W-:Y:S02]  /*48d0*/  HFMA2 R26, R15, R4.H0_H0, -72, -72 ;  /* 0xd480d4800f1a7431 */ /* 0x000fe40000040004 */
[----:B------:R-:W-:Y:S02]  /*48e0*/  HADD2.F32 R2, -RZ, R23.H0_H0 ;  /* 0x20000017ff027230 */ /* 0x000fe40000004100 */
[----:B------:R-:W-:Y:S02]  /*48f0*/  HADD2.F32 R8, -RZ, R11.H0_H0 ;  /* 0x2000000bff087230 */ /* 0x000fe40000004100 */
[----:B------:R-:W-:-:S02]  /*4900*/  HADD2.F32 R19, -RZ, R22.H0_H0 ;  /* 0x20000016ff137230 */ /* 0x000fc40000004100 */
[----:B------:R-:W-:Y:S01]  /*4910*/  FFMA.FTZ R20, R9, R2, R20 ;  /* 0x0000000209147223 */ /* 0x000fe20000010014 */
[----:B------:R-:W-:Y:S02]  /*4920*/  HADD2.F32 R17, -RZ, R17.H1_H1 ;  /* 0x30000011ff117230 */ /* 0x000fe40000004100 */
[----:B------:R-:W-:Y:S02]  /*4930*/  HADD2.F32 R15, -RZ, R26.H0_H0 ;  /* 0x2000001aff0f7230 */ /* 0x000fe40000004100 */
[----:B------:R-:W-:Y:S01]  /*4940*/  FFMA.FTZ R19, R19, R9, R18 ;  /* 0x0000000913137223 */ /* 0x000fe20000010012 */
[----:B------:R-:W-:Y:S02]  /*4950*/  HADD2.F32 R10, -RZ, R11.H1_H1 ;  /* 0x3000000bff0a7230 */ /* 0x000fe40000004100 */
[C---:B------:R-:W-:Y:S01]  /*4960*/  FFMA.FTZ R11, R9.reuse, R8, R14 ;  /* 0x00000008090b7223 */ /* 0x040fe2000001000e */
[----:B------:R-:W-:Y:S02]  /*4970*/  HADD2.F32 R2, -RZ, R22.H1_H1 ;  /* 0x30000016ff027230 */ /* 0x000fe40000004100 */
[----:B------:R-:W-:Y:S01]  /*4980*/  FFMA.FTZ R16, R9, R15, R16 ;  /* 0x0000000f09107223 */ /* 0x000fe20000010010 */
[----:B------:R-:W-:-:S02]  /*4990*/  HADD2.F32 R4, -RZ, R23.H1_H1 ;  /* 0x30000017ff047230 */ /* 0x000fc40000004100 */
        /* <DEDUP_REMOVED lines=21> */
.L_x_4658:
[----:B------:R-:W-:Y:S01]  /*4af0*/  IADD3 R24, R24, 0x20, RZ ;  /* 0x0000002018187810 */ /* 0x000fe20007ffe0ff */
[----:B------:R-:W-:Y:S01]  /*4b00*/  UIADD3 UR4, UR4, 0x40, URZ ;  /* 0x0000004004047890 */ /* 0x000fe2000fffe03f */
[----:B------:R-:W-:Y:S02]  /*4b10*/  IADD3 R26, P2, R12, R27, RZ ;  /* 0x0000001b0c1a7210 */ /* 0x000fe40007f5e0ff */
[C---:B------:R-:W-:Y:S02]  /*4b20*/  ISETP.GE.AND P0, PT, R24.reuse, UR5, PT ;  /* 0x0000000518007c0c */ /* 0x040fe4000bf06270 */
[----:B------:R-:W-:Y:S02]  /*4b30*/  ISETP.LT.AND P3, PT, R24, R25, PT ;  /* 0x000000191800720c */ /* 0x000fe40003f61270 */
[----:B------:R-:W-:-:S11]  /*4b40*/  IADD3.X R13, R13, R31, RZ, P2, !PT ;  /* 0x0000001f0d0d7210 */ /* 0x000fd600017fe4ff */
[----:B------:R-:W-:Y:S05]  /*4b50*/  @!P0 BRA P3, `(.L_x_4662) ;  /* 0xffffffd8008c8947 */ /* 0x000fea000183ffff */
.L_x_4657:
[----:B------:R-:W-:Y:S05]  /*4b60*/  @P1 EXIT ;  /* 0x000000000000194d */ /* 0x000fea0003800000 */
[----:B------:R-:W0:Y:S01]  /*4b70*/  S2R R0, SR_CTAID.X ;  /* 0x0000000000007919 */ /* 0x000e220000002500 */
[----:B------:R-:W2:Y:S01]  /*4b80*/  S2UR UR4, SR_CTAID.Y ;  /* 0x00000000000479c3 */ /* 0x000ea20000002600 */
[----:B------:R-:W0:Y:S07]  /*4b90*/  S2R R5, SR_TID.X ;  /* 0x0000000000057919 */ /* 0x000e2e0000002100 */
[----:B------:R-:W2:Y:S08]  /*4ba0*/  LDC R9, c[0x0][0x23c] ;  /* 0x00008f00ff097b82 */ /* 0x000eb00000000800 */
[----:B------:R-:W3:Y:S01]  /*4bb0*/  LDC.64 R2, c[0x0][0x230] ;  /* 0x00008c00ff027b82 */ /* 0x000ee20000000a00 */
        /* <DEDUP_REMOVED lines=11> */
.L_x_4666:
[----:B------:R-:W0:Y:S02]  /*4c70*/  LDS R8, [R2] ;  /* 0x0000000002087984 */ /* 0x000e240000000800 */
[----:B0-----:R-:W-:-:S10]  /*4c80*/  HFMA2.MMA R9, R8, 1, 1, R7 ;  /* 0x3c003c0008097835 */ /* 0x001fd40000000007 */
[----:B------:R-:W0:Y:S02]  /*4c90*/  ATOMS.CAST.SPIN R9, [R2], R8, R9 ;  /* 0x000000080209738d */ /* 0x000e240001800009 */
[----:B0-----:R-:W-:-:S13]  /*4ca0*/  ISETP.EQ.U32.AND P0, PT, R9, 0x1, PT ;  /* 0x000000010900780c */ /* 0x001fda0003f02070 */
[----:B------:R-:W-:Y:S05]  /*4cb0*/  @!P0 BRA `(.L_x_4666) ;  /* 0xfffffffc00ec8947 */ /* 0x000fea000383ffff */
[----:B------:R-:W-:Y:S05]  /*4cc0*/  BRA `(.L_x_4664) ;  /* 0x00000000000c7947 */ /* 0x000fea0003800000 */
.L_x_4665:
[----:B------:R-:W2:Y:S02]  /*4cd0*/  LD.E R0, desc[UR6][R4.64] ;  /* 0x0000000604007980 */ /* 0x000ea4000c101900 */
[----:B--2---:R-:W-:-:S05]  /*4ce0*/  IADD3 R3, R7, R0, RZ ;  /* 0x0000000007037210 */ /* 0x004fca0007ffe0ff */
[----:B------:R0:W-:Y:S02]  /*4cf0*/  ST.E desc[UR6][R4.64], R3 ;  /* 0x0000000304007985 */ /* 0x0001e4000c101906 */
.L_x_4664:
[----:B------:R-:W-:Y:S05]  /*4d00*/  BSYNC B0 ;  /* 0x0000000000007941 */ /* 0x000fea0003800000 */
.L_x_4663:
[----:B------:R2:W-:Y:S02]  /*4d10*/  ATOM.E.ADD.F16x2.RN.STRONG.GPU P0, RZ, desc[UR6][R4.64+0x4], R6 ;  /* 0x0000040604ff79a2 */ /* 0x0005e4000810e1c6 */
[----:B--2---:R-:W-:Y:S05]  /*4d20*/  @P0 EXIT ;  /* 0x000000000000094d */ /* 0x004fea0003800000 */
[----:B------:R-:W2:Y:S02]  /*4d30*/  QSPC.E.S P0, RZ, [R4+0x4] ;  /* 0x0000040004ff73aa */ /* 0x000ea40000000500 */
[----:B--2---:R-:W-:Y:S05]  /*4d40*/  @!P0 BRA `(.L_x_4667) ;  /* 0x0000000000208947 */ /* 0x004fea0003800000 */
[----:B------:R-:W-:-:S04]  /*4d50*/  MOV R2, R4 ;  /* 0x0000000400027202 */ /* 0x000fc80000000f00 */
[----:B------:R-:W-:-:S07]  /*4d60*/  MOV R2, R2 ;  /* 0x0000000200027202 */ /* 0x000fce0000000f00 */
.L_x_4668:
[----:B0-----:R-:W0:Y:S02]  /*4d70*/  LDS R4, [R2+0x4] ;  /* 0x0000040002047984 */ /* 0x001e240000000800 */
[----:B0-----:R-:W-:-:S06]  /*4d80*/  HADD2 R5, R4, R6 ;  /* 0x0000000604057230 */ /* 0x001fcc0000000000 */
[----:B------:R-:W0:Y:S02]  /*4d90*/  ATOMS.CAST.SPIN R5, [R2+0x4], R4, R5 ;  /* 0x000004040205738d */ /* 0x000e240001800005 */
[----:B0-----:R-:W-:-:S13]  /*4da0*/  ISETP.EQ.U32.AND P0, PT, R5, 0x1, PT ;  /* 0x000000010500780c */ /* 0x001fda0003f02070 */
[----:B------:R-:W-:Y:S05]  /*4db0*/  @!P0 BRA `(.L_x_4668) ;  /* 0xfffffffc00ec8947 */ /* 0x000fea000383ffff */
[----:B------:R-:W-:Y:S05]  /*4dc0*/  EXIT ;  /* 0x000000000000794d */ /* 0x000fea0003800000 */
.L_x_4667:
[----:B------:R-:W0:Y:S02]  /*4dd0*/  LD.E R0, desc[UR6][R4.64+0x4] ;  /* 0x0000040604007980 */ /* 0x000e24000c101900 */
[----:B0-----:R-:W-:-:S05]  /*4de0*/  IADD3 R3, R6, R0, RZ ;  /* 0x0000000006037210 */ /* 0x001fca0007ffe0ff */
[----:B------:R-:W-:Y:S01]  /*4df0*/  ST.E desc[UR6][R4.64+0x4], R3 ;  /* 0x0000040304007985 */ /* 0x000fe2000c101906 */
[----:B------:R-:W-:Y:S05]  /*4e00*/  EXIT ;  /* 0x000000000000794d */ /* 0x000fea0003800000 */
.L_x_4669:
        /* <DEDUP_REMOVED lines=15> */
.L_x_5252:


//--------------------- .text._Z23gemm_half_q_half_kernelILi1ELi10ELb1ELb0ELi64EEvPK6__halfPKjS4_S2_PS0_iiiiPKtS7_iiiiiibS2_i --------------------------
	.section	.text._Z23gemm_half_q_half_kernelILi1ELi10ELb1ELb0ELi64EEvPK6__halfPKjS4_S2_PS0_iiiiPKtS7_iiiiiibS2_i,"ax",@progbits
	.align	128
        .global         _Z23gemm_half_q_half_kernelILi1ELi10ELb1ELb0ELi64EEvPK6__halfPKjS4_S2_PS0_iiiiPKtS7_iiiiiibS2_i
        .type           _Z23gemm_half_q_half_kernelILi1ELi10ELb1ELb0ELi64EEvPK6__halfPKjS4_S2_PS0_iiiiPKtS7_iiiiiibS2_i,@function
        .size           _Z23gemm_half_q_half_kernelILi1ELi10ELb1ELb0ELi64EEvPK6__halfPKjS4_S2_PS0_iiiiPKtS7_iiiiiibS2_i,(.L_x_5253 - _Z23gemm_half_q_half_kernelILi1ELi10ELb1ELb0ELi64EEvPK6__halfPKjS4_S2_PS0_iiiiPKtS7_iiiiiibS2_i)
        .other          _Z23gemm_half_q_half_kernelILi1ELi10ELb1ELb0ELi64EEvPK6__halfPKjS4_S2_PS0_iiiiPKtS7_iiiiiibS2_i,@"STO_CUDA_ENTRY STV_DEFAULT"
_Z23gemm_half_q_half_kernelILi1ELi10ELb1ELb0ELi64EEvPK6__halfPKjS4_S2_PS0_iiiiPKtS7_iiiiiibS2_i:
.text._Z23gemm_half_q_half_kernelILi1ELi10ELb1ELb0ELi64EEvPK6__halfPKjS4_S2_PS0_iiiiPKtS7_iiiiiibS2_i:
        /* <DEDUP_REMOVED lines=34> */
[-C--:B------:R-:W-:Y:S02]  /*0220*/  @!P0 IADD3.X R0, R7, R4.reuse, RZ, P2, !PT ;  /* 0x0000000407008210 */ /* 0x080fe400017fe4ff */
[----:B------:R-:W-:Y:S02]  /*0230*/  @!P0 LEA R6, P2, R5, UR4, 0x1 ;  /* 0x0000000405068c11 */ /* 0x000fe4000f8408ff */
[----:B------:R-:W-:-:S02]  /*0240*/  @P0 IADD3.X R11, RZ, R4, RZ, P3, !PT ;  /* 0x00000004ff0b0210 */ /* 0x000fc40001ffe4ff */
        /* <DEDUP_REMOVED lines=11> */
.L_x_4671:
[----:B------:R-:W-:Y:S05]  /*0300*/  BSYNC B0 ;  /* 0x0000000000007941 */ /* 0x000fea0003800000 */
.L_x_4670:
[----:B------:R-:W-:Y:S01]  /*0310*/  ULDC UR4, c[0x0][0x23c] ;  /* 0x00008f0000047ab9 */ /* 0x000fe20000000800 */
[----:B------:R-:W-:Y:S02]  /*0320*/  SHF.L.U32 R8, R8, 0x2, RZ ;  /* 0x0000000208087819 */ /* 0x000fe400000006ff */
[----:B------:R-:W-:-:S04]  /*0330*/  MOV R11, UR4 ;  /* 0x00000004000b7c02 */ /* 0x000fc80008000f00 */
[----:B------:R-:W-:-:S13]  /*0340*/  ISETP.GE.AND P0, PT, R8, R11, PT ;  /* 0x0000000b0800720c */ /* 0x000fda0003f06270 */
[----:B------:R-:W-:Y:S05]  /*0350*/  @P0 EXIT ;  /* 0x000000000000094d */ /* 0x000fea0003800000 */
[----:B------:R-:W1:Y:S01]  /*0360*/  LDC.64 R2, c[0x0][0x248] ;  /* 0x00009200ff027b82 */ /* 0x000e620000000a00 */
[----:B------:R-:W-:-:S07]  /*0370*/  SHF.L.U32 R15, R12, 0x7, RZ ;  /* 0x000000070c0f7819 */ /* 0x000fce00000006ff */
[----:B0-----:R-:W0:Y:S01]  /*0380*/  LDC.U8 R0, c[0x0][0x270] ;  /* 0x00009c00ff007b82 */ /* 0x001e220000000000 */
[----:B-1----:R-:W-:-:S05]  /*0390*/  IMAD.WIDE R14, R15, 0x2, R2 ;  /* 0x000000020f0e7825 */ /* 0x002fca00078e0202 */
[----:B------:R1:W5:Y:S01]  /*03a0*/  LDG.E.U16.CONSTANT R17, desc[UR6][R14.64+0x2] ;  /* 0x000002060e117981 */ /* 0x000362000c1e9500 */
[----:B0-----:R-:W-:-:S04]  /*03b0*/  PRMT R0, R0, 0x8880, RZ ;  /* 0x0000888000007816 */ /* 0x001fc800000000ff */
[----:B------:R-:W-:-:S04]  /*03c0*/  ISETP.NE.AND P0, PT, R0, RZ, PT ;  /* 0x000000ff0000720c */ /* 0x000fc80003f05270 */
[----:B------:R-:W-:-:S04]  /*03d0*/  ISETP.NE.OR P0, PT, R12, RZ, !P0 ;  /* 0x000000ff0c00720c */ /* 0x000fc80004705670 */
[----:B------:R-:W-:Y:S02]  /*03e0*/  ISETP.LE.OR P2, PT, R13, UR8, P0 ;  /* 0x000000080d007c0c */ /* 0x000fe40008743670 */
[----:B------:R-:W-:-:S11]  /*03f0*/  ISETP.GE.AND P0, PT, R30, R23, PT ;  /* 0x000000171e00720c */ /* 0x000fd60003f06270 */
[----:B------:R-:W0:Y:S01]  /*0400*/  @!P2 LDC.64 R4, c[0x0][0x230] ;  /* 0x00008c00ff04ab82 */ /* 0x000e220000000a00 */
[----:B------:R-:W-:-:S04]  /*0410*/  @!P2 IMAD R7, R11, UR8, R8 ;  /* 0x000000080b07ac24 */ /* 0x000fc8000f8e0208 */
[----:B0-----:R-:W-:-:S05]  /*0420*/  @!P2 IMAD.WIDE R4, R7, 0x2, R4 ;  /* 0x000000020704a825 */ /* 0x001fca00078e0204 */
[----:B------:R1:W-:Y:S01]  /*0430*/  @!P2 STG.E.64 desc[UR6][R4.64], RZ ;  /* 0x000000ff0400a986 */ /* 0x0003e2000c101b06 */
[----:B------:R-:W-:Y:S06]  /*0440*/  BAR.SYNC.DEFER_BLOCKING 0x0 ;  /* 0x0000000000007b1d */ /* 0x000fec0000010000 */
[----:B------:R-:W-:Y:S05]  /*0450*/  @P0 BRA `(.L_x_4672) ;  /* 0x0000000000d00947 */ /* 0x000fea0003800000 */
[----:B------:R0:W5:Y:S01]  /*0460*/  LDG.E.U16.CONSTANT R0, desc[UR6][R14.64] ;  /* 0x000000060e007981 */ /* 0x000162000c1e9500 */
[----:B-1----:R-:W1:Y:S01]  /*0470*/  LDC.64 R4, c[0x0][0x220] ;  /* 0x00008800ff047b82 */ /* 0x002e620000000a00 */
[----:B------:R-:W-:Y:S02]  /*0480*/  SHF.R.S32.HI R9, RZ, 0x1f, R8 ;  /* 0x0000001fff097819 */ /* 0x000fe40000011408 */
[----:B------:R-:W-:Y:S02]  /*0490*/  SHF.L.U32 R12, R8, 0x2, RZ ;  /* 0x00000002080c7819 */ /* 0x000fe400000006ff */
[----:B------:R-:W-:Y:S01]  /*04a0*/  LEA.HI R13, R9, R8, RZ, 0x3 ;  /* 0x00000008090d7211 */ /* 0x000fe200078f18ff */
[----:B------:R-:W-:Y:S01]  /*04b0*/  HFMA2.MMA R9, -RZ, RZ, 0, 0 ;  /* 0x00000000ff097435 */ /* 0x000fe200000001ff */
[----:B------:R-:W-:Y:S01]  /*04c0*/  MOV R10, R30 ;  /* 0x0000001e000a7202 */ /* 0x000fe20000000f00 */
[----:B------:R-:W2:Y:S01]  /*04d0*/  LDC.64 R6, c[0x0][0x228] ;  /* 0x00008a00ff067b82 */ /* 0x000ea20000000a00 */
[----:B------:R-:W-:-:S02]  /*04e0*/  LOP3.LUT R12, R12, 0x10, RZ, 0xc0, !PT ;  /* 0x000000100c0c7812 */ /* 0x000fc400078ec0ff */
[----:B0-----:R-:W-:-:S07]  /*04f0*/  SHF.R.S32.HI R13, RZ, 0x3, R13 ;  /* 0x00000003ff0d7819 */ /* 0x001fce000001140d */
.L_x_4673:
[----:B-----5:R-:W-:-:S05]  /*0500*/  IADD3 R18, R0, R9, RZ ;  /* 0x0000000900127210 */ /* 0x020fca0007ffe0ff */
[----:B0-----:R-:W-:-:S05]  /*0510*/  IMAD R14, R18, R11, RZ ;  /* 0x0000000b120e7224 */ /* 0x001fca00078e02ff */
[----:B------:R-:W-:-:S04]  /*0520*/  SHF.R.S32.HI R15, RZ, 0x1f, R14 ;  /* 0x0000001fff0f7819 */ /* 0x000fc8000001140e */
[----:B------:R-:W-:-:S04]  /*0530*/  LEA.HI R14, R15, R14, RZ, 0x3 ;  /* 0x0000000e0f0e7211 */ /* 0x000fc800078f18ff */
[----:B------:R-:W-:-:S05]  /*0540*/  LEA.HI.SX32 R15, R14, R13, 0x1d ;  /* 0x0000000d0e0f7211 */ /* 0x000fca00078feaff */
[----:B-1----:R-:W-:-:S06]  /*0550*/  IMAD.WIDE R14, R15, 0x4, R4 ;  /* 0x000000040f0e7825 */ /* 0x002fcc00078e0204 */
[----:B------:R-:W3:Y:S01]  /*0560*/  LDG.E.CONSTANT R15, desc[UR6][R14.64] ;  /* 0x000000060e0f7981 */ /* 0x000ee2000c1e9900 */
[----:B--2---:R-:W-:Y:S01]  /*0570*/  IMAD.WIDE R18, R18, 0x2, R6 ;  /* 0x0000000212127825 */ /* 0x004fe200078e0206 */
[----:B------:R-:W-:-:S05]  /*0580*/  LEA R21, R10, 0x1, 0x1 ;  /* 0x000000010a157811 */ /* 0x000fca00078e08ff */
[----:B------:R-:W2:Y:S01]  /*0590*/  LDG.E.U16.CONSTANT R18, desc[UR6][R18.64] ;  /* 0x0000000612127981 */ /* 0x000ea2000c1e9500 */
[----:B------:R-:W-:-:S06]  /*05a0*/  IMAD.WIDE R20, R21, 0x2, R2 ;  /* 0x0000000215147825 */ /* 0x000fcc00078e0202 */
[----:B------:R0:W4:Y:S01]  /*05b0*/  LDG.E.U16.CONSTANT R21, desc[UR6][R20.64] ;  /* 0x0000000614157981 */ /* 0x000122000c1e9500 */
        /* <DEDUP_REMOVED lines=15> */
[----:B------:R-:W-:Y:S01]  /*06b0*/  IMAD R19, R16, R16, RZ ;  /* 0x0000001010137224 */ /* 0x000fe200078e02ff */
[----:B------:R-:W-:Y:S01]  /*06c0*/  LEA R16, R9, R1, 0x3 ;  /* 0x0000000109107211 */ /* 0x000fe200078e18ff */
[----:B------:R-:W-:Y:S01]  /*06d0*/  IMAD R24, R24, R24, RZ ;  /* 0x0000001818187224 */ /* 0x000fe200078e02ff */
[----:B------:R-:W-:Y:S01]  /*06e0*/  I2F.F16 R22, R22 ;  /* 0x0000001600167306 */ /* 0x000fe20000200c00 */
[----:B------:R-:W-:-:S02]  /*06f0*/  ISETP.GE.AND P2, PT, R10, R23, PT ;  /* 0x000000170a00720c */ /* 0x000fc40003f46270 */
[----:B------:R-:W-:-:S05]  /*0700*/  IADD3 R9, R9, 0x1, RZ ;  /* 0x0000000109097810 */ /* 0x000fca0007ffe0ff */
        /* <DEDUP_REMOVED lines=9> */
.L_x_4672:
[----:B------:R2:W5:Y:S01]  /*07a0*/  LDL.64 R6, [R1] ;  /* 0x0000000001067983 */ /* 0x0005620000100a00 */
[----:B-1----:R-:W1:Y:S01]  /*07b0*/  LDC R5, c[0x0][0x25c] ;  /* 0x00009700ff057b82 */ /* 0x002e620000000800 */
[----:B------:R-:W-:Y:S01]  /*07c0*/  ULDC UR4, c[0x0][0x258] ;  /* 0x0000960000047ab9 */ /* 0x000fe20000000800 */
[----:B------:R-:W-:Y:S02]  /*07d0*/  CS2R R2, SRZ ;  /* 0x0000000000027805 */ /* 0x000fe4000001ff00 */
[----:B------:R-:W-:-:S04]  /*07e0*/  ISETP.GT.AND P2, PT, R30, UR4, PT ;  /* 0x000000041e007c0c */ /* 0x000fc8000bf44270 */
[----:B------:R-:W3:Y:S01]  /*07f0*/  LDC R0, c[0x0][0x264] ;  /* 0x00009900ff007b82 */ /* 0x000ee20000000800 */
[----:B-1----:R-:W-:-:S08]  /*0800*/  ISETP.GT.AND P3, PT, R30, R5, PT ;  /* 0x000000051e00720c */ /* 0x002fd00003f64270 */
[----:B--2---:R-:W-:Y:S05]  /*0810*/  @!P2 BRA `(.L_x_4674) ;  /* 0x00000000001ca947 */ /* 0x004fea0003800000 */
[----:B------:R-:W1:Y:S02]  /*0820*/  LDC R3, c[0x0][0x25c] ;  /* 0x00009700ff037b82 */ /* 0x000e640000000800 */
[----:B-1----:R-:W-:-:S04]  /*0830*/  VIMNMX R3, R30, R3, PT ;  /* 0x000000031e037248 */ /* 0x002fc80003fe0100 */
[----:B------:R-:W-:-:S04]  /*0840*/  IADD3 R3, R3, -UR4, RZ ;  /* 0x8000000403037c10 */ /* 0x000fc8000fffe0ff */
[----:B------:R-:W-:-:S04]  /*0850*/  SHF.R.S32.HI R4, RZ, 0x1f, R3 ;  /* 0x0000001fff047819 */ /* 0x000fc80000011403 */
[----:B------:R-:W-:-:S04]  /*0860*/  LEA.HI R4, R4, R3, RZ, 0x5 ;  /* 0x0000000304047211 */ /* 0x000fc800078f28ff */
[----:B------:R-:W-:-:S05]  /*0870*/  SHF.R.S32.HI R4, RZ, 0x5, R4 ;  /* 0x00000005ff047819 */ /* 0x000fca0000011404 */
[----:B------:R-:W-:-:S07]  /*0880*/  IMAD R3, R4, 0x6, RZ ;  /* 0x0000000604037824 */ /* 0x000fce00078e02ff */
.L_x_4674:
        /* <DEDUP_REMOVED lines=8> */
.L_x_4675:
[----:B------:R-:W-:Y:S01]  /*0910*/  ULDC UR5, c[0x0][0x260] ;  /* 0x0000980000057ab9 */ /* 0x000fe20000000800 */
[C---:B---3--:R-:W-:Y:S02]  /*0920*/  ISETP.GT.AND P3, PT, R30.reuse, R0, PT ;  /* 0x000000001e00720c */ /* 0x048fe40003f64270 */
[----:B------:R-:W-:Y:S02]  /*0930*/  CS2R R4, SRZ ;  /* 0x0000000000047805 */ /* 0x000fe4000001ff00 */
[----:B------:R-:W-:-:S13]  /*0940*/  ISETP.GT.AND P2, PT, R30, UR5, PT ;  /* 0x000000051e007c0c */ /* 0x000fda000bf44270 */
        /* <DEDUP_REMOVED lines=8> */
.L_x_4676:
        /* <DEDUP_REMOVED lines=8> */
.L_x_4677:
[----:B------:R-:W-:Y:S01]  /*0a50*/  ULDC UR5, c[0x0][0x268] ;  /* 0x00009a0000057ab9 */ /* 0x000fe20000000800 */
[----:B------:R-:W-:Y:S01]  /*0a60*/  HFMA2.MMA R9, -RZ, RZ, 0, 0 ;  /* 0x00000000ff097435 */ /* 0x000fe200000001ff */
        /* <DEDUP_REMOVED lines=9> */
.L_x_4678:
[C---:B------:R-:W-:Y:S01]  /*0b00*/  VIMNMX R10, R30.reuse, UR4, PT ;  /* 0x000000041e0a7c48 */ /* 0x040fe2000bfe0100 */
[----:B------:R-:W1:Y:S01]  /*0b10*/  S2UR UR5, SR_CgaCtaId ;  /* 0x00000000000579c3 */ /* 0x000e620000008800 */
[----:B------:R-:W-:Y:S01]  /*0b20*/  ISETP.GE.OR P0, PT, R30, R0, P0 ;  /* 0x000000001e00720c */ /* 0x000fe20000706670 */
[----:B------:R-:W-:Y:S01]  /*0b30*/  ULDC.64 UR8, c[0x0][0x218] ;  /* 0x0000860000087ab9 */ /* 0x000fe20000000a00 */
[----:B------:R-:W-:Y:S01]  /*0b40*/  SHF.R.S32.HI R13, RZ, 0x1f, R10 ;  /* 0x0000001fff0d7819 */ /* 0x000fe2000001140a */
[----:B------:R-:W-:Y:S01]  /*0b50*/  UMOV UR4, 0x400 ;  /* 0x0000040000047882 */ /* 0x000fe20000000000 */
[----:B-----5:R-:W-:Y:S02]  /*0b60*/  PRMT R0, R7, 0x7610, R6 ;  /* 0x0000761007007816 */ /* 0x020fe40000000006 */
[----:B------:R-:W-:Y:S02]  /*0b70*/  LEA.HI R13, R13, R10, RZ, 0x5 ;  /* 0x0000000a0d0d7211 */ /* 0x000fe400078f28ff */
[----:B------:R-:W-:-:S02]  /*0b80*/  MOV R20, RZ ;  /* 0x000000ff00147202 */ /* 0x000fc40000000f00 */
[----:B------:R-:W-:Y:S02]  /*0b90*/  SHF.R.S32.HI R10, RZ, 0x5, R13 ;  /* 0x00000005ff0a7819 */ /* 0x000fe4000001140d */
[----:B------:R-:W-:Y:S02]  /*0ba0*/  PRMT R19, RZ, 0x5410, RZ ;  /* 0x00005410ff137816 */ /* 0x000fe400000000ff */
[----:B------:R-:W-:Y:S02]  /*0bb0*/  LEA R3, R10, R3, 0x3 ;  /* 0x000000030a037211 */ /* 0x000fe400078e18ff */
[----:B------:R-:W-:Y:S02]  /*0bc0*/  PRMT R18, RZ, 0x5410, RZ ;  /* 0x00005410ff127816 */ /* 0x000fe400000000ff */
[----:B------:R-:W-:Y:S02]  /*0bd0*/  IADD3 R2, R5, R3, R2 ;  /* 0x0000000305027210 */ /* 0x000fe40007ffe002 */
[----:B------:R-:W-:-:S02]  /*0be0*/  IADD3 R17, R30, R17, RZ ;  /* 0x000000111e117210 */ /* 0x000fc40007ffe0ff */
[----:B------:R-:W-:Y:S01]  /*0bf0*/  IADD3 R2, R9, R2, R4 ;  /* 0x0000000209027210 */ /* 0x000fe20007ffe004 */
[----:B-1----:R-:W-:-:S04]  /*0c00*/  ULEA UR4, UR5, UR4, 0x18 ;  /* 0x0000000405047291 */ /* 0x002fc8000f8ec03f */
[----:B------:R-:W-:Y:S01]  /*0c10*/  IMAD R3, R2, R11, RZ ;  /* 0x0000000b02037224 */ /* 0x000fe200078e02ff */
[----:B------:R-:W-:-:S04]  /*0c20*/  SHF.R.S32.HI R2, RZ, 0x1f, R8 ;  /* 0x0000001fff027819 */ /* 0x000fc80000011408 */
[----:B------:R-:W-:-:S04]  /*0c30*/  IADD3 R8, P2, R8, R3, RZ ;  /* 0x0000000308087210 */ /* 0x000fc80007f5e0ff */
[----:B------:R-:W-:Y:S02]  /*0c40*/  LEA.HI.X.SX32 R3, R3, R2, 0x1, P2 ;  /* 0x0000000203037211 */ /* 0x000fe400010f0eff */
[----:B------:R-:W-:Y:S02]  /*0c50*/  LEA R22, P2, R8, UR8, 0x2 ;  /* 0x0000000808167c11 */ /* 0x000fe4000f8410ff */
[----:B------:R-:W-:Y:S02]  /*0c60*/  PRMT R2, R6, 0x7610, R7 ;  /* 0x0000761006027816 */ /* 0x000fe40000000007 */
[----:B------:R-:W-:Y:S01]  /*0c70*/  LEA.HI.X R21, R8, UR9, R3, 0x2, P2 ;  /* 0x0000000908157c11 */ /* 0x000fe200090f1403 */
[----:B------:R-:W-:Y:S08]  /*0c80*/  @P0 BRA `(.L_x_4679) ;  /* 0x0000002400900947 */ /* 0x000ff00003800000 */
[----:B------:R-:W-:Y:S01]  /*0c90*/  SHF.R.S32.HI R4, RZ, 0x1f, R11 ;  /* 0x0000001fff047819 */ /* 0x000fe2000001140b */
[----:B------:R-:W-:Y:S01]  /*0ca0*/  ULDC UR5, c[0x0][0x264] ;  /* 0x0000990000057ab9 */ /* 0x000fe20000000800 */
[----:B------:R-:W-:Y:S02]  /*0cb0*/  MOV R20, RZ ;  /* 0x000000ff00147202 */ /* 0x000fe40000000f00 */
[----:B------:R-:W-:Y:S02]  /*0cc0*/  PRMT R18, RZ, 0x5410, RZ ;  /* 0x00005410ff127816 */ /* 0x000fe400000000ff */
[----:B------:R-:W-:Y:S02]  /*0cd0*/  PRMT R19, RZ, 0x5410, RZ ;  /* 0x00005410ff137816 */ /* 0x000fe400000000ff */
[----:B0-----:R-:W-:-:S07]  /*0ce0*/  SHF.L.U64.HI R15, R11, 0x4, R4 ;  /* 0x000000040b0f7819 */ /* 0x001fce0000010204 */
.L_x_4684:
[----:B------:R-:W-:-:S13]  /*0cf0*/  ISETP.NE.AND P0, PT, R30, R17, PT ;  /* 0x000000111e00720c */ /* 0x000fda0003f05270 */
[----:B------:R-:W0:Y:S01]  /*0d00*/  @!P0 LDC.64 R4, c[0x0][0x248] ;  /* 0x00009200ff048b82 */ /* 0x000e220000000a00 */
[----:B------:R-:W-:Y:S02]  /*0d10*/  @!P0 SHF.L.U32 R3, R30, 0x1, RZ ;  /* 0x000000011e038819 */ /* 0x000fe400000006ff */
[----:B------:R-:W-:-:S03]  /*0d20*/  @!P0 IADD3 R20, R20, 0x1, RZ ;  /* 0x0000000114148810 */ /* 0x000fc60007ffe0ff */
[----:B0-----:R-:W-:Y:S01]  /*0d30*/  @!P0 IMAD.WIDE R4, R3, 0x2, R4 ;  /* 0x0000000203048825 */ /* 0x001fe200078e0204 */
[----:B------:R-:W-:-:S05]  /*0d40*/  @!P0 LEA R3, R20, R1, 0x3 ;  /* 0x0000000114038211 */ /* 0x000fca00078e18ff */
        /* <DEDUP_REMOVED lines=9> */
[----:B------:R-:W-:Y:S06]  /*0de0*/  @P1 BRA `(.L_x_4680) ;  /* 0x00000024001c1947 */ /* 0x000fec0003800000 */
[----:B------:R-:W0:Y:S01]  /*0df0*/  LDC R11, c[0x0][0x23c] ;  /* 0x00008f00ff0b7b82 */ /* 0x000e220000000800 */
[----:B------:R-:W-:Y:S01]  /*0e00*/  PRMT R3, R47, 0x9910, RZ ;  /* 0x000099102f037816 */ /* 0x000fe200000000ff */
[----:B------:R-:W-:-:S03]  /*0e10*/  HFMA2.MMA R14, -RZ, RZ, 0, 0.0625 ;  /* 0x00002c00ff0e7435 */ /* 0x000fc600000001ff */
[----:B------:R-:W-:Y:S01]  /*0e20*/  ISETP.NE.AND P0, PT, R3, RZ, PT ;  /* 0x000000ff0300720c */ /* 0x000fe20003f05270 */
[----:B0-----:R-:W-:-:S04]  /*0e30*/  IMAD.WIDE R24, R11, 0x4, R8 ;  /* 0x000000040b187825 */ /* 0x001fc800078e0208 */
[----:B------:R-:W-:-:S08]  /*0e40*/  IMAD.WIDE R12, R11, 0x4, R24 ;  /* 0x000000040b0c7825 */ /* 0x000fd000078e0218 */
[----:B------:R-:W-:Y:S05]  /*0e50*/  @!P0 BRA `(.L_x_4681) ;  /* 0x00000008003c8947 */ /* 0x000fea0003800000 */
[----:B------:R-:W2:Y:S04]  /*0e60*/  LDG.E.128.CONSTANT R4, desc[UR6][R8.64] ;  /* 0x0000000608047981 */ /* 0x000ea8000c1e9d00 */
[----:B------:R-:W0:Y:S02]  /*0e70*/  LDS.64 R26, [UR4] ;  /* 0x00000004ff1a7984 */ /* 0x000e240008000a00 */
[--C-:B0-----:R-:W-:Y:S02]  /*0e80*/  HADD2.F32 R3, -RZ, R26.reuse.H0_H0 ;  /* 0x2000001aff037230 */ /* 0x101fe40000004100 */
[----:B------:R-:W-:Y:S02]  /*0e90*/  HADD2.F32 R33, -RZ, R26.H1_H1 ;  /* 0x3000001aff217230 */ /* 0x000fe40000004100 */
[----:B------:R-:W-:Y:S01]  /*0ea0*/  HADD2.F32 R32, -RZ, R27.H0_H0 ;  /* 0x2000001bff207230 */ /* 0x000fe20000004100 */
[----:B--2---:R-:W-:-:S02]  /*0eb0*/  LOP3.LUT R10, R4, 0xf000f, RZ, 0xc0, !PT ;  /* 0x000f000f040a7812 */ /* 0x004fc400078ec0ff */
[----:B------:R-:W-:Y:S02]  /*0ec0*/  LOP3.LUT R22, R4, 0xf000f0, RZ, 0xc0, !PT ;  /* 0x00f000f004167812 */ /* 0x000fe400078ec0ff */
[----:B------:R-:W-:Y:S02]  /*0ed0*/  SHF.R.U32.HI R16, RZ, 0x8, R4 ;  /* 0x00000008ff107819 */ /* 0x000fe40000011604 */
[----:B------:R-:W-:Y:S02]  /*0ee0*/  LOP3.LUT R4, R5, 0xf000f, RZ, 0xc0, !PT ;  /* 0x000f000f05047812 */ /* 0x000fe400078ec0ff */
[----:B------:R-:W-:Y:S02]  /*0ef0*/  LOP3.LUT R34, R6, 0xf000f, RZ, 0xc0, !PT ;  /* 0x000f000f06227812 */ /* 0x000fe400078ec0ff */
[----:B------:R-:W-:Y:S02]  /*0f00*/  LOP3.LUT R35, R7, 0xf000f, RZ, 0xc0, !PT ;  /* 0x000f000f07237812 */ /* 0x000fe400078ec0ff */
[----:B------:R-:W-:-:S02]  /*0f10*/  LOP3.LUT R10, R10, 0x64006400, RZ, 0xfc, !PT ;  /* 0x640064000a0a7812 */ /* 0x000fc400078efcff */
[----:B------:R-:W-:Y:S02]  /*0f20*/  LOP3.LUT R29, R6, 0xf000f0, RZ, 0xc0, !PT ;  /* 0x00f000f0061d7812 */ /* 0x000fe400078ec0ff */
[----:B------:R-:W-:Y:S01]  /*0f30*/  SHF.R.U32.HI R21, RZ, 0x8, R6 ;  /* 0x00000008ff157819 */ /* 0x000fe20000011606 */
[----:B------:R-:W-:Y:S01]  /*0f40*/  HADD2 R36, R10, -1032, -1032 ;  /* 0xe408e4080a247430 */ /* 0x000fe20000000000 */
[----:B------:R-:W-:Y:S02]  /*0f50*/  LOP3.LUT R4, R4, 0x64006400, RZ, 0xfc, !PT ;  /* 0x6400640004047812 */ /* 0x000fe400078efcff */
[----:B------:R-:W-:Y:S01]  /*0f60*/  LOP3.LUT R6, R34, 0x64006400, RZ, 0xfc, !PT ;  /* 0x6400640022067812 */ /* 0x000fe200078efcff */
[----:B------:R-:W-:Y:S01]  /*0f70*/  HADD2.F32 R34, -RZ, R27.H1_H1 ;  /* 0x3000001bff227230 */ /* 0x000fe20000004100 */
[----:B------:R-:W-:Y:S01]  /*0f80*/  LOP3.LUT R35, R35, 0x64006400, RZ, 0xfc, !PT ;  /* 0x6400640023237812 */ /* 0x000fe200078efcff */
[----:B------:R-:W-:Y:S02]  /*0f90*/  HADD2 R39, R4, -1032, -1032 ;  /* 0xe408e40804277430 */ /* 0x000fe40000000000 */
[----:B------:R-:W-:-:S02]  /*0fa0*/  HADD2.F32 R4, -RZ, R36.H0_H0 ;  /* 0x20000024ff047230 */ /* 0x000fc40000004100 */
[----:B------:R-:W-:Y:S01]  /*0fb0*/  HADD2 R40, R6, -1032, -1032 ;  /* 0xe408e40806287430 */ /* 0x000fe20000000000 */
[----:B------:R-:W-:Y:S01]  /*0fc0*/  LOP3.LUT R28, R5, 0xf000f0, RZ, 0xc0, !PT ;  /* 0x00f000f0051c7812 */ /* 0x000fe200078ec0ff */
[----:B------:R-:W-:Y:S02]  /*0fd0*/  HADD2 R35, R35, -1032, -1032 ;  /* 0xe408e40823237430 */ /* 0x000fe40000000000 */
[----:B------:R-:W-:Y:S02]  /*0fe0*/  HADD2.F32 R38, -RZ, R39.H0_H0 ;  /* 0x20000027ff267230 */ /* 0x000fe40000004100 */
[----:B------:R-:W-:Y:S01]  /*0ff0*/  FFMA.FTZ R37, R4, R3, RZ ;  /* 0x0000000304257223 */ /* 0x000fe200000100ff */
[----:B------:R-:W-:Y:S01]  /*1000*/  HADD2.F32 R6, -RZ, R40.H0_H0 ;  /* 0x20000028ff067230 */ /* 0x000fe20000004100 */
[----:B------:R-:W0:Y:S01]  /*1010*/  LDS.64 R26, [UR4+0x8] ;  /* 0x00000804ff1a7984 */ /* 0x000e220008000a00 */
[----:B------:R-:W-:Y:S02]  /*1020*/  HADD2.F32 R10, -RZ, R35.H0_H0 ;  /* 0x20000023ff0a7230 */ /* 0x000fe40000004100 */
[----:B------:R-:W-:Y:S01]  /*1030*/  FFMA.FTZ R38, R3, R38, RZ ;  /* 0x0000002603267223 */ /* 0x000fe200000100ff */
[----:B------:R-:W-:-:S02]  /*1040*/  HADD2.F32 R36, -RZ, R36.H1_H1 ;  /* 0x30000024ff247230 */ /* 0x000fc40000004100 */
[C---:B------:R-:W-:Y:S01]  /*1050*/  FFMA.FTZ R43, R3.reuse, R6, RZ ;  /* 0x00000006032b7223 */ /* 0x040fe200000100ff */
[----:B------:R-:W-:Y:S01]  /*1060*/  HADD2.F32 R4, -RZ, R39.H1_H1 ;  /* 0x30000027ff047230 */ /* 0x000fe20000004100 */
[----:B------:R-:W-:Y:S01]  /*1070*/  LOP3.LUT R39, R28, 0x64006400, RZ, 0xfc, !PT ;  /* 0x640064001c277812 */ /* 0x000fe200078efcff */
[----:B------:R-:W-:Y:S01]  /*1080*/  FFMA.FTZ R10, R3, R10, RZ ;  /* 0x0000000a030a7223 */ /* 0x000fe200000100ff */
[----:B------:R-:W-:Y:S01]  /*1090*/  LOP3.LUT R31, R7, 0xf000f0, RZ, 0xc0, !PT ;  /* 0x00f000f0071f7812 */ /* 0x000fe200078ec0ff */
[----:B------:R-:W-:Y:S01]  /*10a0*/  FFMA.FTZ R3, R36, R33, R37 ;  /* 0x0000002124037223 */ /* 0x000fe20000010025 */
[----:B------:R-:W-:Y:S01]  /*10b0*/  LOP3.LUT R37, R22, 0x64006400, RZ, 0xfc, !PT ;  /* 0x6400640016257812 */ /* 0x000fe200078efcff */
[----:B------:R-:W-:Y:S01]  /*10c0*/  HADD2.F32 R6, -RZ, R40.H1_H1 ;  /* 0x30000028ff067230 */ /* 0x000fe20000004100 */
[----:B------:R-:W-:Y:S01]  /*10d0*/  LOP3.LUT R29, R29, 0x64006400, RZ, 0xfc, !PT ;  /* 0x640064001d1d7812 */ /* 0x000fe200078efcff */
[-C--:B------:R-:W-:Y:S01]  /*10e0*/  HFMA2 R39, R39, R14.reuse.H0_H0, -72, -72 ;  /* 0xd480d48027277431 */ /* 0x080fe2000004000e */
[----:B------:R-:W-:Y:S01]  /*10f0*/  LOP3.LUT R31, R31, 0x64006400, RZ, 0xfc, !PT ;  /* 0x640064001f1f7812 */ /* 0x000fe200078efcff */
[----:B------:R-:W-:-:S02]  /*1100*/  HFMA2 R37, R37, R14.H0_H0, -72, -72 ;  /* 0xd480d48025257431 */ /* 0x000fc4000004000e */
[C---:B------:R-:W-:Y:S01]  /*1110*/  FFMA.FTZ R43, R33.reuse, R6, R43 ;  /* 0x00000006212b7223 */ /* 0x040fe2000001002b */
[-C--:B------:R-:W-:Y:S02]  /*1120*/  HFMA2 R28, R29, R14.reuse.H0_H0, -72, -72 ;  /* 0xd480d4801d1c7431 */ /* 0x080fe4000004000e */
[----:B------:R-:W-:Y:S02]  /*1130*/  HADD2.F32 R6, -RZ, R39.H0_H0 ;  /* 0x20000027ff067230 */ /* 0x000fe40000004100 */
[----:B------:R-:W-:Y:S01]  /*1140*/  FFMA.FTZ R41, R33, R4, R38 ;  /* 0x0000000421297223 */ /* 0x000fe20000010026 */
[----:B------:R-:W-:Y:S02]  /*1150*/  HFMA2 R36, R31, R14.H0_H0, -72, -72 ;  /* 0xd480d4801f247431 */ /* 0x000fe4000004000e */
[----:B------:R-:W-:Y:S01]  /*1160*/  HADD2.F32 R35, -RZ, R35.H1_H1 ;  /* 0x30000023ff237230 */ /* 0x000fe20000004100 */
[----:B------:R-:W-:Y:S01]  /*1170*/  SHF.R.U32.HI R5, RZ, 0x8, R5 ;  /* 0x00000008ff057819 */ /* 0x000fe20000011605 */
        /* <DEDUP_REMOVED lines=10> */
[----:B------:R-:W-:Y:S01]  /*1220*/  HADD2.F32 R33, -RZ, R36.H1_H1 ;  /* 0x30000024ff217230 */ /* 0x000fe20000004100 */
[----:B------:R-:W-:Y:S01]  /*1230*/  SHF.R.U32.HI R7, RZ, 0x8, R7 ;  /* 0x00000008ff077819 */ /* 0x000fe20000011607 */
[----:B------:R-:W-:Y:S01]  /*1240*/  FFMA.FTZ R6, R3, R34, R4 ;  /* 0x0000002203067223 */ /* 0x000fe20000010004 */
[C---:B------:R-:W-:Y:S01]  /*1250*/  FFMA.FTZ R10, R34.reuse, R29, R41 ;  /* 0x0000001d220a7223 */ /* 0x040fe20000010029 */
[----:B------:R-:W-:Y:S02]  /*1260*/  HADD2.F32 R31, -RZ, R28.H1_H1 ;  /* 0x3000001cff1f7230 */ /* 0x000fe40000004100 */
[----:B------:R-:W-:Y:S01]  /*1270*/  FFMA.FTZ R29, R34, R33, R32 ;  /* 0x00000021221d7223 */ /* 0x000fe20000010020 */
[----:B------:R-:W-:Y:S02]  /*1280*/  LOP3.LUT R4, R5, 0xf000f, RZ, 0xc0, !PT ;  /* 0x000f000f05047812 */ /* 0x000fe400078ec0ff */
[----:B------:R-:W-:Y:S01]  /*1290*/  LOP3.LUT R3, R16, 0xf000f, RZ, 0xc0, !PT ;  /* 0x000f000f10037812 */ /* 0x000fe200078ec0ff */
[----:B------:R-:W-:Y:S01]  /*12a0*/  FFMA.FTZ R22, R34, R31, R22 ;  /* 0x0000001f22167223 */ /* 0x000fe20000010016 */
[----:B------:R-:W-:Y:S01]  /*12b0*/  LOP3.LUT R28, R21, 0xf000f, RZ, 0xc0, !PT ;  /* 0x000f000f151c7812 */ /* 0x000fe200078ec0ff */
[--C-:B0-----:R-:W-:Y:S01]  /*12c0*/  HADD2.F32 R31, -RZ, R26.reuse.H0_H0 ;  /* 0x2000001aff1f7230 */ /* 0x101fe20000004100 */
[----:B------:R-:W-:Y:S01]  /*12d0*/  LOP3.LUT R32, R7, 0xf000f, RZ, 0xc0, !PT ;  /* 0x000f000f07207812 */ /* 0x000fe200078ec0ff */
[----:B------:R-:W-:Y:S01]  /*12e0*/  HADD2.F32 R26, -RZ, R26.H1_H1 ;  /* 0x3000001aff1a7230 */ /* 0x000fe20000004100 */
        /* <DEDUP_REMOVED lines=15> */
[----:B------:R-:W-:Y:S01]  /*13e0*/  FFMA.FTZ R28, R33, R31, R6 ;  /* 0x0000001f211c7223 */ /* 0x000fe20000010006 */
[----:B------:R-:W-:Y:S02]  /*13f0*/  HADD2.F32 R34, -RZ, R4.H0_H0 ;  /* 0x20000004ff227230 */ /* 0x000fe40000004100 */
[----:B------:R-:W-:Y:S01]  /*1400*/  FFMA.FTZ R35, R31, R32, R10 ;  /* 0x000000201f237223 */ /* 0x000fe2000001000a */
[----:B------:R-:W-:Y:S01]  /*1410*/  LOP3.LUT R6, R5, 0xf000f0, RZ, 0xc0, !PT ;  /* 0x00f000f005067812 */ /* 0x000fe200078ec0ff */
[C---:B------:R-:W-:Y:S01]  /*1420*/  FFMA.FTZ R22, R31.reuse, R37, R22 ;  /* 0x000000251f167223 */ /* 0x040fe20000010016 */
[----:B------:R-:W-:Y:S01]  /*1430*/  LOP3.LUT R5, R16, 0x64006400, RZ, 0xfc, !PT ;  /* 0x6400640010057812 */ /* 0x000fe200078efcff */
[----:B------:R-:W-:Y:S01]  /*1440*/  FFMA.FTZ R29, R31, R34, R29 ;  /* 0x000000221f1d7223 */ /* 0x000fe2000001001d */
[----:B------:R-:W-:Y:S01]  /*1450*/  HADD2.F32 R31, -RZ, R36.H1_H1 ;  /* 0x30000024ff1f7230 */ /* 0x000fe20000004100 */
[----:B------:R-:W-:Y:S01]  /*1460*/  LOP3.LUT R7, R7, 0x64006400, RZ, 0xfc, !PT ;  /* 0x6400640007077812 */ /* 0x000fe200078efcff */
[----:B------:R-:W-:-:S02]  /*1470*/  HADD2.F32 R33, -RZ, R38.H1_H1 ;  /* 0x30000026ff217230 */ /* 0x000fc40000004100 */
[-C--:B------:R-:W-:Y:S02]  /*1480*/  HFMA2 R32, R21, R14.reuse.H0_H0, -72, -72 ;  /* 0xd480d48015207431 */ /* 0x080fe4000004000e */
[----:B------:R-:W-:Y:S02]  /*1490*/  HADD2.F32 R37, -RZ, R39.H1_H1 ;  /* 0x30000027ff257230 */ /* 0x000fe40000004100 */
[----:B------:R-:W-:Y:S01]  /*14a0*/  FFMA.FTZ R28, R31, R26, R28 ;  /* 0x0000001a1f1c7223 */ /* 0x000fe2000001001c */
[----:B------:R-:W-:Y:S01]  /*14b0*/  LOP3.LUT R31, R6, 0x64006400, RZ, 0xfc, !PT ;  /* 0x64006400061f7812 */ /* 0x000fe200078efcff */
[----:B------:R-:W-:Y:S02]  /*14c0*/  HFMA2 R16, R5, R14.H0_H0, -72, -72 ;  /* 0xd480d48005107431 */ /* 0x000fe4000004000e */
[----:B------:R-:W-:Y:S02]  /*14d0*/  HADD2.F32 R6, -RZ, R4.H1_H1 ;  /* 0x30000004ff067230 */ /* 0x000fe40000004100 */
[----:B------:R-:W-:Y:S01]  /*14e0*/  FFMA.FTZ R10, R26, R33, R35 ;  /* 0x000000211a0a7223 */ /* 0x000fe20000010023 */
[----:B------:R-:W-:-:S02]  /*14f0*/  HADD2.F32 R3, -RZ, R27.H0_H0 ;  /* 0x2000001bff037230 */ /* 0x000fc40000004100 */
[-C--:B------:R-:W-:Y:S02]  /*1500*/  HFMA2 R31, R31, R14.reuse.H0_H0, -72, -72 ;  /* 0xd480d4801f1f7431 */ /* 0x080fe4000004000e */
[C---:B------:R-:W-:Y:S01]  /*1510*/  FFMA.FTZ R22, R26.reuse, R37, R22 ;  /* 0x000000251a167223 */ /* 0x040fe20000010016 */
[----:B------:R-:W-:Y:S02]  /*1520*/  HFMA2 R33, R7, R14.H0_H0, -72, -72 ;  /* 0xd480d48007217431 */ /* 0x000fe4000004000e */
[----:B------:R-:W-:Y:S02]  /*1530*/  HADD2.F32 R7, -RZ, R32.H0_H0 ;  /* 0x20000020ff077230 */ /* 0x000fe40000004100 */
[----:B------:R-:W-:Y:S01]  /*1540*/  FFMA.FTZ R26, R26, R6, R29 ;  /* 0x000000061a1a7223 */ /* 0x000fe2000001001d */
[----:B------:R-:W-:Y:S02]  /*1550*/  HADD2.F32 R4, -RZ, R31.H0_H0 ;  /* 0x2000001fff047230 */ /* 0x000fe40000004100 */
[----:B------:R-:W-:-:S02]  /*1560*/  HADD2.F32 R5, -RZ, R16.H0_H0 ;  /* 0x20000010ff057230 */ /* 0x000fc40000004100 */
        /* <DEDUP_REMOVED lines=12> */
[----:B------:R-:W-:Y:S02]  /*1630*/  HADD2.F32 R3, -RZ, R2.H0_H0 ;  /* 0x20000002ff037230 */ /* 0x000fe40000004100 */
[C---:B------:R-:W-:Y:S01]  /*1640*/  FFMA.FTZ R6, R27.reuse, R6, R10 ;  /* 0x000000061b067223 */ /* 0x040fe2000001000a */
[--C-:B------:R-:W-:Y:S02]  /*1650*/  HADD2.F32 R5, -RZ, R0.reuse.H1_H1 ;  /* 0x30000000ff057230 */ /* 0x100fe40000004100 */
        /* <DEDUP_REMOVED lines=15> */
.L_x_4681:
[----:B------:R-:W-:Y:S05]  /*1750*/  @!P0 BRA `(.L_x_4682) ;  /* 0x00000008003c8947 */ /* 0x000fea0003800000 */
[----:B------:R0:W2:Y:S04]  /*1760*/  LDG.E.128.CONSTANT R4, desc[UR6][R24.64] ;  /* 0x0000000618047981 */ /* 0x0000a8000c1e9d00 */
[----:B------:R-:W1:Y:S04]  /*1770*/  LDS.64 R26, [UR4+0x10] ;  /* 0x00001004ff1a7984 */ /* 0x000e680008000a00 */
[----:B0-----:R-:W0:Y:S01]  /*1780*/  LDS.64 R24, [UR4+0x18] ;  /* 0x00001804ff187984 */ /* 0x001e220008000a00 */
[--C-:B-1----:R-:W-:Y:S02]  /*1790*/  HADD2.F32 R3, -RZ, R26.reuse.H0_H0 ;  /* 0x2000001aff037230 */ /* 0x102fe40000004100 */
[----:B------:R-:W-:-:S02]  /*17a0*/  HADD2.F32 R26, -RZ, R26.H1_H1 ;  /* 0x3000001aff1a7230 */ /* 0x000fc40000004100 */
[--C-:B------:R-:W-:Y:S02]  /*17b0*/  HADD2.F32 R32, -RZ, R27.reuse.H0_H0 ;  /* 0x2000001bff207230 */ /* 0x100fe40000004100 */
[----:B------:R-:W-:Y:S01]  /*17c0*/  HADD2.F32 R27, -RZ, R27.H1_H1 ;  /* 0x3000001bff1b7230 */ /* 0x000fe20000004100 */
[C---:B--2---:R-:W-:Y:S02]  /*17d0*/  LOP3.LUT R10, R4.reuse, 0xf000f, RZ, 0xc0, !PT ;  /* 0x000f000f040a7812 */ /* 0x044fe400078ec0ff */
        /* <DEDUP_REMOVED lines=17> */
[----:B------:R-:W-:Y:S01]  /*18f0*/  HADD2.F32 R4, -RZ, R35.H0_H0 ;  /* 0x20000023ff047230 */ /* 0x000fe20000004100 */
[----:B------:R-:W-:Y:S01]  /*1900*/  LOP3.LUT R31, R31, 0x64006400, RZ, 0xfc, !PT ;  /* 0x640064001f1f7812 */ /* 0x000fe200078efcff */
[--C-:B------:R-:W-:Y:S01]  /*1910*/  HADD2.F32 R6, -RZ, R37.reuse.H0_H0 ;  /* 0x20000025ff067230 */ /* 0x100fe20000004100 */
[----:B------:R-:W-:Y:S01]  /*1920*/  LOP3.LUT R39, R28, 0x64006400, RZ, 0xfc, !PT ;  /* 0x640064001c277812 */ /* 0x000fe200078efcff */
[----:B------:R-:W-:Y:S01]  /*1930*/  HADD2.F32 R45, -RZ, R37.H1_H1 ;  /* 0x30000025ff2d7230 */ /* 0x000fe20000004100 */
[----:B------:R-:W-:Y:S01]  /*1940*/  LOP3.LUT R37, R22, 0x64006400, RZ, 0xfc, !PT ;  /* 0x6400640016257812 */ /* 0x000fe200078efcff */
[----:B------:R-:W-:Y:S01]  /*1950*/  HADD2.F32 R34, -RZ, R36.H0_H0 ;  /* 0x20000024ff227230 */ /* 0x000fe20000004100 */
[----:B------:R-:W-:Y:S01]  /*1960*/  LOP3.LUT R29, R29, 0x64006400, RZ, 0xfc, !PT ;  /* 0x640064001d1d7812 */ /* 0x000fe200078efcff */
[----:B------:R-:W-:Y:S02]  /*1970*/  HADD2.F32 R10, -RZ, R33.H0_H0 ;  /* 0x20000021ff0a7230 */ /* 0x000fe40000004100 */
[----:B------:R-:W-:Y:S01]  /*1980*/  FFMA.FTZ R4, R4, R3, RZ ;  /* 0x0000000304047223 */ /* 0x000fe200000100ff */
[----:B------:R-:W-:-:S02]  /*1990*/  HADD2.F32 R35, -RZ, R35.H1_H1 ;  /* 0x30000023ff237230 */ /* 0x000fc40000004100 */
[-C--:B------:R-:W-:Y:S02]  /*19a0*/  HFMA2 R31, R31, R14.reuse.H0_H0, -72, -72 ;  /* 0xd480d4801f1f7431 */ /* 0x080fe4000004000e */
[C---:B------:R-:W-:Y:S01]  /*19b0*/  FFMA.FTZ R43, R3.reuse, R34, RZ ;  /* 0x00000022032b7223 */ /* 0x040fe200000100ff */
[-C--:B------:R-:W-:Y:S02]  /*19c0*/  HFMA2 R39, R39, R14.reuse.H0_H0, -72, -72 ;  /* 0xd480d48027277431 */ /* 0x080fe4000004000e */
[----:B------:R-:W-:Y:S01]  /*19d0*/  FFMA.FTZ R6, R3, R6, RZ ;  /* 0x0000000603067223 */ /* 0x000fe200000100ff */
[----:B------:R-:W-:Y:S02]  /*19e0*/  HADD2.F32 R41, -RZ, R36.H1_H1 ;  /* 0x30000024ff297230 */ /* 0x000fe40000004100 */
[----:B------:R-:W-:Y:S02]  /*19f0*/  HFMA2 R37, R37, R14.H0_H0, -72, -72 ;  /* 0xd480d48025257431 */ /* 0x000fe4000004000e */
[----:B------:R-:W-:-:S02]  /*1a00*/  HADD2.F32 R33, -RZ, R33.H1_H1 ;  /* 0x30000021ff217230 */ /* 0x000fc40000004100 */
[----:B------:R-:W-:Y:S01]  /*1a10*/  FFMA.FTZ R3, R3, R10, RZ ;  /* 0x0000000a03037223 */ /* 0x000fe200000100ff */
[----:B------:R-:W-:Y:S02]  /*1a20*/  HFMA2 R29, R29, R14.H0_H0, -72, -72 ;  /* 0xd480d4801d1d7431 */ /* 0x000fe4000004000e */
[----:B------:R-:W-:Y:S01]  /*1a30*/  FFMA.FTZ R35, R35, R26, R4 ;  /* 0x0000001a23237223 */ /* 0x000fe20000010004 */
[C---:B------:R-:W-:Y:S01]  /*1a40*/  FFMA.FTZ R45, R26.reuse, R45, R6 ;  /* 0x0000002d1a2d7223 */ /* 0x040fe20000010006 */
        /* <DEDUP_REMOVED lines=13> */
[----:B------:R-:W-:Y:S01]  /*1b20*/  SHF.R.U32.HI R5, RZ, 0x8, R5 ;  /* 0x00000008ff057819 */ /* 0x000fe20000011605 */
[----:B------:R-:W-:Y:S01]  /*1b30*/  HADD2.F32 R22, -RZ, R39.H1_H1 ;  /* 0x30000027ff167230 */ /* 0x000fe20000004100 */
[----:B------:R-:W-:Y:S01]  /*1b40*/  SHF.R.U32.HI R7, RZ, 0x8, R7 ;  /* 0x00000008ff077819 */ /* 0x000fe20000011607 */
[C---:B------:R-:W-:Y:S01]  /*1b50*/  FFMA.FTZ R10, R27.reuse, R10, R4 ;  /* 0x0000000a1b0a7223 */ /* 0x040fe20000010004 */
[C---:B------:R-:W-:Y:S01]  /*1b60*/  FFMA.FTZ R32, R27.reuse, R28, R3 ;  /* 0x0000001c1b207223 */ /* 0x040fe20000010003 */
[----:B------:R-:W-:Y:S01]  /*1b70*/  FFMA.FTZ R6, R6, R27, R35 ;  /* 0x0000001b06067223 */ /* 0x000fe20000010023 */
[----:B------:R-:W-:Y:S01]  /*1b80*/  FFMA.FTZ R22, R27, R22, R45 ;  /* 0x000000161b167223 */ /* 0x000fe2000001002d */
[----:B------:R-:W-:Y:S01]  /*1b90*/  LOP3.LUT R3, R16, 0xf000f, RZ, 0xc0, !PT ;  /* 0x000f000f10037812 */ /* 0x000fe200078ec0ff */
[--C-:B0-----:R-:W-:Y:S01]  /*1ba0*/  HADD2.F32 R29, -RZ, R24.reuse.H0_H0 ;  /* 0x20000018ff1d7230 */ /* 0x101fe20000004100 */
[----:B------:R-:W-:Y:S01]  /*1bb0*/  LOP3.LUT R4, R5, 0xf000f, RZ, 0xc0, !PT ;  /* 0x000f000f05047812 */ /* 0x000fe200078ec0ff */
[----:B------:R-:W-:Y:S01]  /*1bc0*/  HADD2.F32 R24, -RZ, R24.H1_H1 ;  /* 0x30000018ff187230 */ /* 0x000fe20000004100 */
        /* <DEDUP_REMOVED lines=14> */
[----:B------:R-:W-:Y:S01]  /*1cb0*/  HADD2.F32 R28, -RZ, R36.H0_H0 ;  /* 0x20000024ff1c7230 */ /* 0x000fe20000004100 */
[----:B------:R-:W-:Y:S01]  /*1cc0*/  LOP3.LUT R21, R21, 0x64006400, RZ, 0xfc, !PT ;  /* 0x6400640015157812 */ /* 0x000fe200078efcff */
[----:B------:R-:W-:Y:S02]  /*1cd0*/  HADD2.F32 R31, -RZ, R37.H0_H0 ;  /* 0x20000025ff1f7230 */ /* 0x000fe40000004100 */
        /* <DEDUP_REMOVED lines=14> */
[----:B------:R-:W-:Y:S02]  /*1dc0*/  HADD2.F32 R6, -RZ, R4.H1_H1 ;  /* 0x30000004ff067230 */ /* 0x000fe40000004100 */
[----:B------:R-:W-:Y:S01]  /*1dd0*/  FFMA.FTZ R10, R24, R31, R33 ;  /* 0x0000001f180a7223 */ /* 0x000fe20000010021 */
[----:B------:R-:W-:Y:S02]  /*1de0*/  HADD2.F32 R3, -RZ, R25.H0_H0 ;  /* 0x20000019ff037230 */ /* 0x000fe40000004100 */
        /* <DEDUP_REMOVED lines=8> */
[----:B------:R-:W-:-:S02]  /*1e70*/  HADD2.F32 R4, -RZ, R29.H0_H0 ;  /* 0x2000001dff047230 */ /* 0x000fc40000004100 */
[----:B------:R-:W-:Y:S02]  /*1e80*/  HADD2.F32 R7, -RZ, R28.H0_H0 ;  /* 0x2000001cff077230 */ /* 0x000fe40000004100 */
        /* <DEDUP_REMOVED lines=28> */
.L_x_4682:
[----:B------:R-:W-:Y:S05]  /*2050*/  @!P0 BRA `(.L_x_4683) ;  /* 0x00000008003c8947 */ /* 0x000fea0003800000 */
[----:B------:R-:W2:Y:S04]  /*2060*/  LDG.E.128.CONSTANT R4, desc[UR6][R12.64] ;  /* 0x000000060c047981 */ /* 0x000ea8000c1e9d00 */
[----:B------:R-:W0:Y:S02]  /*2070*/  LDS.64 R24, [UR4+0x20] ;  /* 0x00002004ff187984 */ /* 0x000e240008000a00 */
        /* <DEDUP_REMOVED lines=15> */
[----:B------:R-:W-:Y:S01]  /*2170*/  LOP3.LUT R6, R32, 0x64006400, RZ, 0xfc, !PT ;  /* 0x6400640020067812 */ /* 0x000fe200078efcff */
[--C-:B------:R-:W-:Y:S01]  /*2180*/  HADD2.F32 R4, -RZ, R34.reuse.H0_H0 ;  /* 0x20000022ff047230 */ /* 0x100fe20000004100 */
[----:B------:R-:W-:Y:S01]  /*2190*/  LOP3.LUT R33, R33, 0x64006400, RZ, 0xfc, !PT ;  /* 0x6400640021217812 */ /* 0x000fe200078efcff */
[----:B------:R-:W-:Y:S01]  /*21a0*/  HADD2.F32 R34, -RZ, R34.H1_H1 ;  /* 0x30000022ff227230 */ /* 0x000fe20000004100 */
[----:B------:R-:W-:Y:S01]  /*21b0*/  LOP3.LUT R22, R5, 0xf000f0, RZ, 0xc0, !PT ;  /* 0x00f000f005167812 */ /* 0x000fe200078ec0ff */
[----:B------:R-:W-:Y:S02]  /*21c0*/  HADD2 R38, R6, -1032, -1032 ;  /* 0xe408e40806267430 */ /* 0x000fe40000000000 */
[----:B------:R-:W-:Y:S01]  /*21d0*/  FFMA.FTZ R35, R4, R3, RZ ;  /* 0x0000000304237223 */ /* 0x000fe200000100ff */
[----:B------:R-:W-:-:S02]  /*21e0*/  HADD2 R33, R33, -1032, -1032 ;  /* 0xe408e40821217430 */ /* 0x000fc40000000000 */
[----:B------:R-:W-:Y:S01]  /*21f0*/  HADD2.F32 R36, -RZ, R37.H0_H0 ;  /* 0x20000025ff247230 */ /* 0x000fe20000004100 */
[----:B------:R-:W-:Y:S01]  /*2200*/  LOP3.LUT R27, R7, 0xf000f0, RZ, 0xc0, !PT ;  /* 0x00f000f0071b7812 */ /* 0x000fe200078ec0ff */
[--C-:B------:R-:W-:Y:S02]  /*2210*/  HADD2.F32 R6, -RZ, R38.reuse.H0_H0 ;  /* 0x20000026ff067230 */ /* 0x100fe40000004100 */
[----:B------:R-:W-:Y:S01]  /*2220*/  FFMA.FTZ R4, R34, R29, R35 ;  /* 0x0000001d22047223 */ /* 0x000fe20000010023 */
[----:B------:R-:W-:Y:S01]  /*2230*/  HADD2.F32 R10, -RZ, R33.H0_H0 ;  /* 0x20000021ff0a7230 */ /* 0x000fe20000004100 */
[----:B------:R-:W-:Y:S01]  /*2240*/  LOP3.LUT R35, R22, 0x64006400, RZ, 0xfc, !PT ;  /* 0x6400640016237812 */ /* 0x000fe200078efcff */
[----:B------:R-:W-:Y:S02]  /*2250*/  HADD2.F32 R32, -RZ, R25.H1_H1 ;  /* 0x30000019ff207230 */ /* 0x000fe40000004100 */
[C---:B------:R-:W-:Y:S01]  /*2260*/  FFMA.FTZ R39, R3.reuse, R6, RZ ;  /* 0x0000000603277223 */ /* 0x040fe200000100ff */
[----:B------:R-:W0:Y:S01]  /*2270*/  LDS.64 R24, [UR4+0x28] ;  /* 0x00002804ff187984 */ /* 0x000e220008000a00 */
[C---:B------:R-:W-:Y:S01]  /*2280*/  FFMA.FTZ R36, R3.reuse, R36, RZ ;  /* 0x0000002403247223 */ /* 0x040fe200000100ff */
[----:B------:R-:W-:Y:S01]  /*2290*/  FFMA.FTZ R10, R3, R10, RZ ;  /* 0x0000000a030a7223 */ /* 0x000fe200000100ff */
[----:B------:R-:W-:Y:S01]  /*22a0*/  HADD2.F32 R6, -RZ, R37.H1_H1 ;  /* 0x30000025ff067230 */ /* 0x000fe20000004100 */
[----:B------:R-:W-:Y:S01]  /*22b0*/  LOP3.LUT R3, R28, 0x64006400, RZ, 0xfc, !PT ;  /* 0x640064001c037812 */ /* 0x000fe200078efcff */
[-C--:B------:R-:W-:Y:S01]  /*22c0*/  HFMA2 R35, R35, R14.reuse.H0_H0, -72, -72 ;  /* 0xd480d48023237431 */ /* 0x080fe2000004000e */
[----:B------:R-:W-:Y:S01]  /*22d0*/  LOP3.LUT R37, R26, 0x64006400, RZ, 0xfc, !PT ;  /* 0x640064001a257812 */ /* 0x000fe200078efcff */
[----:B------:R-:W-:Y:S01]  /*22e0*/  HADD2.F32 R34, -RZ, R38.H1_H1 ;  /* 0x30000026ff227230 */ /* 0x000fe20000004100 */
[----:B------:R-:W-:Y:S01]  /*22f0*/  LOP3.LUT R27, R27, 0x64006400, RZ, 0xfc, !PT ;  /* 0x640064001b1b7812 */ /* 0x000fe200078efcff */
[----:B------:R-:W-:-:S02]  /*2300*/  HFMA2 R28, R3, R14.H0_H0, -72, -72 ;  /* 0xd480d480031c7431 */ /* 0x000fc4000004000e */
[----:B------:R-:W-:Y:S02]  /*2310*/  HADD2.F32 R26, -RZ, R33.H1_H1 ;  /* 0x30000021ff1a7230 */ /* 0x000fe40000004100 */
[-C--:B------:R-:W-:Y:S02]  /*2320*/  HFMA2 R37, R37, R14.reuse.H0_H0, -72, -72 ;  /* 0xd480d48025257431 */ /* 0x080fe4000004000e */
[C---:B------:R-:W-:Y:S01]  /*2330*/  FFMA.FTZ R6, R29.reuse, R6, R36 ;  /* 0x000000061d067223 */ /* 0x040fe20000010024 */
[----:B------:R-:W-:Y:S02]  /*2340*/  HADD2.F32 R22, -RZ, R35.H0_H0 ;  /* 0x20000023ff167230 */ /* 0x000fe40000004100 */
[----:B------:R-:W-:Y:S02]  /*2350*/  HFMA2 R36, R27, R14.H0_H0, -72, -72 ;  /* 0xd480d4801b247431 */ /* 0x000fe4000004000e */
[----:B------:R-:W-:Y:S02]  /*2360*/  HADD2.F32 R3, -RZ, R28.H0_H0 ;  /* 0x2000001cff037230 */ /* 0x000fe40000004100 */
[----:B------:R-:W-:Y:S01]  /*2370*/  FFMA.FTZ R34, R29, R34, R39 ;  /* 0x000000221d227223 */ /* 0x000fe20000010027 */
[----:B------:R-:W-:-:S02]  /*2380*/  HADD2.F32 R33, -RZ, R37.H0_H0 ;  /* 0x20000025ff217230 */ /* 0x000fc40000004100 */
[----:B------:R-:W-:Y:S01]  /*2390*/  FFMA.FTZ R10, R29, R26, R10 ;  /* 0x0000001a1d0a7223 */ /* 0x000fe2000001000a */
[----:B------:R-:W-:Y:S01]  /*23a0*/  FFMA.FTZ R29, R31, R22, R6 ;  /* 0x000000161f1d7223 */ /* 0x000fe20000010006 */
[----:B------:R-:W-:Y:S02]  /*23b0*/  HADD2.F32 R6, -RZ, R36.H0_H0 ;  /* 0x20000024ff067230 */ /* 0x000fe40000004100 */
[----:B------:R-:W-:Y:S01]  /*23c0*/  FFMA.FTZ R4, R3, R31, R4 ;  /* 0x0000001f03047223 */ /* 0x000fe20000010004 */
[C---:B------:R-:W-:Y:S01]  /*23d0*/  FFMA.FTZ R22, R31.reuse, R33, R34 ;  /* 0x000000211f167223 */ /* 0x040fe20000010022 */
[----:B------:R-:W-:Y:S01]  /*23e0*/  HADD2.F32 R3, -RZ, R28.H1_H1 ;  /* 0x3000001cff037230 */ /* 0x000fe20000004100 */
[----:B------:R-:W-:Y:S01]  /*23f0*/  SHF.R.U32.HI R5, RZ, 0x8, R5 ;  /* 0x00000008ff057819 */ /* 0x000fe20000011605 */
[----:B------:R-:W-:Y:S02]  /*2400*/  HADD2.F32 R27, -RZ, R35.H1_H1 ;  /* 0x30000023ff1b7230 */ /* 0x000fe40000004100 */
[----:B------:R-:W-:Y:S01]  /*2410*/  FFMA.FTZ R26, R31, R6, R10 ;  /* 0x000000061f1a7223 */ /* 0x000fe2000001000a */
[----:B------:R-:W-:Y:S01]  /*2420*/  HADD2.F32 R33, -RZ, R37.H1_H1 ;  /* 0x30000025ff217230 */ /* 0x000fe20000004100 */
[----:B------:R-:W-:Y:S01]  /*2430*/  SHF.R.U32.HI R7, RZ, 0x8, R7 ;  /* 0x00000008ff077819 */ /* 0x000fe20000011607 */
[----:B------:R-:W-:-:S02]  /*2440*/  HADD2.F32 R35, -RZ, R36.H1_H1 ;  /* 0x30000024ff237230 */ /* 0x000fc40000004100 */
[----:B------:R-:W-:Y:S01]  /*2450*/  FFMA.FTZ R6, R3, R32, R4 ;  /* 0x0000002003067223 */ /* 0x000fe20000010004 */
[C---:B------:R-:W-:Y:S01]  /*2460*/  FFMA.FTZ R10, R32.reuse, R27, R29 ;  /* 0x0000001b200a7223 */ /* 0x040fe2000001001d */
[----:B------:R-:W-:Y:S01]  /*2470*/  FFMA.FTZ R22, R32, R33, R22 ;  /* 0x0000002120167223 */ /* 0x000fe20000010016 */
[----:B------:R-:W-:Y:S01]  /*2480*/  LOP3.LUT R3, R16, 0xf000f, RZ, 0xc0, !PT ;  /* 0x000f000f10037812 */ /* 0x000fe200078ec0ff */
[----:B------:R-:W-:Y:S01]  /*2490*/  FFMA.FTZ R32, R32, R35, R26 ;  /* 0x0000002320207223 */ /* 0x000fe2000001001a */
[----:B------:R-:W-:Y:S02]  /*24a0*/  LOP3.LUT R4, R5, 0xf000f, RZ, 0xc0, !PT ;  /* 0x000f000f05047812 */ /* 0x000fe400078ec0ff */
[----:B------:R-:W-:Y:S02]  /*24b0*/  LOP3.LUT R26, R21, 0xf000f, RZ, 0xc0, !PT ;  /* 0x000f000f151a7812 */ /* 0x000fe400078ec0ff */
        /* <DEDUP_REMOVED lines=73> */
.L_x_4683:
[----:B------:R-:W-:Y:S05]  /*2950*/  @!P0 BRA `(.L_x_4680) ;  /* 0x0000000800408947 */ /* 0x000fea0003800000 */
[----:B------:R-:W-:Y:S02]  /*2960*/  IMAD.WIDE R4, R11, 0x4, R12 ;  /* 0x000000040b047825 */ /* 0x000fe400078e020c */
[----:B------:R-:W0:Y:S04]  /*2970*/  LDS.64 R12, [UR4+0x30] ;  /* 0x00003004ff0c7984 */ /* 0x000e280008000a00 */
[----:B------:R-:W2:Y:S01]  /*2980*/  LDG.E.128.CONSTANT R4, desc[UR6][R4.64] ;  /* 0x0000000604047981 */ /* 0x000ea2000c1e9d00 */
[----:B0-----:R-:W-:Y:S02]  /*2990*/  HADD2.F32 R25, -RZ, R12.H1_H1 ;  /* 0x3000000cff197230 */ /* 0x001fe40000004100 */
[----:B------:R-:W-:Y:S01]  /*29a0*/  HADD2.F32 R24, -RZ, R13.H0_H0 ;  /* 0x2000000dff187230 */ /* 0x000fe20000004100 */
[----:B--2---:R-:W-:-:S02]  /*29b0*/  LOP3.LUT R27, R5, 0xf000f, RZ, 0xc0, !PT ;  /* 0x000f000f051b7812 */ /* 0x004fc400078ec0ff */
[----:B------:R-:W-:Y:S02]  /*29c0*/  LOP3.LUT R29, R5, 0xf000f0, RZ, 0xc0, !PT ;  /* 0x00f000f0051d7812 */ /* 0x000fe400078ec0ff */
[----:B------:R-:W-:Y:S02]  /*29d0*/  SHF.R.U32.HI R10, RZ, 0x8, R5 ;  /* 0x00000008ff0a7819 */ /* 0x000fe40000011605 */
[----:B------:R-:W-:Y:S02]  /*29e0*/  LOP3.LUT R3, R4, 0xf000f, RZ, 0xc0, !PT ;  /* 0x000f000f04037812 */ /* 0x000fe400078ec0ff */
[----:B------:R-:W-:Y:S01]  /*29f0*/  LOP3.LUT R5, R27, 0x64006400, RZ, 0xfc, !PT ;  /* 0x640064001b057812 */ /* 0x000fe200078efcff */
[----:B------:R-:W-:Y:S01]  /*2a00*/  HADD2.F32 R27, -RZ, R13.H1_H1 ;  /* 0x3000000dff1b7230 */ /* 0x000fe20000004100 */
[C---:B------:R-:W-:Y:S02]  /*2a10*/  LOP3.LUT R31, R6.reuse, 0xf000f, RZ, 0xc0, !PT ;  /* 0x000f000f061f7812 */ /* 0x040fe400078ec0ff */
[----:B------:R-:W-:Y:S01]  /*2a20*/  LOP3.LUT R28, R6, 0xf000f0, RZ, 0xc0, !PT ;  /* 0x00f000f0061c7812 */ /* 0x000fe200078ec0ff */
[----:B------:R-:W-:Y:S01]  /*2a30*/  HADD2 R32, R5, -1032, -1032 ;  /* 0xe408e40805207430 */ /* 0x000fe20000000000 */
[----:B------:R-:W-:-:S02]  /*2a40*/  SHF.R.U32.HI R16, RZ, 0x8, R6 ;  /* 0x00000008ff107819 */ /* 0x000fc40000011606 */
[----:B------:R-:W-:Y:S02]  /*2a50*/  LOP3.LUT R3, R3, 0x64006400, RZ, 0xfc, !PT ;  /* 0x6400640003037812 */ /* 0x000fe400078efcff */
[C---:B------:R-:W-:Y:S01]  /*2a60*/  LOP3.LUT R22, R7.reuse, 0xf000f0, RZ, 0xc0, !PT ;  /* 0x00f000f007167812 */ /* 0x040fe200078ec0ff */
[--C-:B------:R-:W-:Y:S01]  /*2a70*/  HADD2.F32 R33, -RZ, R32.reuse.H0_H0 ;  /* 0x20000020ff217230 */ /* 0x100fe20000004100 */
[----:B------:R-:W-:Y:S01]  /*2a80*/  SHF.R.U32.HI R6, RZ, 0x8, R7 ;  /* 0x00000008ff067819 */ /* 0x000fe20000011607 */
[----:B------:R-:W-:Y:S01]  /*2a90*/  HADD2 R35, R3, -1032, -1032 ;  /* 0xe408e40803237430 */ /* 0x000fe20000000000 */
[----:B------:R-:W-:Y:S01]  /*2aa0*/  LOP3.LUT R7, R7, 0xf000f, RZ, 0xc0, !PT ;  /* 0x000f000f07077812 */ /* 0x000fe200078ec0ff */
[----:B------:R-:W-:Y:S01]  /*2ab0*/  HADD2.F32 R32, -RZ, R32.H1_H1 ;  /* 0x30000020ff207230 */ /* 0x000fe20000004100 */
[----:B------:R-:W-:Y:S02]  /*2ac0*/  LOP3.LUT R31, R31, 0x64006400, RZ, 0xfc, !PT ;  /* 0x640064001f1f7812 */ /* 0x000fe400078efcff */
[----:B------:R-:W-:Y:S01]  /*2ad0*/  LOP3.LUT R26, R4, 0xf000f0, RZ, 0xc0, !PT ;  /* 0x00f000f0041a7812 */ /* 0x000fe200078ec0ff */
[----:B------:R-:W-:Y:S01]  /*2ae0*/  HADD2.F32 R3, -RZ, R35.H0_H0 ;  /* 0x20000023ff037230 */ /* 0x000fe20000004100 */
[----:B------:R-:W-:Y:S01]  /*2af0*/  SHF.R.U32.HI R21, RZ, 0x8, R4 ;  /* 0x00000008ff157819 */ /* 0x000fe20000011604 */
[----:B------:R-:W-:Y:S01]  /*2b00*/  HADD2.F32 R4, -RZ, R12.H0_H0 ;  /* 0x2000000cff047230 */ /* 0x000fe20000004100 */
[----:B------:R-:W-:Y:S01]  /*2b10*/  LOP3.LUT R7, R7, 0x64006400, RZ, 0xfc, !PT ;  /* 0x6400640007077812 */ /* 0x000fe200078efcff */
[----:B------:R-:W-:Y:S01]  /*2b20*/  HADD2 R37, R31, -1032, -1032 ;  /* 0xe408e4081f257430 */ /* 0x000fe20000000000 */
[----:B------:R-:W0:Y:S01]  /*2b30*/  LDS.64 R12, [UR4+0x38] ;  /* 0x00003804ff0c7984 */ /* 0x000e220008000a00 */
[----:B------:R-:W-:Y:S01]  /*2b40*/  LOP3.LUT R29, R29, 0x64006400, RZ, 0xfc, !PT ;  /* 0x640064001d1d7812 */ /* 0x000fe200078efcff */
[----:B------:R-:W-:Y:S01]  /*2b50*/  FFMA.FTZ R34, R4, R33, RZ ;  /* 0x0000002104227223 */ /* 0x000fe200000100ff */
[----:B------:R-:W-:-:S02]  /*2b60*/  HADD2 R31, R7, -1032, -1032 ;  /* 0xe408e408071f7430 */ /* 0x000fc40000000000 */
[----:B------:R-:W-:Y:S02]  /*2b70*/  HADD2.F32 R5, -RZ, R37.H0_H0 ;  /* 0x20000025ff057230 */ /* 0x000fe40000004100 */
[----:B------:R-:W-:Y:S01]  /*2b80*/  FFMA.FTZ R33, R3, R4, RZ ;  /* 0x0000000403217223 */ /* 0x000fe200000100ff */
[----:B------:R-:W-:Y:S01]  /*2b90*/  FFMA.FTZ R3, R25, R32, R34 ;  /* 0x0000002019037223 */ /* 0x000fe20000010022 */
[----:B------:R-:W-:Y:S02]  /*2ba0*/  HADD2.F32 R32, -RZ, R35.H1_H1 ;  /* 0x30000023ff207230 */ /* 0x000fe40000004100 */
[----:B------:R-:W-:Y:S02]  /*2bb0*/  HADD2.F32 R7, -RZ, R31.H0_H0 ;  /* 0x2000001fff077230 */ /* 0x000fe40000004100 */
[----:B------:R-:W-:Y:S01]  /*2bc0*/  FFMA.FTZ R36, R4, R5, RZ ;  /* 0x0000000504247223 */ /* 0x000fe200000100ff */
[----:B------:R-:W-:Y:S01]  /*2bd0*/  LOP3.LUT R5, R26, 0x64006400, RZ, 0xfc, !PT ;  /* 0x640064001a057812 */ /* 0x000fe200078efcff */
[----:B------:R-:W-:-:S02]  /*2be0*/  HADD2.F32 R34, -RZ, R37.H1_H1 ;  /* 0x30000025ff227230 */ /* 0x000fc40000004100 */
[----:B------:R-:W-:Y:S01]  /*2bf0*/  FFMA.FTZ R33, R32, R25, R33 ;  /* 0x0000001920217223 */ /* 0x000fe20000010021 */
[----:B------:R-:W-:Y:S01]  /*2c00*/  FFMA.FTZ R4, R4, R7, RZ ;  /* 0x0000000704047223 */ /* 0x000fe200000100ff */
[----:B------:R-:W-:Y:S01]  /*2c10*/  LOP3.LUT R7, R28, 0x64006400, RZ, 0xfc, !PT ;  /* 0x640064001c077812 */ /* 0x000fe200078efcff */
[-C--:B------:R-:W-:Y:S02]  /*2c20*/  HFMA2 R32, R29, R14.reuse.H0_H0, -72, -72 ;  /* 0xd480d4801d207431 */ /* 0x080fe4000004000e */
[----:B------:R-:W-:Y:S01]  /*2c30*/  FFMA.FTZ R35, R25, R34, R36 ;  /* 0x0000002219237223 */ /* 0x000fe20000010024 */
[-C--:B------:R-:W-:Y:S01]  /*2c40*/  HFMA2 R29, R5, R14.reuse.H0_H0, -72, -72 ;  /* 0xd480d480051d7431 */ /* 0x080fe2000004000e */
[----:B------:R-:W-:Y:S01]  /*2c50*/  LOP3.LUT R5, R22, 0x64006400, RZ, 0xfc, !PT ;  /* 0x6400640016057812 */ /* 0x000fe200078efcff */
[----:B------:R-:W-:Y:S02]  /*2c60*/  HFMA2 R34, R7, R14.H0_H0, -72, -72 ;  /* 0xd480d48007227431 */ /* 0x000fe4000004000e */
[----:B------:R-:W-:-:S02]  /*2c70*/  HADD2.F32 R7, -RZ, R32.H0_H0 ;  /* 0x20000020ff077230 */ /* 0x000fc40000004100 */
[----:B------:R-:W-:Y:S02]  /*2c80*/  HADD2.F32 R31, -RZ, R31.H1_H1 ;  /* 0x3000001fff1f7230 */ /* 0x000fe40000004100 */
[----:B------:R-:W-:Y:S02]  /*2c90*/  HFMA2 R5, R5, R14.H0_H0, -72, -72 ;  /* 0xd480d48005057431 */ /* 0x000fe4000004000e */
        /* <DEDUP_REMOVED lines=44> */
[----:B------:R-:W-:Y:S01]  /*2f60*/  LOP3.LUT R5, R10, 0x64006400, RZ, 0xfc, !PT ;  /* 0x640064000a057812 */ /* 0x000fe200078efcff */
[C---:B------:R-:W-:Y:S01]  /*2f70*/  FFMA.FTZ R24, R12.reuse, R7, R25 ;  /* 0x000000070c187223 */ /* 0x040fe20000010019 */
[----:B------:R-:W-:Y:S01]  /*2f80*/  LOP3.LUT R21, R21, 0xf000f0, RZ, 0xc0, !PT ;  /* 0x00f000f015157812 */ /* 0x000fe200078ec0ff */
[----:B------:R-:W-:Y:S01]  /*2f90*/  FFMA.FTZ R26, R12, R27, R26 ;  /* 0x0000001b0c1a7223 */ /* 0x000fe2000001001a */
[----:B------:R-:W-:Y:S01]  /*2fa0*/  LOP3.LUT R6, R6, 0xf000f0, RZ, 0xc0, !PT ;  /* 0x00f000f006067812 */ /* 0x000fe200078ec0ff */
[-C--:B------:R-:W-:Y:S01]  /*2fb0*/  HFMA2 R27, R5, R14.reuse.H0_H0, -72, -72 ;  /* 0xd480d480051b7431 */ /* 0x080fe2000004000e */
[----:B------:R-:W-:Y:S01]  /*2fc0*/  LOP3.LUT R5, R16, 0x64006400, RZ, 0xfc, !PT ;  /* 0x6400640010057812 */ /* 0x000fe200078efcff */
[----:B------:R-:W-:Y:S01]  /*2fd0*/  HADD2.F32 R25, -RZ, R4.H1_H1 ;  /* 0x30000004ff197230 */ /* 0x000fe20000004100 */
[----:B------:R-:W-:Y:S01]  /*2fe0*/  LOP3.LUT R21, R21, 0x64006400, RZ, 0xfc, !PT ;  /* 0x6400640015157812 */ /* 0x000fe200078efcff */
[----:B------:R-:W-:Y:S01]  /*2ff0*/  HADD2.F32 R3, -RZ, R13.H0_H0 ;  /* 0x2000000dff037230 */ /* 0x000fe20000004100 */
[----:B------:R-:W-:Y:S01]  /*3000*/  LOP3.LUT R7, R6, 0x64006400, RZ, 0xfc, !PT ;  /* 0x6400640006077812 */ /* 0x000fe200078efcff */
[----:B------:R-:W-:-:S02]  /*3010*/  HFMA2 R16, R5, R14.H0_H0, -72, -72 ;  /* 0xd480d48005107431 */ /* 0x000fc4000004000e */
[----:B------:R-:W-:Y:S02]  /*3020*/  HADD2.F32 R4, -RZ, R27.H0_H0 ;  /* 0x2000001bff047230 */ /* 0x000fe40000004100 */
[-C--:B------:R-:W-:Y:S02]  /*3030*/  HFMA2 R10, R21, R14.reuse.H0_H0, -72, -72 ;  /* 0xd480d480150a7431 */ /* 0x080fe4000004000e */
[----:B------:R-:W-:Y:S02]  /*3040*/  HADD2.F32 R13, -RZ, R13.H1_H1 ;  /* 0x3000000dff0d7230 */ /* 0x000fe40000004100 */
[----:B------:R-:W-:Y:S02]  /*3050*/  HFMA2 R14, R7, R14.H0_H0, -72, -72 ;  /* 0xd480d480070e7431 */ /* 0x000fe4000004000e */
        /* <DEDUP_REMOVED lines=8> */
[--C-:B------:R-:W-:Y:S02]  /*30e0*/  HADD2.F32 R7, -RZ, R14.reuse.H0_H0 ;  /* 0x2000000eff077230 */ /* 0x100fe40000004100 */
[----:B------:R-:W-:Y:S02]  /*30f0*/  HADD2.F32 R6, -RZ, R27.H1_H1 ;  /* 0x3000001bff067230 */ /* 0x000fe40000004100 */
[----:B------:R-:W-:Y:S01]  /*3100*/  FFMA.FTZ R5, R13, R10, R5 ;  /* 0x0000000a0d057223 */ /* 0x000fe20000010005 */
[----:B------:R-:W-:-:S02]  /*3110*/  HADD2.F32 R10, -RZ, R14.H1_H1 ;  /* 0x3000000eff0a7230 */ /* 0x000fc40000004100 */
[----:B------:R-:W-:Y:S01]  /*3120*/  FFMA.FTZ R12, R3, R7, R12 ;  /* 0x00000007030c7223 */ /* 0x000fe2000001000c */
[----:B------:R-:W-:Y:S02]  /*3130*/  HADD2.F32 R3, -RZ, R2.H0_H0 ;  /* 0x20000002ff037230 */ /* 0x000fe40000004100 */
[----:B------:R-:W-:Y:S01]  /*3140*/  FFMA.FTZ R4, R4, R13, R21 ;  /* 0x0000000d04047223 */ /* 0x000fe20000010015 */
[--C-:B------:R-:W-:Y:S02]  /*3150*/  HADD2.F32 R7, -RZ, R0.reuse.H1_H1 ;  /* 0x30000000ff077230 */ /* 0x100fe40000004100 */
[C---:B------:R-:W-:Y:S01]  /*3160*/  FFMA.FTZ R6, R13.reuse, R6, R24 ;  /* 0x000000060d067223 */ /* 0x040fe20000010018 */
[----:B------:R-:W-:Y:S02]  /*3170*/  HADD2.F32 R14, -RZ, R0.H0_H0 ;  /* 0x20000000ff0e7230 */ /* 0x000fe40000004100 */
        /* <DEDUP_REMOVED lines=14> */
.L_x_4680:
[----:B------:R-:W-:Y:S01]  /*3260*/  IADD3 R30, R30, 0x20, RZ ;  /* 0x000000201e1e7810 */ /* 0x000fe20007ffe0ff */
[----:B------:R-:W-:Y:S01]  /*3270*/  UIADD3 UR4, UR4, 0x40, URZ ;  /* 0x0000004004047890 */ /* 0x000fe2000fffe03f */
[----:B------:R-:W-:Y:S02]  /*3280*/  LEA R22, P2, R11, R8, 0x4 ;  /* 0x000000080b167211 */ /* 0x000fe400078420ff */
[C---:B------:R-:W-:Y:S02]  /*3290*/  ISETP.GE.AND P0, PT, R30.reuse, UR5, PT ;  /* 0x000000051e007c0c */ /* 0x040fe4000bf06270 */
[----:B------:R-:W-:Y:S02]  /*32a0*/  ISETP.LT.AND P3, PT, R30, R23, PT ;  /* 0x000000171e00720c */ /* 0x000fe40003f61270 */
[----:B------:R-:W-:-:S11]  /*32b0*/  IADD3.X R21, R9, R15, RZ, P2, !PT ;  /* 0x0000000f09157210 */ /* 0x000fd600017fe4ff */
[----:B------:R-:W-:Y:S05]  /*32c0*/  @!P0 BRA P3, `(.L_x_4684) ;  /* 0xffffffd800888947 */ /* 0x000fea000183ffff */
.L_x_4679:
[----:B------:R-:W-:Y:S01]  /*32d0*/  ISETP.GE.AND P0, PT, R30, R23, PT ;  /* 0x000000171e00720c */ /* 0x000fe20003f06270 */
[----:B------:R-:W-:-:S03]  /*32e0*/  ULDC UR5, c[0x0][0x26c] ;  /* 0x00009b0000057ab9 */ /* 0x000fc60000000800 */
[----:B------:R-:W-:-:S13]  /*32f0*/  ISETP.GE.OR P0, PT, R30, UR5, P0 ;  /* 0x000000051e007c0c */ /* 0x000fda0008706670 */
[----:B------:R-:W-:Y:S05]  /*3300*/  @P0 BRA `(.L_x_4685) ;  /* 0x0000000800c40947 */ /* 0x000fea0003800000 */
[----:B0-----:R-:W0:Y:S01]  /*3310*/  LDC R16, c[0x0][0x23c] ;  /* 0x00008f00ff107b82 */ /* 0x001e220000000800 */
[----:B------:R-:W-:Y:S01]  /*3320*/  ULDC UR5, c[0x0][0x26c] ;  /* 0x00009b0000057ab9 */ /* 0x000fe20000000800 */
[----:B0-----:R-:W-:-:S04]  /*3330*/  SHF.R.S32.HI R15, RZ, 0x1f, R16 ;  /* 0x0000001fff0f7819 */ /* 0x001fc80000011410 */
[----:B------:R-:W-:-:S07]  /*3340*/  SHF.L.U64.HI R15, R16, 0x2, R15 ;  /* 0x00000002100f7819 */ /* 0x000fce000001020f */
.L_x_4687:
[----:B------:R-:W-:-:S13]  /*3350*/  ISETP.NE.AND P0, PT, R30, R17, PT ;  /* 0x000000111e00720c */ /* 0x000fda0003f05270 */
[----:B------:R-:W0:Y:S01]  /*3360*/  @!P0 LDC.64 R6, c[0x0][0x248] ;  /* 0x00009200ff068b82 */ /* 0x000e220000000a00 */
[----:B------:R-:W-:Y:S02]  /*3370*/  @!P0 LEA R3, R30, 0x1, 0x1 ;  /* 0x000000011e038811 */ /* 0x000fe400078e08ff */
[----:B------:R-:W-:-:S04]  /*3380*/  @!P0 IADD3 R20, R20, 0x1, RZ ;  /* 0x0000000114148810 */ /* 0x000fc80007ffe0ff */
[----:B------:R-:W-:-:S06]  /*3390*/  @!P0 LEA R4, R20, R1, 0x3 ;  /* 0x0000000114048211 */ /* 0x000fcc00078e18ff */
[----:B------:R-:W2:Y:S01]  /*33a0*/  @!P0 LDL.64 R4, [R4] ;  /* 0x0000000004048983 */ /* 0x000ea20000100a00 */
[----:B0-----:R-:W-:-:S05]  /*33b0*/  @!P0 IMAD.WIDE R6, R3, 0x2, R6 ;  /* 0x0000000203068825 */ /* 0x001fca00078e0206 */
[----:B------:R0:W3:Y:S02]  /*33c0*/  @!P0 LDG.E.U16.CONSTANT R3, desc[UR6][R6.64] ;  /* 0x0000000606038981 */ /* 0x0000e4000c1e9500 */
[----:B0-----:R-:W-:Y:S02]  /*33d0*/  MOV R6, R22 ;  /* 0x0000001600067202 */ /* 0x001fe40000000f00 */
[----:B------:R-:W-:-:S05]  /*33e0*/  MOV R7, R21 ;  /* 0x0000001500077202 */ /* 0x000fca0000000f00 */
[----:B------:R-:W4:Y:S01]  /*33f0*/  LDG.E.128.CONSTANT R8, desc[UR6][R6.64] ;  /* 0x0000000606087981 */ /* 0x000f22000c1e9d00 */
[----:B------:R-:W-:Y:S01]  /*3400*/  PRMT R12, R47, 0x9910, RZ ;  /* 0x000099102f0c7816 */ /* 0x000fe200000000ff */
[----:B------:R-:W-:-:S03]  /*3410*/  HFMA2.MMA R28, -RZ, RZ, 0, 0.25 ;  /* 0x00003400ff1c7435 */ /* 0x000fc600000001ff */
[----:B------:R-:W-:Y:S02]  /*3420*/  ISETP.EQ.OR P2, PT, R12, RZ, P1 ;  /* 0x000000ff0c00720c */ /* 0x000fe40000f42670 */
[----:B------:R-:W-:Y:S01]  /*3430*/  MOV R37, 0x2c00 ;  /* 0x00002c0000257802 */ /* 0x000fe20000000f00 */
[----:B------:R-:W-:Y:S01]  /*3440*/  HFMA2.MMA R45, -RZ, RZ, 0, 0.015625 ;  /* 0x00002400ff2d7435 */ /* 0x000fe200000001ff */
[----:B--2---:R-:W-:Y:S02]  /*3450*/  @!P0 PRMT R2, R4, 0x7610, R2 ;  /* 0x0000761004028816 */ /* 0x004fe40000000002 */
[----:B------:R-:W-:Y:S02]  /*3460*/  @!P0 PRMT R0, R0, 0x7610, R4 ;  /* 0x0000761000008816 */ /* 0x000fe40000000004 */
[----:B------:R-:W-:Y:S02]  /*3470*/  @!P0 PRMT R2, R2, 0x7610, R5 ;  /* 0x0000761002028816 */ /* 0x000fe40000000005 */
[----:B------:R-:W-:-:S02]  /*3480*/  @!P0 PRMT R0, R5, 0x7610, R0 ;  /* 0x0000761005008816 */ /* 0x000fc40000000000 */
[----:B---3--:R-:W-:Y:S02]  /*3490*/  @!P0 IADD3 R17, R3, R30, RZ ;  /* 0x0000001e03118210 */ /* 0x008fe40007ffe0ff */
[----:B----4-:R-:W-:Y:S02]  /*34a0*/  LOP3.LUT R6, R9, 0xc000c, RZ, 0xc0, !PT ;  /* 0x000c000c09067812 */ /* 0x010fe400078ec0ff */
[----:B------:R-:W-:Y:S02]  /*34b0*/  SHF.R.U32.HI R13, RZ, 0x8, R9 ;  /* 0x00000008ff0d7819 */ /* 0x000fe40000011609 */
[----:B------:R-:W-:Y:S02]  /*34c0*/  LOP3.LUT R24, R11, 0xc000c, RZ, 0xc0, !PT ;  /* 0x000c000c0b187812 */ /* 0x000fe400078ec0ff */
[----:B------:R-:W-:Y:S02]  /*34d0*/  SHF.R.U32.HI R12, RZ, 0x8, R10 ;  /* 0x00000008ff0c7819 */ /* 0x000fe4000001160a */
        /* <DEDUP_REMOVED lines=12> */
[----:B------:R-:W-:Y:S01]  /*35a0*/  SHF.R.U32.HI R14, RZ, 0x8, R8 ;  /* 0x00000008ff0e7819 */ /* 0x000fe20000011608 */
        /* <DEDUP_REMOVED lines=24> */
[-C--:B------:R-:W-:Y:S02]  /*3730*/  HFMA2 R49, R49, R28.reuse.H0_H0, -258, -258 ;  /* 0xdc08dc0831317431 */ /* 0x080fe4000004001c */
[-C--:B------:R-:W-:Y:S02]  /*3740*/  HFMA2 R25, R25, R28.reuse.H0_H0, -258, -258 ;  /* 0xdc08dc0819197431 */ /* 0x080fe4000004001c */
[----:B------:R-:W-:Y:S02]  /*3750*/  HFMA2 R28, R33, R28.H0_H0, -258, -258 ;  /* 0xdc08dc08211c7431 */ /* 0x000fe4000004001c */
[----:B------:R-:W-:-:S02]  /*3760*/  HFMA2 R35, R36, R37.H0_H0, -66, -66 ;  /* 0xd420d42024237431 */ /* 0x000fc40000040025 */
[-C--:B------:R-:W-:Y:S02]  /*3770*/  HFMA2 R29, R4, R37.reuse.H0_H0, -66, -66 ;  /* 0xd420d420041d7431 */ /* 0x080fe40000040025 */
[-C--:B------:R-:W-:Y:S02]  /*3780*/  HFMA2 R31, R6, R37.reuse.H0_H0, -66, -66 ;  /* 0xd420d420061f7431 */ /* 0x080fe40000040025 */
[-C--:B------:R-:W-:Y:S02]  /*3790*/  HFMA2 R32, R32, R37.reuse.H0_H0, -66, -66 ;  /* 0xd420d42020207431 */ /* 0x080fe40000040025 */
[-C--:B------:R-:W-:Y:S02]  /*37a0*/  HFMA2 R33, R40, R37.reuse.H0_H0, -66, -66 ;  /* 0xd420d42028217431 */ /* 0x080fe40000040025 */
[-C--:B------:R-:W-:Y:S02]  /*37b0*/  HFMA2 R34, R34, R37.reuse.H0_H0, -66, -66 ;  /* 0xd420d42022227431 */ /* 0x080fe40000040025 */
        /* <DEDUP_REMOVED lines=18> */
[----:B------:R-:W-:Y:S01]  /*38e0*/  IADD3 R30, R30, 0x10, RZ ;  /* 0x000000101e1e7810 */ /* 0x000fe20007ffe0ff */
[-C--:B------:R-:W-:Y:S02]  /*38f0*/  HFMA2 R39, R40, R45.reuse.H0_H0, -18, -18 ;  /* 0xcc80cc8028277431 */ /* 0x080fe4000004002d */
[-C--:B------:R-:W-:Y:S01]  /*3900*/  HFMA2 R41, R42, R45.reuse.H0_H0, -18, -18 ;  /* 0xcc80cc802a297431 */ /* 0x080fe2000004002d */
[----:B------:R-:W-:Y:S01]  /*3910*/  ISETP.GE.AND P0, PT, R30, UR5, PT ;  /* 0x000000051e007c0c */ /* 0x000fe2000bf06270 */
[-C--:B------:R-:W-:Y:S02]  /*3920*/  HFMA2 R38, R38, R45.reuse.H0_H0, -18, -18 ;  /* 0xcc80cc8026267431 */ /* 0x080fe4000004002d */
[----:B------:R-:W-:-:S02]  /*3930*/  HFMA2 R40, R52, R45.H0_H0, -18, -18 ;  /* 0xcc80cc8034287431 */ /* 0x000fc4000004002d */
[-C--:B------:R-:W-:Y:S02]  /*3940*/  HFMA2 R42, R50, R45.reuse.H0_H0, -18, -18 ;  /* 0xcc80cc80322a7431 */ /* 0x080fe4000004002d */
[-C--:B------:R-:W-:Y:S02]  /*3950*/  HFMA2 R43, R6, R45.reuse.H0_H0, -18, -18 ;  /* 0xcc80cc80062b7431 */ /* 0x080fe4000004002d */
[-C--:B------:R-:W-:Y:S02]  /*3960*/  HFMA2 R44, R44, R45.reuse.H0_H0, -18, -18 ;  /* 0xcc80cc802c2c7431 */ /* 0x080fe4000004002d */
[----:B------:R-:W-:Y:S01]  /*3970*/  HFMA2 R45, R4, R45.H0_H0, -18, -18 ;  /* 0xcc80cc80042d7431 */ /* 0x000fe2000004002d */
[----:B------:R-:W-:Y:S06]  /*3980*/  @P2 BRA `(.L_x_4686) ;  /* 0x0000000400102947 */ /* 0x000fec0003800000 */
[----:B------:R-:W0:Y:S01]  /*3990*/  LDS.128 R4, [UR4] ;  /* 0x00000004ff047984 */ /* 0x000e220008000c00 */
        /* <DEDUP_REMOVED lines=18> */
[----:B------:R-:W-:-:S04]  /*3ac0*/  LOP3.LUT R3, R3, 0x30003, RZ, 0xc0, !PT ;  /* 0x0003000303037812 */ /* 0x000fc800078ec0ff */
[----:B------:R-:W-:Y:S01]  /*3ad0*/  LOP3.LUT R3, R3, 0x64006400, RZ, 0xfc, !PT ;  /* 0x6400640003037812 */ /* 0x000fe200078efcff */
[-C--:B0-----:R-:W-:Y:S01]  /*3ae0*/  HFMA2.MMA R51, R51, R4.reuse, RZ ;  /* 0x0000000433337235 */ /* 0x081fe200000000ff */
[-C--:B------:R-:W-:Y:S01]  /*3af0*/  HFMA2 R9, R9, R4.reuse, RZ.H0_H0 ;  /* 0x0000000409097231 */ /* 0x080fe200000400ff */
[----:B------:R-:W-:Y:S01]  /*3b00*/  HFMA2.MMA R53, R53, R4, RZ ;  /* 0x0000000435357235 */ /* 0x000fe200000000ff */
[----:B------:R-:W-:-:S04]  /*3b10*/  HFMA2 R4, R11, R4, RZ.H0_H0 ;  /* 0x000000040b047231 */ /* 0x000fc800000400ff */
[-C--:B------:R-:W-:Y:S01]  /*3b20*/  HFMA2 R4, R24, R5.reuse, R4 ;  /* 0x0000000518047231 */ /* 0x080fe20000000004 */
[-C--:B------:R-:W-:Y:S01]  /*3b30*/  HFMA2.MMA R51, R46, R5.reuse, R51 ;  /* 0x000000052e337235 */ /* 0x080fe20000000033 */
[----:B------:R-:W-:Y:S01]  /*3b40*/  HFMA2 R46, R49, R5, R9 ;  /* 0x00000005312e7231 */ /* 0x000fe20000000009 */
[----:B------:R-:W-:Y:S01]  /*3b50*/  HFMA2.MMA R53, R48, R5, R53 ;  /* 0x0000000530357235 */ /* 0x000fe20000000035 */
[----:B------:R-:W0:Y:S02]  /*3b60*/  LDS.128 R8, [UR4+0x10] ;  /* 0x00001004ff087984 */ /* 0x000e240008000c00 */
[----:B------:R-:W-:-:S03]  /*3b70*/  HFMA2 R5, R31, R6, R46 ;  /* 0x000000061f057231 */ /* 0x000fc6000000002e */
[-C--:B------:R-:W-:Y:S01]  /*3b80*/  HFMA2.MMA R51, R29, R6.reuse, R51 ;  /* 0x000000061d337235 */ /* 0x080fe20000000033 */
[-C--:B------:R-:W-:Y:S01]  /*3b90*/  HFMA2 R5, R39, R7.reuse, R5 ;  /* 0x0000000727057231 */ /* 0x080fe20000000005 */
[----:B------:R-:W-:Y:S01]  /*3ba0*/  HFMA2.MMA R24, R32, R6, R53 ;  /* 0x0000000620187235 */ /* 0x000fe20000000035 */
[----:B------:R-:W-:Y:S02]  /*3bb0*/  HFMA2 R6, R33, R6, R4 ;  /* 0x0000000621067231 */ /* 0x000fe40000000004 */
[----:B------:R-:W-:Y:S02]  /*3bc0*/  HADD2 R29, R3, -1026, -1026 ;  /* 0xe402e402031d7430 */ /* 0x000fe40000000000 */
[----:B------:R-:W-:Y:S01]  /*3bd0*/  HFMA2 R6, R41, R7, R6 ;  /* 0x0000000729067231 */ /* 0x000fe20000000006 */
[-C--:B------:R-:W-:Y:S02]  /*3be0*/  HFMA2.MMA R4, R38, R7.reuse, R51 ;  /* 0x0000000726047235 */ /* 0x080fe40000000033 */
[----:B------:R-:W-:Y:S01]  /*3bf0*/  HFMA2.MMA R24, R40, R7, R24 ;  /* 0x0000000728187235 */ /* 0x000fe20000000018 */
[----:B------:R-:W-:-:S02]  /*3c00*/  HADD2 R7, R14, -1026, -1026 ;  /* 0xe402e4020e077430 */ /* 0x000fc40000000000 */
[----:B------:R-:W-:Y:S02]  /*3c10*/  HADD2 R14, R13, -1026, -1026 ;  /* 0xe402e4020d0e7430 */ /* 0x000fe40000000000 */
[----:B------:R-:W-:Y:S02]  /*3c20*/  HADD2 R13, R12, -1026, -1026 ;  /* 0xe402e4020c0d7430 */ /* 0x000fe40000000000 */
[----:B0-----:R-:W-:Y:S01]  /*3c30*/  HFMA2.MMA R4, R7, R8, R4 ;  /* 0x0000000807047235 */ /* 0x001fe20000000004 */
[----:B------:R-:W-:-:S03]  /*3c40*/  HFMA2 R3, R14, R8, R5 ;  /* 0x000000080e037231 */ /* 0x000fc60000000005 */
[----:B------:R-:W-:Y:S01]  /*3c50*/  HFMA2.MMA R24, R13, R8, R24 ;  /* 0x000000080d187235 */ /* 0x000fe20000000018 */
[----:B------:R-:W-:Y:S02]  /*3c60*/  HFMA2 R6, R29, R8, R6 ;  /* 0x000000081d067231 */ /* 0x000fe40000000006 */
[-C--:B------:R-:W-:Y:S02]  /*3c70*/  HFMA2 R3, R26, R9.reuse, R3 ;  /* 0x000000091a037231 */ /* 0x080fe40000000003 */
[----:B------:R-:W-:Y:S01]  /*3c80*/  HFMA2 R6, R28, R9, R6 ;  /* 0x000000091c067231 */ /* 0x000fe20000000006 */
[-C--:B------:R-:W-:Y:S01]  /*3c90*/  HFMA2.MMA R5, R25, R9.reuse, R4 ;  /* 0x0000000919057235 */ /* 0x080fe20000000004 */
[-C--:B------:R-:W-:Y:S01]  /*3ca0*/  HFMA2 R3, R35, R10.reuse, R3 ;  /* 0x0000000a23037231 */ /* 0x080fe20000000003 */
[----:B------:R-:W-:Y:S01]  /*3cb0*/  HFMA2.MMA R24, R27, R9, R24 ;  /* 0x000000091b187235 */ /* 0x000fe20000000018 */
[----:B------:R-:W-:Y:S01]  /*3cc0*/  HFMA2 R6, R37, R10, R6 ;  /* 0x0000000a25067231 */ /* 0x000fe20000000006 */
[----:B------:R-:W-:Y:S01]  /*3cd0*/  PRMT R4, R2, 0x7610, R0 ;  /* 0x0000761002047816 */ /* 0x000fe20000000000 */
[----:B------:R-:W-:-:S02]  /*3ce0*/  HFMA2 R3, R43, R11, R3 ;  /* 0x0000000b2b037231 */ /* 0x000fc40000000003 */
        /* <DEDUP_REMOVED lines=10> */
[----:B------:R-:W-:Y:S02]  /*3d90*/  PRMT R24, R24, 0x5410, R12 ;  /* 0x0000541018187816 */ /* 0x000fe4000000000c */
[----:B------:R-:W-:Y:S02]  /*3da0*/  PRMT R3, R0, 0x7610, R2 ;  /* 0x0000761000037816 */ /* 0x000fe40000000002 */
[----:B------:R-:W-:-:S03]  /*3db0*/  HFMA2.MMA R19, R5, R4, R19 ;  /* 0x0000000405137235 */ /* 0x000fc60000000013 */
[----:B------:R-:W-:-:S08]  /*3dc0*/  HFMA2 R18, R24, R3, R18 ;  /* 0x0000000318127231 */ /* 0x000fd00000000012 */
.L_x_4686:
[----:B------:R-:W-:Y:S01]  /*3dd0*/  ISETP.LT.AND P3, PT, R30, R23, PT ;  /* 0x000000171e00720c */ /* 0x000fe20003f61270 */
[----:B------:R-:W-:Y:S01]  /*3de0*/  UIADD3 UR4, UR4, 0x20, URZ ;  /* 0x0000002004047890 */ /* 0x000fe2000fffe03f */
[----:B------:R-:W-:-:S04]  /*3df0*/  LEA R22, P2, R16, R22, 0x2 ;  /* 0x0000001610167211 */ /* 0x000fc800078410ff */
[----:B------:R-:W-:-:S07]  /*3e00*/  IADD3.X R21, R21, R15, RZ, P2, !PT ;  /* 0x0000000f15157210 */ /* 0x000fce00017fe4ff */
[----:B------:R-:W-:Y:S05]  /*3e10*/  @!P0 BRA P3, `(.L_x_4687) ;  /* 0xfffffff4004c8947 */ /* 0x000fea000183ffff */
.L_x_4685:
        /* <DEDUP_REMOVED lines=17> */
.L_x_4691:
[----:B------:R-:W1:Y:S02]  /*3f30*/  LDS R6, [R2] ;  /* 0x0000000002067984 */ /* 0x000e640000000800 */
[----:B-1----:R-:W-:-:S06]  /*3f40*/  HADD2 R7, R6, R19 ;  /* 0x0000001306077230 */ /* 0x002fcc0000000000 */
[----:B------:R-:W1:Y:S02]  /*3f50*/  ATOMS.CAST.SPIN R7, [R2], R6, R7 ;  /* 0x000000060207738d */ /* 0x000e640001800007 */
[----:B-1----:R-:W-:-:S13]  /*3f60*/  ISETP.EQ.U32.AND P0, PT, R7, 0x1, PT ;  /* 0x000000010700780c */ /* 0x002fda0003f02070 */
[----:B------:R-:W-:Y:S05]  /*3f70*/  @!P0 BRA `(.L_x_4691) ;  /* 0xfffffffc00ec8947 */ /* 0x000fea000383ffff */
[----:B------:R-:W-:Y:S05]  /*3f80*/  BRA `(.L_x_4689) ;  /* 0x00000000000c7947 */ /* 0x000fea0003800000 */
.L_x_4690:
[----:B------:R-:W2:Y:S02]  /*3f90*/  LD.E R0, desc[UR6][R4.64] ;  /* 0x0000000604007980 */ /* 0x000ea4000c101900 */
[----:B--2---:R-:W-:-:S05]  /*3fa0*/  IADD3 R3, R19, R0, RZ ;  /* 0x0000000013037210 */ /* 0x004fca0007ffe0ff */
[----:B------:R1:W-:Y:S02]  /*3fb0*/  ST.E desc[UR6][R4.64], R3 ;  /* 0x0000000304007985 */ /* 0x0003e4000c101906 */
.L_x_4689:
[----:B------:R-:W-:Y:S05]  /*3fc0*/  BSYNC B0 ;  /* 0x0000000000007941 */ /* 0x000fea0003800000 */
.L_x_4688:
[----:B------:R2:W-:Y:S02]  /*3fd0*/  ATOM.E.ADD.F16x2.RN.STRONG.GPU P0, RZ, desc[UR6][R4.64+0x4], R18 ;  /* 0x0000041204ff79a2 */ /* 0x0005e4000810e1c6 */
[----:B--2---:R-:W-:Y:S05]  /*3fe0*/  @P0 EXIT ;  /* 0x000000000000094d */ /* 0x004fea0003800000 */
[----:B------:R-:W2:Y:S02]  /*3ff0*/  QSPC.E.S P0, RZ, [R4+0x4] ;  /* 0x0000040004ff73aa */ /* 0x000ea40000000500 */
[----:B--2---:R-:W-:Y:S05]  /*4000*/  @!P0 BRA `(.L_x_4692) ;  /* 0x0000000000208947 */ /* 0x004fea0003800000 */
[----:B------:R-:W-:-:S04]  /*4010*/  MOV R2, R4 ;  /* 0x0000000400027202 */ /* 0x000fc80000000f00 */
[----:B------:R-:W-:-:S07]  /*4020*/  MOV R2, R2 ;  /* 0x0000000200027202 */ /* 0x000fce0000000f00 */
.L_x_4693:
[----:B-1----:R-:W1:Y:S02]  /*4030*/  LDS R4, [R2+0x4] ;  /* 0x0000040002047984 */ /* 0x002e640000000800 */
[----:B-1----:R-:W-:-:S10]  /*4040*/  HFMA2.MMA R5, R4, 1, 1, R18 ;  /* 0x3c003c0004057835 */ /* 0x002fd40000000012 */
[----:B------:R-:W1:Y:S02]  /*4050*/  ATOMS.CAST.SPIN R5, [R2+0x4], R4, R5 ;  /* 0x000004040205738d */ /* 0x000e640001800005 */
[----:B-1----:R-:W-:-:S13]  /*4060*/  ISETP.EQ.U32.AND P0, PT, R5, 0x1, PT ;  /* 0x000000010500780c */ /* 0x002fda0003f02070 */
[----:B------:R-:W-:Y:S05]  /*4070*/  @!P0 BRA `(.L_x_4693) ;  /* 0xfffffffc00ec8947 */ /* 0x000fea000383ffff */
[----:B------:R-:W-:Y:S05]  /*4080*/  EXIT ;  /* 0x000000000000794d */ /* 0x000fea0003800000 */
.L_x_4692:
[----:B------:R-:W1:Y:S02]  /*4090*/  LD.E R0, desc[UR6][R4.64+0x4] ;  /* 0x0000040604007980 */ /* 0x000e64000c101900 */
[----:B-1----:R-:W-:-:S05]  /*40a0*/  IADD3 R3, R18, R0, RZ ;  /* 0x0000000012037210 */ /* 0x002fca0007ffe0ff */
[----:B------:R-:W-:Y:S01]  /*40b0*/  ST.E desc[UR6][R4.64+0x4], R3 ;  /* 0x0000040304007985 */ /* 0x000fe2000c101906 */
[----:B------:R-:W-:Y:S05]  /*40c0*/  EXIT ;  /* 0x000000000000794d */ /* 0x000fea0003800000 */
.L_x_4694:
        /* <DEDUP_REMOVED lines=11> */
.L_x_5253:


//--------------------- .text._Z23gemm_half_q_half_kernelILi1ELi172ELb1ELb0ELi64EEvPK6__halfPKjS4_S2_PS0_iiiiPKtS7_iiiiiibS2_i --------------------------
	.section	.text._Z23gemm_half_q_half_kernelILi1ELi172ELb1ELb0ELi64EEvPK6__halfPKjS4_S2_PS0_iiiiPKtS7_iiiiiibS2_i,"ax",@progbits
	.align	128
        .global         _Z23gemm_half_q_half_kernelILi1ELi172ELb1ELb0ELi64EEvPK6__halfPKjS4_S2_PS0_iiiiPKtS7_iiiiiibS2_i
        .type           _Z23gemm_half_q_half_kernelILi1ELi172ELb1ELb0ELi64EEvPK6__halfPKjS4_S2_PS0_iiiiPKtS7_iiiiiibS2_i,@function
        .size           _Z23gemm_half_q_half_kernelILi1ELi172ELb1ELb0ELi64EEvPK6__halfPKjS4_S2_PS0_iiiiPKtS7_iiiiiibS2_i,(.L_x_5254 - _Z23gemm_half_q_half_kernelILi1ELi172ELb1ELb0ELi64EEvPK6__halfPKjS4_S2_PS0_iiiiPKtS7_iiiiiibS2_i)
        .other          _Z23gemm_half_q_half_kernelILi1ELi172ELb1ELb0ELi64EEvPK6__halfPKjS4_S2_PS0_iiiiPKtS7_iiiiiibS2_i,@"STO_CUDA_ENTRY STV_DEFAULT"
_Z23gemm_half_q_half_kernelILi1ELi172ELb1ELb0ELi64EEvPK6__halfPKjS4_S2_PS0_iiiiPKtS7_iiiiiibS2_i:
.text._Z23gemm_half_q_half_kernelILi1ELi172ELb1ELb0ELi64EEvPK6__halfPKjS4_S2_PS0_iiiiPKtS7_iiiiiibS2_i:
        /* <DEDUP_REMOVED lines=18> */
[C---:B-1----:R-:W-:Y:S02]  /*0120*/  VIADDMNMX R27, R20.reuse, 0x40, R5, PT ;  /* 0x00000040141b7846 */ /* 0x042fe40003800105 */
[-C--:B--2---:R-:W-:Y:S02]  /*0130*/  IADD3 R6, R20, R9.reuse, RZ ;  /* 0x0000000914067210 */ /* 0x084fe40007ffe0ff */
        /* <DEDUP_REMOVED lines=29> */
.L_x_4696:
[----:B------:R-:W-:Y:S05]  /*0310*/  BSYNC B0 ;  /* 0x0000000000007941 */ /* 0x000fea0003800000 */
.L_x_4695:
        /* <DEDUP_REMOVED lines=31> */
.L_x_4698:
        /* <DEDUP_REMOVED lines=27> */
[----:B0-----:R-:W-:-:S02]  /*06c0*/  IMAD R18, R16, R16, RZ ;  /* 0x0000001010127224 */ /* 0x001fc400078e02ff */
[----:B------:R-:W-:Y:S01]  /*06d0*/  IMAD R21, R21, R21, RZ ;  /* 0x0000001515157224 */ /* 0x000fe200078e02ff */
        /* <DEDUP_REMOVED lines=8> */
[----:B------:R-:W-:Y:S02]  /*0760*/  HMUL2 R17, R17, R14.H0_H0 ;  /* 0x2000000e11117232 */ /* 0x000fe40000000000 */
[C---:B------:R-:W-:Y:S01]  /*0770*/  IMAD R14, R6.reuse, 0x8, R1 ;  /* 0x00000008060e7824 */ /* 0x040fe200078e0201 */
[----:B------:R-:W-:-:S04]  /*0780*/  IADD3 R6, R6, 0x1, RZ ;  /* 0x0000000106067810 */ /* 0x000fc80007ffe0ff */
[----:B------:R1:W-:Y:S01]  /*0790*/  STL.64 [R14], R16 ;  /* 0x000000100e007387 */ /* 0x0003e20000100a00 */
[----:B------:R-:W-:Y:S05]  /*07a0*/  @!P0 BRA `(.L_x_4698) ;  /* 0xfffffffc00588947 */ /* 0x000fea000383ffff */
.L_x_4697:
[----:B------:R2:W5:Y:S01]  /*07b0*/  LDL.64 R10, [R1] ;  /* 0x00000000010a7983 */ /* 0x0005620000100a00 */
[----:B------:R-:W3:Y:S01]  /*07c0*/  LDC R3, c[0x0][0x25c] ;  /* 0x00009700ff037b82 */ /* 0x000ee20000000800 */
[----:B------:R-:W-:Y:S01]  /*07d0*/  ULDC UR8, c[0x0][0x258] ;  /* 0x0000960000087ab9 */ /* 0x000fe20000000800 */
[----:B------:R-:W-:Y:S01]  /*07e0*/  HFMA2.MMA R0, -RZ, RZ, 0, 0 ;  /* 0x00000000ff007435 */ /* 0x000fe200000001ff */
[----:B------:R-:W-:Y:S02]  /*07f0*/  ISETP.GT.AND P0, PT, R20, UR8, PT ;  /* 0x0000000814007c0c */ /* 0x000fe4000bf04270 */
[----:B------:R-:W-:-:S03]  /*0800*/  MOV R2, RZ ;  /* 0x000000ff00027202 */ /* 0x000fc60000000f00 */
[----:B0-----:R-:W0:Y:S01]  /*0810*/  LDC R5, c[0x0][0x264] ;  /* 0x00009900ff057b82 */ /* 0x001e220000000800 */
[----:B---3--:R-:W-:-:S07]  /*0820*/  ISETP.GT.AND P2, PT, R20, R3, PT ;  /* 0x000000031400720c */ /* 0x008fce0003f44270 */
[----:B--2---:R-:W-:Y:S06]  /*0830*/  @!P0 BRA `(.L_x_4699) ;  /* 0x00000000001c8947 */ /* 0x004fec0003800000 */
[----:B------:R-:W2:Y:S02]  /*0840*/  LDC R13, c[0x0][0x25c] ;  /* 0x00009700ff0d7b82 */ /* 0x000ea40000000800 */
[----:B--2---:R-:W-:-:S04]  /*0850*/  VIMNMX R2, R20, R13, PT ;  /* 0x0000000d14027248 */ /* 0x004fc80003fe0100 */
[----:B------:R-:W-:-:S04]  /*0860*/  IADD3 R2, R2, -UR8, RZ ;  /* 0x8000000802027c10 */ /* 0x000fc8000fffe0ff */
[----:B------:R-:W-:-:S04]  /*0870*/  SHF.R.S32.HI R13, RZ, 0x1f, R2 ;  /* 0x0000001fff0d7819 */ /* 0x000fc80000011402 */
[----:B------:R-:W-:-:S04]  /*0880*/  LEA.HI R13, R13, R2, RZ, 0x5 ;  /* 0x000000020d0d7211 */ /* 0x000fc800078f28ff */
[----:B------:R-:W-:-:S05]  /*0890*/  SHF.R.S32.HI R13, RZ, 0x5, R13 ;  /* 0x00000005ff0d7819 */ /* 0x000fca000001140d */
[----:B------:R-:W-:-:S07]  /*08a0*/  IMAD R2, R13, 0x6, RZ ;  /* 0x000000060d027824 */ /* 0x000fce00078e02ff */
.L_x_4699:
        /* <DEDUP_REMOVED lines=8> */
.L_x_4700:
[----:B------:R-:W-:Y:S01]  /*0930*/  ULDC UR4, c[0x0][0x260] ;  /* 0x0000980000047ab9 */ /* 0x000fe20000000800 */
[----:B------:R-:W-:Y:S01]  /*0940*/  HFMA2.MMA R3, -RZ, RZ, 0, 0 ;  /* 0x00000000ff037435 */ /* 0x000fe200000001ff */
[C---:B------:R-:W-:Y:S02]  /*0950*/  ISETP.GT.AND P0, PT, R20.reuse, UR4, PT ;  /* 0x0000000414007c0c */ /* 0x040fe4000bf04270 */
[----:B0-----:R-:W-:Y:S02]  /*0960*/  ISETP.GT.AND P2, PT, R20, R5, PT ;  /* 0x000000051400720c */ /* 0x001fe40003f44270 */
[----:B------:R-:W-:-:S09]  /*0970*/  MOV R13, RZ ;  /* 0x000000ff000d7202 */ /* 0x000fd20000000f00 */
        /* <DEDUP_REMOVED lines=8> */
.L_x_4701:
        /* <DEDUP_REMOVED lines=8> */
.L_x_4702:
        /* <DEDUP_REMOVED lines=11> */
.L_x_4703:
[----:B------:R-:W-:Y:S01]  /*0b30*/  VIMNMX R5, R20, UR8, PT ;  /* 0x0000000814057c48 */ /* 0x000fe2000bfe0100 */
[----:B------:R-:W0:Y:S01]  /*0b40*/  S2UR UR5, SR_CgaCtaId ;  /* 0x00000000000579c3 */ /* 0x000e220000008800 */
[----:B------:R-:W-:Y:S01]  /*0b50*/  ULDC.64 UR10, c[0x0][0x218] ;  /* 0x00008600000a7ab9 */ /* 0x000fe20000000a00 */
[----:B------:R-:W-:Y:S01]  /*0b60*/  UMOV UR4, 0x400 ;  /* 0x0000040000047882 */ /* 0x000fe20000000000 */
[----:B------:R-:W-:Y:S02]  /*0b70*/  SHF.R.S32.HI R6, RZ, 0x1f, R5 ;  /* 0x0000001fff067819 */ /* 0x000fe40000011405 */
[----:B------:R-:W-:Y:S02]  /*0b80*/  MOV R26, RZ ;  /* 0x000000ff001a7202 */ /* 0x000fe40000000f00 */
[----:B------:R-:W-:Y:S02]  /*0b90*/  LEA.HI R6, R6, R5, RZ, 0x5 ;  /* 0x0000000506067211 */ /* 0x000fe400078f28ff */
[----:B------:R-:W-:-:S02]  /*0ba0*/  PRMT R25, RZ, 0x5410, RZ ;  /* 0x00005410ff197816 */ /* 0x000fc400000000ff */
[----:B------:R-:W-:Y:S02]  /*0bb0*/  SHF.R.S32.HI R5, RZ, 0x5, R6 ;  /* 0x00000005ff057819 */ /* 0x000fe40000011406 */
[----:B------:R-:W-:Y:S02]  /*0bc0*/  PRMT R24, RZ, 0x5410, RZ ;  /* 0x00005410ff187816 */ /* 0x000fe400000000ff */
[----:B------:R-:W-:-:S04]  /*0bd0*/  LEA R2, R5, R2, 0x3 ;  /* 0x0000000205027211 */ /* 0x000fc800078e18ff */
[----:B------:R-:W-:Y:S02]  /*0be0*/  IADD3 R0, R13, R2, R0 ;  /* 0x000000020d007210 */ /* 0x000fe40007ffe000 */
[----:B-----5:R-:W-:Y:S02]  /*0bf0*/  PRMT R2, R11, 0x7610, R11 ;  /* 0x000076100b027816 */ /* 0x020fe4000000000b */
[----:B------:R-:W-:Y:S01]  /*0c00*/  IADD3 R3, R4, R0, R3 ;  /* 0x0000000004037210 */ /* 0x000fe20007ffe003 */
[----:B0-----:R-:W-:Y:S01]  /*0c10*/  ULEA UR4, UR5, UR4, 0x18 ;  /* 0x0000000405047291 */ /* 0x001fe2000f8ec03f */
[----:B------:R-:W-:-:S03]  /*0c20*/  SHF.R.S32.HI R4, RZ, 0x1f, R7 ;  /* 0x0000001fff047819 */ /* 0x000fc60000011407 */
[----:B------:R-:W-:Y:S02]  /*0c30*/  IMAD R6, R3, R28, RZ ;  /* 0x0000001c03067224 */ /* 0x000fe400078e02ff */
[----:B------:R-:W-:-:S03]  /*0c40*/  IMAD.IADD R3, R20, 0x1, R9 ;  /* 0x0000000114037824 */ /* 0x000fc600078e0209 */
[----:B------:R-:W-:Y:S02]  /*0c50*/  SHF.R.S32.HI R13, RZ, 0x1f, R6 ;  /* 0x0000001fff0d7819 */ /* 0x000fe40000011406 */
[----:B------:R-:W-:-:S04]  /*0c60*/  IADD3 R29, P0, R7, R6, RZ ;  /* 0x00000006071d7210 */ /* 0x000fc80007f1e0ff */
[----:B------:R-:W-:Y:S02]  /*0c70*/  IADD3.X R0, R13, R4, RZ, P0, !PT ;  /* 0x000000040d007210 */ /* 0x000fe400007fe4ff */
[----:B-1----:R-:W-:-:S04]  /*0c80*/  LEA R16, P0, R29, UR10, 0x2 ;  /* 0x0000000a1d107c11 */ /* 0x002fc8000f8010ff */
[----:B------:R-:W-:Y:S02]  /*0c90*/  LEA.HI.X R29, R29, UR11, R0, 0x2, P0 ;  /* 0x0000000b1d1d7c11 */ /* 0x000fe400080f1400 */
[----:B------:R-:W-:Y:S02]  /*0ca0*/  ISETP.GE.AND P0, PT, R20, R27, PT ;  /* 0x0000001b1400720c */ /* 0x000fe40003f06270 */
        /* <DEDUP_REMOVED lines=12> */
.L_x_4709:
[----:B------:R-:W-:Y:S01]  /*0d70*/  ISETP.NE.AND P0, PT, R20, R3, PT ;  /* 0x000000031400720c */ /* 0x000fe20003f05270 */
[----:B------:R-:W0:-:S12]  /*0d80*/  LDC R28, c[0x0][0x23c] ;  /* 0x00008f00ff1c7b82 */ /* 0x000e180000000800 */
[----:B------:R-:W-:Y:S01]  /*0d90*/  @!P0 IADD3 R26, R26, 0x1, RZ ;  /* 0x000000011a1a8810 */ /* 0x000fe20007ffe0ff */
[----:B-1----:R-:W1:Y:S03]  /*0da0*/  @!P0 LDC.64 R14, c[0x0][0x248] ;  /* 0x00009200ff0e8b82 */ /* 0x002e660000000a00 */
[----:B------:R-:W-:-:S06]  /*0db0*/  @!P0 LEA R4, R26, R1, 0x3 ;  /* 0x000000011a048211 */ /* 0x000fcc00078e18ff */
[----:B------:R-:W2:Y:S01]  /*0dc0*/  @!P0 LDL.64 R4, [R4] ;  /* 0x0000000004048983 */ /* 0x000ea20000100a00 */
[----:B------:R-:W-:-:S03]  /*0dd0*/  MOV R17, R29 ;  /* 0x0000001d00117202 */ /* 0x000fc60000000f00 */
[----:B0-----:R-:W-:Y:S01]  /*0de0*/  IMAD.WIDE R12, R28, 0x8, R16 ;  /* 0x000000081c0c7825 */ /* 0x001fe200078e0210 */
[----:B--2---:R-:W-:Y:S02]  /*0df0*/  @!P0 PRMT R0, R4, 0x7610, R0 ;  /* 0x0000761004008816 */ /* 0x004fe40000000000 */
[----:B------:R-:W-:Y:S02]  /*0e00*/  @!P0 PRMT R2, R5, 0x7610, R2 ;  /* 0x0000761005028816 */ /* 0x000fe40000000002 */
[----:B------:R-:W-:Y:S02]  /*0e10*/  @!P0 PRMT R0, R0, 0x7610, R4 ;  /* 0x0000761000008816 */ /* 0x000fe40000000004 */
[----:B------:R-:W-:Y:S01]  /*0e20*/  @!P0 PRMT R2, R2, 0x7610, R5 ;  /* 0x0000761002028816 */ /* 0x000fe20000000005 */
[----:B-1---5:R-:W-:Y:S06]  /*0e30*/  @P1 BRA `(.L_x_4705) ;  /* 0x0000000c00101947 */ /* 0x022fec0003800000 */
[----:B------:R-:W2:Y:S04]  /*0e40*/  LDG.E.128.CONSTANT R4, desc[UR6][R16.64] ;  /* 0x0000000610047981 */ /* 0x000ea8000c1e9d00 */
[----:B------:R-:W3:Y:S04]  /*0e50*/  LDG.E.128.CONSTANT R8, desc[UR6][R18.64] ;  /* 0x0000000612087981 */ /* 0x000ee8000c1e9d00 */
[----:B------:R-:W0:Y:S01]  /*0e60*/  LDS.64 R22, [UR4] ;  /* 0x00000004ff167984 */ /* 0x000e220008000a00 */
[----:B--2---:R-:W-:Y:S02]  /*0e70*/  LOP3.LUT R36, R7, 0xff, RZ, 0xc0, !PT ;  /* 0x000000ff07247812 */ /* 0x004fe400078ec0ff */
[----:B------:R-:W-:-:S02]  /*0e80*/  LOP3.LUT R16, R4, 0xff, RZ, 0xc0, !PT ;  /* 0x000000ff04107812 */ /* 0x000fc400078ec0ff */
[----:B------:R-:W-:Y:S02]  /*0e90*/  SHF.R.U32.HI R29, RZ, 0x8, R4 ;  /* 0x00000008ff1d7819 */ /* 0x000fe40000011604 */
[----:B------:R-:W-:Y:S02]  /*0ea0*/  IADD3 R40, R36, -0x80, RZ ;  /* 0xffffff8024287810 */ /* 0x000fe40007ffe0ff */
[----:B------:R-:W-:Y:S02]  /*0eb0*/  IADD3 R16, R16, -0x80, RZ ;  /* 0xffffff8010107810 */ /* 0x000fe40007ffe0ff */
[----:B------:R-:W-:Y:S02]  /*0ec0*/  LOP3.LUT R36, R29, 0xff, RZ, 0xc0, !PT ;  /* 0x000000ff1d247812 */ /* 0x000fe400078ec0ff */
[----:B------:R-:W-:Y:S01]  /*0ed0*/  LOP3.LUT R21, R5, 0xff, RZ, 0xc0, !PT ;  /* 0x000000ff05157812 */ /* 0x000fe200078ec0ff */
[----:B------:R1:W2:Y:S01]  /*0ee0*/  I2F.F16 R17, R16 ;  /* 0x0000001000117306 */ /* 0x0002a20000200c00 */
[----:B------:R-:W-:Y:S01]  /*0ef0*/  SHF.R.U32.HI R41, RZ, 0x8, R6 ;  /* 0x00000008ff297819 */ /* 0x000fe20000011606 */
[----:B------:R-:W-:Y:S01]  /*0f00*/  VIADD R38, R36, 0xffffff80 ;  /* 0xffffff8024267836 */ /* 0x000fe20000000000 */
[----:B------:R-:W-:-:S02]  /*0f10*/  IADD3 R37, R21, -0x80, RZ ;  /* 0xffffff8015257810 */ /* 0x000fc40007ffe0ff */
[----:B------:R-:W-:Y:S02]  /*0f20*/  LOP3.LUT R21, R6, 0xff, RZ, 0xc0, !PT ;  /* 0x000000ff06157812 */ /* 0x000fe400078ec0ff */
[----:B---3--:R-:W-:Y:S01]  /*0f30*/  LOP3.LUT R39, R8, 0xff, RZ, 0xc0, !PT ;  /* 0x000000ff08277812 */ /* 0x008fe200078ec0ff */
[----:B------:R-:W3:Y:S01]  /*0f40*/  I2F.F16 R38, R38 ;  /* 0x0000002600267306 */ /* 0x000ee20000200c00 */
[----:B-1----:R-:W-:Y:S02]  /*0f50*/  SHF.R.U32.HI R16, RZ, 0x8, R5 ;  /* 0x00000008ff107819 */ /* 0x002fe40000011605 */
[----:B------:R-:W-:Y:S02]  /*0f60*/  IADD3 R21, R21, -0x80, RZ ;  /* 0xffffff8015157810 */ /* 0x000fe40007ffe0ff */
[----:B------:R-:W-:Y:S01]  /*0f70*/  LOP3.LUT R36, R16, 0xff, RZ, 0xc0, !PT ;  /* 0x000000ff10247812 */ /* 0x000fe200078ec0ff */
[--C-:B0-----:R-:W-:Y:S01]  /*0f80*/  HADD2.F32 R16, -RZ, R22.reuse.H0_H0 ;  /* 0x20000016ff107230 */ /* 0x101fe20000004100 */
[----:B------:R-:W-:Y:S01]  /*0f90*/  LEA.HI R35, R4, 0xffffff80, RZ, 0x8 ;  /* 0xffffff8004237811 */ /* 0x000fe200078f40ff */
[----:B------:R-:W0:Y:S01]  /*0fa0*/  I2F.F16 R37, R37 ;  /* 0x0000002500257306 */ /* 0x000e220000200c00 */
[----:B------:R-:W-:Y:S01]  /*0fb0*/  IADD3 R36, R36, -0x80, RZ ;  /* 0xffffff8024247810 */ /* 0x000fe20007ffe0ff */
[----:B--2---:R-:W-:Y:S01]  /*0fc0*/  HADD2.F32 R17, -RZ, R17.H0_H0 ;  /* 0x20000011ff117230 */ /* 0x004fe20000004100 */
[----:B------:R-:W-:Y:S01]  /*0fd0*/  LOP3.LUT R41, R41, 0xff, RZ, 0xc0, !PT ;  /* 0x000000ff29297812 */ /* 0x000fe200078ec0ff */
[----:B------:R-:W-:Y:S01]  /*0fe0*/  HADD2.F32 R22, -RZ, R22.H1_H1 ;  /* 0x30000016ff167230 */ /* 0x000fe20000004100 */
[----:B------:R-:W-:Y:S01]  /*0ff0*/  IADD3 R39, R39, -0x80, RZ ;  /* 0xffffff8027277810 */ /* 0x000fe20007ffe0ff */
[----:B---3--:R-:W-:-:S02]  /*1000*/  HADD2.F32 R42, -RZ, R38.H0_H0 ;  /* 0x20000026ff2a7230 */ /* 0x008fc40000004100 */
[----:B------:R-:W1:Y:S01]  /*1010*/  I2F.F16 R21, R21 ;  /* 0x0000001500157306 */ /* 0x000e620000200c00 */
[----:B------:R-:W-:Y:S01]  /*1020*/  SHF.R.U32.HI R38, RZ, 0x10, R4 ;  /* 0x00000010ff267819 */ /* 0x000fe20000011604 */
[----:B------:R-:W-:Y:S01]  /*1030*/  FFMA.FTZ R17, R17, R16, RZ ;  /* 0x0000001011117223 */ /* 0x000fe200000100ff */
[----:B------:R-:W-:Y:S02]  /*1040*/  LEA.HI R34, R5, 0xffffff80, RZ, 0x8 ;  /* 0xffffff8005227811 */ /* 0x000fe400078f40ff */
[----:B------:R-:W-:Y:S01]  /*1050*/  LOP3.LUT R38, R38, 0xff, RZ, 0xc0, !PT ;  /* 0x000000ff26267812 */ /* 0x000fe200078ec0ff */
[----:B------:R-:W-:Y:S01]  /*1060*/  FFMA.FTZ R4, R42, R22, R17 ;  /* 0x000000162a047223 */ /* 0x000fe20000010011 */
[----:B0-----:R-:W-:Y:S01]  /*1070*/  HADD2.F32 R37, -RZ, R37.H0_H0 ;  /* 0x20000025ff257230 */ /* 0x001fe20000004100 */
[----:B------:R0:W2:Y:S01]  /*1080*/  I2F.F16 R29, R40 ;  /* 0x00000028001d7306 */ /* 0x0000a20000200c00 */
[----:B------:R-:W-:Y:S02]  /*1090*/  SHF.R.U32.HI R5, RZ, 0x10, R5 ;  /* 0x00000010ff057819 */ /* 0x000fe40000011605 */
[----:B------:R-:W-:Y:S01]  /*10a0*/  LEA.HI R31, R7, 0xffffff80, RZ, 0x8 ;  /* 0xffffff80071f7811 */ /* 0x000fe200078f40ff */
[----:B------:R-:W-:Y:S01]  /*10b0*/  FFMA.FTZ R37, R16, R37, RZ ;  /* 0x0000002510257223 */ /* 0x000fe200000100ff */
[----:B------:R-:W-:Y:S01]  /*10c0*/  LOP3.LUT R5, R5, 0xff, RZ, 0xc0, !PT ;  /* 0x000000ff05057812 */ /* 0x000fe200078ec0ff */
[----:B-1----:R-:W-:-:S02]  /*10d0*/  HADD2.F32 R21, -RZ, R21.H0_H0 ;  /* 0x20000015ff157230 */ /* 0x002fc40000004100 */
[----:B------:R-:W1:Y:S01]  /*10e0*/  I2F.F16 R36, R36 ;  /* 0x0000002400247306 */ /* 0x000e620000200c00 */
[C---:B0-----:R-:W-:Y:S02]  /*10f0*/  LOP3.LUT R40, R9.reuse, 0xff, RZ, 0xc0, !PT ;  /* 0x000000ff09287812 */ /* 0x041fe400078ec0ff */
[----:B------:R-:W-:Y:S01]  /*1100*/  LEA.HI R30, R6, 0xffffff80, RZ, 0x8 ;  /* 0xffffff80061e7811 */ /* 0x000fe200078f40ff */
[----:B------:R-:W-:Y:S01]  /*1110*/  FFMA.FTZ R21, R16, R21, RZ ;  /* 0x0000001510157223 */ /* 0x000fe200000100ff */
[----:B------:R-:W-:Y:S01]  /*1120*/  IADD3 R40, R40, -0x80, RZ ;  /* 0xffffff8028287810 */ /* 0x000fe20007ffe0ff */
[----:B--2---:R-:W-:Y:S02]  /*1130*/  HADD2.F32 R29, -RZ, R29.H0_H0 ;  /* 0x2000001dff1d7230 */ /* 0x004fe40000004100 */
[----:B------:R-:W-:Y:S01]  /*1140*/  I2F.F16 R35, R35 ;  /* 0x0000002300237306 */ /* 0x000fe20000200c00 */
[----:B------:R-:W-:Y:S02]  /*1150*/  LEA.HI R33, R8, 0xffffff80, RZ, 0x8 ;  /* 0xffffff8008217811 */ /* 0x000fe400078f40ff */
[----:B------:R-:W-:Y:S01]  /*1160*/  LEA.HI R32, R9, 0xffffff80, RZ, 0x8 ;  /* 0xffffff8009207811 */ /* 0x000fe200078f40ff */
[----:B------:R-:W-:Y:S01]  /*1170*/  FFMA.FTZ R29, R16, R29, RZ ;  /* 0x0000001d101d7223 */ /* 0x000fe200000100ff */
[----:B-1----:R-:W-:Y:S01]  /*1180*/  HADD2.F32 R42, -RZ, R36.H0_H0 ;  /* 0x20000024ff2a7230 */ /* 0x002fe20000004100 */
[----:B------:R-:W-:-:S02]  /*1190*/  IADD3 R36, R38, -0x80, RZ ;  /* 0xffffff8026247810 */ /* 0x000fc40007ffe0ff */
[----:B------:R0:W1:Y:S01]  /*11a0*/  I2F.F16 R16, R39 ;  /* 0x0000002700107306 */ /* 0x0000620000200c00 */
[----:B------:R-:W-:Y:S01]  /*11b0*/  IADD3 R38, R41, -0x80, RZ ;  /* 0xffffff8029267810 */ /* 0x000fe20007ffe0ff */
[----:B------:R-:W-:-:S06]  /*11c0*/  FFMA.FTZ R37, R22, R42, R37 ;  /* 0x0000002a16257223 */ /* 0x000fcc0000010025 */
[----:B------:R-:W2:Y:S01]  /*11d0*/  I2F.F16 R38, R38 ;  /* 0x0000002600267306 */ /* 0x000ea20000200c00 */
[--C-:B0-----:R-:W-:Y:S02]  /*11e0*/  SHF.R.U32.HI R39, RZ, 0x8, R7.reuse ;  /* 0x00000008ff277819 */ /* 0x101fe40000011607 */
[----:B------:R-:W-:Y:S02]  /*11f0*/  SHF.R.U32.HI R7, RZ, 0x10, R7 ;  /* 0x00000010ff077819 */ /* 0x000fe40000011607 */
[----:B------:R-:W-:Y:S02]  /*1200*/  LOP3.LUT R39, R39, 0xff, RZ, 0xc0, !PT ;  /* 0x000000ff27277812 */ /* 0x000fe400078ec0ff */
[----:B------:R-:W-:Y:S01]  /*1210*/  LOP3.LUT R7, R7, 0xff, RZ, 0xc0, !PT ;  /* 0x000000ff07077812 */ /* 0x000fe200078ec0ff */
[----:B------:R0:W-:Y:S01]  /*1220*/  I2F.F16 R17, R40 ;  /* 0x0000002800117306 */ /* 0x0001e20000200c00 */
[----:B------:R-:W-:Y:S01]  /*1230*/  IADD3 R39, R39, -0x80, RZ ;  /* 0xffffff8027277810 */ /* 0x000fe20007ffe0ff */
[----:B-1----:R-:W-:-:S02]  /*1240*/  HADD2.F32 R42, -RZ, R16.H0_H0 ;  /* 0x20000010ff2a7230 */ /* 0x002fc40000004100 */
[----:B--2---:R-:W-:-:S04]  /*1250*/  HADD2.F32 R38, -RZ, R38.H0_H0 ;  /* 0x20000026ff267230 */ /* 0x004fc80000004100 */
[----:B------:R-:W1:Y:S01]  /*1260*/  I2F.F16 R39, R39 ;  /* 0x0000002700277306 */ /* 0x000e620000200c00 */
[----:B0-----:R-:W-:Y:S02]  /*1270*/  SHF.R.U32.HI R40, RZ, 0x10, R6 ;  /* 0x00000010ff287819 */ /* 0x001fe40000011606 */
[----:B------:R-:W-:Y:S01]  /*1280*/  IADD3 R6, R5, -0x80, RZ ;  /* 0xffffff8005067810 */ /* 0x000fe20007ffe0ff */
[----:B------:R-:W-:Y:S01]  /*1290*/  FFMA.FTZ R21, R22, R38, R21 ;  /* 0x0000002616157223 */ /* 0x000fe20000010015 */
[----:B------:R-:W-:Y:S01]  /*12a0*/  LOP3.LUT R40, R40, 0xff, RZ, 0xc0, !PT ;  /* 0x000000ff28287812 */ /* 0x000fe200078ec0ff */
[----:B------:R-:W-:Y:S01]  /*12b0*/  VIADD R38, R7, 0xffffff80 ;  /* 0xffffff8007267836 */ /* 0x000fe20000000000 */
[----:B------:R-:W-:Y:S01]  /*12c0*/  LOP3.LUT R7, R10, 0xff, RZ, 0xc0, !PT ;  /* 0x000000ff0a077812 */ /* 0x000fe200078ec0ff */
[----:B------:R-:W0:Y:S01]  /*12d0*/  I2F.F16 R36, R36 ;  /* 0x0000002400247306 */ /* 0x000e220000200c00 */
[----:B------:R-:W-:Y:S02]  /*12e0*/  IADD3 R5, R40, -0x80, RZ ;  /* 0xffffff8028057810 */ /* 0x000fe40007ffe0ff */
[----:B------:R-:W-:Y:S01]  /*12f0*/  IADD3 R7, R7, -0x80, RZ ;  /* 0xffffff8007077810 */ /* 0x000fe20007ffe0ff */
[----:B-1----:R-:W-:-:S04]  /*1300*/  HADD2.F32 R40, -RZ, R39.H0_H0 ;  /* 0x20000027ff287230 */ /* 0x002fc80000004100 */
[----:B------:R-:W1:Y:S01]  /*1310*/  I2F.F16 R6, R6 ;  /* 0x0000000600067306 */ /* 0x000e620000200c00 */
[----:B------:R-:W-:Y:S01]  /*1320*/  FFMA.FTZ R29, R22, R40, R29 ;  /* 0x00000028161d7223 */ /* 0x000fe2000001001d */
[----:B------:R-:W-:Y:S02]  /*1330*/  HADD2.F32 R22, -RZ, R23.H0_H0 ;  /* 0x20000017ff167230 */ /* 0x000fe40000004100 */
[----:B0-----:R-:W-:-:S04]  /*1340*/  HADD2.F32 R39, -RZ, R36.H0_H0 ;  /* 0x20000024ff277230 */ /* 0x001fc80000004100 */
[----:B------:R-:W0:Y:S01]  /*1350*/  I2F.F16 R5, R5 ;  /* 0x0000000500057306 */ /* 0x000e220000200c00 */
[----:B------:R-:W-:Y:S01]  /*1360*/  LOP3.LUT R36, R11, 0xff, RZ, 0xc0, !PT ;  /* 0x000000ff0b247812 */ /* 0x000fe200078ec0ff */
[----:B------:R-:W-:Y:S01]  /*1370*/  FFMA.FTZ R39, R39, R22, R4 ;  /* 0x0000001627277223 */ /* 0x000fe20000010004 */
[----:B------:R-:W-:Y:S01]  /*1380*/  SHF.R.U32.HI R4, RZ, 0x8, R8 ;  /* 0x00000008ff047819 */ /* 0x000fe20000011608 */
[----:B-1----:R-:W-:-:S04]  /*1390*/  HADD2.F32 R40, -RZ, R6.H0_H0 ;  /* 0x20000006ff287230 */ /* 0x002fc80000004100 */
[----:B------:R-:W1:Y:S01]  /*13a0*/  I2F.F16 R38, R38 ;  /* 0x0000002600267306 */ /* 0x000e620000200c00 */
[----:B------:R-:W-:Y:S02]  /*13b0*/  IADD3 R6, R36, -0x80, RZ ;  /* 0xffffff8024067810 */ /* 0x000fe40007ffe0ff */
[----:B------:R-:W-:Y:S01]  /*13c0*/  LOP3.LUT R4, R4, 0xff, RZ, 0xc0, !PT ;  /* 0x000000ff04047812 */ /* 0x000fe200078ec0ff */
[C---:B------:R-:W-:Y:S01]  /*13d0*/  FFMA.FTZ R37, R22.reuse, R40, R37 ;  /* 0x0000002816257223 */ /* 0x040fe20000010025 */
[----:B0-----:R-:W-:Y:S01]  /*13e0*/  HADD2.F32 R36, -RZ, R5.H0_H0 ;  /* 0x20000005ff247230 */ /* 0x001fe20000004100 */
[----:B------:R-:W-:Y:S02]  /*13f0*/  SHF.R.U32.HI R5, RZ, 0x10, R8 ;  /* 0x00000010ff057819 */ /* 0x000fe40000011608 */
[----:B------:R-:W0:Y:S02]  /*1400*/  I2F.F16 R34, R34 ;  /* 0x0000002200227306 */ /* 0x000e240000200c00 */
[----:B------:R-:W-:Y:S01]  /*1410*/  FFMA.FTZ R21, R22, R36, R21 ;  /* 0x0000002416157223 */ /* 0x000fe20000010015 */
[----:B------:R-:W-:Y:S01]  /*1420*/  SHF.R.U32.HI R36, RZ, 0x8, R9 ;  /* 0x00000008ff247819 */ /* 0x000fe20000011609 */
[----:B-1----:R-:W-:Y:S01]  /*1430*/  HADD2.F32 R40, -RZ, R38.H0_H0 ;  /* 0x20000026ff287230 */ /* 0x002fe20000004100 */
[----:B------:R-:W-:-:S03]  /*1440*/  IADD3 R38, R4, -0x80, RZ ;  /* 0xffffff8004267810 */ /* 0x000fc60007ffe0ff */
[----:B------:R-:W1:Y:S01]  /*1450*/  I2F.F16 R30, R30 ;  /* 0x0000001e001e7306 */ /* 0x000e620000200c00 */
[----:B------:R-:W-:Y:S01]  /*1460*/  LOP3.LUT R36, R36, 0xff, RZ, 0xc0, !PT ;  /* 0x000000ff24247812 */ /* 0x000fe200078ec0ff */
[----:B------:R-:W-:Y:S01]  /*1470*/  FFMA.FTZ R8, R22, R40, R29 ;  /* 0x0000002816087223 */ /* 0x000fe2000001001d */
[----:B------:R-:W-:Y:S02]  /*1480*/  LOP3.LUT R22, R5, 0xff, RZ, 0xc0, !PT ;  /* 0x000000ff05167812 */ /* 0x000fe400078ec0ff */
[----:B------:R-:W2:Y:S01]  /*1490*/  LDS.64 R4, [UR4+0x8] ;  /* 0x00000804ff047984 */ /* 0x000ea20008000a00 */
[----:B------:R-:W-:Y:S02]  /*14a0*/  SHF.R.U32.HI R40, RZ, 0x10, R9 ;  /* 0x00000010ff287819 */ /* 0x000fe40000011609 */
[----:B------:R-:W3:Y:S01]  /*14b0*/  I2F.F16 R31, R31 ;  /* 0x0000001f001f7306 */ /* 0x000ee20000200c00 */
[----:B------:R-:W-:Y:S01]  /*14c0*/  IADD3 R9, R36, -0x80, RZ ;  /* 0xffffff8024097810 */ /* 0x000fe20007ffe0ff */
[----:B------:R-:W-:Y:S01]  /*14d0*/  HADD2.F32 R36, -RZ, R23.H1_H1 ;  /* 0x30000017ff247230 */ /* 0x000fe20000004100 */
[----:B------:R-:W-:-:S02]  /*14e0*/  LOP3.LUT R40, R40, 0xff, RZ, 0xc0, !PT ;  /* 0x000000ff28287812 */ /* 0x000fc400078ec0ff */
[----:B------:R-:W-:Y:S02]  /*14f0*/  IADD3 R22, R22, -0x80, RZ ;  /* 0xffffff8016167810 */ /* 0x000fe40007ffe0ff */
[----:B------:R-:W-:Y:S01]  /*1500*/  IADD3 R23, R40, -0x80, RZ ;  /* 0xffffff8028177810 */ /* 0x000fe20007ffe0ff */
[----:B------:R4:W-:Y:S01]  /*1510*/  I2F.F16 R29, R38 ;  /* 0x00000026001d7306 */ /* 0x0009e20000200c00 */
[----:B0-----:R-:W-:Y:S02]  /*1520*/  HADD2.F32 R40, -RZ, R34.H0_H0 ;  /* 0x20000022ff287230 */ /* 0x001fe40000004100 */
[----:B-1----:R-:W-:-:S03]  /*1530*/  HADD2.F32 R30, -RZ, R30.H0_H0 ;  /* 0x2000001eff1e7230 */ /* 0x002fc60000004100 */
[C---:B------:R-:W-:Y:S01]  /*1540*/  FFMA.FTZ R37, R36.reuse, R40, R37 ;  /* 0x0000002824257223 */ /* 0x040fe20000010025 */
[----:B---3--:R-:W-:Y:S01]  /*1550*/  HADD2.F32 R31, -RZ, R31.H0_H0 ;  /* 0x2000001fff1f7230 */ /* 0x008fe20000004100 */
[----:B------:R-:W-:Y:S01]  /*1560*/  SHF.R.U32.HI R40, RZ, 0x10, R11 ;  /* 0x00000010ff287819 */ /* 0x000fe2000001160b */
[----:B----4-:R-:W-:Y:S01]  /*1570*/  HADD2.F32 R38, -RZ, R35.H0_H0 ;  /* 0x20000023ff267230 */ /* 0x010fe20000004100 */
[----:B------:R-:W-:Y:S01]  /*1580*/  SHF.R.U32.HI R35, RZ, 0x8, R10 ;  /* 0x00000008ff237819 */ /* 0x000fe2000001160a */
[----:B------:R-:W0:Y:S01]  /*1590*/  I2F.F16 R7, R7 ;  /* 0x0000000700077306 */ /* 0x000e220000200c00 */
[C---:B------:R-:W-:Y:S01]  /*15a0*/  FFMA.FTZ R30, R36.reuse, R30, R21 ;  /* 0x0000001e241e7223 */ /* 0x040fe20000010015 */
[----:B------:R-:W-:Y:S01]  /*15b0*/  FFMA.FTZ R8, R36, R31, R8 ;  /* 0x0000001f24087223 */ /* 0x000fe20000010008 */
[----:B------:R-:W-:Y:S01]  /*15c0*/  LOP3.LUT R35, R35, 0xff, RZ, 0xc0, !PT ;  /* 0x000000ff23237812 */ /* 0x000fe200078ec0ff */
[----:B------:R-:W-:Y:S01]  /*15d0*/  FFMA.FTZ R39, R38, R36, R39 ;  /* 0x0000002426277223 */ /* 0x000fe20000010027 */
[----:B------:R-:W-:-:S02]  /*15e0*/  SHF.R.U32.HI R38, RZ, 0x10, R10 ;  /* 0x00000010ff267819 */ /* 0x000fc4000001160a */
[----:B------:R-:W-:Y:S01]  /*15f0*/  IADD3 R34, R35, -0x80, RZ ;  /* 0xffffff8023227810 */ /* 0x000fe20007ffe0ff */
[----:B------:R-:W1:Y:S01]  /*1600*/  I2F.F16 R6, R6 ;  /* 0x0000000600067306 */ /* 0x000e620000200c00 */
[----:B------:R-:W-:Y:S02]  /*1610*/  SHF.R.U32.HI R35, RZ, 0x8, R11 ;  /* 0x00000008ff237819 */ /* 0x000fe4000001160b */
[----:B------:R-:W-:Y:S02]  /*1620*/  LOP3.LUT R40, R40, 0xff, RZ, 0xc0, !PT ;  /* 0x000000ff28287812 */ /* 0x000fe400078ec0ff */
[----:B------:R-:W-:Y:S02]  /*1630*/  LOP3.LUT R35, R35, 0xff, RZ, 0xc0, !PT ;  /* 0x000000ff23237812 */ /* 0x000fe400078ec0ff */
[----:B------:R-:W-:Y:S01]  /*1640*/  LOP3.LUT R38, R38, 0xff, RZ, 0xc0, !PT ;  /* 0x000000ff26267812 */ /* 0x000fe200078ec0ff */
[----:B------:R-:W3:Y:S01]  /*1650*/  I2F.F16 R9, R9 ;  /* 0x0000000900097306 */ /* 0x000ee20000200c00 */
[----:B------:R-:W-:Y:S01]  /*1660*/  LEA.HI R10, R10, 0xffffff80, RZ, 0x8 ;  /* 0xffffff800a0a7811 */ /* 0x000fe200078f40ff */
[----:B------:R-:W-:Y:S01]  /*1670*/  VIADD R36, R35, 0xffffff80 ;  /* 0xffffff8023247836 */ /* 0x000fe20000000000 */
[----:B------:R-:W-:Y:S01]  /*1680*/  IADD3 R35, R40, -0x80, RZ ;  /* 0xffffff8028237810 */ /* 0x000fe20007ffe0ff */
[----:B--2---:R-:W-:Y:S01]  /*1690*/  HADD2.F32 R31, -RZ, R4.H0_H0 ;  /* 0x20000004ff1f7230 */ /* 0x004fe20000004100 */
[----:B------:R-:W-:Y:S01]  /*16a0*/  IADD3 R38, R38, -0x80, RZ ;  /* 0xffffff8026267810 */ /* 0x000fe20007ffe0ff */
[----:B0-----:R-:W-:Y:S01]  /*16b0*/  HADD2.F32 R7, -RZ, R7.H0_H0 ;  /* 0x20000007ff077230 */ /* 0x001fe20000004100 */
[----:B------:R-:W-:Y:S01]  /*16c0*/  LEA.HI R11, R11, 0xffffff80, RZ, 0x8 ;  /* 0xffffff800b0b7811 */ /* 0x000fe200078f40ff */
[----:B------:R-:W0:Y:S01]  /*16d0*/  I2F.F16 R34, R34 ;  /* 0x0000002200227306 */ /* 0x000e220000200c00 */
[----:B-1----:R-:W-:-:S02]  /*16e0*/  HADD2.F32 R41, -RZ, R6.H0_H0 ;  /* 0x20000006ff297230 */ /* 0x002fc40000004100 */
[----:B------:R-:W-:Y:S01]  /*16f0*/  FFMA.FTZ R39, R42, R31, R39 ;  /* 0x0000001f2a277223 */ /* 0x000fe20000010027 */
[----:B------:R-:W-:Y:S02]  /*1700*/  HADD2.F32 R4, -RZ, R4.H1_H1 ;  /* 0x30000004ff047230 */ /* 0x000fe40000004100 */
[C---:B------:R-:W-:Y:S01]  /*1710*/  FFMA.FTZ R7, R31.reuse, R7, R30 ;  /* 0x000000071f077223 */ /* 0x040fe2000001001e */
[----:B------:R-:W-:Y:S02]  /*1720*/  HADD2.F32 R6, -RZ, R29.H0_H0 ;  /* 0x2000001dff067230 */ /* 0x000fe40000004100 */
[----:B------:R-:W-:Y:S01]  /*1730*/  FFMA.FTZ R30, R31, R41, R8 ;  /* 0x000000291f1e7223 */ /* 0x000fe20000010008 */
[----:B---3--:R-:W-:Y:S01]  /*1740*/  HADD2.F32 R9, -RZ, R9.H0_H0 ;  /* 0x20000009ff097230 */ /* 0x008fe20000004100 */
[----:B------:R-:W1:Y:S01]  /*1750*/  I2F.F16 R16, R36 ;  /* 0x0000002400107306 */ /* 0x000e620000200c00 */
[----:B------:R-:W-:Y:S01]  /*1760*/  FFMA.FTZ R6, R6, R4, R39 ;  /* 0x0000000406067223 */ /* 0x000fe20000010027 */
[----:B0-----:R-:W-:-:S06]  /*1770*/  HADD2.F32 R34, -RZ, R34.H0_H0 ;  /* 0x20000022ff227230 */ /* 0x001fcc0000004100 */
[----:B------:R-:W-:Y:S01]  /*1780*/  I2F.F16 R22, R22 ;  /* 0x0000001600167306 */ /* 0x000fe20000200c00 */
[----:B------:R-:W-:Y:S01]  /*1790*/  FFMA.FTZ R34, R4, R34, R7 ;  /* 0x0000002204227223 */ /* 0x000fe20000010007 */
[----:B------:R-:W-:Y:S02]  /*17a0*/  HADD2.F32 R7, -RZ, R0.H0_H0 ;  /* 0x20000000ff077230 */ /* 0x000fe40000004100 */
[----:B-1----:R-:W-:-:S04]  /*17b0*/  HADD2.F32 R29, -RZ, R16.H0_H0 ;  /* 0x20000010ff1d7230 */ /* 0x002fc80000004100 */
[----:B------:R-:W0:Y:S01]  /*17c0*/  I2F.F16 R23, R23 ;  /* 0x0000001700177306 */ /* 0x000e220000200c00 */
[----:B------:R-:W-:-:S07]  /*17d0*/  FFMA.FTZ R30, R4, R29, R30 ;  /* 0x0000001d041e7223 */ /* 0x000fce000001001e */
[----:B------:R-:W-:Y:S01]  /*17e0*/  I2F.F16 R33, R33 ;  /* 0x0000002100217306 */ /* 0x000fe20000200c00 */
[----:B0-----:R-:W-:-:S07]  /*17f0*/  HADD2.F32 R23, -RZ, R23.H0_H0 ;  /* 0x20000017ff177230 */ /* 0x001fce0000004100 */
[----:B------:R0:W1:Y:S08]  /*1800*/  I2F.F16 R21, R38 ;  /* 0x0000002600157306 */ /* 0x0000700000200c00 */
[----:B------:R-:W2:Y:S01]  /*1810*/  I2F.F16 R35, R35 ;  /* 0x0000002300237306 */ /* 0x000ea20000200c00 */
[----:B0-----:R-:W-:Y:S02]  /*1820*/  HADD2.F32 R38, -RZ, R17.H0_H0 ;  /* 0x20000011ff267230 */ /* 0x001fe40000004100 */
[----:B------:R-:W-:-:S02]  /*1830*/  HADD2.F32 R17, -RZ, R5.H0_H0 ;  /* 0x20000005ff117230 */ /* 0x000fc40000004100 */
[----:B------:R-:W-:Y:S02]  /*1840*/  HADD2.F32 R5, -RZ, R5.H1_H1 ;  /* 0x30000005ff057230 */ /* 0x000fe40000004100 */
[----:B------:R-:W-:Y:S01]  /*1850*/  FFMA.FTZ R37, R31, R38, R37 ;  /* 0x000000261f257223 */ /* 0x000fe20000010025 */
[----:B-1----:R-:W-:Y:S01]  /*1860*/  HADD2.F32 R21, -RZ, R21.H0_H0 ;  /* 0x20000015ff157230 */ /* 0x002fe20000004100 */
[----:B------:R-:W0:Y:S02]  /*1870*/  I2F.F16 R32, R32 ;  /* 0x0000002000207306 */ /* 0x000e240000200c00 */
[----:B------:R-:W-:Y:S01]  /*1880*/  FFMA.FTZ R8, R4, R9, R37 ;  /* 0x0000000904087223 */ /* 0x000fe20000010025 */
[----:B------:R-:W-:Y:S02]  /*1890*/  HADD2.F32 R9, -RZ, R22.H0_H0 ;  /* 0x20000016ff097230 */ /* 0x000fe40000004100 */
[----:B------:R-:W-:Y:S01]  /*18a0*/  FFMA.FTZ R21, R17, R21, R34 ;  /* 0x0000001511157223 */ /* 0x000fe20000010022 */
[----:B------:R-:W-:-:S02]  /*18b0*/  HADD2.F32 R4, -RZ, R33.H0_H0 ;  /* 0x20000021ff047230 */ /* 0x000fc40000004100 */
[----:B------:R-:W-:Y:S01]  /*18c0*/  FFMA.FTZ R8, R17, R23, R8 ;  /* 0x0000001711087223 */ /* 0x000fe20000010008 */
[----:B--2---:R-:W-:Y:S01]  /*18d0*/  HADD2.F32 R35, -RZ, R35.H0_H0 ;  /* 0x20000023ff237230 */ /* 0x004fe20000004100 */
[----:B------:R-:W1:Y:S01]  /*18e0*/  I2F.F16 R10, R10 ;  /* 0x0000000a000a7306 */ /* 0x000e620000200c00 */
[----:B------:R-:W-:-:S03]  /*18f0*/  FFMA.FTZ R9, R9, R17, R6 ;  /* 0x0000001109097223 */ /* 0x000fc60000010006 */
[----:B------:R-:W-:Y:S01]  /*1900*/  FFMA.FTZ R30, R17, R35, R30 ;  /* 0x00000023111e7223 */ /* 0x000fe2000001001e */
[----:B------:R-:W-:Y:S01]  /*1910*/  FFMA.FTZ R4, R4, R5, R9 ;  /* 0x0000000504047223 */ /* 0x000fe20000010009 */
[----:B------:R-:W-:Y:S02]  /*1920*/  HADD2.F32 R9, -RZ, R0.H1_H1 ;  /* 0x30000000ff097230 */ /* 0x000fe40000004100 */
[----:B------:R-:W2:Y:S01]  /*1930*/  I2F.F16 R11, R11 ;  /* 0x0000000b000b7306 */ /* 0x000ea20000200c00 */
[----:B0-----:R-:W-:Y:S02]  /*1940*/  HADD2.F32 R32, -RZ, R32.H0_H0 ;  /* 0x20000020ff207230 */ /* 0x001fe40000004100 */
[----:B------:R-:W-:Y:S01]  /*1950*/  FMUL.FTZ R4, R4, R7 ;  /* 0x0000000704047220 */ /* 0x000fe20000410000 */
[----:B------:R-:W-:Y:S02]  /*1960*/  HADD2.F32 R17, -RZ, R2.H1_H1 ;  /* 0x30000002ff117230 */ /* 0x000fe40000004100 */
[----:B------:R-:W-:Y:S01]  /*1970*/  FFMA.FTZ R8, R5, R32, R8 ;  /* 0x0000002005087223 */ /* 0x000fe20000010008 */
[----:B-1----:R-:W-:Y:S01]  /*1980*/  HADD2.F32 R10, -RZ, R10.H0_H0 ;  /* 0x2000000aff0a7230 */ /* 0x002fe20000004100 */
[----:B------:R-:W-:-:S02]  /*1990*/  F2FP.F16.F32.PACK_AB R4, RZ, R4 ;  /* 0x00000004ff04723e */ /* 0x000fc400000000ff */
[----:B------:R-:W-:Y:S02]  /*19a0*/  FMUL.FTZ R8, R8, R9 ;  /* 0x0000000908087220 */ /* 0x000fe40000410000 */
[C---:B------:R-:W-:Y:S01]  /*19b0*/  FFMA.FTZ R10, R5.reuse, R10, R21 ;  /* 0x0000000a050a7223 */ /* 0x040fe20000010015 */
[----:B--2---:R-:W-:Y:S02]  /*19c0*/  HADD2.F32 R6, -RZ, R11.H0_H0 ;  /* 0x2000000bff067230 */ /* 0x004fe40000004100 */
[----:B------:R-:W-:Y:S01]  /*19d0*/  F2FP.F16.F32.PACK_AB R8, RZ, R8 ;  /* 0x00000008ff08723e */ /* 0x000fe200000000ff */
[----:B------:R-:W-:Y:S02]  /*19e0*/  HADD2.F32 R11, -RZ, R2.H0_H0 ;  /* 0x20000002ff0b7230 */ /* 0x000fe40000004100 */
[----:B------:R-:W-:Y:S01]  /*19f0*/  FFMA.FTZ R6, R5, R6, R30 ;  /* 0x0000000605067223 */ /* 0x000fe2000001001e */
[----:B------:R-:W-:Y:S02]  /*1a00*/  PRMT R4, R4, 0x5410, R8 ;  /* 0x0000541004047816 */ /* 0x000fe40000000008 */
[----:B------:R-:W-:Y:S01]  /*1a10*/  FMUL.FTZ R10, R10, R11 ;  /* 0x0000000b0a0a7220 */ /* 0x000fe20000410000 */
[----:B------:R-:W-:-:S04]  /*1a20*/  FMUL.FTZ R6, R6, R17 ;  /* 0x0000001106067220 */ /* 0x000fc80000410000 */
[----:B------:R-:W-:Y:S01]  /*1a30*/  F2FP.F16.F32.PACK_AB R10, RZ, R10 ;  /* 0x0000000aff0a723e */ /* 0x000fe200000000ff */
[----:B------:R-:W-:Y:S01]  /*1a40*/  HFMA2.MMA R25, R4, 1, 1, R25 ;  /* 0x3c003c0004197835 */ /* 0x000fe20000000019 */
[----:B------:R-:W-:-:S04]  /*1a50*/  F2FP.F16.F32.PACK_AB R6, RZ, R6 ;  /* 0x00000006ff06723e */ /* 0x000fc800000000ff */
[----:B------:R-:W-:-:S05]  /*1a60*/  PRMT R10, R10, 0x5410, R6 ;  /* 0x000054100a0a7816 */ /* 0x000fca0000000006 */
[----:B------:R-:W-:-:S07]  /*1a70*/  HADD2 R24, R10, R24 ;  /* 0x000000180a187230 */ /* 0x000fce0000000000 */
.L_x_4705:
[----:B------:R-:W-:Y:S01]  /*1a80*/  IMAD.WIDE R30, R28, 0x8, R12 ;  /* 0x000000081c1e7825 */ /* 0x000fe200078e020c */
[----:B------:R-:W-:Y:S01]  /*1a90*/  @!P0 SHF.L.U32 R5, R20, 0x1, RZ ;  /* 0x0000000114058819 */ /* 0x000fe200000006ff */
[----:B------:R0:W5:Y:S04]  /*1aa0*/  LDG.E.128.CONSTANT R8, desc[UR6][R12.64] ;  /* 0x000000060c087981 */ /* 0x000168000c1e9d00 */
[----:B------:R-:W-:-:S04]  /*1ab0*/  @!P0 IMAD.WIDE R14, R5, 0x2, R14 ;  /* 0x00000002050e8825 */ /* 0x000fc800078e020e */
[C---:B------:R-:W-:Y:S01]  /*1ac0*/  IMAD.WIDE R16, R28.reuse, 0x8, R30 ;  /* 0x000000081c107825 */ /* 0x040fe200078e021e */
[----:B------:R0:W5:Y:S04]  /*1ad0*/  @!P0 LDG.E.U16.CONSTANT R21, desc[UR6][R14.64+0x2] ;  /* 0x000002060e158981 */ /* 0x000168000c1e9500 */
[----:B------:R0:W5:Y:S01]  /*1ae0*/  LDG.E.128.CONSTANT R4, desc[UR6][R16.64] ;  /* 0x0000000610047981 */ /* 0x000162000c1e9d00 */
[----:B------:R-:W-:Y:S01]  /*1af0*/  IMAD.WIDE R18, R28, 0x8, R18 ;  /* 0x000000081c127825 */ /* 0x000fe200078e0212 */
[----:B------:R-:W-:Y:S06]  /*1b00*/  @P1 BRA `(.L_x_4706) ;  /* 0x0000000c000c1947 */ /* 0x000fec0003800000 */
[----:B0-----:R-:W2:Y:S01]  /*1b10*/  LDG.E.128.CONSTANT R12, desc[UR6][R18.64] ;  /* 0x00000006120c7981 */ /* 0x001ea2000c1e9d00 */
[----:B-----5:R-:W-:Y:S02]  /*1b20*/  LOP3.LUT R34, R9, 0xff, RZ, 0xc0, !PT ;  /* 0x000000ff09227812 */ /* 0x020fe400078ec0ff */
[----:B------:R-:W-:Y:S01]  /*1b30*/  LOP3.LUT R29, R8, 0xff, RZ, 0xc0, !PT ;  /* 0x000000ff081d7812 */ /* 0x000fe200078ec0ff */
[----:B------:R-:W0:Y:S01]  /*1b40*/  LDS.64 R22, [UR4+0x10] ;  /* 0x00001004ff167984 */ /* 0x000e220008000a00 */
[----:B------:R-:W-:Y:S02]  /*1b50*/  IADD3 R37, R34, -0x80, RZ ;  /* 0xffffff8022257810 */ /* 0x000fe40007ffe0ff */
[----:B------:R-:W-:Y:S02]  /*1b60*/  LOP3.LUT R34, R10, 0xff, RZ, 0xc0, !PT ;  /* 0x000000ff0a227812 */ /* 0x000fe400078ec0ff */
[----:B------:R-:W-:Y:S02]  /*1b70*/  LOP3.LUT R36, R11, 0xff, RZ, 0xc0, !PT ;  /* 0x000000ff0b247812 */ /* 0x000fe400078ec0ff */
[----:B------:R-:W-:Y:S01]  /*1b80*/  SHF.R.U32.HI R35, RZ, 0x8, R8 ;  /* 0x00000008ff237819 */ /* 0x000fe20000011608 */
[----:B------:R-:W1:Y:S01]  /*1b90*/  I2F.F16 R37, R37 ;  /* 0x0000002500257306 */ /* 0x000e620000200c00 */
[----:B------:R-:W-:-:S02]  /*1ba0*/  IADD3 R29, R29, -0x80, RZ ;  /* 0xffffff801d1d7810 */ /* 0x000fc40007ffe0ff */
[----:B------:R-:W-:Y:S02]  /*1bb0*/  IADD3 R34, R34, -0x80, RZ ;  /* 0xffffff8022227810 */ /* 0x000fe40007ffe0ff */
[----:B------:R-:W-:Y:S02]  /*1bc0*/  IADD3 R36, R36, -0x80, RZ ;  /* 0xffffff8024247810 */ /* 0x000fe40007ffe0ff */
[----:B------:R-:W-:Y:S01]  /*1bd0*/  LOP3.LUT R35, R35, 0xff, RZ, 0xc0, !PT ;  /* 0x000000ff23237812 */ /* 0x000fe200078ec0ff */
[----:B------:R3:W4:Y:S01]  /*1be0*/  I2F.F16 R32, R29 ;  /* 0x0000001d00207306 */ /* 0x0007220000200c00 */
[----:B------:R-:W-:Y:S02]  /*1bf0*/  LEA.HI R39, R9, 0xffffff80, RZ, 0x8 ;  /* 0xffffff8009277811 */ /* 0x000fe400078f40ff */
        /* <DEDUP_REMOVED lines=9> */
[----:B------:R-:W-:Y:S02]  /*1c90*/  IADD3 R38, R29, -0x80, RZ ;  /* 0xffffff801d267810 */ /* 0x000fe40007ffe0ff */
[----:B------:R-:W-:-:S02]  /*1ca0*/  LEA.HI R33, R8, 0xffffff80, RZ, 0x8 ;  /* 0xffffff8008217811 */ /* 0x000fc400078f40ff */
[----:B------:R-:W-:Y:S01]  /*1cb0*/  LOP3.LUT R9, R9, 0xff, RZ, 0xc0, !PT ;  /* 0x000000ff09097812 */ /* 0x000fe200078ec0ff */
[----:B-1----:R-:W-:Y:S02]  /*1cc0*/  HADD2.F32 R34, -RZ, R34.H0_H0 ;  /* 0x20000022ff227230 */ /* 0x002fe40000004100 */
[----:B------:R-:W1:Y:S01]  /*1cd0*/  I2F.F16 R35, R35 ;  /* 0x0000002300237306 */ /* 0x000e620000200c00 */
[--C-:B0-----:R-:W-:Y:S02]  /*1ce0*/  HADD2.F32 R29, -RZ, R22.reuse.H0_H0 ;  /* 0x20000016ff1d7230 */ /* 0x101fe40000004100 */
[----:B------:R-:W-:Y:S01]  /*1cf0*/  HADD2.F32 R37, -RZ, R22.H1_H1 ;  /* 0x30000016ff257230 */ /* 0x000fe20000004100 */
[----:B------:R-:W-:Y:S02]  /*1d00*/  LEA.HI R22, R10, 0xffffff80, RZ, 0x8 ;  /* 0xffffff800a167811 */ /* 0x000fe400078f40ff */
[----:B------:R-:W-:Y:S01]  /*1d10*/  FFMA.FTZ R40, R32, R29, RZ ;  /* 0x0000001d20287223 */ /* 0x000fe200000100ff */
[----:B---3--:R-:W-:Y:S01]  /*1d20*/  HADD2.F32 R36, -RZ, R36.H0_H0 ;  /* 0x20000024ff247230 */ /* 0x008fe20000004100 */
[----:B------:R-:W0:Y:S01]  /*1d30*/  I2F.F16 R38, R38 ;  /* 0x0000002600267306 */ /* 0x000e220000200c00 */
[C---:B------:R-:W-:Y:S01]  /*1d40*/  FFMA.FTZ R32, R29.reuse, R42, RZ ;  /* 0x0000002a1d207223 */ /* 0x040fe200000100ff */
[----:B------:R-:W-:-:S02]  /*1d50*/  FFMA.FTZ R34, R29, R34, RZ ;  /* 0x000000221d227223 */ /* 0x000fc400000100ff */
[----:B------:R-:W-:Y:S01]  /*1d60*/  FFMA.FTZ R36, R29, R36, RZ ;  /* 0x000000241d247223 */ /* 0x000fe200000100ff */
[----:B-1----:R-:W-:-:S03]  /*1d70*/  HADD2.F32 R35, -RZ, R35.H0_H0 ;  /* 0x20000023ff237230 */ /* 0x002fc60000004100 */
[----:B------:R1:W-:Y:S02]  /*1d80*/  I2F.F16 R29, R39 ;  /* 0x00000027001d7306 */ /* 0x0003e40000200c00 */
[----:B------:R-:W-:Y:S01]  /*1d90*/  FFMA.FTZ R35, R35, R37, R40 ;  /* 0x0000002523237223 */ /* 0x000fe20000010028 */
[----:B0-----:R-:W-:Y:S01]  /*1da0*/  HADD2.F32 R40, -RZ, R38.H0_H0 ;  /* 0x20000026ff287230 */ /* 0x001fe20000004100 */
[----:B------:R-:W-:-:S04]  /*1db0*/  SHF.R.U32.HI R38, RZ, 0x10, R8 ;  /* 0x00000010ff267819 */ /* 0x000fc80000011608 */
[----:B------:R-:W0:Y:S01]  /*1dc0*/  I2F.F16 R33, R33 ;  /* 0x0000002100217306 */ /* 0x000e220000200c00 */
[----:B-1----:R-:W-:Y:S01]  /*1dd0*/  SHF.R.U32.HI R39, RZ, 0x8, R10 ;  /* 0x00000008ff277819 */ /* 0x002fe2000001160a */
[----:B------:R-:W-:Y:S01]  /*1de0*/  FFMA.FTZ R8, R37, R40, R32 ;  /* 0x0000002825087223 */ /* 0x000fe20000010020 */
[----:B------:R-:W-:Y:S02]  /*1df0*/  SHF.R.U32.HI R40, RZ, 0x8, R11 ;  /* 0x00000008ff287819 */ /* 0x000fe4000001160b */
[----:B------:R-:W-:-:S03]  /*1e00*/  LOP3.LUT R39, R39, 0xff, RZ, 0xc0, !PT ;  /* 0x000000ff27277812 */ /* 0x000fc600078ec0ff */
[----:B------:R1:W-:Y:S01]  /*1e10*/  I2F.F16 R32, R41 ;  /* 0x0000002900207306 */ /* 0x0003e20000200c00 */
[----:B------:R-:W-:Y:S02]  /*1e20*/  SHF.R.U32.HI R11, RZ, 0x10, R11 ;  /* 0x00000010ff0b7819 */ /* 0x000fe4000001160b */
[----:B------:R-:W-:Y:S02]  /*1e30*/  IADD3 R39, R39, -0x80, RZ ;  /* 0xffffff8027277810 */ /* 0x000fe40007ffe0ff */
[----:B------:R-:W-:Y:S02]  /*1e40*/  LOP3.LUT R40, R40, 0xff, RZ, 0xc0, !PT ;  /* 0x000000ff28287812 */ /* 0x000fe400078ec0ff */
[----:B------:R-:W-:Y:S01]  /*1e50*/  LOP3.LUT R11, R11, 0xff, RZ, 0xc0, !PT ;  /* 0x000000ff0b0b7812 */ /* 0x000fe200078ec0ff */
[----:B------:R-:W-:Y:S01]  /*1e60*/  I2F.F16 R22, R22 ;  /* 0x0000001600167306 */ /* 0x000fe20000200c00 */
[----:B-1----:R-:W-:Y:S01]  /*1e70*/  SHF.R.U32.HI R41, RZ, 0x10, R10 ;  /* 0x00000010ff297819 */ /* 0x002fe2000001160a */
[----:B0-----:R-:W-:Y:S01]  /*1e80*/  HADD2.F32 R42, -RZ, R33.H0_H0 ;  /* 0x20000021ff2a7230 */ /* 0x001fe20000004100 */
[----:B------:R-:W-:-:S02]  /*1e90*/  IADD3 R10, R9, -0x80, RZ ;  /* 0xffffff80090a7810 */ /* 0x000fc40007ffe0ff */
[----:B------:R-:W-:Y:S02]  /*1ea0*/  LOP3.LUT R41, R41, 0xff, RZ, 0xc0, !PT ;  /* 0x000000ff29297812 */ /* 0x000fe400078ec0ff */
[----:B------:R-:W-:Y:S01]  /*1eb0*/  IADD3 R40, R40, -0x80, RZ ;  /* 0xffffff8028287810 */ /* 0x000fe20007ffe0ff */
[----:B------:R-:W0:Y:S01]  /*1ec0*/  I2F.F16 R39, R39 ;  /* 0x0000002700277306 */ /* 0x000e220000200c00 */
[----:B------:R-:W-:Y:S02]  /*1ed0*/  IADD3 R9, R41, -0x80, RZ ;  /* 0xffffff8029097810 */ /* 0x000fe40007ffe0ff */
[----:B------:R-:W-:Y:S02]  /*1ee0*/  IADD3 R11, R11, -0x80, RZ ;  /* 0xffffff800b0b7810 */ /* 0x000fe40007ffe0ff */
[----:B------:R-:W-:-:S03]  /*1ef0*/  LOP3.LUT R38, R38, 0xff, RZ, 0xc0, !PT ;  /* 0x000000ff26267812 */ /* 0x000fc600078ec0ff */
[----:B------:R-:W1:Y:S02]  /*1f00*/  I2F.F16 R10, R10 ;  /* 0x0000000a000a7306 */ /* 0x000e640000200c00 */
[----:B------:R-:W-:Y:S02]  /*1f10*/  VIADD R38, R38, 0xffffff80 ;  /* 0xffffff8026267836 */ /* 0x000fe40000000000 */
[----:B0-----:R-:W-:-:S04]  /*1f20*/  HADD2.F32 R39, -RZ, R39.H0_H0 ;  /* 0x20000027ff277230 */ /* 0x001fc80000004100 */
[----:B------:R-:W0:Y:S01]  /*1f30*/  I2F.F16 R9, R9 ;  /* 0x0000000900097306 */ /* 0x000e220000200c00 */
[----:B------:R-:W-:Y:S01]  /*1f40*/  FFMA.FTZ R34, R37, R39, R34 ;  /* 0x0000002725227223 */ /* 0x000fe20000010022 */
[----:B------:R-:W-:Y:S02]  /*1f50*/  HADD2.F32 R39, -RZ, R23.H0_H0 ;  /* 0x20000017ff277230 */ /* 0x000fe40000004100 */
[----:B-1----:R-:W-:-:S04]  /*1f60*/  HADD2.F32 R10, -RZ, R10.H0_H0 ;  /* 0x2000000aff0a7230 */ /* 0x002fc80000004100 */
        /* <DEDUP_REMOVED lines=9> */
[----:B0-----:R-:W-:-:S05]  /*2000*/  HADD2.F32 R40, -RZ, R11.H0_H0 ;  /* 0x2000000bff287230 */ /* 0x001fca0000004100 */
[----:B------:R-:W-:Y:S01]  /*2010*/  FFMA.FTZ R40, R39, R40, R37 ;  /* 0x0000002827287223 */ /* 0x000fe20000010025 */
[----:B-1----:R-:W-:-:S05]  /*2020*/  HADD2.F32 R38, -RZ, R38.H0_H0 ;  /* 0x20000026ff267230 */ /* 0x002fca0000004100 */
[----:B------:R-:W-:-:S04]  /*2030*/  FFMA.FTZ R35, R38, R39, R35 ;  /* 0x0000002726237223 */ /* 0x000fc80000010023 */
[----:B------:R-:W-:Y:S01]  /*2040*/  FFMA.FTZ R35, R42, R23, R35 ;  /* 0x000000172a237223 */ /* 0x000fe20000010023 */
[----:B--2---:R-:W-:Y:S02]  /*2050*/  LOP3.LUT R8, R12, 0xff, RZ, 0xc0, !PT ;  /* 0x000000ff0c087812 */ /* 0x004fe400078ec0ff */
[----:B------:R-:W-:Y:S02]  /*2060*/  LOP3.LUT R37, R13, 0xff, RZ, 0xc0, !PT ;  /* 0x000000ff0d257812 */ /* 0x000fe400078ec0ff */
[----:B------:R-:W-:Y:S02]  /*2070*/  IADD3 R11, R8, -0x80, RZ ;  /* 0xffffff80080b7810 */ /* 0x000fe40007ffe0ff */
[----:B------:R-:W0:Y:S01]  /*2080*/  LDS.64 R8, [UR4+0x18] ;  /* 0x00001804ff087984 */ /* 0x000e220008000a00 */
[----:B------:R-:W-:Y:S02]  /*2090*/  LOP3.LUT R33, R14, 0xff, RZ, 0xc0, !PT ;  /* 0x000000ff0e217812 */ /* 0x000fe400078ec0ff */
[----:B------:R-:W-:Y:S01]  /*20a0*/  IADD3 R39, R37, -0x80, RZ ;  /* 0xffffff8025277810 */ /* 0x000fe20007ffe0ff */
[----:B------:R-:W-:Y:S01]  /*20b0*/  HADD2.F32 R37, -RZ, R29.H0_H0 ;  /* 0x2000001dff257230 */ /* 0x000fe20000004100 */
[----:B------:R-:W-:Y:S01]  /*20c0*/  IADD3 R41, R33, -0x80, RZ ;  /* 0xffffff8021297810 */ /* 0x000fe20007ffe0ff */
[----:B------:R-:W-:Y:S01]  /*20d0*/  HADD2.F32 R33, -RZ, R22.H0_H0 ;  /* 0x20000016ff217230 */ /* 0x000fe20000004100 */
[----:B------:R1:W-:Y:S01]  /*20e0*/  I2F.F16 R29, R39 ;  /* 0x00000027001d7306 */ /* 0x0003e20000200c00 */
[----:B------:R-:W-:Y:S01]  /*20f0*/  LEA.HI R36, R12, 0xffffff80, RZ, 0x8 ;  /* 0xffffff800c247811 */ /* 0x000fe200078f40ff */
[----:B------:R-:W-:Y:S01]  /*2100*/  FFMA.FTZ R10, R23, R37, R10 ;  /* 0x00000025170a7223 */ /* 0x000fe2000001000a */
[----:B------:R-:W-:Y:S01]  /*2110*/  LOP3.LUT R37, R15, 0xff, RZ, 0xc0, !PT ;  /* 0x000000ff0f257812 */ /* 0x000fe200078ec0ff */
[----:B------:R-:W-:Y:S01]  /*2120*/  FFMA.FTZ R34, R23, R33, R34 ;  /* 0x0000002117227223 */ /* 0x000fe20000010022 */
[----:B------:R-:W-:-:S02]  /*2130*/  SHF.R.U32.HI R33, RZ, 0x8, R12 ;  /* 0x00000008ff217819 */ /* 0x000fc4000001160c */
[----:B------:R-:W-:Y:S01]  /*2140*/  LEA.HI R38, R13, 0xffffff80, RZ, 0x8 ;  /* 0xffffff800d267811 */ /* 0x000fe200078f40ff */
[----:B------:R-:W2:Y:S01]  /*2150*/  I2F.F16 R11, R11 ;  /* 0x0000000b000b7306 */ /* 0x000ea20000200c00 */
[----:B-1----:R-:W-:Y:S01]  /*2160*/  HADD2.F32 R39, -RZ, R32.H0_H0 ;  /* 0x20000020ff277230 */ /* 0x002fe20000004100 */
[----:B------:R-:W-:Y:S01]  /*2170*/  SHF.R.U32.HI R32, RZ, 0x10, R12 ;  /* 0x00000010ff207819 */ /* 0x000fe2000001160c */
[----:B------:R-:W-:Y:S01]  /*2180*/  VIADD R42, R37, 0xffffff80 ;  /* 0xffffff80252a7836 */ /* 0x000fe20000000000 */
[----:B------:R-:W-:Y:S02]  /*2190*/  LOP3.LUT R37, R33, 0xff, RZ, 0xc0, !PT ;  /* 0x000000ff21257812 */ /* 0x000fe400078ec0ff */
[----:B------:R-:W-:Y:S01]  /*21a0*/  FFMA.FTZ R40, R23, R39, R40 ;  /* 0x0000002717287223 */ /* 0x000fe20000010028 */
[----:B------:R-:W-:Y:S01]  /*21b0*/  SHF.R.U32.HI R23, RZ, 0x8, R13 ;  /* 0x00000008ff177819 */ /* 0x000fe2000001160d */
[----:B------:R1:W3:Y:S01]  /*21c0*/  I2F.F16 R22, R41 ;  /* 0x0000002900167306 */ /* 0x0002e20000200c00 */
[----:B------:R-:W-:-:S02]  /*21d0*/  IADD3 R12, R37, -0x80, RZ ;  /* 0xffffff80250c7810 */ /* 0x000fc40007ffe0ff */
[----:B------:R-:W-:Y:S02]  /*21e0*/  LOP3.LUT R37, R23, 0xff, RZ, 0xc0, !PT ;  /* 0x000000ff17257812 */ /* 0x000fe400078ec0ff */
[----:B------:R-:W-:Y:S02]  /*21f0*/  LOP3.LUT R32, R32, 0xff, RZ, 0xc0, !PT ;  /* 0x000000ff20207812 */ /* 0x000fe400078ec0ff */
[----:B------:R-:W-:Y:S01]  /*2200*/  SHF.R.U32.HI R39, RZ, 0x10, R13 ;  /* 0x00000010ff277819 */ /* 0x000fe2000001160d */
[----:B------:R-:W4:Y:S01]  /*2210*/  I2F.F16 R33, R42 ;  /* 0x0000002a00217306 */ /* 0x000f220000200c00 */
[----:B------:R-:W-:Y:S01]  /*2220*/  IADD3 R13, R37, -0x80, RZ ;  /* 0xffffff80250d7810 */ /* 0x000fe20007ffe0ff */
[----:B--2---:R-:W-:Y:S01]  /*2230*/  HADD2.F32 R44, -RZ, R11.H0_H0 ;  /* 0x2000000bff2c7230 */ /* 0x004fe20000004100 */
[----:B------:R-:W-:Y:S01]  /*2240*/  IADD3 R32, R32, -0x80, RZ ;  /* 0xffffff8020207810 */ /* 0x000fe20007ffe0ff */
[----:B-1----:R-:W-:Y:S01]  /*2250*/  HADD2.F32 R41, -RZ, R29.H0_H0 ;  /* 0x2000001dff297230 */ /* 0x002fe20000004100 */
[----:B------:R-:W-:-:S02]  /*2260*/  SHF.R.U32.HI R37, RZ, 0x8, R14 ;  /* 0x00000008ff257819 */ /* 0x000fc4000001160e */
[----:B------:R-:W-:Y:S01]  /*2270*/  LOP3.LUT R39, R39, 0xff, RZ, 0xc0, !PT ;  /* 0x000000ff27277812 */ /* 0x000fe200078ec0ff */
[----:B------:R1:W-:Y:S01]  /*2280*/  I2F.F16 R11, R32 ;  /* 0x00000020000b7306 */ /* 0x0003e20000200c00 */
[----:B------:R-:W-:Y:S01]  /*2290*/  LOP3.LUT R37, R37, 0xff, RZ, 0xc0, !PT ;  /* 0x000000ff25257812 */ /* 0x000fe200078ec0ff */
[----:B0-----:R-:W-:Y:S01]  /*22a0*/  HADD2.F32 R23, -RZ, R8.H0_H0 ;  /* 0x20000008ff177230 */ /* 0x001fe20000004100 */
[----:B------:R-:W-:Y:S01]  /*22b0*/  IADD3 R29, R39, -0x80, RZ ;  /* 0xffffff80271d7810 */ /* 0x000fe20007ffe0ff */
[----:B---3--:R-:W-:Y:S01]  /*22c0*/  HADD2.F32 R39, -RZ, R22.H0_H0 ;  /* 0x20000016ff277230 */ /* 0x008fe20000004100 */
[----:B------:R-:W-:Y:S01]  /*22d0*/  IADD3 R22, R37, -0x80, RZ ;  /* 0xffffff8025167810 */ /* 0x000fe20007ffe0ff */
[----:B----4-:R-:W-:Y:S01]  /*22e0*/  HADD2.F32 R37, -RZ, R33.H0_H0 ;  /* 0x20000021ff257230 */ /* 0x010fe20000004100 */
[----:B------:R-:W-:Y:S02]  /*22f0*/  SHF.R.U32.HI R33, RZ, 0x8, R15 ;  /* 0x00000008ff217819 */ /* 0x000fe4000001160f */
[----:B------:R-:W-:Y:S01]  /*2300*/  FFMA.FTZ R34, R23, R39, R34 ;  /* 0x0000002717227223 */ /* 0x000fe20000010022 */
[----:B-1----:R-:W-:Y:S01]  /*2310*/  SHF.R.U32.HI R32, RZ, 0x10, R14 ;  /* 0x00000010ff207819 */ /* 0x002fe2000001160e */
[----:B------:R-:W0:Y:S01]  /*2320*/  I2F.F16 R12, R12 ;  /* 0x0000000c000c7306 */ /* 0x000e220000200c00 */
[----:B------:R-:W-:Y:S01]  /*2330*/  LOP3.LUT R33, R33, 0xff, RZ, 0xc0, !PT ;  /* 0x000000ff21217812 */ /* 0x000fe200078ec0ff */
[----:B------:R-:W-:Y:S01]  /*2340*/  FFMA.FTZ R40, R23, R37, R40 ;  /* 0x0000002517287223 */ /* 0x000fe20000010028 */
[----:B------:R-:W-:Y:S01]  /*2350*/  LOP3.LUT R32, R32, 0xff, RZ, 0xc0, !PT ;  /* 0x000000ff20207812 */ /* 0x000fe200078ec0ff */
[----:B------:R-:W-:Y:S01]  /*2360*/  HADD2.F32 R37, -RZ, R8.H1_H1 ;  /* 0x30000008ff257230 */ /* 0x000fe20000004100 */
[----:B------:R-:W-:Y:S01]  /*2370*/  IADD3 R33, R33, -0x80, RZ ;  /* 0xffffff8021217810 */ /* 0x000fe20007ffe0ff */
[----:B------:R-:W-:Y:S01]  /*2380*/  FFMA.FTZ R35, R44, R23, R35 ;  /* 0x000000172c237223 */ /* 0x000fe20000010023 */
[----:B------:R-:W-:Y:S01]  /*2390*/  IADD3 R39, R32, -0x80, RZ ;  /* 0xffffff8020277810 */ /* 0x000fe20007ffe0ff */
[----:B------:R-:W1:Y:S01]  /*23a0*/  I2F.F16 R13, R13 ;  /* 0x0000000d000d7306 */ /* 0x000e620000200c00 */
[----:B------:R-:W-:Y:S01]  /*23b0*/  SHF.R.U32.HI R32, RZ, 0x10, R15 ;  /* 0x00000010ff207819 */ /* 0x000fe2000001160f */
[----:B------:R-:W-:Y:S01]  /*23c0*/  FFMA.FTZ R10, R23, R41, R10 ;  /* 0x00000029170a7223 */ /* 0x000fe2000001000a */
[----:B------:R-:W-:Y:S01]  /*23d0*/  LEA.HI R8, R14, 0xffffff80, RZ, 0x8 ;  /* 0xffffff800e087811 */ /* 0x000fe200078f40ff */
[----:B------:R-:W-:Y:S01]  /*23e0*/  HADD2.F32 R14, -RZ, R0.H0_H0 ;  /* 0x20000000ff0e7230 */ /* 0x000fe20000004100 */
[----:B------:R-:W-:-:S02]  /*23f0*/  LOP3.LUT R32, R32, 0xff, RZ, 0xc0, !PT ;  /* 0x000000ff20207812 */ /* 0x000fc400078ec0ff */
[----:B------:R-:W-:Y:S01]  /*2400*/  LEA.HI R15, R15, 0xffffff80, RZ, 0x8 ;  /* 0xffffff800f0f7811 */ /* 0x000fe200078f40ff */
[----:B------:R-:W2:Y:S01]  /*2410*/  I2F.F16 R22, R22 ;  /* 0x0000001600167306 */ /* 0x000ea20000200c00 */
[----:B------:R-:W-:Y:S01]  /*2420*/  IADD3 R32, R32, -0x80, RZ ;  /* 0xffffff8020207810 */ /* 0x000fe20007ffe0ff */
[----:B0-----:R-:W-:Y:S02]  /*2430*/  HADD2.F32 R12, -RZ, R12.H0_H0 ;  /* 0x2000000cff0c7230 */ /* 0x001fe40000004100 */
[----:B-1----:R-:W-:-:S04]  /*2440*/  HADD2.F32 R13, -RZ, R13.H0_H0 ;  /* 0x2000000dff0d7230 */ /* 0x002fc80000004100 */
[----:B------:R-:W0:Y:S01]  /*2450*/  I2F.F16 R33, R33 ;  /* 0x0000002100217306 */ /* 0x000e220000200c00 */
[----:B------:R-:W-:Y:S01]  /*2460*/  FFMA.FTZ R35, R12, R37, R35 ;  /* 0x000000250c237223 */ /* 0x000fe20000010023 */
[----:B------:R-:W-:Y:S02]  /*2470*/  HADD2.F32 R12, -RZ, R9.H0_H0 ;  /* 0x20000009ff0c7230 */ /* 0x000fe40000004100 */
[C---:B------:R-:W-:Y:S01]  /*2480*/  FFMA.FTZ R13, R37.reuse, R13, R10 ;  /* 0x0000000d250d7223 */ /* 0x040fe2000001000a */
[----:B------:R-:W-:Y:S02]  /*2490*/  HADD2.F32 R10, -RZ, R11.H0_H0 ;  /* 0x2000000bff0a7230 */ /* 0x000fe40000004100 */
[----:B--2---:R-:W-:Y:S01]  /*24a0*/  HADD2.F32 R22, -RZ, R22.H0_H0 ;  /* 0x20000016ff167230 */ /* 0x004fe20000004100 */
[----:B------:R-:W1:Y:S01]  /*24b0*/  I2F.F16 R23, R39 ;  /* 0x0000002700177306 */ /* 0x000e620000200c00 */
[----:B------:R-:W-:Y:S02]  /*24c0*/  HADD2.F32 R9, -RZ, R9.H1_H1 ;  /* 0x30000009ff097230 */ /* 0x000fe40000004100 */
[----:B------:R-:W-:Y:S01]  /*24d0*/  FFMA.FTZ R35, R10, R12, R35 ;  /* 0x0000000c0a237223 */ /* 0x000fe20000010023 */
        /* <DEDUP_REMOVED lines=28> */
[----:B------:R-:W-:Y:S01]  /*26a0*/  FMUL.FTZ R10, R11, R10 ;  /* 0x0000000a0b0a7220 */ /* 0x000fe20000410000 */
[----:B------:R-:W-:Y:S02]  /*26b0*/  HADD2.F32 R15, -RZ, R2.H1_H1 ;  /* 0x30000002ff0f7230 */ /* 0x000fe40000004100 */
[----:B------:R-:W-:Y:S02]  /*26c0*/  FFMA.FTZ R12, R9, R12, R32 ;  /* 0x0000000c090c7223 */ /* 0x000fe40000010020 */
[----:B------:R-:W-:-:S02]  /*26d0*/  F2FP.F16.F32.PACK_AB R10, RZ, R10 ;  /* 0x0000000aff0a723e */ /* 0x000fc400000000ff */
[----:B------:R-:W-:Y:S02]  /*26e0*/  FMUL.FTZ R12, R15, R12 ;  /* 0x0000000c0f0c7220 */ /* 0x000fe40000410000 */
[----:B------:R-:W-:-:S03]  /*26f0*/  PRMT R35, R35, 0x5410, R10 ;  /* 0x0000541023237816 */ /* 0x000fc6000000000a */
[----:B------:R-:W-:-:S03]  /*2700*/  F2FP.F16.F32.PACK_AB R12, RZ, R12 ;  /* 0x0000000cff0c723e */ /* 0x000fc600000000ff */
[----:B------:R-:W-:Y:S01]  /*2710*/  HFMA2.MMA R25, R35, 1, 1, R25 ;  /* 0x3c003c0023197835 */ /* 0x000fe20000000019 */
[----:B------:R-:W-:-:S05]  /*2720*/  PRMT R8, R8, 0x5410, R12 ;  /* 0x0000541008087816 */ /* 0x000fca000000000c */
[----:B------:R-:W-:-:S07]  /*2730*/  HADD2 R24, R8, R24 ;  /* 0x0000001808187230 */ /* 0x000fce0000000000 */
.L_x_4706:
[----:B-----5:R1:W5:Y:S01]  /*2740*/  LDG.E.128.CONSTANT R8, desc[UR6][R30.64] ;  /* 0x000000061e087981 */ /* 0x020362000c1e9d00 */
[----:B------:R-:W-:Y:S01]  /*2750*/  IMAD.WIDE R22, R28, 0x8, R18 ;  /* 0x000000081c167825 */ /* 0x000fe200078e0212 */
[----:B------:R-:W-:Y:S06]  /*2760*/  @P1 BRA `(.L_x_4707) ;  /* 0x0000000c000c1947 */ /* 0x000fec0003800000 */
[----:B0-----:R-:W2:Y:S01]  /*2770*/  LDG.E.128.CONSTANT R12, desc[UR6][R22.64] ;  /* 0x00000006160c7981 */ /* 0x001ea2000c1e9d00 */
[----:B-1---5:R-:W-:Y:S02]  /*2780*/  LOP3.LUT R30, R9, 0xff, RZ, 0xc0, !PT ;  /* 0x000000ff091e7812 */ /* 0x022fe400078ec0ff */
[----:B------:R-:W-:Y:S01]  /*2790*/  LOP3.LUT R29, R8, 0xff, RZ, 0xc0, !PT ;  /* 0x000000ff081d7812 */ /* 0x000fe200078ec0ff */
[----:B------:R-:W0:Y:S01]  /*27a0*/  LDS.64 R18, [UR4+0x20] ;  /* 0x00002004ff127984 */ /* 0x000e220008000a00 */
[----:B------:R-:W-:Y:S02]  /*27b0*/  IADD3 R42, R30, -0x80, RZ ;  /* 0xffffff801e2a7810 */ /* 0x000fe40007ffe0ff */
[----:B------:R-:W-:Y:S01]  /*27c0*/  LOP3.LUT R30, R10, 0xff, RZ, 0xc0, !PT ;  /* 0x000000ff0a1e7812 */ /* 0x000fe200078ec0ff */
[----:B------:R-:W-:Y:S01]  /*27d0*/  VIADD R29, R29, 0xffffff80 ;  /* 0xffffff801d1d7836 */ /* 0x000fe20000000000 */
[----:B------:R-:W-:Y:S02]  /*27e0*/  LOP3.LUT R36, R11, 0xff, RZ, 0xc0, !PT ;  /* 0x000000ff0b247812 */ /* 0x000fe400078ec0ff */
[----:B------:R-:W-:Y:S01]  /*27f0*/  IADD3 R32, R30, -0x80, RZ ;  /* 0xffffff801e207810 */ /* 0x000fe20007ffe0ff */
[----:B------:R1:W3:Y:S01]  /*2800*/  I2F.F16 R34, R29 ;  /* 0x0000001d00227306 */ /* 0x0002e20000200c00 */
[----:B------:R-:W-:-:S02]  /*2810*/  SHF.R.U32.HI R30, RZ, 0x8, R8 ;  /* 0x00000008ff1e7819 */ /* 0x000fc40000011608 */
[----:B------:R-:W-:Y:S02]  /*2820*/  IADD3 R39, R36, -0x80, RZ ;  /* 0xffffff8024277810 */ /* 0x000fe40007ffe0ff */
[----:B------:R-:W-:Y:S02]  /*2830*/  LOP3.LUT R36, R30, 0xff, RZ, 0xc0, !PT ;  /* 0x000000ff1e247812 */ /* 0x000fe400078ec0ff */
[----:B------:R-:W-:Y:S01]  /*2840*/  SHF.R.U32.HI R38, RZ, 0x8, R10 ;  /* 0x00000008ff267819 */ /* 0x000fe2000001160a */
[----:B------:R-:W4:Y:S01]  /*2850*/  I2F.F16 R42, R42 ;  /* 0x0000002a002a7306 */ /* 0x000f220000200c00 */
[----:B-1----:R-:W-:Y:S02]  /*2860*/  SHF.R.U32.HI R29, RZ, 0x8, R9 ;  /* 0x00000008ff1d7819 */ /* 0x002fe40000011609 */
[----:B------:R-:W-:Y:S02]  /*2870*/  IADD3 R37, R36, -0x80, RZ ;  /* 0xffffff8024257810 */ /* 0x000fe40007ffe0ff */
[----:B------:R-:W-:-:S02]  /*2880*/  LOP3.LUT R29, R29, 0xff, RZ, 0xc0, !PT ;  /* 0x000000ff1d1d7812 */ /* 0x000fc400078ec0ff */
[----:B------:R-:W-:Y:S01]  /*2890*/  LOP3.LUT R38, R38, 0xff, RZ, 0xc0, !PT ;  /* 0x000000ff26267812 */ /* 0x000fe200078ec0ff */
[----:B------:R-:W1:Y:S01]  /*28a0*/  I2F.F16 R32, R32 ;  /* 0x0000002000207306 */ /* 0x000e620000200c00 */
[----:B------:R-:W-:Y:S01]  /*28b0*/  IADD3 R36, R29, -0x80, RZ ;  /* 0xffffff801d247810 */ /* 0x000fe20007ffe0ff */
[----:B---3--:R-:W-:Y:S01]  /*28c0*/  HADD2.F32 R34, -RZ, R34.H0_H0 ;  /* 0x20000022ff227230 */ /* 0x008fe20000004100 */
[----:B------:R-:W-:Y:S02]  /*28d0*/  IADD3 R38, R38, -0x80, RZ ;  /* 0xffffff8026267810 */ /* 0x000fe40007ffe0ff */
[----:B------:R-:W-:Y:S01]  /*28e0*/  LEA.HI R31, R8, 0xffffff80, RZ, 0x8 ;  /* 0xffffff80081f7811 */ /* 0x000fe200078f40ff */
[----:B----4-:R-:W-:Y:S02]  /*28f0*/  HADD2.F32 R42, -RZ, R42.H0_H0 ;  /* 0x2000002aff2a7230 */ /* 0x010fe40000004100 */
[----:B------:R-:W3:Y:S01]  /*2900*/  I2F.F16 R37, R37 ;  /* 0x0000002500257306 */ /* 0x000ee20000200c00 */
[----:B------:R-:W-:-:S02]  /*2910*/  LEA.HI R33, R9, 0xffffff80, RZ, 0x8 ;  /* 0xffffff8009217811 */ /* 0x000fc400078f40ff */
[----:B------:R-:W-:Y:S02]  /*2920*/  SHF.R.U32.HI R9, RZ, 0x10, R9 ;  /* 0x00000010ff097819 */ /* 0x000fe40000011609 */
[----:B------:R-:W-:Y:S01]  /*2930*/  SHF.R.U32.HI R41, RZ, 0x10, R10 ;  /* 0x00000010ff297819 */ /* 0x000fe2000001160a */
[----:B-1----:R-:W-:Y:S02]  /*2940*/  HADD2.F32 R32, -RZ, R32.H0_H0 ;  /* 0x20000020ff207230 */ /* 0x002fe40000004100 */
[----:B------:R-:W1:Y:S01]  /*2950*/  I2F.F16 R36, R36 ;  /* 0x0000002400247306 */ /* 0x000e620000200c00 */
[----:B0-----:R-:W-:Y:S01]  /*2960*/  HADD2.F32 R29, -RZ, R18.H0_H0 ;  /* 0x20000012ff1d7230 */ /* 0x001fe20000004100 */
[----:B------:R-:W-:Y:S02]  /*2970*/  LEA.HI R35, R10, 0xffffff80, RZ, 0x8 ;  /* 0xffffff800a237811 */ /* 0x000fe400078f40ff */
[----:B------:R-:W-:Y:S02]  /*2980*/  LOP3.LUT R41, R41, 0xff, RZ, 0xc0, !PT ;  /* 0x000000ff29297812 */ /* 0x000fe400078ec0ff */
[----:B------:R-:W-:Y:S01]  /*2990*/  FFMA.FTZ R40, R34, R29, RZ ;  /* 0x0000001d22287223 */ /* 0x000fe200000100ff */
[----:B---3--:R-:W-:Y:S01]  /*29a0*/  HADD2.F32 R37, -RZ, R37.H0_H0 ;  /* 0x20000025ff257230 */ /* 0x008fe20000004100 */
[----:B------:R-:W0:Y:S01]  /*29b0*/  I2F.F16 R38, R38 ;  /* 0x0000002600267306 */ /* 0x000e220000200c00 */
[C---:B------:R-:W-:Y:S01]  /*29c0*/  FFMA.FTZ R34, R29.reuse, R42, RZ ;  /* 0x0000002a1d227223 */ /* 0x040fe200000100ff */
[----:B------:R-:W-:Y:S01]  /*29d0*/  FFMA.FTZ R32, R29, R32, RZ ;  /* 0x000000201d207223 */ /* 0x000fe200000100ff */
[----:B-1----:R-:W-:-:S05]  /*29e0*/  HADD2.F32 R36, -RZ, R36.H0_H0 ;  /* 0x20000024ff247230 */ /* 0x002fca0000004100 */
[----:B------:R1:W3:Y:S08]  /*29f0*/  I2F.F16 R30, R39 ;  /* 0x00000027001e7306 */ /* 0x0002f00000200c00 */
[----:B------:R-:W-:Y:S01]  /*2a00*/  I2F.F16 R31, R31 ;  /* 0x0000001f001f7306 */ /* 0x000fe20000200c00 */
[----:B-1----:R-:W-:Y:S01]  /*2a10*/  HADD2.F32 R39, -RZ, R18.H1_H1 ;  /* 0x30000012ff277230 */ /* 0x002fe20000004100 */
[----:B------:R-:W-:-:S04]  /*2a20*/  LEA.HI R18, R11, 0xffffff80, RZ, 0x8 ;  /* 0xffffff800b127811 */ /* 0x000fc800078f40ff */
[----:B------:R-:W-:Y:S01]  /*2a30*/  FFMA.FTZ R40, R37, R39, R40 ;  /* 0x0000002725287223 */ /* 0x000fe20000010028 */
[----:B0-----:R-:W-:Y:S02]  /*2a40*/  HADD2.F32 R37, -RZ, R38.H0_H0 ;  /* 0x20000026ff257230 */ /* 0x001fe40000004100 */
[C---:B------:R-:W-:Y:S01]  /*2a50*/  FFMA.FTZ R34, R39.reuse, R36, R34 ;  /* 0x0000002427227223 */ /* 0x040fe20000010022 */
[----:B------:R-:W-:Y:S01]  /*2a60*/  SHF.R.U32.HI R36, RZ, 0x10, R8 ;  /* 0x00000010ff247819 */ /* 0x000fe20000011608 */
[----:B---3--:R-:W-:Y:S01]  /*2a70*/  HADD2.F32 R30, -RZ, R30.H0_H0 ;  /* 0x2000001eff1e7230 */ /* 0x008fe20000004100 */
[----:B------:R-:W-:Y:S01]  /*2a80*/  I2F.F16 R35, R35 ;  /* 0x0000002300237306 */ /* 0x000fe20000200c00 */
[----:B------:R-:W-:Y:S01]  /*2a90*/  FFMA.FTZ R8, R39, R37, R32 ;  /* 0x0000002527087223 */ /* 0x000fe20000010020 */
[----:B------:R-:W-:Y:S02]  /*2aa0*/  SHF.R.U32.HI R37, RZ, 0x8, R11 ;  /* 0x00000008ff257819 */ /* 0x000fe4000001160b */
[----:B------:R-:W-:Y:S01]  /*2ab0*/  LOP3.LUT R36, R36, 0xff, RZ, 0xc0, !PT ;  /* 0x000000ff24247812 */ /* 0x000fe200078ec0ff */
[----:B------:R-:W-:Y:S01]  /*2ac0*/  FFMA.FTZ R30, R29, R30, RZ ;  /* 0x0000001e1d1e7223 */ /* 0x000fe200000100ff */
[----:B------:R-:W-:-:S02]  /*2ad0*/  LOP3.LUT R37, R37, 0xff, RZ, 0xc0, !PT ;  /* 0x000000ff25257812 */ /* 0x000fc400078ec0ff */
[----:B------:R-:W-:Y:S01]  /*2ae0*/  IADD3 R36, R36, -0x80, RZ ;  /* 0xffffff8024247810 */ /* 0x000fe20007ffe0ff */
[----:B------:R-:W0:Y:S01]  /*2af0*/  I2F.F16 R33, R33 ;  /* 0x0000002100217306 */ /* 0x000e220000200c00 */
[----:B------:R-:W-:Y:S02]  /*2b00*/  IADD3 R42, R37, -0x80, RZ ;  /* 0xffffff80252a7810 */ /* 0x000fe40007ffe0ff */
[----:B------:R-:W-:-:S05]  /*2b10*/  LOP3.LUT R37, R9, 0xff, RZ, 0xc0, !PT ;  /* 0x000000ff09257812 */ /* 0x000fca00078ec0ff */
[----:B------:R-:W1:Y:S01]  /*2b20*/  I2F.F16 R9, R42 ;  /* 0x0000002a00097306 */ /* 0x000e620000200c00 */
[----:B------:R-:W-:Y:S01]  /*2b30*/  VIADD R10, R37, 0xffffff80 ;  /* 0xffffff80250a7836 */ /* 0x000fe20000000000 */
[----:B------:R-:W-:Y:S02]  /*2b40*/  SHF.R.U32.HI R37, RZ, 0x10, R11 ;  /* 0x00000010ff257819 */ /* 0x000fe4000001160b */
[----:B------:R-:W-:Y:S02]  /*2b50*/  IADD3 R11, R41, -0x80, RZ ;  /* 0xffffff80290b7810 */ /* 0x000fe40007ffe0ff */
[----:B------:R-:W-:Y:S01]  /*2b60*/  LOP3.LUT R37, R37, 0xff, RZ, 0xc0, !PT ;  /* 0x000000ff25257812 */ /* 0x000fe200078ec0ff */
[----:B0-----:R-:W-:Y:S01]  /*2b70*/  HADD2.F32 R33, -RZ, R33.H0_H0 ;  /* 0x20000021ff217230 */ /* 0x001fe20000004100 */
[----:B------:R-:W0:Y:S02]  /*2b80*/  I2F.F16 R36, R36 ;  /* 0x0000002400247306 */ /* 0x000e240000200c00 */
[----:B------:R-:W-:Y:S01]  /*2b90*/  IADD3 R41, R37, -0x80, RZ ;  /* 0xffffff8025297810 */ /* 0x000fe20007ffe0ff */
[----:B-1----:R-:W-:-:S05]  /*2ba0*/  HADD2.F32 R9, -RZ, R9.H0_H0 ;  /* 0x20000009ff097230 */ /* 0x002fca0000004100 */
[----:B------:R-:W1:Y:S01]  /*2bb0*/  I2F.F16 R10, R10 ;  /* 0x0000000a000a7306 */ /* 0x000e620000200c00 */
[----:B------:R-:W-:Y:S01]  /*2bc0*/  FFMA.FTZ R39, R39, R9, R30 ;  /* 0x0000000927277223 */ /* 0x000fe2000001001e */
[----:B------:R-:W-:Y:S02]  /*2bd0*/  HADD2.F32 R9, -RZ, R19.H0_H0 ;  /* 0x20000013ff097230 */ /* 0x000fe40000004100 */
[----:B0-----:R-:W-:-:S04]  /*2be0*/  HADD2.F32 R43, -RZ, R36.H0_H0 ;  /* 0x20000024ff2b7230 */ /* 0x001fc80000004100 */
[----:B------:R-:W-:Y:S01]  /*2bf0*/  I2F.F16 R11, R11 ;  /* 0x0000000b000b7306 */ /* 0x000fe20000200c00 */
[----:B------:R-:W-:Y:S02]  /*2c00*/  HADD2.F32 R19, -RZ, R19.H1_H1 ;  /* 0x30000013ff137230 */ /* 0x000fe40000004100 */
[----:B-1----:R-:W-:-:S05]  /*2c10*/  HADD2.F32 R36, -RZ, R10.H0_H0 ;  /* 0x2000000aff247230 */ /* 0x002fca0000004100 */
[----:B------:R-:W0:Y:S01]  /*2c20*/  I2F.F16 R30, R41 ;  /* 0x00000029001e7306 */ /* 0x000e220000200c00 */
[----:B------:R-:W-:-:S07]  /*2c30*/  FFMA.FTZ R36, R9, R36, R34 ;  /* 0x0000002409247223 */ /* 0x000fce0000010022 */
[----:B------:R-:W-:Y:S01]  /*2c40*/  I2F.F16 R18, R18 ;  /* 0x0000001200127306 */ /* 0x000fe20000200c00 */
[----:B------:R-:W-:Y:S01]  /*2c50*/  FFMA.FTZ R36, R19, R33, R36 ;  /* 0x0000002113247223 */ /* 0x000fe20000010024 */
[----:B0-----:R-:W-:-:S05]  /*2c60*/  HADD2.F32 R34, -RZ, R30.H0_H0 ;  /* 0x2000001eff227230 */ /* 0x001fca0000004100 */
[----:B------:R-:W-:Y:S01]  /*2c70*/  FFMA.FTZ R34, R9, R34, R39 ;  /* 0x0000002209227223 */ /* 0x000fe20000010027 */
[----:B--2---:R-:W-:Y:S02]  /*2c80*/  LEA.HI R38, R13, 0xffffff80, RZ, 0x8 ;  /* 0xffffff800d267811 */ /* 0x004fe400078f40ff */
[----:B------:R-:W-:Y:S02]  /*2c90*/  LOP3.LUT R37, R12, 0xff, RZ, 0xc0, !PT ;  /* 0x000000ff0c257812 */ /* 0x000fe400078ec0ff */
[----:B------:R0:W1:Y:S01]  /*2ca0*/  I2F.F16 R32, R38 ;  /* 0x0000002600207306 */ /* 0x0000620000200c00 */
[----:B------:R-:W-:Y:S02]  /*2cb0*/  LOP3.LUT R39, R15, 0xff, RZ, 0xc0, !PT ;  /* 0x000000ff0f277812 */ /* 0x000fe400078ec0ff */
[----:B------:R-:W-:Y:S02]  /*2cc0*/  IADD3 R37, R37, -0x80, RZ ;  /* 0xffffff8025257810 */ /* 0x000fe40007ffe0ff */
[----:B------:R-:W-:-:S02]  /*2cd0*/  IADD3 R42, R39, -0x80, RZ ;  /* 0xffffff80272a7810 */ /* 0x000fc40007ffe0ff */
[----:B------:R-:W-:Y:S01]  /*2ce0*/  LEA.HI R29, R12, 0xffffff80, RZ, 0x8 ;  /* 0xffffff800c1d7811 */ /* 0x000fe200078f40ff */
[----:B------:R2:W3:Y:S01]  /*2cf0*/  I2F.F16 R10, R37 ;  /* 0x00000025000a7306 */ /* 0x0004e20000200c00 */
[----:B0-----:R-:W-:Y:S01]  /*2d00*/  FFMA.FTZ R38, R43, R9, R40 ;  /* 0x000000092b267223 */ /* 0x001fe20000010028 */
[----:B------:R-:W-:Y:S01]  /*2d10*/  HADD2.F32 R43, -RZ, R11.H0_H0 ;  /* 0x2000000bff2b7230 */ /* 0x000fe20000004100 */
[----:B------:R-:W-:-:S04]  /*2d20*/  LOP3.LUT R40, R13, 0xff, RZ, 0xc0, !PT ;  /* 0x000000ff0d287812 */ /* 0x000fc800078ec0ff */
[----:B------:R-:W-:Y:S01]  /*2d30*/  FFMA.FTZ R30, R9, R43, R8 ;  /* 0x0000002b091e7223 */ /* 0x000fe20000010008 */
[----:B------:R-:W-:Y:S01]  /*2d40*/  LOP3.LUT R8, R14, 0xff, RZ, 0xc0, !PT ;  /* 0x000000ff0e087812 */ /* 0x000fe200078ec0ff */
[----:B--2---:R-:W-:Y:S01]  /*2d50*/  HADD2.F32 R37, -RZ, R31.H0_H0 ;  /* 0x2000001fff257230 */ /* 0x004fe20000004100 */
[----:B------:R-:W-:Y:S01]  /*2d60*/  IADD3 R11, R40, -0x80, RZ ;  /* 0xffffff80280b7810 */ /* 0x000fe20007ffe0ff */
[----:B------:R-:W-:Y:S01]  /*2d70*/  I2F.F16 R29, R29 ;  /* 0x0000001d001d7306 */ /* 0x000fe20000200c00 */
[----:B------:R-:W-:Y:S01]  /*2d80*/  IADD3 R41, R8, -0x80, RZ ;  /* 0xffffff8008297810 */ /* 0x000fe20007ffe0ff */
[----:B-1----:R-:W-:Y:S01]  /*2d90*/  HADD2.F32 R32, -RZ, R32.H0_H0 ;  /* 0x20000020ff207230 */ /* 0x002fe20000004100 */
[----:B------:R-:W0:Y:S01]  /*2da0*/  LDS.64 R8, [UR4+0x28] ;  /* 0x00002804ff087984 */ /* 0x000e220008000a00 */
[----:B------:R-:W-:Y:S01]  /*2db0*/  FFMA.FTZ R38, R37, R19, R38 ;  /* 0x0000001325267223 */ /* 0x000fe20000010026 */
[--C-:B------:R-:W-:Y:S02]  /*2dc0*/  SHF.R.U32.HI R37, RZ, 0x8, R12.reuse ;  /* 0x00000008ff257819 */ /* 0x100fe4000001160c */
[----:B------:R-:W-:Y:S01]  /*2dd0*/  SHF.R.U32.HI R40, RZ, 0x10, R12 ;  /* 0x00000010ff287819 */ /* 0x000fe2000001160c */
[----:B------:R1:W-:Y:S01]  /*2de0*/  I2F.F16 R31, R41 ;  /* 0x00000029001f7306 */ /* 0x0003e20000200c00 */
[----:B------:R-:W-:-:S02]  /*2df0*/  LOP3.LUT R39, R37, 0xff, RZ, 0xc0, !PT ;  /* 0x000000ff25277812 */ /* 0x000fc400078ec0ff */
[----:B------:R-:W-:Y:S02]  /*2e00*/  LOP3.LUT R40, R40, 0xff, RZ, 0xc0, !PT ;  /* 0x000000ff28287812 */ /* 0x000fe400078ec0ff */
[----:B------:R-:W-:Y:S02]  /*2e10*/  IADD3 R12, R39, -0x80, RZ ;  /* 0xffffff80270c7810 */ /* 0x000fe40007ffe0ff */
[--C-:B------:R-:W-:Y:S01]  /*2e20*/  SHF.R.U32.HI R39, RZ, 0x8, R13.reuse ;  /* 0x00000008ff277819 */ /* 0x100fe2000001160d */
[----:B------:R-:W2:Y:S01]  /*2e30*/  I2F.F16 R11, R11 ;  /* 0x0000000b000b7306 */ /* 0x000ea20000200c00 */
[----:B-1----:R-:W-:Y:S01]  /*2e40*/  HADD2.F32 R41, -RZ, R35.H0_H0 ;  /* 0x20000023ff297230 */ /* 0x002fe20000004100 */
[----:B------:R-:W-:Y:S01]  /*2e50*/  IADD3 R33, R40, -0x80, RZ ;  /* 0xffffff8028217810 */ /* 0x000fe20007ffe0ff */
[----:B------:R-:W-:Y:S01]  /*2e60*/  HADD2.F32 R35, -RZ, R18.H0_H0 ;  /* 0x20000012ff237230 */ /* 0x000fe20000004100 */
[----:B------:R-:W-:Y:S02]  /*2e70*/  LOP3.LUT R39, R39, 0xff, RZ, 0xc0, !PT ;  /* 0x000000ff27277812 */ /* 0x000fe400078ec0ff */
[C---:B------:R-:W-:Y:S01]  /*2e80*/  FFMA.FTZ R30, R19.reuse, R41, R30 ;  /* 0x00000029131e7223 */ /* 0x040fe2000001001e */
[----:B------:R-:W-:Y:S01]  /*2e90*/  SHF.R.U32.HI R40, RZ, 0x10, R13 ;  /* 0x00000010ff287819 */ /* 0x000fe2000001160d */
[----:B------:R-:W-:Y:S01]  /*2ea0*/  FFMA.FTZ R34, R19, R35, R34 ;  /* 0x0000002313227223 */ /* 0x000fe20000010022 */
[----:B------:R-:W-:Y:S01]  /*2eb0*/  SHF.R.U32.HI R19, RZ, 0x8, R14 ;  /* 0x00000008ff137819 */ /* 0x000fe2000001160e */
[----:B------:R-:W-:Y:S01]  /*2ec0*/  VIADD R13, R39, 0xffffff80 ;  /* 0xffffff80270d7836 */ /* 0x000fe20000000000 */
[----:B------:R-:W1:Y:S01]  /*2ed0*/  I2F.F16 R37, R42 ;  /* 0x0000002a00257306 */ /* 0x000e620000200c00 */
[----:B---3--:R-:W-:Y:S01]  /*2ee0*/  HADD2.F32 R39, -RZ, R10.H0_H0 ;  /* 0x2000000aff277230 */ /* 0x008fe20000004100 */
[----:B------:R-:W-:Y:S01]  /*2ef0*/  LOP3.LUT R35, R19, 0xff, RZ, 0xc0, !PT ;  /* 0x000000ff13237812 */ /* 0x000fe200078ec0ff */
[----:B--2---:R-:W-:Y:S01]  /*2f00*/  HADD2.F32 R11, -RZ, R11.H0_H0 ;  /* 0x2000000bff0b7230 */ /* 0x004fe20000004100 */
[----:B------:R-:W-:-:S02]  /*2f10*/  LOP3.LUT R40, R40, 0xff, RZ, 0xc0, !PT ;  /* 0x000000ff28287812 */ /* 0x000fc400078ec0ff */
[----:B------:R-:W-:Y:S02]  /*2f20*/  IADD3 R10, R35, -0x80, RZ ;  /* 0xffffff80230a7810 */ /* 0x000fe40007ffe0ff */
[----:B------:R-:W2:Y:S01]  /*2f30*/  I2F.F16 R12, R12 ;  /* 0x0000000c000c7306 */ /* 0x000ea20000200c00 */
[----:B------:R-:W-:Y:S02]  /*2f40*/  SHF.R.U32.HI R35, RZ, 0x10, R14 ;  /* 0x00000010ff237819 */ /* 0x000fe4000001160e */
[----:B------:R-:W-:Y:S01]  /*2f50*/  IADD3 R18, R40, -0x80, RZ ;  /* 0xffffff8028127810 */ /* 0x000fe20007ffe0ff */
[----:B------:R-:W-:Y:S01]  /*2f60*/  HADD2.F32 R40, -RZ, R31.H0_H0 ;  /* 0x2000001fff287230 */ /* 0x000fe20000004100 */
[----:B------:R-:W-:Y:S01]  /*2f70*/  LOP3.LUT R35, R35, 0xff, RZ, 0xc0, !PT ;  /* 0x000000ff23237812 */ /* 0x000fe200078ec0ff */
[----:B-1----:R-:W-:Y:S02]  /*2f80*/  HADD2.F32 R37, -RZ, R37.H0_H0 ;  /* 0x20000025ff257230 */ /* 0x002fe40000004100 */
[----:B------:R-:W1:Y:S01]  /*2f90*/  I2F.F16 R13, R13 ;  /* 0x0000000d000d7306 */ /* 0x000e620000200c00 */
[----:B0-----:R-:W-:Y:S01]  /*2fa0*/  HADD2.F32 R19, -RZ, R8.H0_H0 ;  /* 0x20000008ff137230 */ /* 0x001fe20000004100 */
[----:B------:R-:W-:-:S04]  /*2fb0*/  LEA.HI R14, R14, 0xffffff80, RZ, 0x8 ;  /* 0xffffff800e0e7811 */ /* 0x000fc800078f40ff */
[----:B------:R-:W-:Y:S01]  /*2fc0*/  FFMA.FTZ R38, R39, R19, R38 ;  /* 0x0000001327267223 */ /* 0x000fe20000010026 */
[----:B------:R-:W-:Y:S01]  /*2fd0*/  FFMA.FTZ R36, R19, R11, R36 ;  /* 0x0000000b13247223 */ /* 0x000fe20000010024 */
[--C-:B------:R-:W-:Y:S01]  /*2fe0*/  SHF.R.U32.HI R39, RZ, 0x8, R15.reuse ;  /* 0x00000008ff277819 */ /* 0x100fe2000001160f */
[----:B------:R-:W0:Y:S01]  /*2ff0*/  I2F.F16 R10, R10 ;  /* 0x0000000a000a7306 */ /* 0x000e220000200c00 */
[----:B------:R-:W-:Y:S01]  /*3000*/  IADD3 R11, R35, -0x80, RZ ;  /* 0xffffff80230b7810 */ /* 0x000fe20007ffe0ff */
[C---:B------:R-:W-:Y:S01]  /*3010*/  FFMA.FTZ R30, R19.reuse, R40, R30 ;  /* 0x00000028131e7223 */ /* 0x040fe2000001001e */
[----:B------:R-:W-:Y:S01]  /*3020*/  SHF.R.U32.HI R35, RZ, 0x10, R15 ;  /* 0x00000010ff237819 */ /* 0x000fe2000001160f */
[----:B------:R-:W-:Y:S01]  /*3030*/  FFMA.FTZ R34, R19, R37, R34 ;  /* 0x0000002513227223 */ /* 0x000fe20000010022 */
[----:B------:R-:W-:Y:S01]  /*3040*/  LOP3.LUT R39, R39, 0xff, RZ, 0xc0, !PT ;  /* 0x000000ff27277812 */ /* 0x000fe200078ec0ff */
[----:B------:R-:W-:Y:S01]  /*3050*/  HADD2.F32 R19, -RZ, R8.H1_H1 ;  /* 0x30000008ff137230 */ /* 0x000fe20000004100 */
[----:B------:R-:W-:Y:S01]  /*3060*/  LOP3.LUT R35, R35, 0xff, RZ, 0xc0, !PT ;  /* 0x000000ff23237812 */ /* 0x000fe200078ec0ff */
[----:B------:R-:W3:Y:S01]  /*3070*/  I2F.F16 R33, R33 ;  /* 0x0000002100217306 */ /* 0x000ee20000200c00 */
[----:B------:R-:W-:Y:S01]  /*3080*/  IADD3 R39, R39, -0x80, RZ ;  /* 0xffffff8027277810 */ /* 0x000fe20007ffe0ff */
[----:B--2---:R-:W-:Y:S01]  /*3090*/  HADD2.F32 R37, -RZ, R12.H0_H0 ;  /* 0x2000000cff257230 */ /* 0x004fe20000004100 */
[----:B------:R-:W-:Y:S01]  /*30a0*/  IADD3 R35, R35, -0x80, RZ ;  /* 0xffffff8023237810 */ /* 0x000fe20007ffe0ff */
[----:B-1----:R-:W-:Y:S01]  /*30b0*/  HADD2.F32 R40, -RZ, R13.H0_H0 ;  /* 0x2000000dff287230 */ /* 0x002fe20000004100 */
[----:B------:R-:W-:Y:S01]  /*30c0*/  LEA.HI R15, R15, 0xffffff80, RZ, 0x8 ;  /* 0xffffff800f0f7811 */ /* 0x000fe200078f40ff */
[----:B------:R-:W-:-:S02]  /*30d0*/  HADD2.F32 R8, -RZ, R9.H0_H0 ;  /* 0x20000009ff087230 */ /* 0x000fc40000004100 */
[----:B------:R-:W-:Y:S01]  /*30e0*/  FFMA.FTZ R13, R37, R19, R38 ;  /* 0x00000013250d7223 */ /* 0x000fe20000010026 */
[----:B------:R-:W1:Y:S01]  /*30f0*/  I2F.F16 R31, R39 ;  /* 0x00000027001f7306 */ /* 0x000e620000200c00 */
[----:B------:R-:W-:Y:S01]  /*3100*/  FFMA.FTZ R37, R19, R40, R36 ;  /* 0x0000002813257223 */ /* 0x000fe20000010024 */
[----:B0-----:R-:W-:Y:S02]  /*3110*/  HADD2.F32 R36, -RZ, R10.H0_H0 ;  /* 0x2000000aff247230 */ /* 0x001fe40000004100 */
[----:B------:R-:W-:Y:S02]  /*3120*/  HADD2.F32 R9, -RZ, R9.H1_H1 ;  /* 0x30000009ff097230 */ /* 0x000fe40000004100 */
[----:B---3--:R-:W-:Y:S02]  /*3130*/  HADD2.F32 R10, -RZ, R33.H0_H0 ;  /* 0x20000021ff0a7230 */ /* 0x008fe40000004100 */
[----:B------:R-:W0:Y:S03]  /*3140*/  I2F.F16 R18, R18 ;  /* 0x0000001200127306 */ /* 0x000e260000200c00 */
[----:B------:R-:W-:Y:S01]  /*3150*/  FFMA.FTZ R13, R10, R8, R13 ;  /* 0x000000080a0d7223 */ /* 0x000fe2000001000d */
[----:B------:R-:W-:-:S02]  /*3160*/  HADD2.F32 R10, -RZ, R29.H0_H0 ;  /* 0x2000001dff0a7230 */ /* 0x000fc40000004100 */
[----:B-1----:R-:W-:Y:S02]  /*3170*/  HADD2.F32 R39, -RZ, R31.H0_H0 ;  /* 0x2000001fff277230 */ /* 0x002fe40000004100 */
[----:B------:R-:W1:Y:S01]  /*3180*/  I2F.F16 R11, R11 ;  /* 0x0000000b000b7306 */ /* 0x000e620000200c00 */
[C---:B------:R-:W-:Y:S01]  /*3190*/  FFMA.FTZ R31, R19.reuse, R36, R30 ;  /* 0x00000024131f7223 */ /* 0x040fe2000001001e */
[----:B------:R-:W-:Y:S01]  /*31a0*/  FFMA.FTZ R10, R10, R9, R13 ;  /* 0x000000090a0a7223 */ /* 0x000fe2000001000d */
[----:B------:R-:W-:Y:S02]  /*31b0*/  HADD2.F32 R13, -RZ, R0.H0_H0 ;  /* 0x20000000ff0d7230 */ /* 0x000fe40000004100 */
[----:B------:R-:W-:Y:S01]  /*31c0*/  FFMA.FTZ R39, R19, R39, R34 ;  /* 0x0000002713277223 */ /* 0x000fe20000010022 */
[----:B------:R-:W-:Y:S02]  /*31d0*/  HADD2.F32 R19, -RZ, R2.H1_H1 ;  /* 0x30000002ff137230 */ /* 0x000fe40000004100 */
[----:B0-----:R-:W-:Y:S01]  /*31e0*/  HADD2.F32 R18, -RZ, R18.H0_H0 ;  /* 0x20000012ff127230 */ /* 0x001fe20000004100 */
[----:B------:R-:W0:Y:S01]  /*31f0*/  I2F.F16 R35, R35 ;  /* 0x0000002300237306 */ /* 0x000e220000200c00 */
[----:B------:R-:W-:-:S03]  /*3200*/  FMUL.FTZ R10, R13, R10 ;  /* 0x0000000a0d0a7220 */ /* 0x000fc60000410000 */
[----:B------:R-:W-:Y:S02]  /*3210*/  FFMA.FTZ R18, R8, R18, R37 ;  /* 0x0000001208127223 */ /* 0x000fe40000010025 */
[----:B------:R-:W-:Y:S01]  /*3220*/  F2FP.F16.F32.PACK_AB R10, RZ, R10 ;  /* 0x0000000aff0a723e */ /* 0x000fe200000000ff */
[----:B-1----:R-:W-:Y:S01]  /*3230*/  HADD2.F32 R11, -RZ, R11.H0_H0 ;  /* 0x2000000bff0b7230 */ /* 0x002fe20000004100 */
[----:B------:R0:W1:Y:S01]  /*3240*/  I2F.F16 R12, R14 ;  /* 0x0000000e000c7306 */ /* 0x0000620000200c00 */
[----:B------:R-:W-:-:S03]  /*3250*/  FFMA.FTZ R18, R9, R32, R18 ;  /* 0x0000002009127223 */ /* 0x000fc60000010012 */
[----:B------:R-:W-:-:S04]  /*3260*/  FFMA.FTZ R11, R8, R11, R31 ;  /* 0x0000000b080b7223 */ /* 0x000fc8000001001f */
[----:B------:R-:W2:Y:S01]  /*3270*/  I2F.F16 R15, R15 ;  /* 0x0000000f000f7306 */ /* 0x000ea20000200c00 */
[----:B0-----:R-:W-:-:S05]  /*3280*/  HADD2.F32 R14, -RZ, R35.H0_H0 ;  /* 0x20000023ff0e7230 */ /* 0x001fca0000004100 */
[----:B------:R-:W-:Y:S01]  /*3290*/  FFMA.FTZ R14, R8, R14, R39 ;  /* 0x0000000e080e7223 */ /* 0x000fe20000010027 */
[----:B-1----:R-:W-:-:S05]  /*32a0*/  HADD2.F32 R12, -RZ, R12.H0_H0 ;  /* 0x2000000cff0c7230 */ /* 0x002fca0000004100 */
[C---:B------:R-:W-:Y:S01]  /*32b0*/  FFMA.FTZ R11, R9.reuse, R12, R11 ;  /* 0x0000000c090b7223 */ /* 0x040fe2000001000b */
[----:B------:R-:W-:Y:S02]  /*32c0*/  HADD2.F32 R12, -RZ, R2.H0_H0 ;  /* 0x20000002ff0c7230 */ /* 0x000fe40000004100 */
[----:B--2---:R-:W-:Y:S02]  /*32d0*/  HADD2.F32 R8, -RZ, R15.H0_H0 ;  /* 0x2000000fff087230 */ /* 0x004fe40000004100 */
        /* <DEDUP_REMOVED lines=12> */
.L_x_4707:
[----:B------:R-:W-:Y:S01]  /*33a0*/  @!P0 IADD3 R3, R21, R20, RZ ;  /* 0x0000001415038210 */ /* 0x000fe20007ffe0ff */
[----:B------:R-:W-:Y:S01]  /*33b0*/  IMAD.WIDE R22, R28, 0x8, R22 ;  /* 0x000000081c167825 */ /* 0x000fe200078e0216 */
[----:B------:R-:W-:Y:S06]  /*33c0*/  @P1 BRA `(.L_x_4708) ;  /* 0x0000000c000c1947 */ /* 0x000fec0003800000 */
[----:B-----5:R-:W2:Y:S01]  /*33d0*/  LDG.E.128.CONSTANT R8, desc[UR6][R22.64] ;  /* 0x0000000616087981 */ /* 0x020ea2000c1e9d00 */
[----:B0-----:R-:W-:Y:S02]  /*33e0*/  LOP3.LUT R12, R4, 0xff, RZ, 0xc0, !PT ;  /* 0x000000ff040c7812 */ /* 0x001fe400078ec0ff */
[----:B------:R-:W-:Y:S02]  /*33f0*/  LOP3.LUT R13, R5, 0xff, RZ, 0xc0, !PT ;  /* 0x000000ff050d7812 */ /* 0x000fe400078ec0ff */
[----:B------:R-:W-:Y:S02]  /*3400*/  IADD3 R12, R12, -0x80, RZ ;  /* 0xffffff800c0c7810 */ /* 0x000fe40007ffe0ff */
[----:B------:R-:W-:Y:S02]  /*3410*/  IADD3 R13, R13, -0x80, RZ ;  /* 0xffffff800d0d7810 */ /* 0x000fe40007ffe0ff */
[----:B------:R0:W-:Y:S01]  /*3420*/  I2F.F16 R39, R12 ;  /* 0x0000000c00277306 */ /* 0x0001e20000200c00 */
[----:B------:R-:W-:-:S02]  /*3430*/  LOP3.LUT R15, R6, 0xff, RZ, 0xc0, !PT ;  /* 0x000000ff060f7812 */ /* 0x000fc400078ec0ff */
[----:B------:R-:W-:Y:S02]  /*3440*/  LEA.HI R29, R4, 0xffffff80, RZ, 0x8 ;  /* 0xffffff80041d7811 */ /* 0x000fe400078f40ff */
[----:B------:R-:W-:Y:S01]  /*3450*/  SHF.R.U32.HI R32, RZ, 0x8, R5 ;  /* 0x00000008ff207819 */ /* 0x000fe20000011605 */
[----:B------:R-:W-:Y:S01]  /*3460*/  VIADD R35, R15, 0xffffff80 ;  /* 0xffffff800f237836 */ /* 0x000fe20000000000 */
[----:B------:R-:W-:Y:S01]  /*3470*/  LOP3.LUT R15, R7, 0xff, RZ, 0xc0, !PT ;  /* 0x000000ff070f7812 */ /* 0x000fe200078ec0ff */
[----:B------:R3:W4:Y:S01]  /*3480*/  I2F.F16 R38, R13 ;  /* 0x0000000d00267306 */ /* 0x0007220000200c00 */
[--C-:B0-----:R-:W-:Y:S02]  /*3490*/  SHF.R.U32.HI R12, RZ, 0x8, R4.reuse ;  /* 0x00000008ff0c7819 */ /* 0x101fe40000011604 */
[----:B------:R-:W-:Y:S02]  /*34a0*/  SHF.R.U32.HI R4, RZ, 0x10, R4 ;  /* 0x00000010ff047819 */ /* 0x000fe40000011604 */
[----:B------:R-:W-:-:S02]  /*34b0*/  LOP3.LUT R12, R12, 0xff, RZ, 0xc0, !PT ;  /* 0x000000ff0c0c7812 */ /* 0x000fc400078ec0ff */
[----:B------:R-:W-:Y:S01]  /*34c0*/  LOP3.LUT R4, R4, 0xff, RZ, 0xc0, !PT ;  /* 0x000000ff04047812 */ /* 0x000fe200078ec0ff */
[----:B------:R-:W-:Y:S01]  /*34d0*/  I2F.F16 R35, R35 ;  /* 0x0000002300237306 */ /* 0x000fe20000200c00 */
[----:B-1----:R-:W-:Y:S02]  /*34e0*/  IADD3 R31, R12, -0x80, RZ ;  /* 0xffffff800c1f7810 */ /* 0x002fe40007ffe0ff */
[----:B---3--:R-:W0:Y:S01]  /*34f0*/  LDS.64 R12, [UR4+0x30] ;  /* 0x00003004ff0c7984 */ /* 0x008e220008000a00 */
[----:B------:R-:W-:Y:S02]  /*3500*/  IADD3 R15, R15, -0x80, RZ ;  /* 0xffffff800f0f7810 */ /* 0x000fe40007ffe0ff */
[----:B------:R-:W-:Y:S01]  /*3510*/  IADD3 R4, R4, -0x80, RZ ;  /* 0xffffff8004047810 */ /* 0x000fe20007ffe0ff */
[----:B----4-:R-:W-:Y:S01]  /*3520*/  HADD2.F32 R41, -RZ, R38.H0_H0 ;  /* 0x20000026ff297230 */ /* 0x010fe20000004100 */
[----:B------:R-:W-:Y:S01]  /*3530*/  SHF.R.U32.HI R34, RZ, 0x8, R6 ;  /* 0x00000008ff227819 */ /* 0x000fe20000011606 */
[----:B------:R-:W1:Y:S01]  /*3540*/  I2F.F16 R31, R31 ;  /* 0x0000001f001f7306 */ /* 0x000e620000200c00 */
[----:B------:R-:W-:-:S02]  /*3550*/  LOP3.LUT R33, R32, 0xff, RZ, 0xc0, !PT ;  /* 0x000000ff20217812 */ /* 0x000fc400078ec0ff */
[----:B------:R-:W-:Y:S02]  /*3560*/  LEA.HI R14, R5, 0xffffff80, RZ, 0x8 ;  /* 0xffffff80050e7811 */ /* 0x000fe400078f40ff */
[----:B------:R-:W-:Y:S02]  /*3570*/  SHF.R.U32.HI R5, RZ, 0x10, R5 ;  /* 0x00000010ff057819 */ /* 0x000fe40000011605 */
[----:B------:R-:W-:Y:S01]  /*3580*/  LOP3.LUT R36, R34, 0xff, RZ, 0xc0, !PT ;  /* 0x000000ff22247812 */ /* 0x000fe200078ec0ff */
[----:B------:R-:W3:Y:S01]  /*3590*/  I2F.F16 R15, R15 ;  /* 0x0000000f000f7306 */ /* 0x000ee20000200c00 */
[----:B------:R-:W-:Y:S02]  /*35a0*/  IADD3 R33, R33, -0x80, RZ ;  /* 0xffffff8021217810 */ /* 0x000fe40007ffe0ff */
[----:B------:R-:W-:Y:S02]  /*35b0*/  LEA.HI R21, R7, 0xffffff80, RZ, 0x8 ;  /* 0xffffff8007157811 */ /* 0x000fe400078f40ff */
[----:B------:R-:W-:-:S02]  /*35c0*/  LOP3.LUT R5, R5, 0xff, RZ, 0xc0, !PT ;  /* 0x000000ff05057812 */ /* 0x000fc400078ec0ff */
[----:B------:R-:W-:Y:S01]  /*35d0*/  IADD3 R36, R36, -0x80, RZ ;  /* 0xffffff8024247810 */ /* 0x000fe20007ffe0ff */
[----:B------:R4:W-:Y:S01]  /*35e0*/  I2F.F16 R32, R4 ;  /* 0x0000000400207306 */ /* 0x0009e20000200c00 */
[----:B------:R-:W-:Y:S01]  /*35f0*/  IADD3 R5, R5, -0x80, RZ ;  /* 0xffffff8005057810 */ /* 0x000fe20007ffe0ff */
[----:B-1----:R-:W-:Y:S01]  /*3600*/  HADD2.F32 R42, -RZ, R31.H0_H0 ;  /* 0x2000001fff2a7230 */ /* 0x002fe20000004100 */
[----:B------:R-:W-:Y:S02]  /*3610*/  LEA.HI R30, R6, 0xffffff80, RZ, 0x8 ;  /* 0xffffff80061e7811 */ /* 0x000fe400078f40ff */
[----:B------:R-:W-:Y:S01]  /*3620*/  SHF.R.U32.HI R6, RZ, 0x10, R6 ;  /* 0x00000010ff067819 */ /* 0x000fe20000011606 */
[----:B---3--:R-:W-:Y:S02]  /*3630*/  HADD2.F32 R15, -RZ, R15.H0_H0 ;  /* 0x2000000fff0f7230 */ /* 0x008fe40000004100 */
[----:B------:R-:W1:Y:S01]  /*3640*/  I2F.F16 R33, R33 ;  /* 0x0000002100217306 */ /* 0x000e620000200c00 */
[----:B----4-:R-:W-:-:S02]  /*3650*/  SHF.R.U32.HI R4, RZ, 0x8, R7 ;  /* 0x00000008ff047819 */ /* 0x010fc40000011607 */
[----:B------:R-:W-:Y:S02]  /*3660*/  SHF.R.U32.HI R7, RZ, 0x10, R7 ;  /* 0x00000010ff077819 */ /* 0x000fe40000011607 */
[----:B------:R-:W-:Y:S02]  /*3670*/  LOP3.LUT R4, R4, 0xff, RZ, 0xc0, !PT ;  /* 0x000000ff04047812 */ /* 0x000fe400078ec0ff */
[----:B------:R-:W-:Y:S01]  /*3680*/  LOP3.LUT R7, R7, 0xff, RZ, 0xc0, !PT ;  /* 0x000000ff07077812 */ /* 0x000fe200078ec0ff */
[----:B------:R-:W3:Y:S01]  /*3690*/  I2F.F16 R36, R36 ;  /* 0x0000002400247306 */ /* 0x000ee20000200c00 */
[----:B------:R-:W-:Y:S01]  /*36a0*/  IADD3 R37, R4, -0x80, RZ ;  /* 0xffffff8004257810 */ /* 0x000fe20007ffe0ff */
[----:B0-----:R-:W-:Y:S01]  /*36b0*/  HADD2.F32 R4, -RZ, R12.H0_H0 ;  /* 0x2000000cff047230 */ /* 0x001fe20000004100 */
[----:B------:R-:W-:Y:S01]  /*36c0*/  LOP3.LUT R6, R6, 0xff, RZ, 0xc0, !PT ;  /* 0x000000ff06067812 */ /* 0x000fe200078ec0ff */
[----:B------:R-:W-:Y:S02]  /*36d0*/  VIADD R40, R7, 0xffffff80 ;  /* 0xffffff8007287836 */ /* 0x000fe40000000000 */
[----:B------:R-:W-:-:S02]  /*36e0*/  HADD2.F32 R7, -RZ, R35.H0_H0 ;  /* 0x20000023ff077230 */ /* 0x000fc40000004100 */
[C---:B------:R-:W-:Y:S01]  /*36f0*/  FFMA.FTZ R38, R4.reuse, R41, RZ ;  /* 0x0000002904267223 */ /* 0x040fe200000100ff */
[----:B------:R0:W-:Y:S01]  /*3700*/  I2F.F16 R34, R5 ;  /* 0x0000000500227306 */ /* 0x0001e20000200c00 */
[C---:B------:R-:W-:Y:S01]  /*3710*/  FFMA.FTZ R15, R4.reuse, R15, RZ ;  /* 0x0000000f040f7223 */ /* 0x040fe200000100ff */
[----:B------:R-:W-:Y:S02]  /*3720*/  HADD2.F32 R12, -RZ, R12.H1_H1 ;  /* 0x3000000cff0c7230 */ /* 0x000fe40000004100 */
[----:B------:R-:W-:Y:S01]  /*3730*/  FFMA.FTZ R7, R4, R7, RZ ;  /* 0x0000000704077223 */ /* 0x000fe200000100ff */
[----:B-1----:R-:W-:Y:S01]  /*3740*/  HADD2.F32 R33, -RZ, R33.H0_H0 ;  /* 0x20000021ff217230 */ /* 0x002fe20000004100 */
[----:B------:R-:W-:Y:S01]  /*3750*/  IADD3 R6, R6, -0x80, RZ ;  /* 0xffffff8006067810 */ /* 0x000fe20007ffe0ff */
[----:B------:R-:W-:Y:S01]  /*3760*/  HADD2.F32 R32, -RZ, R32.H0_H0 ;  /* 0x20000020ff207230 */ /* 0x000fe20000004100 */
[----:B------:R-:W1:Y:S01]  /*3770*/  I2F.F16 R37, R37 ;  /* 0x0000002500257306 */ /* 0x000e620000200c00 */
[----:B0-----:R-:W-:-:S02]  /*3780*/  HADD2.F32 R5, -RZ, R39.H0_H0 ;  /* 0x20000027ff057230 */ /* 0x001fc40000004100 */
[----:B------:R-:W-:Y:S01]  /*3790*/  FFMA.FTZ R41, R12, R33, R38 ;  /* 0x000000210c297223 */ /* 0x000fe20000010026 */
[----:B---3--:R-:W-:Y:S02]  /*37a0*/  HADD2.F32 R36, -RZ, R36.H0_H0 ;  /* 0x20000024ff247230 */ /* 0x008fe40000004100 */
[----:B------:R-:W-:-:S03]  /*37b0*/  FFMA.FTZ R5, R5, R4, RZ ;  /* 0x0000000405057223 */ /* 0x000fc600000100ff */
[----:B------:R-:W-:Y:S01]  /*37c0*/  FFMA.FTZ R33, R12, R36, R7 ;  /* 0x000000240c217223 */ /* 0x000fe20000010007 */
[----:B------:R-:W-:Y:S01]  /*37d0*/  I2F.F16 R35, R40 ;  /* 0x0000002800237306 */ /* 0x000fe20000200c00 */
[----:B------:R-:W-:Y:S01]  /*37e0*/  FFMA.FTZ R5, R42, R12, R5 ;  /* 0x0000000c2a057223 */ /* 0x000fe20000010005 */
[----:B-1----:R-:W-:-:S06]  /*37f0*/  HADD2.F32 R37, -RZ, R37.H0_H0 ;  /* 0x20000025ff257230 */ /* 0x002fcc0000004100 */
[----:B------:R-:W-:Y:S01]  /*3800*/  I2F.F16 R6, R6 ;  /* 0x0000000600067306 */ /* 0x000fe20000200c00 */
[----:B------:R-:W-:-:S07]  /*3810*/  FFMA.FTZ R15, R12, R37, R15 ;  /* 0x000000250c0f7223 */ /* 0x000fce000001000f */
[----:B------:R-:W-:Y:S08]  /*3820*/  I2F.F16 R29, R29 ;  /* 0x0000001d001d7306 */ /* 0x000ff00000200c00 */
[----:B------:R-:W-:Y:S08]  /*3830*/  I2F.F16 R14, R14 ;  /* 0x0000000e000e7306 */ /* 0x000ff00000200c00 */
[----:B------:R-:W-:Y:S08]  /*3840*/  I2F.F16 R21, R21 ;  /* 0x0000001500157306 */ /* 0x000ff00000200c00 */
[----:B------:R-:W0:Y:S02]  /*3850*/  I2F.F16 R30, R30 ;  /* 0x0000001e001e7306 */ /* 0x000e240000200c00 */
[----:B0-----:R-:W-:Y:S01]  /*3860*/  HADD2.F32 R30, -RZ, R30.H0_H0 ;  /* 0x2000001eff1e7230 */ /* 0x001fe20000004100 */
[----:B--2---:R-:W-:-:S02]  /*3870*/  LOP3.LUT R4, R9, 0xff, RZ, 0xc0, !PT ;  /* 0x000000ff09047812 */ /* 0x004fc400078ec0ff */
[----:B------:R-:W-:Y:S02]  /*3880*/  LOP3.LUT R36, R11, 0xff, RZ, 0xc0, !PT ;  /* 0x000000ff0b247812 */ /* 0x000fe400078ec0ff */
[----:B------:R-:W-:Y:S02]  /*3890*/  IADD3 R31, R4, -0x80, RZ ;  /* 0xffffff80041f7810 */ /* 0x000fe40007ffe0ff */
[----:B------:R-:W-:Y:S02]  /*38a0*/  LOP3.LUT R4, R10, 0xff, RZ, 0xc0, !PT ;  /* 0x000000ff0a047812 */ /* 0x000fe400078ec0ff */
[--C-:B------:R-:W-:Y:S02]  /*38b0*/  SHF.R.U32.HI R37, RZ, 0x10, R8.reuse ;  /* 0x00000010ff257819 */ /* 0x100fe40000011608 */
[----:B------:R-:W-:Y:S01]  /*38c0*/  IADD3 R38, R4, -0x80, RZ ;  /* 0xffffff8004267810 */ /* 0x000fe20007ffe0ff */
[----:B------:R-:W-:Y:S01]  /*38d0*/  I2F.F16 R31, R31 ;  /* 0x0000001f001f7306 */ /* 0x000fe20000200c00 */
[----:B------:R-:W-:-:S02]  /*38e0*/  SHF.R.U32.HI R4, RZ, 0x8, R8 ;  /* 0x00000008ff047819 */ /* 0x000fc40000011608 */
[----:B------:R-:W-:Y:S01]  /*38f0*/  IADD3 R40, R36, -0x80, RZ ;  /* 0xffffff8024287810 */ /* 0x000fe20007ffe0ff */
[----:B------:R-:W-:Y:S01]  /*3900*/  HADD2.F32 R36, -RZ, R13.H0_H0 ;  /* 0x2000000dff247230 */ /* 0x000fe20000004100 */
[----:B------:R-:W-:Y:S02]  /*3910*/  LOP3.LUT R4, R4, 0xff, RZ, 0xc0, !PT ;  /* 0x000000ff04047812 */ /* 0x000fe400078ec0ff */
[C---:B------:R-:W-:Y:S01]  /*3920*/  LEA.HI R19, R8.reuse, 0xffffff80, RZ, 0x8 ;  /* 0xffffff8008137811 */ /* 0x040fe200078f40ff */
[----:B------:R0:W-:Y:S01]  /*3930*/  I2F.F16 R7, R38 ;  /* 0x0000002600077306 */ /* 0x0001e20000200c00 */
[----:B------:R-:W-:Y:S02]  /*3940*/  LOP3.LUT R39, R8, 0xff, RZ, 0xc0, !PT ;  /* 0x000000ff08277812 */ /* 0x000fe400078ec0ff */
[----:B------:R-:W-:Y:S02]  /*3950*/  IADD3 R8, R4, -0x80, RZ ;  /* 0xffffff8004087810 */ /* 0x000fe40007ffe0ff */
[----:B------:R-:W-:-:S02]  /*3960*/  LOP3.LUT R37, R37, 0xff, RZ, 0xc0, !PT ;  /* 0x000000ff25257812 */ /* 0x000fc400078ec0ff */
[----:B------:R-:W-:Y:S01]  /*3970*/  SHF.R.U32.HI R4, RZ, 0x8, R9 ;  /* 0x00000008ff047819 */ /* 0x000fe20000011609 */
[----:B------:R1:W-:Y:S01]  /*3980*/  I2F.F16 R12, R40 ;  /* 0x00000028000c7306 */ /* 0x0003e20000200c00 */
[----:B0-----:R-:W-:Y:S02]  /*3990*/  HADD2.F32 R38, -RZ, R34.H0_H0 ;  /* 0x20000022ff267230 */ /* 0x001fe40000004100 */
[----:B------:R-:W-:Y:S01]  /*39a0*/  FFMA.FTZ R34, R32, R36, R5 ;  /* 0x0000002420227223 */ /* 0x000fe20000010005 */
[----:B------:R-:W-:Y:S02]  /*39b0*/  IADD3 R32, R37, -0x80, RZ ;  /* 0xffffff8025207810 */ /* 0x000fe40007ffe0ff */
[----:B------:R-:W-:Y:S01]  /*39c0*/  LOP3.LUT R37, R4, 0xff, RZ, 0xc0, !PT ;  /* 0x000000ff04257812 */ /* 0x000fe200078ec0ff */
[C---:B------:R-:W-:Y:S01]  /*39d0*/  FFMA.FTZ R41, R36.reuse, R38, R41 ;  /* 0x0000002624297223 */ /* 0x040fe20000010029 */
[----:B------:R-:W0:Y:S01]  /*39e0*/  LDS.64 R4, [UR4+0x38] ;  /* 0x00003804ff047984 */ /* 0x000e220008000a00 */
[----:B------:R-:W-:Y:S01]  /*39f0*/  HADD2.F32 R38, -RZ, R6.H0_H0 ;  /* 0x20000006ff267230 */ /* 0x000fe20000004100 */
[----:B------:R-:W-:Y:S01]  /*3a00*/  IADD3 R39, R39, -0x80, RZ ;  /* 0xffffff8027277810 */ /* 0x000fe20007ffe0ff */
[----:B-1----:R-:W-:Y:S01]  /*3a10*/  HADD2.F32 R40, -RZ, R35.H0_H0 ;  /* 0x20000023ff287230 */ /* 0x002fe20000004100 */
[--C-:B------:R-:W-:Y:S01]  /*3a20*/  SHF.R.U32.HI R35, RZ, 0x8, R10.reuse ;  /* 0x00000008ff237819 */ /* 0x100fe2000001160a */
[----:B------:R-:W-:Y:S01]  /*3a30*/  I2F.F16 R8, R8 ;  /* 0x0000000800087306 */ /* 0x000fe20000200c00 */
[C---:B------:R-:W-:Y:S01]  /*3a40*/  FFMA.FTZ R33, R36.reuse, R38, R33 ;  /* 0x0000002624217223 */ /* 0x040fe20000010021 */
[----:B------:R-:W-:Y:S01]  /*3a50*/  IADD3 R6, R37, -0x80, RZ ;  /* 0xffffff8025067810 */ /* 0x000fe20007ffe0ff */
[----:B------:R-:W-:Y:S01]  /*3a60*/  FFMA.FTZ R15, R36, R40, R15 ;  /* 0x00000028240f7223 */ /* 0x000fe2000001000f */
[----:B------:R-:W-:Y:S01]  /*3a70*/  LOP3.LUT R35, R35, 0xff, RZ, 0xc0, !PT ;  /* 0x000000ff23237812 */ /* 0x000fe200078ec0ff */
[----:B------:R-:W-:Y:S01]  /*3a80*/  HADD2.F32 R36, -RZ, R13.H1_H1 ;  /* 0x3000000dff247230 */ /* 0x000fe20000004100 */
[----:B------:R-:W-:Y:S01]  /*3a90*/  LEA.HI R18, R9, 0xffffff80, RZ, 0x8 ;  /* 0xffffff8009127811 */ /* 0x000fe200078f40ff */
[----:B------:R-:W-:Y:S01]  /*3aa0*/  HADD2.F32 R37, -RZ, R29.H0_H0 ;  /* 0x2000001dff257230 */ /* 0x000fe20000004100 */
[----:B------:R-:W-:Y:S01]  /*3ab0*/  SHF.R.U32.HI R29, RZ, 0x10, R10 ;  /* 0x00000010ff1d7819 */ /* 0x000fe2000001160a */
[----:B------:R-:W-:Y:S01]  /*3ac0*/  VIADD R13, R35, 0xffffff80 ;  /* 0xffffff80230d7836 */ /* 0x000fe20000000000 */
[----:B------:R-:W-:Y:S01]  /*3ad0*/  SHF.R.U32.HI R35, RZ, 0x8, R11 ;  /* 0x00000008ff237819 */ /* 0x000fe2000001160b */
[----:B------:R-:W1:Y:S01]  /*3ae0*/  I2F.F16 R39, R39 ;  /* 0x0000002700277306 */ /* 0x000e620000200c00 */
[----:B------:R-:W-:Y:S01]  /*3af0*/  SHF.R.U32.HI R9, RZ, 0x10, R9 ;  /* 0x00000010ff097819 */ /* 0x000fe20000011609 */
[----:B------:R-:W-:Y:S01]  /*3b00*/  FFMA.FTZ R34, R37, R36, R34 ;  /* 0x0000002425227223 */ /* 0x000fe20000010022 */
[----:B------:R-:W-:Y:S01]  /*3b10*/  LOP3.LUT R29, R29, 0xff, RZ, 0xc0, !PT ;  /* 0x000000ff1d1d7812 */ /* 0x000fe200078ec0ff */
[----:B------:R-:W-:Y:S01]  /*3b20*/  HADD2.F32 R37, -RZ, R14.H0_H0 ;  /* 0x2000000eff257230 */ /* 0x000fe20000004100 */
[----:B------:R-:W-:Y:S01]  /*3b30*/  LOP3.LUT R35, R35, 0xff, RZ, 0xc0, !PT ;  /* 0x000000ff23237812 */ /* 0x000fe200078ec0ff */
[----:B------:R-:W-:Y:S01]  /*3b40*/  HADD2.F32 R38, -RZ, R21.H0_H0 ;  /* 0x20000015ff267230 */ /* 0x000fe20000004100 */
[----:B------:R-:W-:Y:S01]  /*3b50*/  LOP3.LUT R9, R9, 0xff, RZ, 0xc0, !PT ;  /* 0x000000ff09097812 */ /* 0x000fe200078ec0ff */
[----:B------:R-:W2:Y:S01]  /*3b60*/  I2F.F16 R6, R6 ;  /* 0x0000000600067306 */ /* 0x000ea20000200c00 */
[----:B------:R-:W-:Y:S01]  /*3b70*/  IADD3 R14, R29, -0x80, RZ ;  /* 0xffffff801d0e7810 */ /* 0x000fe20007ffe0ff */
[C---:B------:R-:W-:Y:S01]  /*3b80*/  FFMA.FTZ R41, R36.reuse, R37, R41 ;  /* 0x0000002524297223 */ /* 0x040fe20000010029 */
[----:B------:R-:W-:Y:S01]  /*3b90*/  IADD3 R21, R35, -0x80, RZ ;  /* 0xffffff8023157810 */ /* 0x000fe20007ffe0ff */
[C---:B------:R-:W-:Y:S01]  /*3ba0*/  FFMA.FTZ R33, R36.reuse, R30, R33 ;  /* 0x0000001e24217223 */ /* 0x040fe20000010021 */
[----:B------:R-:W-:Y:S01]  /*3bb0*/  SHF.R.U32.HI R29, RZ, 0x10, R11 ;  /* 0x00000010ff1d7819 */ /* 0x000fe2000001160b */
[----:B------:R-:W-:Y:S01]  /*3bc0*/  FFMA.FTZ R15, R36, R38, R15 ;  /* 0x00000026240f7223 */ /* 0x000fe2000001000f */
[----:B------:R-:W-:Y:S01]  /*3bd0*/  IADD3 R9, R9, -0x80, RZ ;  /* 0xffffff8009097810 */ /* 0x000fe20007ffe0ff */
[----:B------:R-:W3:Y:S01]  /*3be0*/  I2F.F16 R13, R13 ;  /* 0x0000000d000d7306 */ /* 0x000ee20000200c00 */
[----:B------:R-:W-:Y:S01]  /*3bf0*/  LOP3.LUT R29, R29, 0xff, RZ, 0xc0, !PT ;  /* 0x000000ff1d1d7812 */ /* 0x000fe200078ec0ff */
[----:B-1----:R-:W-:Y:S01]  /*3c00*/  HADD2.F32 R35, -RZ, R39.H0_H0 ;  /* 0x20000027ff237230 */ /* 0x002fe20000004100 */
[----:B------:R-:W-:Y:S01]  /*3c10*/  LEA.HI R10, R10, 0xffffff80, RZ, 0x8 ;  /* 0xffffff800a0a7811 */ /* 0x000fe200078f40ff */
[----:B------:R-:W-:Y:S01]  /*3c20*/  HADD2.F32 R37, -RZ, R31.H0_H0 ;  /* 0x2000001fff257230 */ /* 0x000fe20000004100 */
[----:B------:R-:W-:Y:S01]  /*3c30*/  IADD3 R36, R29, -0x80, RZ ;  /* 0xffffff801d247810 */ /* 0x000fe20007ffe0ff */
[----:B------:R-:W-:Y:S01]  /*3c40*/  HADD2.F32 R12, -RZ, R12.H0_H0 ;  /* 0x2000000cff0c7230 */ /* 0x000fe20000004100 */
[----:B------:R-:W-:Y:S01]  /*3c50*/  LEA.HI R11, R11, 0xffffff80, RZ, 0x8 ;  /* 0xffffff800b0b7811 */ /* 0x000fe200078f40ff */
[----:B------:R-:W1:Y:S01]  /*3c60*/  I2F.F16 R21, R21 ;  /* 0x0000001500157306 */ /* 0x000e620000200c00 */
[----:B0-----:R-:W-:-:S02]  /*3c70*/  HADD2.F32 R30, -RZ, R4.H0_H0 ;  /* 0x20000004ff1e7230 */ /* 0x001fc40000004100 */
[----:B------:R-:W-:Y:S02]  /*3c80*/  HADD2.F32 R4, -RZ, R4.H1_H1 ;  /* 0x30000004ff047230 */ /* 0x000fe40000004100 */
[----:B------:R-:W-:Y:S02]  /*3c90*/  HADD2.F32 R8, -RZ, R8.H0_H0 ;  /* 0x20000008ff087230 */ /* 0x000fe40000004100 */
[----:B------:R-:W-:Y:S01]  /*3ca0*/  FFMA.FTZ R35, R35, R30, R34 ;  /* 0x0000001e23237223 */ /* 0x000fe20000010022 */
[----:B------:R-:W-:Y:S01]  /*3cb0*/  HADD2.F32 R34, -RZ, R7.H0_H0 ;  /* 0x20000007ff227230 */ /* 0x000fe20000004100 */
[----:B------:R-:W0:Y:S01]  /*3cc0*/  I2F.F16 R32, R32 ;  /* 0x0000002000207306 */ /* 0x000e220000200c00 */
[----:B--2---:R-:W-:Y:S02]  /*3cd0*/  HADD2.F32 R7, -RZ, R6.H0_H0 ;  /* 0x20000006ff077230 */ /* 0x004fe40000004100 */
[----:B------:R-:W-:Y:S01]  /*3ce0*/  FFMA.FTZ R37, R30, R37, R41 ;  /* 0x000000251e257223 */ /* 0x000fe20000010029 */
[----:B---3--:R-:W-:-:S02]  /*3cf0*/  HADD2.F32 R13, -RZ, R13.H0_H0 ;  /* 0x2000000dff0d7230 */ /* 0x008fc40000004100 */
[C---:B------:R-:W-:Y:S01]  /*3d00*/  FFMA.FTZ R33, R30.reuse, R34, R33 ;  /* 0x000000221e217223 */ /* 0x040fe20000010021 */
[----:B------:R-:W-:Y:S01]  /*3d10*/  FFMA.FTZ R30, R30, R12, R15 ;  /* 0x0000000c1e1e7223 */ /* 0x000fe2000001000f */
[----:B------:R-:W-:Y:S01]  /*3d20*/  FFMA.FTZ R6, R4, R7, R37 ;  /* 0x0000000704067223 */ /* 0x000fe20000010025 */
[----:B-1----:R-:W-:Y:S01]  /*3d30*/  HADD2.F32 R21, -RZ, R21.H0_H0 ;  /* 0x20000015ff157230 */ /* 0x002fe20000004100 */
[----:B------:R-:W1:Y:S01]  /*3d40*/  I2F.F16 R9, R9 ;  /* 0x0000000900097306 */ /* 0x000e620000200c00 */
[--C-:B------:R-:W-:Y:S02]  /*3d50*/  HADD2.F32 R29, -RZ, R5.reuse.H0_H0 ;  /* 0x20000005ff1d7230 */ /* 0x100fe40000004100 */
[----:B------:R-:W-:Y:S01]  /*3d60*/  FFMA.FTZ R8, R8, R4, R35 ;  /* 0x0000000408087223 */ /* 0x000fe20000010023 */
[C---:B------:R-:W-:Y:S01]  /*3d70*/  FFMA.FTZ R12, R4.reuse, R13, R33 ;  /* 0x0000000d040c7223 */ /* 0x040fe20000010021 */
[----:B------:R-:W-:Y:S01]  /*3d80*/  FFMA.FTZ R30, R4, R21, R30 ;  /* 0x00000015041e7223 */ /* 0x000fe2000001001e */
[----:B------:R-:W-:-:S02]  /*3d90*/  HADD2.F32 R5, -RZ, R5.H1_H1 ;  /* 0x30000005ff057230 */ /* 0x000fc40000004100 */
[----:B0-----:R-:W-:Y:S01]  /*3da0*/  HADD2.F32 R7, -RZ, R32.H0_H0 ;  /* 0x20000020ff077230 */ /* 0x001fe20000004100 */
[----:B------:R-:W0:Y:S01]  /*3db0*/  I2F.F16 R14, R14 ;  /* 0x0000000e000e7306 */ /* 0x000e220000200c00 */
[----:B------:R-:W-:-:S03]  /*3dc0*/  HADD2.F32 R13, -RZ, R2.H1_H1 ;  /* 0x30000002ff0d7230 */ /* 0x000fc60000004100 */
[----:B------:R-:W-:Y:S01]  /*3dd0*/  FFMA.FTZ R7, R7, R29, R8 ;  /* 0x0000001d07077223 */ /* 0x000fe20000010008 */
[----:B-1----:R-:W-:-:S03]  /*3de0*/  HADD2.F32 R9, -RZ, R9.H0_H0 ;  /* 0x20000009ff097230 */ /* 0x002fc60000004100 */
[----:B------:R-:W1:Y:S02]  /*3df0*/  I2F.F16 R19, R19 ;  /* 0x0000001300137306 */ /* 0x000e640000200c00 */
[----:B------:R-:W-:Y:S01]  /*3e00*/  FFMA.FTZ R6, R29, R9, R6 ;  /* 0x000000091d067223 */ /* 0x000fe20000010006 */
[----:B0-----:R-:W-:-:S05]  /*3e10*/  HADD2.F32 R14, -RZ, R14.H0_H0 ;  /* 0x2000000eff0e7230 */ /* 0x001fca0000004100 */
[----:B------:R-:W0:Y:S01]  /*3e20*/  I2F.F16 R31, R36 ;  /* 0x00000024001f7306 */ /* 0x000e220000200c00 */
[----:B------:R-:W-:Y:S01]  /*3e30*/  FFMA.FTZ R9, R29, R14, R12 ;  /* 0x0000000e1d097223 */ /* 0x000fe2000001000c */
[----:B-1----:R-:W-:-:S06]  /*3e40*/  HADD2.F32 R4, -RZ, R19.H0_H0 ;  /* 0x20000013ff047230 */ /* 0x002fcc0000004100 */
[----:B------:R-:W1:Y:S01]  /*3e50*/  I2F.F16 R18, R18 ;  /* 0x0000001200127306 */ /* 0x000e620000200c00 */
[----:B------:R-:W-:Y:S01]  /*3e60*/  FFMA.FTZ R4, R4, R5, R7 ;  /* 0x0000000504047223 */ /* 0x000fe20000010007 */
[----:B------:R-:W-:Y:S02]  /*3e70*/  HADD2.F32 R7, -RZ, R0.H0_H0 ;  /* 0x20000000ff077230 */ /* 0x000fe40000004100 */
[----:B0-----:R-:W-:-:S04]  /*3e80*/  HADD2.F32 R31, -RZ, R31.H0_H0 ;  /* 0x2000001fff1f7230 */ /* 0x001fc80000004100 */
[----:B------:R-:W0:Y:S01]  /*3e90*/  I2F.F16 R10, R10 ;  /* 0x0000000a000a7306 */ /* 0x000e220000200c00 */
[----:B------:R-:W-:Y:S01]  /*3ea0*/  FMUL.FTZ R4, R7, R4 ;  /* 0x0000000407047220 */ /* 0x000fe20000410000 */
[----:B------:R-:W-:Y:S01]  /*3eb0*/  FFMA.FTZ R30, R29, R31, R30 ;  /* 0x0000001f1d1e7223 */ /* 0x000fe2000001001e */
[----:B-1----:R-:W-:-:S05]  /*3ec0*/  HADD2.F32 R18, -RZ, R18.H0_H0 ;  /* 0x20000012ff127230 */ /* 0x002fca0000004100 */
[----:B------:R-:W1:Y:S01]  /*3ed0*/  I2F.F16 R11, R11 ;  /* 0x0000000b000b7306 */ /* 0x000e620000200c00 */
[----:B------:R-:W-:Y:S01]  /*3ee0*/  F2FP.F16.F32.PACK_AB R4, RZ, R4 ;  /* 0x00000004ff04723e */ /* 0x000fe200000000ff */
[----:B------:R-:W-:Y:S01]  /*3ef0*/  FFMA.FTZ R6, R5, R18, R6 ;  /* 0x0000001205067223 */ /* 0x000fe20000010006 */
[----:B0-----:R-:W-:-:S05]  /*3f00*/  HADD2.F32 R10, -RZ, R10.H0_H0 ;  /* 0x2000000aff0a7230 */ /* 0x001fca0000004100 */
[C---:B------:R-:W-:Y:S01]  /*3f10*/  FFMA.FTZ R9, R5.reuse, R10, R9 ;  /* 0x0000000a05097223 */ /* 0x040fe20000010009 */
[----:B------:R-:W-:Y:S02]  /*3f20*/  HADD2.F32 R10, -RZ, R2.H0_H0 ;  /* 0x20000002ff0a7230 */ /* 0x000fe40000004100 */
[----:B-1----:R-:W-:Y:S02]  /*3f30*/  HADD2.F32 R8, -RZ, R11.H0_H0 ;  /* 0x2000000bff087230 */ /* 0x002fe40000004100 */
        /* <DEDUP_REMOVED lines=12> */
.L_x_4708:
        /* <DEDUP_REMOVED lines=8> */
[----:B------:R-:W-:-:S07]  /*4080*/  MOV R29, R17 ;  /* 0x00000011001d7202 */ /* 0x000fce0000000f00 */
[----:B------:R-:W-:Y:S05]  /*4090*/  @!P0 BRA P2, `(.L_x_4709) ;  /* 0xffffffcc00348947 */ /* 0x000fea000103ffff */
.L_x_4704:
[----:B------:R-:W-:Y:S01]  /*40a0*/  ISETP.GE.AND P0, PT, R20, R27, PT ;  /* 0x0000001b1400720c */ /* 0x000fe20003f06270 */
[----:B------:R-:W-:-:S03]  /*40b0*/  ULDC UR5, c[0x0][0x25c] ;  /* 0x0000970000057ab9 */ /* 0x000fc60000000800 */
[----:B------:R-:W-:-:S13]  /*40c0*/  ISETP.GE.OR P0, PT, R20, UR5, P0 ;  /* 0x0000000514007c0c */ /* 0x000fda0008706670 */
[----:B------:R-:W-:Y:S05]  /*40d0*/  @P0 BRA `(.L_x_4710) ;  /* 0x0000001800180947 */ /* 0x000fea0003800000 */
[----:B------:R-:W0:Y:S01]  /*40e0*/  LDC R21, c[0x0][0x23c] ;  /* 0x00008f00ff157b82 */ /* 0x000e220000000800 */
[----:B------:R-:W-:Y:S01]  /*40f0*/  SHF.R.S32.HI R22, RZ, 0x1f, R28 ;  /* 0x0000001fff167819 */ /* 0x000fe2000001141c */
[----:B------:R-:W-:-:S06]  /*4100*/  ULDC UR5, c[0x0][0x25c] ;  /* 0x0000970000057ab9 */ /* 0x000fcc0000000800 */
.L_x_4713:
[----:B------:R-:W-:-:S13]  /*4110*/  ISETP.NE.AND P0, PT, R20, R3, PT ;  /* 0x000000031400720c */ /* 0x000fda0003f05270 */
[----:B-----5:R-:W2:Y:S01]  /*4120*/  @!P0 LDC.64 R8, c[0x0][0x248] ;  /* 0x00009200ff088b82 */ /* 0x020ea20000000a00 */
[----:B------:R-:W-:Y:S02]  /*4130*/  @!P0 IADD3 R26, R26, 0x1, RZ ;  /* 0x000000011a1a8810 */ /* 0x000fe40007ffe0ff */
[----:B------:R-:W-:-:S03]  /*4140*/  @!P0 LEA R5, R20, 0x1, 0x1 ;  /* 0x0000000114058811 */ /* 0x000fc600078e08ff */
[----:B------:R-:W-:Y:S01]  /*4150*/  @!P0 IMAD R10, R26, 0x8, R1 ;  /* 0x000000081a0a8824 */ /* 0x000fe200078e0201 */
[----:B-1----:R-:W-:Y:S02]  /*4160*/  MOV R30, R16 ;  /* 0x00000010001e7202 */ /* 0x002fe40000000f00 */
[----:B------:R-:W-:-:S03]  /*4170*/  MOV R31, R29 ;  /* 0x0000001d001f7202 */ /* 0x000fc60000000f00 */
[----:B------:R-:W3:Y:S01]  /*4180*/  @!P0 LDL.64 R10, [R10] ;  /* 0x000000000a0a8983 */ /* 0x000ee20000100a00 */
[----:B--2---:R-:W-:-:S03]  /*4190*/  @!P0 IMAD.WIDE R8, R5, 0x2, R8 ;  /* 0x0000000205088825 */ /* 0x004fc600078e0208 */
[----:B------:R1:W5:Y:S04]  /*41a0*/  LDG.E.128.CONSTANT R4, desc[UR6][R30.64] ;  /* 0x000000061e047981 */ /* 0x000368000c1e9d00 */
[----:B------:R-:W2:Y:S01]  /*41b0*/  @!P0 LDG.E.U16.CONSTANT R9, desc[UR6][R8.64] ;  /* 0x0000000608098981 */ /* 0x000ea2000c1e9500 */
[----:B0-----:R-:W-:Y:S02]  /*41c0*/  MOV R28, R21 ;  /* 0x00000015001c7202 */ /* 0x001fe40000000f00 */
[----:B---3--:R-:W-:Y:S02]  /*41d0*/  @!P0 PRMT R0, R10, 0x7610, R0 ;  /* 0x000076100a008816 */ /* 0x008fe40000000000 */
[----:B------:R-:W-:Y:S02]  /*41e0*/  @!P0 PRMT R2, R11, 0x7610, R2 ;  /* 0x000076100b028816 */ /* 0x000fe40000000002 */
[----:B------:R-:W-:-:S02]  /*41f0*/  @!P0 PRMT R0, R0, 0x7610, R10 ;  /* 0x0000761000008816 */ /* 0x000fc4000000000a */
[----:B------:R-:W-:Y:S02]  /*4200*/  @!P0 PRMT R2, R2, 0x7610, R11 ;  /* 0x0000761002028816 */ /* 0x000fe4000000000b */
[----:B--2---:R-:W-:Y:S01]  /*4210*/  @!P0 IADD3 R3, R9, R20, RZ ;  /* 0x0000001409038210 */ /* 0x004fe20007ffe0ff */
[----:B-1----:R-:W-:Y:S06]  /*4220*/  @P1 BRA `(.L_x_4711) ;  /* 0x0000000800c81947 */ /* 0x002fec0003800000 */
[C---:B------:R-:W-:Y:S01]  /*4230*/  IMAD.WIDE R34, R28.reuse, 0x4, R30 ;  /* 0x000000041c227825 */ /* 0x040fe200078e021e */
[----:B------:R-:W0:Y:S04]  /*4240*/  LDS.128 R16, [UR4] ;  /* 0x00000004ff107984 */ /* 0x000e280008000c00 */
[----:B------:R1:W2:Y:S01]  /*4250*/  LDG.E.128.CONSTANT R8, desc[UR6][R34.64] ;  /* 0x0000000622087981 */ /* 0x0002a2000c1e9d00 */
[----:B------:R-:W-:-:S06]  /*4260*/  IMAD.WIDE R12, R28, 0x4, R34 ;  /* 0x000000041c0c7825 */ /* 0x000fcc00078e0222 */
[----:B------:R-:W3:Y:S01]  /*4270*/  LDG.E.128.CONSTANT R12, desc[UR6][R12.64] ;  /* 0x000000060c0c7981 */ /* 0x000ee2000c1e9d00 */
[----:B-----5:R-:W-:Y:S02]  /*4280*/  LOP3.LUT R36, R4, 0x3f003f, RZ, 0xc0, !PT ;  /* 0x003f003f04247812 */ /* 0x020fe400078ec0ff */
[--C-:B------:R-:W-:Y:S02]  /*4290*/  SHF.R.U32.HI R29, RZ, 0xc, R4.reuse ;  /* 0x0000000cff1d7819 */ /* 0x100fe40000011604 */
[----:B------:R-:W-:Y:S02]  /*42a0*/  SHF.R.U32.HI R4, RZ, 0x6, R4 ;  /* 0x00000006ff047819 */ /* 0x000fe40000011604 */
[----:B------:R-:W-:Y:S02]  /*42b0*/  LOP3.LUT R38, R6, 0x3f003f, RZ, 0xc0, !PT ;  /* 0x003f003f06267812 */ /* 0x000fe400078ec0ff */
[----:B------:R-:W-:Y:S02]  /*42c0*/  LOP3.LUT R37, R5, 0x3f003f, RZ, 0xc0, !PT ;  /* 0x003f003f05257812 */ /* 0x000fe400078ec0ff */
[----:B------:R-:W-:-:S02]  /*42d0*/  SHF.R.U32.HI R32, RZ, 0xc, R5 ;  /* 0x0000000cff207819 */ /* 0x000fc40000011605 */
[----:B------:R-:W-:Y:S02]  /*42e0*/  LOP3.LUT R4, R4, 0x3f003f, RZ, 0xc0, !PT ;  /* 0x003f003f04047812 */ /* 0x000fe400078ec0ff */
[----:B------:R-:W-:Y:S02]  /*42f0*/  SHF.R.U32.HI R5, RZ, 0x6, R5 ;  /* 0x00000006ff057819 */ /* 0x000fe40000011605 */
[----:B-1----:R-:W-:Y:S02]  /*4300*/  LOP3.LUT R34, R7, 0x3f003f, RZ, 0xc0, !PT ;  /* 0x003f003f07227812 */ /* 0x002fe400078ec0ff */
[----:B------:R-:W-:Y:S02]  /*4310*/  LOP3.LUT R36, R36, 0x64006400, RZ, 0xfc, !PT ;  /* 0x6400640024247812 */ /* 0x000fe400078efcff */
[----:B------:R-:W-:Y:S02]  /*4320*/  LOP3.LUT R38, R38, 0x64006400, RZ, 0xfc, !PT ;  /* 0x6400640026267812 */ /* 0x000fe400078efcff */
[----:B------:R-:W-:Y:S01]  /*4330*/  LOP3.LUT R37, R37, 0x64006400, RZ, 0xfc, !PT ;  /* 0x6400640025257812 */ /* 0x000fe200078efcff */
[----:B------:R-:W-:Y:S01]  /*4340*/  HADD2 R39, R36, -1056, -1056 ;  /* 0xe420e42024277430 */ /* 0x000fe20000000000 */
[----:B------:R-:W-:Y:S01]  /*4350*/  LOP3.LUT R35, R4, 0x64006400, RZ, 0xfc, !PT ;  /* 0x6400640004237812 */ /* 0x000fe200078efcff */
[----:B------:R-:W-:Y:S01]  /*4360*/  HADD2 R41, R38, -1056, -1056 ;  /* 0xe420e42026297430 */ /* 0x000fe20000000000 */
[--C-:B------:R-:W-:Y:S01]  /*4370*/  SHF.R.U32.HI R33, RZ, 0xc, R6.reuse ;  /* 0x0000000cff217819 */ /* 0x100fe20000011606 */
[----:B------:R-:W-:Y:S01]  /*4380*/  HADD2 R37, R37, -1056, -1056 ;  /* 0xe420e42025257430 */ /* 0x000fe20000000000 */
[----:B------:R-:W-:Y:S01]  /*4390*/  LOP3.LUT R5, R5, 0x3f003f, RZ, 0xc0, !PT ;  /* 0x003f003f05057812 */ /* 0x000fe200078ec0ff */
[----:B------:R-:W-:Y:S01]  /*43a0*/  HADD2 R38, R35, -1056, -1056 ;  /* 0xe420e42023267430 */ /* 0x000fe20000000000 */
[----:B------:R-:W-:Y:S01]  /*43b0*/  SHF.R.U32.HI R6, RZ, 0x6, R6 ;  /* 0x00000006ff067819 */ /* 0x000fe20000011606 */
[----:B0-----:R-:W-:Y:S01]  /*43c0*/  HFMA2.MMA R4, R41, R16, RZ ;  /* 0x0000001029047235 */ /* 0x001fe200000000ff */
[----:B------:R-:W-:-:S02]  /*43d0*/  LOP3.LUT R34, R34, 0x64006400, RZ, 0xfc, !PT ;  /* 0x6400640022227812 */ /* 0x000fc400078efcff */
[----:B------:R-:W-:Y:S01]  /*43e0*/  LOP3.LUT R36, R5, 0x64006400, RZ, 0xfc, !PT ;  /* 0x6400640005247812 */ /* 0x000fe200078efcff */
[----:B------:R-:W-:Y:S01]  /*43f0*/  HFMA2.MMA R5, R39, R16, RZ ;  /* 0x0000001027057235 */ /* 0x000fe200000000ff */
[--C-:B------:R-:W-:Y:S01]  /*4400*/  SHF.R.U32.HI R23, RZ, 0xc, R7.reuse ;  /* 0x0000000cff177819 */ /* 0x100fe20000011607 */
[----:B------:R-:W-:Y:S01]  /*4410*/  HADD2 R43, R34, -1056, -1056 ;  /* 0xe420e420222b7430 */ /* 0x000fe20000000000 */
[----:B------:R-:W-:Y:S01]  /*4420*/  LOP3.LUT R35, R6, 0x3f003f, RZ, 0xc0, !PT ;  /* 0x003f003f06237812 */ /* 0x000fe200078ec0ff */
[-C--:B------:R-:W-:Y:S01]  /*4430*/  HFMA2 R34, R37, R16.reuse, RZ.H0_H0 ;  /* 0x0000001025227231 */ /* 0x080fe200000400ff */
[----:B------:R-:W-:Y:S01]  /*4440*/  SHF.R.U32.HI R7, RZ, 0x6, R7 ;  /* 0x00000006ff077819 */ /* 0x000fe20000011607 */
[----:B------:R-:W-:Y:S01]  /*4450*/  HADD2 R37, R36, -1056, -1056 ;  /* 0xe420e42024257430 */ /* 0x000fe20000000000 */
[----:B------:R-:W-:Y:S01]  /*4460*/  LOP3.LUT R35, R35, 0x64006400, RZ, 0xfc, !PT ;  /* 0x6400640023237812 */ /* 0x000fe200078efcff */
[----:B------:R-:W-:Y:S01]  /*4470*/  HFMA2 R16, R43, R16, RZ.H0_H0 ;  /* 0x000000102b107231 */ /* 0x000fe200000400ff */
[----:B------:R-:W-:Y:S01]  /*4480*/  LOP3.LUT R7, R7, 0x3f003f, RZ, 0xc0, !PT ;  /* 0x003f003f07077812 */ /* 0x000fe200078ec0ff */
[----:B------:R-:W-:Y:S01]  /*4490*/  HFMA2 R6, R37, R17, R34 ;  /* 0x0000001125067231 */ /* 0x000fe20000000022 */
[----:B------:R-:W-:Y:S01]  /*44a0*/  HFMA2.MMA R5, R38, R17, R5 ;  /* 0x0000001126057235 */ /* 0x000fe20000000005 */
[----:B------:R-:W-:Y:S01]  /*44b0*/  HADD2 R35, R35, -1056, -1056 ;  /* 0xe420e42023237430 */ /* 0x000fe20000000000 */
[----:B------:R-:W-:-:S05]  /*44c0*/  LOP3.LUT R37, R7, 0x64006400, RZ, 0xfc, !PT ;  /* 0x6400640007257812 */ /* 0x000fca00078efcff */
[----:B------:R-:W-:Y:S01]  /*44d0*/  HFMA2.MMA R4, R35, R17, R4 ;  /* 0x0000001123047235 */ /* 0x000fe20000000004 */
[----:B------:R-:W-:-:S04]  /*44e0*/  HADD2 R37, R37, -1056, -1056 ;  /* 0xe420e42025257430 */ /* 0x000fc80000000000 */
[----:B------:R-:W-:Y:S01]  /*44f0*/  HFMA2 R16, R37, R17, R16 ;  /* 0x0000001125107231 */ /* 0x000fe20000000010 */
[----:B------:R-:W-:Y:S02]  /*4500*/  LOP3.LUT R37, R32, 0xf000f, RZ, 0xc0, !PT ;  /* 0x000f000f20257812 */ /* 0x000fe400078ec0ff */
[----:B--2---:R-:W-:Y:S02]  /*4510*/  LOP3.LUT R36, R10, 0x3f003f, RZ, 0xc0, !PT ;  /* 0x003f003f0a247812 */ /* 0x004fe400078ec0ff */
[----:B------:R-:W-:Y:S02]  /*4520*/  LOP3.LUT R7, R8, 0x3f003f, RZ, 0xc0, !PT ;  /* 0x003f003f08077812 */ /* 0x000fe400078ec0ff */
[----:B------:R-:W-:Y:S02]  /*4530*/  LOP3.LUT R34, R9, 0x3f003f, RZ, 0xc0, !PT ;  /* 0x003f003f09227812 */ /* 0x000fe400078ec0ff */
[----:B------:R-:W-:Y:S02]  /*4540*/  LOP3.LUT R36, R36, 0x64006400, RZ, 0xfc, !PT ;  /* 0x6400640024247812 */ /* 0x000fe400078efcff */
[----:B------:R-:W-:-:S02]  /*4550*/  LOP3.LUT R7, R7, 0x64006400, RZ, 0xfc, !PT ;  /* 0x6400640007077812 */ /* 0x000fc400078efcff */
[----:B------:R-:W-:Y:S01]  /*4560*/  LOP3.LUT R34, R34, 0x64006400, RZ, 0xfc, !PT ;  /* 0x6400640022227812 */ /* 0x000fe200078efcff */
[----:B------:R-:W-:Y:S01]  /*4570*/  HADD2 R35, R36, -1056, -1056 ;  /* 0xe420e42024237430 */ /* 0x000fe20000000000 */
[----:B------:R-:W-:Y:S01]  /*4580*/  SHF.R.U32.HI R36, RZ, 0x6, R11 ;  /* 0x00000006ff247819 */ /* 0x000fe2000001160b */
[----:B------:R-:W-:Y:S01]  /*4590*/  HADD2 R38, R7, -1056, -1056 ;  /* 0xe420e42007267430 */ /* 0x000fe20000000000 */
[--C-:B------:R-:W-:Y:S01]  /*45a0*/  SHF.R.U32.HI R32, RZ, 0xc, R9.reuse ;  /* 0x0000000cff207819 */ /* 0x100fe20000011609 */
[----:B------:R-:W-:Y:S01]  /*45b0*/  HADD2 R7, R34, -1056, -1056 ;  /* 0xe420e42022077430 */ /* 0x000fe20000000000 */
[----:B------:R-:W-:Y:S01]  /*45c0*/  SHF.R.U32.HI R34, RZ, 0x6, R10 ;  /* 0x00000006ff227819 */ /* 0x000fe2000001160a */
[-C--:B------:R-:W-:Y:S01]  /*45d0*/  HFMA2.MMA R17, R35, R18.reuse, R4 ;  /* 0x0000001223117235 */ /* 0x080fe20000000004 */
[----:B------:R-:W-:Y:S01]  /*45e0*/  SHF.R.U32.HI R4, RZ, 0x6, R8 ;  /* 0x00000006ff047819 */ /* 0x000fe20000011608 */
[----:B------:R-:W-:Y:S01]  /*45f0*/  HFMA2 R6, R7, R18, R6 ;  /* 0x0000001207067231 */ /* 0x000fe20000000006 */
[----:B------:R-:W-:Y:S01]  /*4600*/  SHF.R.U32.HI R7, RZ, 0x6, R9 ;  /* 0x00000006ff077819 */ /* 0x000fe20000011609 */
[----:B------:R-:W-:Y:S01]  /*4610*/  HFMA2.MMA R5, R38, R18, R5 ;  /* 0x0000001226057235 */ /* 0x000fe20000000005 */
        /* <DEDUP_REMOVED lines=13> */
[----:B------:R-:W-:Y:S01]  /*46f0*/  HFMA2.MMA R18, R4, R19, R5 ;  /* 0x0000001304127235 */ /* 0x000fe20000000005 */
[----:B------:R-:W-:Y:S01]  /*4700*/  HFMA2 R16, R7, R19, R6 ;  /* 0x0000001307107231 */ /* 0x000fe20000000006 */
[----:B------:R-:W-:Y:S01]  /*4710*/  LOP3.LUT R36, R36, 0x64006400, RZ, 0xfc, !PT ;  /* 0x6400640024247812 */ /* 0x000fe200078efcff */
[----:B------:R-:W0:Y:S01]  /*4720*/  LDS.128 R4, [UR4+0x10] ;  /* 0x00001004ff047984 */ /* 0x000e220008000c00 */
[----:B------:R-:W-:Y:S01]  /*4730*/  HADD2 R34, R34, -1056, -1056 ;  /* 0xe420e42022227430 */ /* 0x000fe20000000000 */
[----:B---3--:R-:W-:-:S02]  /*4740*/  SHF.R.U32.HI R9, RZ, 0x8, R14 ;  /* 0x00000008ff097819 */ /* 0x008fc4000001160e */
[----:B------:R-:W-:-:S03]  /*4750*/  HADD2 R36, R36, -1056, -1056 ;  /* 0xe420e42024247430 */ /* 0x000fc60000000000 */
[----:B------:R-:W-:Y:S01]  /*4760*/  HFMA2.MMA R17, R34, R19, R17 ;  /* 0x0000001322117235 */ /* 0x000fe20000000011 */
[----:B------:R-:W-:Y:S01]  /*4770*/  HFMA2 R19, R36, R19, R35 ;  /* 0x0000001324137231 */ /* 0x000fe20000000023 */
[----:B------:R-:W-:Y:S02]  /*4780*/  LOP3.LUT R35, R29, 0xf000f, RZ, 0xc0, !PT ;  /* 0x000f000f1d237812 */ /* 0x000fe400078ec0ff */
[----:B------:R-:W-:Y:S02]  /*4790*/  LOP3.LUT R36, R33, 0xf000f, RZ, 0xc0, !PT ;  /* 0x000f000f21247812 */ /* 0x000fe400078ec0ff */
[----:B------:R-:W-:Y:S02]  /*47a0*/  SHF.R.U32.HI R34, RZ, 0xc, R8 ;  /* 0x0000000cff227819 */ /* 0x000fe40000011608 */
[----:B------:R-:W-:Y:S02]  /*47b0*/  SHF.R.U32.HI R29, RZ, 0xc, R10 ;  /* 0x0000000cff1d7819 */ /* 0x000fe4000001160a */
[----:B------:R-:W-:-:S02]  /*47c0*/  SHF.R.U32.HI R33, RZ, 0xc, R11 ;  /* 0x0000000cff217819 */ /* 0x000fc4000001160b */
[--C-:B------:R-:W-:Y:S02]  /*47d0*/  SHF.R.U32.HI R8, RZ, 0x8, R12.reuse ;  /* 0x00000008ff087819 */ /* 0x100fe4000001160c */
[----:B------:R-:W-:Y:S02]  /*47e0*/  LOP3.LUT R9, R36, 0x300030, R9, 0xf8, !PT ;  /* 0x0030003024097812 */ /* 0x000fe400078ef809 */
[----:B------:R-:W-:Y:S02]  /*47f0*/  LOP3.LUT R34, R34, 0xf000f, RZ, 0xc0, !PT ;  /* 0x000f000f22227812 */ /* 0x000fe400078ec0ff */
[----:B------:R-:W-:Y:S02]  /*4800*/  LOP3.LUT R38, R29, 0xf000f, RZ, 0xc0, !PT ;  /* 0x000f000f1d267812 */ /* 0x000fe400078ec0ff */
[----:B------:R-:W-:Y:S02]  /*4810*/  SHF.R.U32.HI R11, RZ, 0xa, R12 ;  /* 0x0000000aff0b7819 */ /* 0x000fe4000001160c */
[----:B------:R-:W-:-:S02]  /*4820*/  LOP3.LUT R36, R32, 0xf000f, RZ, 0xc0, !PT ;  /* 0x000f000f20247812 */ /* 0x000fc400078ec0ff */
[--C-:B------:R-:W-:Y:S02]  /*4830*/  SHF.R.U32.HI R29, RZ, 0xa, R13.reuse ;  /* 0x0000000aff1d7819 */ /* 0x100fe4000001160d */
[----:B------:R-:W-:Y:S02]  /*4840*/  SHF.R.U32.HI R10, RZ, 0x8, R13 ;  /* 0x00000008ff0a7819 */ /* 0x000fe4000001160d */
[----:B------:R-:W-:Y:S02]  /*4850*/  LOP3.LUT R8, R35, 0x300030, R8, 0xf8, !PT ;  /* 0x0030003023087812 */ /* 0x000fe400078ef808 */
[----:B------:R-:W-:Y:S02]  /*4860*/  LOP3.LUT R11, R34, 0x300030, R11, 0xf8, !PT ;  /* 0x00300030220b7812 */ /* 0x000fe400078ef80b */
[----:B------:R-:W-:Y:S02]  /*4870*/  LOP3.LUT R35, R23, 0xf000f, RZ, 0xc0, !PT ;  /* 0x000f000f17237812 */ /* 0x000fe400078ec0ff */
[----:B------:R-:W-:-:S02]  /*4880*/  LOP3.LUT R29, R36, 0x300030, R29, 0xf8, !PT ;  /* 0x00300030241d7812 */ /* 0x000fc400078ef81d */
[----:B------:R-:W-:Y:S02]  /*4890*/  LOP3.LUT R34, R12, 0x3f003f, RZ, 0xc0, !PT ;  /* 0x003f003f0c227812 */ /* 0x000fe400078ec0ff */
[----:B------:R-:W-:Y:S02]  /*48a0*/  SHF.R.U32.HI R32, RZ, 0x8, R15 ;  /* 0x00000008ff207819 */ /* 0x000fe4000001160f */
[----:B------:R-:W-:Y:S02]  /*48b0*/  SHF.R.U32.HI R23, RZ, 0xa, R14 ;  /* 0x0000000aff177819 */ /* 0x000fe4000001160e */
[----:B------:R-:W-:Y:S02]  /*48c0*/  LOP3.LUT R36, R14, 0x3f003f, RZ, 0xc0, !PT ;  /* 0x003f003f0e247812 */ /* 0x000fe400078ec0ff */
[----:B------:R-:W-:Y:S02]  /*48d0*/  LOP3.LUT R10, R37, 0x300030, R10, 0xf8, !PT ;  /* 0x00300030250a7812 */ /* 0x000fe400078ef80a */
[----:B------:R-:W-:-:S02]  /*48e0*/  SHF.R.U32.HI R12, RZ, 0x6, R12 ;  /* 0x00000006ff0c7819 */ /* 0x000fc4000001160c */
[----:B------:R-:W-:Y:S02]  /*48f0*/  LOP3.LUT R37, R34, 0x64006400, RZ, 0xfc, !PT ;  /* 0x6400640022257812 */ /* 0x000fe400078efcff */
[----:B------:R-:W-:Y:S02]  /*4900*/  LOP3.LUT R32, R35, 0x300030, R32, 0xf8, !PT ;  /* 0x0030003023207812 */ /* 0x000fe400078ef820 */
[----:B------:R-:W-:Y:S01]  /*4910*/  LOP3.LUT R23, R38, 0x300030, R23, 0xf8, !PT ;  /* 0x0030003026177812 */ /* 0x000fe200078ef817 */
[----:B------:R-:W-:Y:S01]  /*4920*/  HADD2 R37, R37, -1056, -1056 ;  /* 0xe420e42025257430 */ /* 0x000fe20000000000 */
[----:B------:R-:W-:Y:S02]  /*4930*/  SHF.R.U32.HI R14, RZ, 0x6, R14 ;  /* 0x00000006ff0e7819 */ /* 0x000fe4000001160e */
[----:B------:R-:W-:Y:S02]  /*4940*/  LOP3.LUT R36, R36, 0x64006400, RZ, 0xfc, !PT ;  /* 0x6400640024247812 */ /* 0x000fe400078efcff */
[----:B------:R-:W-:Y:S01]  /*4950*/  LOP3.LUT R38, R13, 0x3f003f, RZ, 0xc0, !PT ;  /* 0x003f003f0d267812 */ /* 0x000fe200078ec0ff */
[----:B0-----:R-:W-:Y:S01]  /*4960*/  HFMA2.MMA R18, R37, R4, R18 ;  /* 0x0000000425127235 */ /* 0x001fe20000000012 */
[----:B------:R-:W-:Y:S01]  /*4970*/  SHF.R.U32.HI R35, RZ, 0xa, R15 ;  /* 0x0000000aff237819 */ /* 0x000fe2000001160f */
[----:B------:R-:W-:Y:S01]  /*4980*/  HADD2 R36, R36, -1056, -1056 ;  /* 0xe420e42024247430 */ /* 0x000fe20000000000 */
[----:B------:R-:W-:-:S02]  /*4990*/  LOP3.LUT R34, R15, 0x3f003f, RZ, 0xc0, !PT ;  /* 0x003f003f0f227812 */ /* 0x000fc400078ec0ff */
[----:B------:R-:W-:Y:S02]  /*49a0*/  SHF.R.U32.HI R13, RZ, 0x6, R13 ;  /* 0x00000006ff0d7819 */ /* 0x000fe4000001160d */
[----:B------:R-:W-:Y:S01]  /*49b0*/  SHF.R.U32.HI R15, RZ, 0x6, R15 ;  /* 0x00000006ff0f7819 */ /* 0x000fe2000001160f */
[----:B------:R-:W-:Y:S01]  /*49c0*/  HFMA2.MMA R17, R36, R4, R17 ;  /* 0x0000000424117235 */ /* 0x000fe20000000011 */
        /* <DEDUP_REMOVED lines=12> */
[----:B------:R-:W-:Y:S02]  /*4a90*/  LOP3.LUT R14, R14, 0x64006400, RZ, 0xfc, !PT ;  /* 0x640064000e0e7812 */ /* 0x000fe400078efcff */
        /* <DEDUP_REMOVED lines=43> */
.L_x_4711:
[----:B------:R-:W-:Y:S05]  /*4d50*/  @P1 BRA `(.L_x_4712) ;  /* 0x0000000800d81947 */ /* 0x000fea0003800000 */
[----:B-----5:R-:W-:Y:S01]  /*4d60*/  IMAD R5, R22, 0xc, RZ ;  /* 0x0000000c16057824 */ /* 0x020fe200078e02ff */
        /* <DEDUP_REMOVED lines=14> */
[--C-:B------:R-:W-:Y:S02]  /*4e50*/  SHF.R.U32.HI R29, RZ, 0xc, R4.reuse ;  /* 0x0000000cff1d7819 */ /* 0x100fe40000011604 */
[----:B------:R-:W-:Y:S02]  /*4e60*/  LOP3.LUT R35, R39, 0x64006400, RZ, 0xfc, !PT ;  /* 0x6400640027237812 */ /* 0x000fe400078efcff */
[----:B------:R-:W-:Y:S02]  /*4e70*/  SHF.R.U32.HI R4, RZ, 0x6, R4 ;  /* 0x00000006ff047819 */ /* 0x000fe40000011604 */
[----:B------:R-:W-:Y:S01]  /*4e80*/  LOP3.LUT R38, R38, 0x64006400, RZ, 0xfc, !PT ;  /* 0x6400640026267812 */ /* 0x000fe200078efcff */
[----:B------:R-:W-:Y:S01]  /*4e90*/  HADD2 R35, R35, -1056, -1056 ;  /* 0xe420e42023237430 */ /* 0x000fe20000000000 */
        /* <DEDUP_REMOVED lines=8> */
[----:B0-----:R-:W-:Y:S01]  /*4f20*/  HFMA2 R37, R35, R16, RZ.H0_H0 ;  /* 0x0000001023257231 */ /* 0x001fe200000400ff */
[----:B------:R-:W-:Y:S01]  /*4f30*/  SHF.R.U32.HI R6, RZ, 0x6, R6 ;  /* 0x00000006ff067819 */ /* 0x000fe20000011606 */
[----:B------:R-:W-:Y:S01]  /*4f40*/  HFMA2.MMA R5, R5, R16, RZ ;  /* 0x0000001005057235 */ /* 0x000fe200000000ff */
[----:B------:R-:W-:-:S02]  /*4f50*/  LOP3.LUT R34, R34, 0x64006400, RZ, 0xfc, !PT ;  /* 0x6400640022227812 */ /* 0x000fc400078efcff */
[----:B------:R-:W-:Y:S02]  /*4f60*/  LOP3.LUT R4, R4, 0x64006400, RZ, 0xfc, !PT ;  /* 0x6400640004047812 */ /* 0x000fe400078efcff */
[----:B------:R-:W-:Y:S01]  /*4f70*/  LOP3.LUT R35, R6, 0x3f003f, RZ, 0xc0, !PT ;  /* 0x003f003f06237812 */ /* 0x000fe200078ec0ff */
[----:B------:R-:W-:Y:S01]  /*4f80*/  HADD2 R41, R34, -1056, -1056 ;  /* 0xe420e42022297430 */ /* 0x000fe20000000000 */
[--C-:B------:R-:W-:Y:S01]  /*4f90*/  SHF.R.U32.HI R23, RZ, 0xc, R7.reuse ;  /* 0x0000000cff177819 */ /* 0x100fe20000011607 */
[----:B------:R-:W-:Y:S01]  /*4fa0*/  HADD2 R34, R4, -1056, -1056 ;  /* 0xe420e42004227430 */ /* 0x000fe20000000000 */
[----:B------:R-:W-:Y:S01]  /*4fb0*/  LOP3.LUT R35, R35, 0x64006400, RZ, 0xfc, !PT ;  /* 0x6400640023237812 */ /* 0x000fe200078efcff */
[----:B------:R-:W-:Y:S01]  /*4fc0*/  HFMA2.MMA R4, R39, R16, RZ ;  /* 0x0000001027047235 */ /* 0x000fe200000000ff */
[----:B------:R-:W-:Y:S01]  /*4fd0*/  SHF.R.U32.HI R7, RZ, 0x6, R7 ;  /* 0x00000006ff077819 */ /* 0x000fe20000011607 */
[----:B------:R-:W-:Y:S01]  /*4fe0*/  HFMA2 R6, R36, R17, R37 ;  /* 0x0000001124067231 */ /* 0x000fe20000000025 */
[----:B---3--:R-:W-:Y:S01]  /*4ff0*/  LOP3.LUT R36, R10, 0x3f003f, RZ, 0xc0, !PT ;  /* 0x003f003f0a247812 */ /* 0x008fe200078ec0ff */
[----:B------:R-:W-:Y:S01]  /*5000*/  HADD2 R35, R35, -1056, -1056 ;  /* 0xe420e42023237430 */ /* 0x000fe20000000000 */
[----:B------:R-:W-:Y:S01]  /*5010*/  LOP3.LUT R37, R7, 0x3f003f, RZ, 0xc0, !PT ;  /* 0x003f003f07257812 */ /* 0x000fe200078ec0ff */
[-C--:B------:R-:W-:Y:S01]  /*5020*/  HFMA2.MMA R5, R34, R17.reuse, R5 ;  /* 0x0000001122057235 */ /* 0x080fe20000000005 */
[----:B------:R-:W-:Y:S01]  /*5030*/  LOP3.LUT R7, R8, 0x3f003f, RZ, 0xc0, !PT ;  /* 0x003f003f08077812 */ /* 0x000fe200078ec0ff */
[----:B------:R-:W-:Y:S01]  /*5040*/  HFMA2 R16, R41, R16, RZ.H0_H0 ;  /* 0x0000001029107231 */ /* 0x000fe200000400ff */
[----:B------:R-:W-:Y:S01]  /*5050*/  LOP3.LUT R34, R9, 0x3f003f, RZ, 0xc0, !PT ;  /* 0x003f003f09227812 */ /* 0x000fe200078ec0ff */
[----:B------:R-:W-:Y:S01]  /*5060*/  HFMA2.MMA R4, R35, R17, R4 ;  /* 0x0000001123047235 */ /* 0x000fe20000000004 */
        /* <DEDUP_REMOVED lines=35> */
[----:B------:R-:W-:-:S02]  /*52a0*/  LOP3.LUT R37, R33, 0xf000f, RZ, 0xc0, !PT ;  /* 0x000f000f21257812 */ /* 0x000fc400078ec0ff */
[----:B------:R-:W-:Y:S01]  /*52b0*/  HADD2 R36, R36, -1056, -1056 ;  /* 0xe420e42024247430 */ /* 0x000fe20000000000 */
[----:B------:R-:W-:Y:S02]  /*52c0*/  SHF.R.U32.HI R33, RZ, 0xc, R11 ;  /* 0x0000000cff217819 */ /* 0x000fe4000001160b */
[----:B------:R-:W-:Y:S01]  /*52d0*/  HFMA2.MMA R17, R34, R19, R17 ;  /* 0x0000001322117235 */ /* 0x000fe20000000011 */
[----:B------:R-:W-:Y:S01]  /*52e0*/  HFMA2 R19, R36, R19, R35 ;  /* 0x0000001324137231 */ /* 0x000fe20000000023 */
[----:B------:R-:W-:Y:S02]  /*52f0*/  SHF.R.U32.HI R36, RZ, 0xc, R10 ;  /* 0x0000000cff247819 */ /* 0x000fe4000001160a */
[----:B----4-:R-:W-:Y:S02]  /*5300*/  SHF.R.U32.HI R10, RZ, 0x8, R14 ;  /* 0x00000008ff0a7819 */ /* 0x010fe4000001160e */
[----:B------:R-:W-:Y:S02]  /*5310*/  SHF.R.U32.HI R34, RZ, 0xc, R8 ;  /* 0x0000000cff227819 */ /* 0x000fe40000011608 */
[----:B------:R-:W-:-:S02]  /*5320*/  SHF.R.U32.HI R35, RZ, 0xc, R9 ;  /* 0x0000000cff237819 */ /* 0x000fc40000011609 */
[----:B------:R-:W-:Y:S02]  /*5330*/  SHF.R.U32.HI R9, RZ, 0x8, R13 ;  /* 0x00000008ff097819 */ /* 0x000fe4000001160d */
[----:B------:R-:W-:Y:S02]  /*5340*/  LOP3.LUT R10, R37, 0x300030, R10, 0xf8, !PT ;  /* 0x00300030250a7812 */ /* 0x000fe400078ef80a */
[----:B------:R-:W-:Y:S02]  /*5350*/  LOP3.LUT R37, R23, 0xf000f, RZ, 0xc0, !PT ;  /* 0x000f000f17257812 */ /* 0x000fe400078ec0ff */
[----:B------:R-:W-:Y:S02]  /*5360*/  LOP3.LUT R34, R34, 0xf000f, RZ, 0xc0, !PT ;  /* 0x000f000f22227812 */ /* 0x000fe400078ec0ff */
[----:B------:R-:W-:Y:S02]  /*5370*/  SHF.R.U32.HI R11, RZ, 0xa, R12 ;  /* 0x0000000aff0b7819 */ /* 0x000fe4000001160c */
[----:B------:R-:W-:-:S02]  /*5380*/  LOP3.LUT R29, R29, 0xf000f, RZ, 0xc0, !PT ;  /* 0x000f000f1d1d7812 */ /* 0x000fc400078ec0ff */
[----:B------:R-:W-:Y:S02]  /*5390*/  SHF.R.U32.HI R8, RZ, 0x8, R12 ;  /* 0x00000008ff087819 */ /* 0x000fe4000001160c */
[----:B------:R-:W-:Y:S02]  /*53a0*/  LOP3.LUT R36, R36, 0xf000f, RZ, 0xc0, !PT ;  /* 0x000f000f24247812 */ /* 0x000fe400078ec0ff */
[----:B------:R-:W-:Y:S02]  /*53b0*/  SHF.R.U32.HI R23, RZ, 0xa, R14 ;  /* 0x0000000aff177819 */ /* 0x000fe4000001160e */
[----:B------:R-:W-:Y:S02]  /*53c0*/  LOP3.LUT R9, R32, 0x300030, R9, 0xf8, !PT ;  /* 0x0030003020097812 */ /* 0x000fe400078ef809 */
[----:B------:R-:W-:Y:S02]  /*53d0*/  SHF.R.U32.HI R32, RZ, 0x8, R15 ;  /* 0x00000008ff207819 */ /* 0x000fe4000001160f */
[----:B------:R-:W-:-:S02]  /*53e0*/  LOP3.LUT R11, R34, 0x300030, R11, 0xf8, !PT ;  /* 0x00300030220b7812 */ /* 0x000fc400078ef80b */
[----:B------:R-:W-:Y:S02]  /*53f0*/  LOP3.LUT R8, R29, 0x300030, R8, 0xf8, !PT ;  /* 0x003000301d087812 */ /* 0x000fe400078ef808 */
[----:B------:R-:W-:Y:S02]  /*5400*/  LOP3.LUT R23, R36, 0x300030, R23, 0xf8, !PT ;  /* 0x0030003024177812 */ /* 0x000fe400078ef817 */
[----:B------:R-:W-:Y:S02]  /*5410*/  LOP3.LUT R34, R12, 0x3f003f, RZ, 0xc0, !PT ;  /* 0x003f003f0c227812 */ /* 0x000fe400078ec0ff */
[----:B------:R-:W-:Y:S02]  /*5420*/  LOP3.LUT R38, R35, 0xf000f, RZ, 0xc0, !PT ;  /* 0x000f000f23267812 */ /* 0x000fe400078ec0ff */
[----:B------:R-:W-:Y:S02]  /*5430*/  SHF.R.U32.HI R29, RZ, 0xa, R13 ;  /* 0x0000000aff1d7819 */ /* 0x000fe4000001160d */
[----:B------:R-:W-:-:S02]  /*5440*/  LOP3.LUT R36, R14, 0x3f003f, RZ, 0xc0, !PT ;  /* 0x003f003f0e247812 */ /* 0x000fc400078ec0ff */
[----:B------:R-:W-:Y:S02]  /*5450*/  LOP3.LUT R32, R37, 0x300030, R32, 0xf8, !PT ;  /* 0x0030003025207812 */ /* 0x000fe400078ef820 */
[----:B------:R-:W-:Y:S02]  /*5460*/  SHF.R.U32.HI R12, RZ, 0x6, R12 ;  /* 0x00000006ff0c7819 */ /* 0x000fe4000001160c */
[----:B------:R-:W-:Y:S02]  /*5470*/  LOP3.LUT R37, R34, 0x64006400, RZ, 0xfc, !PT ;  /* 0x6400640022257812 */ /* 0x000fe400078efcff */
[----:B------:R-:W-:Y:S02]  /*5480*/  LOP3.LUT R29, R38, 0x300030, R29, 0xf8, !PT ;  /* 0x00300030261d7812 */ /* 0x000fe400078ef81d */
[----:B------:R-:W-:Y:S01]  /*5490*/  SHF.R.U32.HI R14, RZ, 0x6, R14 ;  /* 0x00000006ff0e7819 */ /* 0x000fe2000001160e */
[----:B------:R-:W-:Y:S01]  /*54a0*/  HADD2 R37, R37, -1056, -1056 ;  /* 0xe420e42025257430 */ /* 0x000fe20000000000 */
[----:B------:R-:W-:-:S02]  /*54b0*/  LOP3.LUT R36, R36, 0x64006400, RZ, 0xfc, !PT ;  /* 0x6400640024247812 */ /* 0x000fc400078efcff */
[----:B------:R-:W-:Y:S02]  /*54c0*/  LOP3.LUT R38, R13, 0x3f003f, RZ, 0xc0, !PT ;  /* 0x003f003f0d267812 */ /* 0x000fe400078ec0ff */
[----:B------:R-:W-:Y:S01]  /*54d0*/  SHF.R.U32.HI R35, RZ, 0xa, R15 ;  /* 0x0000000aff237819 */ /* 0x000fe2000001160f */
[----:B------:R-:W-:Y:S01]  /*54e0*/  HADD2 R36, R36, -1056, -1056 ;  /* 0xe420e42024247430 */ /* 0x000fe20000000000 */
[----:B------:R-:W-:Y:S01]  /*54f0*/  LOP3.LUT R34, R15, 0x3f003f, RZ, 0xc0, !PT ;  /* 0x003f003f0f227812 */ /* 0x000fe200078ec0ff */
[-C--:B0-----:R-:W-:Y:S01]  /*5500*/  HFMA2.MMA R18, R37, R4.reuse, R18 ;  /* 0x0000000425127235 */ /* 0x081fe20000000012 */
[----:B------:R-:W-:Y:S02]  /*5510*/  SHF.R.U32.HI R13, RZ, 0x6, R13 ;  /* 0x00000006ff0d7819 */ /* 0x000fe4000001160d */
[----:B------:R-:W-:Y:S01]  /*5520*/  SHF.R.U32.HI R15, RZ, 0x6, R15 ;  /* 0x00000006ff0f7819 */ /* 0x000fe2000001160f */
[----:B------:R-:W-:Y:S01]  /*5530*/  HFMA2.MMA R17, R36, R4, R17 ;  /* 0x0000000424117235 */ /* 0x000fe20000000011 */
        /* <DEDUP_REMOVED lines=56> */
.L_x_4712:
        /* <DEDUP_REMOVED lines=8> */
.L_x_4710:
[----:B------:R-:W-:Y:S01]  /*5940*/  ISETP.GE.AND P0, PT, R20, R27, PT ;  /* 0x0000001b1400720c */ /* 0x000fe20003f06270 */
[----:B------:R-:W-:-:S03]  /*5950*/  ULDC UR5, c[0x0][0x264] ;  /* 0x0000990000057ab9 */ /* 0x000fc60000000800 */
[----:B------:R-:W-:-:S13]  /*5960*/  ISETP.GE.OR P0, PT, R20, UR5, P0 ;  /* 0x0000000514007c0c */ /* 0x000fda0008706670 */
[----:B------:R-:W-:Y:S05]  /*5970*/  @P0 BRA `(.L_x_4714) ;  /* 0x0000002400400947 */ /* 0x000fea0003800000 */
[----:B-1----:R-:W-:Y:S01]  /*5980*/  SHF.R.S32.HI R30, RZ, 0x1f, R28 ;  /* 0x0000001fff1e7819 */ /* 0x002fe2000001141c */
[----:B------:R-:W-:-:S06]  /*5990*/  ULDC UR5, c[0x0][0x264] ;  /* 0x0000990000057ab9 */ /* 0x000fcc0000000800 */
.L_x_4716:
        /* <DEDUP_REMOVED lines=9> */
[----:B------:R-:W-:Y:S01]  /*5a30*/  @!P0 PRMT R2, R7, 0x7610, R2 ;  /* 0x0000761007028816 */ /* 0x000fe20000000002 */
[----:B---3--:R-:W-:Y:S01]  /*5a40*/  @!P0 IMAD.IADD R3, R5, 0x1, R20 ;  /* 0x0000000105038824 */ /* 0x008fe200078e0214 */
[----:B------:R-:W-:Y:S02]  /*5a50*/  @!P0 PRMT R0, R0, 0x7610, R6 ;  /* 0x0000761000008816 */ /* 0x000fe40000000006 */
[----:B------:R-:W-:Y:S01]  /*5a60*/  @!P0 PRMT R2, R2, 0x7610, R7 ;  /* 0x0000761002028816 */ /* 0x000fe20000000007 */
[----:B------:R-:W-:Y:S06]  /*5a70*/  @P1 BRA `(.L_x_4715) ;  /* 0x0000002000e01947 */ /* 0x000fec0003800000 */
[----:B------:R-:W-:Y:S01]  /*5a80*/  MOV R17, R29 ;  /* 0x0000001d00117202 */ /* 0x000fe20000000f00 */
[----:B------:R-:W0:Y:S01]  /*5a90*/  LDC R35, c[0x0][0x23c] ;  /* 0x00008f00ff237b82 */ /* 0x000e220000000800 */
[----:B------:R-:W1:Y:S04]  /*5aa0*/  LDS.64 R18, [UR4] ;  /* 0x00000004ff127984 */ /* 0x000e680008000a00 */
[----:B------:R-:W2:Y:S01]  /*5ab0*/  LDG.E.128.CONSTANT R12, desc[UR6][R16.64] ;  /* 0x00000006100c7981 */ /* 0x000ea2000c1e9d00 */
[----:B0-----:R-:W-:-:S04]  /*5ac0*/  LEA R22, P0, R35, R16, 0x2 ;  /* 0x0000001023167211 */ /* 0x001fc800078010ff */
[----:B------:R-:W-:-:S05]  /*5ad0*/  LEA.HI.X R23, R35, R29, R30, 0x2, P0 ;  /* 0x0000001d23177211 */ /* 0x000fca00000f141e */
[----:B------:R0:W3:Y:S01]  /*5ae0*/  LDG.E.128.CONSTANT R8, desc[UR6][R22.64] ;  /* 0x0000000616087981 */ /* 0x0000e2000c1e9d00 */
[----:B------:R-:W-:-:S05]  /*5af0*/  IMAD.WIDE R32, R35, 0x4, R22 ;  /* 0x0000000423207825 */ /* 0x000fca00078e0216 */
[----:B------:R4:W5:Y:S01]  /*5b00*/  LDG.E.128.CONSTANT R4, desc[UR6][R32.64] ;  /* 0x0000000620047981 */ /* 0x000962000c1e9d00 */
[----:B------:R-:W-:Y:S01]  /*5b10*/  HFMA2.MMA R34, -RZ, RZ, 0, 0.0625 ;  /* 0x00002c00ff227435 */ /* 0x000fe200000001ff */
[----:B-1----:R-:W-:Y:S01]  /*5b20*/  HADD2.F32 R40, -RZ, R19.H0_H0 ;  /* 0x20000013ff287230 */ /* 0x002fe20000004100 */
[----:B--2---:R-:W-:Y:S02]  /*5b30*/  LOP3.LUT R21, R12, 0xf000f, RZ, 0xc0, !PT ;  /* 0x000f000f0c157812 */ /* 0x004fe400078ec0ff */
[----:B------:R-:W-:Y:S02]  /*5b40*/  LOP3.LUT R28, R13, 0xf000f, RZ, 0xc0, !PT ;  /* 0x000f000f0d1c7812 */ /* 0x000fe400078ec0ff */
[----:B------:R-:W-:Y:S02]  /*5b50*/  LOP3.LUT R31, R14, 0xf000f, RZ, 0xc0, !PT ;  /* 0x000f000f0e1f7812 */ /* 0x000fe400078ec0ff */
[----:B------:R-:W-:Y:S02]  /*5b60*/  LOP3.LUT R17, R15, 0xf000f, RZ, 0xc0, !PT ;  /* 0x000f000f0f117812 */ /* 0x000fe400078ec0ff */
[----:B------:R-:W-:-:S02]  /*5b70*/  LOP3.LUT R21, R21, 0x64006400, RZ, 0xfc, !PT ;  /* 0x6400640015157812 */ /* 0x000fc400078efcff */
[----:B------:R-:W-:Y:S02]  /*5b80*/  LOP3.LUT R28, R28, 0x64006400, RZ, 0xfc, !PT ;  /* 0x640064001c1c7812 */ /* 0x000fe400078efcff */
[----:B------:R-:W-:Y:S02]  /*5b90*/  LOP3.LUT R31, R31, 0x64006400, RZ, 0xfc, !PT ;  /* 0x640064001f1f7812 */ /* 0x000fe400078efcff */
[----:B------:R-:W-:Y:S01]  /*5ba0*/  LOP3.LUT R36, R17, 0x64006400, RZ, 0xfc, !PT ;  /* 0x6400640011247812 */ /* 0x000fe200078efcff */
[----:B0-----:R-:W-:Y:S01]  /*5bb0*/  HADD2 R22, R21, -1032, -1032 ;  /* 0xe408e40815167430 */ /* 0x001fe20000000000 */
[----:B------:R-:W-:Y:S01]  /*5bc0*/  PRMT R17, R34, 0x7610, R17 ;  /* 0x0000761022117816 */ /* 0x000fe20000000011 */
[----:B------:R-:W-:Y:S02]  /*5bd0*/  HADD2 R28, R28, -1032, -1032 ;  /* 0xe408e4081c1c7430 */ /* 0x000fe40000000000 */
[----:B------:R-:W-:Y:S02]  /*5be0*/  HADD2 R34, R31, -1032, -1032 ;  /* 0xe408e4081f227430 */ /* 0x000fe40000000000 */
[----:B------:R-:W-:-:S02]  /*5bf0*/  HADD2 R36, R36, -1032, -1032 ;  /* 0xe408e40824247430 */ /* 0x000fc40000000000 */
[--C-:B------:R-:W-:Y:S02]  /*5c00*/  HADD2.F32 R21, -RZ, R22.reuse.H0_H0 ;  /* 0x20000016ff157230 */ /* 0x100fe40000004100 */
[----:B------:R-:W-:Y:S02]  /*5c10*/  HADD2.F32 R43, -RZ, R22.H1_H1 ;  /* 0x30000016ff2b7230 */ /* 0x000fe40000004100 */
[----:B------:R-:W-:Y:S02]  /*5c20*/  HADD2.F32 R22, -RZ, R18.H0_H0 ;  /* 0x20000012ff167230 */ /* 0x000fe40000004100 */
[----:B------:R-:W-:Y:S02]  /*5c30*/  HADD2.F32 R37, -RZ, R28.H0_H0 ;  /* 0x2000001cff257230 */ /* 0x000fe40000004100 */
[----:B------:R-:W-:Y:S02]  /*5c40*/  HADD2.F32 R23, -RZ, R34.H0_H0 ;  /* 0x20000022ff177230 */ /* 0x000fe40000004100 */
[----:B------:R-:W-:-:S02]  /*5c50*/  HADD2.F32 R31, -RZ, R36.H0_H0 ;  /* 0x20000024ff1f7230 */ /* 0x000fc40000004100 */
[----:B------:R-:W-:Y:S01]  /*5c60*/  FFMA.FTZ R38, R21, R22, RZ ;  /* 0x0000001615267223 */ /* 0x000fe200000100ff */
[----:B------:R-:W-:Y:S02]  /*5c70*/  HADD2.F32 R18, -RZ, R18.H1_H1 ;  /* 0x30000012ff127230 */ /* 0x000fe40000004100 */
[C---:B------:R-:W-:Y:S01]  /*5c80*/  FFMA.FTZ R21, R22.reuse, R37, RZ ;  /* 0x0000002516157223 */ /* 0x040fe200000100ff */
[----:B------:R-:W-:Y:S02]  /*5c90*/  HADD2.F32 R28, -RZ, R28.H1_H1 ;  /* 0x3000001cff1c7230 */ /* 0x000fe40000004100 */
[C---:B------:R-:W-:Y:S01]  /*5ca0*/  FFMA.FTZ R23, R22.reuse, R23, RZ ;  /* 0x0000001716177223 */ /* 0x040fe200000100ff */
[----:B------:R-:W-:Y:S02]  /*5cb0*/  HADD2.F32 R34, -RZ, R34.H1_H1 ;  /* 0x30000022ff227230 */ /* 0x000fe40000004100 */
[----:B------:R-:W-:Y:S01]  /*5cc0*/  FFMA.FTZ R31, R22, R31, RZ ;  /* 0x0000001f161f7223 */ /* 0x000fe200000100ff */
[----:B------:R-:W-:Y:S01]  /*5cd0*/  HADD2.F32 R36, -RZ, R36.H1_H1 ;  /* 0x30000024ff247230 */ /* 0x000fe20000004100 */
[----:B------:R-:W-:Y:S01]  /*5ce0*/  LOP3.LUT R22, R12, 0xf000f0, RZ, 0xc0, !PT ;  /* 0x00f000f00c167812 */ /* 0x000fe200078ec0ff */
[----:B------:R-:W-:Y:S01]  /*5cf0*/  FFMA.FTZ R43, R43, R18, R38 ;  /* 0x000000122b2b7223 */ /* 0x000fe20000010026 */
[C---:B------:R-:W-:Y:S01]  /*5d00*/  FFMA.FTZ R21, R18.reuse, R28, R21 ;  /* 0x0000001c12157223 */ /* 0x040fe20000010015 */
[C---:B------:R-:W-:Y:S01]  /*5d10*/  FFMA.FTZ R41, R18.reuse, R34, R23 ;  /* 0x0000002212297223 */ /* 0x040fe20000010017 */
[----:B------:R-:W-:Y:S01]  /*5d20*/  FFMA.FTZ R39, R18, R36, R31 ;  /* 0x0000002412277223 */ /* 0x000fe2000001001f */
[----:B------:R-:W-:-:S02]  /*5d30*/  LOP3.LUT R18, R13, 0xf000f0, RZ, 0xc0, !PT ;  /* 0x00f000f00d127812 */ /* 0x000fc400078ec0ff */
[----:B------:R-:W-:Y:S02]  /*5d40*/  LOP3.LUT R38, R22, 0x64006400, RZ, 0xfc, !PT ;  /* 0x6400640016267812 */ /* 0x000fe400078efcff */
[----:B------:R-:W0:Y:S01]  /*5d50*/  LDS.64 R22, [UR4+0x8] ;  /* 0x00000804ff167984 */ /* 0x000e220008000a00 */
[----:B------:R-:W-:Y:S02]  /*5d60*/  LOP3.LUT R31, R15, 0xf000f0, RZ, 0xc0, !PT ;  /* 0x00f000f00f1f7812 */ /* 0x000fe400078ec0ff */
[----:B------:R-:W-:Y:S02]  /*5d70*/  LOP3.LUT R28, R14, 0xf000f0, RZ, 0xc0, !PT ;  /* 0x00f000f00e1c7812 */ /* 0x000fe400078ec0ff */
[----:B------:R-:W-:Y:S02]  /*5d80*/  LOP3.LUT R18, R18, 0x64006400, RZ, 0xfc, !PT ;  /* 0x6400640012127812 */ /* 0x000fe400078efcff */
[----:B------:R-:W-:Y:S02]  /*5d90*/  LOP3.LUT R36, R31, 0x64006400, RZ, 0xfc, !PT ;  /* 0x640064001f247812 */ /* 0x000fe400078efcff */
[----:B------:R-:W-:Y:S01]  /*5da0*/  LOP3.LUT R34, R28, 0x64006400, RZ, 0xfc, !PT ;  /* 0x640064001c227812 */ /* 0x000fe200078efcff */
[----:B------:R-:W-:-:S02]  /*5db0*/  HFMA2 R37, R18, R17.H0_H0, -72, -72 ;  /* 0xd480d48012257431 */ /* 0x000fc40000040011 */
[-C--:B------:R-:W-:Y:S02]  /*5dc0*/  HFMA2 R36, R36, R17.reuse.H0_H0, -72, -72 ;  /* 0xd480d48024247431 */ /* 0x080fe40000040011 */
[-C--:B------:R-:W-:Y:S02]  /*5dd0*/  HFMA2 R31, R34, R17.reuse.H0_H0, -72, -72 ;  /* 0xd480d480221f7431 */ /* 0x080fe40000040011 */
[----:B------:R-:W-:Y:S02]  /*5de0*/  HADD2.F32 R34, -RZ, R37.H0_H0 ;  /* 0x20000025ff227230 */ /* 0x000fe40000004100 */
[----:B------:R-:W-:Y:S02]  /*5df0*/  HFMA2 R38, R38, R17.H0_H0, -72, -72 ;  /* 0xd480d48026267431 */ /* 0x000fe40000040011 */
[----:B------:R-:W-:Y:S02]  /*5e00*/  HADD2.F32 R42, -RZ, R36.H0_H0 ;  /* 0x20000024ff2a7230 */ /* 0x000fe40000004100 */
[----:B------:R-:W-:-:S02]  /*5e10*/  HADD2.F32 R18, -RZ, R31.H0_H0 ;  /* 0x2000001fff127230 */ /* 0x000fc40000004100 */
[C---:B------:R-:W-:Y:S01]  /*5e20*/  FFMA.FTZ R21, R40.reuse, R34, R21 ;  /* 0x0000002228157223 */ /* 0x040fe20000010015 */
[--C-:B------:R-:W-:Y:S02]  /*5e30*/  HADD2.F32 R28, -RZ, R38.reuse.H0_H0 ;  /* 0x20000026ff1c7230 */ /* 0x100fe40000004100 */
[----:B------:R-:W-:Y:S02]  /*5e40*/  HADD2.F32 R34, -RZ, R19.H1_H1 ;  /* 0x30000013ff227230 */ /* 0x000fe40000004100 */
[C---:B------:R-:W-:Y:S01]  /*5e50*/  FFMA.FTZ R19, R40.reuse, R42, R39 ;  /* 0x0000002a28137223 */ /* 0x040fe20000010027 */
[----:B------:R-:W-:Y:S02]  /*5e60*/  HADD2.F32 R31, -RZ, R31.H1_H1 ;  /* 0x3000001fff1f7230 */ /* 0x000fe40000004100 */
[----:B------:R-:W-:Y:S01]  /*5e70*/  FFMA.FTZ R18, R40, R18, R41 ;  /* 0x0000001228127223 */ /* 0x000fe20000010029 */
[----:B------:R-:W-:Y:S02]  /*5e80*/  HADD2.F32 R39, -RZ, R38.H1_H1 ;  /* 0x30000026ff277230 */ /* 0x000fe40000004100 */
[----:B------:R-:W-:Y:S01]  /*5e90*/  FFMA.FTZ R28, R28, R40, R43 ;  /* 0x000000281c1c7223 */ /* 0x000fe2000001002b */
[----:B------:R-:W-:Y:S01]  /*5ea0*/  SHF.R.U32.HI R12, RZ, 0x8, R12 ;  /* 0x00000008ff0c7819 */ /* 0x000fe2000001160c */
[----:B------:R-:W-:Y:S01]  /*5eb0*/  HADD2.F32 R37, -RZ, R37.H1_H1 ;  /* 0x30000025ff257230 */ /* 0x000fe20000004100 */
[----:B------:R-:W-:Y:S01]  /*5ec0*/  SHF.R.U32.HI R14, RZ, 0x8, R14 ;  /* 0x00000008ff0e7819 */ /* 0x000fe2000001160e */
[----:B------:R-:W-:-:S02]  /*5ed0*/  HADD2.F32 R36, -RZ, R36.H1_H1 ;  /* 0x30000024ff247230 */ /* 0x000fc40000004100 */
[----:B------:R-:W-:Y:S01]  /*5ee0*/  FFMA.FTZ R31, R34, R31, R18 ;  /* 0x0000001f221f7223 */ /* 0x000fe20000010012 */
[----:B------:R-:W-:Y:S01]  /*5ef0*/  SHF.R.U32.HI R15, RZ, 0x8, R15 ;  /* 0x00000008ff0f7819 */ /* 0x000fe2000001160f */
[----:B------:R-:W-:Y:S01]  /*5f00*/  FFMA.FTZ R39, R39, R34, R28 ;  /* 0x0000002227277223 */ /* 0x000fe2000001001c */
[----:B------:R-:W-:Y:S02]  /*5f10*/  LOP3.LUT R18, R12, 0xf000f, RZ, 0xc0, !PT ;  /* 0x000f000f0c127812 */ /* 0x000fe400078ec0ff */
[----:B------:R-:W-:Y:S01]  /*5f20*/  LOP3.LUT R28, R14, 0xf000f, RZ, 0xc0, !PT ;  /* 0x000f000f0e1c7812 */ /* 0x000fe200078ec0ff */
[C---:B------:R-:W-:Y:S01]  /*5f30*/  FFMA.FTZ R21, R34.reuse, R37, R21 ;  /* 0x0000002522157223 */ /* 0x040fe20000010015 */
[----:B------:R-:W-:Y:S01]  /*5f40*/  FFMA.FTZ R38, R34, R36, R19 ;  /* 0x0000002422267223 */ /* 0x000fe20000010013 */
[----:B------:R-:W-:Y:S02]  /*5f50*/  LOP3.LUT R34, R15, 0xf000f, RZ, 0xc0, !PT ;  /* 0x000f000f0f227812 */ /* 0x000fe400078ec0ff */
[----:B------:R-:W-:-:S02]  /*5f60*/  LOP3.LUT R18, R18, 0x64006400, RZ, 0xfc, !PT ;  /* 0x6400640012127812 */ /* 0x000fc400078efcff */
[----:B------:R-:W-:Y:S02]  /*5f70*/  LOP3.LUT R28, R28, 0x64006400, RZ, 0xfc, !PT ;  /* 0x640064001c1c7812 */ /* 0x000fe400078efcff */
[----:B------:R-:W-:Y:S01]  /*5f80*/  SHF.R.U32.HI R13, RZ, 0x8, R13 ;  /* 0x00000008ff0d7819 */ /* 0x000fe2000001160d */
[----:B------:R-:W-:Y:S01]  /*5f90*/  HADD2 R36, R18, -1032, -1032 ;  /* 0xe408e40812247430 */ /* 0x000fe20000000000 */
[----:B------:R-:W-:Y:S01]  /*5fa0*/  LOP3.LUT R37, R34, 0x64006400, RZ, 0xfc, !PT ;  /* 0x6400640022257812 */ /* 0x000fe200078efcff */
[----:B------:R-:W-:Y:S01]  /*5fb0*/  HADD2 R18, R28, -1032, -1032 ;  /* 0xe408e4081c127430 */ /* 0x000fe20000000000 */
[----:B------:R-:W-:Y:S01]  /*5fc0*/  LOP3.LUT R19, R13, 0xf000f, RZ, 0xc0, !PT ;  /* 0x000f000f0d137812 */ /* 0x000fe200078ec0ff */
[----:B0-----:R-:W-:Y:S02]  /*5fd0*/  HADD2.F32 R40, -RZ, R22.H0_H0 ;  /* 0x20000016ff287230 */ /* 0x001fe40000004100 */
[----:B------:R-:W-:Y:S01]  /*5fe0*/  HADD2 R28, R37, -1032, -1032 ;  /* 0xe408e408251c7430 */ /* 0x000fe20000000000 */
[----:B------:R-:W-:Y:S01]  /*5ff0*/  LOP3.LUT R19, R19, 0x64006400, RZ, 0xfc, !PT ;  /* 0x6400640013137812 */ /* 0x000fe200078efcff */
[----:B------:R-:W-:-:S02]  /*6000*/  HADD2.F32 R42, -RZ, R18.H0_H0 ;  /* 0x20000012ff2a7230 */ /* 0x000fc40000004100 */
[----:B------:R-:W-:Y:S02]  /*6010*/  HADD2.F32 R22, -RZ, R22.H1_H1 ;  /* 0x30000016ff167230 */ /* 0x000fe40000004100 */
[----:B------:R-:W-:Y:S02]  /*6020*/  HADD2.F32 R41, -RZ, R28.H0_H0 ;  /* 0x2000001cff297230 */ /* 0x000fe40000004100 */
[----:B------:R-:W-:Y:S02]  /*6030*/  HADD2 R34, R19, -1032, -1032 ;  /* 0xe408e40813227430 */ /* 0x000fe40000000000 */
[----:B------:R-:W-:Y:S02]  /*6040*/  HADD2.F32 R18, -RZ, R18.H1_H1 ;  /* 0x30000012ff127230 */ /* 0x000fe40000004100 */
[----:B------:R-:W-:Y:S01]  /*6050*/  FFMA.FTZ R37, R40, R42, R31 ;  /* 0x0000002a28257223 */ /* 0x000fe2000001001f */
[----:B------:R-:W-:Y:S01]  /*6060*/  LOP3.LUT R12, R12, 0xf000f0, RZ, 0xc0, !PT ;  /* 0x00f000f00c0c7812 */ /* 0x000fe200078ec0ff */
[----:B------:R-:W-:Y:S01]  /*6070*/  FFMA.FTZ R31, R40, R41, R38 ;  /* 0x00000029281f7223 */ /* 0x000fe20000010026 */
[----:B------:R-:W-:Y:S01]  /*6080*/  LOP3.LUT R13, R13, 0xf000f0, RZ, 0xc0, !PT ;  /* 0x00f000f00d0d7812 */ /* 0x000fe200078ec0ff */
[----:B------:R-:W-:Y:S01]  /*6090*/  FFMA.FTZ R38, R22, R18, R37 ;  /* 0x0000001216267223 */ /* 0x000fe20000010025 */
[----:B------:R-:W-:Y:S01]  /*60a0*/  HADD2.F32 R44, -RZ, R36.H0_H0 ;  /* 0x20000024ff2c7230 */ /* 0x000fe20000004100 */
[----:B------:R-:W-:Y:S01]  /*60b0*/  LOP3.LUT R37, R14, 0xf000f0, RZ, 0xc0, !PT ;  /* 0x00f000f00e257812 */ /* 0x000fe200078ec0ff */
[----:B------:R-:W-:Y:S01]  /*60c0*/  HADD2.F32 R19, -RZ, R34.H0_H0 ;  /* 0x20000022ff137230 */ /* 0x000fe20000004100 */
[----:B------:R-:W-:-:S02]  /*60d0*/  LOP3.LUT R12, R12, 0x64006400, RZ, 0xfc, !PT ;  /* 0x640064000c0c7812 */ /* 0x000fc400078efcff */
[----:B------:R-:W-:Y:S01]  /*60e0*/  LOP3.LUT R14, R13, 0x64006400, RZ, 0xfc, !PT ;  /* 0x640064000d0e7812 */ /* 0x000fe200078efcff */
[----:B------:R-:W-:Y:S01]  /*60f0*/  FFMA.FTZ R39, R44, R40, R39 ;  /* 0x000000282c277223 */ /* 0x000fe20000010027 */
[----:B------:R-:W-:Y:S01]  /*6100*/  FFMA.FTZ R19, R40, R19, R21 ;  /* 0x0000001328137223 */ /* 0x000fe20000010015 */
[----:B------:R-:W-:Y:S01]  /*6110*/  LOP3.LUT R13, R15, 0xf000f0, RZ, 0xc0, !PT ;  /* 0x00f000f00f0d7812 */ /* 0x000fe200078ec0ff */
[-C--:B------:R-:W-:Y:S01]  /*6120*/  HFMA2 R15, R12, R17.reuse.H0_H0, -72, -72 ;  /* 0xd480d4800c0f7431 */ /* 0x080fe20000040011 */
[----:B------:R-:W-:Y:S01]  /*6130*/  LOP3.LUT R40, R37, 0x64006400, RZ, 0xfc, !PT ;  /* 0x6400640025287812 */ /* 0x000fe200078efcff */
[----:B------:R-:W-:Y:S02]  /*6140*/  HFMA2 R14, R14, R17.H0_H0, -72, -72 ;  /* 0xd480d4800e0e7431 */ /* 0x000fe40000040011 */
[----:B------:R-:W-:Y:S02]  /*6150*/  HADD2.F32 R36, -RZ, R36.H1_H1 ;  /* 0x30000024ff247230 */ /* 0x000fe40000004100 */
[----:B------:R-:W-:Y:S01]  /*6160*/  HADD2.F32 R34, -RZ, R34.H1_H1 ;  /* 0x30000022ff227230 */ /* 0x000fe20000004100 */
[----:B------:R-:W-:Y:S01]  /*6170*/  LOP3.LUT R42, R13, 0x64006400, RZ, 0xfc, !PT ;  /* 0x640064000d2a7812 */ /* 0x000fe200078efcff */
[----:B------:R-:W-:-:S02]  /*6180*/  HADD2.F32 R37, -RZ, R28.H1_H1 ;  /* 0x3000001cff257230 */ /* 0x000fc40000004100 */
[----:B------:R-:W-:Y:S02]  /*6190*/  HFMA2 R28, R40, R17.H0_H0, -72, -72 ;  /* 0xd480d480281c7431 */ /* 0x000fe40000040011 */
        /* <DEDUP_REMOVED lines=8> */
[----:B------:R-:W0:Y:S01]  /*6220*/  LDS.64 R18, [UR4+0x10] ;  /* 0x00001004ff127984 */ /* 0x000e220008000a00 */
[----:B------:R-:W-:Y:S01]  /*6230*/  FFMA.FTZ R34, R21, R12, R34 ;  /* 0x0000000c15227223 */ /* 0x000fe20000010022 */
[----:B------:R-:W-:-:S04]  /*6240*/  IMAD.WIDE R12, R35, 0x4, R32 ;  /* 0x00000004230c7825 */ /* 0x000fc800078e0220 */
[----:B------:R-:W-:Y:S01]  /*6250*/  FFMA.FTZ R38, R21, R31, R38 ;  /* 0x0000001f15267223 */ /* 0x000fe20000010026 */
[----:B----4-:R-:W-:Y:S02]  /*6260*/  HADD2.F32 R33, -RZ, R15.H1_H1 ;  /* 0x3000000fff217230 */ /* 0x010fe40000004100 */
[----:B------:R-:W-:Y:S02]  /*6270*/  HADD2.F32 R31, -RZ, R14.H1_H1 ;  /* 0x3000000eff1f7230 */ /* 0x000fe40000004100 */
[----:B------:R-:W2:Y:S01]  /*6280*/  LDG.E.128.CONSTANT R12, desc[UR6][R12.64] ;  /* 0x000000060c0c7981 */ /* 0x000ea2000c1e9d00 */
[----:B------:R-:W-:Y:S02]  /*6290*/  HFMA2 R22, R42, R17.H0_H0, -72, -72 ;  /* 0xd480d4802a167431 */ /* 0x000fe40000040011 */
[----:B------:R-:W-:Y:S01]  /*62a0*/  HADD2.F32 R23, -RZ, R23.H1_H1 ;  /* 0x30000017ff177230 */ /* 0x000fe20000004100 */
[----:B---3--:R-:W-:Y:S01]  /*62b0*/  LOP3.LUT R37, R8, 0xf000f, RZ, 0xc0, !PT ;  /* 0x000f000f08257812 */ /* 0x008fe200078ec0ff */
[----:B------:R-:W-:-:S02]  /*62c0*/  HADD2.F32 R35, -RZ, R28.H1_H1 ;  /* 0x3000001cff237230 */ /* 0x000fc40000004100 */
[--C-:B------:R-:W-:Y:S01]  /*62d0*/  HADD2.F32 R32, -RZ, R22.reuse.H0_H0 ;  /* 0x20000016ff207230 */ /* 0x100fe20000004100 */
[----:B------:R-:W-:Y:S01]  /*62e0*/  LOP3.LUT R37, R37, 0x64006400, RZ, 0xfc, !PT ;  /* 0x6400640025257812 */ /* 0x000fe200078efcff */
[----:B------:R-:W-:Y:S01]  /*62f0*/  FFMA.FTZ R28, R23, R31, R34 ;  /* 0x0000001f171c7223 */ /* 0x000fe20000010022 */
[----:B------:R-:W-:Y:S02]  /*6300*/  LOP3.LUT R34, R10, 0xf000f, RZ, 0xc0, !PT ;  /* 0x000f000f0a227812 */ /* 0x000fe400078ec0ff */
[----:B------:R-:W-:Y:S01]  /*6310*/  FFMA.FTZ R40, R21, R32, R40 ;  /* 0x0000002015287223 */ /* 0x000fe20000010028 */
[----:B------:R-:W-:Y:S01]  /*6320*/  FFMA.FTZ R32, R33, R23, R36 ;  /* 0x0000001721207223 */ /* 0x000fe20000010024 */
[----:B------:R-:W-:Y:S01]  /*6330*/  FFMA.FTZ R21, R23, R35, R38 ;  /* 0x0000002317157223 */ /* 0x000fe20000010026 */
[----:B------:R-:W-:Y:S01]  /*6340*/  LOP3.LUT R33, R9, 0xf000f, RZ, 0xc0, !PT ;  /* 0x000f000f09217812 */ /* 0x000fe200078ec0ff */
[----:B------:R-:W-:Y:S01]  /*6350*/  HADD2.F32 R22, -RZ, R22.H1_H1 ;  /* 0x30000016ff167230 */ /* 0x000fe20000004100 */
[----:B------:R-:W-:Y:S01]  /*6360*/  LOP3.LUT R35, R11, 0xf000f, RZ, 0xc0, !PT ;  /* 0x000f000f0b237812 */ /* 0x000fe200078ec0ff */
[----:B------:R-:W-:Y:S01]  /*6370*/  HADD2 R37, R37, -1032, -1032 ;  /* 0xe408e40825257430 */ /* 0x000fe20000000000 */
[----:B------:R-:W-:-:S02]  /*6380*/  LOP3.LUT R33, R33, 0x64006400, RZ, 0xfc, !PT ;  /* 0x6400640021217812 */ /* 0x000fc400078efcff */
[----:B------:R-:W-:Y:S02]  /*6390*/  LOP3.LUT R34, R34, 0x64006400, RZ, 0xfc, !PT ;  /* 0x6400640022227812 */ /* 0x000fe400078efcff */
[----:B------:R-:W-:Y:S01]  /*63a0*/  LOP3.LUT R35, R35, 0x64006400, RZ, 0xfc, !PT ;  /* 0x6400640023237812 */ /* 0x000fe200078efcff */
[----:B------:R-:W-:Y:S01]  /*63b0*/  FFMA.FTZ R31, R23, R22, R40 ;  /* 0x00000016171f7223 */ /* 0x000fe20000010028 */
[--C-:B------:R-:W-:Y:S02]  /*63c0*/  HADD2.F32 R23, -RZ, R37.reuse.H0_H0 ;  /* 0x20000025ff177230 */ /* 0x100fe40000004100 */
[----:B------:R-:W-:Y:S02]  /*63d0*/  HADD2 R36, R33, -1032, -1032 ;  /* 0xe408e40821247430 */ /* 0x000fe40000000000 */
[----:B------:R-:W-:Y:S02]  /*63e0*/  HADD2.F32 R39, -RZ, R37.H1_H1 ;  /* 0x30000025ff277230 */ /* 0x000fe40000004100 */
[----:B------:R-:W-:Y:S01]  /*63f0*/  HADD2 R37, R34, -1032, -1032 ;  /* 0xe408e40822257430 */ /* 0x000fe20000000000 */
[----:B------:R-:W-:Y:S01]  /*6400*/  LOP3.LUT R38, R8, 0xf000f0, RZ, 0xc0, !PT ;  /* 0x00f000f008267812 */ /* 0x000fe200078ec0ff */
[----:B------:R-:W-:-:S02]  /*6410*/  HADD2 R34, R35, -1032, -1032 ;  /* 0xe408e40823227430 */ /* 0x000fc40000000000 */
[--C-:B0-----:R-:W-:Y:S02]  /*6420*/  HADD2.F32 R22, -RZ, R18.reuse.H0_H0 ;  /* 0x20000012ff167230 */ /* 0x101fe40000004100 */
[----:B------:R-:W-:Y:S01]  /*6430*/  HADD2.F32 R18, -RZ, R18.H1_H1 ;  /* 0x30000012ff127230 */ /* 0x000fe20000004100 */
[----:B------:R-:W-:Y:S01]  /*6440*/  LOP3.LUT R38, R38, 0x64006400, RZ, 0xfc, !PT ;  /* 0x6400640026267812 */ /* 0x000fe200078efcff */
[----:B------:R-:W-:Y:S02]  /*6450*/  HADD2.F32 R41, -RZ, R36.H0_H0 ;  /* 0x20000024ff297230 */ /* 0x000fe40000004100 */
[----:B------:R-:W-:Y:S01]  /*6460*/  FFMA.FTZ R40, R23, R22, RZ ;  /* 0x0000001617287223 */ /* 0x000fe200000100ff */
[----:B------:R-:W-:Y:S02]  /*6470*/  HADD2.F32 R35, -RZ, R37.H0_H0 ;  /* 0x20000025ff237230 */ /* 0x000fe40000004100 */
[----:B------:R-:W-:Y:S02]  /*6480*/  HADD2.F32 R33, -RZ, R34.H0_H0 ;  /* 0x20000022ff217230 */ /* 0x000fe40000004100 */
[----:B------:R-:W-:Y:S01]  /*6490*/  FFMA.FTZ R41, R22, R41, RZ ;  /* 0x0000002916297223 */ /* 0x000fe200000100ff */
[----:B------:R-:W-:-:S02]  /*64a0*/  HADD2.F32 R36, -RZ, R36.H1_H1 ;  /* 0x30000024ff247230 */ /* 0x000fc40000004100 */
[----:B------:R-:W-:Y:S01]  /*64b0*/  FFMA.FTZ R23, R39, R18, R40 ;  /* 0x0000001227177223 */ /* 0x000fe20000010028 */
[C---:B------:R-:W-:Y:S01]  /*64c0*/  FFMA.FTZ R35, R22.reuse, R35, RZ ;  /* 0x0000002316237223 */ /* 0x040fe200000100ff */
[----:B------:R-:W-:Y:S01]  /*64d0*/  FFMA.FTZ R33, R22, R33, RZ ;  /* 0x0000002116217223 */ /* 0x000fe200000100ff */
[----:B------:R-:W-:Y:S01]  /*64e0*/  HFMA2 R39, R38, R17.H0_H0, -72, -72 ;  /* 0xd480d48026277431 */ /* 0x000fe20000040011 */
[----:B------:R-:W-:Y:S01]  /*64f0*/  LOP3.LUT R22, R9, 0xf000f0, RZ, 0xc0, !PT ;  /* 0x00f000f009167812 */ /* 0x000fe200078ec0ff */
[----:B------:R-:W-:Y:S01]  /*6500*/  FFMA.FTZ R41, R18, R36, R41 ;  /* 0x0000002412297223 */ /* 0x000fe20000010029 */
[----:B------:R-:W-:Y:S02]  /*6510*/  HADD2.F32 R37, -RZ, R37.H1_H1 ;  /* 0x30000025ff257230 */ /* 0x000fe40000004100 */
[----:B------:R-:W-:Y:S01]  /*6520*/  HADD2.F32 R36, -RZ, R34.H1_H1 ;  /* 0x30000022ff247230 */ /* 0x000fe20000004100 */
[----:B------:R-:W-:Y:S01]  /*6530*/  LOP3.LUT R22, R22, 0x64006400, RZ, 0xfc, !PT ;  /* 0x6400640016167812 */ /* 0x000fe200078efcff */
[----:B------:R-:W-:-:S02]  /*6540*/  HADD2.F32 R38, -RZ, R19.H0_H0 ;  /* 0x20000013ff267230 */ /* 0x000fc40000004100 */
[----:B------:R-:W-:Y:S02]  /*6550*/  HADD2.F32 R34, -RZ, R39.H0_H0 ;  /* 0x20000027ff227230 */ /* 0x000fe40000004100 */
[C---:B------:R-:W-:Y:S01]  /*6560*/  FFMA.FTZ R37, R18.reuse, R37, R35 ;  /* 0x0000002512257223 */ /* 0x040fe20000010023 */
[----:B------:R-:W-:Y:S01]  /*6570*/  FFMA.FTZ R33, R18, R36, R33 ;  /* 0x0000002412217223 */ /* 0x000fe20000010021 */
[----:B------:R-:W-:Y:S01]  /*6580*/  HFMA2 R35, R22, R17.H0_H0, -72, -72 ;  /* 0xd480d48016237431 */ /* 0x000fe20000040011 */
[----:B------:R-:W-:Y:S01]  /*6590*/  LOP3.LUT R18, R10, 0xf000f0, RZ, 0xc0, !PT ;  /* 0x00f000f00a127812 */ /* 0x000fe200078ec0ff */
[----:B------:R-:W-:Y:S01]  /*65a0*/  FFMA.FTZ R34, R34, R38, R23 ;  /* 0x0000002622227223 */ /* 0x000fe20000010017 */
[----:B------:R-:W-:Y:S01]  /*65b0*/  LOP3.LUT R40, R11, 0xf000f0, RZ, 0xc0, !PT ;  /* 0x00f000f00b287812 */ /* 0x000fe200078ec0ff */
[----:B------:R-:W0:Y:S01]  /*65c0*/  LDS.64 R22, [UR4+0x18] ;  /* 0x00001804ff167984 */ /* 0x000e220008000a00 */
[----:B------:R-:W-:Y:S02]  /*65d0*/  LOP3.LUT R36, R18, 0x64006400, RZ, 0xfc, !PT ;  /* 0x6400640012247812 */ /* 0x000fe400078efcff */
[----:B------:R-:W-:Y:S01]  /*65e0*/  LOP3.LUT R40, R40, 0x64006400, RZ, 0xfc, !PT ;  /* 0x6400640028287812 */ /* 0x000fe200078efcff */
[----:B------:R-:W-:-:S02]  /*65f0*/  HADD2.F32 R18, -RZ, R35.H0_H0 ;  /* 0x20000023ff127230 */ /* 0x000fc40000004100 */
[-C--:B------:R-:W-:Y:S02]  /*6600*/  HFMA2 R36, R36, R17.reuse.H0_H0, -72, -72 ;  /* 0xd480d48024247431 */ /* 0x080fe40000040011 */
[----:B------:R-:W-:Y:S02]  /*6610*/  HFMA2 R40, R40, R17.H0_H0, -72, -72 ;  /* 0xd480d48028287431 */ /* 0x000fe40000040011 */
[C---:B------:R-:W-:Y:S01]  /*6620*/  FFMA.FTZ R18, R38.reuse, R18, R41 ;  /* 0x0000001226127223 */ /* 0x040fe20000010029 */
[----:B------:R-:W-:Y:S02]  /*6630*/  HADD2.F32 R41, -RZ, R36.H0_H0 ;  /* 0x20000024ff297230 */ /* 0x000fe40000004100 */
[----:B------:R-:W-:Y:S02]  /*6640*/  HADD2.F32 R42, -RZ, R40.H0_H0 ;  /* 0x20000028ff2a7230 */ /* 0x000fe40000004100 */
[----:B------:R-:W-:Y:S02]  /*6650*/  HADD2.F32 R19, -RZ, R19.H1_H1 ;  /* 0x30000013ff137230 */ /* 0x000fe40000004100 */
[----:B------:R-:W-:Y:S01]  /*6660*/  FFMA.FTZ R44, R38, R41, R37 ;  /* 0x00000029262c7223 */ /* 0x000fe20000010025 */
[----:B------:R-:W-:-:S02]  /*6670*/  HADD2.F32 R39, -RZ, R39.H1_H1 ;  /* 0x30000027ff277230 */ /* 0x000fc40000004100 */
[----:B------:R-:W-:Y:S01]  /*6680*/  FFMA.FTZ R42, R38, R42, R33 ;  /* 0x0000002a262a7223 */ /* 0x000fe20000010021 */
[----:B------:R-:W-:Y:S02]  /*6690*/  HADD2.F32 R35, -RZ, R35.H1_H1 ;  /* 0x30000023ff237230 */ /* 0x000fe40000004100 */
[----:B------:R-:W-:Y:S02]  /*66a0*/  HADD2.F32 R33, -RZ, R36.H1_H1 ;  /* 0x30000024ff217230 */ /* 0x000fe40000004100 */
[----:B------:R-:W-:Y:S01]  /*66b0*/  HADD2.F32 R37, -RZ, R40.H1_H1 ;  /* 0x30000028ff257230 */ /* 0x000fe20000004100 */
[----:B------:R-:W-:Y:S02]  /*66c0*/  SHF.R.U32.HI R8, RZ, 0x8, R8 ;  /* 0x00000008ff087819 */ /* 0x000fe40000011608 */
[----:B------:R-:W-:Y:S02]  /*66d0*/  SHF.R.U32.HI R9, RZ, 0x8, R9 ;  /* 0x00000008ff097819 */ /* 0x000fe40000011609 */
[----:B------:R-:W-:Y:S01]  /*66e0*/  SHF.R.U32.HI R10, RZ, 0x8, R10 ;  /* 0x00000008ff0a7819 */ /* 0x000fe2000001160a */
[----:B------:R-:W-:Y:S01]  /*66f0*/  FFMA.FTZ R34, R39, R19, R34 ;  /* 0x0000001327227223 */ /* 0x000fe20000010022 */
[----:B------:R-:W-:Y:S01]  /*6700*/  SHF.R.U32.HI R11, RZ, 0x8, R11 ;  /* 0x00000008ff0b7819 */ /* 0x000fe2000001160b */
[C---:B------:R-:W-:Y:S01]  /*6710*/  FFMA.FTZ R18, R19.reuse, R35, R18 ;  /* 0x0000002313127223 */ /* 0x040fe20000010012 */
[C---:B------:R-:W-:Y:S01]  /*6720*/  FFMA.FTZ R33, R19.reuse, R33, R44 ;  /* 0x0000002113217223 */ /* 0x040fe2000001002c */
[----:B------:R-:W-:Y:S01]  /*6730*/  FFMA.FTZ R37, R19, R37, R42 ;  /* 0x0000002513257223 */ /* 0x000fe2000001002a */
        /* <DEDUP_REMOVED lines=11> */
[----:B------:R-:W-:Y:S01]  /*67f0*/  HADD2 R36, R40, -1032, -1032 ;  /* 0xe408e40828247430 */ /* 0x000fe20000000000 */
[----:B------:R-:W-:Y:S01]  /*6800*/  LOP3.LUT R8, R8, 0xf000f0, RZ, 0xc0, !PT ;  /* 0x00f000f008087812 */ /* 0x000fe200078ec0ff */
[----:B0-----:R-:W-:Y:S02]  /*6810*/  HADD2.F32 R35, -RZ, R22.H0_H0 ;  /* 0x20000016ff237230 */ /* 0x001fe40000004100 */
[----:B------:R-:W-:-:S02]  /*6820*/  HADD2.F32 R41, -RZ, R19.H0_H0 ;  /* 0x20000013ff297230 */ /* 0x000fc40000004100 */
[----:B------:R-:W-:Y:S02]  /*6830*/  HADD2.F32 R40, -RZ, R39.H0_H0 ;  /* 0x20000027ff287230 */ /* 0x000fe40000004100 */
[----:B------:R-:W-:Y:S01]  /*6840*/  HADD2.F32 R42, -RZ, R38.H0_H0 ;  /* 0x20000026ff2a7230 */ /* 0x000fe20000004100 */
[----:B------:R-:W-:Y:S01]  /*6850*/  LOP3.LUT R9, R9, 0xf000f0, RZ, 0xc0, !PT ;  /* 0x00f000f009097812 */ /* 0x000fe200078ec0ff */
[----:B------:R-:W-:Y:S01]  /*6860*/  HADD2.F32 R44, -RZ, R36.H0_H0 ;  /* 0x20000024ff2c7230 */ /* 0x000fe20000004100 */
[----:B------:R-:W-:Y:S02]  /*6870*/  LOP3.LUT R10, R10, 0xf000f0, RZ, 0xc0, !PT ;  /* 0x00f000f00a0a7812 */ /* 0x000fe400078ec0ff */
[----:B------:R-:W-:Y:S01]  /*6880*/  LOP3.LUT R8, R8, 0x64006400, RZ, 0xfc, !PT ;  /* 0x6400640008087812 */ /* 0x000fe200078efcff */
[----:B------:R-:W-:Y:S01]  /*6890*/  FFMA.FTZ R34, R41, R35, R34 ;  /* 0x0000002329227223 */ /* 0x000fe20000010022 */
[----:B------:R-:W-:Y:S01]  /*68a0*/  LOP3.LUT R11, R11, 0xf000f0, RZ, 0xc0, !PT ;  /* 0x00f000f00b0b7812 */ /* 0x000fe200078ec0ff */
[C---:B------:R-:W-:Y:S01]  /*68b0*/  FFMA.FTZ R18, R35.reuse, R40, R18 ;  /* 0x0000002823127223 */ /* 0x040fe20000010012 */
[----:B------:R-:W-:Y:S01]  /*68c0*/  FFMA.FTZ R33, R35, R42, R33 ;  /* 0x0000002a23217223 */ /* 0x000fe20000010021 */
[----:B------:R-:W-:-:S02]  /*68d0*/  HADD2.F32 R41, -RZ, R19.H1_H1 ;  /* 0x30000013ff297230 */ /* 0x000fc40000004100 */
[----:B------:R-:W-:Y:S01]  /*68e0*/  FFMA.FTZ R37, R35, R44, R37 ;  /* 0x0000002c23257223 */ /* 0x000fe20000010025 */
[----:B------:R-:W-:Y:S01]  /*68f0*/  HADD2.F32 R19, -RZ, R22.H1_H1 ;  /* 0x30000016ff137230 */ /* 0x000fe20000004100 */
[----:B------:R-:W-:Y:S01]  /*6900*/  LOP3.LUT R40, R9, 0x64006400, RZ, 0xfc, !PT ;  /* 0x6400640009287812 */ /* 0x000fe200078efcff */
[----:B------:R-:W-:Y:S01]  /*6910*/  HADD2.F32 R39, -RZ, R39.H1_H1 ;  /* 0x30000027ff277230 */ /* 0x000fe20000004100 */
[----:B------:R-:W-:Y:S01]  /*6920*/  LOP3.LUT R42, R10, 0x64006400, RZ, 0xfc, !PT ;  /* 0x640064000a2a7812 */ /* 0x000fe200078efcff */
[----:B------:R-:W-:Y:S01]  /*6930*/  HADD2.F32 R38, -RZ, R38.H1_H1 ;  /* 0x30000026ff267230 */ /* 0x000fe20000004100 */
[----:B------:R-:W-:Y:S01]  /*6940*/  LOP3.LUT R44, R11, 0x64006400, RZ, 0xfc, !PT ;  /* 0x640064000b2c7812 */ /* 0x000fe200078efcff */
[----:B------:R-:W-:Y:S02]  /*6950*/  HADD2.F32 R36, -RZ, R36.H1_H1 ;  /* 0x30000024ff247230 */ /* 0x000fe40000004100 */
[-C--:B------:R-:W-:Y:S02]  /*6960*/  HFMA2 R10, R8, R17.reuse.H0_H0, -72, -72 ;  /* 0xd480d480080a7431 */ /* 0x080fe40000040011 */
[----:B------:R-:W-:Y:S01]  /*6970*/  FFMA.FTZ R34, R41, R19, R34 ;  /* 0x0000001329227223 */ /* 0x000fe20000010022 */
[C---:B------:R-:W-:Y:S01]  /*6980*/  FFMA.FTZ R18, R19.reuse, R39, R18 ;  /* 0x0000002713127223 */ /* 0x040fe20000010012 */
[----:B------:R-:W-:Y:S01]  /*6990*/  FFMA.FTZ R38, R19, R38, R33 ;  /* 0x0000002613267223 */ /* 0x000fe20000010021 */
[----:B------:R-:W-:-:S02]  /*69a0*/  HFMA2 R8, R40, R17.H0_H0, -72, -72 ;  /* 0xd480d48028087431 */ /* 0x000fc40000040011 */
[----:B------:R-:W-:Y:S01]  /*69b0*/  FFMA.FTZ R36, R19, R36, R37 ;  /* 0x0000002413247223 */ /* 0x000fe20000010025 */
[--C-:B------:R-:W-:Y:S02]  /*69c0*/  HADD2.F32 R35, -RZ, R23.reuse.H0_H0 ;  /* 0x20000017ff237230 */ /* 0x100fe40000004100 */
[-C--:B------:R-:W-:Y:S02]  /*69d0*/  HFMA2 R11, R44, R17.reuse.H0_H0, -72, -72 ;  /* 0xd480d4802c0b7431 */ /* 0x080fe40000040011 */
[----:B------:R-:W-:Y:S02]  /*69e0*/  HADD2.F32 R19, -RZ, R10.H0_H0 ;  /* 0x2000000aff137230 */ /* 0x000fe40000004100 */
[----:B------:R-:W-:Y:S02]  /*69f0*/  HFMA2 R9, R42, R17.H0_H0, -72, -72 ;  /* 0xd480d4802a097431 */ /* 0x000fe40000040011 */
[----:B------:R-:W-:Y:S02]  /*6a00*/  HADD2.F32 R22, -RZ, R23.H1_H1 ;  /* 0x30000017ff167230 */ /* 0x000fe40000004100 */
[----:B------:R-:W-:-:S02]  /*6a10*/  HADD2.F32 R33, -RZ, R8.H0_H0 ;  /* 0x20000008ff217230 */ /* 0x000fc40000004100 */
[----:B------:R-:W-:Y:S02]  /*6a20*/  HADD2.F32 R23, -RZ, R10.H1_H1 ;  /* 0x3000000aff177230 */ /* 0x000fe40000004100 */
[----:B------:R-:W-:Y:S01]  /*6a30*/  FFMA.FTZ R10, R19, R35, R34 ;  /* 0x00000023130a7223 */ /* 0x000fe20000010022 */
[----:B------:R-:W-:Y:S02]  /*6a40*/  HADD2.F32 R39, -RZ, R11.H0_H0 ;  /* 0x2000000bff277230 */ /* 0x000fe40000004100 */
[----:B------:R-:W-:Y:S01]  /*6a50*/  FFMA.FTZ R33, R35, R33, R18 ;  /* 0x0000002123217223 */ /* 0x000fe20000010012 */
[--C-:B------:R-:W-:Y:S02]  /*6a60*/  HADD2.F32 R37, -RZ, R9.reuse.H0_H0 ;  /* 0x20000009ff257230 */ /* 0x100fe40000004100 */
[----:B------:R-:W-:Y:S01]  /*6a70*/  FFMA.FTZ R10, R23, R22, R10 ;  /* 0x00000016170a7223 */ /* 0x000fe2000001000a */
[----:B------:R-:W-:Y:S02]  /*6a80*/  HADD2.F32 R8, -RZ, R8.H1_H1 ;  /* 0x30000008ff087230 */ /* 0x000fe40000004100 */
[----:B------:R-:W-:-:S02]  /*6a90*/  HADD2.F32 R34, -RZ, R9.H1_H1 ;  /* 0x30000009ff227230 */ /* 0x000fc40000004100 */
[C---:B------:R-:W-:Y:S01]  /*6aa0*/  FFMA.FTZ R36, R35.reuse, R39, R36 ;  /* 0x0000002723247223 */ /* 0x040fe20000010024 */
[----:B------:R-:W-:Y:S02]  /*6ab0*/  HADD2.F32 R9, -RZ, R11.H1_H1 ;  /* 0x3000000bff097230 */ /* 0x000fe40000004100 */
[--C-:B------:R-:W-:Y:S02]  /*6ac0*/  HADD2.F32 R23, -RZ, R0.reuse.H0_H0 ;  /* 0x20000000ff177230 */ /* 0x100fe40000004100 */
[----:B------:R-:W-:Y:S02]  /*6ad0*/  HADD2.F32 R19, -RZ, R0.H1_H1 ;  /* 0x30000000ff137230 */ /* 0x000fe40000004100 */
[C---:B------:R-:W-:Y:S01]  /*6ae0*/  FFMA.FTZ R18, R22.reuse, R8, R33 ;  /* 0x0000000816127223 */ /* 0x040fe20000010021 */
[----:B------:R-:W-:Y:S01]  /*6af0*/  FFMA.FTZ R33, R22, R9, R36 ;  /* 0x0000000916217223 */ /* 0x000fe20000010024 */
[----:B------:R-:W-:Y:S01]  /*6b00*/  FFMA.FTZ R37, R35, R37, R38 ;  /* 0x0000002523257223 */ /* 0x000fe20000010026 */
[----:B------:R-:W-:Y:S01]  /*6b10*/  FMUL.FTZ R8, R23, R32 ;  /* 0x0000002017087220 */ /* 0x000fe20000410000 */
[----:B------:R-:W-:-:S02]  /*6b20*/  FMUL.FTZ R9, R19, R28 ;  /* 0x0000001c13097220 */ /* 0x000fc40000410000 */
[----:B------:R-:W-:Y:S02]  /*6b30*/  FFMA.FTZ R11, R22, R34, R37 ;  /* 0x00000022160b7223 */ /* 0x000fe40000010025 */
[----:B------:R-:W-:Y:S02]  /*6b40*/  F2FP.F16.F32.PACK_AB R22, RZ, R8 ;  /* 0x00000008ff16723e */ /* 0x000fe400000000ff */
[----:B------:R-:W-:Y:S02]  /*6b50*/  F2FP.F16.F32.PACK_AB R34, RZ, R9 ;  /* 0x00000009ff22723e */ /* 0x000fe400000000ff */
[----:B------:R-:W0:Y:S01]  /*6b60*/  LDS.64 R8, [UR4+0x20] ;  /* 0x00002004ff087984 */ /* 0x000e220008000a00 */
[--C-:B------:R-:W-:Y:S02]  /*6b70*/  HADD2.F32 R32, -RZ, R2.reuse.H0_H0 ;  /* 0x20000002ff207230 */ /* 0x100fe40000004100 */
[----:B------:R-:W-:Y:S02]  /*6b80*/  HADD2.F32 R28, -RZ, R2.H1_H1 ;  /* 0x30000002ff1c7230 */ /* 0x000fe40000004100 */
[----:B------:R-:W-:Y:S01]  /*6b90*/  FMUL.FTZ R10, R23, R10 ;  /* 0x0000000a170a7220 */ /* 0x000fe20000410000 */
[----:B------:R-:W-:Y:S01]  /*6ba0*/  FMUL.FTZ R18, R19, R18 ;  /* 0x0000001213127220 */ /* 0x000fe20000410000 */
[----:B------:R-:W-:Y:S01]  /*6bb0*/  FMUL.FTZ R21, R32, R21 ;  /* 0x0000001520157220 */ /* 0x000fe20000410000 */
[----:B------:R-:W-:Y:S01]  /*6bc0*/  PRMT R22, R22, 0x5410, R34 ;  /* 0x0000541016167816 */ /* 0x000fe20000000022 */
[----:B------:R-:W-:Y:S01]  /*6bd0*/  FMUL.FTZ R31, R28, R31 ;  /* 0x0000001f1c1f7220 */ /* 0x000fe20000410000 */
[----:B------:R-:W-:-:S02]  /*6be0*/  F2FP.F16.F32.PACK_AB R10, RZ, R10 ;  /* 0x0000000aff0a723e */ /* 0x000fc400000000ff */
[----:B------:R-:W-:Y:S02]  /*6bf0*/  F2FP.F16.F32.PACK_AB R21, RZ, R21 ;  /* 0x00000015ff15723e */ /* 0x000fe400000000ff */
[----:B------:R-:W-:Y:S02]  /*6c00*/  F2FP.F16.F32.PACK_AB R31, RZ, R31 ;  /* 0x0000001fff1f723e */ /* 0x000fe400000000ff */
[----:B------:R-:W-:Y:S01]  /*6c10*/  F2FP.F16.F32.PACK_AB R18, RZ, R18 ;  /* 0x00000012ff12723e */ /* 0x000fe200000000ff */
[----:B------:R-:W-:Y:S01]  /*6c20*/  HFMA2.MMA R25, R22, 1, 1, R25 ;  /* 0x3c003c0016197835 */ /* 0x000fe20000000019 */
[----:B------:R-:W-:Y:S02]  /*6c30*/  PRMT R21, R21, 0x5410, R31 ;  /* 0x0000541015157816 */ /* 0x000fe4000000001f */
[----:B------:R-:W-:Y:S01]  /*6c40*/  PRMT R10, R10, 0x5410, R18 ;  /* 0x000054100a0a7816 */ /* 0x000fe20000000012 */
[----:B------:R-:W-:Y:S01]  /*6c50*/  FMUL.FTZ R11, R32, R11 ;  /* 0x0000000b200b7220 */ /* 0x000fe20000410000 */
[----:B------:R-:W-:Y:S01]  /*6c60*/  FMUL.FTZ R33, R28, R33 ;  /* 0x000000211c217220 */ /* 0x000fe20000410000 */
[----:B------:R-:W-:-:S03]  /*6c70*/  HADD2 R21, R21, R24 ;  /* 0x0000001815157230 */ /* 0x000fc60000000000 */
[----:B------:R-:W-:Y:S01]  /*6c80*/  HFMA2.MMA R24, R10, 1, 1, R25 ;  /* 0x3c003c000a187835 */ /* 0x000fe20000000019 */
[----:B-----5:R-:W-:Y:S02]  /*6c90*/  LOP3.LUT R10, R4, 0xf000f, RZ, 0xc0, !PT ;  /* 0x000f000f040a7812 */ /* 0x020fe400078ec0ff */
[----:B------:R-:W-:Y:S02]  /*6ca0*/  F2FP.F16.F32.PACK_AB R11, RZ, R11 ;  /* 0x0000000bff0b723e */ /* 0x000fe400000000ff */
[----:B------:R-:W-:Y:S02]  /*6cb0*/  F2FP.F16.F32.PACK_AB R33, RZ, R33 ;  /* 0x00000021ff21723e */ /* 0x000fe400000000ff */
[----:B------:R-:W-:Y:S02]  /*6cc0*/  LOP3.LUT R10, R10, 0x64006400, RZ, 0xfc, !PT ;  /* 0x640064000a0a7812 */ /* 0x000fe400078efcff */
[----:B------:R-:W-:Y:S02]  /*6cd0*/  LOP3.LUT R22, R6, 0xf000f, RZ, 0xc0, !PT ;  /* 0x000f000f06167812 */ /* 0x000fe400078ec0ff */
[----:B------:R-:W-:-:S02]  /*6ce0*/  LOP3.LUT R18, R5, 0xf000f, RZ, 0xc0, !PT ;  /* 0x000f000f05127812 */ /* 0x000fc400078ec0ff */
[----:B------:R-:W-:Y:S02]  /*6cf0*/  LOP3.LUT R25, R7, 0xf000f, RZ, 0xc0, !PT ;  /* 0x000f000f07197812 */ /* 0x000fe400078ec0ff */
[----:B------:R-:W-:Y:S01]  /*6d00*/  PRMT R34, R11, 0x5410, R33 ;  /* 0x000054100b227816 */ /* 0x000fe20000000021 */
[----:B------:R-:W-:Y:S01]  /*6d10*/  HADD2 R11, R10, -1032, -1032 ;  /* 0xe408e4080a0b7430 */ /* 0x000fe20000000000 */
[----:B------:R-:W-:Y:S02]  /*6d20*/  LOP3.LUT R22, R22, 0x64006400, RZ, 0xfc, !PT ;  /* 0x6400640016167812 */ /* 0x000fe400078efcff */
[----:B------:R-:W-:Y:S02]  /*6d30*/  LOP3.LUT R18, R18, 0x64006400, RZ, 0xfc, !PT ;  /* 0x6400640012127812 */ /* 0x000fe400078efcff */
[----:B------:R-:W-:Y:S01]  /*6d40*/  LOP3.LUT R31, R25, 0x64006400, RZ, 0xfc, !PT ;  /* 0x64006400191f7812 */ /* 0x000fe200078efcff */
[----:B------:R-:W-:Y:S01]  /*6d50*/  HFMA2.MMA R21, R34, 1, 1, R21 ;  /* 0x3c003c0022157835 */ /* 0x000fe20000000015 */
[----:B------:R-:W-:-:S02]  /*6d60*/  HADD2 R25, R22, -1032, -1032 ;  /* 0xe408e40816197430 */ /* 0x000fc40000000000 */
[--C-:B------:R-:W-:Y:S02]  /*6d70*/  HADD2.F32 R10, -RZ, R11.reuse.H0_H0 ;  /* 0x2000000bff0a7230 */ /* 0x100fe40000004100 */
[----:B------:R-:W-:Y:S02]  /*6d80*/  HADD2 R34, R18, -1032, -1032 ;  /* 0xe408e40812227430 */ /* 0x000fe40000000000 */
[----:B------:R-:W-:Y:S02]  /*6d90*/  HADD2.F32 R39, -RZ, R11.H1_H1 ;  /* 0x3000000bff277230 */ /* 0x000fe40000004100 */
[----:B------:R-:W-:Y:S02]  /*6da0*/  HADD2 R31, R31, -1032, -1032 ;  /* 0xe408e4081f1f7430 */ /* 0x000fe40000000000 */
[----:B0-----:R-:W-:Y:S02]  /*6db0*/  HADD2.F32 R11, -RZ, R8.H0_H0 ;  /* 0x20000008ff0b7230 */ /* 0x001fe40000004100 */
[----:B------:R-:W-:-:S02]  /*6dc0*/  HADD2.F32 R18, -RZ, R25.H0_H0 ;  /* 0x20000019ff127230 */ /* 0x000fc40000004100 */
[----:B------:R-:W-:Y:S02]  /*6dd0*/  HADD2.F32 R36, -RZ, R34.H0_H0 ;  /* 0x20000022ff247230 */ /* 0x000fe40000004100 */
[----:B------:R-:W-:Y:S01]  /*6de0*/  FFMA.FTZ R10, R10, R11, RZ ;  /* 0x0000000b0a0a7223 */ /* 0x000fe200000100ff */
[----:B------:R-:W-:Y:S02]  /*6df0*/  HADD2.F32 R22, -RZ, R31.H0_H0 ;  /* 0x2000001fff167230 */ /* 0x000fe40000004100 */
[----:B------:R-:W-:Y:S02]  /*6e00*/  HADD2.F32 R8, -RZ, R8.H1_H1 ;  /* 0x30000008ff087230 */ /* 0x000fe40000004100 */
[C---:B------:R-:W-:Y:S01]  /*6e10*/  FFMA.FTZ R35, R11.reuse, R18, RZ ;  /* 0x000000120b237223 */ /* 0x040fe200000100ff */
[C---:B------:R-:W-:Y:S01]  /*6e20*/  FFMA.FTZ R33, R11.reuse, R36, RZ ;  /* 0x000000240b217223 */ /* 0x040fe200000100ff */
[----:B------:R-:W-:Y:S01]  /*6e30*/  FFMA.FTZ R37, R11, R22, RZ ;  /* 0x000000160b257223 */ /* 0x000fe200000100ff */
[----:B------:R-:W-:Y:S01]  /*6e40*/  FFMA.FTZ R18, R39, R8, R10 ;  /* 0x0000000827127223 */ /* 0x000fe2000001000a */
[----:B------:R-:W-:Y:S01]  /*6e50*/  LOP3.LUT R22, R4, 0xf000f0, RZ, 0xc0, !PT ;  /* 0x00f000f004167812 */ /* 0x000fe200078ec0ff */
[----:B------:R-:W0:Y:S01]  /*6e60*/  LDS.64 R10, [UR4+0x28] ;  /* 0x00002804ff0a7984 */ /* 0x000e220008000a00 */
[----:B------:R-:W-:Y:S01]  /*6e70*/  LOP3.LUT R36, R5, 0xf000f0, RZ, 0xc0, !PT ;  /* 0x00f000f005247812 */ /* 0x000fe200078ec0ff */
[----:B------:R-:W-:Y:S01]  /*6e80*/  HADD2.F32 R34, -RZ, R34.H1_H1 ;  /* 0x30000022ff227230 */ /* 0x000fe20000004100 */
[----:B------:R-:W-:Y:S01]  /*6e90*/  LOP3.LUT R39, R6, 0xf000f0, RZ, 0xc0, !PT ;  /* 0x00f000f006277812 */ /* 0x000fe200078ec0ff */
[----:B------:R-:W-:Y:S01]  /*6ea0*/  HADD2.F32 R25, -RZ, R25.H1_H1 ;  /* 0x30000019ff197230 */ /* 0x000fe20000004100 */
[----:B------:R-:W-:Y:S01]  /*6eb0*/  LOP3.LUT R22, R22, 0x64006400, RZ, 0xfc, !PT ;  /* 0x6400640016167812 */ /* 0x000fe200078efcff */
[----:B------:R-:W-:Y:S01]  /*6ec0*/  HADD2.F32 R40, -RZ, R31.H1_H1 ;  /* 0x3000001fff287230 */ /* 0x000fe20000004100 */
[----:B------:R-:W-:Y:S01]  /*6ed0*/  LOP3.LUT R36, R36, 0x64006400, RZ, 0xfc, !PT ;  /* 0x6400640024247812 */ /* 0x000fe200078efcff */
[C---:B------:R-:W-:Y:S01]  /*6ee0*/  FFMA.FTZ R33, R8.reuse, R34, R33 ;  /* 0x0000002208217223 */ /* 0x040fe20000010021 */
[----:B------:R-:W-:Y:S01]  /*6ef0*/  LOP3.LUT R38, R7, 0xf000f0, RZ, 0xc0, !PT ;  /* 0x00f000f007267812 */ /* 0x000fe200078ec0ff */
[C---:B------:R-:W-:Y:S01]  /*6f00*/  FFMA.FTZ R35, R8.reuse, R25, R35 ;  /* 0x0000001908237223 */ /* 0x040fe20000010023 */
[----:B------:R-:W-:Y:S01]  /*6f10*/  LOP3.LUT R34, R39, 0x64006400, RZ, 0xfc, !PT ;  /* 0x6400640027227812 */ /* 0x000fe200078efcff */
[----:B------:R-:W-:Y:S01]  /*6f20*/  FFMA.FTZ R37, R8, R40, R37 ;  /* 0x0000002808257223 */ /* 0x000fe20000010025 */
[-C--:B------:R-:W-:Y:S01]  /*6f30*/  HFMA2 R8, R22, R17.reuse.H0_H0, -72, -72 ;  /* 0xd480d48016087431 */ /* 0x080fe20000040011 */
[----:B------:R-:W-:Y:S01]  /*6f40*/  LOP3.LUT R38, R38, 0x64006400, RZ, 0xfc, !PT ;  /* 0x6400640026267812 */ /* 0x000fe200078efcff */
[----:B------:R-:W-:-:S02]  /*6f50*/  HFMA2 R22, R36, R17.H0_H0, -72, -72 ;  /* 0xd480d48024167431 */ /* 0x000fc40000040011 */
[-C--:B------:R-:W-:Y:S02]  /*6f60*/  HFMA2 R25, R34, R17.reuse.H0_H0, -72, -72 ;  /* 0xd480d48022197431 */ /* 0x080fe40000040011 */
[----:B------:R-:W-:Y:S02]  /*6f70*/  HADD2.F32 R34, -RZ, R9.H0_H0 ;  /* 0x20000009ff227230 */ /* 0x000fe40000004100 */
[----:B------:R-:W-:Y:S02]  /*6f80*/  HFMA2 R31, R38, R17.H0_H0, -72, -72 ;  /* 0xd480d480261f7431 */ /* 0x000fe40000040011 */
[----:B------:R-:W-:Y:S02]  /*6f90*/  HADD2.F32 R40, -RZ, R22.H0_H0 ;  /* 0x20000016ff287230 */ /* 0x000fe40000004100 */
[----:B------:R-:W-:Y:S02]  /*6fa0*/  HADD2.F32 R36, -RZ, R25.H0_H0 ;  /* 0x20000019ff247230 */ /* 0x000fe40000004100 */
[----:B------:R-:W-:-:S02]  /*6fb0*/  HADD2.F32 R39, -RZ, R8.H0_H0 ;  /* 0x20000008ff277230 */ /* 0x000fc40000004100 */
[C---:B------:R-:W-:Y:S01]  /*6fc0*/  FFMA.FTZ R38, R34.reuse, R40, R33 ;  /* 0x0000002822267223 */ /* 0x040fe20000010021 */
[----:B------:R-:W-:Y:S02]  /*6fd0*/  HADD2.F32 R33, -RZ, R31.H0_H0 ;  /* 0x2000001fff217230 */ /* 0x000fe40000004100 */
[C---:B------:R-:W-:Y:S01]  /*6fe0*/  FFMA.FTZ R36, R34.reuse, R36, R35 ;  /* 0x0000002422247223 */ /* 0x040fe20000010023 */
[----:B------:R-:W-:Y:S02]  /*6ff0*/  HADD2.F32 R9, -RZ, R9.H1_H1 ;  /* 0x30000009ff097230 */ /* 0x000fe40000004100 */
[----:B------:R-:W-:Y:S01]  /*7000*/  FFMA.FTZ R18, R39, R34, R18 ;  /* 0x0000002227127223 */ /* 0x000fe20000010012 */
[----:B------:R-:W-:Y:S01]  /*7010*/  HADD2.F32 R35, -RZ, R8.H1_H1 ;  /* 0x30000008ff237230 */ /* 0x000fe20000004100 */
[----:B------:R-:W-:Y:S01]  /*7020*/  SHF.R.U32.HI R6, RZ, 0x8, R6 ;  /* 0x00000008ff067819 */ /* 0x000fe20000011606 */
[----:B------:R-:W-:Y:S02]  /*7030*/  HADD2.F32 R22, -RZ, R22.H1_H1 ;  /* 0x30000016ff167230 */ /* 0x000fe40000004100 */
[----:B------:R-:W-:Y:S01]  /*7040*/  FFMA.FTZ R33, R34, R33, R37 ;  /* 0x0000002122217223 */ /* 0x000fe20000010025 */
[----:B------:R-:W-:-:S02]  /*7050*/  HADD2.F32 R25, -RZ, R25.H1_H1 ;  /* 0x30000019ff197230 */ /* 0x000fc40000004100 */
[----:B------:R-:W-:Y:S01]  /*7060*/  HADD2.F32 R8, -RZ, R31.H1_H1 ;  /* 0x3000001fff087230 */ /* 0x000fe20000004100 */
[----:B------:R-:W-:Y:S02]  /*7070*/  SHF.R.U32.HI R4, RZ, 0x8, R4 ;  /* 0x00000008ff047819 */ /* 0x000fe40000011604 */
[----:B------:R-:W-:Y:S02]  /*7080*/  SHF.R.U32.HI R5, RZ, 0x8, R5 ;  /* 0x00000008ff057819 */ /* 0x000fe40000011605 */
[----:B------:R-:W-:Y:S01]  /*7090*/  SHF.R.U32.HI R7, RZ, 0x8, R7 ;  /* 0x00000008ff077819 */ /* 0x000fe20000011607 */
[----:B------:R-:W-:Y:S01]  /*70a0*/  FFMA.FTZ R35, R35, R9, R18 ;  /* 0x0000000923237223 */ /* 0x000fe20000010012 */
        /* <DEDUP_REMOVED lines=11> */
[--C-:B0-----:R-:W-:Y:S02]  /*7160*/  HADD2.F32 R34, -RZ, R10.reuse.H0_H0 ;  /* 0x2000000aff227230 */ /* 0x101fe40000004100 */
[----:B------:R-:W-:Y:S02]  /*7170*/  HADD2 R31, R18, -1032, -1032 ;  /* 0xe408e408121f7430 */ /* 0x000fe40000000000 */
[----:B------:R-:W-:Y:S02]  /*7180*/  HADD2.F32 R22, -RZ, R10.H1_H1 ;  /* 0x3000000aff167230 */ /* 0x000fe40000004100 */
[----:B------:R-:W-:Y:S02]  /*7190*/  HADD2 R36, R8, -1032, -1032 ;  /* 0xe408e40808247430 */ /* 0x000fe40000000000 */
[----:B------:R-:W-:Y:S02]  /*71a0*/  HADD2 R10, R9, -1032, -1032 ;  /* 0xe408e408090a7430 */ /* 0x000fe40000000000 */
[----:B------:R-:W-:-:S02]  /*71b0*/  HADD2 R18, R38, -1032, -1032 ;  /* 0xe408e40826127430 */ /* 0x000fc40000000000 */
[----:B------:R-:W-:Y:S02]  /*71c0*/  HADD2.F32 R42, -RZ, R36.H0_H0 ;  /* 0x20000024ff2a7230 */ /* 0x000fe40000004100 */
[----:B------:R-:W-:Y:S02]  /*71d0*/  HADD2.F32 R39, -RZ, R10.H0_H0 ;  /* 0x2000000aff277230 */ /* 0x000fe40000004100 */
[----:B------:R-:W-:Y:S02]  /*71e0*/  HADD2.F32 R40, -RZ, R31.H0_H0 ;  /* 0x2000001fff287230 */ /* 0x000fe40000004100 */
[----:B------:R-:W-:Y:S02]  /*71f0*/  HADD2.F32 R38, -RZ, R18.H0_H0 ;  /* 0x20000012ff267230 */ /* 0x000fe40000004100 */
[----:B------:R-:W-:Y:S01]  /*7200*/  FFMA.FTZ R35, R42, R34, R35 ;  /* 0x000000222a237223 */ /* 0x000fe20000010023 */
[--C-:B------:R-:W-:Y:S02]  /*7210*/  HADD2.F32 R8, -RZ, R11.reuse.H0_H0 ;  /* 0x2000000bff087230 */ /* 0x100fe40000004100 */
[----:B------:R-:W-:Y:S01]  /*7220*/  FFMA.FTZ R37, R34, R39, R37 ;  /* 0x0000002722257223 */ /* 0x000fe20000010025 */
[----:B------:R-:W-:-:S02]  /*7230*/  HADD2.F32 R9, -RZ, R11.H1_H1 ;  /* 0x3000000bff097230 */ /* 0x000fc40000004100 */
[C---:B------:R-:W-:Y:S01]  /*7240*/  FFMA.FTZ R11, R34.reuse, R40, R25 ;  /* 0x00000028220b7223 */ /* 0x040fe20000010019 */
[----:B------:R-:W-:Y:S01]  /*7250*/  FFMA.FTZ R33, R34, R38, R33 ;  /* 0x0000002622217223 */ /* 0x000fe20000010021 */
[----:B------:R-:W-:Y:S01]  /*7260*/  HADD2.F32 R34, -RZ, R10.H1_H1 ;  /* 0x3000000aff227230 */ /* 0x000fe20000004100 */
[----:B------:R-:W-:Y:S01]  /*7270*/  LOP3.LUT R10, R5, 0xf000f0, RZ, 0xc0, !PT ;  /* 0x00f000f0050a7812 */ /* 0x000fe200078ec0ff */
[----:B------:R-:W-:Y:S01]  /*7280*/  HADD2.F32 R38, -RZ, R31.H1_H1 ;  /* 0x3000001fff267230 */ /* 0x000fe20000004100 */
[----:B------:R-:W-:Y:S02]  /*7290*/  LOP3.LUT R4, R4, 0xf000f0, RZ, 0xc0, !PT ;  /* 0x00f000f004047812 */ /* 0x000fe400078ec0ff */
[----:B------:R-:W-:Y:S01]  /*72a0*/  FFMA.FTZ R37, R22, R34, R37 ;  /* 0x0000002216257223 */ /* 0x000fe20000010025 */
[----:B------:R-:W-:Y:S01]  /*72b0*/  LOP3.LUT R34, R10, 0x64006400, RZ, 0xfc, !PT ;  /* 0x640064000a227812 */ /* 0x000fe200078efcff */
[----:B------:R-:W-:Y:S02]  /*72c0*/  FFMA.FTZ R5, R22, R38, R11 ;  /* 0x0000002616057223 */ /* 0x000fe4000001000b */
[----:B------:R-:W0:Y:S01]  /*72d0*/  LDS.64 R10, [UR4+0x30] ;  /* 0x00003004ff0a7984 */ /* 0x000e220008000a00 */
[----:B------:R-:W-:-:S02]  /*72e0*/  LOP3.LUT R4, R4, 0x64006400, RZ, 0xfc, !PT ;  /* 0x6400640004047812 */ /* 0x000fc400078efcff */
[----:B------:R-:W-:Y:S01]  /*72f0*/  LOP3.LUT R31, R6, 0xf000f0, RZ, 0xc0, !PT ;  /* 0x00f000f0061f7812 */ /* 0x000fe200078ec0ff */
[----:B------:R-:W-:Y:S02]  /*7300*/  HADD2.F32 R36, -RZ, R36.H1_H1 ;  /* 0x30000024ff247230 */ /* 0x000fe40000004100 */
[-C--:B------:R-:W-:Y:S02]  /*7310*/  HFMA2 R6, R4, R17.reuse.H0_H0, -72, -72 ;  /* 0xd480d48004067431 */ /* 0x080fe40000040011 */
[-C--:B------:R-:W-:Y:S01]  /*7320*/  HFMA2 R4, R34, R17.reuse.H0_H0, -72, -72 ;  /* 0xd480d48022047431 */ /* 0x080fe20000040011 */
[----:B------:R-:W-:Y:S01]  /*7330*/  LOP3.LUT R34, R31, 0x64006400, RZ, 0xfc, !PT ;  /* 0x640064001f227812 */ /* 0x000fe200078efcff */
[----:B------:R-:W-:Y:S01]  /*7340*/  FFMA.FTZ R25, R36, R22, R35 ;  /* 0x0000001624197223 */ /* 0x000fe20000010023 */
[----:B------:R-:W-:Y:S01]  /*7350*/  LOP3.LUT R7, R7, 0xf000f0, RZ, 0xc0, !PT ;  /* 0x00f000f007077812 */ /* 0x000fe200078ec0ff */
[----:B------:R-:W-:Y:S02]  /*7360*/  HADD2.F32 R35, -RZ, R18.H1_H1 ;  /* 0x30000012ff237230 */ /* 0x000fe40000004100 */
[----:B------:R-:W-:-:S02]  /*7370*/  HFMA2 R18, R34, R17.H0_H0, -72, -72 ;  /* 0xd480d48022127431 */ /* 0x000fc40000040011 */
[----:B------:R-:W-:Y:S01]  /*7380*/  HADD2.F32 R31, -RZ, R4.H0_H0 ;  /* 0x20000004ff1f7230 */ /* 0x000fe20000004100 */
[----:B------:R-:W-:Y:S01]  /*7390*/  LOP3.LUT R36, R7, 0x64006400, RZ, 0xfc, !PT ;  /* 0x6400640007247812 */ /* 0x000fe200078efcff */
[----:B------:R-:W-:Y:S02]  /*73a0*/  HADD2.F32 R38, -RZ, R6.H0_H0 ;  /* 0x20000006ff267230 */ /* 0x000fe40000004100 */
[----:B------:R-:W-:Y:S01]  /*73b0*/  FFMA.FTZ R33, R22, R35, R33 ;  /* 0x0000002316217223 */ /* 0x000fe20000010021 */
[----:B------:R-:W-:Y:S02]  /*73c0*/  HADD2.F32 R22, -RZ, R18.H0_H0 ;  /* 0x20000012ff167230 */ /* 0x000fe40000004100 */
[----:B------:R-:W-:Y:S01]  /*73d0*/  FFMA.FTZ R34, R8, R31, R37 ;  /* 0x0000001f08227223 */ /* 0x000fe20000010025 */
[----:B------:R-:W-:Y:S02]  /*73e0*/  HADD2.F32 R4, -RZ, R4.H1_H1 ;  /* 0x30000004ff047230 */ /* 0x000fe40000004100 */
[----:B------:R-:W-:-:S02]  /*73f0*/  HFMA2 R7, R36, R17.H0_H0, -72, -72 ;  /* 0xd480d48024077431 */ /* 0x000fc40000040011 */
[----:B------:R-:W-:Y:S02]  /*7400*/  HADD2.F32 R6, -RZ, R6.H1_H1 ;  /* 0x30000006ff067230 */ /* 0x000fe40000004100 */
[----:B------:R-:W-:Y:S01]  /*7410*/  FFMA.FTZ R25, R38, R8, R25 ;  /* 0x0000000826197223 */ /* 0x000fe20000010019 */
[----:B------:R-:W-:Y:S02]  /*7420*/  HADD2.F32 R36, -RZ, R18.H1_H1 ;  /* 0x30000012ff247230 */ /* 0x000fe40000004100 */
[----:B------:R-:W-:Y:S01]  /*7430*/  FFMA.FTZ R5, R8, R22, R5 ;  /* 0x0000001608057223 */ /* 0x000fe20000010005 */
[C---:B------:R-:W-:Y:S01]  /*7440*/  FFMA.FTZ R18, R9.reuse, R4, R34 ;  /* 0x0000000409127223 */ /* 0x040fe20000010022 */
[----:B--2---:R-:W-:Y:S01]  /*7450*/  LOP3.LUT R4, R12, 0xf000f, RZ, 0xc0, !PT ;  /* 0x000f000f0c047812 */ /* 0x004fe200078ec0ff */
[----:B------:R-:W-:Y:S01]  /*7460*/  FFMA.FTZ R22, R6, R9, R25 ;  /* 0x0000000906167223 */ /* 0x000fe20000010019 */
[----:B------:R-:W-:Y:S01]  /*7470*/  FFMA.FTZ R25, R9, R36, R5 ;  /* 0x0000002409197223 */ /* 0x000fe20000010005 */
[----:B------:R-:W-:Y:S01]  /*7480*/  HADD2.F32 R38, -RZ, R7.H0_H0 ;  /* 0x20000007ff267230 */ /* 0x000fe20000004100 */
[----:B------:R-:W-:-:S02]  /*7490*/  LOP3.LUT R5, R13, 0xf000f, RZ, 0xc0, !PT ;  /* 0x000f000f0d057812 */ /* 0x000fc400078ec0ff */
[----:B------:R-:W-:Y:S02]  /*74a0*/  LOP3.LUT R31, R15, 0xf000f, RZ, 0xc0, !PT ;  /* 0x000f000f0f1f7812 */ /* 0x000fe400078ec0ff */
[----:B------:R-:W-:Y:S02]  /*74b0*/  LOP3.LUT R4, R4, 0x64006400, RZ, 0xfc, !PT ;  /* 0x6400640004047812 */ /* 0x000fe400078efcff */
[----:B------:R-:W-:Y:S01]  /*74c0*/  LOP3.LUT R6, R14, 0xf000f, RZ, 0xc0, !PT ;  /* 0x000f000f0e067812 */ /* 0x000fe200078ec0ff */
[----:B------:R-:W-:Y:S01]  /*74d0*/  HADD2.F32 R7, -RZ, R7.H1_H1 ;  /* 0x30000007ff077230 */ /* 0x000fe20000004100 */
[----:B------:R-:W-:Y:S01]  /*74e0*/  LOP3.LUT R34, R5, 0x64006400, RZ, 0xfc, !PT ;  /* 0x6400640005227812 */ /* 0x000fe200078efcff */
[----:B------:R-:W-:Y:S01]  /*74f0*/  FFMA.FTZ R8, R8, R38, R33 ;  /* 0x0000002608087223 */ /* 0x000fe20000010021 */
[----:B------:R-:W-:Y:S01]  /*7500*/  LOP3.LUT R31, R31, 0x64006400, RZ, 0xfc, !PT ;  /* 0x640064001f1f7812 */ /* 0x000fe200078efcff */
[----:B------:R-:W-:Y:S01]  /*7510*/  HADD2 R5, R4, -1032, -1032 ;  /* 0xe408e40804057430 */ /* 0x000fe20000000000 */
[----:B------:R-:W-:Y:S01]  /*7520*/  LOP3.LUT R6, R6, 0x64006400, RZ, 0xfc, !PT ;  /* 0x6400640006067812 */ /* 0x000fe200078efcff */
[----:B------:R-:W-:Y:S01]  /*7530*/  FFMA.FTZ R9, R9, R7, R8 ;  /* 0x0000000709097223 */ /* 0x000fe20000010008 */
[----:B------:R-:W-:-:S02]  /*7540*/  HADD2 R34, R34, -1032, -1032 ;  /* 0xe408e40822227430 */ /* 0x000fc40000000000 */
[----:B------:R-:W-:Y:S02]  /*7550*/  HADD2 R31, R31, -1032, -1032 ;  /* 0xe408e4081f1f7430 */ /* 0x000fe40000000000 */
[--C-:B------:R-:W-:Y:S02]  /*7560*/  HADD2.F32 R4, -RZ, R5.reuse.H0_H0 ;  /* 0x20000005ff047230 */ /* 0x100fe40000004100 */
[----:B------:R-:W-:Y:S02]  /*7570*/  HADD2 R7, R6, -1032, -1032 ;  /* 0xe408e40806077430 */ /* 0x000fe40000000000 */
[----:B------:R-:W-:Y:S02]  /*7580*/  HADD2.F32 R39, -RZ, R5.H1_H1 ;  /* 0x30000005ff277230 */ /* 0x000fe40000004100 */
[----:B0-----:R-:W-:Y:S02]  /*7590*/  HADD2.F32 R5, -RZ, R10.H0_H0 ;  /* 0x2000000aff057230 */ /* 0x001fe40000004100 */
[----:B------:R-:W-:-:S02]  /*75a0*/  HADD2.F32 R8, -RZ, R31.H0_H0 ;  /* 0x2000001fff087230 */ /* 0x000fc40000004100 */
[----:B------:R-:W-:Y:S02]  /*75b0*/  HADD2.F32 R36, -RZ, R34.H0_H0 ;  /* 0x20000022ff247230 */ /* 0x000fe40000004100 */
[----:B------:R-:W-:Y:S01]  /*75c0*/  FFMA.FTZ R4, R4, R5, RZ ;  /* 0x0000000504047223 */ /* 0x000fe200000100ff */
[--C-:B------:R-:W-:Y:S02]  /*75d0*/  HADD2.F32 R6, -RZ, R7.reuse.H0_H0 ;  /* 0x20000007ff067230 */ /* 0x100fe40000004100 */
[----:B------:R-:W-:Y:S02]  /*75e0*/  HADD2.F32 R10, -RZ, R10.H1_H1 ;  /* 0x3000000aff0a7230 */ /* 0x000fe40000004100 */
[C---:B------:R-:W-:Y:S01]  /*75f0*/  FFMA.FTZ R37, R5.reuse, R8, RZ ;  /* 0x0000000805257223 */ /* 0x040fe200000100ff */
[C---:B------:R-:W-:Y:S01]  /*7600*/  FFMA.FTZ R33, R5.reuse, R36, RZ ;  /* 0x0000002405217223 */ /* 0x040fe200000100ff */
[----:B------:R-:W-:Y:S01]  /*7610*/  FFMA.FTZ R35, R5, R6, RZ ;  /* 0x0000000605237223 */ /* 0x000fe200000100ff */
[----:B------:R-:W-:Y:S01]  /*7620*/  HADD2.F32 R34, -RZ, R34.H1_H1 ;  /* 0x30000022ff227230 */ /* 0x000fe20000004100 */
[----:B------:R-:W-:Y:S01]  /*7630*/  LOP3.LUT R8, R12, 0xf000f0, RZ, 0xc0, !PT ;  /* 0x00f000f00c087812 */ /* 0x000fe200078ec0ff */
[----:B------:R-:W-:Y:S01]  /*7640*/  FFMA.FTZ R6, R39, R10, R4 ;  /* 0x0000000a27067223 */ /* 0x000fe20000010004 */
[----:B------:R-:W-:Y:S01]  /*7650*/  LOP3.LUT R36, R13, 0xf000f0, RZ, 0xc0, !PT ;  /* 0x00f000f00d247812 */ /* 0x000fe200078ec0ff */
[----:B------:R-:W0:Y:S01]  /*7660*/  LDS.64 R4, [UR4+0x38] ;  /* 0x00003804ff047984 */ /* 0x000e220008000a00 */
[----:B------:R-:W-:Y:S01]  /*7670*/  LOP3.LUT R39, R14, 0xf000f0, RZ, 0xc0, !PT ;  /* 0x00f000f00e277812 */ /* 0x000fe200078ec0ff */
[----:B------:R-:W-:Y:S01]  /*7680*/  HADD2.F32 R7, -RZ, R7.H1_H1 ;  /* 0x30000007ff077230 */ /* 0x000fe20000004100 */
[----:B------:R-:W-:Y:S01]  /*7690*/  LOP3.LUT R8, R8, 0x64006400, RZ, 0xfc, !PT ;  /* 0x6400640008087812 */ /* 0x000fe200078efcff */
[----:B------:R-:W-:Y:S01]  /*76a0*/  FFMA.FTZ R33, R10, R34, R33 ;  /* 0x000000220a217223 */ /* 0x000fe20000010021 */
[----:B------:R-:W-:Y:S01]  /*76b0*/  HADD2.F32 R40, -RZ, R31.H1_H1 ;  /* 0x3000001fff287230 */ /* 0x000fe20000004100 */
[----:B------:R-:W-:-:S02]  /*76c0*/  LOP3.LUT R36, R36, 0x64006400, RZ, 0xfc, !PT ;  /* 0x6400640024247812 */ /* 0x000fc400078efcff */
[----:B------:R-:W-:Y:S01]  /*76d0*/  LOP3.LUT R34, R39, 0x64006400, RZ, 0xfc, !PT ;  /* 0x6400640027227812 */ /* 0x000fe200078efcff */
[C---:B------:R-:W-:Y:S01]  /*76e0*/  FFMA.FTZ R35, R10.reuse, R7, R35 ;  /* 0x000000070a237223 */ /* 0x040fe20000010023 */
[----:B------:R-:W-:Y:S01]  /*76f0*/  LOP3.LUT R38, R15, 0xf000f0, RZ, 0xc0, !PT ;  /* 0x00f000f00f267812 */ /* 0x000fe200078ec0ff */
[-C--:B------:R-:W-:Y:S02]  /*7700*/  HFMA2 R7, R8, R17.reuse.H0_H0, -72, -72 ;  /* 0xd480d48008077431 */ /* 0x080fe40000040011 */
[----:B------:R-:W-:Y:S01]  /*7710*/  FFMA.FTZ R37, R10, R40, R37 ;  /* 0x000000280a257223 */ /* 0x000fe20000010025 */
[-C--:B------:R-:W-:Y:S01]  /*7720*/  HFMA2 R8, R36, R17.reuse.H0_H0, -72, -72 ;  /* 0xd480d48024087431 */ /* 0x080fe20000040011 */
[----:B------:R-:W-:Y:S01]  /*7730*/  LOP3.LUT R38, R38, 0x64006400, RZ, 0xfc, !PT ;  /* 0x6400640026267812 */ /* 0x000fe200078efcff */
[----:B------:R-:W-:Y:S02]  /*7740*/  HFMA2 R10, R34, R17.H0_H0, -72, -72 ;  /* 0xd480d480220a7431 */ /* 0x000fe40000040011 */
[----:B------:R-:W-:-:S02]  /*7750*/  HADD2.F32 R34, -RZ, R11.H0_H0 ;  /* 0x2000000bff227230 */ /* 0x000fc40000004100 */
[----:B------:R-:W-:Y:S02]  /*7760*/  HADD2.F32 R40, -RZ, R8.H0_H0 ;  /* 0x20000008ff287230 */ /* 0x000fe40000004100 */
[----:B------:R-:W-:Y:S02]  /*7770*/  HFMA2 R31, R38, R17.H0_H0, -72, -72 ;  /* 0xd480d480261f7431 */ /* 0x000fe40000040011 */
[----:B------:R-:W-:Y:S02]  /*7780*/  HADD2.F32 R36, -RZ, R10.H0_H0 ;  /* 0x2000000aff247230 */ /* 0x000fe40000004100 */
[----:B------:R-:W-:Y:S02]  /*7790*/  HADD2.F32 R39, -RZ, R7.H0_H0 ;  /* 0x20000007ff277230 */ /* 0x000fe40000004100 */
[C---:B------:R-:W-:Y:S01]  /*77a0*/  FFMA.FTZ R38, R34.reuse, R40, R33 ;  /* 0x0000002822267223 */ /* 0x040fe20000010021 */
[----:B------:R-:W-:Y:S02]  /*77b0*/  HADD2.F32 R11, -RZ, R11.H1_H1 ;  /* 0x3000000bff0b7230 */ /* 0x000fe40000004100 */
[----:B------:R-:W-:Y:S01]  /*77c0*/  FFMA.FTZ R40, R34, R36, R35 ;  /* 0x0000002422287223 */ /* 0x000fe20000010023 */
[----:B------:R-:W-:-:S02]  /*77d0*/  HADD2.F32 R35, -RZ, R31.H0_H0 ;  /* 0x2000001fff237230 */ /* 0x000fc40000004100 */
[----:B------:R-:W-:Y:S01]  /*77e0*/  FFMA.FTZ R6, R39, R34, R6 ;  /* 0x0000002227067223 */ /* 0x000fe20000010006 */
[----:B------:R-:W-:Y:S01]  /*77f0*/  HADD2.F32 R7, -RZ, R7.H1_H1 ;  /* 0x30000007ff077230 */ /* 0x000fe20000004100 */
[----:B------:R-:W-:Y:S01]  /*7800*/  SHF.R.U32.HI R12, RZ, 0x8, R12 ;  /* 0x00000008ff0c7819 */ /* 0x000fe2000001160c */
[----:B------:R-:W-:Y:S01]  /*7810*/  HADD2.F32 R8, -RZ, R8.H1_H1 ;  /* 0x30000008ff087230 */ /* 0x000fe20000004100 */
[----:B------:R-:W-:Y:S01]  /*7820*/  SHF.R.U32.HI R13, RZ, 0x8, R13 ;  /* 0x00000008ff0d7819 */ /* 0x000fe2000001160d */
[----:B------:R-:W-:Y:S01]  /*7830*/  HADD2.F32 R33, -RZ, R10.H1_H1 ;  /* 0x3000000aff217230 */ /* 0x000fe20000004100 */
[----:B------:R-:W-:Y:S01]  /*7840*/  SHF.R.U32.HI R14, RZ, 0x8, R14 ;  /* 0x00000008ff0e7819 */ /* 0x000fe2000001160e */
[----:B------:R-:W-:Y:S01]  /*7850*/  HADD2.F32 R42, -RZ, R31.H1_H1 ;  /* 0x3000001fff2a7230 */ /* 0x000fe20000004100 */
[----:B------:R-:W-:Y:S01]  /*7860*/  SHF.R.U32.HI R15, RZ, 0x8, R15 ;  /* 0x00000008ff0f7819 */ /* 0x000fe2000001160f */
[----:B------:R-:W-:Y:S01]  /*7870*/  FFMA.FTZ R31, R34, R35, R37 ;  /* 0x00000023221f7223 */ /* 0x000fe20000010025 */
[----:B------:R-:W-:Y:S01]  /*7880*/  FFMA.FTZ R36, R7, R11, R6 ;  /* 0x0000000b07247223 */ /* 0x000fe20000010006 */
[----:B------:R-:W-:Y:S01]  /*7890*/  LOP3.LUT R6, R12, 0xf000f, RZ, 0xc0, !PT ;  /* 0x000f000f0c067812 */ /* 0x000fe200078ec0ff */
[----:B------:R-:W-:Y:S01]  /*78a0*/  FFMA.FTZ R34, R11, R8, R38 ;  /* 0x000000080b227223 */ /* 0x000fe20000010026 */
[----:B------:R-:W-:Y:S01]  /*78b0*/  LOP3.LUT R7, R13, 0xf000f, RZ, 0xc0, !PT ;  /* 0x000f000f0d077812 */ /* 0x000fe200078ec0ff */
[C---:B------:R-:W-:Y:S01]  /*78c0*/  FFMA.FTZ R10, R11.reuse, R33, R40 ;  /* 0x000000210b0a7223 */ /* 0x040fe20000010028 */
[----:B------:R-:W-:Y:S01]  /*78d0*/  LOP3.LUT R8, R14, 0xf000f, RZ, 0xc0, !PT ;  /* 0x000f000f0e087812 */ /* 0x000fe200078ec0ff */
[----:B------:R-:W-:Y:S01]  /*78e0*/  FFMA.FTZ R31, R11, R42, R31 ;  /* 0x0000002a0b1f7223 */ /* 0x000fe2000001001f */
        /* <DEDUP_REMOVED lines=9> */
[----:B0-----:R-:W-:Y:S02]  /*7980*/  HADD2.F32 R33, -RZ, R4.H0_H0 ;  /* 0x20000004ff217230 */ /* 0x001fe40000004100 */
[----:B------:R-:W-:Y:S02]  /*7990*/  HADD2.F32 R41, -RZ, R35.H0_H0 ;  /* 0x20000023ff297230 */ /* 0x000fe40000004100 */
[----:B------:R-:W-:Y:S02]  /*79a0*/  HADD2.F32 R37, -RZ, R11.H0_H0 ;  /* 0x2000000bff257230 */ /* 0x000fe40000004100 */
[----:B------:R-:W-:Y:S02]  /*79b0*/  HADD2.F32 R39, -RZ, R8.H0_H0 ;  /* 0x20000008ff277230 */ /* 0x000fe40000004100 */
[----:B------:R-:W-:-:S02]  /*79c0*/  HADD2.F32 R38, -RZ, R6.H0_H0 ;  /* 0x20000006ff267230 */ /* 0x000fc40000004100 */
[----:B------:R-:W-:Y:S01]  /*79d0*/  FFMA.FTZ R41, R41, R33, R36 ;  /* 0x0000002129297223 */ /* 0x000fe20000010024 */
[----:B------:R-:W-:Y:S02]  /*79e0*/  HADD2.F32 R4, -RZ, R4.H1_H1 ;  /* 0x30000004ff047230 */ /* 0x000fe40000004100 */
[C---:B------:R-:W-:Y:S01]  /*79f0*/  FFMA.FTZ R37, R33.reuse, R37, R34 ;  /* 0x0000002521257223 */ /* 0x040fe20000010022 */
[----:B------:R-:W-:Y:S02]  /*7a00*/  HADD2.F32 R11, -RZ, R11.H1_H1 ;  /* 0x3000000bff0b7230 */ /* 0x000fe40000004100 */
[C---:B------:R-:W-:Y:S01]  /*7a10*/  FFMA.FTZ R31, R33.reuse, R38, R31 ;  /* 0x00000026211f7223 */ /* 0x040fe2000001001f */
[----:B------:R-:W-:Y:S02]  /*7a20*/  HADD2.F32 R36, -RZ, R35.H1_H1 ;  /* 0x30000023ff247230 */ /* 0x000fe40000004100 */
[----:B------:R-:W-:Y:S01]  /*7a30*/  FFMA.FTZ R35, R33, R39, R10 ;  /* 0x0000002721237223 */ /* 0x000fe2000001000a */
[----:B------:R-:W-:Y:S01]  /*7a40*/  LOP3.LUT R12, R12, 0xf000f0, RZ, 0xc0, !PT ;  /* 0x00f000f00c0c7812 */ /* 0x000fe200078ec0ff */
[----:B------:R-:W-:Y:S01]  /*7a50*/  HADD2.F32 R33, -RZ, R8.H1_H1 ;  /* 0x30000008ff217230 */ /* 0x000fe20000004100 */
[----:B------:R-:W-:Y:S01]  /*7a60*/  LOP3.LUT R13, R13, 0xf000f0, RZ, 0xc0, !PT ;  /* 0x00f000f00d0d7812 */ /* 0x000fe200078ec0ff */
[----:B------:R-:W-:Y:S01]  /*7a70*/  FFMA.FTZ R8, R4, R11, R37 ;  /* 0x0000000b04087223 */ /* 0x000fe20000010025 */
[----:B------:R-:W-:-:S02]  /*7a80*/  LOP3.LUT R11, R14, 0xf000f0, RZ, 0xc0, !PT ;  /* 0x00f000f00e0b7812 */ /* 0x000fc400078ec0ff */
[----:B------:R-:W-:Y:S02]  /*7a90*/  LOP3.LUT R14, R12, 0x64006400, RZ, 0xfc, !PT ;  /* 0x640064000c0e7812 */ /* 0x000fe400078efcff */
[----:B------:R-:W-:Y:S01]  /*7aa0*/  LOP3.LUT R34, R13, 0x64006400, RZ, 0xfc, !PT ;  /* 0x640064000d227812 */ /* 0x000fe200078efcff */
[----:B------:R-:W-:Y:S01]  /*7ab0*/  FFMA.FTZ R10, R36, R4, R41 ;  /* 0x00000004240a7223 */ /* 0x000fe20000010029 */
[----:B------:R-:W-:Y:S01]  /*7ac0*/  LOP3.LUT R15, R15, 0xf000f0, RZ, 0xc0, !PT ;  /* 0x00f000f00f0f7812 */ /* 0x000fe200078ec0ff */
[-C--:B------:R-:W-:Y:S01]  /*7ad0*/  HFMA2 R13, R14, R17.reuse.H0_H0, -72, -72 ;  /* 0xd480d4800e0d7431 */ /* 0x080fe20000040011 */
[----:B------:R-:W-:Y:S01]  /*7ae0*/  LOP3.LUT R36, R11, 0x64006400, RZ, 0xfc, !PT ;  /* 0x640064000b247812 */ /* 0x000fe200078efcff */
[----:B------:R-:W-:Y:S01]  /*7af0*/  HFMA2 R11, R34, R17.H0_H0, -72, -72 ;  /* 0xd480d480220b7431 */ /* 0x000fe20000040011 */
[----:B------:R-:W-:Y:S01]  /*7b00*/  LOP3.LUT R14, R15, 0x64006400, RZ, 0xfc, !PT ;  /* 0x640064000f0e7812 */ /* 0x000fe200078efcff */
[----:B------:R-:W-:Y:S02]  /*7b10*/  HADD2.F32 R34, -RZ, R6.H1_H1 ;  /* 0x30000006ff227230 */ /* 0x000fe40000004100 */
[----:B------:R-:W-:Y:S01]  /*7b20*/  FFMA.FTZ R12, R4, R33, R35 ;  /* 0x00000021040c7223 */ /* 0x000fe20000010023 */
[----:B------:R-:W-:-:S02]  /*7b30*/  HADD2.F32 R7, -RZ, R5.H0_H0 ;  /* 0x20000005ff077230 */ /* 0x000fc40000004100 */
[-C--:B------:R-:W-:Y:S02]  /*7b40*/  HFMA2 R6, R36, R17.reuse.H0_H0, -72, -72 ;  /* 0xd480d48024067431 */ /* 0x080fe40000040011 */
[----:B------:R-:W-:Y:S02]  /*7b50*/  HADD2.F32 R15, -RZ, R13.H0_H0 ;  /* 0x2000000dff0f7230 */ /* 0x000fe40000004100 */
[----:B------:R-:W-:Y:S02]  /*7b60*/  HFMA2 R17, R14, R17.H0_H0, -72, -72 ;  /* 0xd480d4800e117431 */ /* 0x000fe40000040011 */
[----:B------:R-:W-:Y:S02]  /*7b70*/  HADD2.F32 R33, -RZ, R11.H0_H0 ;  /* 0x2000000bff217230 */ /* 0x000fe40000004100 */
[----:B------:R-:W-:Y:S01]  /*7b80*/  FFMA.FTZ R34, R4, R34, R31 ;  /* 0x0000002204227223 */ /* 0x000fe2000001001f */
[----:B------:R-:W-:Y:S02]  /*7b90*/  HADD2.F32 R31, -RZ, R6.H0_H0 ;  /* 0x20000006ff1f7230 */ /* 0x000fe40000004100 */
[----:B------:R-:W-:Y:S01]  /*7ba0*/  FFMA.FTZ R15, R15, R7, R10 ;  /* 0x000000070f0f7223 */ /* 0x000fe2000001000a */
[----:B------:R-:W-:Y:S01]  /*7bb0*/  FFMA.FTZ R10, R7, R33, R8 ;  /* 0x00000021070a7223 */ /* 0x000fe20000010008 */
[----:B------:R-:W-:-:S02]  /*7bc0*/  HADD2.F32 R33, -RZ, R17.H0_H0 ;  /* 0x20000011ff217230 */ /* 0x000fc40000004100 */
        /* <DEDUP_REMOVED lines=8> */
[----:B------:R-:W-:Y:S02]  /*7c50*/  HADD2.F32 R12, -RZ, R17.H1_H1 ;  /* 0x30000011ff0c7230 */ /* 0x000fe40000004100 */
[----:B------:R-:W-:Y:S01]  /*7c60*/  FFMA.FTZ R4, R4, R5, R15 ;  /* 0x0000000504047223 */ /* 0x000fe2000001000f */
[C---:B------:R-:W-:Y:S01]  /*7c70*/  FFMA.FTZ R8, R5.reuse, R8, R10 ;  /* 0x0000000805087223 */ /* 0x040fe2000001000a */
[----:B------:R-:W-:Y:S01]  /*7c80*/  F2FP.F16.F32.PACK_AB R22, RZ, R22 ;  /* 0x00000016ff16723e */ /* 0x000fe200000000ff */
[C---:B------:R-:W-:Y:S01]  /*7c90*/  FFMA.FTZ R31, R5.reuse, R6, R31 ;  /* 0x00000006051f7223 */ /* 0x040fe2000001001f */
[----:B------:R-:W-:Y:S01]  /*7ca0*/  F2FP.F16.F32.PACK_AB R18, RZ, R18 ;  /* 0x00000012ff12723e */ /* 0x000fe200000000ff */
        /* <DEDUP_REMOVED lines=21> */
.L_x_4715:
[----:B------:R-:W0:Y:S01]  /*7e00*/  LDC R28, c[0x0][0x23c] ;  /* 0x00008f00ff1c7b82 */ /* 0x000e220000000800 */
[----:B------:R-:W-:Y:S01]  /*7e10*/  IADD3 R20, R20, 0x20, RZ ;  /* 0x0000002014147810 */ /* 0x000fe20007ffe0ff */
[----:B------:R-:W-:-:S03]  /*7e20*/  UIADD3 UR4, UR4, 0x40, URZ ;  /* 0x0000004004047890 */ /* 0x000fc6000fffe03f */
[C---:B------:R-:W-:Y:S02]  /*7e30*/  ISETP.GE.AND P0, PT, R20.reuse, UR5, PT ;  /* 0x0000000514007c0c */ /* 0x040fe4000bf06270 */
[----:B------:R-:W-:Y:S02]  /*7e40*/  ISETP.LT.AND P3, PT, R20, R27, PT ;  /* 0x0000001b1400720c */ /* 0x000fe40003f61270 */
[----:B0-----:R-:W-:-:S04]  /*7e50*/  LEA R16, P2, R28, R16, 0x4 ;  /* 0x000000101c107211 */ /* 0x001fc800078420ff */
[----:B------:R-:W-:-:S07]  /*7e60*/  LEA.HI.X R29, R28, R29, R30, 0x4, P2 ;  /* 0x0000001d1c1d7211 */ /* 0x000fce00010f241e */
[----:B------:R-:W-:Y:S05]  /*7e70*/  @!P0 BRA P3, `(.L_x_4716) ;  /* 0xffffffd800c88947 */ /* 0x000fea000183ffff */
.L_x_4714:
[----:B------:R-:W-:Y:S01]  /*7e80*/  ISETP.GE.AND P0, PT, R20, R27, PT ;  /* 0x0000001b1400720c */ /* 0x000fe20003f06270 */
[----:B------:R-:W-:-:S03]  /*7e90*/  ULDC UR5, c[0x0][0x268] ;  /* 0x00009a0000057ab9 */ /* 0x000fc60000000800 */
[----:B------:R-:W-:Y:S01]  /*7ea0*/  ISETP.GE.OR P0, PT, R20, UR5, P0 ;  /* 0x0000000514007c0c */ /* 0x000fe20008706670 */
[----:B------:R-:W-:-:S12]  /*7eb0*/  ULDC UR5, c[0x0][0x268] ;  /* 0x00009a0000057ab9 */ /* 0x000fd80000000800 */
[----:B------:R-:W-:Y:S05]  /*7ec0*/  @P0 BRA `(.L_x_4717) ;  /* 0x0000001400340947 */ /* 0x000fea0003800000 */
.L_x_4719:
[----:B------:R-:W-:Y:S01]  /*7ed0*/  ISETP.NE.AND P0, PT, R20, R3, PT ;  /* 0x000000031400720c */ /* 0x000fe20003f05270 */
[----:B------:R-:W0:-:S12]  /*7ee0*/  LDC R28, c[0x0][0x23c] ;  /* 0x00008f00ff1c7b82 */ /* 0x000e180000000800 */
[----:B------:R-:W2:Y:S01]  /*7ef0*/  @!P0 LDC.64 R14, c[0x0][0x248] ;  /* 0x00009200ff0e8b82 */ /* 0x000ea20000000a00 */
[----:B------:R-:W-:Y:S02]  /*7f00*/  @!P0 IADD3 R26, R26, 0x1, RZ ;  /* 0x000000011a1a8810 */ /* 0x000fe40007ffe0ff */
[----:B-----5:R-:W-:Y:S02]  /*7f10*/  @!P0 LEA R5, R20, 0x1, 0x1 ;  /* 0x0000000114058811 */ /* 0x020fe400078e08ff */
[----:B------:R-:W-:Y:S02]  /*7f20*/  @!P0 LEA R12, R26, R1, 0x3 ;  /* 0x000000011a0c8211 */ /* 0x000fe400078e18ff */
[----:B------:R-:W-:-:S04]  /*7f30*/  MOV R4, R16 ;  /* 0x0000001000047202 */ /* 0x000fc80000000f00 */
[----:B------:R-:W3:Y:S01]  /*7f40*/  @!P0 LDL.64 R12, [R12] ;  /* 0x000000000c0c8983 */ /* 0x000ee20000100a00 */
[----:B--2---:R-:W-:Y:S01]  /*7f50*/  @!P0 IMAD.WIDE R14, R5, 0x2, R14 ;  /* 0x00000002050e8825 */ /* 0x004fe200078e020e */
[----:B------:R-:W-:-:S03]  /*7f60*/  MOV R5, R29 ;  /* 0x0000001d00057202 */ /* 0x000fc60000000f00 */
[----:B0-----:R-:W-:Y:S02]  /*7f70*/  IMAD.WIDE R16, R28, 0x4, R4 ;  /* 0x000000041c107825 */ /* 0x001fe400078e0204 */
[----:B------:R-:W2:Y:S04]  /*7f80*/  @!P0 LDG.E.U16.CONSTANT R15, desc[UR6][R14.64] ;  /* 0x000000060e0f8981 */ /* 0x000ea8000c1e9500 */
[----:B------:R-:W5:Y:S04]  /*7f90*/  LDG.E.128.CONSTANT R4, desc[UR6][R4.64] ;  /* 0x0000000604047981 */ /* 0x000f68000c1e9d00 */
[----:B------:R0:W5:Y:S01]  /*7fa0*/  LDG.E.128.CONSTANT R8, desc[UR6][R16.64] ;  /* 0x0000000610087981 */ /* 0x000162000c1e9d00 */
[----:B------:R-:W-:Y:S01]  /*7fb0*/  IADD3 R32, R20, 0x20, RZ ;  /* 0x0000002014207810 */ /* 0x000fe20007ffe0ff */
[----:B-1----:R-:W-:-:S03]  /*7fc0*/  IMAD.WIDE R30, R28, 0x4, R16 ;  /* 0x000000041c1e7825 */ /* 0x002fc600078e0210 */
[----:B------:R-:W-:Y:S02]  /*7fd0*/  ISETP.GE.AND P2, PT, R32, UR5, PT ;  /* 0x0000000520007c0c */ /* 0x000fe4000bf46270 */
[----:B---3--:R-:W-:Y:S02]  /*7fe0*/  @!P0 PRMT R0, R12, 0x7610, R0 ;  /* 0x000076100c008816 */ /* 0x008fe40000000000 */
[----:B------:R-:W-:Y:S02]  /*7ff0*/  @!P0 PRMT R2, R13, 0x7610, R2 ;  /* 0x000076100d028816 */ /* 0x000fe40000000002 */
[----:B------:R-:W-:Y:S02]  /*8000*/  @!P0 PRMT R0, R0, 0x7610, R12 ;  /* 0x0000761000008816 */ /* 0x000fe4000000000c */
[----:B------:R-:W-:Y:S02]  /*8010*/  @!P0 PRMT R2, R2, 0x7610, R13 ;  /* 0x0000761002028816 */ /* 0x000fe4000000000d */
[----:B--2---:R-:W-:Y:S01]  /*8020*/  @!P0 IADD3 R3, R15, R20, RZ ;  /* 0x000000140f038210 */ /* 0x004fe20007ffe0ff */
[----:B0-----:R-:W-:Y:S06]  /*8030*/  @P1 BRA `(.L_x_4718) ;  /* 0x0000001000c01947 */ /* 0x001fec0003800000 */
[----:B------:R-:W2:Y:S01]  /*8040*/  LDG.E.128.CONSTANT R12, desc[UR6][R30.64] ;  /* 0x000000061e0c7981 */ /* 0x000ea2000c1e9d00 */
[----:B------:R-:W-:Y:S01]  /*8050*/  HFMA2.MMA R21, -RZ, RZ, 0, 0.015625 ;  /* 0x00002400ff157435 */ /* 0x000fe200000001ff */
[----:B-----5:R-:W-:Y:S01]  /*8060*/  SHF.R.U32.HI R20, RZ, 0xf, R5 ;  /* 0x0000000fff147819 */ /* 0x020fe20000011605 */
[----:B------:R-:W-:Y:S01]  /*8070*/  IMAD.MOV.U32 R29, RZ, RZ, 0x3000 ;  /* 0x00003000ff1d7424 */ /* 0x000fe200078e00ff */
[----:B------:R-:W0:Y:S01]  /*8080*/  LDS.128 R16, [UR4] ;  /* 0x00000004ff107984 */ /* 0x000e220008000c00 */
[----:B------:R-:W-:Y:S02]  /*8090*/  SHF.R.U32.HI R33, RZ, 0xe, R9 ;  /* 0x0000000eff217819 */ /* 0x000fe40000011609 */
[----:B------:R-:W-:Y:S02]  /*80a0*/  LOP3.LUT R20, R20, 0x10001, RZ, 0xc0, !PT ;  /* 0x0001000114147812 */ /* 0x000fe400078ec0ff */
[----:B------:R-:W-:Y:S02]  /*80b0*/  LOP3.LUT R23, R6, 0x70007, RZ, 0xc0, !PT ;  /* 0x0007000706177812 */ /* 0x000fe400078ec0ff */
[----:B------:R-:W-:-:S02]  /*80c0*/  PRMT R29, R21, 0x5410, R29 ;  /* 0x00005410151d7816 */ /* 0x000fc4000000001d */
        /* <DEDUP_REMOVED lines=15> */
[----:B------:R-:W-:Y:S01]  /*81c0*/  LOP3.LUT R39, R7, 0x380038, RZ, 0xc0, !PT ;  /* 0x0038003807277812 */ /* 0x000fe200078ec0ff */
[----:B------:R-:W-:Y:S01]  /*81d0*/  HFMA2 R34, R22, R29.H1_H1, -132, -132 ;  /* 0xd820d82016227431 */ /* 0x000fe2000006001d */
[----:B------:R-:W-:-:S04]  /*81e0*/  LOP3.LUT R36, R6, 0x380038, RZ, 0xc0, !PT ;  /* 0x0038003806247812 */ /* 0x000fc800078ec0ff */
[----:B------:R-:W-:Y:S01]  /*81f0*/  LOP3.LUT R36, R36, 0x64006400, RZ, 0xfc, !PT ;  /* 0x6400640024247812 */ /* 0x000fe200078efcff */
[-C--:B0-----:R-:W-:Y:S01]  /*8200*/  HFMA2 R22, R37, R16.reuse, RZ.H0_H0 ;  /* 0x0000001025167231 */ /* 0x081fe200000400ff */
[-C--:B------:R-:W-:Y:S01]  /*8210*/  HFMA2.MMA R21, R21, R16.reuse, RZ ;  /* 0x0000001015157235 */ /* 0x080fe200000000ff */
[----:B------:R-:W-:Y:S01]  /*8220*/  HFMA2 R37, R35, R16, RZ.H0_H0 ;  /* 0x0000001023257231 */ /* 0x000fe200000400ff */
[----:B------:R-:W-:Y:S01]  /*8230*/  HFMA2.MMA R20, R23, R16, RZ ;  /* 0x0000001017147235 */ /* 0x000fe200000000ff */
[----:B------:R-:W-:Y:S01]  /*8240*/  LOP3.LUT R16, R4, 0x380038, RZ, 0xc0, !PT ;  /* 0x0038003804107812 */ /* 0x000fe200078ec0ff */
[----:B------:R-:W-:Y:S01]  /*8250*/  HFMA2 R41, R36, R29.H1_H1, -132, -132 ;  /* 0xd820d82024297431 */ /* 0x000fe2000006001d */
[----:B------:R-:W-:Y:S02]  /*8260*/  LOP3.LUT R35, R5, 0x70007, RZ, 0xc0, !PT ;  /* 0x0007000705237812 */ /* 0x000fe400078ec0ff */
[----:B------:R-:W-:Y:S01]  /*8270*/  LOP3.LUT R38, R16, 0x64006400, RZ, 0xfc, !PT ;  /* 0x6400640010267812 */ /* 0x000fe200078efcff */
[----:B------:R-:W-:Y:S01]  /*8280*/  HFMA2.MMA R21, R34, R17, R21 ;  /* 0x0000001122157235 */ /* 0x000fe20000000015 */
[----:B------:R-:W-:-:S02]  /*8290*/  SHF.R.U32.HI R34, RZ, 0x6, R4 ;  /* 0x00000006ff227819 */ /* 0x000fc40000011604 */
[----:B------:R-:W-:Y:S01]  /*82a0*/  LOP3.LUT R16, R39, 0x64006400, RZ, 0xfc, !PT ;  /* 0x6400640027107812 */ /* 0x000fe200078efcff */
[-C--:B------:R-:W-:Y:S01]  /*82b0*/  HFMA2 R39, R38, R29.reuse.H1_H1, -132, -132 ;  /* 0xd820d82026277431 */ /* 0x080fe2000006001d */
[----:B------:R-:W-:Y:S02]  /*82c0*/  LOP3.LUT R35, R35, 0x64006400, RZ, 0xfc, !PT ;  /* 0x6400640023237812 */ /* 0x000fe400078efcff */
[----:B------:R-:W-:Y:S01]  /*82d0*/  LOP3.LUT R23, R34, 0x70007, RZ, 0xc0, !PT ;  /* 0x0007000722177812 */ /* 0x000fe200078ec0ff */
[----:B------:R-:W-:Y:S01]  /*82e0*/  HFMA2 R38, R16, R29.H1_H1, -132, -132 ;  /* 0xd820d82010267431 */ /* 0x000fe2000006001d */
[-C--:B------:R-:W-:Y:S01]  /*82f0*/  HFMA2.MMA R16, R41, R17.reuse, R20 ;  /* 0x0000001129107235 */ /* 0x080fe20000000014 */
[----:B------:R-:W-:Y:S01]  /*8300*/  HADD2 R36, R35, -1028, -1028 ;  /* 0xe404e40423247430 */ /* 0x000fe20000000000 */
[----:B------:R-:W-:Y:S01]  /*8310*/  HFMA2.MMA R22, R39, R17, R22 ;  /* 0x0000001127167235 */ /* 0x000fe20000000016 */
[----:B------:R-:W-:Y:S01]  /*8320*/  LOP3.LUT R23, R23, 0x64006400, RZ, 0xfc, !PT ;  /* 0x6400640017177812 */ /* 0x000fe200078efcff */
[----:B------:R-:W-:Y:S01]  /*8330*/  HFMA2 R37, R38, R17, R37 ;  /* 0x0000001126257231 */ /* 0x000fe20000000025 */
[----:B------:R-:W-:-:S02]  /*8340*/  SHF.R.U32.HI R35, RZ, 0x6, R6 ;  /* 0x00000006ff237819 */ /* 0x000fc40000011606 */
[----:B------:R-:W-:Y:S01]  /*8350*/  HFMA2.MMA R21, R36, R18, R21 ;  /* 0x0000001224157235 */ /* 0x000fe20000000015 */
[----:B------:R-:W-:Y:S01]  /*8360*/  HADD2 R23, R23, -1028, -1028 ;  /* 0xe404e40417177430 */ /* 0x000fe20000000000 */
[----:B------:R-:W-:Y:S02]  /*8370*/  SHF.R.U32.HI R36, RZ, 0x6, R7 ;  /* 0x00000006ff247819 */ /* 0x000fe40000011607 */
[----:B------:R-:W-:Y:S01]  /*8380*/  SHF.R.U32.HI R38, RZ, 0xf, R4 ;  /* 0x0000000fff267819 */ /* 0x000fe20000011604 */
[----:B------:R-:W-:Y:S01]  /*8390*/  HFMA2 R20, R23, R18, R22 ;  /* 0x0000001217147231 */ /* 0x000fe20000000016 */
[----:B------:R-:W-:Y:S02]  /*83a0*/  LOP3.LUT R23, R35, 0x70007, RZ, 0xc0, !PT ;  /* 0x0007000723177812 */ /* 0x000fe400078ec0ff */
[----:B------:R-:W-:Y:S02]  /*83b0*/  LOP3.LUT R4, R5, 0x380038, RZ, 0xc0, !PT ;  /* 0x0038003805047812 */ /* 0x000fe400078ec0ff */
[----:B------:R-:W-:-:S02]  /*83c0*/  LOP3.LUT R22, R36, 0x70007, RZ, 0xc0, !PT ;  /* 0x0007000724167812 */ /* 0x000fc400078ec0ff */
[----:B------:R-:W-:Y:S02]  /*83d0*/  LOP3.LUT R23, R23, 0x64006400, RZ, 0xfc, !PT ;  /* 0x6400640017177812 */ /* 0x000fe400078efcff */
[----:B------:R-:W-:Y:S02]  /*83e0*/  LOP3.LUT R4, R4, 0x64006400, RZ, 0xfc, !PT ;  /* 0x6400640004047812 */ /* 0x000fe400078efcff */
[----:B------:R-:W-:Y:S01]  /*83f0*/  SHF.R.U32.HI R17, RZ, 0xe, R8 ;  /* 0x0000000eff117819 */ /* 0x000fe20000011608 */
[----:B------:R-:W-:Y:S01]  /*8400*/  HADD2 R23, R23, -1028, -1028 ;  /* 0xe404e40417177430 */ /* 0x000fe20000000000 */
[----:B------:R-:W-:Y:S01]  /*8410*/  LOP3.LUT R38, R38, 0x10001, RZ, 0xc0, !PT ;  /* 0x0001000126267812 */ /* 0x000fe200078ec0ff */
[----:B------:R-:W-:Y:S01]  /*8420*/  HFMA2 R4, R4, R29.H1_H1, -132, -132 ;  /* 0xd820d82004047431 */ /* 0x000fe2000006001d */
[----:B------:R-:W-:Y:S02]  /*8430*/  LOP3.LUT R22, R22, 0x64006400, RZ, 0xfc, !PT ;  /* 0x6400640016167812 */ /* 0x000fe400078efcff */
[----:B------:R-:W-:Y:S01]  /*8440*/  LOP3.LUT R39, R34, 0x380038, RZ, 0xc0, !PT ;  /* 0x0038003822277812 */ /* 0x000fe200078ec0ff */
[----:B------:R-:W-:Y:S01]  /*8450*/  HFMA2.MMA R16, R23, R18, R16 ;  /* 0x0000001217107235 */ /* 0x000fe20000000010 */
[----:B------:R-:W-:Y:S01]  /*8460*/  LOP3.LUT R17, R38, 0x20002, R17, 0xf8, !PT ;  /* 0x0002000226117812 */ /* 0x000fe200078ef811 */
[----:B------:R-:W-:Y:S01]  /*8470*/  HADD2 R38, R22, -1028, -1028 ;  /* 0xe404e40416267430 */ /* 0x000fe20000000000 */
[----:B------:R-:W-:Y:S01]  /*8480*/  LOP3.LUT R22, R39, 0x64006400, RZ, 0xfc, !PT ;  /* 0x6400640027167812 */ /* 0x000fe200078efcff */
[----:B------:R-:W-:Y:S01]  /*8490*/  HFMA2.MMA R4, R4, R19, R21 ;  /* 0x0000001304047235 */ /* 0x000fe20000000015 */
[----:B------:R-:W-:-:S02]  /*84a0*/  SHF.R.U32.HI R21, RZ, 0xf, R6 ;  /* 0x0000000fff157819 */ /* 0x000fc40000011606 */
[----:B------:R-:W-:Y:S01]  /*84b0*/  LOP3.LUT R40, R36, 0x380038, RZ, 0xc0, !PT ;  /* 0x0038003824287812 */ /* 0x000fe200078ec0ff */
[----:B------:R-:W-:Y:S01]  /*84c0*/  HFMA2 R23, R22, R29.H1_H1, -132, -132 ;  /* 0xd820d82016177431 */ /* 0x000fe2000006001d */
[----:B------:R-:W-:Y:S01]  /*84d0*/  LOP3.LUT R41, R21, 0x10001, RZ, 0xc0, !PT ;  /* 0x0001000115297812 */ /* 0x000fe200078ec0ff */
[----:B------:R-:W-:Y:S01]  /*84e0*/  HFMA2.MMA R37, R38, R18, R37 ;  /* 0x0000001226257235 */ /* 0x000fe20000000025 */
[----:B------:R-:W-:Y:S01]  /*84f0*/  LOP3.LUT R18, R35, 0x380038, RZ, 0xc0, !PT ;  /* 0x0038003823127812 */ /* 0x000fe200078ec0ff */
[----:B------:R-:W-:Y:S01]  /*8500*/  HFMA2 R6, R23, R19, R20 ;  /* 0x0000001317067231 */ /* 0x000fe20000000014 */
[----:B------:R-:W-:Y:S01]  /*8510*/  SHF.R.U32.HI R38, RZ, 0xe, R10 ;  /* 0x0000000eff267819 */ /* 0x000fe2000001160a */
[----:B------:R-:W0:Y:S01]  /*8520*/  LDS.128 R20, [UR4+0x10] ;  /* 0x00001004ff147984 */ /* 0x000e220008000c00 */
[----:B------:R-:W-:Y:S02]  /*8530*/  LOP3.LUT R18, R18, 0x64006400, RZ, 0xfc, !PT ;  /* 0x6400640012127812 */ /* 0x000fe400078efcff */
[----:B------:R-:W-:-:S02]  /*8540*/  SHF.R.U32.HI R39, RZ, 0xf, R7 ;  /* 0x0000000fff277819 */ /* 0x000fc40000011607 */
[----:B------:R-:W-:Y:S01]  /*8550*/  LOP3.LUT R40, R40, 0x64006400, RZ, 0xfc, !PT ;  /* 0x6400640028287812 */ /* 0x000fe200078efcff */
[-C--:B------:R-:W-:Y:S01]  /*8560*/  HFMA2 R43, R18, R29.reuse.H1_H1, -132, -132 ;  /* 0xd820d820122b7431 */ /* 0x080fe2000006001d */
[----:B------:R-:W-:Y:S02]  /*8570*/  LOP3.LUT R18, R41, 0x20002, R38, 0xf8, !PT ;  /* 0x0002000229127812 */ /* 0x000fe400078ef826 */
[----:B------:R-:W-:Y:S01]  /*8580*/  SHF.R.U32.HI R41, RZ, 0xe, R11 ;  /* 0x0000000eff297819 */ /* 0x000fe2000001160b */
[----:B------:R-:W-:Y:S01]  /*8590*/  HFMA2 R40, R40, R29.H1_H1, -132, -132 ;  /* 0xd820d82028287431 */ /* 0x000fe2000006001d */
[----:B------:R-:W-:Y:S01]  /*85a0*/  LOP3.LUT R38, R39, 0x10001, RZ, 0xc0, !PT ;  /* 0x0001000127267812 */ /* 0x000fe200078ec0ff */
[-C--:B------:R-:W-:Y:S01]  /*85b0*/  HFMA2.MMA R7, R43, R19.reuse, R16 ;  /* 0x000000132b077235 */ /* 0x080fe20000000010 */
[----:B------:R-:W-:Y:S02]  /*85c0*/  LOP3.LUT R34, R34, 0x1c001c0, RZ, 0xc0, !PT ;  /* 0x01c001c022227812 */ /* 0x000fe400078ec0ff */
[----:B------:R-:W-:Y:S01]  /*85d0*/  LOP3.LUT R38, R38, 0x20002, R41, 0xf8, !PT ;  /* 0x0002000226267812 */ /* 0x000fe200078ef829 */
[----:B------:R-:W-:Y:S01]  /*85e0*/  HFMA2.MMA R37, R40, R19, R37 ;  /* 0x0000001328257235 */ /* 0x000fe20000000025 */
[----:B------:R-:W-:-:S02]  /*85f0*/  LOP3.LUT R19, R5, 0x1c001c0, RZ, 0xc0, !PT ;  /* 0x01c001c005137812 */ /* 0x000fc400078ec0ff */
[----:B------:R-:W-:Y:S02]  /*8600*/  LOP3.LUT R35, R35, 0x1c001c0, RZ, 0xc0, !PT ;  /* 0x01c001c023237812 */ /* 0x000fe400078ec0ff */
[----:B------:R-:W-:Y:S02]  /*8610*/  LOP3.LUT R5, R8, 0x70007, RZ, 0xc0, !PT ;  /* 0x0007000708057812 */ /* 0x000fe400078ec0ff */
[----:B------:R-:W-:Y:S02]  /*8620*/  LOP3.LUT R40, R35, 0x64006400, RZ, 0xfc, !PT ;  /* 0x6400640023287812 */ /* 0x000fe400078efcff */
[----:B------:R-:W-:-:S03]  /*8630*/  LOP3.LUT R5, R5, 0x64006400, RZ, 0xfc, !PT ;  /* 0x6400640005057812 */ /* 0x000fc600078efcff */
[----:B------:R-:W-:-:S04]  /*8640*/  HFMA2 R40, R40, R29.H0_H0, -20, -20 ;  /* 0xcd00cd0028287431 */ /* 0x000fc8000004001d */
[----:B0-----:R-:W-:Y:S01]  /*8650*/  HFMA2 R7, R40, R20, R7 ;  /* 0x0000001428077231 */ /* 0x001fe20000000007 */
[----:B--2---:R-:W-:Y:S02]  /*8660*/  SHF.R.U32.HI R16, RZ, 0xd, R13 ;  /* 0x0000000dff107819 */ /* 0x004fe4000001160d */
[----:B------:R-:W-:Y:S02]  /*8670*/  SHF.R.U32.HI R39, RZ, 0xd, R15 ;  /* 0x0000000dff277819 */ /* 0x000fe4000001160f */
[----:B------:R-:W-:Y:S02]  /*8680*/  LOP3.LUT R16, R33, 0x40004, R16, 0xf8, !PT ;  /* 0x0004000421107812 */ /* 0x000fe400078ef810 */
[----:B------:R-:W-:Y:S02]  /*8690*/  SHF.R.U32.HI R33, RZ, 0xd, R14 ;  /* 0x0000000dff217819 */ /* 0x000fe4000001160e */
[----:B------:R-:W-:Y:S02]  /*86a0*/  SHF.R.U32.HI R42, RZ, 0xd, R12 ;  /* 0x0000000dff2a7819 */ /* 0x000fe4000001160c */
[----:B------:R-:W-:-:S02]  /*86b0*/  LOP3.LUT R18, R18, 0x40004, R33, 0xf8, !PT ;  /* 0x0004000412127812 */ /* 0x000fc400078ef821 */
        /* <DEDUP_REMOVED lines=9> */
[----:B------:R-:W-:Y:S01]  /*8750*/  HFMA2 R34, R34, R29.H0_H0, -20, -20 ;  /* 0xcd00cd0022227431 */ /* 0x000fe2000004001d */
[----:B------:R-:W-:Y:S01]  /*8760*/  LOP3.LUT R33, R33, 0x64006400, RZ, 0xfc, !PT ;  /* 0x6400640021217812 */ /* 0x000fe200078efcff */
[-C--:B------:R-:W-:Y:S01]  /*8770*/  HFMA2.MMA R6, R19, R20.reuse, R6 ;  /* 0x0000001413067235 */ /* 0x080fe20000000006 */
[----:B------:R-:W-:Y:S01]  /*8780*/  HADD2 R19, R5, -1028, -1028 ;  /* 0xe404e40405137430 */ /* 0x000fe20000000000 */
[----:B------:R-:W-:Y:S01]  /*8790*/  LOP3.LUT R5, R9, 0x70007, RZ, 0xc0, !PT ;  /* 0x0007000709057812 */ /* 0x000fe200078ec0ff */
[-C--:B------:R-:W-:Y:S01]  /*87a0*/  HFMA2.MMA R4, R35, R20.reuse, R4 ;  /* 0x0000001423047235 */ /* 0x080fe20000000004 */
[----:B------:R-:W-:Y:S01]  /*87b0*/  LOP3.LUT R16, R16, 0x64006400, RZ, 0xfc, !PT ;  /* 0x6400640010107812 */ /* 0x000fe200078efcff */
[----:B------:R-:W-:Y:S01]  /*87c0*/  HFMA2.MMA R37, R34, R20, R37 ;  /* 0x0000001422257235 */ /* 0x000fe20000000025 */
[----:B------:R-:W-:-:S02]  /*87d0*/  LOP3.LUT R20, R10, 0x70007, RZ, 0xc0, !PT ;  /* 0x000700070a147812 */ /* 0x000fc400078ec0ff */
[----:B------:R-:W-:Y:S01]  /*87e0*/  LOP3.LUT R18, R18, 0x64006400, RZ, 0xfc, !PT ;  /* 0x6400640012127812 */ /* 0x000fe200078efcff */
[----:B------:R-:W-:Y:S01]  /*87f0*/  HADD2 R16, R16, -1028, -1028 ;  /* 0xe404e40410107430 */ /* 0x000fe20000000000 */
[----:B------:R-:W-:Y:S01]  /*8800*/  LOP3.LUT R35, R20, 0x64006400, RZ, 0xfc, !PT ;  /* 0x6400640014237812 */ /* 0x000fe200078efcff */
[-C--:B------:R-:W-:Y:S01]  /*8810*/  HFMA2 R34, R19, R21.reuse, R6 ;  /* 0x0000001513227231 */ /* 0x080fe20000000006 */
        /* <DEDUP_REMOVED lines=8> */
[----:B------:R-:W-:Y:S01]  /*88a0*/  LOP3.LUT R6, R8, 0x380038, RZ, 0xc0, !PT ;  /* 0x0038003808067812 */ /* 0x000fe200078ec0ff */
[----:B------:R-:W-:Y:S01]  /*88b0*/  HADD2 R38, R5, -1028, -1028 ;  /* 0xe404e40405267430 */ /* 0x000fe20000000000 */
[----:B------:R-:W-:Y:S01]  /*88c0*/  SHF.R.U32.HI R8, RZ, 0x6, R8 ;  /* 0x00000006ff087819 */ /* 0x000fe20000011608 */
[----:B------:R-:W-:Y:S01]  /*88d0*/  HFMA2.MMA R19, R19, R21, R4 ;  /* 0x0000001513137235 */ /* 0x000fe20000000004 */
[----:B------:R-:W-:Y:S01]  /*88e0*/  HFMA2 R36, R36, R29.H1_H1, -132, -132 ;  /* 0xd820d82024247431 */ /* 0x000fe2000006001d */
[----:B------:R-:W-:-:S02]  /*88f0*/  LOP3.LUT R6, R6, 0x64006400, RZ, 0xfc, !PT ;  /* 0x6400640006067812 */ /* 0x000fc400078efcff */
[----:B------:R-:W-:Y:S01]  /*8900*/  HFMA2.MMA R21, R38, R21, R37 ;  /* 0x0000001526157235 */ /* 0x000fe20000000025 */
[----:B------:R-:W-:Y:S02]  /*8910*/  SHF.R.U32.HI R9, RZ, 0x6, R9 ;  /* 0x00000006ff097819 */ /* 0x000fe40000011609 */
[----:B------:R-:W-:Y:S01]  /*8920*/  HFMA2 R35, R6, R29.H1_H1, -132, -132 ;  /* 0xd820d82006237431 */ /* 0x000fe2000006001d */
[----:B------:R-:W-:Y:S01]  /*8930*/  HFMA2.MMA R19, R36, R22, R19 ;  /* 0x0000001624137235 */ /* 0x000fe20000000013 */
[----:B------:R-:W-:Y:S01]  /*8940*/  LOP3.LUT R36, R10, 0x380038, RZ, 0xc0, !PT ;  /* 0x003800380a247812 */ /* 0x000fe200078ec0ff */
[----:B------:R-:W0:Y:S01]  /*8950*/  LDS.128 R4, [UR4+0x20] ;  /* 0x00002004ff047984 */ /* 0x000e220008000c00 */
[----:B------:R-:W-:Y:S01]  /*8960*/  LOP3.LUT R38, R11, 0x380038, RZ, 0xc0, !PT ;  /* 0x003800380b267812 */ /* 0x000fe200078ec0ff */
[----:B------:R-:W-:Y:S01]  /*8970*/  HFMA2 R34, R35, R22, R34 ;  /* 0x0000001623227231 */ /* 0x000fe20000000022 */
[----:B------:R-:W-:Y:S02]  /*8980*/  LOP3.LUT R37, R8, 0x70007, RZ, 0xc0, !PT ;  /* 0x0007000708257812 */ /* 0x000fe400078ec0ff */
[----:B------:R-:W-:-:S02]  /*8990*/  LOP3.LUT R36, R36, 0x64006400, RZ, 0xfc, !PT ;  /* 0x6400640024247812 */ /* 0x000fc400078efcff */
[----:B------:R-:W-:Y:S02]  /*89a0*/  LOP3.LUT R35, R9, 0x70007, RZ, 0xc0, !PT ;  /* 0x0007000709237812 */ /* 0x000fe400078ec0ff */
[----:B------:R-:W-:Y:S01]  /*89b0*/  LOP3.LUT R38, R38, 0x64006400, RZ, 0xfc, !PT ;  /* 0x6400640026267812 */ /* 0x000fe200078efcff */
[-C--:B------:R-:W-:Y:S01]  /*89c0*/  HFMA2 R39, R36, R29.reuse.H1_H1, -132, -132 ;  /* 0xd820d82024277431 */ /* 0x080fe2000006001d */
[----:B------:R-:W-:Y:S02]  /*89d0*/  LOP3.LUT R37, R37, 0x64006400, RZ, 0xfc, !PT ;  /* 0x6400640025257812 */ /* 0x000fe400078efcff */
[----:B------:R-:W-:Y:S01]  /*89e0*/  LOP3.LUT R35, R35, 0x64006400, RZ, 0xfc, !PT ;  /* 0x6400640023237812 */ /* 0x000fe200078efcff */
[----:B------:R-:W-:Y:S01]  /*89f0*/  HFMA2 R38, R38, R29.H1_H1, -132, -132 ;  /* 0xd820d82026267431 */ /* 0x000fe2000006001d */
[----:B------:R-:W-:Y:S01]  /*8a00*/  SHF.R.U32.HI R10, RZ, 0x6, R10 ;  /* 0x00000006ff0a7819 */ /* 0x000fe2000001160a */
[----:B------:R-:W-:Y:S01]  /*8a10*/  HADD2 R37, R37, -1028, -1028 ;  /* 0xe404e40425257430 */ /* 0x000fe20000000000 */
[----:B------:R-:W-:Y:S01]  /*8a20*/  SHF.R.U32.HI R11, RZ, 0x6, R11 ;  /* 0x00000006ff0b7819 */ /* 0x000fe2000001160b */
[----:B------:R-:W-:Y:S01]  /*8a30*/  HADD2 R36, R35, -1028, -1028 ;  /* 0xe404e40423247430 */ /* 0x000fe20000000000 */
[----:B------:R-:W-:Y:S01]  /*8a40*/  HFMA2.MMA R20, R39, R22, R20 ;  /* 0x0000001627147235 */ /* 0x000fe20000000014 */
[----:B------:R-:W-:Y:S01]  /*8a50*/  HFMA2 R21, R38, R22, R21 ;  /* 0x0000001626157231 */ /* 0x000fe20000000015 */
        /* <DEDUP_REMOVED lines=12> */
[-C--:B------:R-:W-:Y:S01]  /*8b20*/  HFMA2.MMA R20, R37, R23.reuse, R20 ;  /* 0x0000001725147235 */ /* 0x080fe20000000014 */
[----:B------:R-:W-:Y:S01]  /*8b30*/  LOP3.LUT R8, R8, 0x1c001c0, RZ, 0xc0, !PT ;  /* 0x01c001c008087812 */ /* 0x000fe200078ec0ff */
[----:B------:R-:W-:Y:S01]  /*8b40*/  HFMA2.MMA R21, R40, R23, R21 ;  /* 0x0000001728157235 */ /* 0x000fe20000000015 */
[----:B------:R-:W-:Y:S01]  /*8b50*/  HFMA2 R23, R22, R29.H1_H1, -132, -132 ;  /* 0xd820d82016177431 */ /* 0x000fe2000006001d */
[----:B------:R-:W-:-:S02]  /*8b60*/  LOP3.LUT R22, R11, 0x380038, RZ, 0xc0, !PT ;  /* 0x003800380b167812 */ /* 0x000fc400078ec0ff */
[----:B------:R-:W-:Y:S02]  /*8b70*/  LOP3.LUT R38, R38, 0x64006400, RZ, 0xfc, !PT ;  /* 0x6400640026267812 */ /* 0x000fe400078efcff */
[----:B------:R-:W-:Y:S02]  /*8b80*/  LOP3.LUT R36, R36, 0x64006400, RZ, 0xfc, !PT ;  /* 0x6400640024247812 */ /* 0x000fe400078efcff */
[----:B------:R-:W-:Y:S01]  /*8b90*/  LOP3.LUT R22, R22, 0x64006400, RZ, 0xfc, !PT ;  /* 0x6400640016167812 */ /* 0x000fe200078efcff */
[-C--:B------:R-:W-:Y:S01]  /*8ba0*/  HFMA2 R35, R38, R29.reuse.H1_H1, -132, -132 ;  /* 0xd820d82026237431 */ /* 0x080fe2000006001d */
[----:B------:R-:W-:Y:S01]  /*8bb0*/  LOP3.LUT R9, R9, 0x1c001c0, RZ, 0xc0, !PT ;  /* 0x01c001c009097812 */ /* 0x000fe200078ec0ff */
[-C--:B0-----:R-:W-:Y:S01]  /*8bc0*/  HFMA2 R23, R23, R4.reuse, R20 ;  /* 0x0000000417177231 */ /* 0x081fe20000000014 */
[----:B------:R-:W-:Y:S01]  /*8bd0*/  LOP3.LUT R8, R8, 0x64006400, RZ, 0xfc, !PT ;  /* 0x6400640008087812 */ /* 0x000fe200078efcff */
[-C--:B------:R-:W-:Y:S01]  /*8be0*/  HFMA2 R36, R36, R29.reuse.H1_H1, -132, -132 ;  /* 0xd820d82024247431 */ /* 0x080fe2000006001d */
[----:B------:R-:W-:Y:S01]  /*8bf0*/  LOP3.LUT R11, R11, 0x1c001c0, RZ, 0xc0, !PT ;  /* 0x01c001c00b0b7812 */ /* 0x000fe200078ec0ff */
[-C--:B------:R-:W-:Y:S01]  /*8c00*/  HFMA2 R22, R22, R29.reuse.H1_H1, -132, -132 ;  /* 0xd820d82016167431 */ /* 0x080fe2000006001d */
[----:B------:R-:W-:Y:S01]  /*8c10*/  LOP3.LUT R20, R10, 0x1c001c0, RZ, 0xc0, !PT ;  /* 0x01c001c00a147812 */ /* 0x000fe200078ec0ff */
[----:B------:R-:W-:Y:S01]  /*8c20*/  HFMA2 R34, R35, R4, R34 ;  /* 0x0000000423227231 */ /* 0x000fe20000000022 */
[----:B------:R-:W-:Y:S01]  /*8c30*/  LOP3.LUT R10, R9, 0x64006400, RZ, 0xfc, !PT ;  /* 0x64006400090a7812 */ /* 0x000fe200078efcff */
[----:B------:R-:W-:Y:S01]  /*8c40*/  HFMA2 R9, R8, R29.H0_H0, -20, -20 ;  /* 0xcd00cd0008097431 */ /* 0x000fe2000004001d */
[----:B------:R-:W-:Y:S01]  /*8c50*/  LOP3.LUT R8, R11, 0x64006400, RZ, 0xfc, !PT ;  /* 0x640064000b087812 */ /* 0x000fe200078efcff */
[-C--:B------:R-:W-:Y:S01]  /*8c60*/  HFMA2.MMA R19, R36, R4.reuse, R19 ;  /* 0x0000000424137235 */ /* 0x080fe20000000013 */
[----:B------:R-:W-:Y:S01]  /*8c70*/  LOP3.LUT R20, R20, 0x64006400, RZ, 0xfc, !PT ;  /* 0x6400640014147812 */ /* 0x000fe200078efcff */
[----:B------:R-:W-:Y:S01]  /*8c80*/  HFMA2.MMA R22, R22, R4, R21 ;  /* 0x0000000416167235 */ /* 0x000fe20000000015 */
[----:B------:R-:W-:Y:S01]  /*8c90*/  HFMA2 R4, R9, R5, R34 ;  /* 0x0000000509047231 */ /* 0x000fe20000000022 */
[C---:B------:R-:W-:Y:S01]  /*8ca0*/  LOP3.LUT R38, R13.reuse, 0x70007, RZ, 0xc0, !PT ;  /* 0x000700070d267812 */ /* 0x040fe200078ec0ff */
[-C--:B------:R-:W-:Y:S01]  /*8cb0*/  HFMA2 R34, R10, R29.reuse.H0_H0, -20, -20 ;  /* 0xcd00cd000a227431 */ /* 0x080fe2000004001d */
[----:B------:R-:W-:Y:S01]  /*8cc0*/  LOP3.LUT R36, R14, 0x70007, RZ, 0xc0, !PT ;  /* 0x000700070e247812 */ /* 0x000fe200078ec0ff */
[-C--:B------:R-:W-:Y:S01]  /*8cd0*/  HFMA2 R35, R8, R29.reuse.H0_H0, -20, -20 ;  /* 0xcd00cd0008237431 */ /* 0x080fe2000004001d */
[----:B------:R-:W-:Y:S01]  /*8ce0*/  LOP3.LUT R38, R38, 0x64006400, RZ, 0xfc, !PT ;  /* 0x6400640026267812 */ /* 0x000fe200078efcff */
[----:B------:R-:W0:Y:S01]  /*8cf0*/  LDS.128 R8, [UR4+0x30] ;  /* 0x00003004ff087984 */ /* 0x000e220008000c00 */
[----:B------:R-:W-:Y:S01]  /*8d00*/  HFMA2 R20, R20, R29.H0_H0, -20, -20 ;  /* 0xcd00cd0014147431 */ /* 0x000fe2000004001d */
[-C--:B------:R-:W-:Y:S01]  /*8d10*/  HFMA2.MMA R21, R34, R5.reuse, R19 ;  /* 0x0000000522157235 */ /* 0x080fe20000000013 */
[----:B------:R-:W-:Y:S01]  /*8d20*/  LOP3.LUT R34, R13, 0x380038, RZ, 0xc0, !PT ;  /* 0x003800380d227812 */ /* 0x000fe200078ec0ff */
[----:B------:R-:W-:Y:S01]  /*8d30*/  HFMA2.MMA R19, R35, R5, R22 ;  /* 0x0000000523137235 */ /* 0x000fe20000000016 */
[----:B------:R-:W-:Y:S01]  /*8d40*/  HFMA2 R23, R20, R5, R23 ;  /* 0x0000000514177231 */ /* 0x000fe20000000017 */
[C---:B------:R-:W-:Y:S01]  /*8d50*/  LOP3.LUT R20, R12.reuse, 0x70007, RZ, 0xc0, !PT ;  /* 0x000700070c147812 */ /* 0x040fe200078ec0ff */
[----:B------:R-:W-:Y:S01]  /*8d60*/  HADD2 R42, R38, -1028, -1028 ;  /* 0xe404e404262a7430 */ /* 0x000fe20000000000 */
[----:B------:R-:W-:-:S02]  /*8d70*/  LOP3.LUT R35, R12, 0x380038, RZ, 0xc0, !PT ;  /* 0x003800380c237812 */ /* 0x000fc400078ec0ff */
[----:B------:R-:W-:Y:S02]  /*8d80*/  LOP3.LUT R37, R20, 0x64006400, RZ, 0xfc, !PT ;  /* 0x6400640014257812 */ /* 0x000fe400078efcff */
[----:B------:R-:W-:Y:S01]  /*8d90*/  LOP3.LUT R40, R34, 0x64006400, RZ, 0xfc, !PT ;  /* 0x6400640022287812 */ /* 0x000fe200078efcff */
[----:B------:R-:W-:Y:S01]  /*8da0*/  HFMA2.MMA R34, R42, R6, R21 ;  /* 0x000000062a227235 */ /* 0x000fe20000000015 */
[----:B------:R-:W-:Y:S01]  /*8db0*/  LOP3.LUT R38, R35, 0x64006400, RZ, 0xfc, !PT ;  /* 0x6400640023267812 */ /* 0x000fe200078efcff */
[----:B------:R-:W-:Y:S01]  /*8dc0*/  HADD2 R37, R37, -1028, -1028 ;  /* 0xe404e40425257430 */ /* 0x000fe20000000000 */
[----:B------:R-:W-:Y:S02]  /*8dd0*/  SHF.R.U32.HI R5, RZ, 0x6, R12 ;  /* 0x00000006ff057819 */ /* 0x000fe4000001160c */
[----:B------:R-:W-:Y:S01]  /*8de0*/  LOP3.LUT R36, R36, 0x64006400, RZ, 0xfc, !PT ;  /* 0x6400640024247812 */ /* 0x000fe200078efcff */
[----:B------:R-:W-:Y:S01]  /*8df0*/  HFMA2 R4, R37, R6, R4 ;  /* 0x0000000625047231 */ /* 0x000fe20000000004 */
[----:B------:R-:W-:Y:S01]  /*8e00*/  LOP3.LUT R35, R5, 0x70007, RZ, 0xc0, !PT ;  /* 0x0007000705237812 */ /* 0x000fe200078ec0ff */
[-C--:B------:R-:W-:Y:S01]  /*8e10*/  HFMA2 R37, R40, R29.reuse.H1_H1, -132, -132 ;  /* 0xd820d82028257431 */ /* 0x080fe2000006001d */
[----:B------:R-:W-:Y:S01]  /*8e20*/  SHF.R.U32.HI R12, RZ, 0x6, R13 ;  /* 0x00000006ff0c7819 */ /* 0x000fe2000001160d */
[----:B------:R-:W-:Y:S01]  /*8e30*/  HFMA2 R21, R38, R29.H1_H1, -132, -132 ;  /* 0xd820d82026157431 */ /* 0x000fe2000006001d */
[----:B------:R-:W-:Y:S01]  /*8e40*/  LOP3.LUT R22, R14, 0x380038, RZ, 0xc0, !PT ;  /* 0x003800380e167812 */ /* 0x000fe200078ec0ff */
[----:B------:R-:W-:Y:S01]  /*8e50*/  HADD2 R36, R36, -1028, -1028 ;  /* 0xe404e40424247430 */ /* 0x000fe20000000000 */
[----:B------:R-:W-:Y:S01]  /*8e60*/  SHF.R.U32.HI R13, RZ, 0x6, R14 ;  /* 0x00000006ff0d7819 */ /* 0x000fe2000001160e */
[----:B------:R-:W-:Y:S01]  /*8e70*/  HFMA2 R21, R21, R7, R4 ;  /* 0x0000000715157231 */ /* 0x000fe20000000004 */
[----:B------:R-:W-:Y:S01]  /*8e80*/  LOP3.LUT R14, R15, 0x380038, RZ, 0xc0, !PT ;  /* 0x003800380f0e7812 */ /* 0x000fe200078ec0ff */
[----:B------:R-:W-:Y:S01]  /*8e90*/  HFMA2.MMA R4, R37, R7, R34 ;  /* 0x0000000725047235 */ /* 0x000fe20000000022 */
[----:B------:R-:W-:Y:S01]  /*8ea0*/  SHF.R.U32.HI R20, RZ, 0x6, R15 ;  /* 0x00000006ff147819 */ /* 0x000fe2000001160f */
[----:B------:R-:W-:Y:S01]  /*8eb0*/  HFMA2.MMA R23, R36, R6, R23 ;  /* 0x0000000624177235 */ /* 0x000fe20000000017 */
[----:B------:R-:W-:-:S02]  /*8ec0*/  LOP3.LUT R35, R35, 0x64006400, RZ, 0xfc, !PT ;  /* 0x6400640023237812 */ /* 0x000fc400078efcff */
[----:B------:R-:W-:Y:S02]  /*8ed0*/  LOP3.LUT R15, R15, 0x70007, RZ, 0xc0, !PT ;  /* 0x000700070f0f7812 */ /* 0x000fe400078ec0ff */
[----:B------:R-:W-:Y:S01]  /*8ee0*/  LOP3.LUT R34, R12, 0x70007, RZ, 0xc0, !PT ;  /* 0x000700070c227812 */ /* 0x000fe200078ec0ff */
[----:B------:R-:W-:Y:S01]  /*8ef0*/  HADD2 R38, R35, -1028, -1028 ;  /* 0xe404e40423267430 */ /* 0x000fe20000000000 */
[----:B------:R-:W-:Y:S02]  /*8f00*/  LOP3.LUT R37, R15, 0x64006400, RZ, 0xfc, !PT ;  /* 0x640064000f257812 */ /* 0x000fe400078efcff */
[----:B------:R-:W-:Y:S01]  /*8f10*/  LOP3.LUT R15, R5, 0x380038, RZ, 0xc0, !PT ;  /* 0x00380038050f7812 */ /* 0x000fe200078ec0ff */
[----:B0-----:R-:W-:Y:S01]  /*8f20*/  HFMA2 R21, R38, R8, R21 ;  /* 0x0000000826157231 */ /* 0x001fe20000000015 */
[----:B------:R-:W-:Y:S01]  /*8f30*/  LOP3.LUT R34, R34, 0x64006400, RZ, 0xfc, !PT ;  /* 0x6400640022227812 */ /* 0x000fe200078efcff */
[----:B------:R-:W-:Y:S01]  /*8f40*/  HADD2 R38, R37, -1028, -1028 ;  /* 0xe404e40425267430 */ /* 0x000fe20000000000 */
[----:B------:R-:W-:-:S02]  /*8f50*/  LOP3.LUT R36, R22, 0x64006400, RZ, 0xfc, !PT ;  /* 0x6400640016247812 */ /* 0x000fc400078efcff */
[----:B------:R-:W-:Y:S01]  /*8f60*/  LOP3.LUT R22, R15, 0x64006400, RZ, 0xfc, !PT ;  /* 0x640064000f167812 */ /* 0x000fe200078efcff */
[----:B------:R-:W-:Y:S01]  /*8f70*/  HADD2 R15, R34, -1028, -1028 ;  /* 0xe404e404220f7430 */ /* 0x000fe20000000000 */
[----:B------:R-:W-:Y:S01]  /*8f80*/  LOP3.LUT R34, R14, 0x64006400, RZ, 0xfc, !PT ;  /* 0x640064000e227812 */ /* 0x000fe200078efcff */
[----:B------:R-:W-:Y:S01]  /*8f90*/  HFMA2.MMA R19, R38, R6, R19 ;  /* 0x0000000626137235 */ /* 0x000fe20000000013 */
[----:B------:R-:W-:Y:S01]  /*8fa0*/  LOP3.LUT R14, R12, 0x380038, RZ, 0xc0, !PT ;  /* 0x003800380c0e7812 */ /* 0x000fe200078ec0ff */
[-C--:B------:R-:W-:Y:S01]  /*8fb0*/  HFMA2 R22, R22, R29.reuse.H1_H1, -132, -132 ;  /* 0xd820d82016167431 */ /* 0x080fe2000006001d */
[----:B------:R-:W-:Y:S01]  /*8fc0*/  LOP3.LUT R35, R20, 0x380038, RZ, 0xc0, !PT ;  /* 0x0038003814237812 */ /* 0x000fe200078ec0ff */
[----:B------:R-:W-:Y:S01]  /*8fd0*/  HFMA2.MMA R6, R15, R8, R4 ;  /* 0x000000080f067235 */ /* 0x000fe20000000004 */
[----:B------:R-:W-:Y:S01]  /*8fe0*/  LOP3.LUT R15, R13, 0x70007, RZ, 0xc0, !PT ;  /* 0x000700070d0f7812 */ /* 0x000fe200078ec0ff */
[-C--:B------:R-:W-:Y:S01]  /*8ff0*/  HFMA2 R38, R34, R29.reuse.H1_H1, -132, -132 ;  /* 0xd820d82022267431 */ /* 0x080fe2000006001d */
[----:B------:R-:W-:Y:S01]  /*9000*/  LOP3.LUT R14, R14, 0x64006400, RZ, 0xfc, !PT ;  /* 0x640064000e0e7812 */ /* 0x000fe200078efcff */
[----:B------:R-:W-:Y:S01]  /*9010*/  HFMA2 R36, R36, R29.H1_H1, -132, -132 ;  /* 0xd820d82024247431 */ /* 0x000fe2000006001d */
[----:B------:R-:W-:Y:S01]  /*9020*/  LOP3.LUT R15, R15, 0x64006400, RZ, 0xfc, !PT ;  /* 0x640064000f0f7812 */ /* 0x000fe200078efcff */
[----:B------:R-:W-:Y:S01]  /*9030*/  HFMA2 R4, R22, R9, R21 ;  /* 0x0000000916047231 */ /* 0x000fe20000000015 */
[----:B------:R-:W-:Y:S01]  /*9040*/  LOP3.LUT R21, R13, 0x380038, RZ, 0xc0, !PT ;  /* 0x003800380d157812 */ /* 0x000fe200078ec0ff */
[----:B------:R-:W-:Y:S01]  /*9050*/  HFMA2 R23, R36, R7, R23 ;  /* 0x0000000724177231 */ /* 0x000fe20000000017 */
[----:B------:R-:W-:Y:S01]  /*9060*/  HFMA2.MMA R19, R38, R7, R19 ;  /* 0x0000000726137235 */ /* 0x000fe20000000013 */
[----:B------:R-:W-:Y:S01]  /*9070*/  HADD2 R34, R15, -1028, -1028 ;  /* 0xe404e4040f227430 */ /* 0x000fe20000000000 */
[----:B------:R-:W-:-:S02]  /*9080*/  LOP3.LUT R15, R20, 0x70007, RZ, 0xc0, !PT ;  /* 0x00070007140f7812 */ /* 0x000fc400078ec0ff */
[----:B------:R-:W-:Y:S01]  /*9090*/  LOP3.LUT R22, R21, 0x64006400, RZ, 0xfc, !PT ;  /* 0x6400640015167812 */ /* 0x000fe200078efcff */
[-C--:B------:R-:W-:Y:S01]  /*90a0*/  HFMA2 R21, R14, R29.reuse.H1_H1, -132, -132 ;  /* 0xd820d8200e157431 */ /* 0x080fe2000006001d */
[----:B------:R-:W-:Y:S01]  /*90b0*/  LOP3.LUT R15, R15, 0x64006400, RZ, 0xfc, !PT ;  /* 0x640064000f0f7812 */ /* 0x000fe200078efcff */
[----:B------:R-:W-:Y:S01]  /*90c0*/  HFMA2 R23, R34, R8, R23 ;  /* 0x0000000822177231 */ /* 0x000fe20000000017 */
[----:B------:R-:W-:Y:S01]  /*90d0*/  LOP3.LUT R7, R5, 0x1c001c0, RZ, 0xc0, !PT ;  /* 0x01c001c005077812 */ /* 0x000fe200078ec0ff */
[-C--:B------:R-:W-:Y:S01]  /*90e0*/  HFMA2 R22, R22, R29.reuse.H1_H1, -132, -132 ;  /* 0xd820d82016167431 */ /* 0x080fe2000006001d */
[----:B------:R-:W-:Y:S01]  /*90f0*/  LOP3.LUT R36, R35, 0x64006400, RZ, 0xfc, !PT ;  /* 0x6400640023247812 */ /* 0x000fe200078efcff */
[----:B------:R-:W-:Y:S01]  /*9100*/  HADD2 R34, R15, -1028, -1028 ;  /* 0xe404e4040f227430 */ /* 0x000fe20000000000 */
[----:B------:R-:W-:Y:S01]  /*9110*/  HFMA2.MMA R5, R21, R9, R6 ;  /* 0x0000000915057235 */ /* 0x000fe20000000006 */
[----:B------:R-:W-:Y:S02]  /*9120*/  LOP3.LUT R6, R7, 0x64006400, RZ, 0xfc, !PT ;  /* 0x6400640007067812 */ /* 0x000fe400078efcff */
[----:B------:R-:W-:Y:S01]  /*9130*/  LOP3.LUT R20, R20, 0x1c001c0, RZ, 0xc0, !PT ;  /* 0x01c001c014147812 */ /* 0x000fe200078ec0ff */
[-C--:B------:R-:W-:Y:S01]  /*9140*/  HFMA2 R14, R36, R29.reuse.H1_H1, -132, -132 ;  /* 0xd820d820240e7431 */ /* 0x080fe2000006001d */
[----:B------:R-:W-:Y:S01]  /*9150*/  HFMA2.MMA R7, R34, R8, R19 ;  /* 0x0000000822077235 */ /* 0x000fe20000000013 */
[----:B------:R-:W-:Y:S01]  /*9160*/  LOP3.LUT R12, R12, 0x1c001c0, RZ, 0xc0, !PT ;  /* 0x01c001c00c0c7812 */ /* 0x000fe200078ec0ff */
[----:B------:R-:W-:Y:S01]  /*9170*/  HFMA2 R15, R6, R29.H0_H0, -20, -20 ;  /* 0xcd00cd00060f7431 */ /* 0x000fe2000004001d */
[----:B------:R-:W-:Y:S01]  /*9180*/  LOP3.LUT R13, R13, 0x1c001c0, RZ, 0xc0, !PT ;  /* 0x01c001c00d0d7812 */ /* 0x000fe200078ec0ff */
[----:B------:R-:W-:Y:S01]  /*9190*/  HFMA2.MMA R23, R22, R9, R23 ;  /* 0x0000000916177235 */ /* 0x000fe20000000017 */
[----:B------:R-:W-:Y:S01]  /*91a0*/  LOP3.LUT R20, R20, 0x64006400, RZ, 0xfc, !PT ;  /* 0x6400640014147812 */ /* 0x000fe200078efcff */
[----:B------:R-:W-:Y:S01]  /*91b0*/  HFMA2 R4, R15, R10, R4 ;  /* 0x0000000a0f047231 */ /* 0x000fe20000000004 */
[----:B------:R-:W-:-:S02]  /*91c0*/  LOP3.LUT R12, R12, 0x64006400, RZ, 0xfc, !PT ;  /* 0x640064000c0c7812 */ /* 0x000fc400078efcff */
[----:B------:R-:W-:Y:S01]  /*91d0*/  LOP3.LUT R6, R13, 0x64006400, RZ, 0xfc, !PT ;  /* 0x640064000d067812 */ /* 0x000fe200078efcff */
[----:B------:R-:W-:Y:S01]  /*91e0*/  HFMA2 R20, R20, R29.H0_H0, -20, -20 ;  /* 0xcd00cd0014147431 */ /* 0x000fe2000004001d */
[----:B------:R-:W-:Y:S01]  /*91f0*/  LOP3.LUT R17, R17, 0x64006400, RZ, 0xfc, !PT ;  /* 0x6400640011117812 */ /* 0x000fe200078efcff */
[----:B------:R-:W-:Y:S02]  /*9200*/  HFMA2 R7, R14, R9, R7 ;  /* 0x000000090e077231 */ /* 0x000fe40000000007 */
[-C--:B------:R-:W-:Y:S02]  /*9210*/  HFMA2 R12, R12, R29.reuse.H0_H0, -20, -20 ;  /* 0xcd00cd000c0c7431 */ /* 0x080fe4000004001d */
[----:B------:R-:W-:Y:S02]  /*9220*/  HFMA2 R6, R6, R29.H0_H0, -20, -20 ;  /* 0xcd00cd0006067431 */ /* 0x000fe4000004001d */
[-C--:B------:R-:W-:Y:S01]  /*9230*/  HFMA2.MMA R7, R20, R10.reuse, R7 ;  /* 0x0000000a14077235 */ /* 0x080fe20000000007 */
[----:B------:R-:W-:Y:S01]  /*9240*/  HADD2 R17, R17, -1028, -1028 ;  /* 0xe404e40411117430 */ /* 0x000fe20000000000 */
[----:B------:R-:W-:Y:S01]  /*9250*/  HFMA2.MMA R5, R12, R10, R5 ;  /* 0x0000000a0c057235 */ /* 0x000fe20000000005 */
[----:B------:R-:W-:-:S02]  /*9260*/  HFMA2 R23, R6, R10, R23 ;  /* 0x0000000a06177231 */ /* 0x000fc40000000017 */
[----:B------:R-:W-:Y:S02]  /*9270*/  HADD2 R6, R33, -1028, -1028 ;  /* 0xe404e40421067430 */ /* 0x000fe40000000000 */
[-C--:B------:R-:W-:Y:S02]  /*9280*/  HFMA2 R23, R18, R11.reuse, R23 ;  /* 0x0000000b12177231 */ /* 0x080fe40000000017 */
[----:B------:R-:W-:Y:S01]  /*9290*/  HFMA2 R4, R17, R11, R4 ;  /* 0x0000000b11047231 */ /* 0x000fe20000000004 */
[-C--:B------:R-:W-:Y:S01]  /*92a0*/  HFMA2.MMA R5, R16, R11.reuse, R5 ;  /* 0x0000000b10057235 */ /* 0x080fe20000000005 */
[----:B------:R-:W-:Y:S01]  /*92b0*/  HADD2 R23, R23.H0_H0, R23.H1_H1 ;  /* 0x3000001717177230 */ /* 0x000fe20000000800 */
[----:B------:R-:W-:Y:S01]  /*92c0*/  HFMA2.MMA R7, R6, R11, R7 ;  /* 0x0000000b06077235 */ /* 0x000fe20000000007 */
[----:B------:R-:W-:-:S07]  /*92d0*/  HADD2 R4, R4.H0_H0, R4.H1_H1 ;  /* 0x3000000404047230 */ /* 0x000fce0000000800 */
[----:B------:R-:W-:Y:S02]  /*92e0*/  HADD2 R5, R5.H0_H0, R5.H1_H1 ;  /* 0x3000000505057230 */ /* 0x000fe40000000800 */
[----:B------:R-:W-:-:S03]  /*92f0*/  HADD2 R7, R7.H0_H0, R7.H1_H1 ;  /* 0x3000000707077230 */ /* 0x000fc60000000800 */
[----:B------:R-:W-:Y:S02]  /*9300*/  PRMT R4, R4, 0x5410, R5 ;  /* 0x0000541004047816 */ /* 0x000fe40000000005 */
[----:B------:R-:W-:-:S03]  /*9310*/  PRMT R23, R23, 0x5410, R7 ;  /* 0x0000541017177816 */ /* 0x000fc60000000007 */
[----:B------:R-:W-:-:S03]  /*9320*/  HFMA2 R25, R4, R0, R25 ;  /* 0x0000000004197231 */ /* 0x000fc60000000019 */
[----:B------:R-:W-:-:S11]  /*9330*/  HFMA2.MMA R24, R23, R2, R24 ;  /* 0x0000000217187235 */ /* 0x000fd60000000018 */
.L_x_4718:
[----:B------:R-:W-:Y:S01]  /*9340*/  ISETP.LT.AND P0, PT, R32, R27, PT ;  /* 0x0000001b2000720c */ /* 0x000fe20003f01270 */
[----:B------:R-:W-:Y:S01]  /*9350*/  IMAD.WIDE R16, R28, 0x4, R30 ;  /* 0x000000041c107825 */ /* 0x000fe200078e021e */
[----:B------:R-:W-:Y:S01]  /*9360*/  UIADD3 UR4, UR4, 0x40, URZ ;  /* 0x0000004004047890 */ /* 0x000fe2000fffe03f */
[----:B------:R-:W-:-:S03]  /*9370*/  MOV R20, R32 ;  /* 0x0000002000147202 */ /* 0x000fc60000000f00 */
[----:B------:R-:W-:-:S07]  /*9380*/  MOV R29, R17 ;  /* 0x00000011001d7202 */ /* 0x000fce0000000f00 */
[----:B------:R-:W-:Y:S05]  /*9390*/  @!P2 BRA P0, `(.L_x_4719) ;  /* 0xffffffe800cca947 */ /* 0x000fea000003ffff */
.L_x_4717:
[----:B------:R-:W-:Y:S05]  /*93a0*/  @P1 EXIT ;  /* 0x000000000000194d */ /* 0x000fea0003800000 */
[----:B------:R-:W0:Y:S01]  /*93b0*/  S2R R0, SR_CTAID.X ;  /* 0x0000000000007919 */ /* 0x000e220000002500 */
[----:B------:R-:W2:Y:S01]  /*93c0*/  S2UR UR4, SR_CTAID.Y ;  /* 0x00000000000479c3 */ /* 0x000ea20000002600 */
[----:B-----5:R-:W0:Y:S07]  /*93d0*/  S2R R5, SR_TID.X ;  /* 0x0000000000057919 */ /* 0x020e2e0000002100 */
        /* <DEDUP_REMOVED lines=12> */
.L_x_4723:
[----:B------:R-:W0:Y:S02]  /*94a0*/  LDS R2, [R0] ;  /* 0x0000000000027984 */ /* 0x000e240000000800 */
[----:B0-----:R-:W-:-:S06]  /*94b0*/  HADD2 R3, R2, R25 ;  /* 0x0000001902037230 */ /* 0x001fcc0000000000 */
[----:B------:R-:W0:Y:S02]  /*94c0*/  ATOMS.CAST.SPIN R3, [R0], R2, R3 ;  /* 0x000000020003738d */ /* 0x000e240001800003 */
[----:B0-----:R-:W-:-:S13]  /*94d0*/  ISETP.EQ.U32.AND P0, PT, R3, 0x1, PT ;  /* 0x000000010300780c */ /* 0x001fda0003f02070 */
[----:B------:R-:W-:Y:S05]  /*94e0*/  @!P0 BRA `(.L_x_4723) ;  /* 0xfffffffc00ec8947 */ /* 0x000fea000383ffff */
[----:B------:R-:W-:Y:S05]  /*94f0*/  BRA `(.L_x_4721) ;  /* 0x00000000000c7947 */ /* 0x000fea0003800000 */
.L_x_4722:
[----:B------:R-:W2:Y:S02]  /*9500*/  LD.E R0, desc[UR6][R4.64] ;  /* 0x0000000604007980 */ /* 0x000ea4000c101900 */
[----:B--2---:R-:W-:-:S05]  /*9510*/  IADD3 R3, R25, R0, RZ ;  /* 0x0000000019037210 */ /* 0x004fca0007ffe0ff */
[----:B------:R0:W-:Y:S02]  /*9520*/  ST.E desc[UR6][R4.64], R3 ;  /* 0x0000000304007985 */ /* 0x0001e4000c101906 */
.L_x_4721:
[----:B------:R-:W-:Y:S05]  /*9530*/  BSYNC B0 ;  /* 0x0000000000007941 */ /* 0x000fea0003800000 */
.L_x_4720:
[----:B------:R2:W-:Y:S02]  /*9540*/  ATOM.E.ADD.F16x2.RN.STRONG.GPU P0, RZ, desc[UR6][R4.64+0x4], R24 ;  /* 0x0000041804ff79a2 */ /* 0x0005e4000810e1c6 */
[----:B--2---:R-:W-:Y:S05]  /*9550*/  @P0 EXIT ;  /* 0x000000000000094d */ /* 0x004fea0003800000 */
[----:B------:R-:W2:Y:S02]  /*9560*/  QSPC.E.S P0, RZ, [R4+0x4] ;  /* 0x0000040004ff73aa */ /* 0x000ea40000000500 */
[----:B--2---:R-:W-:Y:S05]  /*9570*/  @!P0 BRA `(.L_x_4724) ;  /* 0x0000000000208947 */ /* 0x004fea0003800000 */
[----:B------:R-:W-:-:S04]  /*9580*/  MOV R2, R4 ;  /* 0x0000000400027202 */ /* 0x000fc80000000f00 */
[----:B------:R-:W-:-:S07]  /*9590*/  MOV R0, R2 ;  /* 0x0000000200007202 */ /* 0x000fce0000000f00 */
.L_x_4725:
[----:B------:R-:W0:Y:S02]  /*95a0*/  LDS R2, [R0+0x4] ;  /* 0x0000040000027984 */ /* 0x000e240000000800 */
[----:B0-----:R-:W-:-:S10]  /*95b0*/  HFMA2.MMA R3, R2, 1, 1, R24 ;  /* 0x3c003c0002037835 */ /* 0x001fd40000000018 */
[----:B------:R-:W0:Y:S02]  /*95c0*/  ATOMS.CAST.SPIN R3, [R0+0x4], R2, R3 ;  /* 0x000004020003738d */ /* 0x000e240001800003 */
[----:B0-----:R-:W-:-:S13]  /*95d0*/  ISETP.EQ.U32.AND P0, PT, R3, 0x1, PT ;  /* 0x000000010300780c */ /* 0x001fda0003f02070 */
[----:B------:R-:W-:Y:S05]  /*95e0*/  @!P0 BRA `(.L_x_4725) ;  /* 0xfffffffc00ec8947 */ /* 0x000fea000383ffff */
[----:B------:R-:W-:Y:S05]  /*95f0*/  EXIT ;  /* 0x000000000000794d */ /* 0x000fea0003800000 */
.L_x_4724:
[----:B------:R-:W0:Y:S02]  /*9600*/  LD.E R0, desc[UR6][R4.64+0x4] ;  /* 0x0000040604007980 */ /* 0x000e24000c101900 */
[----:B0-----:R-:W-:-:S05]  /*9610*/  IADD3 R3, R24, R0, RZ ;  /* 0x0000000018037210 */ /* 0x001fca0007ffe0ff */
[----:B------:R-:W-:Y:S01]  /*9620*/  ST.E desc[UR6][R4.64+0x4], R3 ;  /* 0x0000040304007985 */ /* 0x000fe2000c101906 */
[----:B------:R-:W-:Y:S05]  /*9630*/  EXIT ;  /* 0x000000000000794d */ /* 0x000fea0003800000 */
.L_x_4726:
        /* <DEDUP_REMOVED lines=12> */
.L_x_5254:


//--------------------- .text._Z23gemm_half_q_half_kernelILi1ELi176ELb1ELb0ELi64EEvPK6__halfPKjS4_S2_PS0_iiiiPKtS7_iiiiiibS2_i --------------------------
	.section	.text._Z23gemm_half_q_half_kernelILi1ELi176ELb1ELb0ELi64EEvPK6__halfPKjS4_S2_PS0_iiiiPKtS7_iiiiiibS2_i,"ax",@progbits
	.align	128
        .global         _Z23gemm_half_q_half_kernelILi1ELi176ELb1ELb0ELi64EEvPK6__halfPKjS4_S2_PS0_iiiiPKtS7_iiiiiibS2_i
        .type           _Z23gemm_half_q_half_kernelILi1ELi176ELb1ELb0ELi64EEvPK6__halfPKjS4_S2_PS0_iiiiPKtS7_iiiiiibS2_i,@function
        .size           _Z23gemm_half_q_half_kernelILi1ELi176ELb1ELb0ELi64EEvPK6__halfPKjS4_S2_PS0_iiiiPKtS7_iiiiiibS2_i,(.L_x_5255 - _Z23gemm_half_q_half_kernelILi1ELi176ELb1ELb0ELi64EEvPK6__halfPKjS4_S2_PS0_iiiiPKtS7_iiiiiibS2_i)
        .other          _Z23gemm_half_q_half_kernelILi1ELi176ELb1ELb0ELi64EEvPK6__halfPKjS4_S2_PS0_iiiiPKtS7_iiiiiibS2_i,@"STO_CUDA_ENTRY STV_DEFAULT"
_Z23gemm_half_q_half_kernelILi1ELi176ELb1ELb0ELi64EEvPK6__halfPKjS4_S2_PS0_iiiiPKtS7_iiiiiibS2_i:
.text._Z23gemm_half_q_half_kernelILi1ELi176ELb1ELb0ELi64EEvPK6__halfPKjS4_S2_PS0_iiiiPKtS7_iiiiiibS2_i:
        /* <DEDUP_REMOVED lines=17> */
[----:B0-----:R-:W-:-:S04]  /*0110*/  IMAD.SHL.U32 R21, R12, 0x40, RZ ;  /* 0x000000400c157824 */ /* 0x001fc800078e00ff */
[C---:B--2---:R-:W-:Y:S01]  /*0120*/  IMAD.IADD R5, R21.reuse, 0x1, R8 ;  /* 0x0000000115057824 */ /* 0x044fe200078e0208 */
        /* <DEDUP_REMOVED lines=30> */
.L_x_4728:
[----:B------:R-:W-:Y:S05]  /*0310*/  BSYNC B0 ;  /* 0x0000000000007941 */ /* 0x000fea0003800000 */
.L_x_4727:
[----:B------:R-:W-:Y:S01]  /*0320*/  ULDC UR4, c[0x0][0x23c] ;  /* 0x00008f0000047ab9 */ /* 0x000fe20000000800 */
[----:B------:R-:W-:Y:S02]  /*0330*/  IMAD.SHL.U32 R8, R9, 0x4, RZ ;  /* 0x0000000409087824 */ /* 0x000fe400078e00ff */
[----:B------:R-:W-:-:S05]  /*0340*/  IMAD.U32 R31, RZ, RZ, UR4 ;  /* 0x00000004ff1f7e24 */ /* 0x000fca000f8e00ff */
[----:B------:R-:W-:-:S13]  /*0350*/  ISETP.GE.AND P0, PT, R8, R31, PT ;  /* 0x0000001f0800720c */ /* 0x000fda0003f06270 */
[----:B------:R-:W-:Y:S05]  /*0360*/  @P0 EXIT ;  /* 0x000000000000094d */ /* 0x000fea0003800000 */
[----:B------:R-:W1:Y:S01]  /*0370*/  LDC.64 R2, c[0x0][0x248] ;  /* 0x00009200ff027b82 */ /* 0x000e620000000a00 */
[----:B------:R-:W-:-:S07]  /*0380*/  IMAD.SHL.U32 R15, R12, 0x80, RZ ;  /* 0x000000800c0f7824 */ /* 0x000fce00078e00ff */
[----:B0-----:R-:W0:Y:S01]  /*0390*/  LDC.U8 R0, c[0x0][0x270] ;  /* 0x00009c00ff007b82 */ /* 0x001e220000000000 */
[----:B-1----:R-:W-:-:S05]  /*03a0*/  IMAD.WIDE R14, R15, 0x2, R2 ;  /* 0x000000020f0e7825 */ /* 0x002fca00078e0202 */
[----:B------:R1:W5:Y:S01]  /*03b0*/  LDG.E.U16.CONSTANT R10, desc[UR6][R14.64+0x2] ;  /* 0x000002060e0a7981 */ /* 0x000362000c1e9500 */
[----:B------:R-:W-:Y:S02]  /*03c0*/  ISETP.GE.AND P2, PT, R21, R32, PT ;  /* 0x000000201500720c */ /* 0x000fe40003f46270 */
[----:B0-----:R-:W-:-:S04]  /*03d0*/  PRMT R0, R0, 0x8880, RZ ;  /* 0x0000888000007816 */ /* 0x001fc800000000ff */
[----:B------:R-:W-:-:S04]  /*03e0*/  ISETP.NE.AND P0, PT, R0, RZ, PT ;  /* 0x000000ff0000720c */ /* 0x000fc80003f05270 */
[----:B------:R-:W-:-:S04]  /*03f0*/  ISETP.NE.OR P0, PT, R12, RZ, !P0 ;  /* 0x000000ff0c00720c */ /* 0x000fc80004705670 */
[----:B------:R-:W-:-:S13]  /*0400*/  ISETP.LE.OR P0, PT, R13, UR8, P0 ;  /* 0x000000080d007c0c */ /* 0x000fda0008703670 */
        /* <DEDUP_REMOVED lines=8> */
[----:B------:R-:W-:Y:S01]  /*0490*/  SHF.R.S32.HI R9, RZ, 0x1f, R8 ;  /* 0x0000001fff097819 */ /* 0x000fe20000011408 */
[----:B------:R-:W-:Y:S01]  /*04a0*/  IMAD.MOV.U32 R11, RZ, RZ, R21 ;  /* 0x000000ffff0b7224 */ /* 0x000fe200078e0015 */
[----:B------:R-:W-:Y:S02]  /*04b0*/  SHF.L.U32 R12, R8, 0x2, RZ ;  /* 0x00000002080c7819 */ /* 0x000fe400000006ff */
[----:B------:R-:W-:Y:S01]  /*04c0*/  LEA.HI R13, R9, R8, RZ, 0x3 ;  /* 0x00000008090d7211 */ /* 0x000fe200078f18ff */
[----:B------:R-:W-:Y:S01]  /*04d0*/  IMAD.MOV.U32 R9, RZ, RZ, RZ ;  /* 0x000000ffff097224 */ /* 0x000fe200078e00ff */
[----:B------:R-:W-:Y:S01]  /*04e0*/  LOP3.LUT R12, R12, 0x10, RZ, 0xc0, !PT ;  /* 0x000000100c0c7812 */ /* 0x000fe200078ec0ff */
[----:B------:R-:W2:Y:S01]  /*04f0*/  LDC.64 R6, c[0x0][0x228] ;  /* 0x00008a00ff067b82 */ /* 0x000ea20000000a00 */
[----:B0-----:R-:W-:-:S07]  /*0500*/  SHF.R.S32.HI R13, RZ, 0x3, R13 ;  /* 0x00000003ff0d7819 */ /* 0x001fce000001140d */
.L_x_4730:
[----:B0----5:R-:W-:-:S04]  /*0510*/  IMAD.IADD R16, R0, 0x1, R9 ;  /* 0x0000000100107824 */ /* 0x021fc800078e0209 */
[----:B------:R-:W-:-:S05]  /*0520*/  IMAD R14, R16, R31, RZ ;  /* 0x0000001f100e7224 */ /* 0x000fca00078e02ff */
[----:B------:R-:W-:-:S04]  /*0530*/  SHF.R.S32.HI R15, RZ, 0x1f, R14 ;  /* 0x0000001fff0f7819 */ /* 0x000fc8000001140e */
[----:B------:R-:W-:-:S04]  /*0540*/  LEA.HI R14, R15, R14, RZ, 0x3 ;  /* 0x0000000e0f0e7211 */ /* 0x000fc800078f18ff */
[----:B------:R-:W-:-:S05]  /*0550*/  LEA.HI.SX32 R15, R14, R13, 0x1d ;  /* 0x0000000d0e0f7211 */ /* 0x000fca00078feaff */
[----:B-1----:R-:W-:-:S06]  /*0560*/  IMAD.WIDE R14, R15, 0x4, R4 ;  /* 0x000000040f0e7825 */ /* 0x002fcc00078e0204 */
        /* <DEDUP_REMOVED lines=23> */
[----:B0-----:R-:W-:Y:S02]  /*06e0*/  IMAD R17, R14, R14, RZ ;  /* 0x0000000e0e117224 */ /* 0x001fe400078e02ff */
[----:B------:R-:W-:Y:S02]  /*06f0*/  IMAD R20, R20, R20, RZ ;  /* 0x0000001414147224 */ /* 0x000fe400078e02ff */
        /* <DEDUP_REMOVED lines=11> */
.L_x_4729:
[----:B------:R2:W5:Y:S01]  /*07b0*/  LDL.64 R12, [R1] ;  /* 0x00000000010c7983 */ /* 0x0005620000100a00 */
[----:B-1----:R-:W1:Y:S01]  /*07c0*/  LDC R4, c[0x0][0x25c] ;  /* 0x00009700ff047b82 */ /* 0x002e620000000800 */
[----:B------:R-:W-:Y:S01]  /*07d0*/  ULDC UR8, c[0x0][0x258] ;  /* 0x0000960000087ab9 */ /* 0x000fe20000000800 */
[----:B------:R-:W-:Y:S01]  /*07e0*/  IMAD.MOV.U32 R0, RZ, RZ, RZ ;  /* 0x000000ffff007224 */ /* 0x000fe200078e00ff */
[----:B------:R-:W-:Y:S01]  /*07f0*/  ISETP.GT.AND P0, PT, R21, UR8, PT ;  /* 0x0000000815007c0c */ /* 0x000fe2000bf04270 */
[----:B------:R-:W-:-:S04]  /*0800*/  IMAD.MOV.U32 R2, RZ, RZ, RZ ;  /* 0x000000ffff027224 */ /* 0x000fc800078e00ff */
[----:B------:R-:W3:Y:S01]  /*0810*/  LDC R6, c[0x0][0x264] ;  /* 0x00009900ff067b82 */ /* 0x000ee20000000800 */
[----:B-1----:R-:W-:-:S07]  /*0820*/  ISETP.GT.AND P2, PT, R21, R4, PT ;  /* 0x000000041500720c */ /* 0x002fce0003f44270 */
[----:B--2---:R-:W-:Y:S06]  /*0830*/  @!P0 BRA `(.L_x_4731) ;  /* 0x00000000001c8947 */ /* 0x004fec0003800000 */
[----:B------:R-:W1:Y:S02]  /*0840*/  LDC R2, c[0x0][0x25c] ;  /* 0x00009700ff027b82 */ /* 0x000e640000000800 */
[----:B-1----:R-:W-:-:S05]  /*0850*/  VIMNMX R2, R21, R2, PT ;  /* 0x0000000215027248 */ /* 0x002fca0003fe0100 */
[----:B------:R-:W-:-:S05]  /*0860*/  VIADD R2, R2, -UR8 ;  /* 0x8000000802027c36 */ /* 0x000fca0008000000 */
[----:B------:R-:W-:-:S04]  /*0870*/  SHF.R.S32.HI R3, RZ, 0x1f, R2 ;  /* 0x0000001fff037819 */ /* 0x000fc80000011402 */
[----:B------:R-:W-:-:S04]  /*0880*/  LEA.HI R3, R3, R2, RZ, 0x5 ;  /* 0x0000000203037211 */ /* 0x000fc800078f28ff */
[----:B------:R-:W-:-:S05]  /*0890*/  SHF.R.S32.HI R3, RZ, 0x5, R3 ;  /* 0x00000005ff037819 */ /* 0x000fca0000011403 */
[----:B------:R-:W-:-:S07]  /*08a0*/  IMAD R2, R3, 0x6, RZ ;  /* 0x0000000603027824 */ /* 0x000fce00078e02ff */
.L_x_4731:
[----:B------:R-:W-:Y:S05]  /*08b0*/  @!P2 BRA `(.L_x_4732) ;  /* 0x00000000001ca947 */ /* 0x000fea0003800000 */
[----:B------:R-:W1:Y:S02]  /*08c0*/  LDC R0, c[0x0][0x260] ;  /* 0x00009800ff007b82 */ /* 0x000e640000000800 */
[----:B-1----:R-:W-:-:S05]  /*08d0*/  VIMNMX R3, R21, R0, PT ;  /* 0x0000000015037248 */ /* 0x002fca0003fe0100 */
[----:B------:R-:W-:-:S05]  /*08e0*/  IMAD.IADD R3, R3, 0x1, -R4 ;  /* 0x0000000103037824 */ /* 0x000fca00078e0a04 */
[----:B------:R-:W-:-:S04]  /*08f0*/  SHF.R.S32.HI R0, RZ, 0x1f, R3 ;  /* 0x0000001fff007819 */ /* 0x000fc80000011403 */
[----:B------:R-:W-:-:S04]  /*0900*/  LEA.HI R0, R0, R3, RZ, 0x5 ;  /* 0x0000000300007211 */ /* 0x000fc800078f28ff */
[----:B------:R-:W-:-:S05]  /*0910*/  SHF.R.S32.HI R0, RZ, 0x5, R0 ;  /* 0x00000005ff007819 */ /* 0x000fca0000011400 */
[----:B------:R-:W-:-:S07]  /*0920*/  IMAD R0, R0, 0x5, RZ ;  /* 0x0000000500007824 */ /* 0x000fce00078e02ff */
.L_x_4732:
[----:B------:R-:W-:Y:S01]  /*0930*/  ULDC UR4, c[0x0][0x260] ;  /* 0x0000980000047ab9 */ /* 0x000fe20000000800 */
[----:B------:R-:W-:Y:S01]  /*0940*/  HFMA2.MMA R3, -RZ, RZ, 0, 0 ;  /* 0x00000000ff037435 */ /* 0x000fe200000001ff */
[C---:B------:R-:W-:Y:S01]  /*0950*/  ISETP.GT.AND P0, PT, R21.reuse, UR4, PT ;  /* 0x0000000415007c0c */ /* 0x040fe2000bf04270 */
[----:B------:R-:W-:Y:S01]  /*0960*/  IMAD.MOV.U32 R5, RZ, RZ, RZ ;  /* 0x000000ffff057224 */ /* 0x000fe200078e00ff */
[----:B---3--:R-:W-:-:S11]  /*0970*/  ISETP.GT.AND P2, PT, R21, R6, PT ;  /* 0x000000061500720c */ /* 0x008fd60003f44270 */
[----:B------:R-:W-:Y:S05]  /*0980*/  @!P0 BRA `(.L_x_4733) ;  /* 0x00000000001c8947 */ /* 0x000fea0003800000 */
[----:B------:R-:W1:Y:S02]  /*0990*/  LDC R4, c[0x0][0x264] ;  /* 0x00009900ff047b82 */ /* 0x000e640000000800 */
[----:B-1----:R-:W-:-:S05]  /*09a0*/  VIMNMX R4, R21, R4, PT ;  /* 0x0000000415047248 */ /* 0x002fca0003fe0100 */
[----:B------:R-:W-:-:S05]  /*09b0*/  VIADD R4, R4, -UR4 ;  /* 0x8000000404047c36 */ /* 0x000fca0008000000 */
[----:B------:R-:W-:-:S04]  /*09c0*/  SHF.R.S32.HI R5, RZ, 0x1f, R4 ;  /* 0x0000001fff057819 */ /* 0x000fc80000011404 */
[----:B------:R-:W-:-:S04]  /*09d0*/  LEA.HI R5, R5, R4, RZ, 0x5 ;  /* 0x0000000405057211 */ /* 0x000fc800078f28ff */
[----:B------:R-:W-:-:S05]  /*09e0*/  SHF.R.S32.HI R5, RZ, 0x5, R5 ;  /* 0x00000005ff057819 */ /* 0x000fca0000011405 */
[----:B------:R-:W-:-:S07]  /*09f0*/  IMAD.SHL.U32 R5, R5, 0x4, RZ ;  /* 0x0000000405057824 */ /* 0x000fce00078e00ff */
.L_x_4733:
        /* <DEDUP_REMOVED lines=8> */
.L_x_4734:
[----:B------:R-:W-:Y:S01]  /*0a80*/  ULDC UR4, c[0x0][0x268] ;  /* 0x00009a0000047ab9 */ /* 0x000fe20000000800 */
[----:B------:R-:W-:Y:S02]  /*0a90*/  MOV R4, RZ ;  /* 0x000000ff00047202 */ /* 0x000fe40000000f00 */
[----:B------:R-:W-:-:S13]  /*0aa0*/  ISETP.GT.AND P0, PT, R21, UR4, PT ;  /* 0x0000000415007c0c */ /* 0x000fda000bf04270 */
        /* <DEDUP_REMOVED lines=8> */
.L_x_4735:
[----:B------:R-:W-:Y:S01]  /*0b30*/  VIMNMX R6, R21, UR8, PT ;  /* 0x0000000815067c48 */ /* 0x000fe2000bfe0100 */
[----:B------:R-:W1:Y:S01]  /*0b40*/  S2UR UR5, SR_CgaCtaId ;  /* 0x00000000000579c3 */ /* 0x000e620000008800 */
[----:B------:R-:W-:Y:S01]  /*0b50*/  ULDC.64 UR10, c[0x0][0x218] ;  /* 0x00008600000a7ab9 */ /* 0x000fe20000000a00 */
[----:B------:R-:W-:Y:S01]  /*0b60*/  UMOV UR4, 0x400 ;  /* 0x0000040000047882 */ /* 0x000fe20000000000 */
[----:B------:R-:W-:Y:S01]  /*0b70*/  SHF.R.S32.HI R7, RZ, 0x1f, R6 ;  /* 0x0000001fff077819 */ /* 0x000fe20000011406 */
[----:B------:R-:W-:Y:S01]  /*0b80*/  HFMA2.MMA R30, -RZ, RZ, 0, 0 ;  /* 0x00000000ff1e7435 */ /* 0x000fe200000001ff */
[----:B------:R-:W-:Y:S02]  /*0b90*/  PRMT R29, RZ, 0x5410, RZ ;  /* 0x00005410ff1d7816 */ /* 0x000fe400000000ff */
[----:B------:R-:W-:Y:S02]  /*0ba0*/  LEA.HI R7, R7, R6, RZ, 0x5 ;  /* 0x0000000607077211 */ /* 0x000fe400078f28ff */
[----:B------:R-:W-:-:S02]  /*0bb0*/  PRMT R28, RZ, 0x5410, RZ ;  /* 0x00005410ff1c7816 */ /* 0x000fc400000000ff */
[----:B------:R-:W-:-:S05]  /*0bc0*/  SHF.R.S32.HI R7, RZ, 0x5, R7 ;  /* 0x00000005ff077819 */ /* 0x000fca0000011407 */
[----:B------:R-:W-:-:S05]  /*0bd0*/  IMAD R2, R7, 0x8, R2 ;  /* 0x0000000807027824 */ /* 0x000fca00078e0202 */
[----:B------:R-:W-:Y:S02]  /*0be0*/  IADD3 R0, R5, R2, R0 ;  /* 0x0000000205007210 */ /* 0x000fe40007ffe000 */
[----:B-----5:R-:W-:Y:S01]  /*0bf0*/  PRMT R2, R12, 0x7610, R13 ;  /* 0x000076100c027816 */ /* 0x020fe2000000000d */
[----:B-1----:R-:W-:Y:S01]  /*0c00*/  ULEA UR4, UR5, UR4, 0x18 ;  /* 0x0000000405047291 */ /* 0x002fe2000f8ec03f */
[----:B------:R-:W-:Y:S01]  /*0c10*/  IADD3 R0, R4, R0, R3 ;  /* 0x0000000004007210 */ /* 0x000fe20007ffe003 */
[----:B------:R-:W-:Y:S01]  /*0c20*/  IMAD.IADD R3, R21, 0x1, R10 ;  /* 0x0000000115037824 */ /* 0x000fe200078e020a */
[----:B------:R-:W-:-:S03]  /*0c30*/  SHF.R.S32.HI R4, RZ, 0x1f, R8 ;  /* 0x0000001fff047819 */ /* 0x000fc60000011408 */
[----:B------:R-:W-:-:S05]  /*0c40*/  IMAD R5, R0, R31, RZ ;  /* 0x0000001f00057224 */ /* 0x000fca00078e02ff */
[----:B------:R-:W-:Y:S02]  /*0c50*/  SHF.R.S32.HI R7, RZ, 0x1f, R5 ;  /* 0x0000001fff077819 */ /* 0x000fe40000011405 */
[----:B------:R-:W-:-:S05]  /*0c60*/  IADD3 R25, P0, R8, R5, RZ ;  /* 0x0000000508197210 */ /* 0x000fca0007f1e0ff */
[----:B------:R-:W-:Y:S01]  /*0c70*/  IMAD.X R0, R7, 0x1, R4, P0 ;  /* 0x0000000107007824 */ /* 0x000fe200000e0604 */
[----:B------:R-:W-:-:S04]  /*0c80*/  LEA R24, P0, R25, UR10, 0x2 ;  /* 0x0000000a19187c11 */ /* 0x000fc8000f8010ff */
[----:B------:R-:W-:Y:S02]  /*0c90*/  LEA.HI.X R25, R25, UR11, R0, 0x2, P0 ;  /* 0x0000000b19197c11 */ /* 0x000fe400080f1400 */
[----:B------:R-:W-:Y:S02]  /*0ca0*/  ISETP.GE.AND P0, PT, R21, R32, PT ;  /* 0x000000201500720c */ /* 0x000fe40003f06270 */
[----:B------:R-:W-:Y:S02]  /*0cb0*/  PRMT R0, R13, 0x7610, R12 ;  /* 0x000076100d007816 */ /* 0x000fe4000000000c */
        /* <DEDUP_REMOVED lines=10> */
[----:B------:R-:W-:-:S09]  /*0d60*/  LEA.HI.X R27, R8, UR11, R31, 0x2, P0 ;  /* 0x0000000b081b7c11 */ /* 0x000fd200080f141f */
.L_x_4741:
[----:B------:R-:W-:Y:S01]  /*0d70*/  ISETP.NE.AND P0, PT, R21, R3, PT ;  /* 0x000000031500720c */ /* 0x000fe20003f05270 */
[----:B------:R-:W1:Y:S01]  /*0d80*/  LDC R31, c[0x0][0x23c] ;  /* 0x00008f00ff1f7b82 */ /* 0x000e620000000800 */
[----:B------:R-:W-:Y:S01]  /*0d90*/  MOV R13, R25 ;  /* 0x00000019000d7202 */ /* 0x000fe20000000f00 */
[----:B------:R-:W-:-:S10]  /*0da0*/  IMAD.MOV.U32 R12, RZ, RZ, R24 ;  /* 0x000000ffff0c7224 */ /* 0x000fd400078e0018 */
[----:B0-----:R-:W0:Y:S01]  /*0db0*/  @!P0 LDC.64 R16, c[0x0][0x248] ;  /* 0x00009200ff108b82 */ /* 0x001e220000000a00 */
[----:B------:R-:W-:Y:S02]  /*0dc0*/  @!P0 VIADD R30, R30, 0x1 ;  /* 0x000000011e1e8836 */ /* 0x000fe40000000000 */
[----:B------:R-:W-:Y:S02]  /*0dd0*/  @!P0 IMAD.SHL.U32 R7, R21, 0x2, RZ ;  /* 0x0000000215078824 */ /* 0x000fe400078e00ff */
[----:B------:R-:W-:-:S06]  /*0de0*/  @!P0 IMAD R14, R30, 0x8, R1 ;  /* 0x000000081e0e8824 */ /* 0x000fcc00078e0201 */
[----:B------:R-:W2:Y:S01]  /*0df0*/  @!P0 LDL.64 R14, [R14] ;  /* 0x000000000e0e8983 */ /* 0x000ea20000100a00 */
[----:B-1----:R-:W-:-:S04]  /*0e00*/  IMAD.WIDE R34, R31, 0x8, R12 ;  /* 0x000000081f227825 */ /* 0x002fc800078e020c */
[----:B------:R-:W-:-:S04]  /*0e10*/  IMAD.WIDE R4, R31, 0x8, R34 ;  /* 0x000000081f047825 */ /* 0x000fc800078e0222 */
[----:B0-----:R-:W-:-:S04]  /*0e20*/  @!P0 IMAD.WIDE R16, R7, 0x2, R16 ;  /* 0x0000000207108825 */ /* 0x001fc800078e0210 */
[----:B------:R-:W-:Y:S01]  /*0e30*/  IMAD.WIDE R22, R31, 0x8, R4 ;  /* 0x000000081f167825 */ /* 0x000fe200078e0204 */
[----:B------:R0:W5:Y:S04]  /*0e40*/  @!P0 LDG.E.U16.CONSTANT R20, desc[UR6][R16.64+0x2] ;  /* 0x0000020610148981 */ /* 0x000168000c1e9500 */
[----:B------:R-:W5:Y:S04]  /*0e50*/  LDG.E.128.CONSTANT R4, desc[UR6][R4.64] ;  /* 0x0000000604047981 */ /* 0x000f68000c1e9d00 */
[----:B------:R0:W5:Y:S01]  /*0e60*/  LDG.E.128.CONSTANT R8, desc[UR6][R22.64] ;  /* 0x0000000616087981 */ /* 0x000162000c1e9d00 */
[----:B------:R-:W-:-:S02]  /*0e70*/  IMAD.MOV.U32 R24, RZ, RZ, R26 ;  /* 0x000000ffff187224 */ /* 0x000fc400078e001a */
[----:B------:R-:W-:Y:S01]  /*0e80*/  IMAD.MOV.U32 R25, RZ, RZ, R27 ;  /* 0x000000ffff197224 */ /* 0x000fe200078e001b */
        /* <DEDUP_REMOVED lines=10> */
[----:B------:R-:W-:Y:S02]  /*0f30*/  IADD3 R46, R33, -0x80, RZ ;  /* 0xffffff80212e7810 */ /* 0x000fe40007ffe0ff */
[----:B------:R-:W-:Y:S01]  /*0f40*/  LOP3.LUT R33, R13, 0xff, RZ, 0xc0, !PT ;  /* 0x000000ff0d217812 */ /* 0x000fe200078ec0ff */
[----:B------:R-:W-:Y:S01]  /*0f50*/  VIADD R44, R37, 0xffffff80 ;  /* 0xffffff80252c7836 */ /* 0x000fe20000000000 */
[----:B------:R-:W-:Y:S02]  /*0f60*/  LOP3.LUT R42, R15, 0xff, RZ, 0xc0, !PT ;  /* 0x000000ff0f2a7812 */ /* 0x000fe400078ec0ff */
[--C-:B------:R-:W-:Y:S01]  /*0f70*/  SHF.R.U32.HI R37, RZ, 0x8, R12.reuse ;  /* 0x00000008ff257819 */ /* 0x100fe2000001160c */
[----:B------:R-:W-:Y:S01]  /*0f80*/  VIADD R33, R33, 0xffffff80 ;  /* 0xffffff8021217836 */ /* 0x000fe20000000000 */
[----:B------:R-:W-:Y:S01]  /*0f90*/  LEA.HI R39, R12, 0xffffff80, RZ, 0x8 ;  /* 0xffffff800c277811 */ /* 0x000fe200078f40ff */
[----:B------:R-:W1:Y:S01]  /*0fa0*/  I2F.F16 R46, R46 ;  /* 0x0000002e002e7306 */ /* 0x000e620000200c00 */
[----:B------:R-:W-:Y:S01]  /*0fb0*/  VIADD R47, R42, 0xffffff80 ;  /* 0xffffff802a2f7836 */ /* 0x000fe20000000000 */
[----:B------:R-:W-:-:S02]  /*0fc0*/  SHF.R.U32.HI R12, RZ, 0x10, R12 ;  /* 0x00000010ff0c7819 */ /* 0x000fc4000001160c */
[----:B------:R-:W-:Y:S02]  /*0fd0*/  LOP3.LUT R42, R37, 0xff, RZ, 0xc0, !PT ;  /* 0x000000ff252a7812 */ /* 0x000fe400078ec0ff */
[----:B------:R-:W-:Y:S02]  /*0fe0*/  LOP3.LUT R12, R12, 0xff, RZ, 0xc0, !PT ;  /* 0x000000ff0c0c7812 */ /* 0x000fe400078ec0ff */
[----:B------:R-:W2:Y:S01]  /*0ff0*/  I2F.F16 R33, R33 ;  /* 0x0000002100217306 */ /* 0x000ea20000200c00 */
[--C-:B------:R-:W-:Y:S01]  /*1000*/  SHF.R.U32.HI R45, RZ, 0x8, R13.reuse ;  /* 0x00000008ff2d7819 */ /* 0x100fe2000001160d */
[----:B------:R-:W-:Y:S01]  /*1010*/  VIADD R43, R42, 0xffffff80 ;  /* 0xffffff802a2b7836 */ /* 0x000fe20000000000 */
[----:B------:R-:W-:Y:S02]  /*1020*/  IADD3 R42, R12, -0x80, RZ ;  /* 0xffffff800c2a7810 */ /* 0x000fe40007ffe0ff */
[----:B------:R-:W-:Y:S02]  /*1030*/  LEA.HI R41, R13, 0xffffff80, RZ, 0x8 ;  /* 0xffffff800d297811 */ /* 0x000fe400078f40ff */
[----:B------:R-:W-:Y:S01]  /*1040*/  LOP3.LUT R12, R45, 0xff, RZ, 0xc0, !PT ;  /* 0x000000ff2d0c7812 */ /* 0x000fe200078ec0ff */
[----:B------:R-:W4:Y:S01]  /*1050*/  I2F.F16 R44, R44 ;  /* 0x0000002c002c7306 */ /* 0x000f220000200c00 */
[----:B------:R-:W-:-:S02]  /*1060*/  SHF.R.U32.HI R13, RZ, 0x10, R13 ;  /* 0x00000010ff0d7819 */ /* 0x000fc4000001160d */
[--C-:B------:R-:W-:Y:S02]  /*1070*/  SHF.R.U32.HI R48, RZ, 0x8, R14.reuse ;  /* 0x00000008ff307819 */ /* 0x100fe4000001160e */
[----:B------:R-:W-:Y:S01]  /*1080*/  LOP3.LUT R45, R13, 0xff, RZ, 0xc0, !PT ;  /* 0x000000ff0d2d7812 */ /* 0x000fe200078ec0ff */
[----:B-1----:R-:W-:Y:S01]  /*1090*/  HADD2.F32 R13, -RZ, R46.H0_H0 ;  /* 0x2000002eff0d7230 */ /* 0x002fe20000004100 */
[----:B------:R-:W-:Y:S01]  /*10a0*/  LOP3.LUT R48, R48, 0xff, RZ, 0xc0, !PT ;  /* 0x000000ff30307812 */ /* 0x000fe200078ec0ff */
[----:B------:R1:W0:Y:S01]  /*10b0*/  I2F.F16 R37, R47 ;  /* 0x0000002f00257306 */ /* 0x0002220000200c00 */
[----:B--2---:R-:W-:Y:S01]  /*10c0*/  HADD2.F32 R49, -RZ, R33.H0_H0 ;  /* 0x20000021ff317230 */ /* 0x004fe20000004100 */
[----:B------:R-:W-:Y:S02]  /*10d0*/  LEA.HI R38, R14, 0xffffff80, RZ, 0x8 ;  /* 0xffffff800e267811 */ /* 0x000fe400078f40ff */
[----:B------:R-:W-:Y:S02]  /*10e0*/  SHF.R.U32.HI R14, RZ, 0x10, R14 ;  /* 0x00000010ff0e7819 */ /* 0x000fe4000001160e */
[----:B------:R-:W-:Y:S01]  /*10f0*/  LEA.HI R36, R15, 0xffffff80, RZ, 0x8 ;  /* 0xffffff800f247811 */ /* 0x000fe200078f40ff */
[----:B----4-:R-:W-:Y:S01]  /*1100*/  HADD2.F32 R33, -RZ, R44.H0_H0 ;  /* 0x2000002cff217230 */ /* 0x010fe20000004100 */
[----:B------:R-:W2:Y:S01]  /*1110*/  I2F.F16 R43, R43 ;  /* 0x0000002b002b7306 */ /* 0x000ea20000200c00 */
[----:B-1----:R-:W-:Y:S01]  /*1120*/  VIADD R47, R12, 0xffffff80 ;  /* 0xffffff800c2f7836 */ /* 0x002fe20000000000 */
[----:B---3--:R-:W-:Y:S01]  /*1130*/  LEA.HI R40, R16, 0xffffff80, RZ, 0x8 ;  /* 0xffffff8010287811 */ /* 0x008fe200078f40ff */
[----:B0-----:R-:W-:-:S02]  /*1140*/  HADD2.F32 R12, -RZ, R26.H0_H0 ;  /* 0x2000001aff0c7230 */ /* 0x001fc40000004100 */
[----:B------:R-:W-:-:S03]  /*1150*/  HADD2.F32 R37, -RZ, R37.H0_H0 ;  /* 0x20000025ff257230 */ /* 0x000fc60000004100 */
[----:B------:R-:W-:Y:S01]  /*1160*/  FFMA.FTZ R46, R13, R12, RZ ;  /* 0x0000000c0d2e7223 */ /* 0x000fe200000100ff */
[C---:B------:R-:W-:Y:S01]  /*1170*/  FFMA.FTZ R13, R12.reuse, R49, RZ ;  /* 0x000000310c0d7223 */ /* 0x040fe200000100ff */
[--C-:B------:R-:W-:Y:S01]  /*1180*/  SHF.R.U32.HI R49, RZ, 0x8, R15.reuse ;  /* 0x00000008ff317819 */ /* 0x100fe2000001160f */
[C---:B------:R-:W-:Y:S01]  /*1190*/  FFMA.FTZ R33, R12.reuse, R33, RZ ;  /* 0x000000210c217223 */ /* 0x040fe200000100ff */
[----:B------:R-:W-:Y:S01]  /*11a0*/  FFMA.FTZ R37, R12, R37, RZ ;  /* 0x000000250c257223 */ /* 0x000fe200000100ff */
[----:B------:R-:W-:Y:S01]  /*11b0*/  VIADD R12, R45, 0xffffff80 ;  /* 0xffffff802d0c7836 */ /* 0x000fe20000000000 */
[----:B------:R-:W-:Y:S01]  /*11c0*/  LOP3.LUT R49, R49, 0xff, RZ, 0xc0, !PT ;  /* 0x000000ff31317812 */ /* 0x000fe200078ec0ff */
[----:B------:R-:W-:Y:S01]  /*11d0*/  VIADD R45, R48, 0xffffff80 ;  /* 0xffffff80302d7836 */ /* 0x000fe20000000000 */
[----:B------:R0:W1:Y:S01]  /*11e0*/  I2F.F16 R44, R47 ;  /* 0x0000002f002c7306 */ /* 0x0000620000200c00 */
[----:B------:R-:W-:Y:S01]  /*11f0*/  SHF.R.U32.HI R15, RZ, 0x10, R15 ;  /* 0x00000010ff0f7819 */ /* 0x000fe2000001160f */
[----:B--2---:R-:W-:Y:S01]  /*1200*/  HADD2.F32 R43, -RZ, R43.H0_H0 ;  /* 0x2000002bff2b7230 */ /* 0x004fe20000004100 */
[----:B------:R-:W-:Y:S01]  /*1210*/  LOP3.LUT R48, R14, 0xff, RZ, 0xc0, !PT ;  /* 0x000000ff0e307812 */ /* 0x000fe200078ec0ff */
[----:B------:R-:W-:Y:S01]  /*1220*/  HADD2.F32 R14, -RZ, R26.H1_H1 ;  /* 0x3000001aff0e7230 */ /* 0x000fe20000004100 */
[----:B------:R-:W-:-:S02]  /*1230*/  LOP3.LUT R15, R15, 0xff, RZ, 0xc0, !PT ;  /* 0x000000ff0f0f7812 */ /* 0x000fc400078ec0ff */
[----:B------:R-:W-:Y:S01]  /*1240*/  IADD3 R26, R48, -0x80, RZ ;  /* 0xffffff80301a7810 */ /* 0x000fe20007ffe0ff */
[----:B------:R-:W2:Y:S01]  /*1250*/  I2F.F16 R45, R45 ;  /* 0x0000002d002d7306 */ /* 0x000ea20000200c00 */
[----:B0-----:R-:W-:Y:S02]  /*1260*/  VIADD R47, R49, 0xffffff80 ;  /* 0xffffff80312f7836 */ /* 0x001fe40000000000 */
[----:B------:R-:W-:Y:S01]  /*1270*/  FFMA.FTZ R46, R43, R14, R46 ;  /* 0x0000000e2b2e7223 */ /* 0x000fe2000001002e */
[----:B------:R-:W-:Y:S01]  /*1280*/  VIADD R43, R15, 0xffffff80 ;  /* 0xffffff800f2b7836 */ /* 0x000fe20000000000 */
[----:B------:R-:W-:Y:S01]  /*1290*/  LOP3.LUT R15, R16, 0xff, RZ, 0xc0, !PT ;  /* 0x000000ff100f7812 */ /* 0x000fe200078ec0ff */
[----:B-1----:R-:W-:Y:S02]  /*12a0*/  HADD2.F32 R44, -RZ, R44.H0_H0 ;  /* 0x2000002cff2c7230 */ /* 0x002fe40000004100 */
[----:B------:R-:W0:Y:S02]  /*12b0*/  I2F.F16 R47, R47 ;  /* 0x0000002f002f7306 */ /* 0x000e240000200c00 */
[----:B------:R-:W-:-:S02]  /*12c0*/  VIADD R15, R15, 0xffffff80 ;  /* 0xffffff800f0f7836 */ /* 0x000fc40000000000 */
[----:B------:R-:W-:Y:S01]  /*12d0*/  FFMA.FTZ R13, R14, R44, R13 ;  /* 0x0000002c0e0d7223 */ /* 0x000fe2000001000d */
[----:B--2---:R-:W-:-:S03]  /*12e0*/  HADD2.F32 R48, -RZ, R45.H0_H0 ;  /* 0x2000002dff307230 */ /* 0x004fc60000004100 */
[----:B------:R-:W1:Y:S01]  /*12f0*/  I2F.F16 R42, R42 ;  /* 0x0000002a002a7306 */ /* 0x000e620000200c00 */
[----:B------:R-:W-:Y:S01]  /*1300*/  LEA.HI R45, R17, 0xffffff80, RZ, 0x8 ;  /* 0xffffff80112d7811 */ /* 0x000fe200078f40ff */
[----:B------:R-:W-:Y:S01]  /*1310*/  FFMA.FTZ R33, R14, R48, R33 ;  /* 0x000000300e217223 */ /* 0x000fe20000010021 */
[----:B------:R-:W-:Y:S02]  /*1320*/  HADD2.F32 R48, -RZ, R27.H0_H0 ;  /* 0x2000001bff307230 */ /* 0x000fe40000004100 */
[----:B0-----:R-:W-:-:S03]  /*1330*/  HADD2.F32 R50, -RZ, R47.H0_H0 ;  /* 0x2000002fff327230 */ /* 0x001fc60000004100 */
[----:B------:R-:W0:Y:S01]  /*1340*/  I2F.F16 R12, R12 ;  /* 0x0000000c000c7306 */ /* 0x000e220000200c00 */
[----:B------:R-:W-:Y:S02]  /*1350*/  HADD2.F32 R27, -RZ, R27.H1_H1 ;  /* 0x3000001bff1b7230 */ /* 0x000fe40000004100 */
[----:B------:R-:W-:Y:S01]  /*1360*/  FFMA.FTZ R37, R14, R50, R37 ;  /* 0x000000320e257223 */ /* 0x000fe20000010025 */
[----:B-1----:R-:W-:-:S04]  /*1370*/  HADD2.F32 R47, -RZ, R42.H0_H0 ;  /* 0x2000002aff2f7230 */ /* 0x002fc80000004100 */
[----:B------:R-:W1:Y:S01]  /*1380*/  I2F.F16 R26, R26 ;  /* 0x0000001a001a7306 */ /* 0x000e620000200c00 */
[----:B------:R-:W-:Y:S01]  /*1390*/  LOP3.LUT R42, R17, 0xff, RZ, 0xc0, !PT ;  /* 0x000000ff112a7812 */ /* 0x000fe200078ec0ff */
[----:B------:R-:W-:-:S04]  /*13a0*/  FFMA.FTZ R44, R47, R48, R46 ;  /* 0x000000302f2c7223 */ /* 0x000fc8000001002e */
[----:B------:R-:W-:Y:S02]  /*13b0*/  VIADD R47, R42, 0xffffff80 ;  /* 0xffffff802a2f7836 */ /* 0x000fe40000000000 */
[----:B------:R-:W2:Y:S01]  /*13c0*/  I2F.F16 R43, R43 ;  /* 0x0000002b002b7306 */ /* 0x000ea20000200c00 */
[----:B0-----:R-:W-:-:S05]  /*13d0*/  HADD2.F32 R12, -RZ, R12.H0_H0 ;  /* 0x2000000cff0c7230 */ /* 0x001fca0000004100 */
[----:B------:R-:W-:Y:S01]  /*13e0*/  FFMA.FTZ R46, R48, R12, R13 ;  /* 0x0000000c302e7223 */ /* 0x000fe2000001000d */
[----:B-1----:R-:W-:Y:S01]  /*13f0*/  HADD2.F32 R42, -RZ, R26.H0_H0 ;  /* 0x2000001aff2a7230 */ /* 0x002fe20000004100 */
[----:B------:R-:W-:Y:S01]  /*1400*/  LOP3.LUT R12, R18, 0xff, RZ, 0xc0, !PT ;  /* 0x000000ff120c7812 */ /* 0x000fe200078ec0ff */
[----:B------:R-:W0:Y:S03]  /*1410*/  I2F.F16 R39, R39 ;  /* 0x0000002700277306 */ /* 0x000e260000200c00 */
[----:B------:R-:W-:Y:S01]  /*1420*/  FFMA.FTZ R42, R48, R42, R33 ;  /* 0x0000002a302a7223 */ /* 0x000fe20000010021 */
[----:B--2---:R-:W-:Y:S01]  /*1430*/  HADD2.F32 R50, -RZ, R43.H0_H0 ;  /* 0x2000002bff327230 */ /* 0x004fe20000004100 */
[----:B------:R-:W-:-:S03]  /*1440*/  SHF.R.U32.HI R43, RZ, 0x8, R16 ;  /* 0x00000008ff2b7819 */ /* 0x000fc60000011610 */
[----:B------:R-:W-:Y:S01]  /*1450*/  I2F.F16 R41, R41 ;  /* 0x0000002900297306 */ /* 0x000fe20000200c00 */
[----:B------:R-:W-:Y:S01]  /*1460*/  FFMA.FTZ R33, R48, R50, R37 ;  /* 0x0000003230217223 */ /* 0x000fe20000010025 */
[----:B------:R-:W-:Y:S02]  /*1470*/  IADD3 R37, R12, -0x80, RZ ;  /* 0xffffff800c257810 */ /* 0x000fe40007ffe0ff */
[----:B------:R-:W1:Y:S01]  /*1480*/  LDS.64 R12, [UR4+0x8] ;  /* 0x00000804ff0c7984 */ /* 0x000e620008000a00 */
[----:B0-----:R-:W-:-:S03]  /*1490*/  HADD2.F32 R49, -RZ, R39.H0_H0 ;  /* 0x20000027ff317230 */ /* 0x001fc60000004100 */
[----:B------:R0:W2:Y:S08]  /*14a0*/  I2F.F16 R14, R45 ;  /* 0x0000002d000e7306 */ /* 0x0000b00000200c00 */
[----:B------:R-:W-:Y:S01]  /*14b0*/  I2F.F16 R36, R36 ;  /* 0x0000002400247306 */ /* 0x000fe20000200c00 */
[----:B0-----:R-:W-:-:S05]  /*14c0*/  LOP3.LUT R45, R19, 0xff, RZ, 0xc0, !PT ;  /* 0x000000ff132d7812 */ /* 0x001fca00078ec0ff */
[----:B------:R-:W-:Y:S01]  /*14d0*/  VIADD R48, R45, 0xffffff80 ;  /* 0xffffff802d307836 */ /* 0x000fe20000000000 */
[----:B------:R-:W-:Y:S01]  /*14e0*/  LOP3.LUT R45, R43, 0xff, RZ, 0xc0, !PT ;  /* 0x000000ff2b2d7812 */ /* 0x000fe200078ec0ff */
[----:B------:R0:W-:Y:S01]  /*14f0*/  I2F.F16 R26, R47 ;  /* 0x0000002f001a7306 */ /* 0x0001e20000200c00 */
[----:B--2---:R-:W-:-:S03]  /*1500*/  HADD2.F32 R14, -RZ, R14.H0_H0 ;  /* 0x2000000eff0e7230 */ /* 0x004fc60000004100 */
[----:B------:R-:W-:-:S04]  /*1510*/  VIADD R39, R45, 0xffffff80 ;  /* 0xffffff802d277836 */ /* 0x000fc80000000000 */
[----:B------:R-:W2:Y:S01]  /*1520*/  I2F.F16 R38, R38 ;  /* 0x0000002600267306 */ /* 0x000ea20000200c00 */
[----:B0-----:R-:W-:Y:S01]  /*1530*/  SHF.R.U32.HI R47, RZ, 0x10, R16 ;  /* 0x00000010ff2f7819 */ /* 0x001fe20000011610 */
[----:B------:R-:W-:Y:S01]  /*1540*/  FFMA.FTZ R16, R49, R27, R44 ;  /* 0x0000001b31107223 */ /* 0x000fe2000001002c */
[----:B------:R-:W-:Y:S01]  /*1550*/  HADD2.F32 R49, -RZ, R41.H0_H0 ;  /* 0x20000029ff317230 */ /* 0x000fe20000004100 */
[--C-:B------:R-:W-:Y:S02]  /*1560*/  SHF.R.U32.HI R44, RZ, 0x8, R17.reuse ;  /* 0x00000008ff2c7819 */ /* 0x100fe40000011611 */
[----:B------:R-:W-:Y:S02]  /*1570*/  LOP3.LUT R47, R47, 0xff, RZ, 0xc0, !PT ;  /* 0x000000ff2f2f7812 */ /* 0x000fe400078ec0ff */
[----:B------:R-:W0:Y:S01]  /*1580*/  I2F.F16 R15, R15 ;  /* 0x0000000f000f7306 */ /* 0x000e220000200c00 */
[----:B------:R-:W-:Y:S01]  /*1590*/  LOP3.LUT R45, R44, 0xff, RZ, 0xc0, !PT ;  /* 0x000000ff2c2d7812 */ /* 0x000fe200078ec0ff */
[----:B------:R-:W-:Y:S01]  /*15a0*/  FFMA.FTZ R44, R27, R49, R46 ;  /* 0x000000311b2c7223 */ /* 0x000fe2000001002e */
[----:B------:R-:W-:Y:S01]  /*15b0*/  SHF.R.U32.HI R46, RZ, 0x10, R17 ;  /* 0x00000010ff2e7819 */ /* 0x000fe20000011611 */
[----:B------:R-:W-:Y:S01]  /*15c0*/  VIADD R41, R47, 0xffffff80 ;  /* 0xffffff802f297836 */ /* 0x000fe20000000000 */
[----:B------:R-:W-:-:S02]  /*15d0*/  SHF.R.U32.HI R47, RZ, 0x10, R18 ;  /* 0x00000010ff2f7819 */ /* 0x000fc40000011612 */
[----:B------:R-:W-:Y:S01]  /*15e0*/  LOP3.LUT R46, R46, 0xff, RZ, 0xc0, !PT ;  /* 0x000000ff2e2e7812 */ /* 0x000fe200078ec0ff */
[----:B------:R3:W-:Y:S01]  /*15f0*/  I2F.F16 R43, R48 ;  /* 0x00000030002b7306 */ /* 0x0007e20000200c00 */
[----:B--2---:R-:W-:Y:S01]  /*1600*/  HADD2.F32 R38, -RZ, R38.H0_H0 ;  /* 0x20000026ff267230 */ /* 0x004fe20000004100 */
[----:B------:R-:W-:Y:S01]  /*1610*/  IADD3 R17, R45, -0x80, RZ ;  /* 0xffffff802d117810 */ /* 0x000fe20007ffe0ff */
[----:B-1----:R-:W-:Y:S01]  /*1620*/  HADD2.F32 R45, -RZ, R12.H0_H0 ;  /* 0x2000000cff2d7230 */ /* 0x002fe20000004100 */
[----:B------:R-:W-:Y:S01]  /*1630*/  LOP3.LUT R47, R47, 0xff, RZ, 0xc0, !PT ;  /* 0x000000ff2f2f7812 */ /* 0x000fe200078ec0ff */
[----:B------:R-:W-:Y:S02]  /*1640*/  VIADD R46, R46, 0xffffff80 ;  /* 0xffffff802e2e7836 */ /* 0x000fe40000000000 */
[----:B------:R-:W-:Y:S01]  /*1650*/  FFMA.FTZ R42, R27, R38, R42 ;  /* 0x000000261b2a7223 */ /* 0x000fe2000001002a */
[----:B0-----:R-:W-:Y:S01]  /*1660*/  HADD2.F32 R49, -RZ, R15.H0_H0 ;  /* 0x2000000fff317230 */ /* 0x001fe20000004100 */
[----:B------:R-:W0:Y:S01]  /*1670*/  I2F.F16 R37, R37 ;  /* 0x0000002500257306 */ /* 0x000e220000200c00 */
[----:B---3--:R-:W-:Y:S01]  /*1680*/  HADD2.F32 R48, -RZ, R36.H0_H0 ;  /* 0x20000024ff307230 */ /* 0x008fe20000004100 */
[----:B------:R-:W-:-:S04]  /*1690*/  SHF.R.U32.HI R36, RZ, 0x8, R18 ;  /* 0x00000008ff247819 */ /* 0x000fc80000011612 */
[----:B------:R-:W-:Y:S01]  /*16a0*/  FFMA.FTZ R33, R27, R48, R33 ;  /* 0x000000301b217223 */ /* 0x000fe20000010021 */
[----:B------:R-:W-:Y:S01]  /*16b0*/  LOP3.LUT R36, R36, 0xff, RZ, 0xc0, !PT ;  /* 0x000000ff24247812 */ /* 0x000fe200078ec0ff */
[----:B------:R1:W-:Y:S01]  /*16c0*/  I2F.F16 R27, R46 ;  /* 0x0000002e001b7306 */ /* 0x0003e20000200c00 */
[----:B------:R-:W-:-:S03]  /*16d0*/  SHF.R.U32.HI R48, RZ, 0x8, R19 ;  /* 0x00000008ff307819 */ /* 0x000fc60000011613 */
[----:B------:R-:W-:Y:S01]  /*16e0*/  VIADD R38, R36, 0xffffff80 ;  /* 0xffffff8024267836 */ /* 0x000fe20000000000 */
[----:B------:R-:W-:Y:S01]  /*16f0*/  LOP3.LUT R48, R48, 0xff, RZ, 0xc0, !PT ;  /* 0x000000ff30307812 */ /* 0x000fe200078ec0ff */
[----:B------:R-:W-:Y:S01]  /*1700*/  FFMA.FTZ R36, R49, R45, R16 ;  /* 0x0000002d31247223 */ /* 0x000fe20000010010 */
[----:B------:R-:W-:Y:S01]  /*1710*/  VIADD R16, R47, 0xffffff80 ;  /* 0xffffff802f107836 */ /* 0x000fe20000000000 */
        /* <DEDUP_REMOVED lines=9> */
[----:B------:R-:W-:-:S02]  /*17b0*/  VIADD R46, R46, 0xffffff80 ;  /* 0xffffff802e2e7836 */ /* 0x000fc40000000000 */
[C---:B------:R-:W-:Y:S01]  /*17c0*/  FFMA.FTZ R44, R45.reuse, R47, R44 ;  /* 0x0000002f2d2c7223 */ /* 0x040fe2000001002c */
[----:B------:R-:W-:Y:S02]  /*17d0*/  HADD2.F32 R47, -RZ, R12.H1_H1 ;  /* 0x3000000cff2f7230 */ /* 0x000fe40000004100 */
[C---:B------:R-:W-:Y:S01]  /*17e0*/  FFMA.FTZ R42, R45.reuse, R38, R42 ;  /* 0x000000262d2a7223 */ /* 0x040fe2000001002a */
[----:B------:R-:W-:Y:S01]  /*17f0*/  HADD2.F32 R38, -RZ, R43.H0_H0 ;  /* 0x2000002bff267230 */ /* 0x000fe20000004100 */
[----:B------:R-:W0:Y:S01]  /*1800*/  I2F.F16 R17, R17 ;  /* 0x0000001100117306 */ /* 0x000e220000200c00 */
[----:B--2---:R-:W-:Y:S02]  /*1810*/  HADD2.F32 R15, -RZ, R15.H0_H0 ;  /* 0x2000000fff0f7230 */ /* 0x004fe40000004100 */
[----:B------:R-:W-:Y:S02]  /*1820*/  HADD2.F32 R12, -RZ, R13.H0_H0 ;  /* 0x2000000dff0c7230 */ /* 0x000fe40000004100 */
[----:B------:R-:W-:Y:S01]  /*1830*/  FFMA.FTZ R38, R45, R38, R33 ;  /* 0x000000262d267223 */ /* 0x000fe20000010021 */
[----:B------:R-:W-:-:S02]  /*1840*/  HADD2.F32 R27, -RZ, R27.H0_H0 ;  /* 0x2000001bff1b7230 */ /* 0x000fc40000004100 */
        /* <DEDUP_REMOVED lines=45> */
.L_x_4737:
        /* <DEDUP_REMOVED lines=10> */
[----:B------:R-:W-:Y:S01]  /*1bc0*/  LEA.HI R40, R12, 0xffffff80, RZ, 0x8 ;  /* 0xffffff800c287811 */ /* 0x000fe200078f40ff */
[----:B------:R-:W-:Y:S01]  /*1bd0*/  VIADD R45, R24, 0xffffff80 ;  /* 0xffffff80182d7836 */ /* 0x000fe20000000000 */
[----:B------:R-:W-:Y:S01]  /*1be0*/  LOP3.LUT R24, R14, 0xff, RZ, 0xc0, !PT ;  /* 0x000000ff0e187812 */ /* 0x000fe200078ec0ff */
[----:B------:R-:W-:Y:S01]  /*1bf0*/  I2F.F16 R46, R46 ;  /* 0x0000002e002e7306 */ /* 0x000fe20000200c00 */
[----:B------:R-:W-:Y:S01]  /*1c00*/  VIADD R43, R41, 0xffffff80 ;  /* 0xffffff80292b7836 */ /* 0x000fe20000000000 */
[----:B------:R-:W-:-:S02]  /*1c10*/  SHF.R.U32.HI R41, RZ, 0x8, R13 ;  /* 0x00000008ff297819 */ /* 0x000fc4000001160d */
[----:B------:R-:W-:Y:S02]  /*1c20*/  IADD3 R33, R24, -0x80, RZ ;  /* 0xffffff8018217810 */ /* 0x000fe40007ffe0ff */
[----:B------:R-:W-:Y:S02]  /*1c30*/  LOP3.LUT R24, R15, 0xff, RZ, 0xc0, !PT ;  /* 0x000000ff0f187812 */ /* 0x000fe400078ec0ff */
[----:B------:R-:W-:Y:S01]  /*1c40*/  SHF.R.U32.HI R13, RZ, 0x10, R13 ;  /* 0x00000010ff0d7819 */ /* 0x000fe2000001160d */
[----:B------:R-:W1:Y:S01]  /*1c50*/  I2F.F16 R45, R45 ;  /* 0x0000002d002d7306 */ /* 0x000e620000200c00 */
[----:B------:R-:W-:Y:S01]  /*1c60*/  SHF.R.U32.HI R12, RZ, 0x10, R12 ;  /* 0x00000010ff0c7819 */ /* 0x000fe2000001160c */
[----:B0-----:R-:W-:Y:S01]  /*1c70*/  VIADD R35, R24, 0xffffff80 ;  /* 0xffffff8018237836 */ /* 0x001fe20000000000 */
[----:B------:R-:W-:Y:S01]  /*1c80*/  LOP3.LUT R13, R13, 0xff, RZ, 0xc0, !PT ;  /* 0x000000ff0d0d7812 */ /* 0x000fe200078ec0ff */
[----:B------:R-:W0:Y:S01]  /*1c90*/  LDS.64 R24, [UR4+0x10] ;  /* 0x00001004ff187984 */ /* 0x000e220008000a00 */
[----:B------:R-:W-:-:S02]  /*1ca0*/  LEA.HI R34, R14, 0xffffff80, RZ, 0x8 ;  /* 0xffffff800e227811 */ /* 0x000fc400078f40ff */
[----:B------:R-:W-:Y:S01]  /*1cb0*/  SHF.R.U32.HI R47, RZ, 0x8, R14 ;  /* 0x00000008ff2f7819 */ /* 0x000fe2000001160e */
[----:B------:R-:W3:Y:S01]  /*1cc0*/  I2F.F16 R33, R33 ;  /* 0x0000002100217306 */ /* 0x000ee20000200c00 */
[----:B------:R-:W-:Y:S02]  /*1cd0*/  LOP3.LUT R12, R12, 0xff, RZ, 0xc0, !PT ;  /* 0x000000ff0c0c7812 */ /* 0x000fe400078ec0ff */
[----:B------:R-:W-:Y:S02]  /*1ce0*/  LOP3.LUT R42, R41, 0xff, RZ, 0xc0, !PT ;  /* 0x000000ff292a7812 */ /* 0x000fe400078ec0ff */
[----:B------:R-:W-:Y:S01]  /*1cf0*/  LOP3.LUT R47, R47, 0xff, RZ, 0xc0, !PT ;  /* 0x000000ff2f2f7812 */ /* 0x000fe200078ec0ff */
[----:B------:R-:W-:Y:S01]  /*1d00*/  VIADD R12, R12, 0xffffff80 ;  /* 0xffffff800c0c7836 */ /* 0x000fe20000000000 */
[----:B------:R-:W-:Y:S01]  /*1d10*/  IADD3 R42, R42, -0x80, RZ ;  /* 0xffffff802a2a7810 */ /* 0x000fe20007ffe0ff */
[----:B------:R-:W4:Y:S01]  /*1d20*/  I2F.F16 R35, R35 ;  /* 0x0000002300237306 */ /* 0x000f220000200c00 */
[----:B-1----:R-:W-:Y:S01]  /*1d30*/  HADD2.F32 R49, -RZ, R45.H0_H0 ;  /* 0x2000002dff317230 */ /* 0x002fe20000004100 */
[----:B------:R-:W-:Y:S01]  /*1d40*/  LEA.HI R36, R15, 0xffffff80, RZ, 0x8 ;  /* 0xffffff800f247811 */ /* 0x000fe200078f40ff */
[----:B------:R-:W-:-:S02]  /*1d50*/  VIADD R47, R47, 0xffffff80 ;  /* 0xffffff802f2f7836 */ /* 0x000fc40000000000 */
[----:B---3--:R-:W-:-:S03]  /*1d60*/  HADD2.F32 R33, -RZ, R33.H0_H0 ;  /* 0x20000021ff217230 */ /* 0x008fc60000004100 */
[----:B------:R-:W1:Y:S01]  /*1d70*/  I2F.F16 R43, R43 ;  /* 0x0000002b002b7306 */ /* 0x000e620000200c00 */
[----:B----4-:R-:W-:-:S07]  /*1d80*/  HADD2.F32 R35, -RZ, R35.H0_H0 ;  /* 0x20000023ff237230 */ /* 0x010fce0000004100 */
[----:B------:R0:W-:Y:S01]  /*1d90*/  I2F.F16 R41, R12 ;  /* 0x0000000c00297306 */ /* 0x0001e20000200c00 */
[----:B-1----:R-:W-:-:S07]  /*1da0*/  HADD2.F32 R48, -RZ, R43.H0_H0 ;  /* 0x2000002bff307230 */ /* 0x002fce0000004100 */
[----:B------:R-:W1:Y:S01]  /*1db0*/  I2F.F16 R42, R42 ;  /* 0x0000002a002a7306 */ /* 0x000e620000200c00 */
[--C-:B0-----:R-:W-:Y:S02]  /*1dc0*/  HADD2.F32 R12, -RZ, R24.reuse.H0_H0 ;  /* 0x20000018ff0c7230 */ /* 0x101fe40000004100 */
[----:B------:R-:W-:-:S05]  /*1dd0*/  HADD2.F32 R24, -RZ, R24.H1_H1 ;  /* 0x30000018ff187230 */ /* 0x000fca0000004100 */
[----:B------:R-:W-:Y:S01]  /*1de0*/  I2F.F16 R40, R40 ;  /* 0x0000002800287306 */ /* 0x000fe20000200c00 */
[C---:B------:R-:W-:Y:S01]  /*1df0*/  FFMA.FTZ R33, R12.reuse, R33, RZ ;  /* 0x000000210c217223 */ /* 0x040fe200000100ff */
[----:B------:R-:W-:Y:S01]  /*1e00*/  FFMA.FTZ R35, R12, R35, RZ ;  /* 0x000000230c237223 */ /* 0x000fe200000100ff */
[----:B-1----:R-:W-:-:S05]  /*1e10*/  HADD2.F32 R42, -RZ, R42.H0_H0 ;  /* 0x2000002aff2a7230 */ /* 0x002fca0000004100 */
[----:B------:R-:W-:Y:S08]  /*1e20*/  I2F.F16 R39, R39 ;  /* 0x0000002700277306 */ /* 0x000ff00000200c00 */
[----:B------:R-:W-:Y:S08]  /*1e30*/  I2F.F16 R34, R34 ;  /* 0x0000002200227306 */ /* 0x000ff00000200c00 */
[----:B------:R-:W-:Y:S01]  /*1e40*/  I2F.F16 R36, R36 ;  /* 0x0000002400247306 */ /* 0x000fe20000200c00 */
[----:B--2---:R-:W-:-:S02]  /*1e50*/  LEA.HI R44, R17, 0xffffff80, RZ, 0x8 ;  /* 0xffffff80112c7811 */ /* 0x004fc400078f40ff */
[----:B------:R-:W-:-:S05]  /*1e60*/  LEA.HI R38, R16, 0xffffff80, RZ, 0x8 ;  /* 0xffffff8010267811 */ /* 0x000fca00078f40ff */
[----:B------:R0:W-:Y:S08]  /*1e70*/  I2F.F16 R37, R44 ;  /* 0x0000002c00257306 */ /* 0x0001f00000200c00 */
[----:B------:R-:W1:Y:S01]  /*1e80*/  I2F.F16 R38, R38 ;  /* 0x0000002600267306 */ /* 0x000e620000200c00 */
[----:B0-----:R-:W-:Y:S01]  /*1e90*/  SHF.R.U32.HI R44, RZ, 0x10, R14 ;  /* 0x00000010ff2c7819 */ /* 0x001fe2000001160e */
[----:B------:R-:W-:-:S02]  /*1ea0*/  VIADD R14, R13, 0xffffff80 ;  /* 0xffffff800d0e7836 */ /* 0x000fc40000000000 */
[----:B------:R-:W-:Y:S01]  /*1eb0*/  HADD2.F32 R13, -RZ, R46.H0_H0 ;  /* 0x2000002eff0d7230 */ /* 0x000fe20000004100 */
[--C-:B------:R-:W-:Y:S02]  /*1ec0*/  SHF.R.U32.HI R46, RZ, 0x8, R15.reuse ;  /* 0x00000008ff2e7819 */ /* 0x100fe4000001160f */
[----:B------:R-:W-:Y:S01]  /*1ed0*/  SHF.R.U32.HI R15, RZ, 0x10, R15 ;  /* 0x00000010ff0f7819 */ /* 0x000fe2000001160f */
[----:B------:R-:W-:Y:S01]  /*1ee0*/  I2F.F16 R14, R14 ;  /* 0x0000000e000e7306 */ /* 0x000fe20000200c00 */
[----:B------:R-:W-:Y:S01]  /*1ef0*/  LOP3.LUT R46, R46, 0xff, RZ, 0xc0, !PT ;  /* 0x000000ff2e2e7812 */ /* 0x000fe200078ec0ff */
[----:B------:R-:W-:Y:S01]  /*1f00*/  FFMA.FTZ R45, R13, R12, RZ ;  /* 0x0000000c0d2d7223 */ /* 0x000fe200000100ff */
[----:B------:R-:W-:Y:S01]  /*1f10*/  FFMA.FTZ R13, R12, R49, RZ ;  /* 0x000000310c0d7223 */ /* 0x000fe200000100ff */
[----:B------:R-:W-:Y:S02]  /*1f20*/  LOP3.LUT R12, R44, 0xff, RZ, 0xc0, !PT ;  /* 0x000000ff2c0c7812 */ /* 0x000fe400078ec0ff */
[----:B------:R-:W-:Y:S01]  /*1f30*/  IADD3 R46, R46, -0x80, RZ ;  /* 0xffffff802e2e7810 */ /* 0x000fe20007ffe0ff */
[----:B------:R-:W-:Y:S01]  /*1f40*/  FFMA.FTZ R45, R48, R24, R45 ;  /* 0x00000018302d7223 */ /* 0x000fe2000001002d */
[----:B------:R0:W2:Y:S01]  /*1f50*/  I2F.F16 R44, R47 ;  /* 0x0000002f002c7306 */ /* 0x0000a20000200c00 */
[----:B------:R-:W-:Y:S01]  /*1f60*/  LOP3.LUT R15, R15, 0xff, RZ, 0xc0, !PT ;  /* 0x000000ff0f0f7812 */ /* 0x000fe200078ec0ff */
[----:B------:R-:W-:-:S02]  /*1f70*/  VIADD R12, R12, 0xffffff80 ;  /* 0xffffff800c0c7836 */ /* 0x000fc40000000000 */
[----:B------:R-:W-:Y:S01]  /*1f80*/  FFMA.FTZ R13, R24, R42, R13 ;  /* 0x0000002a180d7223 */ /* 0x000fe2000001000d */
[----:B------:R-:W-:Y:S01]  /*1f90*/  LOP3.LUT R42, R17, 0xff, RZ, 0xc0, !PT ;  /* 0x000000ff112a7812 */ /* 0x000fe200078ec0ff */
[----:B-1----:R-:W-:Y:S02]  /*1fa0*/  HADD2.F32 R38, -RZ, R38.H0_H0 ;  /* 0x20000026ff267230 */ /* 0x002fe40000004100 */
[----:B------:R-:W-:Y:S01]  /*1fb0*/  VIADD R43, R15, 0xffffff80 ;  /* 0xffffff800f2b7836 */ /* 0x000fe20000000000 */
[----:B------:R-:W1:Y:S01]  /*1fc0*/  I2F.F16 R46, R46 ;  /* 0x0000002e002e7306 */ /* 0x000e620000200c00 */
[----:B0-----:R-:W-:Y:S01]  /*1fd0*/  VIADD R47, R42, 0xffffff80 ;  /* 0xffffff802a2f7836 */ /* 0x001fe20000000000 */
[----:B------:R-:W-:Y:S01]  /*1fe0*/  LOP3.LUT R15, R16, 0xff, RZ, 0xc0, !PT ;  /* 0x000000ff100f7812 */ /* 0x000fe200078ec0ff */
[----:B------:R-:W-:Y:S01]  /*1ff0*/  HADD2.F32 R42, -RZ, R41.H0_H0 ;  /* 0x20000029ff2a7230 */ /* 0x000fe20000004100 */
[----:B------:R-:W-:Y:S01]  /*2000*/  LOP3.LUT R41, R19, 0xff, RZ, 0xc0, !PT ;  /* 0x000000ff13297812 */ /* 0x000fe200078ec0ff */
[----:B--2---:R-:W-:-:S03]  /*2010*/  HADD2.F32 R44, -RZ, R44.H0_H0 ;  /* 0x2000002cff2c7230 */ /* 0x004fc60000004100 */
[----:B------:R-:W0:Y:S01]  /*2020*/  I2F.F16 R12, R12 ;  /* 0x0000000c000c7306 */ /* 0x000e220000200c00 */
[----:B------:R-:W-:Y:S02]  /*2030*/  VIADD R49, R41, 0xffffff80 ;  /* 0xffffff8029317836 */ /* 0x000fe40000000000 */
[----:B------:R-:W-:Y:S02]  /*2040*/  VIADD R15, R15, 0xffffff80 ;  /* 0xffffff800f0f7836 */ /* 0x000fe40000000000 */
[----:B-1----:R-:W-:-:S03]  /*2050*/  HADD2.F32 R48, -RZ, R46.H0_H0 ;  /* 0x2000002eff307230 */ /* 0x002fc60000004100 */
[----:B------:R-:W1:Y:S01]  /*2060*/  I2F.F16 R43, R43 ;  /* 0x0000002b002b7306 */ /* 0x000e620000200c00 */
[C---:B------:R-:W-:Y:S01]  /*2070*/  FFMA.FTZ R46, R24.reuse, R44, R33 ;  /* 0x0000002c182e7223 */ /* 0x040fe20000010021 */
[----:B------:R-:W-:Y:S01]  /*2080*/  HADD2.F32 R44, -RZ, R14.H0_H0 ;  /* 0x2000000eff2c7230 */ /* 0x000fe20000004100 */
[----:B------:R-:W-:Y:S01]  /*2090*/  SHF.R.U32.HI R14, RZ, 0x8, R16 ;  /* 0x00000008ff0e7819 */ /* 0x000fe20000011610 */
[----:B------:R-:W-:Y:S01]  /*20a0*/  FFMA.FTZ R35, R24, R48, R35 ;  /* 0x0000003018237223 */ /* 0x000fe20000010023 */
[----:B------:R-:W-:Y:S01]  /*20b0*/  HADD2.F32 R48, -RZ, R25.H0_H0 ;  /* 0x20000019ff307230 */ /* 0x000fe20000004100 */
[----:B------:R-:W-:Y:S02]  /*20c0*/  LOP3.LUT R33, R18, 0xff, RZ, 0xc0, !PT ;  /* 0x000000ff12217812 */ /* 0x000fe400078ec0ff */
[----:B------:R2:W-:Y:S02]  /*20d0*/  I2F.F16 R24, R47 ;  /* 0x0000002f00187306 */ /* 0x0005e40000200c00 */
[----:B------:R-:W-:Y:S01]  /*20e0*/  FFMA.FTZ R42, R42, R48, R45 ;  /* 0x000000302a2a7223 */ /* 0x000fe2000001002d */
[----:B0-----:R-:W-:-:S02]  /*20f0*/  HADD2.F32 R45, -RZ, R12.H0_H0 ;  /* 0x2000000cff2d7230 */ /* 0x001fc40000004100 */
[----:B------:R-:W-:Y:S01]  /*2100*/  FFMA.FTZ R44, R48, R44, R13 ;  /* 0x0000002c302c7223 */ /* 0x000fe2000001000d */
[----:B------:R-:W-:Y:S01]  /*2110*/  LOP3.LUT R13, R14, 0xff, RZ, 0xc0, !PT ;  /* 0x000000ff0e0d7812 */ /* 0x000fe200078ec0ff */
[----:B-1----:R-:W-:Y:S01]  /*2120*/  HADD2.F32 R50, -RZ, R43.H0_H0 ;  /* 0x2000002bff327230 */ /* 0x002fe20000004100 */
[----:B------:R-:W-:Y:S01]  /*2130*/  SHF.R.U32.HI R12, RZ, 0x10, R16 ;  /* 0x00000010ff0c7819 */ /* 0x000fe20000011610 */
[C---:B------:R-:W-:Y:S01]  /*2140*/  FFMA.FTZ R43, R48.reuse, R45, R46 ;  /* 0x0000002d302b7223 */ /* 0x040fe2000001002e */
[----:B------:R-:W-:Y:S01]  /*2150*/  SHF.R.U32.HI R45, RZ, 0x8, R17 ;  /* 0x00000008ff2d7819 */ /* 0x000fe20000011611 */
[----:B------:R-:W-:Y:S02]  /*2160*/  VIADD R41, R13, 0xffffff80 ;  /* 0xffffff800d297836 */ /* 0x000fe40000000000 */
[----:B------:R-:W-:Y:S01]  /*2170*/  FFMA.FTZ R16, R48, R50, R35 ;  /* 0x0000003230107223 */ /* 0x000fe20000010023 */
[----:B------:R-:W-:Y:S01]  /*2180*/  LOP3.LUT R35, R12, 0xff, RZ, 0xc0, !PT ;  /* 0x000000ff0c237812 */ /* 0x000fe200078ec0ff */
[----:B------:R-:W0:Y:S01]  /*2190*/  I2F.F16 R15, R15 ;  /* 0x0000000f000f7306 */ /* 0x000e220000200c00 */
[----:B------:R-:W1:Y:S01]  /*21a0*/  LDS.64 R12, [UR4+0x18] ;  /* 0x00001804ff0c7984 */ /* 0x000e620008000a00 */
[----:B------:R-:W-:-:S02]  /*21b0*/  LOP3.LUT R45, R45, 0xff, RZ, 0xc0, !PT ;  /* 0x000000ff2d2d7812 */ /* 0x000fc400078ec0ff */
[----:B------:R-:W-:Y:S01]  /*21c0*/  SHF.R.U32.HI R46, RZ, 0x10, R17 ;  /* 0x00000010ff2e7819 */ /* 0x000fe20000011611 */
[----:B------:R-:W-:Y:S01]  /*21d0*/  VIADD R35, R35, 0xffffff80 ;  /* 0xffffff8023237836 */ /* 0x000fe20000000000 */
[----:B------:R-:W-:Y:S01]  /*21e0*/  IADD3 R17, R45, -0x80, RZ ;  /* 0xffffff802d117810 */ /* 0x000fe20007ffe0ff */
[----:B------:R-:W-:Y:S01]  /*21f0*/  HADD2.F32 R45, -RZ, R25.H1_H1 ;  /* 0x30000019ff2d7230 */ /* 0x000fe20000004100 */
[----:B------:R-:W-:Y:S01]  /*2200*/  LOP3.LUT R46, R46, 0xff, RZ, 0xc0, !PT ;  /* 0x000000ff2e2e7812 */ /* 0x000fe200078ec0ff */
[----:B------:R-:W-:Y:S01]  /*2210*/  HADD2.F32 R25, -RZ, R40.H0_H0 ;  /* 0x20000028ff197230 */ /* 0x000fe20000004100 */
[----:B--2---:R-:W-:Y:S01]  /*2220*/  SHF.R.U32.HI R47, RZ, 0x8, R18 ;  /* 0x00000008ff2f7819 */ /* 0x004fe20000011612 */
[----:B------:R-:W-:Y:S01]  /*2230*/  I2F.F16 R14, R49 ;  /* 0x00000031000e7306 */ /* 0x000fe20000200c00 */
[----:B------:R-:W-:Y:S01]  /*2240*/  IADD3 R33, R33, -0x80, RZ ;  /* 0xffffff8021217810 */ /* 0x000fe20007ffe0ff */
[----:B------:R-:W-:Y:S02]  /*2250*/  VIADD R40, R46, 0xffffff80 ;  /* 0xffffff802e287836 */ /* 0x000fe40000000000 */
[----:B------:R-:W-:Y:S01]  /*2260*/  FFMA.FTZ R25, R25, R45, R42 ;  /* 0x0000002d19197223 */ /* 0x000fe2000001002a */
[----:B------:R-:W-:Y:S01]  /*2270*/  SHF.R.U32.HI R42, RZ, 0x10, R18 ;  /* 0x00000010ff2a7819 */ /* 0x000fe20000011612 */
[----:B------:R-:W-:Y:S01]  /*2280*/  HADD2.F32 R46, -RZ, R39.H0_H0 ;  /* 0x20000027ff2e7230 */ /* 0x000fe20000004100 */
[----:B------:R-:W-:-:S02]  /*2290*/  LOP3.LUT R47, R47, 0xff, RZ, 0xc0, !PT ;  /* 0x000000ff2f2f7812 */ /* 0x000fc400078ec0ff */
[----:B------:R-:W-:Y:S01]  /*22a0*/  LOP3.LUT R42, R42, 0xff, RZ, 0xc0, !PT ;  /* 0x000000ff2a2a7812 */ /* 0x000fe200078ec0ff */
[----:B------:R-:W2:Y:S01]  /*22b0*/  I2F.F16 R33, R33 ;  /* 0x0000002100217306 */ /* 0x000ea20000200c00 */
[----:B------:R-:W-:Y:S01]  /*22c0*/  FFMA.FTZ R44, R45, R46, R44 ;  /* 0x0000002e2d2c7223 */ /* 0x000fe2000001002c */
[----:B------:R-:W-:Y:S01]  /*22d0*/  VIADD R39, R47, 0xffffff80 ;  /* 0xffffff802f277836 */ /* 0x000fe20000000000 */
[----:B------:R-:W-:Y:S01]  /*22e0*/  LEA.HI R18, R18, 0xffffff80, RZ, 0x8 ;  /* 0xffffff8012127811 */ /* 0x000fe200078f40ff */
[----:B------:R-:W-:Y:S02]  /*22f0*/  HADD2.F32 R46, -RZ, R34.H0_H0 ;  /* 0x20000022ff2e7230 */ /* 0x000fe40000004100 */
[----:B------:R-:W-:Y:S01]  /*2300*/  HADD2.F32 R47, -RZ, R36.H0_H0 ;  /* 0x20000024ff2f7230 */ /* 0x000fe20000004100 */
[--C-:B------:R-:W-:Y:S01]  /*2310*/  SHF.R.U32.HI R36, RZ, 0x8, R19.reuse ;  /* 0x00000008ff247819 */ /* 0x100fe20000011613 */
[----:B------:R-:W-:Y:S01]  /*2320*/  VIADD R34, R42, 0xffffff80 ;  /* 0xffffff802a227836 */ /* 0x000fe20000000000 */
[----:B------:R-:W-:Y:S01]  /*2330*/  SHF.R.U32.HI R42, RZ, 0x10, R19 ;  /* 0x00000010ff2a7819 */ /* 0x000fe20000011613 */
[C---:B------:R-:W-:Y:S01]  /*2340*/  FFMA.FTZ R43, R45.reuse, R46, R43 ;  /* 0x0000002e2d2b7223 */ /* 0x040fe2000001002b */
[----:B------:R-:W-:Y:S01]  /*2350*/  LOP3.LUT R36, R36, 0xff, RZ, 0xc0, !PT ;  /* 0x000000ff24247812 */ /* 0x000fe200078ec0ff */
[----:B------:R-:W-:Y:S01]  /*2360*/  FFMA.FTZ R16, R45, R47, R16 ;  /* 0x0000002f2d107223 */ /* 0x000fe20000010010 */
[----:B------:R-:W-:Y:S01]  /*2370*/  LOP3.LUT R42, R42, 0xff, RZ, 0xc0, !PT ;  /* 0x000000ff2a2a7812 */ /* 0x000fe200078ec0ff */
[----:B------:R-:W-:Y:S01]  /*2380*/  I2F.F16 R41, R41 ;  /* 0x0000002900297306 */ /* 0x000fe20000200c00 */
[----:B------:R-:W-:Y:S01]  /*2390*/  IADD3 R45, R36, -0x80, RZ ;  /* 0xffffff80242d7810 */ /* 0x000fe20007ffe0ff */
[----:B0-----:R-:W-:Y:S01]  /*23a0*/  HADD2.F32 R46, -RZ, R15.H0_H0 ;  /* 0x2000000fff2e7230 */ /* 0x001fe20000004100 */
[----:B------:R-:W-:Y:S01]  /*23b0*/  LEA.HI R19, R19, 0xffffff80, RZ, 0x8 ;  /* 0xffffff8013137811 */ /* 0x000fe200078f40ff */
[----:B------:R-:W-:-:S02]  /*23c0*/  VIADD R42, R42, 0xffffff80 ;  /* 0xffffff802a2a7836 */ /* 0x000fc40000000000 */
[----:B------:R-:W-:Y:S02]  /*23d0*/  HADD2.F32 R47, -RZ, R24.H0_H0 ;  /* 0x20000018ff2f7230 */ /* 0x000fe40000004100 */
[----:B------:R-:W0:Y:S01]  /*23e0*/  I2F.F16 R17, R17 ;  /* 0x0000001100117306 */ /* 0x000e220000200c00 */
[--C-:B-1----:R-:W-:Y:S02]  /*23f0*/  HADD2.F32 R36, -RZ, R12.reuse.H0_H0 ;  /* 0x2000000cff247230 */ /* 0x102fe40000004100 */
[----:B------:R-:W-:Y:S02]  /*2400*/  HADD2.F32 R12, -RZ, R12.H1_H1 ;  /* 0x3000000cff0c7230 */ /* 0x000fe40000004100 */
[----:B------:R-:W-:Y:S02]  /*2410*/  HADD2.F32 R24, -RZ, R13.H0_H0 ;  /* 0x2000000dff187230 */ /* 0x000fe40000004100 */
[----:B------:R-:W-:Y:S01]  /*2420*/  FFMA.FTZ R25, R46, R36, R25 ;  /* 0x000000242e197223 */ /* 0x000fe20000010019 */
[----:B--2---:R-:W-:Y:S01]  /*2430*/  HADD2.F32 R46, -RZ, R33.H0_H0 ;  /* 0x20000021ff2e7230 */ /* 0x004fe20000004100 */
[----:B------:R-:W1:Y:S01]  /*2440*/  I2F.F16 R39, R39 ;  /* 0x0000002700277306 */ /* 0x000e620000200c00 */
[----:B------:R-:W-:Y:S01]  /*2450*/  FFMA.FTZ R33, R36, R47, R44 ;  /* 0x0000002f24217223 */ /* 0x000fe2000001002c */
[----:B------:R-:W-:-:S02]  /*2460*/  HADD2.F32 R13, -RZ, R13.H1_H1 ;  /* 0x3000000dff0d7230 */ /* 0x000fc40000004100 */
[----:B------:R-:W-:Y:S01]  /*2470*/  FFMA.FTZ R43, R36, R46, R43 ;  /* 0x0000002e242b7223 */ /* 0x000fe2000001002b */
[----:B0-----:R-:W-:-:S03]  /*2480*/  HADD2.F32 R17, -RZ, R17.H0_H0 ;  /* 0x20000011ff117230 */ /* 0x001fc60000004100 */
[----:B------:R0:W2:Y:S02]  /*2490*/  I2F.F16 R15, R45 ;  /* 0x0000002d000f7306 */ /* 0x0000a40000200c00 */
[----:B------:R-:W-:Y:S01]  /*24a0*/  FFMA.FTZ R17, R12, R17, R33 ;  /* 0x000000110c117223 */ /* 0x000fe20000010021 */
[----:B-1----:R-:W-:-:S05]  /*24b0*/  HADD2.F32 R39, -RZ, R39.H0_H0 ;  /* 0x20000027ff277230 */ /* 0x002fca0000004100 */
[----:B------:R-:W1:Y:S01]  /*24c0*/  I2F.F16 R35, R35 ;  /* 0x0000002300237306 */ /* 0x000e620000200c00 */
[----:B0-----:R-:W-:Y:S02]  /*24d0*/  HADD2.F32 R45, -RZ, R14.H0_H0 ;  /* 0x2000000eff2d7230 */ /* 0x001fe40000004100 */
[----:B------:R-:W-:Y:S02]  /*24e0*/  HADD2.F32 R14, -RZ, R41.H0_H0 ;  /* 0x20000029ff0e7230 */ /* 0x000fe40000004100 */
[----:B------:R-:W-:Y:S01]  /*24f0*/  FFMA.FTZ R39, R12, R39, R43 ;  /* 0x000000270c277223 */ /* 0x000fe2000001002b */
[----:B------:R-:W-:Y:S01]  /*2500*/  FFMA.FTZ R16, R36, R45, R16 ;  /* 0x0000002d24107223 */ /* 0x000fe20000010010 */
[----:B--2---:R-:W-:Y:S01]  /*2510*/  HADD2.F32 R15, -RZ, R15.H0_H0 ;  /* 0x2000000fff0f7230 */ /* 0x004fe20000004100 */
[----:B------:R-:W0:Y:S01]  /*2520*/  I2F.F16 R40, R40 ;  /* 0x0000002800287306 */ /* 0x000e220000200c00 */
[----:B------:R-:W-:-:S03]  /*2530*/  FFMA.FTZ R25, R14, R12, R25 ;  /* 0x0000000c0e197223 */ /* 0x000fc60000010019 */
[----:B------:R-:W-:Y:S01]  /*2540*/  FFMA.FTZ R15, R12, R15, R16 ;  /* 0x0000000f0c0f7223 */ /* 0x000fe20000010010 */
[----:B------:R-:W-:Y:S02]  /*2550*/  HADD2.F32 R12, -RZ, R37.H0_H0 ;  /* 0x20000025ff0c7230 */ /* 0x000fe40000004100 */
[----:B-1----:R-:W-:Y:S01]  /*2560*/  HADD2.F32 R14, -RZ, R35.H0_H0 ;  /* 0x20000023ff0e7230 */ /* 0x002fe20000004100 */
        /* <DEDUP_REMOVED lines=33> */
.L_x_4738:
        /* <DEDUP_REMOVED lines=8> */
[----:B------:R-:W-:Y:S01]  /*2800*/  LOP3.LUT R17, R5, 0xff, RZ, 0xc0, !PT ;  /* 0x000000ff05117812 */ /* 0x000fe200078ec0ff */
[----:B------:R-:W-:Y:S01]  /*2810*/  VIADD R42, R18, 0xffffff80 ;  /* 0xffffff80122a7836 */ /* 0x000fe20000000000 */
[----:B------:R-:W-:-:S02]  /*2820*/  SHF.R.U32.HI R18, RZ, 0x8, R5 ;  /* 0x00000008ff127819 */ /* 0x000fc40000011605 */
[----:B------:R-:W-:Y:S01]  /*2830*/  SHF.R.U32.HI R4, RZ, 0x10, R4 ;  /* 0x00000010ff047819 */ /* 0x000fe20000011604 */
[----:B------:R-:W-:Y:S01]  /*2840*/  VIADD R38, R17, 0xffffff80 ;  /* 0xffffff8011267836 */ /* 0x000fe20000000000 */
[----:B------:R-:W-:Y:S01]  /*2850*/  LOP3.LUT R37, R18, 0xff, RZ, 0xc0, !PT ;  /* 0x000000ff12257812 */ /* 0x000fe200078ec0ff */
[----:B------:R-:W-:Y:S01]  /*2860*/  I2F.F16 R45, R45 ;  /* 0x0000002d002d7306 */ /* 0x000fe20000200c00 */
[----:B------:R-:W0:Y:S01]  /*2870*/  LDS.64 R18, [UR4+0x20] ;  /* 0x00002004ff127984 */ /* 0x000e220008000a00 */
[----:B------:R-:W-:Y:S02]  /*2880*/  LOP3.LUT R17, R6, 0xff, RZ, 0xc0, !PT ;  /* 0x000000ff06117812 */ /* 0x000fe400078ec0ff */
[----:B------:R-:W-:Y:S02]  /*2890*/  LEA.HI R16, R5, 0xffffff80, RZ, 0x8 ;  /* 0xffffff8005107811 */ /* 0x000fe400078f40ff */
[----:B------:R-:W-:Y:S02]  /*28a0*/  IADD3 R44, R17, -0x80, RZ ;  /* 0xffffff80112c7810 */ /* 0x000fe40007ffe0ff */
[----:B------:R-:W-:Y:S01]  /*28b0*/  LOP3.LUT R17, R7, 0xff, RZ, 0xc0, !PT ;  /* 0x000000ff07117812 */ /* 0x000fe200078ec0ff */
[----:B------:R-:W-:Y:S01]  /*28c0*/  I2F.F16 R38, R38 ;  /* 0x0000002600267306 */ /* 0x000fe20000200c00 */
[----:B------:R-:W-:-:S02]  /*28d0*/  LOP3.LUT R4, R4, 0xff, RZ, 0xc0, !PT ;  /* 0x000000ff04047812 */ /* 0x000fc400078ec0ff */
[----:B------:R-:W-:Y:S01]  /*28e0*/  SHF.R.U32.HI R5, RZ, 0x10, R5 ;  /* 0x00000010ff057819 */ /* 0x000fe20000011605 */
[----:B------:R-:W-:Y:S01]  /*28f0*/  VIADD R17, R17, 0xffffff80 ;  /* 0xffffff8011117836 */ /* 0x000fe20000000000 */
[----:B------:R-:W-:Y:S01]  /*2900*/  IADD3 R43, R37, -0x80, RZ ;  /* 0xffffff80252b7810 */ /* 0x000fe20007ffe0ff */
[----:B------:R-:W-:Y:S01]  /*2910*/  VIADD R4, R4, 0xffffff80 ;  /* 0xffffff8004047836 */ /* 0x000fe20000000000 */
[----:B------:R-:W-:Y:S01]  /*2920*/  LOP3.LUT R5, R5, 0xff, RZ, 0xc0, !PT ;  /* 0x000000ff05057812 */ /* 0x000fe200078ec0ff */
[----:B------:R-:W1:Y:S01]  /*2930*/  I2F.F16 R44, R44 ;  /* 0x0000002c002c7306 */ /* 0x000e620000200c00 */
[----:B------:R-:W-:Y:S02]  /*2940*/  SHF.R.U32.HI R37, RZ, 0x8, R6 ;  /* 0x00000008ff257819 */ /* 0x000fe40000011606 */
[----:B------:R-:W-:Y:S01]  /*2950*/  LEA.HI R33, R7, 0xffffff80, RZ, 0x8 ;  /* 0xffffff8007217811 */ /* 0x000fe200078f40ff */
[----:B------:R-:W-:Y:S01]  /*2960*/  VIADD R5, R5, 0xffffff80 ;  /* 0xffffff8005057836 */ /* 0x000fe20000000000 */
[----:B------:R-:W-:-:S02]  /*2970*/  LOP3.LUT R39, R37, 0xff, RZ, 0xc0, !PT ;  /* 0x000000ff25277812 */ /* 0x000fc400078ec0ff */
[----:B------:R-:W-:Y:S01]  /*2980*/  LEA.HI R35, R6, 0xffffff80, RZ, 0x8 ;  /* 0xffffff8006237811 */ /* 0x000fe200078f40ff */
[----:B------:R3:W-:Y:S01]  /*2990*/  I2F.F16 R36, R4 ;  /* 0x0000000400247306 */ /* 0x0007e20000200c00 */
[----:B------:R-:W-:Y:S01]  /*29a0*/  SHF.R.U32.HI R6, RZ, 0x10, R6 ;  /* 0x00000010ff067819 */ /* 0x000fe20000011606 */
[----:B------:R-:W-:-:S03]  /*29b0*/  VIADD R39, R39, 0xffffff80 ;  /* 0xffffff8027277836 */ /* 0x000fc60000000000 */
[----:B------:R-:W-:-:S03]  /*29c0*/  LOP3.LUT R6, R6, 0xff, RZ, 0xc0, !PT ;  /* 0x000000ff06067812 */ /* 0x000fc600078ec0ff */
[----:B------:R-:W4:Y:S01]  /*29d0*/  I2F.F16 R17, R17 ;  /* 0x0000001100117306 */ /* 0x000f220000200c00 */
[--C-:B---3--:R-:W-:Y:S01]  /*29e0*/  SHF.R.U32.HI R4, RZ, 0x8, R7.reuse ;  /* 0x00000008ff047819 */ /* 0x108fe20000011607 */
[----:B------:R-:W-:Y:S01]  /*29f0*/  VIADD R6, R6, 0xffffff80 ;  /* 0xffffff8006067836 */ /* 0x000fe20000000000 */
[----:B------:R-:W-:Y:S02]  /*2a00*/  SHF.R.U32.HI R7, RZ, 0x10, R7 ;  /* 0x00000010ff077819 */ /* 0x000fe40000011607 */
[----:B------:R-:W-:Y:S02]  /*2a10*/  LOP3.LUT R4, R4, 0xff, RZ, 0xc0, !PT ;  /* 0x000000ff04047812 */ /* 0x000fe400078ec0ff */
[----:B------:R-:W-:Y:S01]  /*2a20*/  LOP3.LUT R7, R7, 0xff, RZ, 0xc0, !PT ;  /* 0x000000ff07077812 */ /* 0x000fe200078ec0ff */
[----:B------:R-:W-:Y:S01]  /*2a30*/  I2F.F16 R42, R42 ;  /* 0x0000002a002a7306 */ /* 0x000fe20000200c00 */
[----:B------:R-:W-:Y:S01]  /*2a40*/  IADD3 R41, R4, -0x80, RZ ;  /* 0xffffff8004297810 */ /* 0x000fe20007ffe0ff */
[----:B0-----:R-:W-:-:S02]  /*2a50*/  HADD2.F32 R4, -RZ, R18.H0_H0 ;  /* 0x20000012ff047230 */ /* 0x001fc40000004100 */
[----:B------:R-:W-:Y:S02]  /*2a60*/  VIADD R49, R7, 0xffffff80 ;  /* 0xffffff8007317836 */ /* 0x000fe40000000000 */
[----:B-1----:R-:W-:Y:S02]  /*2a70*/  HADD2.F32 R7, -RZ, R44.H0_H0 ;  /* 0x2000002cff077230 */ /* 0x002fe40000004100 */
[----:B------:R-:W0:Y:S01]  /*2a80*/  I2F.F16 R37, R5 ;  /* 0x0000000500257306 */ /* 0x000e220000200c00 */
[----:B----4-:R-:W-:-:S07]  /*2a90*/  HADD2.F32 R17, -RZ, R17.H0_H0 ;  /* 0x20000011ff117230 */ /* 0x010fce0000004100 */
[----:B------:R-:W1:Y:S01]  /*2aa0*/  I2F.F16 R43, R43 ;  /* 0x0000002b002b7306 */ /* 0x000e620000200c00 */
[----:B0-----:R-:W-:-:S07]  /*2ab0*/  HADD2.F32 R37, -RZ, R37.H0_H0 ;  /* 0x20000025ff257230 */ /* 0x001fce0000004100 */
[----:B------:R-:W0:Y:S01]  /*2ac0*/  I2F.F16 R40, R39 ;  /* 0x0000002700287306 */ /* 0x000e220000200c00 */
[----:B-1----:R-:W-:-:S07]  /*2ad0*/  HADD2.F32 R43, -RZ, R43.H0_H0 ;  /* 0x2000002bff2b7230 */ /* 0x002fce0000004100 */
        /* <DEDUP_REMOVED lines=9> */
[----:B------:R-:W1:Y:S01]  /*2b70*/  I2F.F16 R33, R33 ;  /* 0x0000002100217306 */ /* 0x000e620000200c00 */
[----:B0-----:R-:W-:-:S02]  /*2b80*/  HADD2.F32 R35, -RZ, R35.H0_H0 ;  /* 0x20000023ff237230 */ /* 0x001fc40000004100 */
[----:B-1----:R-:W-:Y:S01]  /*2b90*/  HADD2.F32 R33, -RZ, R33.H0_H0 ;  /* 0x20000021ff217230 */ /* 0x002fe20000004100 */
[C---:B--2---:R-:W-:Y:S02]  /*2ba0*/  LOP3.LUT R5, R12.reuse, 0xff, RZ, 0xc0, !PT ;  /* 0x000000ff0c057812 */ /* 0x044fe400078ec0ff */
[----:B------:R-:W-:Y:S02]  /*2bb0*/  LOP3.LUT R46, R13, 0xff, RZ, 0xc0, !PT ;  /* 0x000000ff0d2e7812 */ /* 0x000fe400078ec0ff */
[----:B------:R-:W-:Y:S01]  /*2bc0*/  LEA.HI R25, R12, 0xffffff80, RZ, 0x8 ;  /* 0xffffff800c197811 */ /* 0x000fe200078f40ff */
[----:B------:R-:W-:Y:S01]  /*2bd0*/  VIADD R48, R5, 0xffffff80 ;  /* 0xffffff8005307836 */ /* 0x000fe20000000000 */
[----:B------:R-:W-:Y:S01]  /*2be0*/  LEA.HI R24, R13, 0xffffff80, RZ, 0x8 ;  /* 0xffffff800d187811 */ /* 0x000fe200078f40ff */
[----:B------:R-:W-:Y:S02]  /*2bf0*/  HADD2.F32 R5, -RZ, R45.H0_H0 ;  /* 0x2000002dff057230 */ /* 0x000fe40000004100 */
[----:B------:R-:W-:Y:S01]  /*2c00*/  HADD2.F32 R45, -RZ, R38.H0_H0 ;  /* 0x20000026ff2d7230 */ /* 0x000fe20000004100 */
[----:B------:R-:W-:Y:S01]  /*2c10*/  I2F.F16 R25, R25 ;  /* 0x0000001900197306 */ /* 0x000fe20000200c00 */
[----:B------:R-:W-:-:S02]  /*2c20*/  VIADD R47, R46, 0xffffff80 ;  /* 0xffffff802e2f7836 */ /* 0x000fc40000000000 */
[----:B------:R-:W-:Y:S01]  /*2c30*/  FFMA.FTZ R46, R5, R4, RZ ;  /* 0x00000004052e7223 */ /* 0x000fe200000100ff */
[C---:B------:R-:W-:Y:S01]  /*2c40*/  FFMA.FTZ R5, R4.reuse, R7, RZ ;  /* 0x0000000704057223 */ /* 0x040fe200000100ff */
[C---:B------:R-:W-:Y:S01]  /*2c50*/  FFMA.FTZ R44, R4.reuse, R45, RZ ;  /* 0x0000002d042c7223 */ /* 0x040fe200000100ff */
[----:B------:R-:W-:Y:S02]  /*2c60*/  HADD2.F32 R45, -RZ, R18.H1_H1 ;  /* 0x30000012ff2d7230 */ /* 0x000fe40000004100 */
        /* <DEDUP_REMOVED lines=16> */
[----:B------:R-:W-:-:S02]  /*2d70*/  HADD2.F32 R49, -RZ, R36.H0_H0 ;  /* 0x20000024ff317230 */ /* 0x000fc40000004100 */
[----:B------:R-:W-:Y:S01]  /*2d80*/  VIADD R12, R44, 0xffffff80 ;  /* 0xffffff802c0c7836 */ /* 0x000fe20000000000 */
[--C-:B------:R-:W-:Y:S01]  /*2d90*/  SHF.R.U32.HI R44, RZ, 0x8, R13.reuse ;  /* 0x00000008ff2c7819 */ /* 0x100fe2000001160d */
[----:B------:R-:W-:Y:S02]  /*2da0*/  VIADD R45, R46, 0xffffff80 ;  /* 0xffffff802e2d7836 */ /* 0x000fe40000000000 */
[----:B------:R4:W3:Y:S01]  /*2db0*/  I2F.F16 R17, R48 ;  /* 0x0000003000117306 */ /* 0x0008e20000200c00 */
[----:B------:R-:W-:Y:S01]  /*2dc0*/  LOP3.LUT R46, R44, 0xff, RZ, 0xc0, !PT ;  /* 0x000000ff2c2e7812 */ /* 0x000fe200078ec0ff */
[--C-:B------:R-:W-:Y:S01]  /*2dd0*/  HADD2.F32 R44, -RZ, R19.reuse.H0_H0 ;  /* 0x20000013ff2c7230 */ /* 0x100fe20000004100 */
[----:B--2---:R-:W-:Y:S01]  /*2de0*/  SHF.R.U32.HI R47, RZ, 0x10, R13 ;  /* 0x00000010ff2f7819 */ /* 0x004fe2000001160d */
[----:B------:R-:W-:Y:S01]  /*2df0*/  HADD2.F32 R19, -RZ, R19.H1_H1 ;  /* 0x30000013ff137230 */ /* 0x000fe20000004100 */
[----:B------:R-:W-:Y:S01]  /*2e00*/  IADD3 R13, R46, -0x80, RZ ;  /* 0xffffff802e0d7810 */ /* 0x000fe20007ffe0ff */
[----:B-1----:R-:W-:-:S02]  /*2e10*/  HADD2.F32 R38, -RZ, R38.H0_H0 ;  /* 0x20000026ff267230 */ /* 0x002fc40000004100 */
[----:B------:R-:W-:Y:S01]  /*2e20*/  FFMA.FTZ R46, R44, R37, R43 ;  /* 0x000000252c2e7223 */ /* 0x000fe2000001002b */
[----:B------:R-:W-:Y:S01]  /*2e30*/  SHF.R.U32.HI R37, RZ, 0x8, R14 ;  /* 0x00000008ff257819 */ /* 0x000fe2000001160e */
[----:B------:R1:W-:Y:S01]  /*2e40*/  I2F.F16 R36, R45 ;  /* 0x0000002d00247306 */ /* 0x0003e20000200c00 */
[----:B----4-:R-:W-:Y:S02]  /*2e50*/  HADD2.F32 R48, -RZ, R39.H0_H0 ;  /* 0x20000027ff307230 */ /* 0x010fe40000004100 */
[----:B------:R-:W-:Y:S01]  /*2e60*/  FFMA.FTZ R42, R49, R44, R42 ;  /* 0x0000002c312a7223 */ /* 0x000fe2000001002a */
[----:B------:R-:W-:Y:S01]  /*2e70*/  LOP3.LUT R37, R37, 0xff, RZ, 0xc0, !PT ;  /* 0x000000ff25257812 */ /* 0x000fe200078ec0ff */
[----:B------:R-:W-:Y:S01]  /*2e80*/  HADD2.F32 R43, -RZ, R34.H0_H0 ;  /* 0x20000022ff2b7230 */ /* 0x000fe20000004100 */
[----:B------:R-:W-:Y:S02]  /*2e90*/  SHF.R.U32.HI R39, RZ, 0x10, R14 ;  /* 0x00000010ff277819 */ /* 0x000fe4000001160e */
[----:B------:R-:W-:Y:S01]  /*2ea0*/  LOP3.LUT R47, R47, 0xff, RZ, 0xc0, !PT ;  /* 0x000000ff2f2f7812 */ /* 0x000fe200078ec0ff */
[----:B------:R-:W-:-:S02]  /*2eb0*/  VIADD R34, R37, 0xffffff80 ;  /* 0xffffff8025227836 */ /* 0x000fc40000000000 */
        /* <DEDUP_REMOVED lines=9> */
[C---:B------:R-:W-:Y:S01]  /*2f50*/  FFMA.FTZ R46, R19.reuse, R42, R46 ;  /* 0x0000002a132e7223 */ /* 0x040fe2000001002e */
[C---:B------:R-:W-:Y:S01]  /*2f60*/  FFMA.FTZ R40, R19.reuse, R35, R40 ;  /* 0x0000002313287223 */ /* 0x040fe20000010028 */
[----:B------:R-:W-:Y:S01]  /*2f70*/  FFMA.FTZ R44, R19, R33, R44 ;  /* 0x00000021132c7223 */ /* 0x000fe2000001002c */
[----:B------:R-:W-:Y:S01]  /*2f80*/  LOP3.LUT R41, R41, 0xff, RZ, 0xc0, !PT ;  /* 0x000000ff29297812 */ /* 0x000fe200078ec0ff */
[----:B------:R-:W2:Y:S01]  /*2f90*/  I2F.F16 R18, R18 ;  /* 0x0000001200127306 */ /* 0x000ea20000200c00 */
[----:B------:R-:W-:Y:S01]  /*2fa0*/  SHF.R.U32.HI R33, RZ, 0x10, R15 ;  /* 0x00000010ff217819 */ /* 0x000fe2000001160f */
[----:B------:R-:W-:Y:S01]  /*2fb0*/  VIADD R16, R39, 0xffffff80 ;  /* 0xffffff8027107836 */ /* 0x000fe20000000000 */
[----:B------:R-:W-:Y:S01]  /*2fc0*/  IADD3 R19, R41, -0x80, RZ ;  /* 0xffffff8029137810 */ /* 0x000fe20007ffe0ff */
[----:B0-----:R-:W-:Y:S01]  /*2fd0*/  HADD2.F32 R35, -RZ, R4.H0_H0 ;  /* 0x20000004ff237230 */ /* 0x001fe20000004100 */
[----:B------:R-:W-:Y:S01]  /*2fe0*/  LOP3.LUT R33, R33, 0xff, RZ, 0xc0, !PT ;  /* 0x000000ff21217812 */ /* 0x000fe200078ec0ff */
[----:B---3--:R-:W-:Y:S01]  /*2ff0*/  HADD2.F32 R41, -RZ, R7.H0_H0 ;  /* 0x20000007ff297230 */ /* 0x008fe20000004100 */
[----:B------:R-:W-:Y:S01]  /*3000*/  LEA.HI R14, R14, 0xffffff80, RZ, 0x8 ;  /* 0xffffff800e0e7811 */ /* 0x000fe200078f40ff */
[----:B------:R-:W0:Y:S01]  /*3010*/  I2F.F16 R13, R13 ;  /* 0x0000000d000d7306 */ /* 0x000e220000200c00 */
[----:B------:R-:W-:Y:S01]  /*3020*/  LEA.HI R15, R15, 0xffffff80, RZ, 0x8 ;  /* 0xffffff800f0f7811 */ /* 0x000fe200078f40ff */
[----:B------:R-:W-:-:S02]  /*3030*/  VIADD R39, R33, 0xffffff80 ;  /* 0xffffff8021277836 */ /* 0x000fc40000000000 */
[----:B------:R-:W-:Y:S01]  /*3040*/  FFMA.FTZ R38, R38, R35, R37 ;  /* 0x0000002326267223 */ /* 0x000fe20000010025 */
[----:B------:R-:W-:Y:S02]  /*3050*/  HADD2.F32 R43, -RZ, R17.H0_H0 ;  /* 0x20000011ff2b7230 */ /* 0x000fe40000004100 */
[C---:B------:R-:W-:Y:S01]  /*3060*/  FFMA.FTZ R41, R35.reuse, R41, R46 ;  /* 0x0000002923297223 */ /* 0x040fe2000001002e */
[----:B------:R-:W-:Y:S01]  /*3070*/  HADD2.F32 R4, -RZ, R4.H1_H1 ;  /* 0x30000004ff047230 */ /* 0x000fe20000004100 */
[----:B------:R-:W3:Y:S01]  /*3080*/  I2F.F16 R34, R34 ;  /* 0x0000002200227306 */ /* 0x000ee20000200c00 */
[----:B-1----:R-:W-:Y:S02]  /*3090*/  HADD2.F32 R17, -RZ, R12.H0_H0 ;  /* 0x2000000cff117230 */ /* 0x002fe40000004100 */
[----:B------:R-:W-:Y:S01]  /*30a0*/  FFMA.FTZ R44, R35, R43, R44 ;  /* 0x0000002b232c7223 */ /* 0x000fe2000001002c */
[----:B--2---:R-:W-:Y:S02]  /*30b0*/  HADD2.F32 R18, -RZ, R18.H0_H0 ;  /* 0x20000012ff127230 */ /* 0x004fe40000004100 */
[----:B------:R-:W-:-:S02]  /*30c0*/  HADD2.F32 R33, -RZ, R5.H0_H0 ;  /* 0x20000005ff217230 */ /* 0x000fc40000004100 */
[----:B------:R-:W-:Y:S01]  /*30d0*/  FFMA.FTZ R38, R17, R4, R38 ;  /* 0x0000000411267223 */ /* 0x000fe20000010026 */
[----:B0-----:R-:W-:Y:S01]  /*30e0*/  HADD2.F32 R13, -RZ, R13.H0_H0 ;  /* 0x2000000dff0d7230 */ /* 0x001fe20000004100 */
[----:B------:R-:W0:Y:S01]  /*30f0*/  I2F.F16 R19, R19 ;  /* 0x0000001300137306 */ /* 0x000e220000200c00 */
[----:B------:R-:W-:Y:S01]  /*3100*/  FFMA.FTZ R37, R35, R18, R40 ;  /* 0x0000001223257223 */ /* 0x000fe20000010028 */
[----:B------:R-:W-:Y:S02]  /*3110*/  HADD2.F32 R5, -RZ, R5.H1_H1 ;  /* 0x30000005ff057230 */ /* 0x000fe40000004100 */
[----:B------:R-:W-:Y:S01]  /*3120*/  FFMA.FTZ R12, R4, R13, R41 ;  /* 0x0000000d040c7223 */ /* 0x000fe20000010029 */
[----:B------:R-:W-:Y:S02]  /*3130*/  HADD2.F32 R13, -RZ, R36.H0_H0 ;  /* 0x20000024ff0d7230 */ /* 0x000fe40000004100 */
[----:B---3--:R-:W-:Y:S01]  /*3140*/  HADD2.F32 R17, -RZ, R34.H0_H0 ;  /* 0x20000022ff117230 */ /* 0x008fe20000004100 */
[----:B------:R-:W1:Y:S02]  /*3150*/  I2F.F16 R6, R47 ;  /* 0x0000002f00067306 */ /* 0x000e640000200c00 */
[----:B------:R-:W-:-:S02]  /*3160*/  FFMA.FTZ R13, R13, R33, R38 ;  /* 0x000000210d0d7223 */ /* 0x000fc40000010026 */
[----:B------:R-:W-:Y:S01]  /*3170*/  FFMA.FTZ R18, R4, R17, R37 ;  /* 0x0000001104127223 */ /* 0x000fe20000010025 */
[----:B0-----:R-:W-:-:S03]  /*3180*/  HADD2.F32 R19, -RZ, R19.H0_H0 ;  /* 0x20000013ff137230 */ /* 0x001fc60000004100 */
[----:B------:R-:W0:Y:S02]  /*3190*/  I2F.F16 R16, R16 ;  /* 0x0000001000107306 */ /* 0x000e240000200c00 */
[----:B------:R-:W-:Y:S01]  /*31a0*/  FFMA.FTZ R44, R4, R19, R44 ;  /* 0x00000013042c7223 */ /* 0x000fe2000001002c */
[----:B------:R-:W-:Y:S02]  /*31b0*/  HADD2.F32 R4, -RZ, R25.H0_H0 ;  /* 0x20000019ff047230 */ /* 0x000fe40000004100 */
[----:B-1----:R-:W-:-:S03]  /*31c0*/  HADD2.F32 R6, -RZ, R6.H0_H0 ;  /* 0x20000006ff067230 */ /* 0x002fc60000004100 */
[----:B------:R-:W1:Y:S01]  /*31d0*/  I2F.F16 R7, R39 ;  /* 0x0000002700077306 */ /* 0x000e620000200c00 */
[----:B------:R-:W-:Y:S01]  /*31e0*/  FFMA.FTZ R4, R4, R5, R13 ;  /* 0x0000000504047223 */ /* 0x000fe2000001000d */
[----:B------:R-:W-:Y:S02]  /*31f0*/  HADD2.F32 R13, -RZ, R2.H0_H0 ;  /* 0x20000002ff0d7230 */ /* 0x000fe40000004100 */
[----:B------:R-:W-:Y:S01]  /*3200*/  FFMA.FTZ R6, R33, R6, R12 ;  /* 0x0000000621067223 */ /* 0x000fe2000001000c */
[----:B0-----:R-:W-:-:S03]  /*3210*/  HADD2.F32 R16, -RZ, R16.H0_H0 ;  /* 0x20000010ff107230 */ /* 0x001fc60000004100 */
[----:B------:R-:W0:Y:S01]  /*3220*/  I2F.F16 R24, R24 ;  /* 0x0000001800187306 */ /* 0x000e220000200c00 */
[----:B------:R-:W-:-:S05]  /*3230*/  FMUL.FTZ R4, R13, R4 ;  /* 0x000000040d047220 */ /* 0x000fca0000410000 */
[----:B------:R-:W-:Y:S01]  /*3240*/  F2FP.F16.F32.PACK_AB R4, RZ, R4 ;  /* 0x00000004ff04723e */ /* 0x000fe200000000ff */
[----:B-1----:R-:W-:Y:S01]  /*3250*/  HADD2.F32 R17, -RZ, R7.H0_H0 ;  /* 0x20000007ff117230 */ /* 0x002fe20000004100 */
[----:B------:R-:W1:Y:S01]  /*3260*/  I2F.F16 R14, R14 ;  /* 0x0000000e000e7306 */ /* 0x000e620000200c00 */
[----:B------:R-:W-:-:S03]  /*3270*/  FFMA.FTZ R7, R33, R16, R18 ;  /* 0x0000001021077223 */ /* 0x000fc60000010012 */
[----:B------:R-:W-:Y:S01]  /*3280*/  FFMA.FTZ R44, R33, R17, R44 ;  /* 0x00000011212c7223 */ /* 0x000fe2000001002c */
[----:B------:R-:W-:Y:S02]  /*3290*/  HADD2.F32 R17, -RZ, R2.H1_H1 ;  /* 0x30000002ff117230 */ /* 0x000fe40000004100 */
[----:B0-----:R-:W-:Y:S01]  /*32a0*/  HADD2.F32 R24, -RZ, R24.H0_H0 ;  /* 0x20000018ff187230 */ /* 0x001fe20000004100 */
[----:B------:R-:W0:Y:S04]  /*32b0*/  I2F.F16 R15, R15 ;  /* 0x0000000f000f7306 */ /* 0x000e280000200c00 */
[----:B------:R-:W-:Y:S01]  /*32c0*/  FFMA.FTZ R6, R5, R24, R6 ;  /* 0x0000001805067223 */ /* 0x000fe20000010006 */
[----:B-1----:R-:W-:-:S05]  /*32d0*/  HADD2.F32 R14, -RZ, R14.H0_H0 ;  /* 0x2000000eff0e7230 */ /* 0x002fca0000004100 */
[C---:B------:R-:W-:Y:S01]  /*32e0*/  FFMA.FTZ R7, R5.reuse, R14, R7 ;  /* 0x0000000e05077223 */ /* 0x040fe20000010007 */
[--C-:B------:R-:W-:Y:S02]  /*32f0*/  HADD2.F32 R14, -RZ, R0.reuse.H0_H0 ;  /* 0x20000000ff0e7230 */ /* 0x100fe40000004100 */
        /* <DEDUP_REMOVED lines=13> */
.L_x_4739:
[----:B-----5:R-:W-:Y:S02]  /*33d0*/  @!P0 IMAD.IADD R3, R20, 0x1, R21 ;  /* 0x0000000114038824 */ /* 0x020fe400078e0215 */
[----:B------:R-:W-:Y:S01]  /*33e0*/  IMAD.WIDE R26, R31, 0x8, R26 ;  /* 0x000000081f1a7825 */ /* 0x000fe200078e021a */
[----:B------:R-:W-:Y:S06]  /*33f0*/  @P1 BRA `(.L_x_4740) ;  /* 0x0000000c000c1947 */ /* 0x000fec0003800000 */
[----:B------:R-:W2:Y:S01]  /*3400*/  LDG.E.128.CONSTANT R4, desc[UR6][R26.64] ;  /* 0x000000061a047981 */ /* 0x000ea2000c1e9d00 */
[C---:B------:R-:W-:Y:S02]  /*3410*/  LOP3.LUT R12, R8.reuse, 0xff, RZ, 0xc0, !PT ;  /* 0x000000ff080c7812 */ /* 0x040fe400078ec0ff */
[----:B------:R-:W-:Y:S02]  /*3420*/  LOP3.LUT R13, R9, 0xff, RZ, 0xc0, !PT ;  /* 0x000000ff090d7812 */ /* 0x000fe400078ec0ff */
[----:B------:R-:W-:Y:S01]  /*3430*/  LEA.HI R18, R8, 0xffffff80, RZ, 0x8 ;  /* 0xffffff8008127811 */ /* 0x000fe200078f40ff */
[----:B------:R-:W-:Y:S01]  /*3440*/  VIADD R12, R12, 0xffffff80 ;  /* 0xffffff800c0c7836 */ /* 0x000fe20000000000 */
[----:B------:R-:W-:Y:S02]  /*3450*/  IADD3 R13, R13, -0x80, RZ ;  /* 0xffffff800d0d7810 */ /* 0x000fe40007ffe0ff */
[----:B------:R-:W-:Y:S01]  /*3460*/  LOP3.LUT R15, R10, 0xff, RZ, 0xc0, !PT ;  /* 0x000000ff0a0f7812 */ /* 0x000fe200078ec0ff */
[----:B------:R1:W-:Y:S01]  /*3470*/  I2F.F16 R47, R12 ;  /* 0x0000000c002f7306 */ /* 0x0003e20000200c00 */
[----:B------:R-:W-:-:S02]  /*3480*/  LEA.HI R14, R9, 0xffffff80, RZ, 0x8 ;  /* 0xffffff80090e7811 */ /* 0x000fc400078f40ff */
[----:B------:R-:W-:Y:S01]  /*3490*/  SHF.R.U32.HI R24, RZ, 0x8, R10 ;  /* 0x00000008ff187819 */ /* 0x000fe2000001160a */
[----:B------:R-:W-:Y:S01]  /*34a0*/  VIADD R42, R15, 0xffffff80 ;  /* 0xffffff800f2a7836 */ /* 0x000fe20000000000 */
[----:B------:R-:W-:Y:S02]  /*34b0*/  LOP3.LUT R15, R11, 0xff, RZ, 0xc0, !PT ;  /* 0x000000ff0b0f7812 */ /* 0x000fe400078ec0ff */
[----:B------:R-:W-:Y:S01]  /*34c0*/  LOP3.LUT R25, R24, 0xff, RZ, 0xc0, !PT ;  /* 0x000000ff18197812 */ /* 0x000fe200078ec0ff */
[----:B------:R3:W4:Y:S01]  /*34d0*/  I2F.F16 R41, R13 ;  /* 0x0000000d00297306 */ /* 0x0007220000200c00 */
[--C-:B-1----:R-:W-:Y:S01]  /*34e0*/  SHF.R.U32.HI R12, RZ, 0x8, R8.reuse ;  /* 0x00000008ff0c7819 */ /* 0x102fe20000011608 */
[----:B------:R-:W-:Y:S01]  /*34f0*/  VIADD R37, R15, 0xffffff80 ;  /* 0xffffff800f257836 */ /* 0x000fe20000000000 */
[----:B------:R-:W-:Y:S01]  /*3500*/  SHF.R.U32.HI R8, RZ, 0x10, R8 ;  /* 0x00000010ff087819 */ /* 0x000fe20000011608 */
[----:B------:R-:W-:Y:S01]  /*3510*/  VIADD R25, R25, 0xffffff80 ;  /* 0xffffff8019197836 */ /* 0x000fe20000000000 */
[----:B------:R-:W-:-:S02]  /*3520*/  LOP3.LUT R12, R12, 0xff, RZ, 0xc0, !PT ;  /* 0x000000ff0c0c7812 */ /* 0x000fc400078ec0ff */
[----:B------:R-:W-:Y:S01]  /*3530*/  LOP3.LUT R8, R8, 0xff, RZ, 0xc0, !PT ;  /* 0x000000ff08087812 */ /* 0x000fe200078ec0ff */
[----:B------:R-:W-:Y:S01]  /*3540*/  I2F.F16 R42, R42 ;  /* 0x0000002a002a7306 */ /* 0x000fe20000200c00 */
[--C-:B---3--:R-:W-:Y:S01]  /*3550*/  SHF.R.U32.HI R13, RZ, 0x8, R9.reuse ;  /* 0x00000008ff0d7819 */ /* 0x108fe20000011609 */
[----:B------:R-:W-:Y:S01]  /*3560*/  VIADD R12, R12, 0xffffff80 ;  /* 0xffffff800c0c7836 */ /* 0x000fe20000000000 */
[----:B------:R-:W-:Y:S02]  /*3570*/  IADD3 R8, R8, -0x80, RZ ;  /* 0xffffff8008087810 */ /* 0x000fe40007ffe0ff */
[----:B------:R-:W-:Y:S02]  /*3580*/  LOP3.LUT R13, R13, 0xff, RZ, 0xc0, !PT ;  /* 0x000000ff0d0d7812 */ /* 0x000fe400078ec0ff */
[----:B------:R-:W-:Y:S01]  /*3590*/  SHF.R.U32.HI R9, RZ, 0x10, R9 ;  /* 0x00000010ff097819 */ /* 0x000fe20000011609 */
[----:B0-----:R0:W-:Y:S01]  /*35a0*/  I2F.F16 R35, R12 ;  /* 0x0000000c00237306 */ /* 0x0011e20000200c00 */
[----:B------:R-:W-:Y:S01]  /*35b0*/  LEA.HI R17, R11, 0xffffff80, RZ, 0x8 ;  /* 0xffffff800b117811 */ /* 0x000fe200078f40ff */
[----:B------:R-:W-:Y:S01]  /*35c0*/  VIADD R36, R13, 0xffffff80 ;  /* 0xffffff800d247836 */ /* 0x000fe20000000000 */
[----:B------:R-:W-:Y:S01]  /*35d0*/  LOP3.LUT R9, R9, 0xff, RZ, 0xc0, !PT ;  /* 0x000000ff09097812 */ /* 0x000fe200078ec0ff */
[----:B----4-:R-:W-:Y:S01]  /*35e0*/  HADD2.F32 R41, -RZ, R41.H0_H0 ;  /* 0x20000029ff297230 */ /* 0x010fe20000004100 */
[----:B------:R-:W-:-:S02]  /*35f0*/  LEA.HI R19, R10, 0xffffff80, RZ, 0x8 ;  /* 0xffffff800a137811 */ /* 0x000fc400078f40ff */
[----:B------:R-:W-:Y:S01]  /*3600*/  SHF.R.U32.HI R10, RZ, 0x10, R10 ;  /* 0x00000010ff0a7819 */ /* 0x000fe2000001160a */
[----:B------:R1:W3:Y:S01]  /*3610*/  I2F.F16 R20, R8 ;  /* 0x0000000800147306 */ /* 0x0002e20000200c00 */
[----:B0-----:R-:W0:Y:S01]  /*3620*/  LDS.64 R12, [UR4+0x30] ;  /* 0x00003004ff0c7984 */ /* 0x001e220008000a00 */
[----:B------:R-:W-:Y:S01]  /*3630*/  VIADD R9, R9, 0xffffff80 ;  /* 0xffffff8009097836 */ /* 0x000fe20000000000 */
[----:B------:R-:W-:-:S04]  /*3640*/  LOP3.LUT R10, R10, 0xff, RZ, 0xc0, !PT ;  /* 0x000000ff0a0a7812 */ /* 0x000fc800078ec0ff */
[----:B------:R-:W-:Y:S01]  /*3650*/  IADD3 R10, R10, -0x80, RZ ;  /* 0xffffff800a0a7810 */ /* 0x000fe20007ffe0ff */
[----:B------:R-:W-:Y:S01]  /*3660*/  I2F.F16 R37, R37 ;  /* 0x0000002500257306 */ /* 0x000fe20000200c00 */
[--C-:B-1----:R-:W-:Y:S02]  /*3670*/  SHF.R.U32.HI R8, RZ, 0x8, R11.reuse ;  /* 0x00000008ff087819 */ /* 0x102fe4000001160b */
[----:B------:R-:W-:Y:S02]  /*3680*/  SHF.R.U32.HI R11, RZ, 0x10, R11 ;  /* 0x00000010ff0b7819 */ /* 0x000fe4000001160b */
[----:B------:R-:W-:Y:S02]  /*3690*/  LOP3.LUT R8, R8, 0xff, RZ, 0xc0, !PT ;  /* 0x000000ff08087812 */ /* 0x000fe400078ec0ff */
[----:B------:R-:W-:Y:S01]  /*36a0*/  LOP3.LUT R11, R11, 0xff, RZ, 0xc0, !PT ;  /* 0x000000ff0b0b7812 */ /* 0x000fe200078ec0ff */
[----:B------:R-:W1:Y:S01]  /*36b0*/  I2F.F16 R24, R9 ;  /* 0x0000000900187306 */ /* 0x000e620000200c00 */
[----:B---3--:R-:W-:-:S02]  /*36c0*/  HADD2.F32 R20, -RZ, R20.H0_H0 ;  /* 0x20000014ff147230 */ /* 0x008fc40000004100 */
[----:B------:R-:W-:Y:S02]  /*36d0*/  VIADD R44, R8, 0xffffff80 ;  /* 0xffffff80082c7836 */ /* 0x000fe40000000000 */
[----:B------:R-:W-:-:S03]  /*36e0*/  VIADD R11, R11, 0xffffff80 ;  /* 0xffffff800b0b7836 */ /* 0x000fc60000000000 */
[----:B------:R-:W-:Y:S01]  /*36f0*/  I2F.F16 R43, R25 ;  /* 0x00000019002b7306 */ /* 0x000fe20000200c00 */
[----:B-1----:R-:W-:-:S07]  /*3700*/  HADD2.F32 R24, -RZ, R24.H0_H0 ;  /* 0x20000018ff187230 */ /* 0x002fce0000004100 */
[----:B------:R-:W1:Y:S08]  /*3710*/  I2F.F16 R36, R36 ;  /* 0x0000002400247306 */ /* 0x000e700000200c00 */
[----:B------:R3:W4:Y:S01]  /*3720*/  I2F.F16 R34, R11 ;  /* 0x0000000b00227306 */ /* 0x0007220000200c00 */
[--C-:B0-----:R-:W-:Y:S02]  /*3730*/  HADD2.F32 R38, -RZ, R13.reuse.H0_H0 ;  /* 0x2000000dff267230 */ /* 0x101fe40000004100 */
[----:B------:R-:W-:-:S02]  /*3740*/  HADD2.F32 R40, -RZ, R13.H1_H1 ;  /* 0x3000000dff287230 */ /* 0x000fc40000004100 */
[----:B------:R-:W-:Y:S02]  /*3750*/  HADD2.F32 R13, -RZ, R37.H0_H0 ;  /* 0x20000025ff0d7230 */ /* 0x000fe40000004100 */
[----:B-1----:R-:W-:Y:S01]  /*3760*/  HADD2.F32 R36, -RZ, R36.H0_H0 ;  /* 0x20000024ff247230 */ /* 0x002fe20000004100 */
[----:B------:R-:W0:Y:S01]  /*3770*/  I2F.F16 R44, R44 ;  /* 0x0000002c002c7306 */ /* 0x000e220000200c00 */
[----:B---3--:R-:W-:Y:S02]  /*3780*/  HADD2.F32 R11, -RZ, R42.H0_H0 ;  /* 0x2000002aff0b7230 */ /* 0x008fe40000004100 */
[----:B------:R-:W-:Y:S02]  /*3790*/  HADD2.F32 R42, -RZ, R43.H0_H0 ;  /* 0x2000002bff2a7230 */ /* 0x000fe40000004100 */
[----:B----4-:R-:W-:-:S03]  /*37a0*/  HADD2.F32 R34, -RZ, R34.H0_H0 ;  /* 0x20000022ff227230 */ /* 0x010fc60000004100 */
[----:B------:R-:W1:Y:S01]  /*37b0*/  I2F.F16 R10, R10 ;  /* 0x0000000a000a7306 */ /* 0x000e620000200c00 */
[----:B0-----:R-:W-:-:S07]  /*37c0*/  HADD2.F32 R44, -RZ, R44.H0_H0 ;  /* 0x2000002cff2c7230 */ /* 0x001fce0000004100 */
[----:B------:R-:W0:Y:S08]  /*37d0*/  I2F.F16 R18, R18 ;  /* 0x0000001200127306 */ /* 0x000e300000200c00 */
[----:B------:R-:W3:Y:S08]  /*37e0*/  I2F.F16 R14, R14 ;  /* 0x0000000e000e7306 */ /* 0x000ef00000200c00 */
[----:B------:R-:W4:Y:S08]  /*37f0*/  I2F.F16 R19, R19 ;  /* 0x0000001300137306 */ /* 0x000f300000200c00 */
[----:B------:R-:W5:Y:S01]  /*3800*/  I2F.F16 R17, R17 ;  /* 0x0000001100117306 */ /* 0x000f620000200c00 */
[----:B--2---:R-:W-:-:S02]  /*3810*/  LOP3.LUT R9, R6, 0xff, RZ, 0xc0, !PT ;  /* 0x000000ff06097812 */ /* 0x004fc400078ec0ff */
[C---:B------:R-:W-:Y:S02]  /*3820*/  LOP3.LUT R8, R4.reuse, 0xff, RZ, 0xc0, !PT ;  /* 0x000000ff04087812 */ /* 0x040fe400078ec0ff */
[----:B------:R-:W-:Y:S01]  /*3830*/  LEA.HI R16, R4, 0xffffff80, RZ, 0x8 ;  /* 0xffffff8004107811 */ /* 0x000fe200078f40ff */
[----:B------:R-:W-:Y:S01]  /*3840*/  VIADD R39, R9, 0xffffff80 ;  /* 0xffffff8009277836 */ /* 0x000fe20000000000 */
[----:B------:R-:W-:Y:S01]  /*3850*/  LOP3.LUT R9, R7, 0xff, RZ, 0xc0, !PT ;  /* 0x000000ff07097812 */ /* 0x000fe200078ec0ff */
[----:B------:R-:W-:Y:S01]  /*3860*/  VIADD R25, R8, 0xffffff80 ;  /* 0xffffff8008197836 */ /* 0x000fe20000000000 */
[----:B------:R-:W-:Y:S02]  /*3870*/  LOP3.LUT R8, R5, 0xff, RZ, 0xc0, !PT ;  /* 0x000000ff05087812 */ /* 0x000fe400078ec0ff */
[--C-:B------:R-:W-:Y:S01]  /*3880*/  SHF.R.U32.HI R45, RZ, 0x8, R4.reuse ;  /* 0x00000008ff2d7819 */ /* 0x100fe20000011604 */
[----:B------:R-:W-:Y:S01]  /*3890*/  I2F.F16 R39, R39 ;  /* 0x0000002700277306 */ /* 0x000fe20000200c00 */
[----:B------:R-:W-:Y:S01]  /*38a0*/  SHF.R.U32.HI R46, RZ, 0x10, R4 ;  /* 0x00000010ff2e7819 */ /* 0x000fe20000011604 */
[----:B------:R-:W-:Y:S01]  /*38b0*/  VIADD R4, R9, 0xffffff80 ;  /* 0xffffff8009047836 */ /* 0x000fe20000000000 */
[----:B------:R-:W-:Y:S01]  /*38c0*/  IADD3 R33, R8, -0x80, RZ ;  /* 0xffffff8008217810 */ /* 0x000fe20007ffe0ff */
[--C-:B------:R-:W-:Y:S01]  /*38d0*/  HADD2.F32 R8, -RZ, R12.reuse.H0_H0 ;  /* 0x2000000cff087230 */ /* 0x100fe20000004100 */
[----:B------:R-:W-:Y:S01]  /*38e0*/  LEA.HI R15, R5, 0xffffff80, RZ, 0x8 ;  /* 0xffffff80050f7811 */ /* 0x000fe200078f40ff */
[----:B------:R-:W-:Y:S01]  /*38f0*/  HADD2.F32 R9, -RZ, R47.H0_H0 ;  /* 0x2000002fff097230 */ /* 0x000fe20000004100 */
[----:B------:R-:W-:Y:S01]  /*3900*/  LOP3.LUT R45, R45, 0xff, RZ, 0xc0, !PT ;  /* 0x000000ff2d2d7812 */ /* 0x000fe200078ec0ff */
[----:B------:R-:W-:-:S02]  /*3910*/  HADD2.F32 R12, -RZ, R12.H1_H1 ;  /* 0x3000000cff0c7230 */ /* 0x000fc40000004100 */
[C---:B------:R-:W-:Y:S01]  /*3920*/  FFMA.FTZ R41, R8.reuse, R41, RZ ;  /* 0x0000002908297223 */ /* 0x040fe200000100ff */
[C---:B------:R-:W-:Y:S01]  /*3930*/  FFMA.FTZ R37, R8.reuse, R13, RZ ;  /* 0x0000000d08257223 */ /* 0x040fe200000100ff */
[----:B------:R-:W-:Y:S01]  /*3940*/  FFMA.FTZ R47, R9, R8, RZ ;  /* 0x00000008092f7223 */ /* 0x000fe200000100ff */
[----:B------:R-:W-:Y:S01]  /*3950*/  FFMA.FTZ R9, R8, R11, RZ ;  /* 0x0000000b08097223 */ /* 0x000fe200000100ff */
[----:B------:R-:W-:Y:S02]  /*3960*/  HADD2.F32 R8, -RZ, R35.H0_H0 ;  /* 0x20000023ff087230 */ /* 0x000fe40000004100 */
[C---:B------:R-:W-:Y:S01]  /*3970*/  FFMA.FTZ R43, R12.reuse, R36, R41 ;  /* 0x000000240c2b7223 */ /* 0x040fe20000010029 */
[C---:B------:R-:W-:Y:S01]  /*3980*/  FFMA.FTZ R37, R12.reuse, R44, R37 ;  /* 0x0000002c0c257223 */ /* 0x040fe20000010025 */
[----:B------:R-:W-:Y:S01]  /*3990*/  FFMA.FTZ R41, R12, R42, R9 ;  /* 0x0000002a0c297223 */ /* 0x000fe20000010009 */
[----:B------:R-:W-:Y:S01]  /*39a0*/  SHF.R.U32.HI R42, RZ, 0x10, R5 ;  /* 0x00000010ff2a7819 */ /* 0x000fe20000011605 */
[----:B------:R-:W-:Y:S01]  /*39b0*/  FFMA.FTZ R35, R8, R12, R47 ;  /* 0x0000000c08237223 */ /* 0x000fe2000001002f */
[----:B------:R-:W-:Y:S01]  /*39c0*/  SHF.R.U32.HI R8, RZ, 0x8, R5 ;  /* 0x00000008ff087819 */ /* 0x000fe20000011605 */
[----:B------:R-:W-:Y:S01]  /*39d0*/  FFMA.FTZ R43, R38, R24, R43 ;  /* 0x00000018262b7223 */ /* 0x000fe2000001002b */
[----:B------:R-:W-:Y:S01]  /*39e0*/  SHF.R.U32.HI R12, RZ, 0x8, R6 ;  /* 0x00000008ff0c7819 */ /* 0x000fe20000011606 */
[----:B------:R-:W-:Y:S01]  /*39f0*/  FFMA.FTZ R35, R20, R38, R35 ;  /* 0x0000002614237223 */ /* 0x000fe20000010023 */
[----:B------:R-:W-:Y:S01]  /*3a00*/  LOP3.LUT R36, R8, 0xff, RZ, 0xc0, !PT ;  /* 0x000000ff08247812 */ /* 0x000fe200078ec0ff */
[----:B-1----:R-:W-:Y:S01]  /*3a10*/  HADD2.F32 R20, -RZ, R10.H0_H0 ;  /* 0x2000000aff147230 */ /* 0x002fe20000004100 */
[----:B------:R-:W1:Y:S01]  /*3a20*/  LDS.64 R8, [UR4+0x38] ;  /* 0x00003804ff087984 */ /* 0x000e620008000a00 */
[----:B------:R-:W-:Y:S01]  /*3a30*/  LOP3.LUT R12, R12, 0xff, RZ, 0xc0, !PT ;  /* 0x000000ff0c0c7812 */ /* 0x000fe200078ec0ff */
[----:B0-----:R-:W-:Y:S01]  /*3a40*/  HADD2.F32 R24, -RZ, R18.H0_H0 ;  /* 0x20000012ff187230 */ /* 0x001fe20000004100 */
[----:B------:R-:W0:Y:S01]  /*3a50*/  I2F.F16 R25, R25 ;  /* 0x0000001900197306 */ /* 0x000e220000200c00 */
[C---:B------:R-:W-:Y:S01]  /*3a60*/  FFMA.FTZ R41, R38.reuse, R20, R41 ;  /* 0x0000001426297223 */ /* 0x040fe20000010029 */
[----:B------:R-:W-:Y:S01]  /*3a70*/  FFMA.FTZ R38, R38, R34, R37 ;  /* 0x0000002226267223 */ /* 0x000fe20000010025 */
[----:B------:R-:W-:-:S02]  /*3a80*/  VIADD R18, R12, 0xffffff80 ;  /* 0xffffff800c127836 */ /* 0x000fc40000000000 */
[----:B------:R-:W-:Y:S01]  /*3a90*/  FFMA.FTZ R12, R24, R40, R35 ;  /* 0x00000028180c7223 */ /* 0x000fe20000010023 */
[----:B---3--:R-:W-:Y:S01]  /*3aa0*/  HADD2.F32 R34, -RZ, R14.H0_H0 ;  /* 0x2000000eff227230 */ /* 0x008fe20000004100 */
[----:B------:R-:W-:Y:S01]  /*3ab0*/  SHF.R.U32.HI R20, RZ, 0x10, R6 ;  /* 0x00000010ff147819 */ /* 0x000fe20000011606 */
[----:B------:R-:W-:Y:S01]  /*3ac0*/  VIADD R5, R36, 0xffffff80 ;  /* 0xffffff8024057836 */ /* 0x000fe20000000000 */
[----:B------:R-:W-:Y:S01]  /*3ad0*/  SHF.R.U32.HI R24, RZ, 0x8, R7 ;  /* 0x00000008ff187819 */ /* 0x000fe20000011607 */
[----:B----4-:R-:W-:Y:S02]  /*3ae0*/  HADD2.F32 R36, -RZ, R19.H0_H0 ;  /* 0x20000013ff247230 */ /* 0x010fe40000004100 */
[----:B------:R-:W-:Y:S01]  /*3af0*/  FFMA.FTZ R43, R40, R34, R43 ;  /* 0x00000022282b7223 */ /* 0x000fe2000001002b */
[----:B-----5:R-:W-:Y:S01]  /*3b00*/  HADD2.F32 R19, -RZ, R17.H0_H0 ;  /* 0x20000011ff137230 */ /* 0x020fe20000004100 */
[----:B------:R-:W-:Y:S01]  /*3b10*/  LOP3.LUT R46, R46, 0xff, RZ, 0xc0, !PT ;  /* 0x000000ff2e2e7812 */ /* 0x000fe200078ec0ff */
[----:B------:R-:W-:Y:S01]  /*3b20*/  VIADD R11, R45, 0xffffff80 ;  /* 0xffffff802d0b7836 */ /* 0x000fe20000000000 */
[----:B------:R-:W-:Y:S01]  /*3b30*/  LOP3.LUT R20, R20, 0xff, RZ, 0xc0, !PT ;  /* 0x000000ff14147812 */ /* 0x000fe200078ec0ff */
[----:B------:R-:W-:Y:S01]  /*3b40*/  FFMA.FTZ R17, R40, R36, R41 ;  /* 0x0000002428117223 */ /* 0x000fe20000010029 */
[----:B------:R-:W-:Y:S01]  /*3b50*/  LOP3.LUT R24, R24, 0xff, RZ, 0xc0, !PT ;  /* 0x000000ff18187812 */ /* 0x000fe200078ec0ff */
[----:B------:R-:W-:Y:S01]  /*3b60*/  FFMA.FTZ R40, R40, R19, R38 ;  /* 0x0000001328287223 */ /* 0x000fe20000010026 */
[----:B------:R-:W-:Y:S01]  /*3b70*/  SHF.R.U32.HI R34, RZ, 0x10, R7 ;  /* 0x00000010ff227819 */ /* 0x000fe20000011607 */
[----:B------:R-:W2:Y:S01]  /*3b80*/  I2F.F16 R33, R33 ;  /* 0x0000002100217306 */ /* 0x000ea20000200c00 */
[----:B------:R-:W-:Y:S01]  /*3b90*/  LOP3.LUT R42, R42, 0xff, RZ, 0xc0, !PT ;  /* 0x000000ff2a2a7812 */ /* 0x000fe200078ec0ff */
[----:B0-----:R-:W-:Y:S01]  /*3ba0*/  HADD2.F32 R25, -RZ, R25.H0_H0 ;  /* 0x20000019ff197230 */ /* 0x001fe20000004100 */
[----:B------:R-:W-:Y:S01]  /*3bb0*/  LEA.HI R19, R6, 0xffffff80, RZ, 0x8 ;  /* 0xffffff8006137811 */ /* 0x000fe200078f40ff */
[----:B------:R-:W-:Y:S01]  /*3bc0*/  HADD2.F32 R39, -RZ, R39.H0_H0 ;  /* 0x20000027ff277230 */ /* 0x000fe20000004100 */
[----:B------:R-:W-:Y:S01]  /*3bd0*/  IADD3 R13, R46, -0x80, RZ ;  /* 0xffffff802e0d7810 */ /* 0x000fe20007ffe0ff */
[----:B------:R-:W-:Y:S01]  /*3be0*/  VIADD R42, R42, 0xffffff80 ;  /* 0xffffff802a2a7836 */ /* 0x000fe20000000000 */
[----:B------:R-:W-:Y:S01]  /*3bf0*/  IADD3 R14, R20, -0x80, RZ ;  /* 0xffffff80140e7810 */ /* 0x000fe20007ffe0ff */
[----:B------:R-:W0:Y:S01]  /*3c00*/  I2F.F16 R4, R4 ;  /* 0x0000000400047306 */ /* 0x000e220000200c00 */
[----:B------:R-:W-:Y:S01]  /*3c10*/  LOP3.LUT R6, R34, 0xff, RZ, 0xc0, !PT ;  /* 0x000000ff22067812 */ /* 0x000fe200078ec0ff */
[----:B------:R-:W-:Y:S01]  /*3c20*/  VIADD R20, R24, 0xffffff80 ;  /* 0xffffff8018147836 */ /* 0x000fe20000000000 */
[----:B------:R-:W-:-:S03]  /*3c30*/  LEA.HI R7, R7, 0xffffff80, RZ, 0x8 ;  /* 0xffffff8007077811 */ /* 0x000fc600078f40ff */
[----:B------:R-:W-:Y:S02]  /*3c40*/  VIADD R24, R6, 0xffffff80 ;  /* 0xffffff8006187836 */ /* 0x000fe40000000000 */
[----:B------:R-:W3:Y:S01]  /*3c50*/  I2F.F16 R11, R11 ;  /* 0x0000000b000b7306 */ /* 0x000ee20000200c00 */
[----:B--2---:R-:W-:Y:S02]  /*3c60*/  HADD2.F32 R33, -RZ, R33.H0_H0 ;  /* 0x20000021ff217230 */ /* 0x004fe40000004100 */
[--C-:B-1----:R-:W-:Y:S02]  /*3c70*/  HADD2.F32 R34, -RZ, R8.reuse.H0_H0 ;  /* 0x20000008ff227230 */ /* 0x102fe40000004100 */
[----:B------:R-:W-:Y:S02]  /*3c80*/  HADD2.F32 R8, -RZ, R8.H1_H1 ;  /* 0x30000008ff087230 */ /* 0x000fe40000004100 */
[----:B------:R-:W-:Y:S01]  /*3c90*/  HADD2.F32 R6, -RZ, R9.H0_H0 ;  /* 0x20000009ff067230 */ /* 0x000fe20000004100 */
[----:B------:R-:W1:Y:S01]  /*3ca0*/  I2F.F16 R5, R5 ;  /* 0x0000000500057306 */ /* 0x000e620000200c00 */
[----:B------:R-:W-:Y:S01]  /*3cb0*/  FFMA.FTZ R12, R25, R34, R12 ;  /* 0x00000022190c7223 */ /* 0x000fe2000001000c */
[----:B0-----:R-:W-:-:S02]  /*3cc0*/  HADD2.F32 R25, -RZ, R4.H0_H0 ;  /* 0x20000004ff197230 */ /* 0x001fc40000004100 */
[C---:B------:R-:W-:Y:S01]  /*3cd0*/  FFMA.FTZ R33, R34.reuse, R33, R43 ;  /* 0x0000002122217223 */ /* 0x040fe2000001002b */
[C---:B------:R-:W-:Y:S01]  /*3ce0*/  FFMA.FTZ R39, R34.reuse, R39, R17 ;  /* 0x0000002722277223 */ /* 0x040fe20000010011 */
[----:B------:R-:W-:Y:S02]  /*3cf0*/  HADD2.F32 R9, -RZ, R9.H1_H1 ;  /* 0x30000009ff097230 */ /* 0x000fe40000004100 */
[----:B---3--:R-:W-:Y:S01]  /*3d00*/  HADD2.F32 R11, -RZ, R11.H0_H0 ;  /* 0x2000000bff0b7230 */ /* 0x008fe20000004100 */
[----:B------:R-:W0:Y:S01]  /*3d10*/  I2F.F16 R13, R13 ;  /* 0x0000000d000d7306 */ /* 0x000e220000200c00 */
[----:B------:R-:W-:-:S03]  /*3d20*/  FFMA.FTZ R40, R34, R25, R40 ;  /* 0x0000001922287223 */ /* 0x000fc60000010028 */
[----:B------:R-:W-:Y:S01]  /*3d30*/  FFMA.FTZ R11, R11, R8, R12 ;  /* 0x000000080b0b7223 */ /* 0x000fe2000001000c */
[----:B-1----:R-:W-:-:S03]  /*3d40*/  HADD2.F32 R5, -RZ, R5.H0_H0 ;  /* 0x20000005ff057230 */ /* 0x002fc60000004100 */
[----:B------:R-:W1:Y:S02]  /*3d50*/  I2F.F16 R18, R18 ;  /* 0x0000001200127306 */ /* 0x000e640000200c00 */
[----:B------:R-:W-:Y:S01]  /*3d60*/  FFMA.FTZ R5, R8, R5, R33 ;  /* 0x0000000508057223 */ /* 0x000fe20000010021 */
[----:B0-----:R-:W-:-:S05]  /*3d70*/  HADD2.F32 R4, -RZ, R13.H0_H0 ;  /* 0x2000000dff047230 */ /* 0x001fca0000004100 */
[----:B------:R-:W0:Y:S01]  /*3d80*/  I2F.F16 R20, R20 ;  /* 0x0000001400147306 */ /* 0x000e220000200c00 */
[----:B------:R-:W-:Y:S02]  /*3d90*/  HADD2.F32 R13, -RZ, R2.H1_H1 ;  /* 0x30000002ff0d7230 */ /* 0x000fe40000004100 */
[----:B------:R-:W-:Y:S01]  /*3da0*/  FFMA.FTZ R11, R4, R6, R11 ;  /* 0x00000006040b7223 */ /* 0x000fe2000001000b */
        /* <DEDUP_REMOVED lines=30> */
[----:B------:R-:W-:Y:S01]  /*3f90*/  HADD2.F32 R7, -RZ, R0.H0_H0 ;  /* 0x20000000ff077230 */ /* 0x000fe20000004100 */
[----:B------:R-:W-:Y:S02]  /*3fa0*/  PRMT R11, R11, 0x5410, R4 ;  /* 0x000054100b0b7816 */ /* 0x000fe40000000004 */
[----:B------:R-:W-:Y:S02]  /*3fb0*/  FFMA.FTZ R6, R9, R6, R24 ;  /* 0x0000000609067223 */ /* 0x000fe40000010018 */
[----:B------:R-:W-:-:S02]  /*3fc0*/  FMUL.FTZ R8, R7, R8 ;  /* 0x0000000807087220 */ /* 0x000fc40000410000 */
[----:B------:R-:W-:Y:S01]  /*3fd0*/  FMUL.FTZ R6, R13, R6 ;  /* 0x000000060d067220 */ /* 0x000fe20000410000 */
[----:B------:R-:W-:Y:S02]  /*3fe0*/  HFMA2.MMA R29, R11, 1, 1, R29 ;  /* 0x3c003c000b1d7835 */ /* 0x000fe4000000001d */
[----:B------:R-:W-:Y:S02]  /*3ff0*/  F2FP.F16.F32.PACK_AB R8, RZ, R8 ;  /* 0x00000008ff08723e */ /* 0x000fe400000000ff */
[----:B------:R-:W-:-:S04]  /*4000*/  F2FP.F16.F32.PACK_AB R6, RZ, R6 ;  /* 0x00000006ff06723e */ /* 0x000fc800000000ff */
[----:B------:R-:W-:-:S05]  /*4010*/  PRMT R8, R8, 0x5410, R6 ;  /* 0x0000541008087816 */ /* 0x000fca0000000006 */
[----:B------:R-:W-:-:S07]  /*4020*/  HADD2 R28, R8, R28 ;  /* 0x0000001c081c7230 */ /* 0x000fce0000000000 */
.L_x_4740:
[----:B------:R-:W-:Y:S01]  /*4030*/  VIADD R21, R21, 0x20 ;  /* 0x0000002015157836 */ /* 0x000fe20000000000 */
[----:B------:R-:W-:Y:S01]  /*4040*/  UIADD3 UR4, UR4, 0x40, URZ ;  /* 0x0000004004047890 */ /* 0x000fe2000fffe03f */
[----:B------:R-:W-:-:S03]  /*4050*/  IMAD.WIDE R26, R31, 0x8, R26 ;  /* 0x000000081f1a7825 */ /* 0x000fc600078e021a */
[----:B------:R-:W-:Y:S01]  /*4060*/  ISETP.GE.AND P0, PT, R21, UR5, PT ;  /* 0x0000000515007c0c */ /* 0x000fe2000bf06270 */
[----:B------:R-:W-:Y:S01]  /*4070*/  IMAD.WIDE R24, R31, 0x8, R22 ;  /* 0x000000081f187825 */ /* 0x000fe200078e0216 */
[----:B------:R-:W-:-:S13]  /*4080*/  ISETP.LT.AND P2, PT, R21, R32, PT ;  /* 0x000000201500720c */ /* 0x000fda0003f41270 */
[----:B------:R-:W-:Y:S05]  /*4090*/  @!P0 BRA P2, `(.L_x_4741) ;  /* 0xffffffcc00348947 */ /* 0x000fea000103ffff */
.L_x_4736:
[----:B------:R-:W-:Y:S01]  /*40a0*/  ISETP.GE.AND P0, PT, R21, R32, PT ;  /* 0x000000201500720c */ /* 0x000fe20003f06270 */
[----:B------:R-:W-:-:S03]  /*40b0*/  ULDC UR5, c[0x0][0x25c] ;  /* 0x0000970000057ab9 */ /* 0x000fc60000000800 */
[----:B------:R-:W-:-:S13]  /*40c0*/  ISETP.GE.OR P0, PT, R21, UR5, P0 ;  /* 0x0000000515007c0c */ /* 0x000fda0008706670 */
[----:B------:R-:W-:Y:S05]  /*40d0*/  @P0 BRA `(.L_x_4742) ;  /* 0x0000001800200947 */ /* 0x000fea0003800000 */
[----:B------:R-:W1:Y:S01]  /*40e0*/  LDC R20, c[0x0][0x23c] ;  /* 0x00008f00ff147b82 */ /* 0x000e620000000800 */
[----:B------:R-:W-:Y:S01]  /*40f0*/  SHF.R.S32.HI R22, RZ, 0x1f, R31 ;  /* 0x0000001fff167819 */ /* 0x000fe2000001141f */
[----:B------:R-:W-:-:S06]  /*4100*/  ULDC UR5, c[0x0][0x25c] ;  /* 0x0000970000057ab9 */ /* 0x000fcc0000000800 */
.L_x_4745:
        /* <DEDUP_REMOVED lines=9> */
[----:B-1----:R-:W-:Y:S01]  /*41a0*/  IMAD.MOV.U32 R31, RZ, RZ, R20 ;  /* 0x000000ffff1f7224 */ /* 0x002fe200078e0014 */
[----:B---3--:R-:W-:Y:S02]  /*41b0*/  @!P0 PRMT R2, R8, 0x7610, R2 ;  /* 0x0000761008028816 */ /* 0x008fe40000000002 */
[----:B------:R-:W-:Y:S02]  /*41c0*/  @!P0 PRMT R0, R0, 0x7610, R8 ;  /* 0x0000761000008816 */ /* 0x000fe40000000008 */
[----:B------:R-:W-:-:S02]  /*41d0*/  @!P0 PRMT R2, R2, 0x7610, R9 ;  /* 0x0000761002028816 */ /* 0x000fc40000000009 */
[----:B------:R-:W-:Y:S01]  /*41e0*/  @!P0 PRMT R0, R9, 0x7610, R0 ;  /* 0x0000761009008816 */ /* 0x000fe20000000000 */
[----:B--2---:R-:W-:Y:S06]  /*41f0*/  @P1 BRA `(.L_x_4743) ;  /* 0x0000000800d01947 */ /* 0x004fec0003800000 */
[C---:B------:R-:W-:Y:S01]  /*4200*/  IMAD.WIDE R36, R31.reuse, 0x4, R24 ;  /* 0x000000041f247825 */ /* 0x040fe200078e0218 */
[----:B0-----:R-:W0:Y:S04]  /*4210*/  LDS.128 R16, [UR4] ;  /* 0x00000004ff107984 */ /* 0x001e280008000c00 */
[----:B------:R1:W2:Y:S01]  /*4220*/  LDG.E.128.CONSTANT R8, desc[UR6][R36.64] ;  /* 0x0000000624087981 */ /* 0x0002a2000c1e9d00 */
[----:B------:R-:W-:-:S06]  /*4230*/  IMAD.WIDE R12, R31, 0x4, R36 ;  /* 0x000000041f0c7825 */ /* 0x000fcc00078e0224 */
[----:B------:R-:W3:Y:S01]  /*4240*/  LDG.E.128.CONSTANT R12, desc[UR6][R12.64] ;  /* 0x000000060c0c7981 */ /* 0x000ee2000c1e9d00 */
[----:B-----5:R-:W-:Y:S02]  /*4250*/  LOP3.LUT R35, R4, 0x3f003f, RZ, 0xc0, !PT ;  /* 0x003f003f04237812 */ /* 0x020fe400078ec0ff */
[----:B------:R-:W-:Y:S02]  /*4260*/  LOP3.LUT R39, R6, 0x3f003f, RZ, 0xc0, !PT ;  /* 0x003f003f06277812 */ /* 0x000fe400078ec0ff */
[----:B------:R-:W-:Y:S02]  /*4270*/  SHF.R.U32.HI R33, RZ, 0xc, R4 ;  /* 0x0000000cff217819 */ /* 0x000fe40000011604 */
[----:B------:R-:W-:Y:S02]  /*4280*/  LOP3.LUT R38, R5, 0x3f003f, RZ, 0xc0, !PT ;  /* 0x003f003f05267812 */ /* 0x000fe400078ec0ff */
[----:B------:R-:W-:Y:S02]  /*4290*/  SHF.R.U32.HI R34, RZ, 0xc, R5 ;  /* 0x0000000cff227819 */ /* 0x000fe40000011605 */
[----:B-1----:R-:W-:-:S02]  /*42a0*/  LOP3.LUT R36, R7, 0x3f003f, RZ, 0xc0, !PT ;  /* 0x003f003f07247812 */ /* 0x002fc400078ec0ff */
[----:B------:R-:W-:Y:S02]  /*42b0*/  SHF.R.U32.HI R4, RZ, 0x6, R4 ;  /* 0x00000006ff047819 */ /* 0x000fe40000011604 */
[----:B------:R-:W-:Y:S02]  /*42c0*/  SHF.R.U32.HI R5, RZ, 0x6, R5 ;  /* 0x00000006ff057819 */ /* 0x000fe40000011605 */
        /* <DEDUP_REMOVED lines=10> */
[--C-:B------:R-:W-:Y:S01]  /*4370*/  SHF.R.U32.HI R23, RZ, 0xc, R6.reuse ;  /* 0x0000000cff177819 */ /* 0x100fe20000011606 */
[-C--:B0-----:R-:W-:Y:S01]  /*4380*/  HFMA2.MMA R37, R35, R16.reuse, RZ ;  /* 0x0000001023257235 */ /* 0x081fe200000000ff */
[----:B------:R-:W-:Y:S01]  /*4390*/  SHF.R.U32.HI R6, RZ, 0x6, R6 ;  /* 0x00000006ff067819 */ /* 0x000fe20000011606 */
[-C--:B------:R-:W-:Y:S01]  /*43a0*/  HFMA2 R38, R41, R16.reuse, RZ.H0_H0 ;  /* 0x0000001029267231 */ /* 0x080fe200000400ff */
[----:B------:R-:W-:Y:S01]  /*43b0*/  LOP3.LUT R5, R4, 0x64006400, RZ, 0xfc, !PT ;  /* 0x6400640004057812 */ /* 0x000fe200078efcff */
[----:B------:R-:W-:Y:S01]  /*43c0*/  HFMA2.MMA R4, R39, R16, RZ ;  /* 0x0000001027047235 */ /* 0x000fe200000000ff */
[----:B------:R-:W-:Y:S01]  /*43d0*/  LOP3.LUT R36, R36, 0x64006400, RZ, 0xfc, !PT ;  /* 0x6400640024247812 */ /* 0x000fe200078efcff */
[----:B------:R-:W-:Y:S01]  /*43e0*/  HFMA2 R16, R43, R16, RZ.H0_H0 ;  /* 0x000000102b107231 */ /* 0x000fe200000400ff */
[--C-:B------:R-:W-:Y:S01]  /*43f0*/  SHF.R.U32.HI R27, RZ, 0xc, R7.reuse ;  /* 0x0000000cff1b7819 */ /* 0x100fe20000011607 */
[----:B------:R-:W-:Y:S01]  /*4400*/  HADD2 R40, R5, -1056, -1056 ;  /* 0xe420e42005287430 */ /* 0x000fe20000000000 */
[----:B------:R-:W-:Y:S01]  /*4410*/  SHF.R.U32.HI R7, RZ, 0x6, R7 ;  /* 0x00000006ff077819 */ /* 0x000fe20000011607 */
[----:B------:R-:W-:Y:S01]  /*4420*/  HADD2 R39, R36, -1056, -1056 ;  /* 0xe420e42024277430 */ /* 0x000fe20000000000 */
[----:B------:R-:W-:-:S02]  /*4430*/  LOP3.LUT R35, R6, 0x3f003f, RZ, 0xc0, !PT ;  /* 0x003f003f06237812 */ /* 0x000fc400078ec0ff */
[----:B------:R-:W-:Y:S01]  /*4440*/  LOP3.LUT R7, R7, 0x3f003f, RZ, 0xc0, !PT ;  /* 0x003f003f07077812 */ /* 0x000fe200078ec0ff */
[----:B------:R-:W-:Y:S01]  /*4450*/  HFMA2 R6, R39, R17, R38 ;  /* 0x0000001127067231 */ /* 0x000fe20000000026 */
[----:B------:R-:W-:Y:S01]  /*4460*/  LOP3.LUT R36, R35, 0x64006400, RZ, 0xfc, !PT ;  /* 0x6400640023247812 */ /* 0x000fe200078efcff */
[----:B------:R-:W-:Y:S01]  /*4470*/  HFMA2.MMA R5, R40, R17, R37 ;  /* 0x0000001128057235 */ /* 0x000fe20000000025 */
[----:B------:R-:W-:Y:S02]  /*4480*/  LOP3.LUT R38, R7, 0x64006400, RZ, 0xfc, !PT ;  /* 0x6400640007267812 */ /* 0x000fe400078efcff */
[----:B------:R-:W-:Y:S01]  /*4490*/  LOP3.LUT R44, R34, 0xf000f, RZ, 0xc0, !PT ;  /* 0x000f000f222c7812 */ /* 0x000fe200078ec0ff */
[----:B------:R-:W-:Y:S01]  /*44a0*/  HADD2 R39, R36, -1056, -1056 ;  /* 0xe420e42024277430 */ /* 0x000fe20000000000 */
[----:B------:R-:W-:Y:S02]  /*44b0*/  LOP3.LUT R47, R27, 0xf000f, RZ, 0xc0, !PT ;  /* 0x000f000f1b2f7812 */ /* 0x000fe400078ec0ff */
[----:B------:R-:W-:-:S03]  /*44c0*/  LOP3.LUT R46, R23, 0xf000f, RZ, 0xc0, !PT ;  /* 0x000f000f172e7812 */ /* 0x000fc600078ec0ff */
[----:B------:R-:W-:Y:S01]  /*44d0*/  HFMA2.MMA R36, R39, R17, R4 ;  /* 0x0000001127247235 */ /* 0x000fe20000000004 */
[----:B------:R-:W-:-:S04]  /*44e0*/  HADD2 R39, R38, -1056, -1056 ;  /* 0xe420e42026277430 */ /* 0x000fc80000000000 */
[----:B------:R-:W-:Y:S01]  /*44f0*/  HFMA2 R16, R39, R17, R16 ;  /* 0x0000001127107231 */ /* 0x000fe20000000010 */
[----:B--2---:R-:W-:Y:S02]  /*4500*/  LOP3.LUT R7, R8, 0x3f003f, RZ, 0xc0, !PT ;  /* 0x003f003f08077812 */ /* 0x004fe400078ec0ff */
[----:B------:R-:W-:Y:S02]  /*4510*/  LOP3.LUT R37, R10, 0x3f003f, RZ, 0xc0, !PT ;  /* 0x003f003f0a257812 */ /* 0x000fe400078ec0ff */
[----:B------:R-:W-:Y:S02]  /*4520*/  LOP3.LUT R35, R9, 0x3f003f, RZ, 0xc0, !PT ;  /* 0x003f003f09237812 */ /* 0x000fe400078ec0ff */
[----:B------:R-:W-:Y:S02]  /*4530*/  LOP3.LUT R7, R7, 0x64006400, RZ, 0xfc, !PT ;  /* 0x6400640007077812 */ /* 0x000fe400078efcff */
[----:B------:R-:W-:Y:S02]  /*4540*/  LOP3.LUT R37, R37, 0x64006400, RZ, 0xfc, !PT ;  /* 0x6400640025257812 */ /* 0x000fe400078efcff */
[----:B------:R-:W-:Y:S01]  /*4550*/  LOP3.LUT R35, R35, 0x64006400, RZ, 0xfc, !PT ;  /* 0x6400640023237812 */ /* 0x000fe200078efcff */
[----:B------:R-:W-:Y:S01]  /*4560*/  HADD2 R4, R7, -1056, -1056 ;  /* 0xe420e42007047430 */ /* 0x000fe20000000000 */
[----:B------:R-:W-:Y:S01]  /*4570*/  SHF.R.U32.HI R7, RZ, 0x6, R9 ;  /* 0x00000006ff077819 */ /* 0x000fe20000011609 */
[----:B------:R-:W-:Y:S01]  /*4580*/  HADD2 R37, R37, -1056, -1056 ;  /* 0xe420e42025257430 */ /* 0x000fe20000000000 */
[----:B---3--:R-:W-:Y:S01]  /*4590*/  SHF.R.U32.HI R45, RZ, 0x8, R13 ;  /* 0x00000008ff2d7819 */ /* 0x008fe2000001160d */
[----:B------:R-:W-:Y:S01]  /*45a0*/  HADD2 R35, R35, -1056, -1056 ;  /* 0xe420e42023237430 */ /* 0x000fe20000000000 */
[----:B------:R-:W-:Y:S01]  /*45b0*/  LOP3.LUT R7, R7, 0x3f003f, RZ, 0xc0, !PT ;  /* 0x003f003f07077812 */ /* 0x000fe200078ec0ff */
[-C--:B------:R-:W-:Y:S01]  /*45c0*/  HFMA2.MMA R4, R4, R18.reuse, R5 ;  /* 0x0000001204047235 */ /* 0x080fe20000000005 */
[----:B------:R-:W-:Y:S01]  /*45d0*/  SHF.R.U32.HI R42, RZ, 0x8, R15 ;  /* 0x00000008ff2a7819 */ /* 0x000fe2000001160f */
[----:B------:R-:W-:Y:S01]  /*45e0*/  HFMA2.MMA R5, R37, R18, R36 ;  /* 0x0000001225057235 */ /* 0x000fe20000000024 */
[----:B------:R-:W-:Y:S01]  /*45f0*/  HFMA2 R17, R35, R18, R6 ;  /* 0x0000001223117231 */ /* 0x000fe20000000006 */
[----:B------:R-:W-:-:S02]  /*4600*/  LOP3.LUT R36, R11, 0x3f003f, RZ, 0xc0, !PT ;  /* 0x003f003f0b247812 */ /* 0x000fc400078ec0ff */
[----:B------:R-:W-:Y:S02]  /*4610*/  SHF.R.U32.HI R6, RZ, 0x6, R8 ;  /* 0x00000006ff067819 */ /* 0x000fe40000011608 */
[----:B------:R-:W-:Y:S02]  /*4620*/  SHF.R.U32.HI R35, RZ, 0x6, R10 ;  /* 0x00000006ff237819 */ /* 0x000fe4000001160a */
        /* <DEDUP_REMOVED lines=9> */
[----:B------:R-:W-:Y:S01]  /*46c0*/  SHF.R.U32.HI R37, RZ, 0x6, R11 ;  /* 0x00000006ff257819 */ /* 0x000fe2000001160b */
[----:B------:R-:W-:Y:S01]  /*46d0*/  HADD2 R18, R35, -1056, -1056 ;  /* 0xe420e42023127430 */ /* 0x000fe20000000000 */
[----:B------:R-:W-:Y:S01]  /*46e0*/  LOP3.LUT R35, R33, 0xf000f, RZ, 0xc0, !PT ;  /* 0x000f000f21237812 */ /* 0x000fe200078ec0ff */
[----:B------:R-:W-:Y:S01]  /*46f0*/  HADD2 R6, R7, -1056, -1056 ;  /* 0xe420e42007067430 */ /* 0x000fe20000000000 */
[----:B------:R-:W-:Y:S01]  /*4700*/  LOP3.LUT R37, R37, 0x3f003f, RZ, 0xc0, !PT ;  /* 0x003f003f25257812 */ /* 0x000fe200078ec0ff */
[-C--:B------:R-:W-:Y:S01]  /*4710*/  HFMA2.MMA R16, R39, R19.reuse, R4 ;  /* 0x0000001327107235 */ /* 0x080fe20000000004 */
[----:B------:R-:W-:Y:S01]  /*4720*/  SHF.R.U32.HI R33, RZ, 0xc, R8 ;  /* 0x0000000cff217819 */ /* 0x000fe20000011608 */
[----:B------:R-:W-:Y:S01]  /*4730*/  HFMA2 R17, R6, R19, R17 ;  /* 0x0000001306117231 */ /* 0x000fe20000000011 */
[----:B------:R-:W-:Y:S01]  /*4740*/  HFMA2.MMA R18, R18, R19, R5 ;  /* 0x0000001312127235 */ /* 0x000fe20000000005 */
[----:B------:R-:W-:Y:S01]  /*4750*/  LOP3.LUT R37, R37, 0x64006400, RZ, 0xfc, !PT ;  /* 0x6400640025257812 */ /* 0x000fe200078efcff */
[----:B------:R-:W0:Y:S01]  /*4760*/  LDS.128 R4, [UR4+0x10] ;  /* 0x00001004ff047984 */ /* 0x000e220008000c00 */
[----:B------:R-:W-:-:S02]  /*4770*/  SHF.R.U32.HI R8, RZ, 0x8, R12 ;  /* 0x00000008ff087819 */ /* 0x000fc4000001160c */
[----:B------:R-:W-:Y:S01]  /*4780*/  SHF.R.U32.HI R9, RZ, 0xc, R9 ;  /* 0x0000000cff097819 */ /* 0x000fe20000011609 */
[----:B------:R-:W-:Y:S01]  /*4790*/  HADD2 R37, R37, -1056, -1056 ;  /* 0xe420e42025257430 */ /* 0x000fe20000000000 */
[----:B------:R-:W-:Y:S02]  /*47a0*/  LOP3.LUT R8, R35, 0x300030, R8, 0xf8, !PT ;  /* 0x0030003023087812 */ /* 0x000fe400078ef808 */
[----:B------:R-:W-:Y:S01]  /*47b0*/  LOP3.LUT R35, R12, 0x3f003f, RZ, 0xc0, !PT ;  /* 0x003f003f0c237812 */ /* 0x000fe200078ec0ff */
[----:B------:R-:W-:Y:S01]  /*47c0*/  HFMA2 R19, R37, R19, R36 ;  /* 0x0000001325137231 */ /* 0x000fe20000000024 */
[----:B------:R-:W-:Y:S02]  /*47d0*/  SHF.R.U32.HI R10, RZ, 0xc, R10 ;  /* 0x0000000cff0a7819 */ /* 0x000fe4000001160a */
[----:B------:R-:W-:Y:S02]  /*47e0*/  LOP3.LUT R36, R14, 0x3f003f, RZ, 0xc0, !PT ;  /* 0x003f003f0e247812 */ /* 0x000fe400078ec0ff */
[----:B------:R-:W-:-:S02]  /*47f0*/  LOP3.LUT R23, R44, 0x300030, R45, 0xf8, !PT ;  /* 0x003000302c177812 */ /* 0x000fc400078ef82d */
[----:B------:R-:W-:Y:S02]  /*4800*/  LOP3.LUT R45, R33, 0xf000f, RZ, 0xc0, !PT ;  /* 0x000f000f212d7812 */ /* 0x000fe400078ec0ff */
[----:B------:R-:W-:Y:S02]  /*4810*/  SHF.R.U32.HI R38, RZ, 0xa, R12 ;  /* 0x0000000aff267819 */ /* 0x000fe4000001160c */
[----:B------:R-:W-:Y:S02]  /*4820*/  LOP3.LUT R33, R47, 0x300030, R42, 0xf8, !PT ;  /* 0x003000302f217812 */ /* 0x000fe400078ef82a */
[----:B------:R-:W-:Y:S02]  /*4830*/  SHF.R.U32.HI R12, RZ, 0x6, R12 ;  /* 0x00000006ff0c7819 */ /* 0x000fe4000001160c */
[----:B------:R-:W-:Y:S02]  /*4840*/  LOP3.LUT R42, R9, 0xf000f, RZ, 0xc0, !PT ;  /* 0x000f000f092a7812 */ /* 0x000fe400078ec0ff */
[----:B------:R-:W-:-:S02]  /*4850*/  LOP3.LUT R35, R35, 0x64006400, RZ, 0xfc, !PT ;  /* 0x6400640023237812 */ /* 0x000fc400078efcff */
[----:B------:R-:W-:Y:S02]  /*4860*/  SHF.R.U32.HI R40, RZ, 0xa, R14 ;  /* 0x0000000aff287819 */ /* 0x000fe4000001160e */
[----:B------:R-:W-:Y:S01]  /*4870*/  LOP3.LUT R9, R10, 0xf000f, RZ, 0xc0, !PT ;  /* 0x000f000f0a097812 */ /* 0x000fe200078ec0ff */
[----:B------:R-:W-:Y:S01]  /*4880*/  HADD2 R35, R35, -1056, -1056 ;  /* 0xe420e42023237430 */ /* 0x000fe20000000000 */
[----:B------:R-:W-:Y:S02]  /*4890*/  LOP3.LUT R36, R36, 0x64006400, RZ, 0xfc, !PT ;  /* 0x6400640024247812 */ /* 0x000fe400078efcff */
[----:B------:R-:W-:Y:S02]  /*48a0*/  SHF.R.U32.HI R11, RZ, 0xc, R11 ;  /* 0x0000000cff0b7819 */ /* 0x000fe4000001160b */
[----:B------:R-:W-:Y:S02]  /*48b0*/  SHF.R.U32.HI R39, RZ, 0xa, R13 ;  /* 0x0000000aff277819 */ /* 0x000fe4000001160d */
[----:B------:R-:W-:-:S02]  /*48c0*/  LOP3.LUT R34, R13, 0x3f003f, RZ, 0xc0, !PT ;  /* 0x003f003f0d227812 */ /* 0x000fc400078ec0ff */
[----:B------:R-:W-:Y:S01]  /*48d0*/  LOP3.LUT R37, R15, 0x3f003f, RZ, 0xc0, !PT ;  /* 0x003f003f0f257812 */ /* 0x000fe200078ec0ff */
[----:B0-----:R-:W-:Y:S01]  /*48e0*/  HFMA2.MMA R16, R35, R4, R16 ;  /* 0x0000000423107235 */ /* 0x001fe20000000010 */
[----:B------:R-:W-:Y:S02]  /*48f0*/  SHF.R.U32.HI R13, RZ, 0x6, R13 ;  /* 0x00000006ff0d7819 */ /* 0x000fe4000001160d */
[----:B------:R-:W-:Y:S02]  /*4900*/  LOP3.LUT R12, R12, 0x3f003f, RZ, 0xc0, !PT ;  /* 0x003f003f0c0c7812 */ /* 0x000fe400078ec0ff */
[----:B------:R-:W-:Y:S01]  /*4910*/  LOP3.LUT R40, R9, 0x300030, R40, 0xf8, !PT ;  /* 0x0030003009287812 */ /* 0x000fe200078ef828 */
[----:B------:R-:W-:Y:S01]  /*4920*/  HADD2 R9, R36, -1056, -1056 ;  /* 0xe420e42024097430 */ /* 0x000fe20000000000 */
[--C-:B------:R-:W-:Y:S02]  /*4930*/  SHF.R.U32.HI R43, RZ, 0x8, R14.reuse ;  /* 0x00000008ff2b7819 */ /* 0x100fe4000001160e */
[----:B------:R-:W-:-:S02]  /*4940*/  SHF.R.U32.HI R14, RZ, 0x6, R14 ;  /* 0x00000006ff0e7819 */ /* 0x000fc4000001160e */
[--C-:B------:R-:W-:Y:S01]  /*4950*/  SHF.R.U32.HI R41, RZ, 0xa, R15.reuse ;  /* 0x0000000aff297819 */ /* 0x100fe2000001160f */
[----:B------:R-:W-:Y:S01]  /*4960*/  HFMA2.MMA R18, R9, R4, R18 ;  /* 0x0000000409127235 */ /* 0x000fe20000000012 */
[----:B------:R-:W-:Y:S02]  /*4970*/  LOP3.LUT R34, R34, 0x64006400, RZ, 0xfc, !PT ;  /* 0x6400640022227812 */ /* 0x000fe400078efcff */
[----:B------:R-:W-:Y:S02]  /*4980*/  LOP3.LUT R10, R11, 0xf000f, RZ, 0xc0, !PT ;  /* 0x000f000f0b0a7812 */ /* 0x000fe400078ec0ff */
[----:B------:R-:W-:Y:S01]  /*4990*/  LOP3.LUT R37, R37, 0x64006400, RZ, 0xfc, !PT ;  /* 0x6400640025257812 */ /* 0x000fe200078efcff */
[----:B------:R-:W-:Y:S01]  /*49a0*/  HADD2 R34, R34, -1056, -1056 ;  /* 0xe420e42022227430 */ /* 0x000fe20000000000 */
[----:B------:R-:W-:Y:S02]  /*49b0*/  LOP3.LUT R13, R13, 0x3f003f, RZ, 0xc0, !PT ;  /* 0x003f003f0d0d7812 */ /* 0x000fe400078ec0ff */
[----:B------:R-:W-:Y:S01]  /*49c0*/  LOP3.LUT R12, R12, 0x64006400, RZ, 0xfc, !PT ;  /* 0x640064000c0c7812 */ /* 0x000fe200078efcff */
[----:B------:R-:W-:Y:S01]  /*49d0*/  HFMA2 R17, R34, R4, R17 ;  /* 0x0000000422117231 */ /* 0x000fe20000000011 */
[----:B------:R-:W-:-:S02]  /*49e0*/  SHF.R.U32.HI R15, RZ, 0x6, R15 ;  /* 0x00000006ff0f7819 */ /* 0x000fc4000001160f */
[----:B------:R-:W-:Y:S01]  /*49f0*/  LOP3.LUT R41, R10, 0x300030, R41, 0xf8, !PT ;  /* 0x003000300a297812 */ /* 0x000fe200078ef829 */
[----:B------:R-:W-:Y:S01]  /*4a00*/  HADD2 R10, R37, -1056, -1056 ;  /* 0xe420e420250a7430 */ /* 0x000fe20000000000 */
[----:B------:R-:W-:Y:S01]  /*4a10*/  LOP3.LUT R14, R14, 0x3f003f, RZ, 0xc0, !PT ;  /* 0x003f003f0e0e7812 */ /* 0x000fe200078ec0ff */
[----:B------:R-:W-:Y:S01]  /*4a20*/  HADD2 R9, R12, -1056, -1056 ;  /* 0xe420e4200c097430 */ /* 0x000fe20000000000 */
[----:B------:R-:W-:Y:S01]  /*4a30*/  LOP3.LUT R13, R13, 0x64006400, RZ, 0xfc, !PT ;  /* 0x640064000d0d7812 */ /* 0x000fe200078efcff */
[----:B------:R-:W-:Y:S01]  /*4a40*/  HFMA2 R19, R10, R4, R19 ;  /* 0x000000040a137231 */ /* 0x000fe20000000013 */
[----:B------:R-:W-:Y:S02]  /*4a50*/  LOP3.LUT R15, R15, 0x3f003f, RZ, 0xc0, !PT ;  /* 0x003f003f0f0f7812 */ /* 0x000fe400078ec0ff */
[----:B------:R-:W-:Y:S01]  /*4a60*/  LOP3.LUT R14, R14, 0x64006400, RZ, 0xfc, !PT ;  /* 0x640064000e0e7812 */ /* 0x000fe200078efcff */
[----:B------:R-:W-:Y:S01]  /*4a70*/  HADD2 R4, R13, -1056, -1056 ;  /* 0xe420e4200d047430 */ /* 0x000fe20000000000 */
[----:B------:R-:W-:Y:S01]  /*4a80*/  LOP3.LUT R15, R15, 0x64006400, RZ, 0xfc, !PT ;  /* 0x640064000f0f7812 */ /* 0x000fe200078efcff */
[-C--:B------:R-:W-:Y:S01]  /*4a90*/  HFMA2.MMA R16, R9, R5.reuse, R16 ;  /* 0x0000000509107235 */ /* 0x080fe20000000010 */
[----:B------:R-:W-:Y:S01]  /*4aa0*/  LOP3.LUT R8, R8, 0x64006400, RZ, 0xfc, !PT ;  /* 0x6400640008087812 */ /* 0x000fe200078efcff */
[----:B------:R-:W-:Y:S01]  /*4ab0*/  HADD2 R9, R14, -1056, -1056 ;  /* 0xe420e4200e097430 */ /* 0x000fe20000000000 */
[----:B------:R-:W-:Y:S01]  /*4ac0*/  LOP3.LUT R27, R46, 0x300030, R43, 0xf8, !PT ;  /* 0x003000302e1b7812 */ /* 0x000fe200078ef82b */
[-C--:B------:R-:W-:Y:S01]  /*4ad0*/  HFMA2 R17, R4, R5.reuse, R17 ;  /* 0x0000000504117231 */ /* 0x080fe20000000011 */
[----:B------:R-:W-:Y:S01]  /*4ae0*/  LOP3.LUT R38, R45, 0x300030, R38, 0xf8, !PT ;  /* 0x003000302d267812 */ /* 0x000fe200078ef826 */
        /* <DEDUP_REMOVED lines=9> */
[----:B------:R-:W-:Y:S01]  /*4b80*/  LOP3.LUT R39, R42, 0x300030, R39, 0xf8, !PT ;  /* 0x003000302a277812 */ /* 0x000fe200078ef827 */
[----:B------:R-:W-:Y:S01]  /*4b90*/  HADD2 R27, R27, -1056, -1056 ;  /* 0xe420e4201b1b7430 */ /* 0x000fe20000000000 */
[----:B------:R-:W-:Y:S01]  /*4ba0*/  LOP3.LUT R40, R40, 0x64006400, RZ, 0xfc, !PT ;  /* 0x6400640028287812 */ /* 0x000fe200078efcff */
[-C--:B------:R-:W-:Y:S01]  /*4bb0*/  HFMA2.MMA R16, R5, R6.reuse, R16 ;  /* 0x0000000605107235 */ /* 0x080fe20000000010 */
[----:B------:R-:W-:Y:S01]  /*4bc0*/  HADD2 R5, R38, -1056, -1056 ;  /* 0xe420e42026057430 */ /* 0x000fe20000000000 */
[----:B------:R-:W-:Y:S01]  /*4bd0*/  LOP3.LUT R39, R39, 0x64006400, RZ, 0xfc, !PT ;  /* 0x6400640027277812 */ /* 0x000fe200078efcff */
[-C--:B------:R-:W-:Y:S01]  /*4be0*/  HFMA2 R17, R4, R6.reuse, R17 ;  /* 0x0000000604117231 */ /* 0x080fe20000000011 */
[----:B------:R-:W-:Y:S01]  /*4bf0*/  HFMA2.MMA R18, R27, R6, R18 ;  /* 0x000000061b127235 */ /* 0x000fe20000000012 */
[----:B------:R-:W-:Y:S01]  /*4c00*/  HADD2 R4, R33, -1056, -1056 ;  /* 0xe420e42021047430 */ /* 0x000fe20000000000 */
[----:B------:R-:W-:Y:S01]  /*4c10*/  LOP3.LUT R41, R41, 0x64006400, RZ, 0xfc, !PT ;  /* 0x6400640029297812 */ /* 0x000fe200078efcff */
[----:B------:R-:W-:Y:S01]  /*4c20*/  HADD2 R9, R40, -1056, -1056 ;  /* 0xe420e42028097430 */ /* 0x000fe20000000000 */
[----:B------:R-:W-:Y:S01]  /*4c30*/  HFMA2.MMA R16, R5, R7, R16 ;  /* 0x0000000705107235 */ /* 0x000fe20000000010 */
[----:B------:R-:W-:Y:S01]  /*4c40*/  HFMA2 R19, R4, R6, R19 ;  /* 0x0000000604137231 */ /* 0x000fe20000000013 */
[----:B------:R-:W-:Y:S01]  /*4c50*/  PRMT R5, R2, 0x7610, R0 ;  /* 0x0000761002057816 */ /* 0x000fe20000000000 */
[----:B------:R-:W-:-:S02]  /*4c60*/  HADD2 R4, R39, -1056, -1056 ;  /* 0xe420e42027047430 */ /* 0x000fc40000000000 */
[----:B------:R-:W-:Y:S01]  /*4c70*/  HFMA2.MMA R18, R9, R7, R18 ;  /* 0x0000000709127235 */ /* 0x000fe20000000012 */
[----:B------:R-:W-:Y:S02]  /*4c80*/  HADD2 R6, R41, -1056, -1056 ;  /* 0xe420e42029067430 */ /* 0x000fe40000000000 */
[-C--:B------:R-:W-:Y:S02]  /*4c90*/  HFMA2 R17, R4, R7.reuse, R17 ;  /* 0x0000000704117231 */ /* 0x080fe40000000011 */
[----:B------:R-:W-:Y:S02]  /*4ca0*/  HADD2 R16, R16.H0_H0, R16.H1_H1 ;  /* 0x3000001010107230 */ /* 0x000fe40000000800 */
[----:B------:R-:W-:Y:S02]  /*4cb0*/  HADD2 R8, R17.H0_H0, R17.H1_H1 ;  /* 0x3000001111087230 */ /* 0x000fe40000000800 */
[----:B------:R-:W-:Y:S02]  /*4cc0*/  HFMA2 R19, R6, R7, R19 ;  /* 0x0000000706137231 */ /* 0x000fe40000000013 */
[----:B------:R-:W-:Y:S01]  /*4cd0*/  HADD2 R18, R18.H0_H0, R18.H1_H1 ;  /* 0x3000001212127230 */ /* 0x000fe20000000800 */
[----:B------:R-:W-:Y:S01]  /*4ce0*/  PRMT R16, R16, 0x5410, R8 ;  /* 0x0000541010107816 */ /* 0x000fe20000000008 */
[----:B------:R-:W-:-:S05]  /*4cf0*/  HADD2 R9, R19.H0_H0, R19.H1_H1 ;  /* 0x3000001313097230 */ /* 0x000fca0000000800 */
[----:B------:R-:W-:Y:S01]  /*4d00*/  HFMA2.MMA R29, R16, R5, R29 ;  /* 0x00000005101d7235 */ /* 0x000fe2000000001d */
[----:B------:R-:W-:Y:S02]  /*4d10*/  PRMT R18, R18, 0x5410, R9 ;  /* 0x0000541012127816 */ /* 0x000fe40000000009 */
[----:B------:R-:W-:-:S05]  /*4d20*/  PRMT R5, R0, 0x7610, R2 ;  /* 0x0000761000057816 */ /* 0x000fca0000000002 */
[----:B------:R-:W-:-:S07]  /*4d30*/  HFMA2 R28, R18, R5, R28 ;  /* 0x00000005121c7231 */ /* 0x000fce000000001c */
.L_x_4743:
[----:B-----5:R-:W-:Y:S01]  /*4d40*/  @!P0 IMAD.IADD R3, R26, 0x1, R21 ;  /* 0x000000011a038824 */ /* 0x020fe200078e0215 */
[----:B------:R-:W-:Y:S06]  /*4d50*/  @P1 BRA `(.L_x_4744) ;  /* 0x0000000800e01947 */ /* 0x000fec0003800000 */
[----:B------:R-:W-:Y:S01]  /*4d60*/  IMAD R5, R22, 0xc, RZ ;  /* 0x0000000c16057824 */ /* 0x000fe200078e02ff */
[----:B0-----:R-:W0:Y:S01]  /*4d70*/  LDS.128 R16, [UR4+0x20] ;  /* 0x00002004ff107984 */ /* 0x001e220008000c00 */
        /* <DEDUP_REMOVED lines=11> */
[--C-:B------:R-:W-:Y:S02]  /*4e30*/  SHF.R.U32.HI R23, RZ, 0xc, R5.reuse ;  /* 0x0000000cff177819 */ /* 0x100fe40000011605 */
[----:B------:R-:W-:-:S02]  /*4e40*/  SHF.R.U32.HI R5, RZ, 0x6, R5 ;  /* 0x00000006ff057819 */ /* 0x000fc40000011605 */
[----:B------:R-:W-:Y:S02]  /*4e50*/  LOP3.LUT R36, R36, 0x64006400, RZ, 0xfc, !PT ;  /* 0x6400640024247812 */ /* 0x000fe400078efcff */
[----:B------:R-:W-:Y:S02]  /*4e60*/  LOP3.LUT R4, R4, 0x3f003f, RZ, 0xc0, !PT ;  /* 0x003f003f04047812 */ /* 0x000fe400078ec0ff */
[----:B-1----:R-:W-:Y:S01]  /*4e70*/  LOP3.LUT R34, R7, 0x3f003f, RZ, 0xc0, !PT ;  /* 0x003f003f07227812 */ /* 0x002fe200078ec0ff */
[----:B------:R-:W-:Y:S01]  /*4e80*/  HADD2 R35, R36, -1056, -1056 ;  /* 0xe420e42024237430 */ /* 0x000fe20000000000 */
        /* <DEDUP_REMOVED lines=8> */
[--C-:B------:R-:W-:Y:S01]  /*4f10*/  SHF.R.U32.HI R26, RZ, 0xc, R6.reuse ;  /* 0x0000000cff1a7819 */ /* 0x100fe20000011606 */
[----:B0-----:R-:W-:Y:S01]  /*4f20*/  HFMA2.MMA R4, R35, R16, RZ ;  /* 0x0000001023047235 */ /* 0x001fe200000000ff */
[----:B------:R-:W-:Y:S01]  /*4f30*/  SHF.R.U32.HI R6, RZ, 0x6, R6 ;  /* 0x00000006ff067819 */ /* 0x000fe20000011606 */
[----:B------:R-:W-:Y:S01]  /*4f40*/  HADD2 R43, R34, -1056, -1056 ;  /* 0xe420e420222b7430 */ /* 0x000fe20000000000 */
[----:B------:R-:W-:Y:S01]  /*4f50*/  LOP3.LUT R38, R38, 0x64006400, RZ, 0xfc, !PT ;  /* 0x6400640026267812 */ /* 0x000fe200078efcff */
[----:B------:R-:W-:Y:S01]  /*4f60*/  HADD2 R36, R5, -1056, -1056 ;  /* 0xe420e42005247430 */ /* 0x000fe20000000000 */
[----:B------:R-:W-:Y:S01]  /*4f70*/  LOP3.LUT R34, R6, 0x3f003f, RZ, 0xc0, !PT ;  /* 0x003f003f06227812 */ /* 0x000fe200078ec0ff */
[-C--:B------:R-:W-:Y:S01]  /*4f80*/  HFMA2 R35, R39, R16.reuse, RZ.H0_H0 ;  /* 0x0000001027237231 */ /* 0x080fe200000400ff */
[--C-:B------:R-:W-:Y:S01]  /*4f90*/  SHF.R.U32.HI R27, RZ, 0xc, R7.reuse ;  /* 0x0000000cff1b7819 */ /* 0x100fe20000011607 */
[----:B------:R-:W-:Y:S01]  /*4fa0*/  HADD2 R41, R38, -1056, -1056 ;  /* 0xe420e42026297430 */ /* 0x000fe20000000000 */
[----:B------:R-:W-:Y:S01]  /*4fb0*/  SHF.R.U32.HI R7, RZ, 0x6, R7 ;  /* 0x00000006ff077819 */ /* 0x000fe20000011607 */
[----:B------:R-:W-:Y:S01]  /*4fc0*/  HFMA2 R6, R36, R17, R35 ;  /* 0x0000001124067231 */ /* 0x000fe20000000023 */
[----:B------:R-:W-:Y:S01]  /*4fd0*/  LOP3.LUT R35, R34, 0x64006400, RZ, 0xfc, !PT ;  /* 0x6400640022237812 */ /* 0x000fe200078efcff */
[----:B------:R-:W-:Y:S01]  /*4fe0*/  HFMA2.MMA R4, R37, R17, R4 ;  /* 0x0000001125047235 */ /* 0x000fe20000000004 */
[----:B------:R-:W-:Y:S01]  /*4ff0*/  LOP3.LUT R37, R7, 0x3f003f, RZ, 0xc0, !PT ;  /* 0x003f003f07257812 */ /* 0x000fe200078ec0ff */
[----:B------:R-:W-:Y:S01]  /*5000*/  HFMA2.MMA R5, R41, R16, RZ ;  /* 0x0000001029057235 */ /* 0x000fe200000000ff */
[----:B---3--:R-:W-:Y:S01]  /*5010*/  LOP3.LUT R36, R10, 0x3f003f, RZ, 0xc0, !PT ;  /* 0x003f003f0a247812 */ /* 0x008fe200078ec0ff */
[----:B------:R-:W-:Y:S01]  /*5020*/  HADD2 R38, R35, -1056, -1056 ;  /* 0xe420e42023267430 */ /* 0x000fe20000000000 */
[----:B------:R-:W-:Y:S01]  /*5030*/  LOP3.LUT R7, R8, 0x3f003f, RZ, 0xc0, !PT ;  /* 0x003f003f08077812 */ /* 0x000fe200078ec0ff */
[----:B------:R-:W-:Y:S01]  /*5040*/  HFMA2 R16, R43, R16, RZ.H0_H0 ;  /* 0x000000102b107231 */ /* 0x000fe200000400ff */
[----:B------:R-:W-:-:S02]  /*5050*/  LOP3.LUT R34, R9, 0x3f003f, RZ, 0xc0, !PT ;  /* 0x003f003f09227812 */ /* 0x000fc400078ec0ff */
        /* <DEDUP_REMOVED lines=9> */
[----:B----4-:R-:W-:Y:S01]  /*50f0*/  SHF.R.U32.HI R44, RZ, 0x8, R12 ;  /* 0x00000008ff2c7819 */ /* 0x010fe2000001160c */
[----:B------:R-:W-:Y:S01]  /*5100*/  HADD2 R5, R34, -1056, -1056 ;  /* 0xe420e42022057430 */ /* 0x000fe20000000000 */
[----:B------:R-:W-:Y:S01]  /*5110*/  SHF.R.U32.HI R34, RZ, 0x6, R10 ;  /* 0x00000006ff227819 */ /* 0x000fe2000001160a */
[----:B------:R-:W-:Y:S01]  /*5120*/  HFMA2 R16, R37, R17, R16 ;  /* 0x0000001125107231 */ /* 0x000fe20000000010 */
[-C--:B------:R-:W-:Y:S01]  /*5130*/  HFMA2.MMA R17, R36, R18.reuse, R35 ;  /* 0x0000001224117235 */ /* 0x080fe20000000023 */
[----:B------:R-:W-:Y:S01]  /*5140*/  HFMA2 R5, R5, R18, R6 ;  /* 0x0000001205057231 */ /* 0x000fe20000000006 */
[----:B------:R-:W-:Y:S01]  /*5150*/  SHF.R.U32.HI R6, RZ, 0x6, R8 ;  /* 0x00000006ff067819 */ /* 0x000fe20000011608 */
[----:B------:R-:W-:Y:S01]  /*5160*/  HFMA2.MMA R4, R7, R18, R4 ;  /* 0x0000001207047235 */ /* 0x000fe20000000004 */
[----:B------:R-:W-:-:S02]  /*5170*/  LOP3.LUT R35, R11, 0x3f003f, RZ, 0xc0, !PT ;  /* 0x003f003f0b237812 */ /* 0x000fc400078ec0ff */
[----:B------:R-:W-:Y:S02]  /*5180*/  SHF.R.U32.HI R7, RZ, 0x6, R9 ;  /* 0x00000006ff077819 */ /* 0x000fe40000011609 */
[----:B------:R-:W-:Y:S02]  /*5190*/  LOP3.LUT R6, R6, 0x3f003f, RZ, 0xc0, !PT ;  /* 0x003f003f06067812 */ /* 0x000fe400078ec0ff */
[----:B------:R-:W-:Y:S02]  /*51a0*/  LOP3.LUT R35, R35, 0x64006400, RZ, 0xfc, !PT ;  /* 0x6400640023237812 */ /* 0x000fe400078efcff */
[----:B------:R-:W-:Y:S02]  /*51b0*/  LOP3.LUT R7, R7, 0x3f003f, RZ, 0xc0, !PT ;  /* 0x003f003f07077812 */ /* 0x000fe400078ec0ff */
[----:B------:R-:W-:Y:S01]  /*51c0*/  LOP3.LUT R6, R6, 0x64006400, RZ, 0xfc, !PT ;  /* 0x6400640006067812 */ /* 0x000fe200078efcff */
[----:B------:R-:W-:Y:S01]  /*51d0*/  HADD2 R35, R35, -1056, -1056 ;  /* 0xe420e42023237430 */ /* 0x000fe20000000000 */
[----:B------:R-:W-:-:S02]  /*51e0*/  LOP3.LUT R7, R7, 0x64006400, RZ, 0xfc, !PT ;  /* 0x6400640007077812 */ /* 0x000fc400078efcff */
[----:B------:R-:W-:Y:S01]  /*51f0*/  SHF.R.U32.HI R36, RZ, 0x6, R11 ;  /* 0x00000006ff247819 */ /* 0x000fe2000001160b */
[----:B------:R-:W-:Y:S01]  /*5200*/  HADD2 R37, R6, -1056, -1056 ;  /* 0xe420e42006257430 */ /* 0x000fe20000000000 */
[----:B------:R-:W-:Y:S01]  /*5210*/  LOP3.LUT R34, R34, 0x3f003f, RZ, 0xc0, !PT ;  /* 0x003f003f22227812 */ /* 0x000fe200078ec0ff */
[----:B------:R-:W-:Y:S01]  /*5220*/  HFMA2 R35, R35, R18, R16 ;  /* 0x0000001223237231 */ /* 0x000fe20000000010 */
[----:B------:R-:W-:Y:S01]  /*5230*/  LOP3.LUT R36, R36, 0x3f003f, RZ, 0xc0, !PT ;  /* 0x003f003f24247812 */ /* 0x000fe200078ec0ff */
[----:B------:R-:W-:Y:S01]  /*5240*/  HADD2 R16, R7, -1056, -1056 ;  /* 0xe420e42007107430 */ /* 0x000fe20000000000 */
[----:B------:R-:W-:Y:S01]  /*5250*/  LOP3.LUT R34, R34, 0x64006400, RZ, 0xfc, !PT ;  /* 0x6400640022227812 */ /* 0x000fe200078efcff */
[----:B------:R-:W-:Y:S01]  /*5260*/  HFMA2.MMA R18, R37, R19, R4 ;  /* 0x0000001325127235 */ /* 0x000fe20000000004 */
[----:B------:R-:W-:Y:S01]  /*5270*/  LOP3.LUT R36, R36, 0x64006400, RZ, 0xfc, !PT ;  /* 0x6400640024247812 */ /* 0x000fe200078efcff */
[----:B------:R-:W-:Y:S01]  /*5280*/  HFMA2 R16, R16, R19, R5 ;  /* 0x0000001310107231 */ /* 0x000fe20000000005 */
[----:B------:R-:W-:Y:S01]  /*5290*/  SHF.R.U32.HI R43, RZ, 0x8, R13 ;  /* 0x00000008ff2b7819 */ /* 0x000fe2000001160d */
[----:B------:R-:W0:Y:S01]  /*52a0*/  LDS.128 R4, [UR4+0x30] ;  /* 0x00003004ff047984 */ /* 0x000e220008000c00 */
[----:B------:R-:W-:Y:S01]  /*52b0*/  HADD2 R34, R34, -1056, -1056 ;  /* 0xe420e42022227430 */ /* 0x000fe20000000000 */
[----:B------:R-:W-:Y:S01]  /*52c0*/  LOP3.LUT R46, R23, 0xf000f, RZ, 0xc0, !PT ;  /* 0x000f000f172e7812 */ /* 0x000fe200078ec0ff */
[----:B------:R-:W-:Y:S01]  /*52d0*/  HADD2 R36, R36, -1056, -1056 ;  /* 0xe420e42024247430 */ /* 0x000fe20000000000 */
[----:B------:R-:W-:-:S02]  /*52e0*/  SHF.R.U32.HI R8, RZ, 0xc, R8 ;  /* 0x0000000cff087819 */ /* 0x000fc40000011608 */
[----:B------:R-:W-:Y:S01]  /*52f0*/  LOP3.LUT R23, R45, 0x300030, R44, 0xf8, !PT ;  /* 0x003000302d177812 */ /* 0x000fe200078ef82c */
[----:B------:R-:W-:Y:S01]  /*5300*/  HFMA2.MMA R17, R34, R19, R17 ;  /* 0x0000001322117235 */ /* 0x000fe20000000011 */
[----:B------:R-:W-:Y:S01]  /*5310*/  LOP3.LUT R33, R12, 0x3f003f, RZ, 0xc0, !PT ;  /* 0x003f003f0c217812 */ /* 0x000fe200078ec0ff */
[----:B------:R-:W-:Y:S01]  /*5320*/  HFMA2 R19, R36, R19, R35 ;  /* 0x0000001324137231 */ /* 0x000fe20000000023 */
[----:B------:R-:W-:Y:S02]  /*5330*/  SHF.R.U32.HI R42, RZ, 0x8, R14 ;  /* 0x00000008ff2a7819 */ /* 0x000fe4000001160e */
[----:B------:R-:W-:Y:S02]  /*5340*/  LOP3.LUT R45, R26, 0xf000f, RZ, 0xc0, !PT ;  /* 0x000f000f1a2d7812 */ /* 0x000fe400078ec0ff */
[----:B------:R-:W-:Y:S02]  /*5350*/  SHF.R.U32.HI R9, RZ, 0xc, R9 ;  /* 0x0000000cff097819 */ /* 0x000fe40000011609 */
[----:B------:R-:W-:-:S02]  /*5360*/  SHF.R.U32.HI R10, RZ, 0xc, R10 ;  /* 0x0000000cff0a7819 */ /* 0x000fc4000001160a */
[----:B------:R-:W-:Y:S02]  /*5370*/  LOP3.LUT R26, R46, 0x300030, R43, 0xf8, !PT ;  /* 0x003000302e1a7812 */ /* 0x000fe400078ef82b */
[----:B------:R-:W-:Y:S02]  /*5380*/  SHF.R.U32.HI R11, RZ, 0xc, R11 ;  /* 0x0000000cff0b7819 */ /* 0x000fe4000001160b */
[----:B------:R-:W-:Y:S02]  /*5390*/  SHF.R.U32.HI R36, RZ, 0xa, R12 ;  /* 0x0000000aff247819 */ /* 0x000fe4000001160c */
[----:B------:R-:W-:Y:S02]  /*53a0*/  LOP3.LUT R34, R13, 0x3f003f, RZ, 0xc0, !PT ;  /* 0x003f003f0d227812 */ /* 0x000fe400078ec0ff */
[----:B------:R-:W-:Y:S02]  /*53b0*/  LOP3.LUT R35, R14, 0x3f003f, RZ, 0xc0, !PT ;  /* 0x003f003f0e237812 */ /* 0x000fe400078ec0ff */
[----:B------:R-:W-:-:S02]  /*53c0*/  LOP3.LUT R43, R8, 0xf000f, RZ, 0xc0, !PT ;  /* 0x000f000f082b7812 */ /* 0x000fc400078ec0ff */
[----:B------:R-:W-:Y:S02]  /*53d0*/  SHF.R.U32.HI R12, RZ, 0x6, R12 ;  /* 0x00000006ff0c7819 */ /* 0x000fe4000001160c */
[----:B------:R-:W-:Y:S02]  /*53e0*/  LOP3.LUT R8, R45, 0x300030, R42, 0xf8, !PT ;  /* 0x003000302d087812 */ /* 0x000fe400078ef82a */
[----:B------:R-:W-:Y:S02]  /*53f0*/  LOP3.LUT R33, R33, 0x64006400, RZ, 0xfc, !PT ;  /* 0x6400640021217812 */ /* 0x000fe400078efcff */
[----:B------:R-:W-:Y:S02]  /*5400*/  LOP3.LUT R42, R9, 0xf000f, RZ, 0xc0, !PT ;  /* 0x000f000f092a7812 */ /* 0x000fe400078ec0ff */
[----:B------:R-:W-:Y:S01]  /*5410*/  SHF.R.U32.HI R38, RZ, 0xa, R14 ;  /* 0x0000000aff267819 */ /* 0x000fe2000001160e */
[----:B------:R-:W-:Y:S01]  /*5420*/  HADD2 R33, R33, -1056, -1056 ;  /* 0xe420e42021217430 */ /* 0x000fe20000000000 */
[----:B------:R-:W-:-:S02]  /*5430*/  LOP3.LUT R9, R10, 0xf000f, RZ, 0xc0, !PT ;  /* 0x000f000f0a097812 */ /* 0x000fc400078ec0ff */
[----:B------:R-:W-:Y:S02]  /*5440*/  SHF.R.U32.HI R14, RZ, 0x6, R14 ;  /* 0x00000006ff0e7819 */ /* 0x000fe4000001160e */
[----:B------:R-:W-:Y:S01]  /*5450*/  SHF.R.U32.HI R39, RZ, 0xa, R15 ;  /* 0x0000000aff277819 */ /* 0x000fe2000001160f */
[----:B0-----:R-:W-:Y:S01]  /*5460*/  HFMA2.MMA R18, R33, R4, R18 ;  /* 0x0000000421127235 */ /* 0x001fe20000000012 */
        /* <DEDUP_REMOVED lines=8> */
[----:B------:R-:W-:Y:S02]  /*54f0*/  SHF.R.U32.HI R15, RZ, 0x6, R15 ;  /* 0x00000006ff0f7819 */ /* 0x000fe4000001160f */
[----:B------:R-:W-:Y:S01]  /*5500*/  LOP3.LUT R38, R9, 0x300030, R38, 0xf8, !PT ;  /* 0x0030003009267812 */ /* 0x000fe200078ef826 */
[----:B------:R-:W-:Y:S01]  /*5510*/  HADD2 R9, R34, -1056, -1056 ;  /* 0xe420e42022097430 */ /* 0x000fe20000000000 */
[----:B------:R-:W-:Y:S01]  /*5520*/  LOP3.LUT R39, R10, 0x300030, R39, 0xf8, !PT ;  /* 0x003000300a277812 */ /* 0x000fe200078ef827 */
[----:B------:R-:W-:Y:S01]  /*5530*/  HADD2 R10, R35, -1056, -1056 ;  /* 0xe420e420230a7430 */ /* 0x000fe20000000000 */
[----:B------:R-:W-:Y:S01]  /*5540*/  LOP3.LUT R14, R14, 0x3f003f, RZ, 0xc0, !PT ;  /* 0x003f003f0e0e7812 */ /* 0x000fe200078ec0ff */
[----:B------:R-:W-:Y:S01]  /*5550*/  HFMA2 R16, R9, R4, R16 ;  /* 0x0000000409107231 */ /* 0x000fe20000000010 */
[----:B------:R-:W-:-:S02]  /*5560*/  LOP3.LUT R12, R12, 0x64006400, RZ, 0xfc, !PT ;  /* 0x640064000c0c7812 */ /* 0x000fc400078efcff */
[----:B------:R-:W-:Y:S01]  /*5570*/  LOP3.LUT R40, R40, 0x64006400, RZ, 0xfc, !PT ;  /* 0x6400640028287812 */ /* 0x000fe200078efcff */
[----:B------:R-:W-:Y:S01]  /*5580*/  HFMA2.MMA R17, R10, R4, R17 ;  /* 0x000000040a117235 */ /* 0x000fe20000000011 */
[----:B------:R-:W-:Y:S01]  /*5590*/  LOP3.LUT R13, R13, 0x3f003f, RZ, 0xc0, !PT ;  /* 0x003f003f0d0d7812 */ /* 0x000fe200078ec0ff */
[----:B------:R-:W-:Y:S01]  /*55a0*/  HADD2 R9, R12, -1056, -1056 ;  /* 0xe420e4200c097430 */ /* 0x000fe20000000000 */
        /* <DEDUP_REMOVED lines=9> */
[-C--:B------:R-:W-:Y:S01]  /*5640*/  HFMA2.MMA R18, R9, R5.reuse, R18 ;  /* 0x0000000509127235 */ /* 0x080fe20000000012 */
[----:B------:R-:W-:Y:S01]  /*5650*/  HADD2 R4, R15, -1056, -1056 ;  /* 0xe420e4200f047430 */ /* 0x000fe20000000000 */
[----:B------:R-:W-:Y:S01]  /*5660*/  LOP3.LUT R26, R26, 0x64006400, RZ, 0xfc, !PT ;  /* 0x640064001a1a7812 */ /* 0x000fe200078efcff */
[----:B------:R-:W-:Y:S01]  /*5670*/  HADD2 R23, R23, -1056, -1056 ;  /* 0xe420e42017177430 */ /* 0x000fe20000000000 */
[----:B------:R-:W-:Y:S01]  /*5680*/  LOP3.LUT R8, R8, 0x64006400, RZ, 0xfc, !PT ;  /* 0x6400640008087812 */ /* 0x000fe200078efcff */
[----:B------:R-:W-:Y:S01]  /*5690*/  HFMA2.MMA R17, R14, R5, R17 ;  /* 0x000000050e117235 */ /* 0x000fe20000000011 */
[----:B------:R-:W-:Y:S01]  /*56a0*/  LOP3.LUT R36, R43, 0x300030, R36, 0xf8, !PT ;  /* 0x003000302b247812 */ /* 0x000fe200078ef824 */
[-C--:B------:R-:W-:Y:S01]  /*56b0*/  HFMA2 R16, R13, R5.reuse, R16 ;  /* 0x000000050d107231 */ /* 0x080fe20000000010 */
[----:B------:R-:W-:Y:S01]  /*56c0*/  LOP3.LUT R44, R27, 0xf000f, RZ, 0xc0, !PT ;  /* 0x000f000f1b2c7812 */ /* 0x000fe200078ec0ff */
[----:B------:R-:W-:Y:S01]  /*56d0*/  HFMA2 R19, R4, R5, R19 ;  /* 0x0000000504137231 */ /* 0x000fe20000000013 */
[----:B------:R-:W-:Y:S01]  /*56e0*/  LOP3.LUT R36, R36, 0x64006400, RZ, 0xfc, !PT ;  /* 0x6400640024247812 */ /* 0x000fe200078efcff */
[----:B------:R-:W-:Y:S01]  /*56f0*/  HADD2 R5, R26, -1056, -1056 ;  /* 0xe420e4201a057430 */ /* 0x000fe20000000000 */
[----:B------:R-:W-:Y:S01]  /*5700*/  LOP3.LUT R27, R44, 0x300030, R41, 0xf8, !PT ;  /* 0x003000302c1b7812 */ /* 0x000fe200078ef829 */
[----:B------:R-:W-:Y:S01]  /*5710*/  HADD2 R8, R8, -1056, -1056 ;  /* 0xe420e42008087430 */ /* 0x000fe20000000000 */
[-C--:B------:R-:W-:Y:S01]  /*5720*/  HFMA2.MMA R18, R23, R6.reuse, R18 ;  /* 0x0000000617127235 */ /* 0x080fe20000000012 */
[----:B------:R-:W-:Y:S01]  /*5730*/  LOP3.LUT R38, R38, 0x64006400, RZ, 0xfc, !PT ;  /* 0x6400640026267812 */ /* 0x000fe200078efcff */
[-C--:B------:R-:W-:Y:S01]  /*5740*/  HFMA2 R16, R5, R6.reuse, R16 ;  /* 0x0000000605107231 */ /* 0x080fe20000000010 */
        /* <DEDUP_REMOVED lines=8> */
[-C--:B------:R-:W-:Y:S01]  /*57d0*/  HFMA2.MMA R18, R5, R7.reuse, R18 ;  /* 0x0000000705127235 */ /* 0x080fe20000000012 */
[----:B------:R-:W-:Y:S01]  /*57e0*/  HADD2 R37, R37, -1056, -1056 ;  /* 0xe420e42025257430 */ /* 0x000fe20000000000 */
[----:B------:R-:W-:Y:S01]  /*57f0*/  PRMT R5, R2, 0x7610, R0 ;  /* 0x0000761002057816 */ /* 0x000fe20000000000 */
[----:B------:R-:W-:Y:S01]  /*5800*/  HFMA2.MMA R17, R38, R7, R17 ;  /* 0x0000000726117235 */ /* 0x000fe20000000011 */
[----:B------:R-:W-:-:S02]  /*5810*/  HFMA2 R19, R4, R6, R19 ;  /* 0x0000000604137231 */ /* 0x000fc40000000013 */
[----:B------:R-:W-:Y:S02]  /*5820*/  HADD2 R4, R39, -1056, -1056 ;  /* 0xe420e42027047430 */ /* 0x000fe40000000000 */
[-C--:B------:R-:W-:Y:S02]  /*5830*/  HFMA2 R16, R37, R7.reuse, R16 ;  /* 0x0000000725107231 */ /* 0x080fe40000000010 */
[----:B------:R-:W-:Y:S01]  /*5840*/  HFMA2 R19, R4, R7, R19 ;  /* 0x0000000704137231 */ /* 0x000fe20000000013 */
[----:B------:R-:W-:Y:S01]  /*5850*/  PRMT R4, R0, 0x7610, R2 ;  /* 0x0000761000047816 */ /* 0x000fe20000000002 */
        /* <DEDUP_REMOVED lines=8> */
.L_x_4744:
[----:B------:R-:W-:Y:S01]  /*58e0*/  VIADD R21, R21, 0x20 ;  /* 0x0000002015157836 */ /* 0x000fe20000000000 */
[----:B------:R-:W-:Y:S01]  /*58f0*/  UIADD3 UR4, UR4, 0x40, URZ ;  /* 0x0000004004047890 */ /* 0x000fe2000fffe03f */
[----:B------:R-:W-:-:S03]  /*5900*/  IMAD.WIDE.U32 R24, R31, 0x18, R24 ;  /* 0x000000181f187825 */ /* 0x000fc600078e0018 */
[C---:B------:R-:W-:Y:S01]  /*5910*/  ISETP.GE.AND P0, PT, R21.reuse, UR5, PT ;  /* 0x0000000515007c0c */ /* 0x040fe2000bf06270 */
[----:B------:R-:W-:Y:S01]  /*5920*/  IMAD R5, R22, 0x18, RZ ;  /* 0x0000001816057824 */ /* 0x000fe200078e02ff */
[----:B------:R-:W-:-:S03]  /*5930*/  ISETP.LT.AND P2, PT, R21, R32, PT ;  /* 0x000000201500720c */ /* 0x000fc60003f41270 */
[----:B------:R-:W-:-:S10]  /*5940*/  IMAD.IADD R25, R25, 0x1, R5 ;  /* 0x0000000119197824 */ /* 0x000fd400078e0205 */
[----:B------:R-:W-:Y:S05]  /*5950*/  @!P0 BRA P2, `(.L_x_4745) ;  /* 0xffffffe400ec8947 */ /* 0x000fea000103ffff */
.L_x_4742:
[----:B------:R-:W-:Y:S01]  /*5960*/  ISETP.GE.AND P0, PT, R21, R32, PT ;  /* 0x000000201500720c */ /* 0x000fe20003f06270 */
[----:B------:R-:W-:-:S03]  /*5970*/  ULDC UR5, c[0x0][0x260] ;  /* 0x0000980000057ab9 */ /* 0x000fc60000000800 */
[----:B------:R-:W-:Y:S01]  /*5980*/  ISETP.GE.OR P0, PT, R21, UR5, P0 ;  /* 0x0000000515007c0c */ /* 0x000fe20008706670 */
[----:B------:R-:W-:-:S12]  /*5990*/  ULDC UR5, c[0x0][0x260] ;  /* 0x0000980000057ab9 */ /* 0x000fd80000000800 */
[----:B------:R-:W-:Y:S05]  /*59a0*/  @P0 BRA `(.L_x_4746) ;  /* 0x00000014009c0947 */ /* 0x000fea0003800000 */
.L_x_4748:
[----:B------:R-:W-:Y:S01]  /*59b0*/  ISETP.NE.AND P0, PT, R21, R3, PT ;  /* 0x000000031500720c */ /* 0x000fe20003f05270 */
[----:B------:R-:W0:-:S12]  /*59c0*/  LDC R31, c[0x0][0x23c] ;  /* 0x00008f00ff1f7b82 */ /* 0x000e180000000800 */
[----:B------:R-:W1:Y:S01]  /*59d0*/  @!P0 LDC.64 R22, c[0x0][0x248] ;  /* 0x00009200ff168b82 */ /* 0x000e620000000a00 */
[----:B------:R-:W-:Y:S01]  /*59e0*/  @!P0 VIADD R30, R30, 0x1 ;  /* 0x000000011e1e8836 */ /* 0x000fe20000000000 */
[----:B------:R-:W-:-:S04]  /*59f0*/  @!P0 LEA R5, R21, 0x1, 0x1 ;  /* 0x0000000115058811 */ /* 0x000fc800078e08ff */
[----:B------:R-:W-:Y:S01]  /*5a00*/  @!P0 LEA R12, R30, R1, 0x3 ;  /* 0x000000011e0c8211 */ /* 0x000fe200078e18ff */
[----:B0-----:R-:W-:-:S05]  /*5a10*/  IMAD.WIDE R16, R31, 0x4, R24 ;  /* 0x000000041f107825 */ /* 0x001fca00078e0218 */
[----:B------:R-:W2:Y:S04]  /*5a20*/  @!P0 LDL.64 R12, [R12] ;  /* 0x000000000c0c8983 */ /* 0x000ea80000100a00 */
[----:B------:R-:W5:Y:S01]  /*5a30*/  LDG.E.128.CONSTANT R24, desc[UR6][R24.64] ;  /* 0x0000000618187981 */ /* 0x000f62000c1e9d00 */
[----:B-1----:R-:W-:-:S04]  /*5a40*/  @!P0 IMAD.WIDE R22, R5, 0x2, R22 ;  /* 0x0000000205168825 */ /* 0x002fc800078e0216 */
[C---:B------:R-:W-:Y:S02]  /*5a50*/  IMAD.WIDE R4, R31.reuse, 0x4, R16 ;  /* 0x000000041f047825 */ /* 0x040fe400078e0210 */
[----:B------:R-:W3:Y:S02]  /*5a60*/  @!P0 LDG.E.U16.CONSTANT R22, desc[UR6][R22.64] ;  /* 0x0000000616168981 */ /* 0x000ee4000c1e9500 */
[----:B------:R-:W-:Y:S02]  /*5a70*/  IMAD.WIDE R14, R31, 0x4, R4 ;  /* 0x000000041f0e7825 */ /* 0x000fe400078e0204 */
[----:B------:R-:W5:Y:S04]  /*5a80*/  LDG.E.128.CONSTANT R16, desc[UR6][R16.64] ;  /* 0x0000000610107981 */ /* 0x000f68000c1e9d00 */
[----:B------:R-:W5:Y:S04]  /*5a90*/  LDG.E.128.CONSTANT R4, desc[UR6][R4.64] ;  /* 0x0000000604047981 */ /* 0x000f68000c1e9d00 */
[----:B------:R0:W5:Y:S01]  /*5aa0*/  LDG.E.128.CONSTANT R8, desc[UR6][R14.64] ;  /* 0x000000060e087981 */ /* 0x000162000c1e9d00 */
[----:B------:R-:W-:-:S02]  /*5ab0*/  VIADD R33, R21, 0x20 ;  /* 0x0000002015217836 */ /* 0x000fc40000000000 */
[----:B------:R-:W-:-:S03]  /*5ac0*/  IMAD.WIDE R34, R31, 0x4, R14 ;  /* 0x000000041f227825 */ /* 0x000fc600078e020e */
[----:B------:R-:W-:Y:S02]  /*5ad0*/  ISETP.GE.AND P2, PT, R33, UR5, PT ;  /* 0x0000000521007c0c */ /* 0x000fe4000bf46270 */
[----:B--2---:R-:W-:Y:S02]  /*5ae0*/  @!P0 PRMT R2, R12, 0x7610, R2 ;  /* 0x000076100c028816 */ /* 0x004fe40000000002 */
[----:B------:R-:W-:Y:S02]  /*5af0*/  @!P0 PRMT R0, R0, 0x7610, R12 ;  /* 0x0000761000008816 */ /* 0x000fe4000000000c */
[----:B------:R-:W-:Y:S02]  /*5b00*/  @!P0 PRMT R2, R2, 0x7610, R13 ;  /* 0x0000761002028816 */ /* 0x000fe4000000000d */
[----:B------:R-:W-:Y:S01]  /*5b10*/  @!P0 PRMT R0, R13, 0x7610, R0 ;  /* 0x000076100d008816 */ /* 0x000fe20000000000 */
[----:B---3--:R-:W-:Y:S01]  /*5b20*/  @!P0 IMAD.IADD R3, R22, 0x1, R21 ;  /* 0x0000000116038824 */ /* 0x008fe200078e0215 */
[----:B0-----:R-:W-:Y:S06]  /*5b30*/  @P1 BRA `(.L_x_4747) ;  /* 0x0000001400241947 */ /* 0x001fec0003800000 */
[----:B------:R-:W2:Y:S01]  /*5b40*/  LDG.E.128.CONSTANT R12, desc[UR6][R34.64] ;  /* 0x00000006220c7981 */ /* 0x000ea2000c1e9d00 */
[----:B-----5:R-:W-:Y:S01]  /*5b50*/  SHF.R.U32.HI R36, RZ, 0xf, R24 ;  /* 0x0000000fff247819 */ /* 0x020fe20000011618 */
[----:B------:R-:W-:Y:S01]  /*5b60*/  IMAD.MOV.U32 R44, RZ, RZ, 0x2800 ;  /* 0x00002800ff2c7424 */ /* 0x000fe200078e00ff */
[----:B------:R-:W-:Y:S01]  /*5b70*/  SHF.R.U32.HI R38, RZ, 0xf, R26 ;  /* 0x0000000fff267819 */ /* 0x000fe2000001161a */
[----:B------:R-:W0:Y:S01]  /*5b80*/  LDS.128 R20, [UR4] ;  /* 0x00000004ff147984 */ /* 0x000e220008000c00 */
[----:B------:R-:W-:Y:S02]  /*5b90*/  SHF.R.U32.HI R39, RZ, 0xe, R16 ;  /* 0x0000000eff277819 */ /* 0x000fe40000011610 */
[----:B------:R-:W-:Y:S02]  /*5ba0*/  LOP3.LUT R36, R36, 0x10001, RZ, 0xc0, !PT ;  /* 0x0001000124247812 */ /* 0x000fe400078ec0ff */
[----:B------:R-:W-:Y:S02]  /*5bb0*/  SHF.R.U32.HI R37, RZ, 0xf, R25 ;  /* 0x0000000fff257819 */ /* 0x000fe40000011619 */
[----:B------:R-:W-:-:S02]  /*5bc0*/  LOP3.LUT R40, R38, 0x10001, RZ, 0xc0, !PT ;  /* 0x0001000126287812 */ /* 0x000fc400078ec0ff */
[----:B------:R-:W-:Y:S02]  /*5bd0*/  LOP3.LUT R38, R36, 0x20002, R39, 0xf8, !PT ;  /* 0x0002000224267812 */ /* 0x000fe400078ef827 */
[----:B------:R-:W-:Y:S02]  /*5be0*/  LOP3.LUT R39, R24, 0x1f001f, RZ, 0xc0, !PT ;  /* 0x001f001f18277812 */ /* 0x000fe400078ec0ff */
[----:B------:R-:W-:Y:S02]  /*5bf0*/  SHF.R.U32.HI R41, RZ, 0xe, R17 ;  /* 0x0000000eff297819 */ /* 0x000fe40000011611 */
[----:B------:R-:W-:Y:S02]  /*5c00*/  LOP3.LUT R42, R37, 0x10001, RZ, 0xc0, !PT ;  /* 0x00010001252a7812 */ /* 0x000fe400078ec0ff */
[----:B------:R-:W-:Y:S02]  /*5c10*/  SHF.R.U32.HI R43, RZ, 0xe, R18 ;  /* 0x0000000eff2b7819 */ /* 0x000fe40000011612 */
[----:B------:R-:W-:-:S02]  /*5c20*/  LOP3.LUT R39, R39, 0x64006400, RZ, 0xfc, !PT ;  /* 0x6400640027277812 */ /* 0x000fc400078efcff */
[----:B------:R-:W-:Y:S02]  /*5c30*/  LOP3.LUT R42, R42, 0x20002, R41, 0xf8, !PT ;  /* 0x000200022a2a7812 */ /* 0x000fe400078ef829 */
[----:B------:R-:W-:Y:S01]  /*5c40*/  LOP3.LUT R36, R40, 0x20002, R43, 0xf8, !PT ;  /* 0x0002000228247812 */ /* 0x000fe200078ef82b */
[----:B------:R-:W-:Y:S01]  /*5c50*/  HADD2 R39, R39, -1040, -1040 ;  /* 0xe410e41027277430 */ /* 0x000fe20000000000 */
[C---:B------:R-:W-:Y:S02]  /*5c60*/  LOP3.LUT R41, R25.reuse, 0x1f001f, RZ, 0xc0, !PT ;  /* 0x001f001f19297812 */ /* 0x040fe400078ec0ff */
[----:B------:R-:W-:Y:S02]  /*5c70*/  LOP3.LUT R40, R24, 0x3e003e0, RZ, 0xc0, !PT ;  /* 0x03e003e018287812 */ /* 0x000fe400078ec0ff */
[----:B------:R-:W-:Y:S02]  /*5c80*/  LOP3.LUT R43, R25, 0x3e003e0, RZ, 0xc0, !PT ;  /* 0x03e003e0192b7812 */ /* 0x000fe400078ec0ff */
[----:B------:R-:W-:-:S02]  /*5c90*/  LOP3.LUT R41, R41, 0x64006400, RZ, 0xfc, !PT ;  /* 0x6400640029297812 */ /* 0x000fc400078efcff */
[----:B------:R-:W-:Y:S02]  /*5ca0*/  PRMT R37, R44, 0x7610, R37 ;  /* 0x000076102c257816 */ /* 0x000fe40000000025 */
[----:B------:R-:W-:Y:S01]  /*5cb0*/  LOP3.LUT R45, R26, 0x1f001f, RZ, 0xc0, !PT ;  /* 0x001f001f1a2d7812 */ /* 0x000fe200078ec0ff */
[----:B------:R-:W-:Y:S01]  /*5cc0*/  HADD2 R41, R41, -1040, -1040 ;  /* 0xe410e41029297430 */ /* 0x000fe20000000000 */
[----:B------:R-:W-:Y:S02]  /*5cd0*/  LOP3.LUT R40, R40, 0x64006400, RZ, 0xfc, !PT ;  /* 0x6400640028287812 */ /* 0x000fe400078efcff */
[----:B------:R-:W-:Y:S01]  /*5ce0*/  LOP3.LUT R44, R43, 0x64006400, RZ, 0xfc, !PT ;  /* 0x640064002b2c7812 */ /* 0x000fe200078efcff */
[----:B0-----:R-:W-:Y:S01]  /*5cf0*/  HFMA2.MMA R39, R39, R20, RZ ;  /* 0x0000001427277235 */ /* 0x001fe200000000ff */
[----:B------:R-:W-:Y:S01]  /*5d00*/  LOP3.LUT R45, R45, 0x64006400, RZ, 0xfc, !PT ;  /* 0x640064002d2d7812 */ /* 0x000fe200078efcff */
[-C--:B------:R-:W-:Y:S01]  /*5d10*/  HFMA2 R40, R40, R37.reuse.H0_H0, -48, -48 ;  /* 0xd200d20028287431 */ /* 0x080fe20000040025 */
[C---:B------:R-:W-:Y:S01]  /*5d20*/  LOP3.LUT R46, R27.reuse, 0x1f001f, RZ, 0xc0, !PT ;  /* 0x001f001f1b2e7812 */ /* 0x040fe200078ec0ff */
[----:B------:R-:W-:Y:S01]  /*5d30*/  HFMA2 R44, R44, R37.H0_H0, -48, -48 ;  /* 0xd200d2002c2c7431 */ /* 0x000fe20000040025 */
[----:B------:R-:W-:Y:S01]  /*5d40*/  SHF.R.U32.HI R24, RZ, 0xa, R24 ;  /* 0x0000000aff187819 */ /* 0x000fe20000011618 */
[-C--:B------:R-:W-:Y:S01]  /*5d50*/  HFMA2 R43, R41, R20.reuse, RZ.H0_H0 ;  /* 0x00000014292b7231 */ /* 0x080fe200000400ff */
[----:B------:R-:W-:Y:S01]  /*5d60*/  LOP3.LUT R46, R46, 0x64006400, RZ, 0xfc, !PT ;  /* 0x640064002e2e7812 */ /* 0x000fe200078efcff */
[----:B------:R-:W-:Y:S01]  /*5d70*/  HADD2 R45, R45, -1040, -1040 ;  /* 0xe410e4102d2d7430 */ /* 0x000fe20000000000 */
[----:B------:R-:W-:Y:S01]  /*5d80*/  HFMA2.MMA R40, R40, R21, R39 ;  /* 0x0000001528287235 */ /* 0x000fe20000000027 */
[----:B------:R-:W-:Y:S01]  /*5d90*/  HFMA2 R39, R44, R21, R43 ;  /* 0x000000152c277231 */ /* 0x000fe2000000002b */
[----:B------:R-:W-:Y:S01]  /*5da0*/  LOP3.LUT R43, R26, 0x3e003e0, RZ, 0xc0, !PT ;  /* 0x03e003e01a2b7812 */ /* 0x000fe200078ec0ff */
[----:B------:R-:W-:Y:S01]  /*5db0*/  HADD2 R47, R46, -1040, -1040 ;  /* 0xe410e4102e2f7430 */ /* 0x000fe20000000000 */
[----:B------:R-:W-:Y:S01]  /*5dc0*/  LOP3.LUT R24, R24, 0x1f001f, RZ, 0xc0, !PT ;  /* 0x001f001f18187812 */ /* 0x000fe200078ec0ff */
[----:B------:R-:W-:Y:S01]  /*5dd0*/  HFMA2.MMA R41, R45, R20, RZ ;  /* 0x000000142d297235 */ /* 0x000fe200000000ff */
[----:B------:R-:W-:Y:S01]  /*5de0*/  LOP3.LUT R45, R27, 0x3e003e0, RZ, 0xc0, !PT ;  /* 0x03e003e01b2d7812 */ /* 0x000fe200078ec0ff */
[----:B------:R-:W-:Y:S01]  /*5df0*/  HFMA2 R20, R47, R20, RZ.H0_H0 ;  /* 0x000000142f147231 */ /* 0x000fe200000400ff */
[----:B------:R-:W-:-:S02]  /*5e00*/  LOP3.LUT R44, R43, 0x64006400, RZ, 0xfc, !PT ;  /* 0x640064002b2c7812 */ /* 0x000fc400078efcff */
[----:B------:R-:W-:Y:S02]  /*5e10*/  LOP3.LUT R46, R45, 0x64006400, RZ, 0xfc, !PT ;  /* 0x640064002d2e7812 */ /* 0x000fe400078efcff */
[----:B------:R-:W-:Y:S01]  /*5e20*/  LOP3.LUT R43, R24, 0x64006400, RZ, 0xfc, !PT ;  /* 0x64006400182b7812 */ /* 0x000fe200078efcff */
[-C--:B------:R-:W-:Y:S01]  /*5e30*/  HFMA2 R44, R44, R37.reuse.H0_H0, -48, -48 ;  /* 0xd200d2002c2c7431 */ /* 0x080fe20000040025 */
[--C-:B------:R-:W-:Y:S01]  /*5e40*/  SHF.R.U32.HI R24, RZ, 0xf, R27.reuse ;  /* 0x0000000fff187819 */ /* 0x100fe2000001161b */
[----:B------:R-:W-:Y:S01]  /*5e50*/  HFMA2 R45, R46, R37.H0_H0, -48, -48 ;  /* 0xd200d2002e2d7431 */ /* 0x000fe20000040025 */
[----:B------:R-:W-:Y:S01]  /*5e60*/  SHF.R.U32.HI R27, RZ, 0xa, R27 ;  /* 0x0000000aff1b7819 */ /* 0x000fe2000001161b */
[----:B------:R-:W-:Y:S01]  /*5e70*/  HADD2 R43, R43, -1040, -1040 ;  /* 0xe410e4102b2b7430 */ /* 0x000fe20000000000 */
[----:B------:R-:W-:Y:S01]  /*5e80*/  SHF.R.U32.HI R25, RZ, 0xa, R25 ;  /* 0x0000000aff197819 */ /* 0x000fe20000011619 */
[----:B------:R-:W-:Y:S01]  /*5e90*/  HFMA2.MMA R41, R44, R21, R41 ;  /* 0x000000152c297235 */ /* 0x000fe20000000029 */
[----:B------:R-:W-:Y:S01]  /*5ea0*/  SHF.R.U32.HI R26, RZ, 0xa, R26 ;  /* 0x0000000aff1a7819 */ /* 0x000fe2000001161a */
[----:B------:R-:W-:Y:S01]  /*5eb0*/  HFMA2 R21, R45, R21, R20 ;  /* 0x000000152d157231 */ /* 0x000fe20000000014 */
[----:B------:R-:W-:Y:S01]  /*5ec0*/  LOP3.LUT R27, R27, 0x1f001f, RZ, 0xc0, !PT ;  /* 0x001f001f1b1b7812 */ /* 0x000fe200078ec0ff */
        /* <DEDUP_REMOVED lines=9> */
[----:B------:R-:W0:Y:S01]  /*5f60*/  LDS.128 R24, [UR4+0x10] ;  /* 0x00001004ff187984 */ /* 0x000e220008000c00 */
[----:B------:R-:W-:Y:S01]  /*5f70*/  HADD2 R46, R43, -1040, -1040 ;  /* 0xe410e4102b2e7430 */ /* 0x000fe20000000000 */
[----:B------:R-:W-:Y:S01]  /*5f80*/  LOP3.LUT R45, R18, 0x1f001f, RZ, 0xc0, !PT ;  /* 0x001f001f122d7812 */ /* 0x000fe200078ec0ff */
[-C--:B------:R-:W-:Y:S01]  /*5f90*/  HFMA2 R43, R48, R22.reuse, R21 ;  /* 0x00000016302b7231 */ /* 0x080fe20000000015 */
[----:B------:R-:W-:Y:S01]  /*5fa0*/  LOP3.LUT R21, R16, 0x1f001f, RZ, 0xc0, !PT ;  /* 0x001f001f10157812 */ /* 0x000fe200078ec0ff */
[----:B------:R-:W-:Y:S01]  /*5fb0*/  HFMA2 R39, R46, R22, R39 ;  /* 0x000000162e277231 */ /* 0x000fe20000000027 */
[----:B------:R-:W-:Y:S01]  /*5fc0*/  HFMA2.MMA R41, R44, R22, R41 ;  /* 0x000000162c297235 */ /* 0x000fe20000000029 */
[----:B------:R-:W-:-:S02]  /*5fd0*/  LOP3.LUT R45, R45, 0x64006400, RZ, 0xfc, !PT ;  /* 0x640064002d2d7812 */ /* 0x000fc400078efcff */
[----:B------:R-:W-:Y:S02]  /*5fe0*/  LOP3.LUT R22, R21, 0x64006400, RZ, 0xfc, !PT ;  /* 0x6400640015167812 */ /* 0x000fe400078efcff */
[----:B------:R-:W-:Y:S02]  /*5ff0*/  SHF.R.U32.HI R21, RZ, 0xd, R4 ;  /* 0x0000000dff157819 */ /* 0x000fe40000011604 */
[----:B------:R-:W-:Y:S02]  /*6000*/  SHF.R.U32.HI R20, RZ, 0xe, R19 ;  /* 0x0000000eff147819 */ /* 0x000fe40000011613 */
[----:B------:R-:W-:Y:S02]  /*6010*/  LOP3.LUT R44, R17, 0x1f001f, RZ, 0xc0, !PT ;  /* 0x001f001f112c7812 */ /* 0x000fe400078ec0ff */
[----:B------:R-:W-:Y:S02]  /*6020*/  LOP3.LUT R46, R19, 0x1f001f, RZ, 0xc0, !PT ;  /* 0x001f001f132e7812 */ /* 0x000fe400078ec0ff */
[----:B------:R-:W-:Y:S01]  /*6030*/  LOP3.LUT R21, R38, 0x40004, R21, 0xf8, !PT ;  /* 0x0004000426157812 */ /* 0x000fe200078ef815 */
[----:B------:R-:W-:Y:S01]  /*6040*/  HADD2 R38, R45, -1040, -1040 ;  /* 0xe410e4102d267430 */ /* 0x000fe20000000000 */
[----:B------:R-:W-:Y:S01]  /*6050*/  LOP3.LUT R20, R47, 0x20002, R20, 0xf8, !PT ;  /* 0x000200022f147812 */ /* 0x000fe200078ef814 */
[----:B------:R-:W-:Y:S01]  /*6060*/  HADD2 R47, R22, -1040, -1040 ;  /* 0xe410e410162f7430 */ /* 0x000fe20000000000 */
[----:B------:R-:W-:-:S02]  /*6070*/  LOP3.LUT R44, R44, 0x64006400, RZ, 0xfc, !PT ;  /* 0x640064002c2c7812 */ /* 0x000fc400078efcff */
[----:B------:R-:W-:Y:S01]  /*6080*/  LOP3.LUT R46, R46, 0x64006400, RZ, 0xfc, !PT ;  /* 0x640064002e2e7812 */ /* 0x000fe200078efcff */
[-C--:B------:R-:W-:Y:S01]  /*6090*/  HFMA2.MMA R38, R38, R23.reuse, R41 ;  /* 0x0000001726267235 */ /* 0x080fe20000000029 */
[----:B------:R-:W-:Y:S01]  /*60a0*/  LOP3.LUT R41, R16, 0x3e003e0, RZ, 0xc0, !PT ;  /* 0x03e003e010297812 */ /* 0x000fe200078ec0ff */
[----:B------:R-:W-:Y:S01]  /*60b0*/  HADD2 R44, R44, -1040, -1040 ;  /* 0xe410e4102c2c7430 */ /* 0x000fe20000000000 */
[----:B------:R-:W-:Y:S01]  /*60c0*/  HFMA2.MMA R22, R47, R23, R40 ;  /* 0x000000172f167235 */ /* 0x000fe20000000028 */
[----:B------:R-:W-:Y:S01]  /*60d0*/  HADD2 R46, R46, -1040, -1040 ;  /* 0xe410e4102e2e7430 */ /* 0x000fe20000000000 */
[----:B------:R-:W-:Y:S01]  /*60e0*/  LOP3.LUT R40, R18, 0x3e003e0, RZ, 0xc0, !PT ;  /* 0x03e003e012287812 */ /* 0x000fe200078ec0ff */
[-C--:B------:R-:W-:Y:S01]  /*60f0*/  HFMA2 R39, R44, R23.reuse, R39 ;  /* 0x000000172c277231 */ /* 0x080fe20000000027 */
[----:B------:R-:W-:Y:S01]  /*6100*/  LOP3.LUT R44, R41, 0x64006400, RZ, 0xfc, !PT ;  /* 0x64006400292c7812 */ /* 0x000fe200078efcff */
[----:B------:R-:W-:Y:S01]  /*6110*/  HFMA2 R23, R46, R23, R43 ;  /* 0x000000172e177231 */ /* 0x000fe2000000002b */
[----:B------:R-:W-:-:S02]  /*6120*/  SHF.R.U32.HI R16, RZ, 0xa, R16 ;  /* 0x0000000aff107819 */ /* 0x000fc40000011610 */
[----:B------:R-:W-:Y:S01]  /*6130*/  LOP3.LUT R43, R17, 0x3e003e0, RZ, 0xc0, !PT ;  /* 0x03e003e0112b7812 */ /* 0x000fe200078ec0ff */
[----:B------:R-:W-:Y:S01]  /*6140*/  HFMA2 R45, R44, R37.H0_H0, -48, -48 ;  /* 0xd200d2002c2d7431 */ /* 0x000fe20000040025 */
[----:B------:R-:W-:Y:S02]  /*6150*/  SHF.R.U32.HI R17, RZ, 0xa, R17 ;  /* 0x0000000aff117819 */ /* 0x000fe40000011611 */
[----:B------:R-:W-:Y:S02]  /*6160*/  LOP3.LUT R41, R19, 0x3e003e0, RZ, 0xc0, !PT ;  /* 0x03e003e013297812 */ /* 0x000fe400078ec0ff */
[----:B------:R-:W-:Y:S01]  /*6170*/  LOP3.LUT R40, R40, 0x64006400, RZ, 0xfc, !PT ;  /* 0x6400640028287812 */ /* 0x000fe200078efcff */
[----:B0-----:R-:W-:Y:S01]  /*6180*/  HFMA2.MMA R22, R45, R24, R22 ;  /* 0x000000182d167235 */ /* 0x001fe20000000016 */
[----:B------:R-:W-:Y:S02]  /*6190*/  LOP3.LUT R16, R16, 0x1f001f, RZ, 0xc0, !PT ;  /* 0x001f001f10107812 */ /* 0x000fe400078ec0ff */
[----:B------:R-:W-:-:S02]  /*61a0*/  LOP3.LUT R46, R43, 0x64006400, RZ, 0xfc, !PT ;  /* 0x640064002b2e7812 */ /* 0x000fc400078efcff */
[----:B------:R-:W-:Y:S02]  /*61b0*/  LOP3.LUT R17, R17, 0x1f001f, RZ, 0xc0, !PT ;  /* 0x001f001f11117812 */ /* 0x000fe400078ec0ff */
[----:B------:R-:W-:Y:S01]  /*61c0*/  LOP3.LUT R44, R41, 0x64006400, RZ, 0xfc, !PT ;  /* 0x64006400292c7812 */ /* 0x000fe200078efcff */
[-C--:B------:R-:W-:Y:S01]  /*61d0*/  HFMA2 R41, R40, R37.reuse.H0_H0, -48, -48 ;  /* 0xd200d20028297431 */ /* 0x080fe20000040025 */
[----:B------:R-:W-:Y:S01]  /*61e0*/  SHF.R.U32.HI R18, RZ, 0xa, R18 ;  /* 0x0000000aff127819 */ /* 0x000fe20000011612 */
[-C--:B------:R-:W-:Y:S01]  /*61f0*/  HFMA2 R46, R46, R37.reuse.H0_H0, -48, -48 ;  /* 0xd200d2002e2e7431 */ /* 0x080fe20000040025 */
[----:B------:R-:W-:Y:S01]  /*6200*/  LOP3.LUT R16, R16, 0x64006400, RZ, 0xfc, !PT ;  /* 0x6400640010107812 */ /* 0x000fe200078efcff */
[----:B------:R-:W-:Y:S01]  /*6210*/  HFMA2 R44, R44, R37.H0_H0, -48, -48 ;  /* 0xd200d2002c2c7431 */ /* 0x000fe20000040025 */
[----:B------:R-:W-:Y:S01]  /*6220*/  LOP3.LUT R17, R17, 0x64006400, RZ, 0xfc, !PT ;  /* 0x6400640011117812 */ /* 0x000fe200078efcff */
[----:B------:R-:W-:Y:S01]  /*6230*/  HFMA2.MMA R38, R41, R24, R38 ;  /* 0x0000001829267235 */ /* 0x000fe20000000026 */
[----:B------:R-:W-:Y:S01]  /*6240*/  LOP3.LUT R18, R18, 0x1f001f, RZ, 0xc0, !PT ;  /* 0x001f001f12127812 */ /* 0x000fe200078ec0ff */
[----:B------:R-:W-:Y:S01]  /*6250*/  HADD2 R41, R16, -1040, -1040 ;  /* 0xe410e41010297430 */ /* 0x000fe20000000000 */
[----:B------:R-:W-:Y:S01]  /*6260*/  SHF.R.U32.HI R19, RZ, 0xa, R19 ;  /* 0x0000000aff137819 */ /* 0x000fe20000011613 */
[-C--:B------:R-:W-:Y:S01]  /*6270*/  HFMA2 R39, R46, R24.reuse, R39 ;  /* 0x000000182e277231 */ /* 0x080fe20000000027 */
[----:B------:R-:W-:Y:S01]  /*6280*/  LOP3.LUT R18, R18, 0x64006400, RZ, 0xfc, !PT ;  /* 0x6400640012127812 */ /* 0x000fe200078efcff */
[----:B------:R-:W-:Y:S01]  /*6290*/  HADD2 R16, R17, -1040, -1040 ;  /* 0xe410e41011107430 */ /* 0x000fe20000000000 */
[----:B------:R-:W-:Y:S01]  /*62a0*/  LOP3.LUT R19, R19, 0x1f001f, RZ, 0xc0, !PT ;  /* 0x001f001f13137812 */ /* 0x000fe200078ec0ff */
[----:B------:R-:W-:Y:S01]  /*62b0*/  HFMA2.MMA R17, R41, R25, R22 ;  /* 0x0000001929117235 */ /* 0x000fe20000000016 */
[----:B------:R-:W-:Y:S01]  /*62c0*/  HFMA2 R23, R44, R24, R23 ;  /* 0x000000182c177231 */ /* 0x000fe20000000017 */
        /* <DEDUP_REMOVED lines=54> */
[----:B------:R-:W-:Y:S02]  /*6630*/  SHF.R.U32.HI R4, RZ, 0xa, R4 ;  /* 0x0000000aff047819 */ /* 0x000fe40000011604 */
[----:B------:R-:W-:Y:S02]  /*6640*/  LOP3.LUT R5, R5, 0x64006400, RZ, 0xfc, !PT ;  /* 0x6400640005057812 */ /* 0x000fe400078efcff */
[----:B------:R-:W-:Y:S02]  /*6650*/  LOP3.LUT R4, R4, 0x1f001f, RZ, 0xc0, !PT ;  /* 0x001f001f04047812 */ /* 0x000fe400078ec0ff */
[----:B------:R-:W-:Y:S01]  /*6660*/  SHF.R.U32.HI R6, RZ, 0xa, R6 ;  /* 0x0000000aff067819 */ /* 0x000fe20000011606 */
[----:B------:R-:W-:Y:S01]  /*6670*/  HADD2 R5, R5, -1040, -1040 ;  /* 0xe410e41005057430 */ /* 0x000fe20000000000 */
[----:B------:R-:W-:-:S02]  /*6680*/  LOP3.LUT R4, R4, 0x64006400, RZ, 0xfc, !PT ;  /* 0x6400640004047812 */ /* 0x000fc400078efcff */
[----:B------:R-:W-:Y:S02]  /*6690*/  SHF.R.U32.HI R7, RZ, 0xa, R7 ;  /* 0x0000000aff077819 */ /* 0x000fe40000011607 */
[----:B------:R-:W-:Y:S01]  /*66a0*/  LOP3.LUT R6, R6, 0x1f001f, RZ, 0xc0, !PT ;  /* 0x001f001f06067812 */ /* 0x000fe200078ec0ff */
[----:B------:R-:W-:-:S03]  /*66b0*/  HADD2 R4, R4, -1040, -1040 ;  /* 0xe410e41004047430 */ /* 0x000fc60000000000 */
[----:B------:R-:W-:Y:S02]  /*66c0*/  LOP3.LUT R43, R6, 0x64006400, RZ, 0xfc, !PT ;  /* 0x64006400062b7812 */ /* 0x000fe400078efcff */
[----:B------:R-:W-:-:S04]  /*66d0*/  LOP3.LUT R6, R10, 0x1f001f, RZ, 0xc0, !PT ;  /* 0x001f001f0a067812 */ /* 0x000fc800078ec0ff */
[----:B------:R-:W-:Y:S02]  /*66e0*/  LOP3.LUT R6, R6, 0x64006400, RZ, 0xfc, !PT ;  /* 0x6400640006067812 */ /* 0x000fe400078efcff */
[----:B--2---:R-:W-:Y:S02]  /*66f0*/  LOP3.LUT R24, R12, 0x3e003e0, RZ, 0xc0, !PT ;  /* 0x03e003e00c187812 */ /* 0x004fe400078ec0ff */
        /* <DEDUP_REMOVED lines=8> */
[-C--:B------:R-:W-:Y:S02]  /*6780*/  HFMA2 R41, R22, R37.reuse.H0_H0, -48, -48 ;  /* 0xd200d20016297431 */ /* 0x080fe40000040025 */
[-C--:B------:R-:W-:Y:S02]  /*6790*/  HFMA2 R22, R38, R37.reuse.H0_H0, -48, -48 ;  /* 0xd200d20026167431 */ /* 0x080fe40000040025 */
[-C--:B------:R-:W-:Y:S01]  /*67a0*/  HFMA2 R24, R46, R37.reuse.H0_H0, -48, -48 ;  /* 0xd200d2002e187431 */ /* 0x080fe20000040025 */
[----:B------:R-:W-:Y:S01]  /*67b0*/  LOP3.LUT R46, R36, 0x40004, R47, 0xf8, !PT ;  /* 0x00040004242e7812 */ /* 0x000fe200078ef82f */
[----:B------:R-:W-:Y:S01]  /*67c0*/  HFMA2 R38, R48, R37.H0_H0, -48, -48 ;  /* 0xd200d20030267431 */ /* 0x000fe20000040025 */
[----:B------:R-:W-:Y:S01]  /*67d0*/  HFMA2.MMA R37, R18, R27, R17 ;  /* 0x0000001b12257235 */ /* 0x000fe20000000011 */
[----:B------:R-:W-:Y:S01]  /*67e0*/  LOP3.LUT R36, R20, 0x40004, R49, 0xf8, !PT ;  /* 0x0004000414247812 */ /* 0x000fe200078ef831 */
[----:B------:R-:W0:Y:S01]  /*67f0*/  LDS.128 R16, [UR4+0x20] ;  /* 0x00002004ff107984 */ /* 0x000e220008000c00 */
[----:B------:R-:W-:-:S02]  /*6800*/  SHF.R.U32.HI R20, RZ, 0xc, R8 ;  /* 0x0000000cff147819 */ /* 0x000fc40000011608 */
[----:B------:R-:W-:Y:S02]  /*6810*/  SHF.R.U32.HI R47, RZ, 0xc, R9 ;  /* 0x0000000cff2f7819 */ /* 0x000fe40000011609 */
[----:B------:R-:W-:Y:S02]  /*6820*/  LOP3.LUT R21, R21, 0x80008, R20, 0xf8, !PT ;  /* 0x0008000815157812 */ /* 0x000fe400078ef814 */
[----:B------:R-:W-:Y:S02]  /*6830*/  LOP3.LUT R20, R42, 0x80008, R47, 0xf8, !PT ;  /* 0x000800082a147812 */ /* 0x000fe400078ef82f */
[--C-:B------:R-:W-:Y:S02]  /*6840*/  SHF.R.U32.HI R47, RZ, 0xc, R10.reuse ;  /* 0x0000000cff2f7819 */ /* 0x100fe4000001160a */
[----:B------:R-:W-:Y:S02]  /*6850*/  SHF.R.U32.HI R10, RZ, 0xa, R10 ;  /* 0x0000000aff0a7819 */ /* 0x000fe4000001160a */
[----:B------:R-:W-:-:S02]  /*6860*/  LOP3.LUT R42, R46, 0x80008, R47, 0xf8, !PT ;  /* 0x000800082e2a7812 */ /* 0x000fc400078ef82f */
[----:B------:R-:W-:Y:S02]  /*6870*/  SHF.R.U32.HI R46, RZ, 0xb, R12 ;  /* 0x0000000bff2e7819 */ /* 0x000fe4000001160c */
[----:B------:R-:W-:Y:S02]  /*6880*/  LOP3.LUT R10, R10, 0x1f001f, RZ, 0xc0, !PT ;  /* 0x001f001f0a0a7812 */ /* 0x000fe400078ec0ff */
[----:B------:R-:W-:Y:S01]  /*6890*/  LOP3.LUT R21, R21, 0x100010, R46, 0xf8, !PT ;  /* 0x0010001015157812 */ /* 0x000fe200078ef82e */
[----:B------:R-:W-:Y:S01]  /*68a0*/  HADD2 R46, R43, -1040, -1040 ;  /* 0xe410e4102b2e7430 */ /* 0x000fe20000000000 */
[----:B------:R-:W-:Y:S02]  /*68b0*/  LOP3.LUT R10, R10, 0x64006400, RZ, 0xfc, !PT ;  /* 0x640064000a0a7812 */ /* 0x000fe400078efcff */
[----:B------:R-:W-:Y:S02]  /*68c0*/  SHF.R.U32.HI R49, RZ, 0xc, R11 ;  /* 0x0000000cff317819 */ /* 0x000fe4000001160b */
[----:B------:R-:W-:Y:S01]  /*68d0*/  SHF.R.U32.HI R47, RZ, 0xb, R13 ;  /* 0x0000000bff2f7819 */ /* 0x000fe2000001160d */
[----:B------:R-:W-:Y:S01]  /*68e0*/  HADD2 R10, R10, -1040, -1040 ;  /* 0xe410e4100a0a7430 */ /* 0x000fe20000000000 */
[----:B------:R-:W-:-:S02]  /*68f0*/  LOP3.LUT R21, R21, 0x64006400, RZ, 0xfc, !PT ;  /* 0x6400640015157812 */ /* 0x000fc400078efcff */
[----:B------:R-:W-:Y:S02]  /*6900*/  LOP3.LUT R20, R20, 0x100010, R47, 0xf8, !PT ;  /* 0x0010001014147812 */ /* 0x000fe400078ef82f */
[----:B------:R-:W-:Y:S01]  /*6910*/  SHF.R.U32.HI R47, RZ, 0xb, R14 ;  /* 0x0000000bff2f7819 */ /* 0x000fe2000001160e */
[----:B------:R-:W-:Y:S01]  /*6920*/  HADD2 R21, R21, -1040, -1040 ;  /* 0xe410e41015157430 */ /* 0x000fe20000000000 */
[----:B------:R-:W-:Y:S02]  /*6930*/  LOP3.LUT R36, R36, 0x80008, R49, 0xf8, !PT ;  /* 0x0008000824247812 */ /* 0x000fe400078ef831 */
[----:B------:R-:W-:Y:S02]  /*6940*/  LOP3.LUT R42, R42, 0x100010, R47, 0xf8, !PT ;  /* 0x001000102a2a7812 */ /* 0x000fe400078ef82f */
[----:B------:R-:W-:Y:S02]  /*6950*/  SHF.R.U32.HI R47, RZ, 0xb, R15 ;  /* 0x0000000bff2f7819 */ /* 0x000fe4000001160f */
        /* <DEDUP_REMOVED lines=20> */
[----:B------:R-:W-:Y:S01]  /*6aa0*/  HFMA2.MMA R37, R46, R17, R45 ;  /* 0x000000112e257235 */ /* 0x000fe2000000002d */
[----:B------:R-:W-:Y:S01]  /*6ab0*/  HADD2 R43, R7, -1040, -1040 ;  /* 0xe410e410072b7430 */ /* 0x000fe20000000000 */
[----:B------:R-:W-:Y:S01]  /*6ac0*/  LOP3.LUT R8, R8, 0x1f001f, RZ, 0xc0, !PT ;  /* 0x001f001f08087812 */ /* 0x000fe200078ec0ff */
[----:B------:R-:W0:Y:S01]  /*6ad0*/  LDS.128 R4, [UR4+0x30] ;  /* 0x00003004ff047984 */ /* 0x000e220008000c00 */
[----:B------:R-:W-:Y:S01]  /*6ae0*/  SHF.R.U32.HI R9, RZ, 0xa, R9 ;  /* 0x0000000aff097819 */ /* 0x000fe20000011609 */
[-C--:B------:R-:W-:Y:S01]  /*6af0*/  HFMA2 R27, R44, R17.reuse, R27 ;  /* 0x000000112c1b7231 */ /* 0x080fe2000000001b */
[----:B------:R-:W-:Y:S01]  /*6b00*/  LOP3.LUT R8, R8, 0x64006400, RZ, 0xfc, !PT ;  /* 0x6400640008087812 */ /* 0x000fe200078efcff */
[----:B------:R-:W-:Y:S01]  /*6b10*/  HFMA2 R17, R43, R17, R40 ;  /* 0x000000112b117231 */ /* 0x000fe20000000028 */
[-C--:B------:R-:W-:Y:S01]  /*6b20*/  HFMA2.MMA R16, R23, R18.reuse, R16 ;  /* 0x0000001217107235 */ /* 0x080fe20000000010 */
[----:B------:R-:W-:Y:S01]  /*6b30*/  LOP3.LUT R9, R9, 0x1f001f, RZ, 0xc0, !PT ;  /* 0x001f001f09097812 */ /* 0x000fe200078ec0ff */
[----:B------:R-:W-:Y:S01]  /*6b40*/  HFMA2.MMA R37, R25, R18, R37 ;  /* 0x0000001219257235 */ /* 0x000fe20000000025 */
[----:B------:R-:W-:Y:S01]  /*6b50*/  LOP3.LUT R40, R12, 0x1f001f, RZ, 0xc0, !PT ;  /* 0x001f001f0c287812 */ /* 0x000fe200078ec0ff */
[----:B------:R-:W-:Y:S01]  /*6b60*/  HADD2 R23, R8, -1040, -1040 ;  /* 0xe410e41008177430 */ /* 0x000fe20000000000 */
[----:B------:R-:W-:Y:S01]  /*6b70*/  LOP3.LUT R44, R14, 0x1f001f, RZ, 0xc0, !PT ;  /* 0x001f001f0e2c7812 */ /* 0x000fe200078ec0ff */
[-C--:B------:R-:W-:Y:S01]  /*6b80*/  HFMA2 R27, R39, R18.reuse, R27 ;  /* 0x00000012271b7231 */ /* 0x080fe2000000001b */
[----:B------:R-:W-:Y:S01]  /*6b90*/  LOP3.LUT R9, R9, 0x64006400, RZ, 0xfc, !PT ;  /* 0x6400640009097812 */ /* 0x000fe200078efcff */
[----:B------:R-:W-:Y:S01]  /*6ba0*/  HFMA2 R17, R41, R18, R17 ;  /* 0x0000001229117231 */ /* 0x000fe20000000011 */
[----:B------:R-:W-:Y:S01]  /*6bb0*/  SHF.R.U32.HI R11, RZ, 0xa, R11 ;  /* 0x0000000aff0b7819 */ /* 0x000fe2000001160b */
[-C--:B------:R-:W-:Y:S01]  /*6bc0*/  HFMA2.MMA R16, R23, R19.reuse, R16 ;  /* 0x0000001317107235 */ /* 0x080fe20000000010 */
[----:B------:R-:W-:Y:S01]  /*6bd0*/  LOP3.LUT R40, R40, 0x64006400, RZ, 0xfc, !PT ;  /* 0x6400640028287812 */ /* 0x000fe200078efcff */
[----:B------:R-:W-:Y:S01]  /*6be0*/  HADD2 R8, R9, -1040, -1040 ;  /* 0xe410e41009087430 */ /* 0x000fe20000000000 */
[----:B------:R-:W-:Y:S01]  /*6bf0*/  LOP3.LUT R44, R44, 0x64006400, RZ, 0xfc, !PT ;  /* 0x640064002c2c7812 */ /* 0x000fe200078efcff */
[----:B------:R-:W-:Y:S01]  /*6c00*/  HFMA2.MMA R37, R10, R19, R37 ;  /* 0x000000130a257235 */ /* 0x000fe20000000025 */
[----:B------:R-:W-:Y:S01]  /*6c10*/  LOP3.LUT R11, R11, 0x1f001f, RZ, 0xc0, !PT ;  /* 0x001f001f0b0b7812 */ /* 0x000fe200078ec0ff */
[----:B------:R-:W-:Y:S01]  /*6c20*/  HADD2 R9, R40, -1040, -1040 ;  /* 0xe410e41028097430 */ /* 0x000fe20000000000 */
[----:B------:R-:W-:Y:S01]  /*6c30*/  SHF.R.U32.HI R12, RZ, 0xa, R12 ;  /* 0x0000000aff0c7819 */ /* 0x000fe2000001160c */
[----:B------:R-:W-:Y:S01]  /*6c40*/  HADD2 R44, R44, -1040, -1040 ;  /* 0xe410e4102c2c7430 */ /* 0x000fe20000000000 */
[----:B------:R-:W-:Y:S01]  /*6c50*/  LOP3.LUT R11, R11, 0x64006400, RZ, 0xfc, !PT ;  /* 0x640064000b0b7812 */ /* 0x000fe200078efcff */
[----:B------:R-:W-:Y:S01]  /*6c60*/  HFMA2 R27, R8, R19, R27 ;  /* 0x00000013081b7231 */ /* 0x000fe2000000001b */
[----:B------:R-:W-:-:S02]  /*6c70*/  SHF.R.U32.HI R14, RZ, 0xa, R14 ;  /* 0x0000000aff0e7819 */ /* 0x000fc4000001160e */
[----:B------:R-:W-:Y:S01]  /*6c80*/  LOP3.LUT R12, R12, 0x1f001f, RZ, 0xc0, !PT ;  /* 0x001f001f0c0c7812 */ /* 0x000fe200078ec0ff */
[----:B------:R-:W-:Y:S01]  /*6c90*/  HADD2 R8, R11, -1040, -1040 ;  /* 0xe410e4100b087430 */ /* 0x000fe20000000000 */
[----:B------:R-:W-:Y:S02]  /*6ca0*/  LOP3.LUT R43, R13, 0x1f001f, RZ, 0xc0, !PT ;  /* 0x001f001f0d2b7812 */ /* 0x000fe400078ec0ff */
[----:B------:R-:W-:Y:S01]  /*6cb0*/  LOP3.LUT R14, R14, 0x1f001f, RZ, 0xc0, !PT ;  /* 0x001f001f0e0e7812 */ /* 0x000fe200078ec0ff */
[----:B------:R-:W-:Y:S01]  /*6cc0*/  HFMA2 R17, R8, R19, R17 ;  /* 0x0000001308117231 */ /* 0x000fe20000000011 */
[----:B------:R-:W-:Y:S02]  /*6cd0*/  LOP3.LUT R12, R12, 0x64006400, RZ, 0xfc, !PT ;  /* 0x640064000c0c7812 */ /* 0x000fe400078efcff */
[----:B------:R-:W-:Y:S02]  /*6ce0*/  LOP3.LUT R45, R15, 0x1f001f, RZ, 0xc0, !PT ;  /* 0x001f001f0f2d7812 */ /* 0x000fe400078ec0ff */
[----:B------:R-:W-:Y:S01]  /*6cf0*/  SHF.R.U32.HI R13, RZ, 0xa, R13 ;  /* 0x0000000aff0d7819 */ /* 0x000fe2000001160d */
[-C--:B0-----:R-:W-:Y:S01]  /*6d00*/  HFMA2.MMA R16, R9, R4.reuse, R16 ;  /* 0x0000000409107235 */ /* 0x081fe20000000010 */
        /* <DEDUP_REMOVED lines=8> */
[----:B------:R-:W-:Y:S01]  /*6d90*/  SHF.R.U32.HI R15, RZ, 0xa, R15 ;  /* 0x0000000aff0f7819 */ /* 0x000fe2000001160f */
[----:B------:R-:W-:Y:S01]  /*6da0*/  HFMA2.MMA R11, R22, R5, R11 ;  /* 0x00000005160b7235 */ /* 0x000fe2000000000b */
[----:B------:R-:W-:Y:S01]  /*6db0*/  HADD2 R14, R14, -1040, -1040 ;  /* 0xe410e4100e0e7430 */ /* 0x000fe20000000000 */
[----:B------:R-:W-:Y:S01]  /*6dc0*/  LOP3.LUT R13, R13, 0x64006400, RZ, 0xfc, !PT ;  /* 0x640064000d0d7812 */ /* 0x000fe200078efcff */
[----:B------:R-:W-:Y:S01]  /*6dd0*/  HADD2 R10, R45, -1040, -1040 ;  /* 0xe410e4102d0a7430 */ /* 0x000fe20000000000 */
[----:B------:R-:W-:Y:S01]  /*6de0*/  LOP3.LUT R15, R15, 0x1f001f, RZ, 0xc0, !PT ;  /* 0x001f001f0f0f7812 */ /* 0x000fe200078ec0ff */
[-C--:B------:R-:W-:Y:S01]  /*6df0*/  HFMA2 R27, R8, R4.reuse, R27 ;  /* 0x00000004081b7231 */ /* 0x080fe2000000001b */
[-C--:B------:R-:W-:Y:S01]  /*6e00*/  HFMA2.MMA R16, R9, R6.reuse, R16 ;  /* 0x0000000609107235 */ /* 0x080fe20000000010 */
[----:B------:R-:W-:Y:S01]  /*6e10*/  HFMA2 R19, R10, R4, R17 ;  /* 0x000000040a137231 */ /* 0x000fe20000000011 */
[----:B------:R-:W-:Y:S01]  /*6e20*/  HFMA2.MMA R11, R14, R6, R11 ;  /* 0x000000060e0b7235 */ /* 0x000fe2000000000b */
[----:B------:R-:W-:Y:S01]  /*6e30*/  LOP3.LUT R36, R36, 0x100010, R47, 0xf8, !PT ;  /* 0x0010001024247812 */ /* 0x000fe200078ef82f */
        /* <DEDUP_REMOVED lines=8> */
[----:B------:R-:W-:Y:S01]  /*6ec0*/  HFMA2 R19, R38, R5, R19 ;  /* 0x0000000526137231 */ /* 0x000fe20000000013 */
[----:B------:R-:W-:Y:S01]  /*6ed0*/  PRMT R5, R2, 0x7610, R0 ;  /* 0x0000761002057816 */ /* 0x000fe20000000000 */
[----:B------:R-:W-:-:S02]  /*6ee0*/  HADD2 R4, R15, -1040, -1040 ;  /* 0xe410e4100f047430 */ /* 0x000fc40000000000 */
[----:B------:R-:W-:Y:S02]  /*6ef0*/  HADD2 R20, R20, -1040, -1040 ;  /* 0xe410e41014147430 */ /* 0x000fe40000000000 */
[----:B------:R-:W-:Y:S01]  /*6f00*/  HFMA2 R19, R4, R6, R19 ;  /* 0x0000000604137231 */ /* 0x000fe20000000013 */
[----:B------:R-:W-:Y:S01]  /*6f10*/  PRMT R4, R0, 0x7610, R2 ;  /* 0x0000761000047816 */ /* 0x000fe20000000002 */
        /* <DEDUP_REMOVED lines=11> */
.L_x_4747:
[----:B------:R-:W-:Y:S01]  /*6fd0*/  ISETP.LT.AND P0, PT, R33, R32, PT ;  /* 0x000000202100720c */ /* 0x000fe20003f01270 */
[----:B------:R-:W-:Y:S01]  /*6fe0*/  UIADD3 UR4, UR4, 0x40, URZ ;  /* 0x0000004004047890 */ /* 0x000fe2000fffe03f */
[----:B-----5:R-:W-:Y:S01]  /*6ff0*/  IMAD.WIDE R24, R31, 0x4, R34 ;  /* 0x000000041f187825 */ /* 0x020fe200078e0222 */
[----:B------:R-:W-:-:S10]  /*7000*/  MOV R21, R33 ;  /* 0x0000002100157202 */ /* 0x000fd40000000f00 */
[----:B------:R-:W-:Y:S05]  /*7010*/  @!P2 BRA P0, `(.L_x_4748) ;  /* 0xffffffe80064a947 */ /* 0x000fea000003ffff */
.L_x_4746:
[----:B------:R-:W-:Y:S05]  /*7020*/  @P1 EXIT ;  /* 0x000000000000194d */ /* 0x000fea0003800000 */
[----:B------:R-:W1:Y:S01]  /*7030*/  S2R R0, SR_CTAID.X ;  /* 0x0000000000007919 */ /* 0x000e620000002500 */
[----:B------:R-:W2:Y:S01]  /*7040*/  S2UR UR4, SR_CTAID.Y ;  /* 0x00000000000479c3 */ /* 0x000ea20000002600 */
[----:B------:R-:W1:Y:S07]  /*7050*/  S2R R5, SR_TID.X ;  /* 0x0000000000057919 */ /* 0x000e6e0000002100 */
[----:B------:R-:W3:Y:S01]  /*7060*/  LDC.64 R2, c[0x0][0x230] ;  /* 0x00008c00ff027b82 */ /* 0x000ee20000000a00 */
[----:B-1----:R-:W-:-:S04]  /*7070*/  IMAD R0, R0, 0x40, R5 ;  /* 0x0000004000007824 */ /* 0x002fc800078e0205 */
[----:B------:R-:W-:-:S04]  /*7080*/  IMAD.SHL.U32 R0, R0, 0x4, RZ ;  /* 0x0000000400007824 */ /* 0x000fc800078e00ff */
[----:B--2---:R-:W-:-:S04]  /*7090*/  IMAD R5, R31, UR4, R0 ;  /* 0x000000041f057c24 */ /* 0x004fc8000f8e0200 */
[----:B---3--:R-:W-:-:S05]  /*70a0*/  IMAD.WIDE R4, R5, 0x2, R2 ;  /* 0x0000000205047825 */ /* 0x008fca00078e0202 */
[----:B------:R1:W-:Y:S01]  /*70b0*/  ATOM.E.ADD.F16x2.RN.STRONG.GPU P0, RZ, desc[UR6][R4.64], R29 ;  /* 0x0000001d04ff79a2 */ /* 0x0003e2000810e1c6 */
[----:B------:R-:W-:Y:S04]  /*70c0*/  BSSY B0, `(.L_x_4749) ;  /* 0x000000f000007945 */ /* 0x000fe80003800000 */
[----:B-1----:R-:W-:Y:S05]  /*70d0*/  @P0 BRA `(.L_x_4750) ;  /* 0x0000000000340947 */ /* 0x002fea0003800000 */
[----:B------:R-:W1:Y:S02]  /*70e0*/  QSPC.E.S P0, RZ, [R4] ;  /* 0x0000000004ff73aa */ /* 0x000e640000000500 */
[----:B-1----:R-:W-:Y:S05]  /*70f0*/  @!P0 BRA `(.L_x_4751) ;  /* 0x0000000000208947 */ /* 0x002fea0003800000 */
[----:B------:R-:W-:-:S05]  /*7100*/  IMAD.MOV.U32 R2, RZ, RZ, R4 ;  /* 0x000000ffff027224 */ /* 0x000fca00078e0004 */
[----:B------:R-:W-:-:S07]  /*7110*/  MOV R0, R2 ;  /* 0x0000000200007202 */ /* 0x000fce0000000f00 */
.L_x_4752:
[----:B------:R-:W1:Y:S02]  /*7120*/  LDS R2, [R0] ;  /* 0x0000000000027984 */ /* 0x000e640000000800 */
[----:B-1----:R-:W-:-:S06]  /*7130*/  HADD2 R3, R2, R29 ;  /* 0x0000001d02037230 */ /* 0x002fcc0000000000 */
[----:B------:R-:W1:Y:S02]  /*7140*/  ATOMS.CAST.SPIN R3, [R0], R2, R3 ;  /* 0x000000020003738d */ /* 0x000e640001800003 */
[----:B-1----:R-:W-:-:S13]  /*7150*/  ISETP.EQ.U32.AND P0, PT, R3, 0x1, PT ;  /* 0x000000010300780c */ /* 0x002fda0003f02070 */
[----:B------:R-:W-:Y:S05]  /*7160*/  @!P0 BRA `(.L_x_4752) ;  /* 0xfffffffc00ec8947 */ /* 0x000fea000383ffff */
[----:B------:R-:W-:Y:S05]  /*7170*/  BRA `(.L_x_4750) ;  /* 0x00000000000c7947 */ /* 0x000fea0003800000 */
.L_x_4751:
[----:B------:R-:W2:Y:S02]  /*7180*/  LD.E R0, desc[UR6][R4.64] ;  /* 0x0000000604007980 */ /* 0x000ea4000c101900 */
[----:B--2---:R-:W-:-:S05]  /*7190*/  IADD3 R3, R29, R0, RZ ;  /* 0x000000001d037210 */ /* 0x004fca0007ffe0ff */
[----:B------:R1:W-:Y:S02]  /*71a0*/  ST.E desc[UR6][R4.64], R3 ;  /* 0x0000000304007985 */ /* 0x0003e4000c101906 */
.L_x_4750:
[----:B------:R-:W-:Y:S05]  /*71b0*/  BSYNC B0 ;  /* 0x0000000000007941 */ /* 0x000fea0003800000 */
.L_x_4749:
[----:B------:R2:W-:Y:S02]  /*71c0*/  ATOM.E.ADD.F16x2.RN.STRONG.GPU P0, RZ, desc[UR6][R4.64+0x4], R28 ;  /* 0x0000041c04ff79a2 */ /* 0x0005e4000810e1c6 */
[----:B--2---:R-:W-:Y:S05]  /*71d0*/  @P0 EXIT ;  /* 0x000000000000094d */ /* 0x004fea0003800000 */
[----:B------:R-:W2:Y:S02]  /*71e0*/  QSPC.E.S P0, RZ, [R4+0x4] ;  /* 0x0000040004ff73aa */ /* 0x000ea40000000500 */
[----:B--2---:R-:W-:Y:S05]  /*71f0*/  @!P0 BRA `(.L_x_4753) ;  /* 0x0000000000208947 */ /* 0x004fea0003800000 */
[----:B------:R-:W-:-:S05]  /*7200*/  IMAD.MOV.U32 R2, RZ, RZ, R4 ;  /* 0x000000ffff027224 */ /* 0x000fca00078e0004 */
[----:B------:R-:W-:-:S07]  /*7210*/  MOV R0, R2 ;  /* 0x0000000200007202 */ /* 0x000fce0000000f00 */
.L_x_4754:
[----:B------:R-:W1:Y:S02]  /*7220*/  LDS R2, [R0+0x4] ;  /* 0x0000040000027984 */ /* 0x000e640000000800 */
[----:B-1----:R-:W-:-:S10]  /*7230*/  HFMA2.MMA R3, R2, 1, 1, R28 ;  /* 0x3c003c0002037835 */ /* 0x002fd4000000001c */
[----:B------:R-:W1:Y:S02]  /*7240*/  ATOMS.CAST.SPIN R3, [R0+0x4], R2, R3 ;  /* 0x000004020003738d */ /* 0x000e640001800003 */
[----:B-1----:R-:W-:-:S13]  /*7250*/  ISETP.EQ.U32.AND P0, PT, R3, 0x1, PT ;  /* 0x000000010300780c */ /* 0x002fda0003f02070 */
[----:B------:R-:W-:Y:S05]  /*7260*/  @!P0 BRA `(.L_x_4754) ;  /* 0xfffffffc00ec8947 */ /* 0x000fea000383ffff */
[----:B------:R-:W-:Y:S05]  /*7270*/  EXIT ;  /* 0x000000000000794d */ /* 0x000fea0003800000 */
.L_x_4753:
[----:B------:R-:W1:Y:S02]  /*7280*/  LD.E R0, desc[UR6][R4.64+0x4] ;  /* 0x0000040604007980 */ /* 0x000e64000c101900 */
[----:B-1----:R-:W-:-:S05]  /*7290*/  IMAD.IADD R3, R28, 0x1, R0 ;  /* 0x000000011c037824 */ /* 0x002fca00078e0200 */
[----:B------:R-:W-:Y:S01]  /*72a0*/  ST.E desc[UR6][R4.64+0x4], R3 ;  /* 0x0000040304007985 */ /* 0x000fe2000c101906 */
[----:B------:R-:W-:Y:S05]  /*72b0*/  EXIT ;  /* 0x000000000000794d */ /* 0x000fea0003800000 */
.L_x_4755:
        /* <DEDUP_REMOVED lines=12> */
.L_x_5255:


//--------------------- .text._Z23gemm_half_q_half_kernelILi1ELi152ELb1ELb0ELi64EEvPK6__halfPKjS4_S2_PS0_iiiiPKtS7_iiiiiibS2_i --------------------------
	.section	.text._Z23gemm_half_q_half_kernelILi1ELi152ELb1ELb0ELi64EEvPK6__halfPKjS4_S2_PS0_iiiiPKtS7_iiiiiibS2_i,"ax",@progbits
	.align	128
        .global         _Z23gemm_half_q_half_kernelILi1ELi152ELb1ELb0ELi64EEvPK6__halfPKjS4_S2_PS0_iiiiPKtS7_iiiiiibS2_i
        .type           _Z23gemm_half_q_half_kernelILi1ELi152ELb1ELb0ELi64EEvPK6__halfPKjS4_S2_PS0_iiiiPKtS7_iiiiiibS2_i,@function
        .size           _Z23gemm_half_q_half_kernelILi1ELi152ELb1ELb0ELi64EEvPK6__halfPKjS4_S2_PS0_iiiiPKtS7_iiiiiibS2_i,(.L_x_5256 - _Z23gemm_half_q_half_kernelILi1ELi152ELb1ELb0ELi64EEvPK6__halfPKjS4_S2_PS0_iiiiPKtS7_iiiiiibS2_i)
        .other          _Z23gemm_half_q_half_kernelILi1ELi152ELb1ELb0ELi64EEvPK6__halfPKjS4_S2_PS0_iiiiPKtS7_iiiiiibS2_i,@"STO_CUDA_ENTRY STV_DEFAULT"
_Z23gemm_half_q_half_kernelILi1ELi152ELb1ELb0ELi64EEvPK6__halfPKjS4_S2_PS0_iiiiPKtS7_iiiiiibS2_i:
.text._Z23gemm_half_q_half_kernelILi1ELi152ELb1ELb0ELi64EEvPK6__halfPKjS4_S2_PS0_iiiiPKtS7_iiiiiibS2_i:
        /* <DEDUP_REMOVED lines=38> */
[----:B------:R-:W-:Y:S02]  /*0260*/  @P0 LEA R6, P3, R11, UR4, 0x1 ;  /* 0x000000040b060c11 */ /* 0x000fe4000f8608ff */
        /* <DEDUP_REMOVED lines=10> */
.L_x_4757:
[----:B------:R-:W-:Y:S05]  /*0310*/  BSYNC B0 ;  /* 0x0000000000007941 */ /* 0x000fea0003800000 */
.L_x_4756:
        /* <DEDUP_REMOVED lines=31> */
.L_x_4759:
        /* <DEDUP_REMOVED lines=30> */
[----:B------:R-:W-:Y:S02]  /*06f0*/  LEA R15, R11, R1, 0x3 ;  /* 0x000000010b0f7211 */ /* 0x000fe400078e18ff */
[----:B------:R-:W-:Y:S02]  /*0700*/  ISETP.GE.AND P2, PT, R13, R20, PT ;  /* 0x000000140d00720c */ /* 0x000fe40003f46270 */
[----:B------:R-:W-:-:S03]  /*0710*/  IADD3 R11, R11, 0x1, RZ ;  /* 0x000000010b0b7810 */ /* 0x000fc60007ffe0ff */
        /* <DEDUP_REMOVED lines=9> */
.L_x_4758:
[----:B------:R2:W5:Y:S01]  /*07b0*/  LDL.64 R12, [R1] ;  /* 0x00000000010c7983 */ /* 0x0005620000100a00 */
[----:B-1----:R-:W1:Y:S01]  /*07c0*/  LDC R6, c[0x0][0x25c] ;  /* 0x00009700ff067b82 */ /* 0x002e620000000800 */
[----:B------:R-:W-:Y:S01]  /*07d0*/  ULDC UR8, c[0x0][0x258] ;  /* 0x0000960000087ab9 */ /* 0x000fe20000000800 */
[----:B------:R-:W-:Y:S01]  /*07e0*/  HFMA2.MMA R0, -RZ, RZ, 0, 0 ;  /* 0x00000000ff007435 */ /* 0x000fe200000001ff */
[----:B------:R-:W-:Y:S02]  /*07f0*/  ISETP.GT.AND P2, PT, R21, UR8, PT ;  /* 0x0000000815007c0c */ /* 0x000fe4000bf44270 */
[----:B------:R-:W-:-:S03]  /*0800*/  MOV R4, RZ ;  /* 0x000000ff00047202 */ /* 0x000fc60000000f00 */
[----:B------:R-:W3:Y:S01]  /*0810*/  LDC R8, c[0x0][0x264] ;  /* 0x00009900ff087b82 */ /* 0x000ee20000000800 */
[----:B-1----:R-:W-:-:S07]  /*0820*/  ISETP.GT.AND P3, PT, R21, R6, PT ;  /* 0x000000061500720c */ /* 0x002fce0003f64270 */
[----:B--2---:R-:W-:Y:S06]  /*0830*/  @!P2 BRA `(.L_x_4760) ;  /* 0x00000000001ca947 */ /* 0x004fec0003800000 */
[----:B------:R-:W1:Y:S02]  /*0840*/  LDC R4, c[0x0][0x25c] ;  /* 0x00009700ff047b82 */ /* 0x000e640000000800 */
[----:B-1----:R-:W-:-:S04]  /*0850*/  VIMNMX R4, R21, R4, PT ;  /* 0x0000000415047248 */ /* 0x002fc80003fe0100 */
[----:B------:R-:W-:-:S04]  /*0860*/  IADD3 R4, R4, -UR8, RZ ;  /* 0x8000000804047c10 */ /* 0x000fc8000fffe0ff */
[----:B------:R-:W-:-:S04]  /*0870*/  SHF.R.S32.HI R5, RZ, 0x1f, R4 ;  /* 0x0000001fff057819 */ /* 0x000fc80000011404 */
[----:B------:R-:W-:-:S04]  /*0880*/  LEA.HI R5, R5, R4, RZ, 0x5 ;  /* 0x0000000405057211 */ /* 0x000fc800078f28ff */
[----:B------:R-:W-:-:S05]  /*0890*/  SHF.R.S32.HI R5, RZ, 0x5, R5 ;  /* 0x00000005ff057819 */ /* 0x000fca0000011405 */
[----:B------:R-:W-:-:S07]  /*08a0*/  IMAD R4, R5, 0x6, RZ ;  /* 0x0000000605047824 */ /* 0x000fce00078e02ff */
.L_x_4760:
        /* <DEDUP_REMOVED lines=8> */
.L_x_4761:
[----:B------:R-:W-:Y:S01]  /*0930*/  ULDC UR4, c[0x0][0x260] ;  /* 0x0000980000047ab9 */ /* 0x000fe20000000800 */
[----:B------:R-:W-:Y:S01]  /*0940*/  HFMA2.MMA R5, -RZ, RZ, 0, 0 ;  /* 0x00000000ff057435 */ /* 0x000fe200000001ff */
[C---:B------:R-:W-:Y:S02]  /*0950*/  ISETP.GT.AND P2, PT, R21.reuse, UR4, PT ;  /* 0x0000000415007c0c */ /* 0x040fe4000bf44270 */
[----:B---3--:R-:W-:Y:S02]  /*0960*/  ISETP.GT.AND P3, PT, R21, R8, PT ;  /* 0x000000081500720c */ /* 0x008fe40003f64270 */
[----:B------:R-:W-:-:S09]  /*0970*/  MOV R7, RZ ;  /* 0x000000ff00077202 */ /* 0x000fd20000000f00 */
        /* <DEDUP_REMOVED lines=8> */
.L_x_4762:
        /* <DEDUP_REMOVED lines=8> */
.L_x_4763:
        /* <DEDUP_REMOVED lines=11> */
.L_x_4764:
[C---:B------:R-:W-:Y:S01]  /*0b30*/  VIMNMX R8, R21.reuse, UR8, PT ;  /* 0x0000000815087c48 */ /* 0x040fe2000bfe0100 */
[----:B------:R-:W1:Y:S01]  /*0b40*/  S2UR UR5, SR_CgaCtaId ;  /* 0x00000000000579c3 */ /* 0x000e620000008800 */
[----:B------:R-:W-:Y:S01]  /*0b50*/  ISETP.GE.OR P0, PT, R21, UR8, P0 ;  /* 0x0000000815007c0c */ /* 0x000fe20008706670 */
[----:B------:R-:W-:Y:S01]  /*0b60*/  UMOV UR4, 0x400 ;  /* 0x0000040000047882 */ /* 0x000fe20000000000 */
[----:B------:R-:W-:Y:S01]  /*0b70*/  SHF.R.S32.HI R9, RZ, 0x1f, R8 ;  /* 0x0000001fff097819 */ /* 0x000fe20000011408 */
[----:B------:R-:W-:Y:S01]  /*0b80*/  ULDC.64 UR10, c[0x0][0x218] ;  /* 0x00008600000a7ab9 */ /* 0x000fe20000000a00 */
        /* <DEDUP_REMOVED lines=8> */
[----:B------:R-:W-:-:S02]  /*0c10*/  SHF.R.S32.HI R4, RZ, 0x1f, R10 ;  /* 0x0000001fff047819 */ /* 0x000fc4000001140a */
[----:B------:R-:W-:Y:S01]  /*0c20*/  IADD3 R0, R6, R0, R5 ;  /* 0x0000000006007210 */ /* 0x000fe20007ffe005 */
[----:B-1----:R-:W-:Y:S01]  /*0c30*/  ULEA UR5, UR5, UR4, 0x18 ;  /* 0x0000000405057291 */ /* 0x002fe2000f8ec03f */
[----:B------:R-:W-:-:S03]  /*0c40*/  IADD3 R30, R21, R30, RZ ;  /* 0x0000001e151e7210 */ /* 0x000fc60007ffe0ff */
[----:B------:R-:W-:-:S03]  /*0c50*/  IMAD R5, R0, R3, RZ ;  /* 0x0000000300057224 */ /* 0x000fc600078e02ff */
[----:B------:R-:W-:Y:S02]  /*0c60*/  UMOV UR4, UR5 ;  /* 0x0000000500047c82 */ /* 0x000fe40008000000 */
[----:B------:R-:W-:Y:S02]  /*0c70*/  SHF.R.S32.HI R7, RZ, 0x1f, R5 ;  /* 0x0000001fff077819 */ /* 0x000fe40000011405 */
[----:B0-----:R-:W-:-:S04]  /*0c80*/  IADD3 R17, P2, R10, R5, RZ ;  /* 0x000000050a117210 */ /* 0x001fc80007f5e0ff */
[----:B------:R-:W-:Y:S02]  /*0c90*/  IADD3.X R0, R7, R4, RZ, P2, !PT ;  /* 0x0000000407007210 */ /* 0x000fe400017fe4ff */
[----:B------:R-:W-:-:S04]  /*0ca0*/  LEA R16, P2, R17, UR10, 0x2 ;  /* 0x0000000a11107c11 */ /* 0x000fc8000f8410ff */
[----:B------:R-:W-:Y:S02]  /*0cb0*/  LEA.HI.X R17, R17, UR11, R0, 0x2, P2 ;  /* 0x0000000b11117c11 */ /* 0x000fe400090f1400 */
[----:B------:R-:W-:Y:S01]  /*0cc0*/  PRMT R0, R12, 0x7610, R12 ;  /* 0x000076100c007816 */ /* 0x000fe2000000000c */
[----:B------:R-:W-:Y:S06]  /*0cd0*/  @P0 BRA `(.L_x_4765) ;  /* 0x0000003000f40947 */ /* 0x000fec0003800000 */
        /* <DEDUP_REMOVED lines=9> */
.L_x_4770:
[----:B------:R-:W-:-:S13]  /*0d70*/  ISETP.NE.AND P0, PT, R21, R30, PT ;  /* 0x0000001e1500720c */ /* 0x000fda0003f05270 */
[----:B0-----:R-:W0:Y:S01]  /*0d80*/  @!P0 LDC.64 R24, c[0x0][0x248] ;  /* 0x00009200ff188b82 */ /* 0x001e220000000a00 */
[----:B------:R-:W-:-:S04]  /*0d90*/  @!P0 IADD3 R28, R28, 0x1, RZ ;  /* 0x000000011c1c8810 */ /* 0x000fc80007ffe0ff */
[----:B------:R-:W-:Y:S02]  /*0da0*/  @!P0 LEA R12, R28, R1, 0x3 ;  /* 0x000000011c0c8211 */ /* 0x000fe400078e18ff */
[----:B------:R-:W-:Y:S02]  /*0db0*/  @!P0 SHF.L.U32 R3, R21, 0x1, RZ ;  /* 0x0000000115038819 */ /* 0x000fe400000006ff */
[----:B------:R-:W-:Y:S02]  /*0dc0*/  MOV R18, R16 ;  /* 0x0000001000127202 */ /* 0x000fe40000000f00 */
[----:B------:R-:W-:Y:S01]  /*0dd0*/  MOV R19, R17 ;  /* 0x0000001100137202 */ /* 0x000fe20000000f00 */
[----:B------:R-:W2:Y:S01]  /*0de0*/  @!P0 LDL.64 R12, [R12] ;  /* 0x000000000c0c8983 */ /* 0x000ea20000100a00 */
[----:B------:R-:W-:Y:S02]  /*0df0*/  MOV R16, R36 ;  /* 0x0000002400107202 */ /* 0x000fe40000000f00 */
[----:B------:R-:W-:Y:S01]  /*0e00*/  MOV R17, R37 ;  /* 0x0000002500117202 */ /* 0x000fe20000000f00 */
[----:B------:R-:W3:Y:S04]  /*0e10*/  LDG.E.128.CONSTANT R4, desc[UR6][R18.64] ;  /* 0x0000000612047981 */ /* 0x000ee8000c1e9d00 */
[----:B------:R-:W4:Y:S01]  /*0e20*/  LDG.E.128.CONSTANT R8, desc[UR6][R16.64] ;  /* 0x0000000610087981 */ /* 0x000f22000c1e9d00 */
[----:B0-----:R-:W-:-:S02]  /*0e30*/  @!P0 IMAD.WIDE R24, R3, 0x2, R24 ;  /* 0x0000000203188825 */ /* 0x001fc400078e0218 */
[----:B------:R-:W0:Y:S04]  /*0e40*/  LDC R3, c[0x0][0x23c] ;  /* 0x00008f00ff037b82 */ /* 0x000e280000000800 */
[----:B------:R1:W5:Y:S01]  /*0e50*/  @!P0 LDG.E.U16.CONSTANT R24, desc[UR6][R24.64+0x2] ;  /* 0x0000020618188981 */ /* 0x000362000c1e9500 */
[----:B0-----:R-:W-:-:S04]  /*0e60*/  IMAD.WIDE R14, R3, 0x8, R18 ;  /* 0x00000008030e7825 */ /* 0x001fc800078e0212 */
[----:B------:R-:W-:-:S04]  /*0e70*/  IMAD.WIDE R32, R3, 0x8, R14 ;  /* 0x0000000803207825 */ /* 0x000fc800078e020e */
[----:B------:R-:W-:Y:S01]  /*0e80*/  IMAD.WIDE R22, R3, 0x8, R32 ;  /* 0x0000000803167825 */ /* 0x000fe200078e0220 */
[----:B--2---:R-:W-:Y:S02]  /*0e90*/  @!P0 PRMT R0, R12, 0x7610, R0 ;  /* 0x000076100c008816 */ /* 0x004fe40000000000 */
[----:B------:R-:W-:Y:S02]  /*0ea0*/  @!P0 PRMT R34, R13, 0x7610, R34 ;  /* 0x000076100d228816 */ /* 0x000fe40000000022 */
[----:B------:R-:W-:Y:S02]  /*0eb0*/  @!P0 PRMT R0, R0, 0x7610, R12 ;  /* 0x0000761000008816 */ /* 0x000fe4000000000c */
[----:B------:R-:W-:Y:S02]  /*0ec0*/  @!P0 PRMT R34, R34, 0x7610, R13 ;  /* 0x0000761022228816 */ /* 0x000fe4000000000d */
[----:B---3--:R-:W-:Y:S02]  /*0ed0*/  LEA.HI R39, R4, 0xffffff80, RZ, 0x8 ;  /* 0xffffff8004277811 */ /* 0x008fe400078f40ff */
[----:B------:R-:W-:-:S02]  /*0ee0*/  LEA.HI R42, R5, 0xffffff80, RZ, 0x8 ;  /* 0xffffff80052a7811 */ /* 0x000fc400078f40ff */
[----:B------:R-:W-:Y:S02]  /*0ef0*/  LEA.HI R41, R6, 0xffffff80, RZ, 0x8 ;  /* 0xffffff8006297811 */ /* 0x000fe400078f40ff */
[----:B------:R-:W-:Y:S02]  /*0f00*/  LEA.HI R35, R7, 0xffffff80, RZ, 0x8 ;  /* 0xffffff8007237811 */ /* 0x000fe400078f40ff */
[----:B----4-:R-:W-:Y:S02]  /*0f10*/  LEA.HI R38, R8, 0xffffff80, RZ, 0x8 ;  /* 0xffffff8008267811 */ /* 0x010fe400078f40ff */
[----:B------:R-:W-:Y:S02]  /*0f20*/  LEA.HI R37, R9, 0xffffff80, RZ, 0x8 ;  /* 0xffffff8009257811 */ /* 0x000fe400078f40ff */
[----:B------:R-:W-:Y:S02]  /*0f30*/  LEA.HI R36, R10, 0xffffff80, RZ, 0x8 ;  /* 0xffffff800a247811 */ /* 0x000fe400078f40ff */
[----:B------:R-:W-:Y:S01]  /*0f40*/  LEA.HI R40, R11, 0xffffff80, RZ, 0x8 ;  /* 0xffffff800b287811 */ /* 0x000fe200078f40ff */
[----:B-1----:R-:W-:Y:S06]  /*0f50*/  @P1 BRA `(.L_x_4766) ;  /* 0x0000000800e81947 */ /* 0x002fec0003800000 */
[----:B------:R-:W0:Y:S01]  /*0f60*/  LDS.64 R26, [UR5] ;  /* 0x00000005ff1a7984 */ /* 0x000e220008000a00 */
[----:B------:R-:W-:Y:S01]  /*0f70*/  LOP3.LUT R12, R5, 0xff, RZ, 0xc0, !PT ;  /* 0x000000ff050c7812 */ /* 0x000fe200078ec0ff */
[----:B------:R-:W1:Y:S01]  /*0f80*/  I2F.F16 R42, R42 ;  /* 0x0000002a002a7306 */ /* 0x000e620000200c00 */
[----:B------:R-:W-:Y:S02]  /*0f90*/  LOP3.LUT R19, R6, 0xff, RZ, 0xc0, !PT ;  /* 0x000000ff06137812 */ /* 0x000fe400078ec0ff */
[----:B------:R-:W-:Y:S02]  /*0fa0*/  IADD3 R47, R12, -0x80, RZ ;  /* 0xffffff800c2f7810 */ /* 0x000fe40007ffe0ff */
[----:B------:R-:W-:Y:S02]  /*0fb0*/  LOP3.LUT R12, R4, 0xff, RZ, 0xc0, !PT ;  /* 0x000000ff040c7812 */ /* 0x000fe400078ec0ff */
[----:B------:R-:W-:Y:S01]  /*0fc0*/  SHF.R.U32.HI R45, RZ, 0x8, R6 ;  /* 0x00000008ff2d7819 */ /* 0x000fe20000011606 */
[----:B------:R-:W-:Y:S01]  /*0fd0*/  I2F.F16 R35, R35 ;  /* 0x0000002300237306 */ /* 0x000fe20000200c00 */
[----:B------:R-:W-:-:S02]  /*0fe0*/  IADD3 R12, R12, -0x80, RZ ;  /* 0xffffff800c0c7810 */ /* 0x000fc40007ffe0ff */
[----:B------:R-:W-:Y:S02]  /*0ff0*/  IADD3 R19, R19, -0x80, RZ ;  /* 0xffffff8013137810 */ /* 0x000fe40007ffe0ff */
[----:B------:R-:W-:Y:S02]  /*1000*/  LOP3.LUT R45, R45, 0xff, RZ, 0xc0, !PT ;  /* 0x000000ff2d2d7812 */ /* 0x000fe400078ec0ff */
[----:B------:R-:W-:Y:S01]  /*1010*/  LOP3.LUT R43, R7, 0xff, RZ, 0xc0, !PT ;  /* 0x000000ff072b7812 */ /* 0x000fe200078ec0ff */
[----:B------:R2:W3:Y:S01]  /*1020*/  I2F.F16 R13, R12 ;  /* 0x0000000c000d7306 */ /* 0x0004e20000200c00 */
[----:B------:R-:W-:Y:S01]  /*1030*/  IADD3 R45, R45, -0x80, RZ ;  /* 0xffffff802d2d7810 */ /* 0x000fe20007ffe0ff */
[----:B-1----:R-:W-:Y:S01]  /*1040*/  HADD2.F32 R42, -RZ, R42.H0_H0 ;  /* 0x2000002aff2a7230 */ /* 0x002fe20000004100 */
[----:B------:R-:W-:Y:S02]  /*1050*/  SHF.R.U32.HI R25, RZ, 0x8, R5 ;  /* 0x00000008ff197819 */ /* 0x000fe40000011605 */
[----:B------:R-:W-:-:S02]  /*1060*/  IADD3 R46, R43, -0x80, RZ ;  /* 0xffffff802b2e7810 */ /* 0x000fc40007ffe0ff */
[----:B------:R-:W-:Y:S01]  /*1070*/  LOP3.LUT R43, R25, 0xff, RZ, 0xc0, !PT ;  /* 0x000000ff192b7812 */ /* 0x000fe200078ec0ff */
[----:B------:R-:W1:Y:S01]  /*1080*/  I2F.F16 R19, R19 ;  /* 0x0000001300137306 */ /* 0x000e620000200c00 */
[----:B--2---:R-:W-:Y:S02]  /*1090*/  SHF.R.U32.HI R12, RZ, 0x8, R4 ;  /* 0x00000008ff0c7819 */ /* 0x004fe40000011604 */
[----:B------:R-:W-:Y:S02]  /*10a0*/  IADD3 R43, R43, -0x80, RZ ;  /* 0xffffff802b2b7810 */ /* 0x000fe40007ffe0ff */
[----:B------:R-:W-:Y:S01]  /*10b0*/  LOP3.LUT R12, R12, 0xff, RZ, 0xc0, !PT ;  /* 0x000000ff0c0c7812 */ /* 0x000fe200078ec0ff */
[----:B---3--:R-:W-:Y:S02]  /*10c0*/  HADD2.F32 R13, -RZ, R13.H0_H0 ;  /* 0x2000000dff0d7230 */ /* 0x008fe40000004100 */
[----:B------:R-:W-:Y:S01]  /*10d0*/  I2F.F16 R45, R45 ;  /* 0x0000002d002d7306 */ /* 0x000fe20000200c00 */
[----:B------:R-:W-:-:S02]  /*10e0*/  IADD3 R44, R12, -0x80, RZ ;  /* 0xffffff800c2c7810 */ /* 0x000fc40007ffe0ff */
[----:B------:R-:W-:Y:S02]  /*10f0*/  SHF.R.U32.HI R5, RZ, 0x10, R5 ;  /* 0x00000010ff057819 */ /* 0x000fe40000011605 */
[----:B------:R-:W-:Y:S01]  /*1100*/  SHF.R.U32.HI R4, RZ, 0x10, R4 ;  /* 0x00000010ff047819 */ /* 0x000fe20000011604 */
[----:B0-----:R-:W-:Y:S01]  /*1110*/  HADD2.F32 R12, -RZ, R26.H0_H0 ;  /* 0x2000001aff0c7230 */ /* 0x001fe20000004100 */
[----:B------:R-:W-:Y:S01]  /*1120*/  SHF.R.U32.HI R48, RZ, 0x10, R6 ;  /* 0x00000010ff307819 */ /* 0x000fe20000011606 */
[----:B------:R-:W0:Y:S01]  /*1130*/  I2F.F16 R44, R44 ;  /* 0x0000002c002c7306 */ /* 0x000e220000200c00 */
[----:B-1----:R-:W-:Y:S01]  /*1140*/  HADD2.F32 R19, -RZ, R19.H0_H0 ;  /* 0x20000013ff137230 */ /* 0x002fe20000004100 */
[----:B------:R-:W-:Y:S01]  /*1150*/  LOP3.LUT R18, R8, 0xff, RZ, 0xc0, !PT ;  /* 0x000000ff08127812 */ /* 0x000fe200078ec0ff */
[----:B------:R-:W-:Y:S01]  /*1160*/  FFMA.FTZ R13, R13, R12, RZ ;  /* 0x0000000c0d0d7223 */ /* 0x000fe200000100ff */
[----:B------:R-:W-:Y:S02]  /*1170*/  LOP3.LUT R48, R48, 0xff, RZ, 0xc0, !PT ;  /* 0x000000ff30307812 */ /* 0x000fe400078ec0ff */
[----:B------:R-:W-:Y:S01]  /*1180*/  FFMA.FTZ R19, R12, R19, RZ ;  /* 0x000000130c137223 */ /* 0x000fe200000100ff */
[----:B------:R-:W-:Y:S01]  /*1190*/  IADD3 R18, R18, -0x80, RZ ;  /* 0xffffff8012127810 */ /* 0x000fe20007ffe0ff */
[----:B------:R1:W2:Y:S01]  /*11a0*/  I2F.F16 R25, R46 ;  /* 0x0000002e00197306 */ /* 0x0002a20000200c00 */
[----:B------:R-:W-:Y:S01]  /*11b0*/  IADD3 R48, R48, -0x80, RZ ;  /* 0xffffff8030307810 */ /* 0x000fe20007ffe0ff */
[----:B0-----:R-:W-:-:S06]  /*11c0*/  HADD2.F32 R44, -RZ, R44.H0_H0 ;  /* 0x2000002cff2c7230 */ /* 0x001fcc0000004100 */
[----:B------:R-:W0:Y:S01]  /*11d0*/  I2F.F16 R47, R47 ;  /* 0x0000002f002f7306 */ /* 0x000e220000200c00 */
[----:B-1----:R-:W-:Y:S01]  /*11e0*/  HADD2.F32 R46, -RZ, R26.H1_H1 ;  /* 0x3000001aff2e7230 */ /* 0x002fe20000004100 */
[----:B------:R-:W-:-:S04]  /*11f0*/  LOP3.LUT R26, R10, 0xff, RZ, 0xc0, !PT ;  /* 0x000000ff0a1a7812 */ /* 0x000fc800078ec0ff */
[----:B------:R-:W-:Y:S01]  /*1200*/  FFMA.FTZ R44, R44, R46, R13 ;  /* 0x0000002e2c2c7223 */ /* 0x000fe2000001000d */
[----:B------:R-:W-:Y:S01]  /*1210*/  IADD3 R13, R26, -0x80, RZ ;  /* 0xffffff801a0d7810 */ /* 0x000fe20007ffe0ff */
[----:B------:R-:W-:Y:S01]  /*1220*/  HADD2.F32 R26, -RZ, R45.H0_H0 ;  /* 0x2000002dff1a7230 */ /* 0x000fe20000004100 */
[----:B------:R-:W1:Y:S01]  /*1230*/  I2F.F16 R43, R43 ;  /* 0x0000002b002b7306 */ /* 0x000e620000200c00 */
[----:B------:R-:W-:Y:S01]  /*1240*/  LOP3.LUT R45, R11, 0xff, RZ, 0xc0, !PT ;  /* 0x000000ff0b2d7812 */ /* 0x000fe200078ec0ff */
[----:B--2---:R-:W-:Y:S02]  /*1250*/  HADD2.F32 R25, -RZ, R25.H0_H0 ;  /* 0x20000019ff197230 */ /* 0x004fe40000004100 */
[----:B------:R-:W-:Y:S01]  /*1260*/  FFMA.FTZ R26, R46, R26, R19 ;  /* 0x0000001a2e1a7223 */ /* 0x000fe20000010013 */
[--C-:B------:R-:W-:Y:S01]  /*1270*/  SHF.R.U32.HI R19, RZ, 0x8, R7.reuse ;  /* 0x00000008ff137819 */ /* 0x100fe20000011607 */
[----:B0-----:R-:W-:Y:S01]  /*1280*/  HADD2.F32 R47, -RZ, R47.H0_H0 ;  /* 0x2000002fff2f7230 */ /* 0x001fe20000004100 */
[----:B------:R-:W-:Y:S01]  /*1290*/  IADD3 R50, R45, -0x80, RZ ;  /* 0xffffff802d327810 */ /* 0x000fe20007ffe0ff */
[C---:B------:R-:W-:Y:S01]  /*12a0*/  FFMA.FTZ R25, R12.reuse, R25, RZ ;  /* 0x000000190c197223 */ /* 0x040fe200000100ff */
[----:B------:R-:W-:Y:S01]  /*12b0*/  LOP3.LUT R45, R19, 0xff, RZ, 0xc0, !PT ;  /* 0x000000ff132d7812 */ /* 0x000fe200078ec0ff */
[----:B------:R-:W0:Y:S01]  /*12c0*/  I2F.F16 R39, R39 ;  /* 0x0000002700277306 */ /* 0x000e220000200c00 */
[----:B------:R-:W-:Y:S01]  /*12d0*/  FFMA.FTZ R47, R12, R47, RZ ;  /* 0x0000002f0c2f7223 */ /* 0x000fe200000100ff */
[----:B------:R-:W-:-:S02]  /*12e0*/  SHF.R.U32.HI R7, RZ, 0x10, R7 ;  /* 0x00000010ff077819 */ /* 0x000fc40000011607 */
[----:B------:R-:W-:Y:S01]  /*12f0*/  IADD3 R49, R45, -0x80, RZ ;  /* 0xffffff802d317810 */ /* 0x000fe20007ffe0ff */
[----:B-1----:R-:W-:Y:S01]  /*1300*/  HADD2.F32 R43, -RZ, R43.H0_H0 ;  /* 0x2000002bff2b7230 */ /* 0x002fe20000004100 */
[----:B------:R-:W-:Y:S02]  /*1310*/  LOP3.LUT R45, R5, 0xff, RZ, 0xc0, !PT ;  /* 0x000000ff052d7812 */ /* 0x000fe400078ec0ff */
[----:B------:R-:W1:Y:S01]  /*1320*/  I2F.F16 R5, R49 ;  /* 0x0000003100057306 */ /* 0x000e620000200c00 */
[----:B------:R-:W-:Y:S01]  /*1330*/  LOP3.LUT R12, R9, 0xff, RZ, 0xc0, !PT ;  /* 0x000000ff090c7812 */ /* 0x000fe200078ec0ff */
[----:B------:R-:W-:Y:S01]  /*1340*/  FFMA.FTZ R43, R46, R43, R47 ;  /* 0x0000002b2e2b7223 */ /* 0x000fe2000001002f */
[----:B------:R-:W-:Y:S02]  /*1350*/  IADD3 R47, R45, -0x80, RZ ;  /* 0xffffff802d2f7810 */ /* 0x000fe40007ffe0ff */
[----:B------:R-:W-:Y:S02]  /*1360*/  LOP3.LUT R45, R4, 0xff, RZ, 0xc0, !PT ;  /* 0x000000ff042d7812 */ /* 0x000fe400078ec0ff */
[----:B------:R-:W-:Y:S01]  /*1370*/  IADD3 R12, R12, -0x80, RZ ;  /* 0xffffff800c0c7810 */ /* 0x000fe20007ffe0ff */
[----:B------:R-:W2:Y:S01]  /*1380*/  I2F.F16 R4, R47 ;  /* 0x0000002f00047306 */ /* 0x000ea20000200c00 */
[----:B------:R-:W-:Y:S01]  /*1390*/  IADD3 R6, R45, -0x80, RZ ;  /* 0xffffff802d067810 */ /* 0x000fe20007ffe0ff */
[----:B0-----:R-:W-:Y:S01]  /*13a0*/  HADD2.F32 R39, -RZ, R39.H0_H0 ;  /* 0x20000027ff277230 */ /* 0x001fe20000004100 */
[----:B------:R-:W-:-:S02]  /*13b0*/  LOP3.LUT R45, R7, 0xff, RZ, 0xc0, !PT ;  /* 0x000000ff072d7812 */ /* 0x000fc400078ec0ff */
[--C-:B------:R-:W-:Y:S01]  /*13c0*/  SHF.R.U32.HI R7, RZ, 0x8, R8.reuse ;  /* 0x00000008ff077819 */ /* 0x100fe20000011608 */
[----:B-1----:R-:W-:Y:S02]  /*13d0*/  HADD2.F32 R49, -RZ, R5.H0_H0 ;  /* 0x20000005ff317230 */ /* 0x002fe40000004100 */
[----:B------:R-:W0:Y:S01]  /*13e0*/  I2F.F16 R6, R6 ;  /* 0x0000000600067306 */ /* 0x000e220000200c00 */
[----:B------:R-:W-:Y:S02]  /*13f0*/  IADD3 R45, R45, -0x80, RZ ;  /* 0xffffff802d2d7810 */ /* 0x000fe40007ffe0ff */
[----:B------:R-:W-:Y:S01]  /*1400*/  LOP3.LUT R7, R7, 0xff, RZ, 0xc0, !PT ;  /* 0x000000ff07077812 */ /* 0x000fe200078ec0ff */
[----:B------:R-:W-:Y:S01]  /*1410*/  FFMA.FTZ R25, R46, R49, R25 ;  /* 0x000000312e197223 */ /* 0x000fe20000010019 */
[----:B------:R-:W-:Y:S01]  /*1420*/  HADD2.F32 R46, -RZ, R27.H0_H0 ;  /* 0x2000001bff2e7230 */ /* 0x000fe20000004100 */
[----:B------:R-:W-:Y:S01]  /*1430*/  SHF.R.U32.HI R8, RZ, 0x10, R8 ;  /* 0x00000010ff087819 */ /* 0x000fe20000011608 */
[----:B--2---:R-:W-:Y:S01]  /*1440*/  HADD2.F32 R4, -RZ, R4.H0_H0 ;  /* 0x20000004ff047230 */ /* 0x004fe20000004100 */
[----:B------:R-:W1:Y:S01]  /*1450*/  I2F.F16 R5, R48 ;  /* 0x0000003000057306 */ /* 0x000e620000200c00 */
[----:B------:R-:W-:-:S02]  /*1460*/  IADD3 R7, R7, -0x80, RZ ;  /* 0xffffff8007077810 */ /* 0x000fc40007ffe0ff */
[----:B------:R-:W-:Y:S01]  /*1470*/  LOP3.LUT R8, R8, 0xff, RZ, 0xc0, !PT ;  /* 0x000000ff08087812 */ /* 0x000fe200078ec0ff */
[----:B------:R-:W-:Y:S01]  /*1480*/  FFMA.FTZ R43, R46, R4, R43 ;  /* 0x000000042e2b7223 */ /* 0x000fe2000001002b */
[--C-:B------:R-:W-:Y:S01]  /*1490*/  SHF.R.U32.HI R4, RZ, 0x8, R9.reuse ;  /* 0x00000008ff047819 */ /* 0x100fe20000011609 */
[----:B0-----:R-:W-:Y:S02]  /*14a0*/  HADD2.F32 R47, -RZ, R6.H0_H0 ;  /* 0x20000006ff2f7230 */ /* 0x001fe40000004100 */
[----:B------:R-:W0:Y:S01]  /*14b0*/  I2F.F16 R45, R45 ;  /* 0x0000002d002d7306 */ /* 0x000e220000200c00 */
[----:B------:R-:W-:Y:S02]  /*14c0*/  IADD3 R8, R8, -0x80, RZ ;  /* 0xffffff8008087810 */ /* 0x000fe40007ffe0ff */
[----:B------:R-:W-:Y:S01]  /*14d0*/  FFMA.FTZ R6, R47, R46, R44 ;  /* 0x0000002e2f067223 */ /* 0x000fe2000001002c */
[----:B------:R-:W-:Y:S01]  /*14e0*/  LOP3.LUT R44, R4, 0xff, RZ, 0xc0, !PT ;  /* 0x000000ff042c7812 */ /* 0x000fe200078ec0ff */
[----:B-1----:R-:W-:Y:S01]  /*14f0*/  HADD2.F32 R5, -RZ, R5.H0_H0 ;  /* 0x20000005ff057230 */ /* 0x002fe20000004100 */
[----:B------:R-:W-:-:S02]  /*1500*/  SHF.R.U32.HI R47, RZ, 0x10, R9 ;  /* 0x00000010ff2f7819 */ /* 0x000fc40000011609 */
[----:B------:R-:W1:Y:S01]  /*1510*/  I2F.F16 R41, R41 ;  /* 0x0000002900297306 */ /* 0x000e620000200c00 */
[----:B------:R-:W-:Y:S01]  /*1520*/  IADD3 R9, R44, -0x80, RZ ;  /* 0xffffff802c097810 */ /* 0x000fe20007ffe0ff */
[----:B------:R-:W-:Y:S01]  /*1530*/  FFMA.FTZ R26, R46, R5, R26 ;  /* 0x000000052e1a7223 */ /* 0x000fe2000001001a */
[--C-:B------:R-:W-:Y:S01]  /*1540*/  SHF.R.U32.HI R44, RZ, 0x8, R10.reuse ;  /* 0x00000008ff2c7819 */ /* 0x100fe2000001160a */
[----:B------:R-:W2:Y:S01]  /*1550*/  LDS.64 R4, [UR5+0x8] ;  /* 0x00000805ff047984 */ /* 0x000ea20008000a00 */
[----:B0-----:R-:W-:Y:S01]  /*1560*/  HADD2.F32 R45, -RZ, R45.H0_H0 ;  /* 0x2000002dff2d7230 */ /* 0x001fe20000004100 */
[----:B------:R-:W-:Y:S02]  /*1570*/  LOP3.LUT R47, R47, 0xff, RZ, 0xc0, !PT ;  /* 0x000000ff2f2f7812 */ /* 0x000fe400078ec0ff */
[----:B------:R-:W0:Y:S01]  /*1580*/  I2F.F16 R18, R18 ;  /* 0x0000001200127306 */ /* 0x000e220000200c00 */
[----:B------:R-:W-:Y:S01]  /*1590*/  LOP3.LUT R44, R44, 0xff, RZ, 0xc0, !PT ;  /* 0x000000ff2c2c7812 */ /* 0x000fe200078ec0ff */
[----:B------:R-:W-:Y:S01]  /*15a0*/  FFMA.FTZ R46, R46, R45, R25 ;  /* 0x0000002d2e2e7223 */ /* 0x000fe20000010019 */
[----:B------:R-:W-:Y:S01]  /*15b0*/  HADD2.F32 R45, -RZ, R27.H1_H1 ;  /* 0x3000001bff2d7230 */ /* 0x000fe20000004100 */
[----:B------:R-:W-:-:S02]  /*15c0*/  SHF.R.U32.HI R27, RZ, 0x10, R10 ;  /* 0x00000010ff1b7819 */ /* 0x000fc4000001160a */
[----:B------:R-:W-:Y:S02]  /*15d0*/  IADD3 R10, R44, -0x80, RZ ;  /* 0xffffff802c0a7810 */ /* 0x000fe40007ffe0ff */
[----:B------:R-:W3:Y:S01]  /*15e0*/  I2F.F16 R13, R13 ;  /* 0x0000000d000d7306 */ /* 0x000ee20000200c00 */
[----:B------:R-:W-:Y:S01]  /*15f0*/  FFMA.FTZ R43, R45, R42, R43 ;  /* 0x0000002a2d2b7223 */ /* 0x000fe2000001002b */
[--C-:B------:R-:W-:Y:S01]  /*1600*/  SHF.R.U32.HI R42, RZ, 0x8, R11.reuse ;  /* 0x00000008ff2a7819 */ /* 0x100fe2000001160b */
[----:B-1----:R-:W-:Y:S01]  /*1610*/  HADD2.F32 R41, -RZ, R41.H0_H0 ;  /* 0x20000029ff297230 */ /* 0x002fe20000004100 */
[----:B------:R-:W-:Y:S01]  /*1620*/  IADD3 R25, R47, -0x80, RZ ;  /* 0xffffff802f197810 */ /* 0x000fe20007ffe0ff */
[----:B------:R-:W-:Y:S01]  /*1630*/  HADD2.F32 R47, -RZ, R35.H0_H0 ;  /* 0x20000023ff2f7230 */ /* 0x000fe20000004100 */
[----:B------:R-:W-:Y:S01]  /*1640*/  LOP3.LUT R42, R42, 0xff, RZ, 0xc0, !PT ;  /* 0x000000ff2a2a7812 */ /* 0x000fe200078ec0ff */
[----:B------:R-:W-:Y:S01]  /*1650*/  FFMA.FTZ R6, R39, R45, R6 ;  /* 0x0000002d27067223 */ /* 0x000fe20000010006 */
[----:B------:R-:W1:Y:S01]  /*1660*/  I2F.F16 R12, R12 ;  /* 0x0000000c000c7306 */ /* 0x000e620000200c00 */
[----:B------:R-:W-:Y:S01]  /*1670*/  SHF.R.U32.HI R35, RZ, 0x10, R11 ;  /* 0x00000010ff237819 */ /* 0x000fe2000001160b */
[----:B------:R-:W-:Y:S01]  /*1680*/  FFMA.FTZ R26, R45, R41, R26 ;  /* 0x000000292d1a7223 */ /* 0x000fe2000001001a */
[----:B------:R-:W-:Y:S01]  /*1690*/  IADD3 R11, R42, -0x80, RZ ;  /* 0xffffff802a0b7810 */ /* 0x000fe20007ffe0ff */
[----:B0-----:R-:W-:Y:S01]  /*16a0*/  HADD2.F32 R41, -RZ, R18.H0_H0 ;  /* 0x20000012ff297230 */ /* 0x001fe20000004100 */
[----:B------:R-:W-:Y:S01]  /*16b0*/  LOP3.LUT R27, R27, 0xff, RZ, 0xc0, !PT ;  /* 0x000000ff1b1b7812 */ /* 0x000fe200078ec0ff */
[----:B------:R-:W-:Y:S01]  /*16c0*/  FFMA.FTZ R46, R45, R47, R46 ;  /* 0x0000002f2d2e7223 */ /* 0x000fe2000001002e */
[----:B------:R-:W-:Y:S01]  /*16d0*/  LOP3.LUT R39, R35, 0xff, RZ, 0xc0, !PT ;  /* 0x000000ff23277812 */ /* 0x000fe200078ec0ff */
[----:B------:R-:W0:Y:S01]  /*16e0*/  I2F.F16 R19, R50 ;  /* 0x0000003200137306 */ /* 0x000e220000200c00 */
[----:B------:R-:W-:Y:S01]  /*16f0*/  IADD3 R27, R27, -0x80, RZ ;  /* 0xffffff801b1b7810 */ /* 0x000fe20007ffe0ff */
[----:B---3--:R-:W-:Y:S01]  /*1700*/  HADD2.F32 R13, -RZ, R13.H0_H0 ;  /* 0x2000000dff0d7230 */ /* 0x008fe20000004100 */
[----:B------:R-:W-:Y:S01]  /*1710*/  IADD3 R39, R39, -0x80, RZ ;  /* 0xffffff8027277810 */ /* 0x000fe20007ffe0ff */
[----:B-1----:R-:W-:-:S04]  /*1720*/  HADD2.F32 R42, -RZ, R12.H0_H0 ;  /* 0x2000000cff2a7230 */ /* 0x002fc80000004100 */
[----:B------:R-:W1:Y:S01]  /*1730*/  I2F.F16 R10, R10 ;  /* 0x0000000a000a7306 */ /* 0x000e620000200c00 */
[--C-:B--2---:R-:W-:Y:S02]  /*1740*/  HADD2.F32 R35, -RZ, R4.reuse.H0_H0 ;  /* 0x20000004ff237230 */ /* 0x104fe40000004100 */
[----:B------:R-:W-:-:S05]  /*1750*/  HADD2.F32 R4, -RZ, R4.H1_H1 ;  /* 0x30000004ff047230 */ /* 0x000fca0000004100 */
[----:B------:R-:W2:Y:S01]  /*1760*/  I2F.F16 R9, R9 ;  /* 0x0000000900097306 */ /* 0x000ea20000200c00 */
[----:B------:R-:W-:Y:S02]  /*1770*/  HADD2.F32 R18, -RZ, R5.H0_H0 ;  /* 0x20000005ff127230 */ /* 0x000fe40000004100 */
[----:B------:R-:W-:Y:S01]  /*1780*/  FFMA.FTZ R6, R41, R35, R6 ;  /* 0x0000002329067223 */ /* 0x000fe20000010006 */
[----:B0-----:R-:W-:Y:S02]  /*1790*/  HADD2.F32 R41, -RZ, R19.H0_H0 ;  /* 0x20000013ff297230 */ /* 0x001fe40000004100 */
[C---:B------:R-:W-:Y:S01]  /*17a0*/  FFMA.FTZ R19, R35.reuse, R13, R26 ;  /* 0x0000000d23137223 */ /* 0x040fe2000001001a */
[----:B------:R-:W-:Y:S01]  /*17b0*/  FFMA.FTZ R43, R35, R42, R43 ;  /* 0x0000002a232b7223 */ /* 0x000fe2000001002b */
[----:B------:R-:W-:Y:S01]  /*17c0*/  HADD2.F32 R5, -RZ, R5.H1_H1 ;  /* 0x30000005ff057230 */ /* 0x000fe20000004100 */
[----:B------:R-:W0:Y:S01]  /*17d0*/  I2F.F16 R7, R7 ;  /* 0x0000000700077306 */ /* 0x000e220000200c00 */
[----:B-1----:R-:W-:-:S02]  /*17e0*/  HADD2.F32 R13, -RZ, R10.H0_H0 ;  /* 0x2000000aff0d7230 */ /* 0x002fc40000004100 */
[----:B------:R-:W-:-:S03]  /*17f0*/  FFMA.FTZ R46, R35, R41, R46 ;  /* 0x00000029232e7223 */ /* 0x000fc6000001002e */
[C---:B------:R-:W-:Y:S01]  /*1800*/  FFMA.FTZ R13, R4.reuse, R13, R19 ;  /* 0x0000000d040d7223 */ /* 0x040fe20000010013 */
[----:B--2---:R-:W-:Y:S01]  /*1810*/  HADD2.F32 R9, -RZ, R9.H0_H0 ;  /* 0x20000009ff097230 */ /* 0x004fe20000004100 */
[----:B------:R-:W1:Y:S04]  /*1820*/  I2F.F16 R11, R11 ;  /* 0x0000000b000b7306 */ /* 0x000e680000200c00 */
        /* <DEDUP_REMOVED lines=13> */
[----:B------:R-:W-:Y:S01]  /*1900*/  FFMA.FTZ R7, R8, R18, R7 ;  /* 0x0000001208077223 */ /* 0x000fe20000010007 */
[----:B------:R-:W-:Y:S02]  /*1910*/  HADD2.F32 R8, -RZ, R34.H0_H0 ;  /* 0x20000022ff087230 */ /* 0x000fe40000004100 */
[----:B0-----:R-:W-:-:S04]  /*1920*/  HADD2.F32 R4, -RZ, R37.H0_H0 ;  /* 0x20000025ff047230 */ /* 0x001fc80000004100 */
        /* <DEDUP_REMOVED lines=8> */
[----:B0-----:R-:W-:Y:S01]  /*19b0*/  HADD2.F32 R12, -RZ, R12.H0_H0 ;  /* 0x2000000cff0c7230 */ /* 0x001fe20000004100 */
[----:B------:R-:W0:Y:S04]  /*19c0*/  I2F.F16 R36, R36 ;  /* 0x0000002400247306 */ /* 0x000e280000200c00 */
[----:B------:R-:W-:Y:S01]  /*19d0*/  FFMA.FTZ R12, R18, R12, R11 ;  /* 0x0000000c120c7223 */ /* 0x000fe2000001000b */
[----:B------:R-:W-:Y:S02]  /*19e0*/  HADD2.F32 R11, -RZ, R34.H1_H1 ;  /* 0x30000022ff0b7230 */ /* 0x000fe40000004100 */
[----:B-1----:R-:W-:Y:S01]  /*19f0*/  HADD2.F32 R38, -RZ, R38.H0_H0 ;  /* 0x20000026ff267230 */ /* 0x002fe20000004100 */
[----:B------:R-:W1:Y:S04]  /*1a00*/  I2F.F16 R10, R40 ;  /* 0x00000028000a7306 */ /* 0x000e680000200c00 */
[----:B------:R-:W-:Y:S01]  /*1a10*/  FFMA.FTZ R7, R38, R5, R7 ;  /* 0x0000000526077223 */ /* 0x000fe20000010007 */
[----:B0-----:R-:W-:-:S03]  /*1a20*/  HADD2.F32 R36, -RZ, R36.H0_H0 ;  /* 0x20000024ff247230 */ /* 0x001fc60000004100 */
[----:B------:R-:W-:Y:S02]  /*1a30*/  FMUL.FTZ R4, R7, R4 ;  /* 0x0000000407047220 */ /* 0x000fe40000410000 */
[----:B------:R-:W-:-:S03]  /*1a40*/  FFMA.FTZ R13, R5, R36, R13 ;  /* 0x00000024050d7223 */ /* 0x000fc6000001000d */
[----:B------:R-:W-:Y:S01]  /*1a50*/  F2FP.F16.F32.PACK_AB R4, RZ, R4 ;  /* 0x00000004ff04723e */ /* 0x000fe200000000ff */
[----:B-1----:R-:W-:Y:S02]  /*1a60*/  HADD2.F32 R10, -RZ, R10.H0_H0 ;  /* 0x2000000aff0a7230 */ /* 0x002fe40000004100 */
[----:B------:R-:W-:Y:S01]  /*1a70*/  FMUL.FTZ R8, R13, R8 ;  /* 0x000000080d087220 */ /* 0x000fe20000410000 */
[----:B------:R-:W-:Y:S02]  /*1a80*/  PRMT R4, R4, 0x5410, R6 ;  /* 0x0000541004047816 */ /* 0x000fe40000000006 */
[----:B------:R-:W-:Y:S02]  /*1a90*/  FFMA.FTZ R10, R5, R10, R12 ;  /* 0x0000000a050a7223 */ /* 0x000fe4000001000c */
[----:B------:R-:W-:Y:S02]  /*1aa0*/  F2FP.F16.F32.PACK_AB R8, RZ, R8 ;  /* 0x00000008ff08723e */ /* 0x000fe400000000ff */
[----:B------:R-:W-:Y:S01]  /*1ab0*/  HFMA2.MMA R31, R4, 1, 1, R31 ;  /* 0x3c003c00041f7835 */ /* 0x000fe2000000001f */
[----:B------:R-:W-:-:S05]  /*1ac0*/  FMUL.FTZ R10, R10, R11 ;  /* 0x0000000b0a0a7220 */ /* 0x000fca0000410000 */
[----:B------:R-:W-:-:S04]  /*1ad0*/  F2FP.F16.F32.PACK_AB R10, RZ, R10 ;  /* 0x0000000aff0a723e */ /* 0x000fc800000000ff */
[----:B------:R-:W-:-:S05]  /*1ae0*/  PRMT R8, R8, 0x5410, R10 ;  /* 0x0000541008087816 */ /* 0x000fca000000000a */
[----:B------:R-:W-:-:S07]  /*1af0*/  HADD2 R29, R8, R29 ;  /* 0x0000001d081d7230 */ /* 0x000fce0000000000 */
.L_x_4766:
[----:B------:R0:W5:Y:S04]  /*1b00*/  LDG.E.128.CONSTANT R4, desc[UR6][R32.64] ;  /* 0x0000000620047981 */ /* 0x000168000c1e9d00 */
[----:B------:R0:W5:Y:S04]  /*1b10*/  LDG.E.128.CONSTANT R8, desc[UR6][R22.64] ;  /* 0x0000000616087981 */ /* 0x000168000c1e9d00 */
[----:B------:R-:W5:Y:S01]  /*1b20*/  LDG.E.128.CONSTANT R12, desc[UR6][R14.64] ;  /* 0x000000060e0c7981 */ /* 0x000f62000c1e9d00 */
[----:B------:R-:W-:Y:S01]  /*1b30*/  UIADD3 UR4, UR5, 0x40, URZ ;  /* 0x0000004005047890 */ /* 0x000fe2000fffe03f */
[----:B------:R-:W-:Y:S01]  /*1b40*/  IMAD.WIDE R36, R3, 0x8, R16 ;  /* 0x0000000803247825 */ /* 0x000fe200078e0210 */
[----:B------:R-:W-:Y:S10]  /*1b50*/  @P1 BRA `(.L_x_4767) ;  /* 0x0000000c000c1947 */ /* 0x000ff40003800000 */
[----:B------:R-:W2:Y:S01]  /*1b60*/  LDG.E.128.CONSTANT R16, desc[UR6][R36.64] ;  /* 0x0000000624107981 */ /* 0x000ea2000c1e9d00 */
[----:B-----5:R-:W-:Y:S02]  /*1b70*/  LOP3.LUT R25, R12, 0xff, RZ, 0xc0, !PT ;  /* 0x000000ff0c197812 */ /* 0x020fe400078ec0ff */
[----:B0-----:R-:W-:Y:S01]  /*1b80*/  LOP3.LUT R33, R15, 0xff, RZ, 0xc0, !PT ;  /* 0x000000ff0f217812 */ /* 0x001fe200078ec0ff */
[----:B------:R-:W0:Y:S01]  /*1b90*/  LDS.64 R26, [UR5+0x10] ;  /* 0x00001005ff1a7984 */ /* 0x000e220008000a00 */
[----:B------:R-:W-:Y:S02]  /*1ba0*/  IADD3 R46, R25, -0x80, RZ ;  /* 0xffffff80192e7810 */ /* 0x000fe40007ffe0ff */
[----:B------:R-:W-:Y:S02]  /*1bb0*/  LOP3.LUT R25, R13, 0xff, RZ, 0xc0, !PT ;  /* 0x000000ff0d197812 */ /* 0x000fe400078ec0ff */
[----:B------:R-:W-:Y:S02]  /*1bc0*/  SHF.R.U32.HI R35, RZ, 0x8, R12 ;  /* 0x00000008ff237819 */ /* 0x000fe4000001160c */
[----:B------:R-:W-:Y:S01]  /*1bd0*/  IADD3 R43, R25, -0x80, RZ ;  /* 0xffffff80192b7810 */ /* 0x000fe20007ffe0ff */
[----:B------:R-:W-:Y:S01]  /*1be0*/  I2F.F16 R46, R46 ;  /* 0x0000002e002e7306 */ /* 0x000fe20000200c00 */
[----:B------:R-:W-:-:S02]  /*1bf0*/  LOP3.LUT R25, R14, 0xff, RZ, 0xc0, !PT ;  /* 0x000000ff0e197812 */ /* 0x000fc400078ec0ff */
[----:B------:R-:W-:Y:S02]  /*1c00*/  IADD3 R33, R33, -0x80, RZ ;  /* 0xffffff8021217810 */ /* 0x000fe40007ffe0ff */
[----:B------:R-:W-:Y:S02]  /*1c10*/  IADD3 R25, R25, -0x80, RZ ;  /* 0xffffff8019197810 */ /* 0x000fe40007ffe0ff */
[----:B------:R-:W-:Y:S01]  /*1c20*/  LOP3.LUT R42, R35, 0xff, RZ, 0xc0, !PT ;  /* 0x000000ff232a7812 */ /* 0x000fe200078ec0ff */
[----:B------:R-:W1:Y:S01]  /*1c30*/  I2F.F16 R43, R43 ;  /* 0x0000002b002b7306 */ /* 0x000e620000200c00 */
[----:B------:R-:W-:Y:S02]  /*1c40*/  LEA.HI R40, R12, 0xffffff80, RZ, 0x8 ;  /* 0xffffff800c287811 */ /* 0x000fe400078f40ff */
[----:B------:R-:W-:Y:S02]  /*1c50*/  SHF.R.U32.HI R12, RZ, 0x10, R12 ;  /* 0x00000010ff0c7819 */ /* 0x000fe4000001160c */
[----:B------:R-:W-:-:S02]  /*1c60*/  IADD3 R44, R42, -0x80, RZ ;  /* 0xffffff802a2c7810 */ /* 0x000fc40007ffe0ff */
[----:B------:R-:W-:Y:S01]  /*1c70*/  LOP3.LUT R12, R12, 0xff, RZ, 0xc0, !PT ;  /* 0x000000ff0c0c7812 */ /* 0x000fe200078ec0ff */
[----:B------:R-:W3:Y:S01]  /*1c80*/  I2F.F16 R25, R25 ;  /* 0x0000001900197306 */ /* 0x000ee20000200c00 */
[--C-:B------:R-:W-:Y:S02]  /*1c90*/  SHF.R.U32.HI R45, RZ, 0x8, R13.reuse ;  /* 0x00000008ff2d7819 */ /* 0x100fe4000001160d */
[----:B------:R-:W-:Y:S02]  /*1ca0*/  LEA.HI R41, R13, 0xffffff80, RZ, 0x8 ;  /* 0xffffff800d297811 */ /* 0x000fe400078f40ff */
[----:B------:R-:W-:Y:S02]  /*1cb0*/  IADD3 R42, R12, -0x80, RZ ;  /* 0xffffff800c2a7810 */ /* 0x000fe40007ffe0ff */
[----:B------:R-:W-:Y:S01]  /*1cc0*/  SHF.R.U32.HI R13, RZ, 0x10, R13 ;  /* 0x00000010ff0d7819 */ /* 0x000fe2000001160d */
[----:B------:R-:W4:Y:S01]  /*1cd0*/  I2F.F16 R33, R33 ;  /* 0x0000002100217306 */ /* 0x000f220000200c00 */
[----:B------:R-:W-:Y:S01]  /*1ce0*/  LOP3.LUT R12, R45, 0xff, RZ, 0xc0, !PT ;  /* 0x000000ff2d0c7812 */ /* 0x000fe200078ec0ff */
[----:B-1----:R-:W-:Y:S01]  /*1cf0*/  HADD2.F32 R49, -RZ, R43.H0_H0 ;  /* 0x2000002bff317230 */ /* 0x002fe20000004100 */
[----:B------:R-:W-:Y:S01]  /*1d00*/  LOP3.LUT R45, R13, 0xff, RZ, 0xc0, !PT ;  /* 0x000000ff0d2d7812 */ /* 0x000fe200078ec0ff */
[----:B------:R-:W-:Y:S01]  /*1d10*/  HADD2.F32 R13, -RZ, R46.H0_H0 ;  /* 0x2000002eff0d7230 */ /* 0x000fe20000004100 */
[----:B------:R-:W-:Y:S01]  /*1d20*/  IADD3 R48, R12, -0x80, RZ ;  /* 0xffffff800c307810 */ /* 0x000fe20007ffe0ff */
[----:B---3--:R-:W-:-:S02]  /*1d30*/  HADD2.F32 R25, -RZ, R25.H0_H0 ;  /* 0x20000019ff197230 */ /* 0x008fc40000004100 */
[----:B------:R-:W1:Y:S01]  /*1d40*/  I2F.F16 R44, R44 ;  /* 0x0000002c002c7306 */ /* 0x000e620000200c00 */
[--C-:B0-----:R-:W-:Y:S01]  /*1d50*/  HADD2.F32 R12, -RZ, R26.reuse.H0_H0 ;  /* 0x2000001aff0c7230 */ /* 0x101fe20000004100 */
[----:B------:R-:W-:Y:S01]  /*1d60*/  LEA.HI R39, R14, 0xffffff80, RZ, 0x8 ;  /* 0xffffff800e277811 */ /* 0x000fe200078f40ff */
[----:B------:R-:W-:Y:S01]  /*1d70*/  HADD2.F32 R46, -RZ, R26.H1_H1 ;  /* 0x3000001aff2e7230 */ /* 0x000fe20000004100 */
[----:B------:R-:W-:Y:S02]  /*1d80*/  IADD3 R45, R45, -0x80, RZ ;  /* 0xffffff802d2d7810 */ /* 0x000fe40007ffe0ff */
[----:B------:R-:W-:Y:S01]  /*1d90*/  FFMA.FTZ R25, R12, R25, RZ ;  /* 0x000000190c197223 */ /* 0x000fe200000100ff */
[----:B----4-:R-:W-:Y:S01]  /*1da0*/  HADD2.F32 R33, -RZ, R33.H0_H0 ;  /* 0x20000021ff217230 */ /* 0x010fe20000004100 */
[----:B------:R0:W3:Y:S01]  /*1db0*/  I2F.F16 R43, R48 ;  /* 0x00000030002b7306 */ /* 0x0000e20000200c00 */
[----:B------:R-:W-:-:S03]  /*1dc0*/  LEA.HI R32, R15, 0xffffff80, RZ, 0x8 ;  /* 0xffffff800f207811 */ /* 0x000fc600078f40ff */
[----:B------:R-:W-:Y:S01]  /*1dd0*/  FFMA.FTZ R33, R12, R33, RZ ;  /* 0x000000210c217223 */ /* 0x000fe200000100ff */
[----:B-1----:R-:W-:-:S03]  /*1de0*/  HADD2.F32 R44, -RZ, R44.H0_H0 ;  /* 0x2000002cff2c7230 */ /* 0x002fc60000004100 */
[----:B------:R1:W4:Y:S01]  /*1df0*/  I2F.F16 R26, R45 ;  /* 0x0000002d001a7306 */ /* 0x0003220000200c00 */
[----:B0-----:R-:W-:-:S04]  /*1e00*/  SHF.R.U32.HI R48, RZ, 0x10, R14 ;  /* 0x00000010ff307819 */ /* 0x001fc8000001160e */
[----:B------:R-:W-:Y:S01]  /*1e10*/  LOP3.LUT R48, R48, 0xff, RZ, 0xc0, !PT ;  /* 0x000000ff30307812 */ /* 0x000fe200078ec0ff */
[----:B---3--:R-:W-:Y:S02]  /*1e20*/  HADD2.F32 R43, -RZ, R43.H0_H0 ;  /* 0x2000002bff2b7230 */ /* 0x008fe40000004100 */
[----:B------:R-:W-:Y:S01]  /*1e30*/  I2F.F16 R42, R42 ;  /* 0x0000002a002a7306 */ /* 0x000fe20000200c00 */
[----:B-1----:R-:W-:-:S04]  /*1e40*/  SHF.R.U32.HI R45, RZ, 0x10, R15 ;  /* 0x00000010ff2d7819 */ /* 0x002fc8000001160f */
[----:B------:R-:W-:Y:S01]  /*1e50*/  LOP3.LUT R45, R45, 0xff, RZ, 0xc0, !PT ;  /* 0x000000ff2d2d7812 */ /* 0x000fe200078ec0ff */
[----:B----4-:R-:W-:Y:S02]  /*1e60*/  HADD2.F32 R26, -RZ, R26.H0_H0 ;  /* 0x2000001aff1a7230 */ /* 0x010fe40000004100 */
[----:B------:R-:W-:Y:S08]  /*1e70*/  I2F.F16 R41, R41 ;  /* 0x0000002900297306 */ /* 0x000ff00000200c00 */
[----:B------:R-:W0:Y:S08]  /*1e80*/  I2F.F16 R40, R40 ;  /* 0x0000002800287306 */ /* 0x000e300000200c00 */
[----:B------:R-:W-:Y:S08]  /*1e90*/  I2F.F16 R32, R32 ;  /* 0x0000002000207306 */ /* 0x000ff00000200c00 */
[----:B------:R-:W-:Y:S01]  /*1ea0*/  I2F.F16 R39, R39 ;  /* 0x0000002700277306 */ /* 0x000fe20000200c00 */
[----:B--2---:R-:W-:-:S02]  /*1eb0*/  LEA.HI R47, R17, 0xffffff80, RZ, 0x8 ;  /* 0xffffff80112f7811 */ /* 0x004fc400078f40ff */
[----:B------:R-:W-:-:S05]  /*1ec0*/  LEA.HI R38, R16, 0xffffff80, RZ, 0x8 ;  /* 0xffffff8010267811 */ /* 0x000fca00078f40ff */
[----:B------:R1:W-:Y:S08]  /*1ed0*/  I2F.F16 R35, R47 ;  /* 0x0000002f00237306 */ /* 0x0003f00000200c00 */
[----:B------:R-:W2:Y:S01]  /*1ee0*/  I2F.F16 R38, R38 ;  /* 0x0000002600267306 */ /* 0x000ea20000200c00 */
[----:B-1----:R-:W-:Y:S01]  /*1ef0*/  FFMA.FTZ R47, R13, R12, RZ ;  /* 0x0000000c0d2f7223 */ /* 0x002fe200000100ff */
[----:B------:R-:W-:Y:S01]  /*1f00*/  FFMA.FTZ R13, R12, R49, RZ ;  /* 0x000000310c0d7223 */ /* 0x000fe200000100ff */
[----:B------:R-:W-:Y:S01]  /*1f10*/  SHF.R.U32.HI R12, RZ, 0x8, R14 ;  /* 0x00000008ff0c7819 */ /* 0x000fe2000001160e */
[----:B0-----:R-:W-:-:S02]  /*1f20*/  HADD2.F32 R49, -RZ, R40.H0_H0 ;  /* 0x20000028ff317230 */ /* 0x001fc40000004100 */
[----:B------:R-:W-:Y:S01]  /*1f30*/  FFMA.FTZ R44, R44, R46, R47 ;  /* 0x0000002e2c2c7223 */ /* 0x000fe2000001002f */
[----:B------:R-:W-:Y:S01]  /*1f40*/  SHF.R.U32.HI R47, RZ, 0x8, R15 ;  /* 0x00000008ff2f7819 */ /* 0x000fe2000001160f */
[----:B------:R-:W-:Y:S01]  /*1f50*/  FFMA.FTZ R43, R46, R43, R13 ;  /* 0x0000002b2e2b7223 */ /* 0x000fe2000001000d */
[----:B------:R-:W-:Y:S02]  /*1f60*/  LOP3.LUT R12, R12, 0xff, RZ, 0xc0, !PT ;  /* 0x000000ff0c0c7812 */ /* 0x000fe400078ec0ff */
[----:B------:R-:W-:Y:S02]  /*1f70*/  LOP3.LUT R47, R47, 0xff, RZ, 0xc0, !PT ;  /* 0x000000ff2f2f7812 */ /* 0x000fe400078ec0ff */
[----:B------:R-:W-:Y:S02]  /*1f80*/  IADD3 R14, R12, -0x80, RZ ;  /* 0xffffff800c0e7810 */ /* 0x000fe40007ffe0ff */
[----:B------:R-:W-:Y:S01]  /*1f90*/  IADD3 R15, R47, -0x80, RZ ;  /* 0xffffff802f0f7810 */ /* 0x000fe20007ffe0ff */
[----:B--2---:R-:W-:Y:S01]  /*1fa0*/  HADD2.F32 R38, -RZ, R38.H0_H0 ;  /* 0x20000026ff267230 */ /* 0x004fe20000004100 */
[----:B------:R-:W-:-:S02]  /*1fb0*/  IADD3 R12, R48, -0x80, RZ ;  /* 0xffffff80300c7810 */ /* 0x000fc40007ffe0ff */
[----:B------:R-:W0:Y:S01]  /*1fc0*/  I2F.F16 R14, R14 ;  /* 0x0000000e000e7306 */ /* 0x000e220000200c00 */
[----:B------:R-:W-:Y:S02]  /*1fd0*/  IADD3 R47, R45, -0x80, RZ ;  /* 0xffffff802d2f7810 */ /* 0x000fe40007ffe0ff */
[----:B------:R-:W-:Y:S02]  /*1fe0*/  LOP3.LUT R45, R16, 0xff, RZ, 0xc0, !PT ;  /* 0x000000ff102d7812 */ /* 0x000fe400078ec0ff */
[----:B------:R-:W-:-:S03]  /*1ff0*/  SHF.R.U32.HI R40, RZ, 0x10, R17 ;  /* 0x00000010ff287819 */ /* 0x000fc60000011611 */
[----:B------:R-:W1:Y:S01]  /*2000*/  I2F.F16 R15, R15 ;  /* 0x0000000f000f7306 */ /* 0x000e620000200c00 */
[----:B------:R-:W-:-:S04]  /*2010*/  LOP3.LUT R40, R40, 0xff, RZ, 0xc0, !PT ;  /* 0x000000ff28287812 */ /* 0x000fc800078ec0ff */
[----:B------:R-:W-:Y:S01]  /*2020*/  IADD3 R40, R40, -0x80, RZ ;  /* 0xffffff8028287810 */ /* 0x000fe20007ffe0ff */
[----:B0-----:R-:W-:Y:S02]  /*2030*/  HADD2.F32 R48, -RZ, R14.H0_H0 ;  /* 0x2000000eff307230 */ /* 0x001fe40000004100 */
[----:B------:R-:W0:Y:S01]  /*2040*/  I2F.F16 R12, R12 ;  /* 0x0000000c000c7306 */ /* 0x000e220000200c00 */
[----:B------:R-:W-:Y:S02]  /*2050*/  IADD3 R14, R45, -0x80, RZ ;  /* 0xffffff802d0e7810 */ /* 0x000fe40007ffe0ff */
[----:B------:R-:W-:Y:S01]  /*2060*/  FFMA.FTZ R45, R46, R48, R25 ;  /* 0x000000302e2d7223 */ /* 0x000fe20000010019 */
[----:B------:R-:W-:Y:S01]  /*2070*/  LOP3.LUT R25, R17, 0xff, RZ, 0xc0, !PT ;  /* 0x000000ff11197812 */ /* 0x000fe200078ec0ff */
[----:B-1----:R-:W-:-:S03]  /*2080*/  HADD2.F32 R48, -RZ, R15.H0_H0 ;  /* 0x2000000fff307230 */ /* 0x002fc60000004100 */
[----:B------:R-:W1:Y:S01]  /*2090*/  I2F.F16 R13, R47 ;  /* 0x0000002f000d7306 */ /* 0x000e620000200c00 */
[----:B------:R-:W-:Y:S02]  /*20a0*/  IADD3 R15, R25, -0x80, RZ ;  /* 0xffffff80190f7810 */ /* 0x000fe40007ffe0ff */
[----:B------:R-:W-:Y:S01]  /*20b0*/  LOP3.LUT R25, R18, 0xff, RZ, 0xc0, !PT ;  /* 0x000000ff12197812 */ /* 0x000fe200078ec0ff */
[----:B------:R-:W-:Y:S01]  /*20c0*/  FFMA.FTZ R46, R46, R48, R33 ;  /* 0x000000302e2e7223 */ /* 0x000fe20000010021 */
[----:B------:R-:W-:Y:S02]  /*20d0*/  HADD2.F32 R48, -RZ, R27.H0_H0 ;  /* 0x2000001bff307230 */ /* 0x000fe40000004100 */
[----:B------:R-:W-:Y:S01]  /*20e0*/  HADD2.F32 R33, -RZ, R42.H0_H0 ;  /* 0x2000002aff217230 */ /* 0x000fe20000004100 */
[----:B------:R-:W-:Y:S01]  /*20f0*/  I2F.F16 R14, R14 ;  /* 0x0000000e000e7306 */ /* 0x000fe20000200c00 */
[----:B0-----:R-:W-:Y:S02]  /*2100*/  HADD2.F32 R42, -RZ, R12.H0_H0 ;  /* 0x2000000cff2a7230 */ /* 0x001fe40000004100 */
[C---:B------:R-:W-:Y:S01]  /*2110*/  FFMA.FTZ R43, R48.reuse, R26, R43 ;  /* 0x0000001a302b7223 */ /* 0x040fe2000001002b */
[----:B------:R-:W-:Y:S01]  /*2120*/  LOP3.LUT R26, R19, 0xff, RZ, 0xc0, !PT ;  /* 0x000000ff131a7812 */ /* 0x000fe200078ec0ff */
[----:B------:R-:W-:Y:S01]  /*2130*/  FFMA.FTZ R44, R33, R48, R44 ;  /* 0x00000030212c7223 */ /* 0x000fe2000001002c */
[----:B------:R-:W-:Y:S01]  /*2140*/  SHF.R.U32.HI R12, RZ, 0x8, R16 ;  /* 0x00000008ff0c7819 */ /* 0x000fe20000011610 */
[----:B------:R-:W-:Y:S01]  /*2150*/  FFMA.FTZ R42, R48, R42, R45 ;  /* 0x0000002a302a7223 */ /* 0x000fe2000001002d */
[----:B-1----:R-:W-:Y:S01]  /*2160*/  HADD2.F32 R13, -RZ, R13.H0_H0 ;  /* 0x2000000dff0d7230 */ /* 0x002fe20000004100 */
[----:B------:R-:W-:Y:S01]  /*2170*/  IADD3 R33, R26, -0x80, RZ ;  /* 0xffffff801a217810 */ /* 0x000fe20007ffe0ff */
[----:B------:R-:W0:Y:S01]  /*2180*/  I2F.F16 R15, R15 ;  /* 0x0000000f000f7306 */ /* 0x000e220000200c00 */
[----:B------:R-:W-:-:S02]  /*2190*/  LOP3.LUT R45, R12, 0xff, RZ, 0xc0, !PT ;  /* 0x000000ff0c2d7812 */ /* 0x000fc400078ec0ff */
[----:B------:R-:W-:Y:S01]  /*21a0*/  FFMA.FTZ R26, R48, R13, R46 ;  /* 0x0000000d301a7223 */ /* 0x000fe2000001002e */
[----:B------:R-:W-:Y:S01]  /*21b0*/  SHF.R.U32.HI R46, RZ, 0x10, R16 ;  /* 0x00000010ff2e7819 */ /* 0x000fe20000011610 */
[----:B------:R-:W1:Y:S01]  /*21c0*/  LDS.64 R12, [UR5+0x18] ;  /* 0x00001805ff0c7984 */ /* 0x000e620008000a00 */
[----:B------:R-:W-:Y:S01]  /*21d0*/  SHF.R.U32.HI R47, RZ, 0x8, R17 ;  /* 0x00000008ff2f7819 */ /* 0x000fe20000011611 */
[----:B------:R-:W-:Y:S01]  /*21e0*/  HADD2.F32 R48, -RZ, R41.H0_H0 ;  /* 0x20000029ff307230 */ /* 0x000fe20000004100 */
[----:B------:R-:W-:Y:S01]  /*21f0*/  LOP3.LUT R46, R46, 0xff, RZ, 0xc0, !PT ;  /* 0x000000ff2e2e7812 */ /* 0x000fe200078ec0ff */
[----:B------:R-:W-:Y:S01]  /*2200*/  I2F.F16 R33, R33 ;  /* 0x0000002100217306 */ /* 0x000fe20000200c00 */
[----:B------:R-:W-:Y:S02]  /*2210*/  SHF.R.U32.HI R41, RZ, 0x8, R18 ;  /* 0x00000008ff297819 */ /* 0x000fe40000011612 */
[----:B------:R-:W-:Y:S02]  /*2220*/  LOP3.LUT R47, R47, 0xff, RZ, 0xc0, !PT ;  /* 0x000000ff2f2f7812 */ /* 0x000fe400078ec0ff */
[----:B------:R-:W-:-:S02]  /*2230*/  IADD3 R46, R46, -0x80, RZ ;  /* 0xffffff802e2e7810 */ /* 0x000fc40007ffe0ff */
[----:B------:R-:W-:Y:S01]  /*2240*/  LOP3.LUT R41, R41, 0xff, RZ, 0xc0, !PT ;  /* 0x000000ff29297812 */ /* 0x000fe200078ec0ff */
[----:B------:R-:W2:Y:S01]  /*2250*/  I2F.F16 R40, R40 ;  /* 0x0000002800287306 */ /* 0x000ea20000200c00 */
[----:B------:R-:W-:Y:S01]  /*2260*/  IADD3 R16, R45, -0x80, RZ ;  /* 0xffffff802d107810 */ /* 0x000fe20007ffe0ff */
[----:B------:R-:W-:Y:S01]  /*2270*/  HADD2.F32 R45, -RZ, R27.H1_H1 ;  /* 0x3000001bff2d7230 */ /* 0x000fe20000004100 */
[----:B------:R-:W-:Y:S01]  /*2280*/  IADD3 R17, R47, -0x80, RZ ;  /* 0xffffff802f117810 */ /* 0x000fe20007ffe0ff */
[----:B------:R-:W-:Y:S01]  /*2290*/  HADD2.F32 R47, -RZ, R32.H0_H0 ;  /* 0x20000020ff2f7230 */ /* 0x000fe20000004100 */
[----:B------:R-:W-:Y:S02]  /*22a0*/  IADD3 R32, R41, -0x80, RZ ;  /* 0xffffff8029207810 */ /* 0x000fe40007ffe0ff */
[----:B------:R-:W-:Y:S01]  /*22b0*/  SHF.R.U32.HI R41, RZ, 0x8, R19 ;  /* 0x00000008ff297819 */ /* 0x000fe20000011613 */
[----:B------:R3:W4:Y:S01]  /*22c0*/  I2F.F16 R27, R46 ;  /* 0x0000002e001b7306 */ /* 0x0007220000200c00 */
[----:B------:R-:W-:Y:S01]  /*22d0*/  IADD3 R25, R25, -0x80, RZ ;  /* 0xffffff8019197810 */ /* 0x000fe20007ffe0ff */
[----:B------:R-:W-:Y:S01]  /*22e0*/  FFMA.FTZ R44, R49, R45, R44 ;  /* 0x0000002d312c7223 */ /* 0x000fe2000001002c */
[----:B------:R-:W-:Y:S01]  /*22f0*/  LOP3.LUT R41, R41, 0xff, RZ, 0xc0, !PT ;  /* 0x000000ff29297812 */ /* 0x000fe200078ec0ff */
[----:B------:R-:W-:Y:S01]  /*2300*/  FFMA.FTZ R43, R45, R48, R43 ;  /* 0x000000302d2b7223 */ /* 0x000fe2000001002b */
[----:B0-----:R-:W-:-:S02]  /*2310*/  HADD2.F32 R48, -RZ, R15.H0_H0 ;  /* 0x2000000fff307230 */ /* 0x001fc40000004100 */
[----:B--2---:R-:W-:Y:S01]  /*2320*/  HADD2.F32 R40, -RZ, R40.H0_H0 ;  /* 0x20000028ff287230 */ /* 0x004fe20000004100 */
[----:B------:R-:W0:Y:S01]  /*2330*/  I2F.F16 R25, R25 ;  /* 0x0000001900197306 */ /* 0x000e220000200c00 */
[----:B---3--:R-:W-:Y:S01]  /*2340*/  HADD2.F32 R46, -RZ, R39.H0_H0 ;  /* 0x20000027ff2e7230 */ /* 0x008fe20000004100 */
[----:B------:R-:W-:Y:S02]  /*2350*/  SHF.R.U32.HI R39, RZ, 0x10, R18 ;  /* 0x00000010ff277819 */ /* 0x000fe40000011612 */
[----:B------:R-:W-:Y:S02]  /*2360*/  LEA.HI R18, R18, 0xffffff80, RZ, 0x8 ;  /* 0xffffff8012127811 */ /* 0x000fe400078f40ff */
[C---:B------:R-:W-:Y:S01]  /*2370*/  FFMA.FTZ R42, R45.reuse, R46, R42 ;  /* 0x0000002e2d2a7223 */ /* 0x040fe2000001002a */
[----:B------:R-:W-:Y:S01]  /*2380*/  FFMA.FTZ R45, R45, R47, R26 ;  /* 0x0000002f2d2d7223 */ /* 0x000fe2000001001a */
[----:B------:R-:W-:Y:S01]  /*2390*/  SHF.R.U32.HI R46, RZ, 0x10, R19 ;  /* 0x00000010ff2e7819 */ /* 0x000fe20000011613 */
[----:B------:R-:W-:Y:S01]  /*23a0*/  HADD2.F32 R47, -RZ, R14.H0_H0 ;  /* 0x2000000eff2f7230 */ /* 0x000fe20000004100 */
[----:B------:R-:W2:Y:S01]  /*23b0*/  I2F.F16 R16, R16 ;  /* 0x0000001000107306 */ /* 0x000ea20000200c00 */
[----:B------:R-:W-:Y:S01]  /*23c0*/  IADD3 R14, R41, -0x80, RZ ;  /* 0xffffff80290e7810 */ /* 0x000fe20007ffe0ff */
[----:B-1----:R-:W-:Y:S01]  /*23d0*/  HADD2.F32 R15, -RZ, R13.H0_H0 ;  /* 0x2000000dff0f7230 */ /* 0x002fe20000004100 */
[----:B------:R-:W-:Y:S01]  /*23e0*/  LOP3.LUT R39, R39, 0xff, RZ, 0xc0, !PT ;  /* 0x000000ff27277812 */ /* 0x000fe200078ec0ff */
[----:B----4-:R-:W-:Y:S01]  /*23f0*/  HADD2.F32 R27, -RZ, R27.H0_H0 ;  /* 0x2000001bff1b7230 */ /* 0x010fe20000004100 */
[----:B------:R-:W-:Y:S01]  /*2400*/  LOP3.LUT R46, R46, 0xff, RZ, 0xc0, !PT ;  /* 0x000000ff2e2e7812 */ /* 0x000fe200078ec0ff */
[----:B------:R-:W-:Y:S01]  /*2410*/  HADD2.F32 R13, -RZ, R13.H1_H1 ;  /* 0x3000000dff0d7230 */ /* 0x000fe20000004100 */
[----:B------:R-:W-:Y:S01]  /*2420*/  IADD3 R26, R39, -0x80, RZ ;  /* 0xffffff80271a7810 */ /* 0x000fe20007ffe0ff */
[----:B------:R-:W1:Y:S01]  /*2430*/  I2F.F16 R17, R17 ;  /* 0x0000001100117306 */ /* 0x000e620000200c00 */
[----:B------:R-:W-:Y:S01]  /*2440*/  IADD3 R41, R46, -0x80, RZ ;  /* 0xffffff802e297810 */ /* 0x000fe20007ffe0ff */
[----:B------:R-:W-:Y:S01]  /*2450*/  HADD2.F32 R39, -RZ, R12.H0_H0 ;  /* 0x2000000cff277230 */ /* 0x000fe20000004100 */
[----:B------:R-:W-:Y:S01]  /*2460*/  LEA.HI R19, R19, 0xffffff80, RZ, 0x8 ;  /* 0xffffff8013137811 */ /* 0x000fe200078f40ff */
[----:B0-----:R-:W-:-:S02]  /*2470*/  HADD2.F32 R46, -RZ, R25.H0_H0 ;  /* 0x20000019ff2e7230 */ /* 0x001fc40000004100 */
[----:B------:R-:W-:Y:S02]  /*2480*/  HADD2.F32 R12, -RZ, R12.H1_H1 ;  /* 0x3000000cff0c7230 */ /* 0x000fe40000004100 */
[----:B------:R-:W-:Y:S01]  /*2490*/  FFMA.FTZ R44, R47, R39, R44 ;  /* 0x000000272f2c7223 */ /* 0x000fe2000001002c */
[----:B------:R-:W0:Y:S01]  /*24a0*/  I2F.F16 R32, R32 ;  /* 0x0000002000207306 */ /* 0x000e220000200c00 */
[----:B--2---:R-:W-:Y:S02]  /*24b0*/  HADD2.F32 R25, -RZ, R16.H0_H0 ;  /* 0x20000010ff197230 */ /* 0x004fe40000004100 */
[----:B------:R-:W-:Y:S01]  /*24c0*/  FFMA.FTZ R43, R39, R48, R43 ;  /* 0x00000030272b7223 */ /* 0x000fe2000001002b */
[----:B------:R-:W-:Y:S02]  /*24d0*/  HADD2.F32 R48, -RZ, R33.H0_H0 ;  /* 0x20000021ff307230 */ /* 0x000fe40000004100 */
[----:B------:R-:W-:Y:S01]  /*24e0*/  FFMA.FTZ R44, R25, R12, R44 ;  /* 0x0000000c192c7223 */ /* 0x000fe2000001002c */
[----:B-1----:R-:W-:Y:S01]  /*24f0*/  HADD2.F32 R16, -RZ, R17.H0_H0 ;  /* 0x20000011ff107230 */ /* 0x002fe20000004100 */
[----:B------:R-:W1:Y:S01]  /*2500*/  I2F.F16 R14, R14 ;  /* 0x0000000e000e7306 */ /* 0x000e620000200c00 */
[C---:B------:R-:W-:Y:S01]  /*2510*/  FFMA.FTZ R17, R39.reuse, R46, R42 ;  /* 0x0000002e27117223 */ /* 0x040fe2000001002a */
[----:B------:R-:W-:Y:S01]  /*2520*/  FFMA.FTZ R48, R39, R48, R45 ;  /* 0x0000003027307223 */ /* 0x000fe2000001002d */
[----:B------:R-:W-:Y:S01]  /*2530*/  FFMA.FTZ R27, R27, R15, R44 ;  /* 0x0000000f1b1b7223 */ /* 0x000fe2000001002c */
[----:B------:R-:W-:Y:S01]  /*2540*/  FFMA.FTZ R16, R12, R16, R43 ;  /* 0x000000100c107223 */ /* 0x000fe2000001002b */
[----:B0-----:R-:W-:-:S03]  /*2550*/  HADD2.F32 R32, -RZ, R32.H0_H0 ;  /* 0x20000020ff207230 */ /* 0x001fc60000004100 */
[----:B------:R-:W0:Y:S01]  /*2560*/  I2F.F16 R26, R26 ;  /* 0x0000001a001a7306 */ /* 0x000e220000200c00 */
[----:B------:R-:W-:Y:S01]  /*2570*/  FFMA.FTZ R16, R15, R40, R16 ;  /* 0x000000280f107223 */ /* 0x000fe20000010010 */
[----:B------:R-:W-:Y:S01]  /*2580*/  FFMA.FTZ R27, R38, R13, R27 ;  /* 0x0000000d261b7223 */ /* 0x000fe2000001001b */
[----:B------:R-:W-:Y:S01]  /*2590*/  FFMA.FTZ R32, R12, R32, R17 ;  /* 0x000000200c207223 */ /* 0x000fe20000010011 */
        /* <DEDUP_REMOVED lines=8> */
[----:B------:R-:W-:Y:S01]  /*2620*/  FFMA.FTZ R17, R15, R26, R32 ;  /* 0x0000001a0f117223 */ /* 0x000fe20000010020 */
[----:B-1----:R-:W-:-:S03]  /*2630*/  HADD2.F32 R41, -RZ, R41.H0_H0 ;  /* 0x20000029ff297230 */ /* 0x002fc60000004100 */
[----:B------:R-:W1:Y:S01]  /*2640*/  I2F.F16 R19, R19 ;  /* 0x0000001300137306 */ /* 0x000e620000200c00 */
[----:B------:R-:W-:Y:S01]  /*2650*/  FMUL.FTZ R27, R16, R27 ;  /* 0x0000001b101b7220 */ /* 0x000fe20000410000 */
[----:B------:R-:W-:Y:S01]  /*2660*/  FFMA.FTZ R48, R15, R41, R48 ;  /* 0x000000290f307223 */ /* 0x000fe20000010030 */
[----:B------:R-:W-:-:S03]  /*2670*/  HADD2.F32 R15, -RZ, R0.H1_H1 ;  /* 0x30000000ff0f7230 */ /* 0x000fc60000004100 */
[----:B------:R-:W-:Y:S01]  /*2680*/  F2FP.F16.F32.PACK_AB R27, RZ, R27 ;  /* 0x0000001bff1b723e */ /* 0x000fe200000000ff */
[----:B0-----:R-:W-:Y:S02]  /*2690*/  HADD2.F32 R18, -RZ, R18.H0_H0 ;  /* 0x20000012ff127230 */ /* 0x001fe40000004100 */
[----:B------:R-:W-:-:S03]  /*26a0*/  FMUL.FTZ R12, R15, R12 ;  /* 0x0000000c0f0c7220 */ /* 0x000fc60000410000 */
[C---:B------:R-:W-:Y:S01]  /*26b0*/  FFMA.FTZ R17, R13.reuse, R18, R17 ;  /* 0x000000120d117223 */ /* 0x040fe20000010011 */
[--C-:B------:R-:W-:Y:S02]  /*26c0*/  HADD2.F32 R18, -RZ, R34.reuse.H0_H0 ;  /* 0x20000022ff127230 */ /* 0x100fe40000004100 */
[----:B-1----:R-:W-:Y:S01]  /*26d0*/  HADD2.F32 R14, -RZ, R19.H0_H0 ;  /* 0x20000013ff0e7230 */ /* 0x002fe20000004100 */
[----:B------:R-:W-:Y:S01]  /*26e0*/  F2FP.F16.F32.PACK_AB R12, RZ, R12 ;  /* 0x0000000cff0c723e */ /* 0x000fe200000000ff */
[----:B------:R-:W-:Y:S02]  /*26f0*/  HADD2.F32 R19, -RZ, R34.H1_H1 ;  /* 0x30000022ff137230 */ /* 0x000fe40000004100 */
[----:B------:R-:W-:Y:S01]  /*2700*/  FMUL.FTZ R17, R18, R17 ;  /* 0x0000001112117220 */ /* 0x000fe20000410000 */
[----:B------:R-:W-:Y:S01]  /*2710*/  FFMA.FTZ R14, R13, R14, R48 ;  /* 0x0000000e0d0e7223 */ /* 0x000fe20000010030 */
[----:B------:R-:W-:-:S03]  /*2720*/  PRMT R27, R27, 0x5410, R12 ;  /* 0x000054101b1b7816 */ /* 0x000fc6000000000c */
[----:B------:R-:W-:Y:S01]  /*2730*/  F2FP.F16.F32.PACK_AB R17, RZ, R17 ;  /* 0x00000011ff11723e */ /* 0x000fe200000000ff */
[----:B------:R-:W-:Y:S02]  /*2740*/  FMUL.FTZ R14, R19, R14 ;  /* 0x0000000e130e7220 */ /* 0x000fe40000410000 */
[----:B------:R-:W-:-:S03]  /*2750*/  HFMA2.MMA R31, R27, 1, 1, R31 ;  /* 0x3c003c001b1f7835 */ /* 0x000fc6000000001f */
[----:B------:R-:W-:-:S04]  /*2760*/  F2FP.F16.F32.PACK_AB R14, RZ, R14 ;  /* 0x0000000eff0e723e */ /* 0x000fc800000000ff */
[----:B------:R-:W-:-:S05]  /*2770*/  PRMT R17, R17, 0x5410, R14 ;  /* 0x0000541011117816 */ /* 0x000fca000000000e */
[----:B------:R-:W-:-:S07]  /*2780*/  HADD2 R29, R17, R29 ;  /* 0x0000001d111d7230 */ /* 0x000fce0000000000 */
.L_x_4767:
[----:B------:R-:W-:Y:S01]  /*2790*/  IMAD.WIDE R36, R3, 0x8, R36 ;  /* 0x0000000803247825 */ /* 0x000fe200078e0224 */
[----:B------:R-:W-:Y:S06]  /*27a0*/  @P1 BRA `(.L_x_4768) ;  /* 0x0000000c000c1947 */ /* 0x000fec0003800000 */
[----:B-----5:R-:W2:Y:S01]  /*27b0*/  LDG.E.128.CONSTANT R12, desc[UR6][R36.64] ;  /* 0x00000006240c7981 */ /* 0x020ea2000c1e9d00 */
[----:B------:R-:W-:Y:S02]  /*27c0*/  LOP3.LUT R16, R4, 0xff, RZ, 0xc0, !PT ;  /* 0x000000ff04107812 */ /* 0x000fe400078ec0ff */
[----:B------:R-:W-:Y:S02]  /*27d0*/  LOP3.LUT R17, R5, 0xff, RZ, 0xc0, !PT ;  /* 0x000000ff05117812 */ /* 0x000fe400078ec0ff */
[----:B------:R-:W-:Y:S02]  /*27e0*/  IADD3 R16, R16, -0x80, RZ ;  /* 0xffffff8010107810 */ /* 0x000fe40007ffe0ff */
[----:B------:R-:W-:Y:S02]  /*27f0*/  IADD3 R17, R17, -0x80, RZ ;  /* 0xffffff8011117810 */ /* 0x000fe40007ffe0ff */
[----:B------:R1:W-:Y:S01]  /*2800*/  I2F.F16 R46, R16 ;  /* 0x00000010002e7306 */ /* 0x0003e20000200c00 */
[----:B------:R-:W-:-:S02]  /*2810*/  LOP3.LUT R19, R6, 0xff, RZ, 0xc0, !PT ;  /* 0x000000ff06137812 */ /* 0x000fc400078ec0ff */
[----:B0-----:R-:W-:Y:S02]  /*2820*/  LEA.HI R32, R4, 0xffffff80, RZ, 0x8 ;  /* 0xffffff8004207811 */ /* 0x001fe400078f40ff */
[----:B------:R-:W-:Y:S02]  /*2830*/  IADD3 R45, R19, -0x80, RZ ;  /* 0xffffff80132d7810 */ /* 0x000fe40007ffe0ff */
[----:B------:R-:W-:Y:S01]  /*2840*/  LOP3.LUT R19, R7, 0xff, RZ, 0xc0, !PT ;  /* 0x000000ff07137812 */ /* 0x000fe200078ec0ff */
[----:B------:R0:W3:Y:S01]  /*2850*/  I2F.F16 R40, R17 ;  /* 0x0000001100287306 */ /* 0x0000e20000200c00 */
[--C-:B-1----:R-:W-:Y:S02]  /*2860*/  SHF.R.U32.HI R16, RZ, 0x8, R4.reuse ;  /* 0x00000008ff107819 */ /* 0x102fe40000011604 */
[----:B------:R-:W-:Y:S02]  /*2870*/  SHF.R.U32.HI R4, RZ, 0x10, R4 ;  /* 0x00000010ff047819 */ /* 0x000fe40000011604 */
[----:B------:R-:W-:-:S02]  /*2880*/  LOP3.LUT R16, R16, 0xff, RZ, 0xc0, !PT ;  /* 0x000000ff10107812 */ /* 0x000fc400078ec0ff */
[----:B------:R-:W-:Y:S01]  /*2890*/  LOP3.LUT R4, R4, 0xff, RZ, 0xc0, !PT ;  /* 0x000000ff04047812 */ /* 0x000fe200078ec0ff */
[----:B------:R-:W-:Y:S01]  /*28a0*/  I2F.F16 R45, R45 ;  /* 0x0000002d002d7306 */ /* 0x000fe20000200c00 */
[----:B------:R-:W-:Y:S02]  /*28b0*/  IADD3 R44, R16, -0x80, RZ ;  /* 0xffffff80102c7810 */ /* 0x000fe40007ffe0ff */
[--C-:B------:R-:W-:Y:S02]  /*28c0*/  SHF.R.U32.HI R16, RZ, 0x8, R5.reuse ;  /* 0x00000008ff107819 */ /* 0x100fe40000011605 */
[----:B------:R-:W-:Y:S02]  /*28d0*/  LEA.HI R18, R5, 0xffffff80, RZ, 0x8 ;  /* 0xffffff8005127811 */ /* 0x000fe400078f40ff */
[----:B------:R-:W-:Y:S01]  /*28e0*/  LOP3.LUT R35, R16, 0xff, RZ, 0xc0, !PT ;  /* 0x000000ff10237812 */ /* 0x000fe200078ec0ff */
[----:B------:R-:W-:Y:S01]  /*28f0*/  I2F.F16 R44, R44 ;  /* 0x0000002c002c7306 */ /* 0x000fe20000200c00 */
[----:B0-----:R-:W0:Y:S01]  /*2900*/  LDS.64 R16, [UR5+0x20] ;  /* 0x00002005ff107984 */ /* 0x001e220008000a00 */
[----:B------:R-:W-:Y:S01]  /*2910*/  IADD3 R19, R19, -0x80, RZ ;  /* 0xffffff8013137810 */ /* 0x000fe20007ffe0ff */
[----:B---3--:R-:W-:Y:S01]  /*2920*/  HADD2.F32 R51, -RZ, R40.H0_H0 ;  /* 0x20000028ff337230 */ /* 0x008fe20000004100 */
[----:B------:R-:W-:-:S02]  /*2930*/  SHF.R.U32.HI R5, RZ, 0x10, R5 ;  /* 0x00000010ff057819 */ /* 0x000fc40000011605 */
[----:B------:R-:W-:Y:S02]  /*2940*/  IADD3 R4, R4, -0x80, RZ ;  /* 0xffffff8004047810 */ /* 0x000fe40007ffe0ff */
[----:B------:R-:W-:Y:S01]  /*2950*/  IADD3 R43, R35, -0x80, RZ ;  /* 0xffffff80232b7810 */ /* 0x000fe20007ffe0ff */
[----:B------:R-:W1:Y:S01]  /*2960*/  I2F.F16 R19, R19 ;  /* 0x0000001300137306 */ /* 0x000e620000200c00 */
[----:B------:R-:W-:Y:S02]  /*2970*/  LOP3.LUT R5, R5, 0xff, RZ, 0xc0, !PT ;  /* 0x000000ff05057812 */ /* 0x000fe400078ec0ff */
[----:B------:R-:W-:Y:S02]  /*2980*/  SHF.R.U32.HI R35, RZ, 0x8, R6 ;  /* 0x00000008ff237819 */ /* 0x000fe40000011606 */
[----:B------:R-:W-:Y:S02]  /*2990*/  IADD3 R5, R5, -0x80, RZ ;  /* 0xffffff8005057810 */ /* 0x000fe40007ffe0ff */
[----:B------:R-:W-:Y:S01]  /*29a0*/  LEA.HI R27, R7, 0xffffff80, RZ, 0x8 ;  /* 0xffffff80071b7811 */ /* 0x000fe200078f40ff */
[----:B------:R3:W-:Y:S01]  /*29b0*/  I2F.F16 R38, R4 ;  /* 0x0000000400267306 */ /* 0x0007e20000200c00 */
[----:B------:R-:W-:-:S02]  /*29c0*/  LOP3.LUT R39, R35, 0xff, RZ, 0xc0, !PT ;  /* 0x000000ff23277812 */ /* 0x000fc400078ec0ff */
[----:B------:R-:W-:Y:S02]  /*29d0*/  LEA.HI R33, R6, 0xffffff80, RZ, 0x8 ;  /* 0xffffff8006217811 */ /* 0x000fe400078f40ff */
[----:B------:R-:W-:Y:S01]  /*29e0*/  IADD3 R39, R39, -0x80, RZ ;  /* 0xffffff8027277810 */ /* 0x000fe20007ffe0ff */
[----:B-1----:R-:W-:Y:S02]  /*29f0*/  HADD2.F32 R19, -RZ, R19.H0_H0 ;  /* 0x20000013ff137230 */ /* 0x002fe40000004100 */
[----:B------:R-:W-:Y:S01]  /*2a00*/  I2F.F16 R43, R43 ;  /* 0x0000002b002b7306 */ /* 0x000fe20000200c00 */
[--C-:B---3--:R-:W-:Y:S02]  /*2a10*/  SHF.R.U32.HI R4, RZ, 0x8, R7.reuse ;  /* 0x00000008ff047819 */ /* 0x108fe40000011607 */
[----:B------:R-:W-:Y:S02]  /*2a20*/  SHF.R.U32.HI R7, RZ, 0x10, R7 ;  /* 0x00000010ff077819 */ /* 0x000fe40000011607 */
[----:B------:R-:W-:-:S02]  /*2a30*/  LOP3.LUT R4, R4, 0xff, RZ, 0xc0, !PT ;  /* 0x000000ff04047812 */ /* 0x000fc400078ec0ff */
[----:B------:R-:W-:Y:S01]  /*2a40*/  LOP3.LUT R7, R7, 0xff, RZ, 0xc0, !PT ;  /* 0x000000ff07077812 */ /* 0x000fe200078ec0ff */
[----:B------:R-:W-:Y:S01]  /*2a50*/  I2F.F16 R35, R5 ;  /* 0x0000000500237306 */ /* 0x000fe20000200c00 */
[----:B------:R-:W-:Y:S02]  /*2a60*/  IADD3 R41, R4, -0x80, RZ ;  /* 0xffffff8004297810 */ /* 0x000fe40007ffe0ff */
[----:B------:R-:W-:Y:S01]  /*2a70*/  IADD3 R50, R7, -0x80, RZ ;  /* 0xffffff8007327810 */ /* 0x000fe20007ffe0ff */
[----:B------:R-:W-:Y:S01]  /*2a80*/  HADD2.F32 R7, -RZ, R45.H0_H0 ;  /* 0x2000002dff077230 */ /* 0x000fe20000004100 */
[----:B------:R-:W-:-:S03]  /*2a90*/  SHF.R.U32.HI R6, RZ, 0x10, R6 ;  /* 0x00000010ff067819 */ /* 0x000fc60000011606 */
[----:B------:R-:W-:Y:S01]  /*2aa0*/  I2F.F16 R42, R39 ;  /* 0x00000027002a7306 */ /* 0x000fe20000200c00 */
[----:B0-----:R-:W-:Y:S01]  /*2ab0*/  HADD2.F32 R4, -RZ, R16.H0_H0 ;  /* 0x20000010ff047230 */ /* 0x001fe20000004100 */
[----:B------:R-:W-:-:S04]  /*2ac0*/  LOP3.LUT R6, R6, 0xff, RZ, 0xc0, !PT ;  /* 0x000000ff06067812 */ /* 0x000fc800078ec0ff */
[----:B------:R-:W-:Y:S01]  /*2ad0*/  FFMA.FTZ R45, R4, R51, RZ ;  /* 0x00000033042d7223 */ /* 0x000fe200000100ff */
[----:B------:R-:W-:Y:S01]  /*2ae0*/  IADD3 R6, R6, -0x80, RZ ;  /* 0xffffff8006067810 */ /* 0x000fe20007ffe0ff */
[----:B------:R-:W-:Y:S08]  /*2af0*/  I2F.F16 R41, R41 ;  /* 0x0000002900297306 */ /* 0x000ff00000200c00 */
[----:B------:R-:W-:Y:S08]  /*2b00*/  I2F.F16 R39, R50 ;  /* 0x0000003200277306 */ /* 0x000ff00000200c00 */
[----:B------:R-:W-:Y:S08]  /*2b10*/  I2F.F16 R32, R32 ;  /* 0x0000002000207306 */ /* 0x000ff00000200c00 */
[----:B------:R-:W0:Y:S08]  /*2b20*/  I2F.F16 R6, R6 ;  /* 0x0000000600067306 */ /* 0x000e300000200c00 */
[----:B------:R-:W1:Y:S01]  /*2b30*/  I2F.F16 R18, R18 ;  /* 0x0000001200127306 */ /* 0x000e620000200c00 */
[----:B0-----:R-:W-:-:S07]  /*2b40*/  HADD2.F32 R50, -RZ, R6.H0_H0 ;  /* 0x20000006ff327230 */ /* 0x001fce0000004100 */
[----:B------:R-:W-:Y:S08]  /*2b50*/  I2F.F16 R27, R27 ;  /* 0x0000001b001b7306 */ /* 0x000ff00000200c00 */
[----:B------:R-:W0:Y:S01]  /*2b60*/  I2F.F16 R33, R33 ;  /* 0x0000002100217306 */ /* 0x000e220000200c00 */
[----:B--2---:R-:W-:Y:S02]  /*2b70*/  LOP3.LUT R5, R12, 0xff, RZ, 0xc0, !PT ;  /* 0x000000ff0c057812 */ /* 0x004fe400078ec0ff */
[----:B------:R-:W-:-:S02]  /*2b80*/  LOP3.LUT R48, R13, 0xff, RZ, 0xc0, !PT ;  /* 0x000000ff0d307812 */ /* 0x000fc400078ec0ff */
[----:B------:R-:W-:Y:S01]  /*2b90*/  IADD3 R49, R5, -0x80, RZ ;  /* 0xffffff8005317810 */ /* 0x000fe20007ffe0ff */
[----:B------:R-:W-:Y:S02]  /*2ba0*/  HADD2.F32 R5, -RZ, R46.H0_H0 ;  /* 0x2000002eff057230 */ /* 0x000fe40000004100 */
[C---:B------:R-:W-:Y:S01]  /*2bb0*/  FFMA.FTZ R46, R4.reuse, R19, RZ ;  /* 0x00000013042e7223 */ /* 0x040fe200000100ff */
[----:B------:R-:W-:Y:S01]  /*2bc0*/  HADD2.F32 R19, -RZ, R43.H0_H0 ;  /* 0x2000002bff137230 */ /* 0x000fe20000004100 */
[----:B------:R-:W-:Y:S01]  /*2bd0*/  SHF.R.U32.HI R43, RZ, 0x8, R12 ;  /* 0x00000008ff2b7819 */ /* 0x000fe2000001160c */
[----:B------:R-:W2:Y:S01]  /*2be0*/  I2F.F16 R40, R49 ;  /* 0x0000003100287306 */ /* 0x000ea20000200c00 */
[----:B------:R-:W-:Y:S01]  /*2bf0*/  FFMA.FTZ R47, R5, R4, RZ ;  /* 0x00000004052f7223 */ /* 0x000fe200000100ff */
[----:B------:R-:W-:Y:S01]  /*2c00*/  FFMA.FTZ R5, R4, R7, RZ ;  /* 0x0000000704057223 */ /* 0x000fe200000100ff */
[----:B------:R-:W-:Y:S01]  /*2c10*/  IADD3 R7, R48, -0x80, RZ ;  /* 0xffffff8030077810 */ /* 0x000fe20007ffe0ff */
[----:B------:R-:W-:Y:S01]  /*2c20*/  HADD2.F32 R48, -RZ, R16.H1_H1 ;  /* 0x30000010ff307230 */ /* 0x000fe20000004100 */
[----:B------:R-:W-:Y:S01]  /*2c30*/  LOP3.LUT R43, R43, 0xff, RZ, 0xc0, !PT ;  /* 0x000000ff2b2b7812 */ /* 0x000fe200078ec0ff */
[----:B------:R-:W-:Y:S01]  /*2c40*/  HADD2.F32 R4, -RZ, R44.H0_H0 ;  /* 0x2000002cff047230 */ /* 0x000fe20000004100 */
[----:B------:R-:W-:-:S02]  /*2c50*/  LOP3.LUT R44, R15, 0xff, RZ, 0xc0, !PT ;  /* 0x000000ff0f2c7812 */ /* 0x000fc400078ec0ff */
[----:B------:R-:W-:Y:S01]  /*2c60*/  FFMA.FTZ R19, R48, R19, R45 ;  /* 0x0000001330137223 */ /* 0x000fe2000001002d */
[----:B------:R-:W-:Y:S02]  /*2c70*/  HADD2.F32 R45, -RZ, R42.H0_H0 ;  /* 0x2000002aff2d7230 */ /* 0x000fe40000004100 */
[----:B------:R-:W-:Y:S01]  /*2c80*/  FFMA.FTZ R4, R4, R48, R47 ;  /* 0x0000003004047223 */ /* 0x000fe2000001002f */
[----:B------:R-:W-:Y:S01]  /*2c90*/  HADD2.F32 R47, -RZ, R41.H0_H0 ;  /* 0x20000029ff2f7230 */ /* 0x000fe20000004100 */
[----:B------:R-:W-:Y:S01]  /*2ca0*/  LEA.HI R26, R12, 0xffffff80, RZ, 0x8 ;  /* 0xffffff800c1a7811 */ /* 0x000fe200078f40ff */
[----:B------:R-:W3:Y:S01]  /*2cb0*/  I2F.F16 R7, R7 ;  /* 0x0000000700077306 */ /* 0x000ee20000200c00 */
[C---:B------:R-:W-:Y:S01]  /*2cc0*/  FFMA.FTZ R41, R48.reuse, R45, R5 ;  /* 0x0000002d30297223 */ /* 0x040fe20000010005 */
[----:B------:R-:W-:Y:S01]  /*2cd0*/  SHF.R.U32.HI R5, RZ, 0x10, R12 ;  /* 0x00000010ff057819 */ /* 0x000fe2000001160c */
[----:B------:R-:W-:Y:S01]  /*2ce0*/  FFMA.FTZ R46, R48, R47, R46 ;  /* 0x0000002f302e7223 */ /* 0x000fe2000001002e */
[----:B------:R-:W-:Y:S01]  /*2cf0*/  IADD3 R12, R43, -0x80, RZ ;  /* 0xffffff802b0c7810 */ /* 0x000fe20007ffe0ff */
[----:B------:R-:W-:Y:S01]  /*2d00*/  HADD2.F32 R43, -RZ, R17.H0_H0 ;  /* 0x20000011ff2b7230 */ /* 0x000fe20000004100 */
[----:B------:R-:W-:Y:S01]  /*2d10*/  IADD3 R44, R44, -0x80, RZ ;  /* 0xffffff802c2c7810 */ /* 0x000fe20007ffe0ff */
[----:B------:R-:W-:Y:S01]  /*2d20*/  HADD2.F32 R47, -RZ, R38.H0_H0 ;  /* 0x20000026ff2f7230 */ /* 0x000fe20000004100 */
[----:B------:R-:W-:Y:S01]  /*2d30*/  LOP3.LUT R5, R5, 0xff, RZ, 0xc0, !PT ;  /* 0x000000ff05057812 */ /* 0x000fe200078ec0ff */
[----:B------:R-:W-:Y:S01]  /*2d40*/  HADD2.F32 R48, -RZ, R35.H0_H0 ;  /* 0x20000023ff307230 */ /* 0x000fe20000004100 */
[----:B------:R4:W3:Y:S01]  /*2d50*/  I2F.F16 R42, R44 ;  /* 0x0000002c002a7306 */ /* 0x0008e20000200c00 */
[----:B------:R-:W-:Y:S01]  /*2d60*/  SHF.R.U32.HI R35, RZ, 0x8, R14 ;  /* 0x00000008ff237819 */ /* 0x000fe2000001160e */
[----:B------:R-:W-:Y:S01]  /*2d70*/  FFMA.FTZ R41, R43, R50, R41 ;  /* 0x000000322b297223 */ /* 0x000fe20000010029 */
[----:B------:R-:W-:Y:S01]  /*2d80*/  IADD3 R38, R5, -0x80, RZ ;  /* 0xffffff8005267810 */ /* 0x000fe20007ffe0ff */
[----:B------:R-:W-:Y:S01]  /*2d90*/  FFMA.FTZ R19, R43, R48, R19 ;  /* 0x000000302b137223 */ /* 0x000fe20000010013 */
[----:B------:R-:W-:Y:S01]  /*2da0*/  HADD2.F32 R48, -RZ, R17.H1_H1 ;  /* 0x30000011ff307230 */ /* 0x000fe20000004100 */
[----:B------:R-:W-:-:S02]  /*2db0*/  LOP3.LUT R35, R35, 0xff, RZ, 0xc0, !PT ;  /* 0x000000ff23237812 */ /* 0x000fc400078ec0ff */
[----:B------:R-:W-:Y:S01]  /*2dc0*/  SHF.R.U32.HI R45, RZ, 0x8, R13 ;  /* 0x00000008ff2d7819 */ /* 0x000fe2000001160d */
[----:B----4-:R-:W-:Y:S01]  /*2dd0*/  FFMA.FTZ R44, R47, R43, R4 ;  /* 0x0000002b2f2c7223 */ /* 0x010fe20000010004 */
[----:B------:R-:W-:Y:S01]  /*2de0*/  HADD2.F32 R47, -RZ, R39.H0_H0 ;  /* 0x20000027ff2f7230 */ /* 0x000fe20000004100 */
[----:B------:R-:W4:Y:S01]  /*2df0*/  LDS.64 R4, [UR5+0x28] ;  /* 0x00002805ff047984 */ /* 0x000f220008000a00 */
[----:B------:R-:W-:Y:S01]  /*2e00*/  HADD2.F32 R39, -RZ, R32.H0_H0 ;  /* 0x20000020ff277230 */ /* 0x000fe20000004100 */
[----:B------:R-:W-:Y:S01]  /*2e10*/  SHF.R.U32.HI R32, RZ, 0x10, R14 ;  /* 0x00000010ff207819 */ /* 0x000fe2000001160e */
[----:B------:R-:W-:Y:S01]  /*2e20*/  I2F.F16 R12, R12 ;  /* 0x0000000c000c7306 */ /* 0x000fe20000200c00 */
[----:B------:R-:W-:Y:S01]  /*2e30*/  IADD3 R17, R35, -0x80, RZ ;  /* 0xffffff8023117810 */ /* 0x000fe20007ffe0ff */
[----:B------:R-:W-:Y:S01]  /*2e40*/  FFMA.FTZ R43, R43, R47, R46 ;  /* 0x0000002f2b2b7223 */ /* 0x000fe2000001002e */
[----:B------:R-:W-:Y:S01]  /*2e50*/  LOP3.LUT R32, R32, 0xff, RZ, 0xc0, !PT ;  /* 0x000000ff20207812 */ /* 0x000fe200078ec0ff */
[----:B------:R-:W-:Y:S01]  /*2e60*/  FFMA.FTZ R44, R39, R48, R44 ;  /* 0x00000030272c7223 */ /* 0x000fe2000001002c */
[----:B------:R-:W-:Y:S01]  /*2e70*/  LEA.HI R25, R13, 0xffffff80, RZ, 0x8 ;  /* 0xffffff800d197811 */ /* 0x000fe200078f40ff */
[----:B-1----:R-:W-:Y:S01]  /*2e80*/  HADD2.F32 R39, -RZ, R18.H0_H0 ;  /* 0x20000012ff277230 */ /* 0x002fe20000004100 */
[----:B------:R-:W-:Y:S01]  /*2e90*/  LOP3.LUT R16, R14, 0xff, RZ, 0xc0, !PT ;  /* 0x000000ff0e107812 */ /* 0x000fe200078ec0ff */
[----:B0-----:R-:W-:Y:S01]  /*2ea0*/  HADD2.F32 R46, -RZ, R33.H0_H0 ;  /* 0x20000021ff2e7230 */ /* 0x001fe20000004100 */
[----:B------:R-:W-:Y:S01]  /*2eb0*/  SHF.R.U32.HI R35, RZ, 0x8, R15 ;  /* 0x00000008ff237819 */ /* 0x000fe2000001160f */
[----:B------:R-:W-:Y:S01]  /*2ec0*/  I2F.F16 R17, R17 ;  /* 0x0000001100117306 */ /* 0x000fe20000200c00 */
[----:B------:R-:W-:Y:S01]  /*2ed0*/  SHF.R.U32.HI R13, RZ, 0x10, R13 ;  /* 0x00000010ff0d7819 */ /* 0x000fe2000001160d */
[----:B------:R-:W-:Y:S01]  /*2ee0*/  FFMA.FTZ R19, R48, R39, R19 ;  /* 0x0000002730137223 */ /* 0x000fe20000010013 */
[----:B------:R-:W-:Y:S01]  /*2ef0*/  IADD3 R18, R32, -0x80, RZ ;  /* 0xffffff8020127810 */ /* 0x000fe20007ffe0ff */
[----:B------:R-:W-:Y:S01]  /*2f00*/  HADD2.F32 R32, -RZ, R27.H0_H0 ;  /* 0x2000001bff207230 */ /* 0x000fe20000004100 */
[----:B------:R-:W-:Y:S01]  /*2f10*/  LOP3.LUT R45, R45, 0xff, RZ, 0xc0, !PT ;  /* 0x000000ff2d2d7812 */ /* 0x000fe200078ec0ff */
[----:B--2---:R-:W-:Y:S01]  /*2f20*/  HADD2.F32 R39, -RZ, R40.H0_H0 ;  /* 0x20000028ff277230 */ /* 0x004fe20000004100 */
[----:B------:R-:W-:Y:S01]  /*2f30*/  IADD3 R16, R16, -0x80, RZ ;  /* 0xffffff8010107810 */ /* 0x000fe20007ffe0ff */
[----:B---3--:R-:W-:Y:S01]  /*2f40*/  HADD2.F32 R40, -RZ, R7.H0_H0 ;  /* 0x20000007ff287230 */ /* 0x008fe20000004100 */
[----:B------:R-:W-:Y:S01]  /*2f50*/  LOP3.LUT R35, R35, 0xff, RZ, 0xc0, !PT ;  /* 0x000000ff23237812 */ /* 0x000fe200078ec0ff */
[C---:B------:R-:W-:Y:S01]  /*2f60*/  FFMA.FTZ R43, R48.reuse, R32, R43 ;  /* 0x00000020302b7223 */ /* 0x040fe2000001002b */
[----:B------:R-:W-:Y:S01]  /*2f70*/  LOP3.LUT R13, R13, 0xff, RZ, 0xc0, !PT ;  /* 0x000000ff0d0d7812 */ /* 0x000fe200078ec0ff */
[----:B------:R-:W-:Y:S01]  /*2f80*/  I2F.F16 R38, R38 ;  /* 0x0000002600267306 */ /* 0x000fe20000200c00 */
[----:B------:R-:W-:Y:S01]  /*2f90*/  IADD3 R45, R45, -0x80, RZ ;  /* 0xffffff802d2d7810 */ /* 0x000fe20007ffe0ff */
[----:B------:R-:W-:Y:S01]  /*2fa0*/  HADD2.F32 R42, -RZ, R42.H0_H0 ;  /* 0x2000002aff2a7230 */ /* 0x000fe20000004100 */
[----:B------:R-:W-:Y:S01]  /*2fb0*/  IADD3 R27, R35, -0x80, RZ ;  /* 0xffffff80231b7810 */ /* 0x000fe20007ffe0ff */
[----:B------:R-:W-:Y:S01]  /*2fc0*/  FFMA.FTZ R41, R48, R46, R41 ;  /* 0x0000002e30297223 */ /* 0x000fe20000010029 */
[----:B------:R-:W-:-:S02]  /*2fd0*/  IADD3 R13, R13, -0x80, RZ ;  /* 0xffffff800d0d7810 */ /* 0x000fc40007ffe0ff */
[----:B------:R-:W-:Y:S01]  /*2fe0*/  SHF.R.U32.HI R32, RZ, 0x10, R15 ;  /* 0x00000010ff207819 */ /* 0x000fe2000001160f */
[----:B------:R-:W0:Y:S01]  /*2ff0*/  I2F.F16 R16, R16 ;  /* 0x0000001000107306 */ /* 0x000e220000200c00 */
[----:B------:R-:W-:Y:S02]  /*3000*/  LEA.HI R14, R14, 0xffffff80, RZ, 0x8 ;  /* 0xffffff800e0e7811 */ /* 0x000fe400078f40ff */
[----:B------:R-:W-:Y:S02]  /*3010*/  LOP3.LUT R33, R32, 0xff, RZ, 0xc0, !PT ;  /* 0x000000ff20217812 */ /* 0x000fe400078ec0ff */
[----:B------:R-:W-:Y:S01]  /*3020*/  LEA.HI R15, R15, 0xffffff80, RZ, 0x8 ;  /* 0xffffff800f0f7811 */ /* 0x000fe200078f40ff */
[--C-:B----4-:R-:W-:Y:S02]  /*3030*/  HADD2.F32 R32, -RZ, R4.reuse.H0_H0 ;  /* 0x20000004ff207230 */ /* 0x110fe40000004100 */
[----:B------:R1:W2:Y:S01]  /*3040*/  I2F.F16 R6, R45 ;  /* 0x0000002d00067306 */ /* 0x0002a20000200c00 */
[----:B------:R-:W-:Y:S01]  /*3050*/  IADD3 R35, R33, -0x80, RZ ;  /* 0xffffff8021237810 */ /* 0x000fe20007ffe0ff */
[----:B------:R-:W-:-:S02]  /*3060*/  HADD2.F32 R4, -RZ, R4.H1_H1 ;  /* 0x30000004ff047230 */ /* 0x000fc40000004100 */
[----:B------:R-:W-:Y:S01]  /*3070*/  FFMA.FTZ R44, R39, R32, R44 ;  /* 0x00000020272c7223 */ /* 0x000fe2000001002c */
[--C-:B------:R-:W-:Y:S02]  /*3080*/  HADD2.F32 R33, -RZ, R5.reuse.H0_H0 ;  /* 0x20000005ff217230 */ /* 0x100fe40000004100 */
[C---:B------:R-:W-:Y:S01]  /*3090*/  FFMA.FTZ R42, R32.reuse, R42, R43 ;  /* 0x0000002a202a7223 */ /* 0x040fe2000001002b */
[----:B0-----:R-:W-:Y:S01]  /*30a0*/  HADD2.F32 R16, -RZ, R16.H0_H0 ;  /* 0x20000010ff107230 */ /* 0x001fe20000004100 */
[----:B------:R-:W0:Y:S01]  /*30b0*/  I2F.F16 R27, R27 ;  /* 0x0000001b001b7306 */ /* 0x000e220000200c00 */
[C---:B-1----:R-:W-:Y:S01]  /*30c0*/  FFMA.FTZ R45, R32.reuse, R40, R19 ;  /* 0x00000028202d7223 */ /* 0x042fe20000010013 */
[----:B------:R-:W-:Y:S02]  /*30d0*/  HADD2.F32 R19, -RZ, R12.H0_H0 ;  /* 0x2000000cff137230 */ /* 0x000fe40000004100 */
[----:B------:R-:W-:Y:S01]  /*30e0*/  FFMA.FTZ R41, R32, R16, R41 ;  /* 0x0000001020297223 */ /* 0x000fe20000010029 */
[----:B------:R-:W-:-:S02]  /*30f0*/  HADD2.F32 R5, -RZ, R5.H1_H1 ;  /* 0x30000005ff057230 */ /* 0x000fc40000004100 */
[----:B--2---:R-:W-:Y:S01]  /*3100*/  HADD2.F32 R39, -RZ, R6.H0_H0 ;  /* 0x20000006ff277230 */ /* 0x004fe20000004100 */
[----:B------:R-:W1:Y:S01]  /*3110*/  I2F.F16 R13, R13 ;  /* 0x0000000d000d7306 */ /* 0x000e620000200c00 */
[----:B------:R-:W-:Y:S01]  /*3120*/  FFMA.FTZ R44, R19, R4, R44 ;  /* 0x00000004132c7223 */ /* 0x000fe2000001002c */
[----:B------:R-:W-:Y:S02]  /*3130*/  HADD2.F32 R19, -RZ, R17.H0_H0 ;  /* 0x20000011ff137230 */ /* 0x000fe40000004100 */
[C---:B------:R-:W-:Y:S01]  /*3140*/  FFMA.FTZ R6, R4.reuse, R39, R45 ;  /* 0x0000002704067223 */ /* 0x040fe2000001002d */
[----:B------:R-:W-:Y:S02]  /*3150*/  HADD2.F32 R17, -RZ, R38.H0_H0 ;  /* 0x20000026ff117230 */ /* 0x000fe40000004100 */
[----:B0-----:R-:W-:Y:S01]  /*3160*/  HADD2.F32 R27, -RZ, R27.H0_H0 ;  /* 0x2000001bff1b7230 */ /* 0x001fe20000004100 */
[----:B------:R-:W0:Y:S01]  /*3170*/  I2F.F16 R25, R25 ;  /* 0x0000001900197306 */ /* 0x000e220000200c00 */
[----:B------:R-:W-:Y:S01]  /*3180*/  FFMA.FTZ R12, R4, R19, R41 ;  /* 0x00000013040c7223 */ /* 0x000fe20000010029 */
[----:B------:R-:W-:-:S02]  /*3190*/  FFMA.FTZ R17, R17, R33, R44 ;  /* 0x0000002111117223 */ /* 0x000fc4000001002c */
        /* <DEDUP_REMOVED lines=9> */
[----:B0-----:R-:W-:-:S07]  /*3230*/  HADD2.F32 R13, -RZ, R7.H0_H0 ;  /* 0x20000007ff0d7230 */ /* 0x001fce0000004100 */
[----:B------:R-:W0:Y:S01]  /*3240*/  I2F.F16 R14, R14 ;  /* 0x0000000e000e7306 */ /* 0x000e220000200c00 */
[C---:B------:R-:W-:Y:S01]  /*3250*/  FFMA.FTZ R7, R33.reuse, R18, R12 ;  /* 0x0000001221077223 */ /* 0x040fe2000001000c */
[--C-:B------:R-:W-:Y:S02]  /*3260*/  HADD2.F32 R12, -RZ, R0.reuse.H0_H0 ;  /* 0x20000000ff0c7230 */ /* 0x100fe40000004100 */
[----:B------:R-:W-:Y:S01]  /*3270*/  FFMA.FTZ R42, R33, R13, R42 ;  /* 0x0000000d212a7223 */ /* 0x000fe2000001002a */
[----:B------:R-:W-:Y:S02]  /*3280*/  HADD2.F32 R13, -RZ, R0.H1_H1 ;  /* 0x30000000ff0d7230 */ /* 0x000fe40000004100 */
[----:B-1----:R-:W-:Y:S01]  /*3290*/  HADD2.F32 R26, -RZ, R26.H0_H0 ;  /* 0x2000001aff1a7230 */ /* 0x002fe20000004100 */
[----:B------:R-:W1:Y:S02]  /*32a0*/  I2F.F16 R15, R15 ;  /* 0x0000000f000f7306 */ /* 0x000e640000200c00 */
[----:B------:R-:W-:-:S02]  /*32b0*/  FMUL.FTZ R4, R13, R4 ;  /* 0x000000040d047220 */ /* 0x000fc40000410000 */
[----:B------:R-:W-:Y:S01]  /*32c0*/  FFMA.FTZ R17, R26, R5, R17 ;  /* 0x000000051a117223 */ /* 0x000fe20000010011 */
[----:B0-----:R-:W-:-:S03]  /*32d0*/  HADD2.F32 R14, -RZ, R14.H0_H0 ;  /* 0x2000000eff0e7230 */ /* 0x001fc60000004100 */
[----:B------:R-:W-:Y:S01]  /*32e0*/  FMUL.FTZ R17, R12, R17 ;  /* 0x000000110c117220 */ /* 0x000fe20000410000 */
[----:B------:R-:W-:Y:S01]  /*32f0*/  F2FP.F16.F32.PACK_AB R4, RZ, R4 ;  /* 0x00000004ff04723e */ /* 0x000fe200000000ff */
[----:B------:R-:W-:Y:S01]  /*3300*/  FFMA.FTZ R7, R5, R14, R7 ;  /* 0x0000000e05077223 */ /* 0x000fe20000010007 */
[--C-:B------:R-:W-:Y:S02]  /*3310*/  HADD2.F32 R14, -RZ, R34.reuse.H0_H0 ;  /* 0x20000022ff0e7230 */ /* 0x100fe40000004100 */
[----:B------:R-:W-:Y:S01]  /*3320*/  F2FP.F16.F32.PACK_AB R17, RZ, R17 ;  /* 0x00000011ff11723e */ /* 0x000fe200000000ff */
[----:B-1----:R-:W-:Y:S02]  /*3330*/  HADD2.F32 R6, -RZ, R15.H0_H0 ;  /* 0x2000000fff067230 */ /* 0x002fe40000004100 */
[----:B------:R-:W-:Y:S02]  /*3340*/  HADD2.F32 R15, -RZ, R34.H1_H1 ;  /* 0x30000022ff0f7230 */ /* 0x000fe40000004100 */
        /* <DEDUP_REMOVED lines=9> */
.L_x_4768:
[----:B-----5:R-:W-:Y:S01]  /*33e0*/  @!P0 IADD3 R30, R24, R21, RZ ;  /* 0x00000015181e8210 */ /* 0x020fe20007ffe0ff */
        /* <DEDUP_REMOVED lines=11> */
[----:B------:R-:W-:Y:S01]  /*34a0*/  IADD3 R41, R15, -0x80, RZ ;  /* 0xffffff800f297810 */ /* 0x000fe20007ffe0ff */
[----:B------:R3:W4:Y:S01]  /*34b0*/  I2F.F16 R39, R13 ;  /* 0x0000000d00277306 */ /* 0x0007220000200c00 */
[--C-:B-1----:R-:W-:Y:S02]  /*34c0*/  SHF.R.U32.HI R12, RZ, 0x8, R8.reuse ;  /* 0x00000008ff0c7819 */ /* 0x102fe40000011608 */
[----:B------:R-:W-:Y:S02]  /*34d0*/  SHF.R.U32.HI R8, RZ, 0x10, R8 ;  /* 0x00000010ff087819 */ /* 0x000fe40000011608 */
[----:B------:R-:W-:-:S02]  /*34e0*/  LOP3.LUT R12, R12, 0xff, RZ, 0xc0, !PT ;  /* 0x000000ff0c0c7812 */ /* 0x000fc400078ec0ff */
[----:B------:R-:W-:Y:S01]  /*34f0*/  LOP3.LUT R8, R8, 0xff, RZ, 0xc0, !PT ;  /* 0x000000ff08087812 */ /* 0x000fe200078ec0ff */
[----:B------:R-:W-:Y:S01]  /*3500*/  I2F.F16 R41, R41 ;  /* 0x0000002900297306 */ /* 0x000fe20000200c00 */
[----:B---3--:R-:W-:Y:S02]  /*3510*/  SHF.R.U32.HI R13, RZ, 0x8, R9 ;  /* 0x00000008ff0d7819 */ /* 0x008fe40000011609 */
[----:B------:R-:W-:Y:S02]  /*3520*/  IADD3 R12, R12, -0x80, RZ ;  /* 0xffffff800c0c7810 */ /* 0x000fe40007ffe0ff */
[----:B------:R-:W-:Y:S02]  /*3530*/  LOP3.LUT R13, R13, 0xff, RZ, 0xc0, !PT ;  /* 0x000000ff0d0d7812 */ /* 0x000fe400078ec0ff */
[----:B------:R-:W-:Y:S01]  /*3540*/  LOP3.LUT R15, R11, 0xff, RZ, 0xc0, !PT ;  /* 0x000000ff0b0f7812 */ /* 0x000fe200078ec0ff */
[----:B------:R1:W-:Y:S01]  /*3550*/  I2F.F16 R27, R12 ;  /* 0x0000000c001b7306 */ /* 0x0003e20000200c00 */
[----:B------:R-:W-:Y:S01]  /*3560*/  IADD3 R38, R13, -0x80, RZ ;  /* 0xffffff800d267810 */ /* 0x000fe20007ffe0ff */
[----:B----4-:R-:W-:Y:S01]  /*3570*/  HADD2.F32 R39, -RZ, R39.H0_H0 ;  /* 0x20000027ff277230 */ /* 0x010fe20000004100 */
[----:B------:R-:W-:-:S02]  /*3580*/  IADD3 R8, R8, -0x80, RZ ;  /* 0xffffff8008087810 */ /* 0x000fc40007ffe0ff */
[----:B------:R-:W-:Y:S02]  /*3590*/  SHF.R.U32.HI R9, RZ, 0x10, R9 ;  /* 0x00000010ff097819 */ /* 0x000fe40000011609 */
[----:B------:R-:W-:Y:S01]  /*35a0*/  IADD3 R26, R15, -0x80, RZ ;  /* 0xffffff800f1a7810 */ /* 0x000fe20007ffe0ff */
[----:B------:R3:W4:Y:S01]  /*35b0*/  I2F.F16 R24, R8 ;  /* 0x0000000800187306 */ /* 0x0007220000200c00 */
[----:B-1----:R-:W1:Y:S01]  /*35c0*/  LDS.64 R12, [UR5+0x30] ;  /* 0x00003005ff0c7984 */ /* 0x002e620008000a00 */
[----:B------:R-:W-:Y:S02]  /*35d0*/  LOP3.LUT R9, R9, 0xff, RZ, 0xc0, !PT ;  /* 0x000000ff09097812 */ /* 0x000fe400078ec0ff */
[----:B------:R-:W-:Y:S02]  /*35e0*/  SHF.R.U32.HI R25, RZ, 0x8, R10 ;  /* 0x00000008ff197819 */ /* 0x000fe4000001160a */
[----:B------:R-:W-:Y:S02]  /*35f0*/  IADD3 R9, R9, -0x80, RZ ;  /* 0xffffff8009097810 */ /* 0x000fe40007ffe0ff */
[----:B0-----:R-:W-:Y:S01]  /*3600*/  LOP3.LUT R32, R25, 0xff, RZ, 0xc0, !PT ;  /* 0x000000ff19207812 */ /* 0x001fe200078ec0ff */
[----:B------:R-:W-:Y:S01]  /*3610*/  I2F.F16 R26, R26 ;  /* 0x0000001a001a7306 */ /* 0x000fe20000200c00 */
[----:B---3--:R-:W-:-:S02]  /*3620*/  SHF.R.U32.HI R8, RZ, 0x8, R11 ;  /* 0x00000008ff087819 */ /* 0x008fc4000001160b */
[----:B------:R-:W-:Y:S02]  /*3630*/  LEA.HI R17, R11, 0xffffff80, RZ, 0x8 ;  /* 0xffffff800b117811 */ /* 0x000fe400078f40ff */
[----:B------:R-:W-:Y:S01]  /*3640*/  LOP3.LUT R8, R8, 0xff, RZ, 0xc0, !PT ;  /* 0x000000ff08087812 */ /* 0x000fe200078ec0ff */
[----:B----4-:R-:W-:Y:S01]  /*3650*/  HADD2.F32 R24, -RZ, R24.H0_H0 ;  /* 0x20000018ff187230 */ /* 0x010fe20000004100 */
[----:B------:R-:W-:Y:S01]  /*3660*/  SHF.R.U32.HI R11, RZ, 0x10, R11 ;  /* 0x00000010ff0b7819 */ /* 0x000fe2000001160b */
[----:B------:R-:W0:Y:S01]  /*3670*/  I2F.F16 R25, R9 ;  /* 0x0000000900197306 */ /* 0x000e220000200c00 */
[----:B------:R-:W-:Y:S02]  /*3680*/  IADD3 R32, R32, -0x80, RZ ;  /* 0xffffff8020207810 */ /* 0x000fe40007ffe0ff */
[----:B------:R-:W-:Y:S02]  /*3690*/  IADD3 R44, R8, -0x80, RZ ;  /* 0xffffff80082c7810 */ /* 0x000fe40007ffe0ff */
[----:B------:R-:W-:-:S02]  /*36a0*/  LOP3.LUT R11, R11, 0xff, RZ, 0xc0, !PT ;  /* 0x000000ff0b0b7812 */ /* 0x000fc400078ec0ff */
[----:B------:R-:W-:Y:S01]  /*36b0*/  LEA.HI R19, R10, 0xffffff80, RZ, 0x8 ;  /* 0xffffff800a137811 */ /* 0x000fe200078f40ff */
[----:B------:R-:W3:Y:S01]  /*36c0*/  I2F.F16 R40, R32 ;  /* 0x0000002000287306 */ /* 0x000ee20000200c00 */
[----:B------:R-:W-:Y:S02]  /*36d0*/  IADD3 R11, R11, -0x80, RZ ;  /* 0xffffff800b0b7810 */ /* 0x000fe40007ffe0ff */
[----:B------:R-:W-:-:S04]  /*36e0*/  SHF.R.U32.HI R10, RZ, 0x10, R10 ;  /* 0x00000010ff0a7819 */ /* 0x000fc8000001160a */
[----:B------:R-:W-:Y:S01]  /*36f0*/  LOP3.LUT R10, R10, 0xff, RZ, 0xc0, !PT ;  /* 0x000000ff0a0a7812 */ /* 0x000fe200078ec0ff */
[----:B------:R-:W4:Y:S01]  /*3700*/  I2F.F16 R38, R38 ;  /* 0x0000002600267306 */ /* 0x000f220000200c00 */
[----:B0-----:R-:W-:Y:S02]  /*3710*/  HADD2.F32 R25, -RZ, R25.H0_H0 ;  /* 0x20000019ff197230 */ /* 0x001fe40000004100 */
[----:B------:R-:W-:Y:S01]  /*3720*/  IADD3 R10, R10, -0x80, RZ ;  /* 0xffffff800a0a7810 */ /* 0x000fe20007ffe0ff */
[----:B---3--:R-:W-:-:S04]  /*3730*/  HADD2.F32 R40, -RZ, R40.H0_H0 ;  /* 0x20000028ff287230 */ /* 0x008fc80000004100 */
[----:B------:R0:W-:Y:S01]  /*3740*/  I2F.F16 R35, R11 ;  /* 0x0000000b00237306 */ /* 0x0001e20000200c00 */
[--C-:B-1----:R-:W-:Y:S02]  /*3750*/  HADD2.F32 R42, -RZ, R13.reuse.H0_H0 ;  /* 0x2000000dff2a7230 */ /* 0x102fe40000004100 */
[----:B------:R-:W-:Y:S02]  /*3760*/  HADD2.F32 R46, -RZ, R13.H1_H1 ;  /* 0x3000000dff2e7230 */ /* 0x000fe40000004100 */
[----:B------:R-:W-:Y:S02]  /*3770*/  HADD2.F32 R13, -RZ, R26.H0_H0 ;  /* 0x2000001aff0d7230 */ /* 0x000fe40000004100 */
[----:B----4-:R-:W-:Y:S01]  /*3780*/  HADD2.F32 R38, -RZ, R38.H0_H0 ;  /* 0x20000026ff267230 */ /* 0x010fe20000004100 */
[----:B------:R-:W1:Y:S01]  /*3790*/  I2F.F16 R44, R44 ;  /* 0x0000002c002c7306 */ /* 0x000e620000200c00 */
[----:B0-----:R-:W-:-:S07]  /*37a0*/  HADD2.F32 R11, -RZ, R41.H0_H0 ;  /* 0x20000029ff0b7230 */ /* 0x001fce0000004100 */
[----:B------:R-:W0:Y:S01]  /*37b0*/  I2F.F16 R10, R10 ;  /* 0x0000000a000a7306 */ /* 0x000e220000200c00 */
[----:B-1----:R-:W-:-:S07]  /*37c0*/  HADD2.F32 R44, -RZ, R44.H0_H0 ;  /* 0x2000002cff2c7230 */ /* 0x002fce0000004100 */
[----:B------:R-:W-:Y:S08]  /*37d0*/  I2F.F16 R18, R18 ;  /* 0x0000001200127306 */ /* 0x000ff00000200c00 */
[----:B------:R-:W1:Y:S08]  /*37e0*/  I2F.F16 R14, R14 ;  /* 0x0000000e000e7306 */ /* 0x000e700000200c00 */
[----:B------:R-:W3:Y:S08]  /*37f0*/  I2F.F16 R19, R19 ;  /* 0x0000001300137306 */ /* 0x000ef00000200c00 */
[----:B------:R-:W4:Y:S01]  /*3800*/  I2F.F16 R17, R17 ;  /* 0x0000001100117306 */ /* 0x000f220000200c00 */
[----:B--2---:R-:W-:-:S02]  /*3810*/  LOP3.LUT R8, R4, 0xff, RZ, 0xc0, !PT ;  /* 0x000000ff04087812 */ /* 0x004fc400078ec0ff */
[----:B------:R-:W-:Y:S02]  /*3820*/  LOP3.LUT R9, R6, 0xff, RZ, 0xc0, !PT ;  /* 0x000000ff06097812 */ /* 0x000fe400078ec0ff */
[----:B------:R-:W-:Y:S02]  /*3830*/  IADD3 R32, R8, -0x80, RZ ;  /* 0xffffff8008207810 */ /* 0x000fe40007ffe0ff */
[----:B------:R-:W-:Y:S02]  /*3840*/  IADD3 R43, R9, -0x80, RZ ;  /* 0xffffff80092b7810 */ /* 0x000fe40007ffe0ff */
[----:B------:R-:W-:Y:S02]  /*3850*/  LOP3.LUT R8, R5, 0xff, RZ, 0xc0, !PT ;  /* 0x000000ff05087812 */ /* 0x000fe400078ec0ff */
[----:B------:R-:W-:Y:S01]  /*3860*/  LOP3.LUT R9, R7, 0xff, RZ, 0xc0, !PT ;  /* 0x000000ff07097812 */ /* 0x000fe200078ec0ff */
[----:B------:R-:W2:Y:S01]  /*3870*/  I2F.F16 R32, R32 ;  /* 0x0000002000207306 */ /* 0x000ea20000200c00 */
[----:B------:R-:W-:-:S02]  /*3880*/  LEA.HI R16, R4, 0xffffff80, RZ, 0x8 ;  /* 0xffffff8004107811 */ /* 0x000fc400078f40ff */
[--C-:B------:R-:W-:Y:S02]  /*3890*/  SHF.R.U32.HI R47, RZ, 0x8, R4.reuse ;  /* 0x00000008ff2f7819 */ /* 0x100fe40000011604 */
        /* <DEDUP_REMOVED lines=13> */
[----:B------:R-:W-:Y:S01]  /*3970*/  FFMA.FTZ R13, R12, R44, R13 ;  /* 0x0000002c0c0d7223 */ /* 0x000fe2000001000d */
[----:B------:R-:W-:Y:S01]  /*3980*/  HADD2.F32 R44, -RZ, R35.H0_H0 ;  /* 0x20000023ff2c7230 */ /* 0x000fe20000004100 */
[----:B------:R-:W-:Y:S01]  /*3990*/  LOP3.LUT R47, R47, 0xff, RZ, 0xc0, !PT ;  /* 0x000000ff2f2f7812 */ /* 0x000fe200078ec0ff */
[----:B------:R-:W-:Y:S01]  /*39a0*/  FFMA.FTZ R27, R8, R12, R41 ;  /* 0x0000000c081b7223 */ /* 0x000fe20000010029 */
[----:B------:R-:W-:Y:S01]  /*39b0*/  SHF.R.U32.HI R8, RZ, 0x8, R5 ;  /* 0x00000008ff087819 */ /* 0x000fe20000011605 */
[----:B------:R-:W-:Y:S01]  /*39c0*/  FFMA.FTZ R41, R12, R40, R9 ;  /* 0x000000280c297223 */ /* 0x000fe20000010009 */
[--C-:B------:R-:W-:Y:S01]  /*39d0*/  SHF.R.U32.HI R12, RZ, 0x8, R6.reuse ;  /* 0x00000008ff0c7819 */ /* 0x100fe20000011606 */
[----:B------:R-:W-:Y:S01]  /*39e0*/  FFMA.FTZ R27, R24, R42, R27 ;  /* 0x0000002a181b7223 */ /* 0x000fe2000001001b */
[----:B------:R-:W-:Y:S01]  /*39f0*/  LOP3.LUT R38, R8, 0xff, RZ, 0xc0, !PT ;  /* 0x000000ff08267812 */ /* 0x000fe200078ec0ff */
[----:B0-----:R-:W-:Y:S01]  /*3a00*/  HADD2.F32 R24, -RZ, R10.H0_H0 ;  /* 0x2000000aff187230 */ /* 0x001fe20000004100 */
[----:B------:R-:W0:Y:S01]  /*3a10*/  LDS.64 R8, [UR5+0x38] ;  /* 0x00003805ff087984 */ /* 0x000e220008000a00 */
[----:B------:R-:W-:Y:S01]  /*3a20*/  SHF.R.U32.HI R40, RZ, 0x10, R5 ;  /* 0x00000010ff287819 */ /* 0x000fe20000011605 */
[----:B-1----:R-:W-:Y:S01]  /*3a30*/  HADD2.F32 R35, -RZ, R14.H0_H0 ;  /* 0x2000000eff237230 */ /* 0x002fe20000004100 */
[----:B------:R-:W-:Y:S01]  /*3a40*/  IADD3 R5, R38, -0x80, RZ ;  /* 0xffffff8026057810 */ /* 0x000fe20007ffe0ff */
[----:B------:R-:W-:Y:S01]  /*3a50*/  FFMA.FTZ R41, R42, R24, R41 ;  /* 0x000000182a297223 */ /* 0x000fe20000010029 */
[----:B------:R-:W-:Y:S01]  /*3a60*/  SHF.R.U32.HI R24, RZ, 0x10, R6 ;  /* 0x00000010ff187819 */ /* 0x000fe20000011606 */
[----:B------:R-:W-:Y:S01]  /*3a70*/  HADD2.F32 R38, -RZ, R18.H0_H0 ;  /* 0x20000012ff267230 */ /* 0x000fe20000004100 */
[----:B------:R-:W-:Y:S01]  /*3a80*/  LOP3.LUT R12, R12, 0xff, RZ, 0xc0, !PT ;  /* 0x000000ff0c0c7812 */ /* 0x000fe200078ec0ff */
[----:B------:R-:W-:Y:S01]  /*3a90*/  FFMA.FTZ R39, R42, R25, R39 ;  /* 0x000000192a277223 */ /* 0x000fe20000010027 */
[----:B------:R-:W-:Y:S01]  /*3aa0*/  LOP3.LUT R24, R24, 0xff, RZ, 0xc0, !PT ;  /* 0x000000ff18187812 */ /* 0x000fe200078ec0ff */
[----:B------:R-:W-:Y:S01]  /*3ab0*/  FFMA.FTZ R25, R42, R44, R13 ;  /* 0x0000002c2a197223 */ /* 0x000fe2000001000d */
[----:B------:R-:W-:Y:S01]  /*3ac0*/  IADD3 R18, R12, -0x80, RZ ;  /* 0xffffff800c127810 */ /* 0x000fe20007ffe0ff */
[----:B------:R-:W-:Y:S01]  /*3ad0*/  FFMA.FTZ R12, R38, R46, R27 ;  /* 0x0000002e260c7223 */ /* 0x000fe2000001001b */
[----:B------:R-:W-:Y:S01]  /*3ae0*/  SHF.R.U32.HI R27, RZ, 0x8, R7 ;  /* 0x00000008ff1b7819 */ /* 0x000fe20000011607 */
[----:B---3--:R-:W-:Y:S01]  /*3af0*/  HADD2.F32 R38, -RZ, R19.H0_H0 ;  /* 0x20000013ff267230 */ /* 0x008fe20000004100 */
[----:B------:R-:W-:Y:S01]  /*3b00*/  IADD3 R14, R24, -0x80, RZ ;  /* 0xffffff80180e7810 */ /* 0x000fe20007ffe0ff */
[----:B----4-:R-:W-:Y:S01]  /*3b10*/  HADD2.F32 R24, -RZ, R17.H0_H0 ;  /* 0x20000011ff187230 */ /* 0x010fe20000004100 */
[----:B------:R1:W3:Y:S01]  /*3b20*/  I2F.F16 R13, R18 ;  /* 0x00000012000d7306 */ /* 0x0002e20000200c00 */
[----:B------:R-:W-:Y:S01]  /*3b30*/  LOP3.LUT R27, R27, 0xff, RZ, 0xc0, !PT ;  /* 0x000000ff1b1b7812 */ /* 0x000fe200078ec0ff */
[C---:B------:R-:W-:Y:S01]  /*3b40*/  FFMA.FTZ R39, R46.reuse, R35, R39 ;  /* 0x000000232e277223 */ /* 0x040fe20000010027 */
[C---:B------:R-:W-:Y:S01]  /*3b50*/  FFMA.FTZ R17, R46.reuse, R38, R41 ;  /* 0x000000262e117223 */ /* 0x040fe20000010029 */
[----:B------:R-:W-:Y:S01]  /*3b60*/  IADD3 R11, R47, -0x80, RZ ;  /* 0xffffff802f0b7810 */ /* 0x000fe20007ffe0ff */
[----:B------:R-:W-:Y:S01]  /*3b70*/  FFMA.FTZ R46, R46, R24, R25 ;  /* 0x000000182e2e7223 */ /* 0x000fe20000010019 */
[----:B------:R-:W-:Y:S01]  /*3b80*/  LOP3.LUT R48, R48, 0xff, RZ, 0xc0, !PT ;  /* 0x000000ff30307812 */ /* 0x000fe200078ec0ff */
[----:B--2---:R-:W-:Y:S01]  /*3b90*/  HADD2.F32 R25, -RZ, R32.H0_H0 ;  /* 0x20000020ff197230 */ /* 0x004fe20000004100 */
[----:B------:R-:W2:Y:S01]  /*3ba0*/  I2F.F16 R33, R33 ;  /* 0x0000002100217306 */ /* 0x000ea20000200c00 */
[----:B-1----:R-:W-:-:S02]  /*3bb0*/  SHF.R.U32.HI R18, RZ, 0x10, R7 ;  /* 0x00000010ff127819 */ /* 0x002fc40000011607 */
[----:B------:R-:W-:Y:S02]  /*3bc0*/  LOP3.LUT R40, R40, 0xff, RZ, 0xc0, !PT ;  /* 0x000000ff28287812 */ /* 0x000fe400078ec0ff */
[----:B------:R-:W-:Y:S02]  /*3bd0*/  IADD3 R19, R27, -0x80, RZ ;  /* 0xffffff801b137810 */ /* 0x000fe40007ffe0ff */
[----:B------:R-:W-:Y:S01]  /*3be0*/  LOP3.LUT R24, R18, 0xff, RZ, 0xc0, !PT ;  /* 0x000000ff12187812 */ /* 0x000fe200078ec0ff */
[----:B------:R-:W1:Y:S01]  /*3bf0*/  I2F.F16 R43, R43 ;  /* 0x0000002b002b7306 */ /* 0x000e620000200c00 */
[----:B------:R-:W-:Y:S01]  /*3c00*/  IADD3 R26, R48, -0x80, RZ ;  /* 0xffffff80301a7810 */ /* 0x000fe20007ffe0ff */
[----:B---3--:R-:W-:Y:S01]  /*3c10*/  HADD2.F32 R13, -RZ, R13.H0_H0 ;  /* 0x2000000dff0d7230 */ /* 0x008fe20000004100 */
[----:B------:R-:W-:Y:S02]  /*3c20*/  IADD3 R40, R40, -0x80, RZ ;  /* 0xffffff8028287810 */ /* 0x000fe40007ffe0ff */
[----:B------:R-:W-:-:S02]  /*3c30*/  IADD3 R24, R24, -0x80, RZ ;  /* 0xffffff8018187810 */ /* 0x000fc40007ffe0ff */
[----:B------:R-:W-:Y:S01]  /*3c40*/  LEA.HI R6, R6, 0xffffff80, RZ, 0x8 ;  /* 0xffffff8006067811 */ /* 0x000fe200078f40ff */
[----:B------:R-:W3:Y:S01]  /*3c50*/  I2F.F16 R4, R4 ;  /* 0x0000000400047306 */ /* 0x000ee20000200c00 */
[----:B------:R-:W-:Y:S01]  /*3c60*/  LEA.HI R7, R7, 0xffffff80, RZ, 0x8 ;  /* 0xffffff8007077811 */ /* 0x000fe200078f40ff */
[--C-:B0-----:R-:W-:Y:S02]  /*3c70*/  HADD2.F32 R38, -RZ, R8.reuse.H0_H0 ;  /* 0x20000008ff267230 */ /* 0x101fe40000004100 */
[----:B--2---:R-:W-:Y:S02]  /*3c80*/  HADD2.F32 R33, -RZ, R33.H0_H0 ;  /* 0x20000021ff217230 */ /* 0x004fe40000004100 */
[----:B------:R-:W-:Y:S02]  /*3c90*/  HADD2.F32 R18, -RZ, R8.H1_H1 ;  /* 0x30000008ff127230 */ /* 0x000fe40000004100 */
[----:B------:R-:W-:Y:S01]  /*3ca0*/  FFMA.FTZ R12, R25, R38, R12 ;  /* 0x00000026190c7223 */ /* 0x000fe2000001000c */
[----:B------:R-:W0:Y:S01]  /*3cb0*/  I2F.F16 R5, R5 ;  /* 0x0000000500057306 */ /* 0x000e220000200c00 */
[----:B-1----:R-:W-:-:S02]  /*3cc0*/  HADD2.F32 R43, -RZ, R43.H0_H0 ;  /* 0x2000002bff2b7230 */ /* 0x002fc40000004100 */
[C---:B------:R-:W-:Y:S01]  /*3cd0*/  FFMA.FTZ R33, R38.reuse, R33, R39 ;  /* 0x0000002126217223 */ /* 0x040fe20000010027 */
[--C-:B------:R-:W-:Y:S02]  /*3ce0*/  HADD2.F32 R8, -RZ, R9.reuse.H0_H0 ;  /* 0x20000009ff087230 */ /* 0x100fe40000004100 */
[----:B------:R-:W-:Y:S02]  /*3cf0*/  HADD2.F32 R9, -RZ, R9.H1_H1 ;  /* 0x30000009ff097230 */ /* 0x000fe40000004100 */
[----:B------:R-:W-:Y:S01]  /*3d00*/  FFMA.FTZ R17, R38, R43, R17 ;  /* 0x0000002b26117223 */ /* 0x000fe20000010011 */
[----:B---3--:R-:W-:Y:S01]  /*3d10*/  HADD2.F32 R25, -RZ, R4.H0_H0 ;  /* 0x20000004ff197230 */ /* 0x008fe20000004100 */
[----:B------:R-:W1:Y:S02]  /*3d20*/  I2F.F16 R11, R11 ;  /* 0x0000000b000b7306 */ /* 0x000e640000200c00 */
[----:B------:R-:W-:Y:S02]  /*3d30*/  FFMA.FTZ R13, R18, R13, R17 ;  /* 0x0000000d120d7223 */ /* 0x000fe40000010011 */
        /* <DEDUP_REMOVED lines=30> */
[----:B------:R-:W-:-:S04]  /*3f20*/  FFMA.FTZ R11, R16, R9, R11 ;  /* 0x00000009100b7223 */ /* 0x000fc8000001000b */
[----:B------:R-:W-:Y:S01]  /*3f30*/  F2FP.F16.F32.PACK_AB R4, RZ, R4 ;  /* 0x00000004ff04723e */ /* 0x000fe200000000ff */
[----:B-1----:R-:W-:Y:S02]  /*3f40*/  HADD2.F32 R6, -RZ, R6.H0_H0 ;  /* 0x20000006ff067230 */ /* 0x002fe40000004100 */
[----:B------:R-:W-:-:S03]  /*3f50*/  FMUL.FTZ R11, R10, R11 ;  /* 0x0000000b0a0b7220 */ /* 0x000fc60000410000 */
[----:B------:R-:W-:Y:S01]  /*3f60*/  FFMA.FTZ R6, R9, R6, R13 ;  /* 0x0000000609067223 */ /* 0x000fe2000001000d */
[--C-:B------:R-:W-:Y:S01]  /*3f70*/  HADD2.F32 R13, -RZ, R34.reuse.H1_H1 ;  /* 0x30000022ff0d7230 */ /* 0x100fe20000004100 */
[----:B------:R-:W-:Y:S01]  /*3f80*/  F2FP.F16.F32.PACK_AB R11, RZ, R11 ;  /* 0x0000000bff0b723e */ /* 0x000fe200000000ff */
[----:B0-----:R-:W-:Y:S02]  /*3f90*/  HADD2.F32 R8, -RZ, R7.H0_H0 ;  /* 0x20000007ff087230 */ /* 0x001fe40000004100 */
        /* <DEDUP_REMOVED lines=10> */
.L_x_4769:
[----:B------:R-:W-:Y:S01]  /*4040*/  IADD3 R21, R21, 0x20, RZ ;  /* 0x0000002015157810 */ /* 0x000fe20007ffe0ff */
[----:B------:R-:W-:Y:S01]  /*4050*/  UMOV UR5, UR4 ;  /* 0x0000000400057c82 */ /* 0x000fe20008000000 */
[----:B------:R-:W-:Y:S02]  /*4060*/  IMAD.WIDE R36, R3, 0x8, R36 ;  /* 0x0000000803247825 */ /* 0x000fe400078e0224 */
[C---:B------:R-:W-:Y:S02]  /*4070*/  ISETP.GE.AND P0, PT, R21.reuse, UR8, PT ;  /* 0x0000000815007c0c */ /* 0x040fe4000bf06270 */
[----:B------:R-:W-:Y:S01]  /*4080*/  ISETP.LT.AND P2, PT, R21, R20, PT ;  /* 0x000000141500720c */ /* 0x000fe20003f41270 */
[----:B------:R-:W-:-:S12]  /*4090*/  IMAD.WIDE R16, R3, 0x8, R22 ;  /* 0x0000000803107825 */ /* 0x000fd800078e0216 */
[----:B------:R-:W-:Y:S05]  /*40a0*/  @!P0 BRA P2, `(.L_x_4770) ;  /* 0xffffffcc00308947 */ /* 0x000fea000103ffff */
.L_x_4765:
[C---:B------:R-:W-:Y:S01]  /*40b0*/  ISETP.GE.AND P0, PT, R21.reuse, R20, PT ;  /* 0x000000141500720c */ /* 0x040fe20003f06270 */
[----:B------:R-:W-:Y:S01]  /*40c0*/  ULDC UR5, c[0x0][0x260] ;  /* 0x0000980000057ab9 */ /* 0x000fe20000000800 */
[----:B------:R-:W-:Y:S02]  /*40d0*/  ULDC UR8, c[0x0][0x240] ;  /* 0x0000900000087ab9 */ /* 0x000fe40000000800 */
[----:B------:R-:W-:Y:S01]  /*40e0*/  ISETP.GE.OR P0, PT, R21, UR5, P0 ;  /* 0x0000000515007c0c */ /* 0x000fe20008706670 */
[----:B------:R-:W-:-:S12]  /*40f0*/  ULDC UR5, c[0x0][0x260] ;  /* 0x0000980000057ab9 */ /* 0x000fd80000000800 */
[----:B------:R-:W-:Y:S05]  /*4100*/  @P0 BRA `(.L_x_4771) ;  /* 0x0000001400a40947 */ /* 0x000fea0003800000 */
.L_x_4773:
[----:B------:R-:W-:Y:S01]  /*4110*/  ISETP.NE.AND P0, PT, R21, R30, PT ;  /* 0x0000001e1500720c */ /* 0x000fe20003f05270 */
[----:B------:R-:W1:-:S12]  /*4120*/  LDC R3, c[0x0][0x23c] ;  /* 0x00008f00ff037b82 */ /* 0x000e580000000800 */
[----:B0-----:R-:W0:Y:S01]  /*4130*/  @!P0 LDC.64 R22, c[0x0][0x248] ;  /* 0x00009200ff168b82 */ /* 0x001e220000000a00 */
[----:B------:R-:W-:Y:S02]  /*4140*/  MOV R24, R16 ;  /* 0x0000001000187202 */ /* 0x000fe40000000f00 */
[----:B------:R-:W-:Y:S02]  /*4150*/  MOV R25, R17 ;  /* 0x0000001100197202 */ /* 0x000fe40000000f00 */
[----:B------:R-:W-:Y:S02]  /*4160*/  @!P0 IADD3 R28, R28, 0x1, RZ ;  /* 0x000000011c1c8810 */ /* 0x000fe40007ffe0ff */
[----:B------:R-:W-:Y:S02]  /*4170*/  @!P0 LEA R5, R21, 0x1, 0x1 ;  /* 0x0000000115058811 */ /* 0x000fe400078e08ff */
[----:B------:R-:W-:Y:S01]  /*4180*/  @!P0 LEA R12, R28, R1, 0x3 ;  /* 0x000000011c0c8211 */ /* 0x000fe200078e18ff */
[----:B-1----:R-:W-:-:S02]  /*4190*/  IMAD.WIDE R16, R3, 0x4, R24 ;  /* 0x0000000403107825 */ /* 0x002fc400078e0218 */
[----:B------:R-:W5:Y:S04]  /*41a0*/  LDG.E.128.CONSTANT R24, desc[UR6][R24.64] ;  /* 0x0000000618187981 */ /* 0x000f68000c1e9d00 */
[----:B------:R-:W2:Y:S01]  /*41b0*/  @!P0 LDL.64 R12, [R12] ;  /* 0x000000000c0c8983 */ /* 0x000ea20000100a00 */
[----:B0-----:R-:W-:-:S04]  /*41c0*/  @!P0 IMAD.WIDE R22, R5, 0x2, R22 ;  /* 0x0000000205168825 */ /* 0x001fc800078e0216 */
[C---:B------:R-:W-:Y:S02]  /*41d0*/  IMAD.WIDE R4, R3.reuse, 0x4, R16 ;  /* 0x0000000403047825 */ /* 0x040fe400078e0210 */
[----:B------:R-:W3:Y:S02]  /*41e0*/  @!P0 LDG.E.U16.CONSTANT R22, desc[UR6][R22.64] ;  /* 0x0000000616168981 */ /* 0x000ee4000c1e9500 */
[----:B------:R-:W-:Y:S02]  /*41f0*/  IMAD.WIDE R14, R3, 0x4, R4 ;  /* 0x00000004030e7825 */ /* 0x000fe400078e0204 */
[----:B------:R-:W5:Y:S04]  /*4200*/  LDG.E.128.CONSTANT R16, desc[UR6][R16.64] ;  /* 0x0000000610107981 */ /* 0x000f68000c1e9d00 */
[----:B------:R-:W5:Y:S04]  /*4210*/  LDG.E.128.CONSTANT R4, desc[UR6][R4.64] ;  /* 0x0000000604047981 */ /* 0x000f68000c1e9d00 */
[----:B------:R0:W5:Y:S01]  /*4220*/  LDG.E.128.CONSTANT R8, desc[UR6][R14.64] ;  /* 0x000000060e087981 */ /* 0x000162000c1e9d00 */
[----:B------:R-:W-:-:S02]  /*4230*/  LEA R20, R2, 0x40, 0x6 ;  /* 0x0000004002147811 */ /* 0x000fc400078e30ff */
[----:B------:R-:W-:Y:S02]  /*4240*/  IADD3 R35, R21, 0x20, RZ ;  /* 0x0000002015237810 */ /* 0x000fe40007ffe0ff */
[----:B------:R-:W-:Y:S01]  /*4250*/  VIMNMX R20, R20, UR8, PT ;  /* 0x0000000814147c48 */ /* 0x000fe2000bfe0100 */
[----:B------:R-:W-:-:S03]  /*4260*/  IMAD.WIDE R32, R3, 0x4, R14 ;  /* 0x0000000403207825 */ /* 0x000fc600078e020e */
[----:B------:R-:W-:Y:S02]  /*4270*/  ISETP.LT.AND P2, PT, R35, R20, PT ;  /* 0x000000142300720c */ /* 0x000fe40003f41270 */
[----:B--2---:R-:W-:Y:S02]  /*4280*/  @!P0 PRMT R0, R12, 0x7610, R0 ;  /* 0x000076100c008816 */ /* 0x004fe40000000000 */
[----:B------:R-:W-:Y:S02]  /*4290*/  @!P0 PRMT R34, R13, 0x7610, R34 ;  /* 0x000076100d228816 */ /* 0x000fe40000000022 */
[----:B------:R-:W-:Y:S02]  /*42a0*/  @!P0 PRMT R0, R0, 0x7610, R12 ;  /* 0x0000761000008816 */ /* 0x000fe4000000000c */
[----:B------:R-:W-:Y:S02]  /*42b0*/  @!P0 PRMT R34, R34, 0x7610, R13 ;  /* 0x0000761022228816 */ /* 0x000fe4000000000d */
[----:B---3--:R-:W-:Y:S01]  /*42c0*/  @!P0 IADD3 R30, R22, R21, RZ ;  /* 0x00000015161e8210 */ /* 0x008fe20007ffe0ff */
[----:B0-----:R-:W-:Y:S06]  /*42d0*/  @P1 BRA `(.L_x_4772) ;  /* 0x00000014001c1947 */ /* 0x001fec0003800000 */
[----:B------:R-:W2:Y:S01]  /*42e0*/  LDG.E.128.CONSTANT R12, desc[UR6][R32.64] ;  /* 0x00000006200c7981 */ /* 0x000ea2000c1e9d00 */
[----:B-----5:R-:W-:Y:S01]  /*42f0*/  SHF.R.U32.HI R36, RZ, 0xf, R24 ;  /* 0x0000000fff247819 */ /* 0x020fe20000011618 */
[----:B------:R-:W-:Y:S01]  /*4300*/  HFMA2.MMA R44, -RZ, RZ, 0, 0.03125 ;  /* 0x00002800ff2c7435 */ /* 0x000fe200000001ff */
        /* <DEDUP_REMOVED lines=309> */
[----:B------:R-:W-:-:S02]  /*5660*/  HFMA2 R19, R38, R5, R19 ;  /* 0x0000000526137231 */ /* 0x000fc40000000013 */
[----:B------:R-:W-:Y:S02]  /*5670*/  HADD2 R4, R15, -1040, -1040 ;  /* 0xe410e4100f047430 */ /* 0x000fe40000000000 */
[----:B------:R-:W-:Y:S02]  /*5680*/  HADD2 R20, R20, -1040, -1040 ;  /* 0xe410e41014147430 */ /* 0x000fe40000000000 */
[----:B------:R-:W-:Y:S02]  /*5690*/  HFMA2 R19, R4, R6, R19 ;  /* 0x0000000604137231 */ /* 0x000fe40000000013 */
        /* <DEDUP_REMOVED lines=11> */
.L_x_4772:
[----:B------:R-:W-:Y:S01]  /*5750*/  ISETP.GE.AND P0, PT, R35, UR5, PT ;  /* 0x0000000523007c0c */ /* 0x000fe2000bf06270 */
[----:B------:R-:W-:Y:S01]  /*5760*/  UIADD3 UR4, UR4, 0x40, URZ ;  /* 0x0000004004047890 */ /* 0x000fe2000fffe03f */
[----:B-----5:R-:W-:Y:S01]  /*5770*/  IMAD.WIDE R16, R3, 0x4, R32 ;  /* 0x0000000403107825 */ /* 0x020fe200078e0220 */
[----:B------:R-:W-:-:S10]  /*5780*/  MOV R21, R35 ;  /* 0x0000002300157202 */ /* 0x000fd40000000f00 */
[----:B------:R-:W-:Y:S05]  /*5790*/  @!P0 BRA P2, `(.L_x_4773) ;  /* 0xffffffe8005c8947 */ /* 0x000fea000103ffff */
.L_x_4771:
[----:B------:R-:W-:Y:S01]  /*57a0*/  LEA R24, R2, 0x40, 0x6 ;  /* 0x0000004002187811 */ /* 0x000fe200078e30ff */
[----:B------:R-:W-:-:S03]  /*57b0*/  ULDC UR5, c[0x0][0x240] ;  /* 0x0000900000057ab9 */ /* 0x000fc60000000800 */
[----:B------:R-:W-:Y:S01]  /*57c0*/  VIMNMX R24, R24, UR5, PT ;  /* 0x0000000518187c48 */ /* 0x000fe2000bfe0100 */
[----:B------:R-:W-:-:S03]  /*57d0*/  ULDC UR5, c[0x0][0x264] ;  /* 0x0000990000057ab9 */ /* 0x000fc60000000800 */
[----:B------:R-:W-:-:S04]  /*57e0*/  ISETP.GE.AND P0, PT, R21, R24, PT ;  /* 0x000000181500720c */ /* 0x000fc80003f06270 */
[----:B------:R-:W-:-:S13]  /*57f0*/  ISETP.GE.OR P0, PT, R21, UR5, P0 ;  /* 0x0000000515007c0c */ /* 0x000fda0008706670 */
[----:B------:R-:W-:Y:S05]  /*5800*/  @P0 BRA `(.L_x_4774) ;  /* 0x0000002400380947 */ /* 0x000fea0003800000 */
[----:B0-----:R-:W-:Y:S01]  /*5810*/  SHF.R.S32.HI R22, RZ, 0x1f, R3 ;  /* 0x0000001fff167819 */ /* 0x001fe20000011403 */
[----:B------:R-:W-:-:S06]  /*5820*/  ULDC UR5, c[0x0][0x264] ;  /* 0x0000990000057ab9 */ /* 0x000fcc0000000800 */
.L_x_4776:
        /* <DEDUP_REMOVED lines=15> */
[----:B------:R-:W0:Y:S03]  /*5920*/  LDC R23, c[0x0][0x23c] ;  /* 0x00008f00ff177b82 */ /* 0x000e260000000800 */
[----:B------:R-:W1:Y:S01]  /*5930*/  LDS.64 R26, [UR4] ;  /* 0x00000004ff1a7984 */ /* 0x000e620008000a00 */
[----:B0-----:R-:W-:-:S04]  /*5940*/  LEA R2, P0, R23, R16, 0x2 ;  /* 0x0000001017027211 */ /* 0x001fc800078010ff */
[----:B------:R-:W-:-:S05]  /*5950*/  LEA.HI.X R3, R23, R17, R22, 0x2, P0 ;  /* 0x0000001117037211 */ /* 0x000fca00000f1416 */
[----:B------:R1:W3:Y:S01]  /*5960*/  LDG.E.128.CONSTANT R8, desc[UR6][R2.64] ;  /* 0x0000000602087981 */ /* 0x0002e2000c1e9d00 */
[----:B------:R-:W-:-:S05]  /*5970*/  IMAD.WIDE R18, R23, 0x4, R2 ;  /* 0x0000000417127825 */ /* 0x000fca00078e0202 */
[----:B------:R0:W4:Y:S01]  /*5980*/  LDG.E.128.CONSTANT R4, desc[UR6][R18.64] ;  /* 0x0000000612047981 */ /* 0x000122000c1e9d00 */
[----:B------:R-:W-:Y:S01]  /*5990*/  MOV R20, 0x2c00 ;  /* 0x00002c0000147802 */ /* 0x000fe20000000f00 */
[--C-:B-1----:R-:W-:Y:S02]  /*59a0*/  HADD2.F32 R2, -RZ, R26.reuse.H0_H0 ;  /* 0x2000001aff027230 */ /* 0x102fe40000004100 */
[----:B------:R-:W-:Y:S02]  /*59b0*/  HADD2.F32 R39, -RZ, R26.H1_H1 ;  /* 0x3000001aff277230 */ /* 0x000fe40000004100 */
[----:B------:R-:W-:Y:S01]  /*59c0*/  HADD2.F32 R40, -RZ, R27.H0_H0 ;  /* 0x2000001bff287230 */ /* 0x000fe20000004100 */
[C---:B--2---:R-:W-:Y:S02]  /*59d0*/  LOP3.LUT R41, R13.reuse, 0xf000f, RZ, 0xc0, !PT ;  /* 0x000f000f0d297812 */ /* 0x044fe400078ec0ff */
[----:B------:R-:W-:Y:S02]  /*59e0*/  LOP3.LUT R35, R13, 0xf000f0, RZ, 0xc0, !PT ;  /* 0x00f000f00d237812 */ /* 0x000fe400078ec0ff */
[----:B------:R-:W-:-:S02]  /*59f0*/  SHF.R.U32.HI R25, RZ, 0x8, R13 ;  /* 0x00000008ff197819 */ /* 0x000fc4000001160d */
[----:B------:R-:W-:Y:S02]  /*5a00*/  LOP3.LUT R38, R12, 0xf000f, RZ, 0xc0, !PT ;  /* 0x000f000f0c267812 */ /* 0x000fe400078ec0ff */
[----:B------:R-:W-:Y:S02]  /*5a10*/  LOP3.LUT R13, R14, 0xf000f, RZ, 0xc0, !PT ;  /* 0x000f000f0e0d7812 */ /* 0x000fe400078ec0ff */
[C---:B------:R-:W-:Y:S02]  /*5a20*/  LOP3.LUT R42, R15.reuse, 0xf000f, RZ, 0xc0, !PT ;  /* 0x000f000f0f2a7812 */ /* 0x040fe400078ec0ff */
[----:B------:R-:W-:Y:S02]  /*5a30*/  LOP3.LUT R37, R15, 0xf000f0, RZ, 0xc0, !PT ;  /* 0x00f000f00f257812 */ /* 0x000fe400078ec0ff */
[----:B------:R-:W-:Y:S02]  /*5a40*/  SHF.R.U32.HI R32, RZ, 0x8, R15 ;  /* 0x00000008ff207819 */ /* 0x000fe4000001160f */
[----:B------:R-:W-:Y:S01]  /*5a50*/  LOP3.LUT R3, R38, 0x64006400, RZ, 0xfc, !PT ;  /* 0x6400640026037812 */ /* 0x000fe200078efcff */
[----:B------:R-:W-:Y:S01]  /*5a60*/  HADD2.F32 R38, -RZ, R27.H1_H1 ;  /* 0x3000001bff267230 */ /* 0x000fe20000004100 */
[----:B------:R-:W-:Y:S01]  /*5a70*/  LOP3.LUT R41, R41, 0x64006400, RZ, 0xfc, !PT ;  /* 0x6400640029297812 */ /* 0x000fe200078efcff */
[----:B------:R-:W1:Y:S01]  /*5a80*/  LDS.64 R26, [UR4+0x8] ;  /* 0x00000804ff1a7984 */ /* 0x000e620008000a00 */
[----:B------:R-:W-:Y:S01]  /*5a90*/  LOP3.LUT R13, R13, 0x64006400, RZ, 0xfc, !PT ;  /* 0x640064000d0d7812 */ /* 0x000fe200078efcff */
[----:B------:R-:W-:Y:S01]  /*5aa0*/  HADD2 R44, R3, -1032, -1032 ;  /* 0xe408e408032c7430 */ /* 0x000fe20000000000 */
[----:B------:R-:W-:Y:S01]  /*5ab0*/  LOP3.LUT R15, R42, 0x64006400, RZ, 0xfc, !PT ;  /* 0x640064002a0f7812 */ /* 0x000fe200078efcff */
[----:B------:R-:W-:Y:S01]  /*5ac0*/  HADD2 R42, R41, -1032, -1032 ;  /* 0xe408e408292a7430 */ /* 0x000fe20000000000 */
[----:B------:R-:W-:Y:S01]  /*5ad0*/  LOP3.LUT R33, R12, 0xf000f0, RZ, 0xc0, !PT ;  /* 0x00f000f00c217812 */ /* 0x000fe200078ec0ff */
[----:B------:R-:W-:-:S02]  /*5ae0*/  HADD2 R43, R13, -1032, -1032 ;  /* 0xe408e4080d2b7430 */ /* 0x000fc40000000000 */
[----:B------:R-:W-:Y:S02]  /*5af0*/  HADD2.F32 R3, -RZ, R44.H0_H0 ;  /* 0x2000002cff037230 */ /* 0x000fe40000004100 */
[----:B------:R-:W-:Y:S02]  /*5b00*/  HADD2 R41, R15, -1032, -1032 ;  /* 0xe408e4080f297430 */ /* 0x000fe40000000000 */
[----:B------:R-:W-:Y:S01]  /*5b10*/  HADD2.F32 R45, -RZ, R42.H0_H0 ;  /* 0x2000002aff2d7230 */ /* 0x000fe20000004100 */
[----:B------:R-:W-:Y:S01]  /*5b20*/  LOP3.LUT R36, R14, 0xf000f0, RZ, 0xc0, !PT ;  /* 0x00f000f00e247812 */ /* 0x000fe200078ec0ff */
[----:B------:R-:W-:Y:S02]  /*5b30*/  HADD2.F32 R13, -RZ, R43.H0_H0 ;  /* 0x2000002bff0d7230 */ /* 0x000fe40000004100 */
[----:B------:R-:W-:Y:S01]  /*5b40*/  FFMA.FTZ R3, R3, R2, RZ ;  /* 0x0000000203037223 */ /* 0x000fe200000100ff */
[----:B------:R-:W-:Y:S02]  /*5b50*/  HADD2.F32 R15, -RZ, R41.H0_H0 ;  /* 0x20000029ff0f7230 */ /* 0x000fe40000004100 */
[----:B------:R-:W-:Y:S01]  /*5b60*/  FFMA.FTZ R46, R2, R45, RZ ;  /* 0x0000002d022e7223 */ /* 0x000fe200000100ff */
[----:B------:R-:W-:-:S02]  /*5b70*/  HADD2.F32 R48, -RZ, R44.H1_H1 ;  /* 0x3000002cff307230 */ /* 0x000fc40000004100 */
[C---:B------:R-:W-:Y:S01]  /*5b80*/  FFMA.FTZ R44, R2.reuse, R13, RZ ;  /* 0x0000000d022c7223 */ /* 0x040fe200000100ff */
[----:B------:R-:W-:Y:S01]  /*5b90*/  LOP3.LUT R33, R33, 0x64006400, RZ, 0xfc, !PT ;  /* 0x6400640021217812 */ /* 0x000fe200078efcff */
[----:B------:R-:W-:Y:S01]  /*5ba0*/  FFMA.FTZ R2, R2, R15, RZ ;  /* 0x0000000f02027223 */ /* 0x000fe200000100ff */
[----:B------:R-:W-:Y:S01]  /*5bb0*/  HADD2.F32 R15, -RZ, R43.H1_H1 ;  /* 0x3000002bff0f7230 */ /* 0x000fe20000004100 */
[----:B------:R-:W-:Y:S01]  /*5bc0*/  LOP3.LUT R43, R35, 0x64006400, RZ, 0xfc, !PT ;  /* 0x64006400232b7812 */ /* 0x000fe200078efcff */
[----:B------:R-:W-:Y:S01]  /*5bd0*/  HADD2.F32 R13, -RZ, R42.H1_H1 ;  /* 0x3000002aff0d7230 */ /* 0x000fe20000004100 */
[----:B------:R-:W-:Y:S01]  /*5be0*/  LOP3.LUT R45, R36, 0x64006400, RZ, 0xfc, !PT ;  /* 0x64006400242d7812 */ /* 0x000fe200078efcff */
[-C--:B------:R-:W-:Y:S02]  /*5bf0*/  HFMA2 R35, R33, R20.reuse.H0_H0, -72, -72 ;  /* 0xd480d48021237431 */ /* 0x080fe40000040014 */
[----:B------:R-:W-:Y:S01]  /*5c00*/  FFMA.FTZ R15, R39, R15, R44 ;  /* 0x0000000f270f7223 */ /* 0x000fe2000001002c */
[----:B------:R-:W-:Y:S01]  /*5c10*/  HFMA2 R33, R43, R20.H0_H0, -72, -72 ;  /* 0xd480d4802b217431 */ /* 0x000fe20000040014 */
[----:B------:R-:W-:Y:S01]  /*5c20*/  LOP3.LUT R43, R37, 0x64006400, RZ, 0xfc, !PT ;  /* 0x64006400252b7812 */ /* 0x000fe200078efcff */
[----:B------:R-:W-:-:S02]  /*5c30*/  HADD2.F32 R44, -RZ, R41.H1_H1 ;  /* 0x30000029ff2c7230 */ /* 0x000fc40000004100 */
[-C--:B------:R-:W-:Y:S02]  /*5c40*/  HFMA2 R37, R45, R20.reuse.H0_H0, -72, -72 ;  /* 0xd480d4802d257431 */ /* 0x080fe40000040014 */
[----:B------:R-:W-:Y:S01]  /*5c50*/  FFMA.FTZ R3, R48, R39, R3 ;  /* 0x0000002730037223 */ /* 0x000fe20000010003 */
[C---:B------:R-:W-:Y:S01]  /*5c60*/  FFMA.FTZ R13, R39.reuse, R13, R46 ;  /* 0x0000000d270d7223 */ /* 0x040fe2000001002e */
[----:B------:R-:W-:Y:S02]  /*5c70*/  HADD2.F32 R42, -RZ, R35.H0_H0 ;  /* 0x20000023ff2a7230 */ /* 0x000fe40000004100 */
[----:B------:R-:W-:Y:S01]  /*5c80*/  FFMA.FTZ R39, R39, R44, R2 ;  /* 0x0000002c27277223 */ /* 0x000fe20000010002 */
[----:B------:R-:W-:Y:S02]  /*5c90*/  HADD2.F32 R2, -RZ, R37.H0_H0 ;  /* 0x20000025ff027230 */ /* 0x000fe40000004100 */
[----:B------:R-:W-:Y:S02]  /*5ca0*/  HFMA2 R36, R43, R20.H0_H0, -72, -72 ;  /* 0xd480d4802b247431 */ /* 0x000fe40000040014 */
[----:B------:R-:W-:-:S02]  /*5cb0*/  HADD2.F32 R35, -RZ, R35.H1_H1 ;  /* 0x30000023ff237230 */ /* 0x000fc40000004100 */
[----:B------:R-:W-:Y:S01]  /*5cc0*/  FFMA.FTZ R42, R42, R40, R3 ;  /* 0x000000282a2a7223 */ /* 0x000fe20000010003 */
[----:B------:R-:W-:Y:S02]  /*5cd0*/  HADD2.F32 R3, -RZ, R37.H1_H1 ;  /* 0x30000025ff037230 */ /* 0x000fe40000004100 */
[----:B------:R-:W-:Y:S01]  /*5ce0*/  FFMA.FTZ R2, R40, R2, R15 ;  /* 0x0000000228027223 */ /* 0x000fe2000001000f */
[----:B------:R-:W-:Y:S01]  /*5cf0*/  SHF.R.U32.HI R12, RZ, 0x8, R12 ;  /* 0x00000008ff0c7819 */ /* 0x000fe2000001160c */
[--C-:B------:R-:W-:Y:S02]  /*5d00*/  HADD2.F32 R41, -RZ, R33.reuse.H0_H0 ;  /* 0x20000021ff297230 */ /* 0x100fe40000004100 */
[----:B------:R-:W-:Y:S01]  /*5d10*/  FFMA.FTZ R15, R35, R38, R42 ;  /* 0x00000026230f7223 */ /* 0x000fe2000001002a */
[----:B------:R-:W-:Y:S02]  /*5d20*/  HADD2.F32 R44, -RZ, R36.H0_H0 ;  /* 0x20000024ff2c7230 */ /* 0x000fe40000004100 */
[----:B------:R-:W-:Y:S01]  /*5d30*/  FFMA.FTZ R35, R38, R3, R2 ;  /* 0x0000000326237223 */ /* 0x000fe20000010002 */
[----:B------:R-:W-:Y:S01]  /*5d40*/  LOP3.LUT R2, R12, 0xf000f, RZ, 0xc0, !PT ;  /* 0x000f000f0c027812 */ /* 0x000fe200078ec0ff */
[----:B------:R-:W-:-:S02]  /*5d50*/  HADD2.F32 R33, -RZ, R33.H1_H1 ;  /* 0x30000021ff217230 */ /* 0x000fc40000004100 */
[C---:B------:R-:W-:Y:S01]  /*5d60*/  FFMA.FTZ R13, R40.reuse, R41, R13 ;  /* 0x00000029280d7223 */ /* 0x040fe2000001000d */
[----:B------:R-:W-:Y:S01]  /*5d70*/  FFMA.FTZ R44, R40, R44, R39 ;  /* 0x0000002c282c7223 */ /* 0x000fe20000010027 */
[----:B------:R-:W-:Y:S01]  /*5d80*/  SHF.R.U32.HI R14, RZ, 0x8, R14 ;  /* 0x00000008ff0e7819 */ /* 0x000fe2000001160e */
[----:B------:R-:W-:Y:S01]  /*5d90*/  HADD2.F32 R39, -RZ, R36.H1_H1 ;  /* 0x30000024ff277230 */ /* 0x000fe20000004100 */
[----:B------:R-:W-:Y:S01]  /*5da0*/  LOP3.LUT R2, R2, 0x64006400, RZ, 0xfc, !PT ;  /* 0x6400640002027812 */ /* 0x000fe200078efcff */
[----:B------:R-:W-:Y:S01]  /*5db0*/  FFMA.FTZ R37, R38, R33, R13 ;  /* 0x0000002126257223 */ /* 0x000fe2000001000d */
[----:B------:R-:W-:Y:S01]  /*5dc0*/  LOP3.LUT R33, R14, 0xf000f, RZ, 0xc0, !PT ;  /* 0x000f000f0e217812 */ /* 0x000fe200078ec0ff */
[--C-:B-1----:R-:W-:Y:S01]  /*5dd0*/  HADD2.F32 R36, -RZ, R26.reuse.H0_H0 ;  /* 0x2000001aff247230 */ /* 0x102fe20000004100 */
[----:B------:R-:W-:Y:S01]  /*5de0*/  LOP3.LUT R3, R25, 0xf000f, RZ, 0xc0, !PT ;  /* 0x000f000f19037812 */ /* 0x000fe200078ec0ff */
[----:B------:R-:W-:Y:S01]  /*5df0*/  FFMA.FTZ R38, R38, R39, R44 ;  /* 0x0000002726267223 */ /* 0x000fe2000001002c */
[----:B------:R-:W-:Y:S01]  /*5e00*/  LOP3.LUT R40, R32, 0xf000f, RZ, 0xc0, !PT ;  /* 0x000f000f20287812 */ /* 0x000fe200078ec0ff */
[----:B------:R-:W-:Y:S01]  /*5e10*/  HADD2 R39, R2, -1032, -1032 ;  /* 0xe408e40802277430 */ /* 0x000fe20000000000 */
[----:B------:R-:W-:Y:S01]  /*5e20*/  LOP3.LUT R33, R33, 0x64006400, RZ, 0xfc, !PT ;  /* 0x6400640021217812 */ /* 0x000fe200078efcff */
[----:B------:R-:W-:Y:S01]  /*5e30*/  HADD2.F32 R13, -RZ, R26.H1_H1 ;  /* 0x3000001aff0d7230 */ /* 0x000fe20000004100 */
[----:B------:R-:W-:Y:S01]  /*5e40*/  LOP3.LUT R3, R3, 0x64006400, RZ, 0xfc, !PT ;  /* 0x6400640003037812 */ /* 0x000fe200078efcff */
[----:B------:R-:W-:Y:S01]  /*5e50*/  HADD2.F32 R2, -RZ, R27.H1_H1 ;  /* 0x3000001bff027230 */ /* 0x000fe20000004100 */
[----:B------:R-:W-:Y:S01]  /*5e60*/  LOP3.LUT R40, R40, 0x64006400, RZ, 0xfc, !PT ;  /* 0x6400640028287812 */ /* 0x000fe200078efcff */
[----:B------:R-:W-:-:S02]  /*5e70*/  HADD2.F32 R42, -RZ, R39.H0_H0 ;  /* 0x20000027ff2a7230 */ /* 0x000fc40000004100 */
[----:B------:R-:W-:Y:S01]  /*5e80*/  HADD2 R43, R33, -1032, -1032 ;  /* 0xe408e408212b7430 */ /* 0x000fe20000000000 */
[----:B------:R-:W-:Y:S01]  /*5e90*/  LOP3.LUT R12, R12, 0xf000f0, RZ, 0xc0, !PT ;  /* 0x00f000f00c0c7812 */ /* 0x000fe200078ec0ff */
[----:B------:R-:W-:Y:S02]  /*5ea0*/  HADD2 R26, R3, -1032, -1032 ;  /* 0xe408e408031a7430 */ /* 0x000fe40000000000 */
[----:B------:R-:W-:Y:S02]  /*5eb0*/  HADD2.F32 R3, -RZ, R27.H0_H0 ;  /* 0x2000001bff037230 */ /* 0x000fe40000004100 */
[----:B------:R-:W-:Y:S02]  /*5ec0*/  HADD2 R33, R40, -1032, -1032 ;  /* 0xe408e40828217430 */ /* 0x000fe40000000000 */
[----:B------:R-:W-:Y:S02]  /*5ed0*/  HADD2.F32 R40, -RZ, R39.H1_H1 ;  /* 0x30000027ff287230 */ /* 0x000fe40000004100 */
[----:B------:R-:W-:Y:S01]  /*5ee0*/  FFMA.FTZ R15, R42, R36, R15 ;  /* 0x000000242a0f7223 */ /* 0x000fe2000001000f */
[----:B------:R-:W-:Y:S01]  /*5ef0*/  HADD2.F32 R41, -RZ, R26.H0_H0 ;  /* 0x2000001aff297230 */ /* 0x000fe20000004100 */
[----:B------:R-:W-:Y:S01]  /*5f00*/  LOP3.LUT R14, R14, 0xf000f0, RZ, 0xc0, !PT ;  /* 0x00f000f00e0e7812 */ /* 0x000fe200078ec0ff */
[----:B------:R-:W-:-:S02]  /*5f10*/  HADD2.F32 R27, -RZ, R43.H0_H0 ;  /* 0x2000002bff1b7230 */ /* 0x000fc40000004100 */
[----:B------:R-:W-:Y:S01]  /*5f20*/  FFMA.FTZ R40, R40, R13, R15 ;  /* 0x0000000d28287223 */ /* 0x000fe2000001000f */
[----:B------:R-:W-:Y:S01]  /*5f30*/  LOP3.LUT R15, R25, 0xf000f0, RZ, 0xc0, !PT ;  /* 0x00f000f0190f7812 */ /* 0x000fe200078ec0ff */
[C---:B------:R-:W-:Y:S01]  /*5f40*/  FFMA.FTZ R44, R36.reuse, R41, R37 ;  /* 0x00000029242c7223 */ /* 0x040fe20000010025 */
[----:B------:R-:W-:Y:S02]  /*5f50*/  HADD2.F32 R37, -RZ, R33.H0_H0 ;  /* 0x20000021ff257230 */ /* 0x000fe40000004100 */
[----:B------:R-:W-:Y:S01]  /*5f60*/  FFMA.FTZ R27, R36, R27, R35 ;  /* 0x0000001b241b7223 */ /* 0x000fe20000010023 */
[----:B------:R-:W-:Y:S01]  /*5f70*/  LOP3.LUT R15, R15, 0x64006400, RZ, 0xfc, !PT ;  /* 0x640064000f0f7812 */ /* 0x000fe200078efcff */
[----:B------:R-:W-:Y:S01]  /*5f80*/  HADD2.F32 R26, -RZ, R26.H1_H1 ;  /* 0x3000001aff1a7230 */ /* 0x000fe20000004100 */
[----:B------:R-:W-:Y:S01]  /*5f90*/  LOP3.LUT R25, R12, 0x64006400, RZ, 0xfc, !PT ;  /* 0x640064000c197812 */ /* 0x000fe200078efcff */
[----:B------:R-:W-:Y:S01]  /*5fa0*/  HADD2.F32 R46, -RZ, R43.H1_H1 ;  /* 0x3000002bff2e7230 */ /* 0x000fe20000004100 */
[----:B------:R-:W-:Y:S01]  /*5fb0*/  LOP3.LUT R12, R32, 0xf000f0, RZ, 0xc0, !PT ;  /* 0x00f000f0200c7812 */ /* 0x000fe200078ec0ff */
[----:B------:R-:W-:-:S02]  /*5fc0*/  HADD2.F32 R35, -RZ, R33.H1_H1 ;  /* 0x30000021ff237230 */ /* 0x000fc40000004100 */
[----:B------:R-:W-:Y:S01]  /*5fd0*/  FFMA.FTZ R42, R36, R37, R38 ;  /* 0x00000025242a7223 */ /* 0x000fe20000010026 */
[----:B------:R-:W-:Y:S02]  /*5fe0*/  HFMA2 R32, R15, R20.H0_H0, -72, -72 ;  /* 0xd480d4800f207431 */ /* 0x000fe40000040014 */
[C---:B------:R-:W-:Y:S01]  /*5ff0*/  FFMA.FTZ R38, R13.reuse, R26, R44 ;  /* 0x0000001a0d267223 */ /* 0x040fe2000001002c */
[C---:B------:R-:W-:Y:S01]  /*6000*/  FFMA.FTZ R36, R13.reuse, R46, R27 ;  /* 0x0000002e0d247223 */ /* 0x040fe2000001001b */
[----:B------:R-:W-:Y:S01]  /*6010*/  LOP3.LUT R33, R14, 0x64006400, RZ, 0xfc, !PT ;  /* 0x640064000e217812 */ /* 0x000fe200078efcff */
[----:B------:R-:W-:Y:S01]  /*6020*/  FFMA.FTZ R42, R13, R35, R42 ;  /* 0x000000230d2a7223 */ /* 0x000fe2000001002a */
[----:B------:R-:W-:Y:S01]  /*6030*/  LOP3.LUT R15, R12, 0x64006400, RZ, 0xfc, !PT ;  /* 0x640064000c0f7812 */ /* 0x000fe200078efcff */
[----:B------:R-:W-:Y:S01]  /*6040*/  HADD2.F32 R14, -RZ, R32.H0_H0 ;  /* 0x20000020ff0e7230 */ /* 0x000fe20000004100 */
[----:B------:R-:W1:Y:S01]  /*6050*/  LDS.64 R26, [UR4+0x10] ;  /* 0x00001004ff1a7984 */ /* 0x000e620008000a00 */
[----:B------:R-:W-:-:S04]  /*6060*/  IMAD.WIDE R12, R23, 0x4, R18 ;  /* 0x00000004170c7825 */ /* 0x000fc800078e0212 */
[-C--:B------:R-:W-:Y:S02]  /*6070*/  HFMA2 R33, R33, R20.reuse.H0_H0, -72, -72 ;  /* 0xd480d48021217431 */ /* 0x080fe40000040014 */
[-C--:B------:R-:W-:Y:S02]  /*6080*/  HFMA2 R37, R15, R20.reuse.H0_H0, -72, -72 ;  /* 0xd480d4800f257431 */ /* 0x080fe40000040014 */
[----:B------:R-:W-:Y:S01]  /*6090*/  FFMA.FTZ R23, R3, R14, R38 ;  /* 0x0000000e03177223 */ /* 0x000fe20000010026 */
[----:B------:R-:W-:Y:S01]  /*60a0*/  HFMA2 R25, R25, R20.H0_H0, -72, -72 ;  /* 0xd480d48019197431 */ /* 0x000fe20000040014 */
[----:B------:R-:W2:Y:S01]  /*60b0*/  LDG.E.128.CONSTANT R12, desc[UR6][R12.64] ;  /* 0x000000060c0c7981 */ /* 0x000ea2000c1e9d00 */
[----:B0-----:R-:W-:-:S03]  /*60c0*/  HADD2.F32 R19, -RZ, R33.H0_H0 ;  /* 0x20000021ff137230 */ /* 0x001fc60000004100 */
[----:B------:R-:W-:Y:S02]  /*60d0*/  HADD2.F32 R35, -RZ, R25.H0_H0 ;  /* 0x20000019ff237230 */ /* 0x000fe40000004100 */
[----:B------:R-:W-:Y:S02]  /*60e0*/  HADD2.F32 R18, -RZ, R37.H0_H0 ;  /* 0x20000025ff127230 */ /* 0x000fe40000004100 */
[----:B------:R-:W-:Y:S01]  /*60f0*/  FFMA.FTZ R36, R3, R19, R36 ;  /* 0x0000001303247223 */ /* 0x000fe20000010024 */
[----:B------:R-:W-:Y:S02]  /*6100*/  HADD2.F32 R25, -RZ, R25.H1_H1 ;  /* 0x30000019ff197230 */ /* 0x000fe40000004100 */
[----:B------:R-:W-:Y:S01]  /*6110*/  FFMA.FTZ R40, R35, R3, R40 ;  /* 0x0000000323287223 */ /* 0x000fe20000010028 */
[----:B------:R-:W-:Y:S02]  /*6120*/  HADD2.F32 R19, -RZ, R32.H1_H1 ;  /* 0x30000020ff137230 */ /* 0x000fe40000004100 */
[----:B------:R-:W-:Y:S01]  /*6130*/  FFMA.FTZ R18, R3, R18, R42 ;  /* 0x0000001203127223 */ /* 0x000fe2000001002a */
[----:B------:R-:W-:-:S02]  /*6140*/  HADD2.F32 R35, -RZ, R33.H1_H1 ;  /* 0x30000021ff237230 */ /* 0x000fc40000004100 */
[----:B------:R-:W-:Y:S02]  /*6150*/  HADD2.F32 R37, -RZ, R37.H1_H1 ;  /* 0x30000025ff257230 */ /* 0x000fe40000004100 */
[----:B------:R-:W-:Y:S01]  /*6160*/  FFMA.FTZ R32, R25, R2, R40 ;  /* 0x0000000219207223 */ /* 0x000fe20000010028 */
[----:B------:R-:W-:Y:S01]  /*6170*/  FFMA.FTZ R33, R2, R19, R23 ;  /* 0x0000001302217223 */ /* 0x000fe20000010017 */
[----:B---3--:R-:W-:Y:S01]  /*6180*/  LOP3.LUT R3, R8, 0xf000f, RZ, 0xc0, !PT ;  /* 0x000f000f08037812 */ /* 0x008fe200078ec0ff */
[C---:B------:R-:W-:Y:S01]  /*6190*/  FFMA.FTZ R23, R2.reuse, R35, R36 ;  /* 0x0000002302177223 */ /* 0x040fe20000010024 */
[----:B------:R-:W-:Y:S01]  /*61a0*/  FFMA.FTZ R25, R2, R37, R18 ;  /* 0x0000002502197223 */ /* 0x000fe20000010012 */
[C---:B------:R-:W-:Y:S02]  /*61b0*/  LOP3.LUT R18, R9.reuse, 0xf000f, RZ, 0xc0, !PT ;  /* 0x000f000f09127812 */ /* 0x040fe400078ec0ff */
        /* <DEDUP_REMOVED lines=12> */
[----:B-1----:R-:W-:Y:S01]  /*6280*/  HADD2.F32 R2, -RZ, R26.H0_H0 ;  /* 0x2000001aff027230 */ /* 0x002fe20000004100 */
[----:B------:R-:W-:Y:S01]  /*6290*/  LOP3.LUT R40, R11, 0xf000f0, RZ, 0xc0, !PT ;  /* 0x00f000f00b287812 */ /* 0x000fe200078ec0ff */
[--C-:B------:R-:W-:Y:S01]  /*62a0*/  HADD2.F32 R3, -RZ, R9.reuse.H0_H0 ;  /* 0x20000009ff037230 */ /* 0x100fe20000004100 */
[----:B------:R-:W-:Y:S01]  /*62b0*/  SHF.R.U32.HI R37, RZ, 0x8, R11 ;  /* 0x00000008ff257819 */ /* 0x000fe2000001160b */
[----:B------:R-:W-:Y:S01]  /*62c0*/  HADD2.F32 R47, -RZ, R9.H1_H1 ;  /* 0x30000009ff2f7230 */ /* 0x000fe20000004100 */
[----:B------:R-:W-:Y:S01]  /*62d0*/  LOP3.LUT R36, R8, 0xf000f0, RZ, 0xc0, !PT ;  /* 0x00f000f008247812 */ /* 0x000fe200078ec0ff */
[----:B------:R-:W-:Y:S01]  /*62e0*/  HADD2.F32 R49, -RZ, R44.H0_H0 ;  /* 0x2000002cff317230 */ /* 0x000fe20000004100 */
[----:B------:R-:W0:Y:S01]  /*62f0*/  LDS.64 R18, [UR4+0x18] ;  /* 0x00001804ff127984 */ /* 0x000e220008000a00 */
[----:B------:R-:W-:-:S02]  /*6300*/  HADD2.F32 R9, -RZ, R43.H0_H0 ;  /* 0x2000002bff097230 */ /* 0x000fc40000004100 */
[----:B------:R-:W-:Y:S02]  /*6310*/  HADD2.F32 R11, -RZ, R42.H0_H0 ;  /* 0x2000002aff0b7230 */ /* 0x000fe40000004100 */
        /* <DEDUP_REMOVED lines=25> */
[----:B------:R-:W-:Y:S01]  /*64b0*/  HADD2.F32 R2, -RZ, R3.H1_H1 ;  /* 0x30000003ff027230 */ /* 0x000fe20000004100 */
[----:B------:R-:W-:Y:S01]  /*64c0*/  SHF.R.U32.HI R8, RZ, 0x8, R8 ;  /* 0x00000008ff087819 */ /* 0x000fe20000011608 */
[----:B------:R-:W-:Y:S02]  /*64d0*/  HADD2.F32 R42, -RZ, R39.H0_H0 ;  /* 0x20000027ff2a7230 */ /* 0x000fe40000004100 */
[----:B------:R-:W-:Y:S01]  /*64e0*/  FFMA.FTZ R44, R26, R44, R11 ;  /* 0x0000002c1a2c7223 */ /* 0x000fe2000001000b */
[--C-:B------:R-:W-:Y:S02]  /*64f0*/  HADD2.F32 R47, -RZ, R40.reuse.H0_H0 ;  /* 0x20000028ff2f7230 */ /* 0x100fe40000004100 */
[C---:B------:R-:W-:Y:S01]  /*6500*/  FFMA.FTZ R11, R41.reuse, R43, R38 ;  /* 0x0000002b290b7223 */ /* 0x040fe20000010026 */
        /* <DEDUP_REMOVED lines=32> */
[----:B------:R-:W-:-:S02]  /*6710*/  HADD2.F32 R46, -RZ, R3.H0_H0 ;  /* 0x20000003ff2e7230 */ /* 0x000fc40000004100 */
[----:B------:R-:W-:Y:S01]  /*6720*/  FFMA.FTZ R39, R36, R44, R11 ;  /* 0x0000002c24277223 */ /* 0x000fe2000001000b */
[----:B------:R-:W-:Y:S01]  /*6730*/  FFMA.FTZ R11, R9, R18, R42 ;  /* 0x00000012090b7223 */ /* 0x000fe2000001002a */
[----:B------:R-:W-:Y:S01]  /*6740*/  LOP3.LUT R26, R35, 0xf000f0, RZ, 0xc0, !PT ;  /* 0x00f000f0231a7812 */ /* 0x000fe200078ec0ff */
[----:B------:R-:W-:Y:S01]  /*6750*/  FFMA.FTZ R9, R18, R43, R41 ;  /* 0x0000002b12097223 */ /* 0x000fe20000010029 */
[----:B------:R-:W-:Y:S01]  /*6760*/  FFMA.FTZ R27, R36, R46, R27 ;  /* 0x0000002e241b7223 */ /* 0x000fe2000001001b */
[----:B------:R-:W-:Y:S02]  /*6770*/  LOP3.LUT R41, R10, 0x64006400, RZ, 0xfc, !PT ;  /* 0x640064000a297812 */ /* 0x000fe400078efcff */
[----:B------:R-:W-:Y:S02]  /*6780*/  LOP3.LUT R36, R37, 0xf000f0, RZ, 0xc0, !PT ;  /* 0x00f000f025247812 */ /* 0x000fe400078ec0ff */
[----:B------:R-:W-:Y:S02]  /*6790*/  LOP3.LUT R8, R8, 0xf000f0, RZ, 0xc0, !PT ;  /* 0x00f000f008087812 */ /* 0x000fe400078ec0ff */
[----:B------:R-:W-:Y:S01]  /*67a0*/  LOP3.LUT R37, R26, 0x64006400, RZ, 0xfc, !PT ;  /* 0x640064001a257812 */ /* 0x000fe200078efcff */
[----:B------:R-:W-:-:S02]  /*67b0*/  HFMA2 R41, R41, R20.H0_H0, -72, -72 ;  /* 0xd480d48029297431 */ /* 0x000fc40000040014 */
[----:B------:R-:W-:Y:S01]  /*67c0*/  HADD2.F32 R38, -RZ, R38.H1_H1 ;  /* 0x30000026ff267230 */ /* 0x000fe20000004100 */
[----:B------:R-:W-:Y:S02]  /*67d0*/  LOP3.LUT R35, R8, 0x64006400, RZ, 0xfc, !PT ;  /* 0x6400640008237812 */ /* 0x000fe400078efcff */
[----:B------:R-:W-:Y:S01]  /*67e0*/  LOP3.LUT R43, R36, 0x64006400, RZ, 0xfc, !PT ;  /* 0x64006400242b7812 */ /* 0x000fe200078efcff */
[-C--:B------:R-:W-:Y:S02]  /*67f0*/  HFMA2 R37, R37, R20.reuse.H0_H0, -72, -72 ;  /* 0xd480d48025257431 */ /* 0x080fe40000040014 */
[----:B------:R-:W-:Y:S02]  /*6800*/  HADD2.F32 R3, -RZ, R3.H1_H1 ;  /* 0x30000003ff037230 */ /* 0x000fe40000004100 */
[----:B------:R-:W-:Y:S01]  /*6810*/  FFMA.FTZ R39, R18, R38, R39 ;  /* 0x0000002612277223 */ /* 0x000fe20000010027 */
[----:B------:R-:W-:Y:S02]  /*6820*/  HADD2.F32 R2, -RZ, R19.H0_H0 ;  /* 0x20000013ff027230 */ /* 0x000fe40000004100 */
[----:B------:R-:W-:-:S02]  /*6830*/  HFMA2 R35, R35, R20.H0_H0, -72, -72 ;  /* 0xd480d48023237431 */ /* 0x000fc40000040014 */
[----:B------:R-:W-:Y:S02]  /*6840*/  HADD2.F32 R36, -RZ, R41.H0_H0 ;  /* 0x20000029ff247230 */ /* 0x000fe40000004100 */
[----:B------:R-:W-:Y:S02]  /*6850*/  HFMA2 R8, R43, R20.H0_H0, -72, -72 ;  /* 0xd480d4802b087431 */ /* 0x000fe40000040014 */
[----:B------:R-:W-:Y:S02]  /*6860*/  HADD2.F32 R26, -RZ, R37.H0_H0 ;  /* 0x20000025ff1a7230 */ /* 0x000fe40000004100 */
[----:B------:R-:W-:Y:S01]  /*6870*/  FFMA.FTZ R43, R18, R3, R27 ;  /* 0x00000003122b7223 */ /* 0x000fe2000001001b */
[--C-:B------:R-:W-:Y:S02]  /*6880*/  HADD2.F32 R10, -RZ, R35.reuse.H0_H0 ;  /* 0x20000023ff0a7230 */ /* 0x100fe40000004100 */
[----:B------:R-:W-:Y:S01]  /*6890*/  FFMA.FTZ R27, R2, R36, R39 ;  /* 0x00000024021b7223 */ /* 0x000fe20000010027 */
[----:B------:R-:W-:-:S02]  /*68a0*/  HADD2.F32 R36, -RZ, R35.H1_H1 ;  /* 0x30000023ff247230 */ /* 0x000fc40000004100 */
[----:B------:R-:W-:Y:S01]  /*68b0*/  FFMA.FTZ R26, R2, R26, R9 ;  /* 0x0000001a021a7223 */ /* 0x000fe20000010009 */
[--C-:B------:R-:W-:Y:S02]  /*68c0*/  HADD2.F32 R38, -RZ, R8.reuse.H0_H0 ;  /* 0x20000008ff267230 */ /* 0x100fe40000004100 */
[----:B------:R-:W-:Y:S02]  /*68d0*/  HADD2.F32 R35, -RZ, R8.H1_H1 ;  /* 0x30000008ff237230 */ /* 0x000fe40000004100 */
[----:B------:R-:W0:Y:S01]  /*68e0*/  LDS.64 R8, [UR4+0x20] ;  /* 0x00002004ff087984 */ /* 0x000e220008000a00 */
[----:B------:R-:W-:Y:S01]  /*68f0*/  FFMA.FTZ R3, R10, R2, R11 ;  /* 0x000000020a037223 */ /* 0x000fe2000001000b */
[--C-:B------:R-:W-:Y:S02]  /*6900*/  HADD2.F32 R11, -RZ, R0.reuse.H0_H0 ;  /* 0x20000000ff0b7230 */ /* 0x100fe40000004100 */
[----:B------:R-:W-:Y:S02]  /*6910*/  HADD2.F32 R10, -RZ, R0.H1_H1 ;  /* 0x30000000ff0a7230 */ /* 0x000fe40000004100 */
[----:B------:R-:W-:-:S02]  /*6920*/  HADD2.F32 R19, -RZ, R19.H1_H1 ;  /* 0x30000013ff137230 */ /* 0x000fc40000004100 */
[----:B------:R-:W-:Y:S02]  /*6930*/  HADD2.F32 R18, -RZ, R37.H1_H1 ;  /* 0x30000025ff127230 */ /* 0x000fe40000004100 */
[----:B------:R-:W-:Y:S01]  /*6940*/  FMUL.FTZ R32, R11, R32 ;  /* 0x000000200b207220 */ /* 0x000fe20000410000 */
[----:B------:R-:W-:Y:S01]  /*6950*/  FMUL.FTZ R33, R10, R33 ;  /* 0x000000210a217220 */ /* 0x000fe20000410000 */
[----:B------:R-:W-:Y:S01]  /*6960*/  FFMA.FTZ R36, R36, R19, R3 ;  /* 0x0000001324247223 */ /* 0x000fe20000010003 */
[----:B------:R-:W-:Y:S01]  /*6970*/  FFMA.FTZ R3, R19, R18, R26 ;  /* 0x0000001213037223 */ /* 0x000fe2000001001a */
[--C-:B------:R-:W-:Y:S01]  /*6980*/  HADD2.F32 R26, -RZ, R34.reuse.H0_H0 ;  /* 0x20000022ff1a7230 */ /* 0x100fe20000004100 */
[----:B------:R-:W-:Y:S01]  /*6990*/  F2FP.F16.F32.PACK_AB R32, RZ, R32 ;  /* 0x00000020ff20723e */ /* 0x000fe200000000ff */
[----:B------:R-:W-:Y:S01]  /*69a0*/  HADD2.F32 R18, -RZ, R34.H1_H1 ;  /* 0x30000022ff127230 */ /* 0x000fe20000004100 */
[----:B------:R-:W-:Y:S01]  /*69b0*/  F2FP.F16.F32.PACK_AB R33, RZ, R33 ;  /* 0x00000021ff21723e */ /* 0x000fe200000000ff */
[----:B------:R-:W-:Y:S01]  /*69c0*/  FFMA.FTZ R2, R2, R38, R43 ;  /* 0x0000002602027223 */ /* 0x000fe2000001002b */
[----:B------:R-:W-:Y:S01]  /*69d0*/  FMUL.FTZ R36, R11, R36 ;  /* 0x000000240b247220 */ /* 0x000fe20000410000 */
[----:B------:R-:W-:Y:S01]  /*69e0*/  FMUL.FTZ R3, R10, R3 ;  /* 0x000000030a037220 */ /* 0x000fe20000410000 */
[----:B------:R-:W-:-:S02]  /*69f0*/  HADD2.F32 R38, -RZ, R41.H1_H1 ;  /* 0x30000029ff267230 */ /* 0x000fc40000004100 */
[----:B------:R-:W-:Y:S01]  /*6a00*/  FMUL.FTZ R23, R26, R23 ;  /* 0x000000171a177220 */ /* 0x000fe20000410000 */
[----:B------:R-:W-:Y:S01]  /*6a10*/  FMUL.FTZ R25, R18, R25 ;  /* 0x0000001912197220 */ /* 0x000fe20000410000 */
[----:B------:R-:W-:Y:S01]  /*6a20*/  PRMT R32, R32, 0x5410, R33 ;  /* 0x0000541020207816 */ /* 0x000fe20000000021 */
[C---:B------:R-:W-:Y:S01]  /*6a30*/  FFMA.FTZ R35, R19.reuse, R35, R2 ;  /* 0x0000002313237223 */ /* 0x040fe20000010002 */
[----:B------:R-:W-:Y:S01]  /*6a40*/  F2FP.F16.F32.PACK_AB R36, RZ, R36 ;  /* 0x00000024ff24723e */ /* 0x000fe200000000ff */
[----:B------:R-:W-:Y:S01]  /*6a50*/  FFMA.FTZ R27, R19, R38, R27 ;  /* 0x00000026131b7223 */ /* 0x000fe2000001001b */
[----:B------:R-:W-:Y:S02]  /*6a60*/  F2FP.F16.F32.PACK_AB R3, RZ, R3 ;  /* 0x00000003ff03723e */ /* 0x000fe400000000ff */
[----:B------:R-:W-:Y:S01]  /*6a70*/  F2FP.F16.F32.PACK_AB R2, RZ, R23 ;  /* 0x00000017ff02723e */ /* 0x000fe200000000ff */
[----:B------:R-:W-:Y:S01]  /*6a80*/  HFMA2.MMA R23, R32, 1, 1, R31 ;  /* 0x3c003c0020177835 */ /* 0x000fe2000000001f */
[----:B------:R-:W-:Y:S01]  /*6a90*/  F2FP.F16.F32.PACK_AB R25, RZ, R25 ;  /* 0x00000019ff19723e */ /* 0x000fe200000000ff */
[----:B------:R-:W-:Y:S01]  /*6aa0*/  FMUL.FTZ R27, R26, R27 ;  /* 0x0000001b1a1b7220 */ /* 0x000fe20000410000 */
[----:B------:R-:W-:Y:S01]  /*6ab0*/  PRMT R36, R36, 0x5410, R3 ;  /* 0x0000541024247816 */ /* 0x000fe20000000003 */
[----:B------:R-:W-:Y:S01]  /*6ac0*/  FMUL.FTZ R35, R18, R35 ;  /* 0x0000002312237220 */ /* 0x000fe20000410000 */
[----:B------:R-:W-:-:S02]  /*6ad0*/  PRMT R2, R2, 0x5410, R25 ;  /* 0x0000541002027816 */ /* 0x000fc40000000019 */
[----:B----4-:R-:W-:Y:S02]  /*6ae0*/  LOP3.LUT R3, R4, 0xf000f, RZ, 0xc0, !PT ;  /* 0x000f000f04037812 */ /* 0x010fe400078ec0ff */
[----:B------:R-:W-:Y:S01]  /*6af0*/  F2FP.F16.F32.PACK_AB R27, RZ, R27 ;  /* 0x0000001bff1b723e */ /* 0x000fe200000000ff */
[----:B------:R-:W-:Y:S01]  /*6b00*/  HADD2 R19, R2, R29 ;  /* 0x0000001d02137230 */ /* 0x000fe20000000000 */
[----:B------:R-:W-:Y:S01]  /*6b10*/  F2FP.F16.F32.PACK_AB R35, RZ, R35 ;  /* 0x00000023ff23723e */ /* 0x000fe200000000ff */
[----:B------:R-:W-:Y:S01]  /*6b20*/  HFMA2.MMA R23, R36, 1, 1, R23 ;  /* 0x3c003c0024177835 */ /* 0x000fe20000000017 */
[C---:B------:R-:W-:Y:S02]  /*6b30*/  LOP3.LUT R36, R5.reuse, 0xf000f, RZ, 0xc0, !PT ;  /* 0x000f000f05247812 */ /* 0x040fe400078ec0ff */
[----:B------:R-:W-:Y:S02]  /*6b40*/  LOP3.LUT R29, R5, 0xf000f0, RZ, 0xc0, !PT ;  /* 0x00f000f0051d7812 */ /* 0x000fe400078ec0ff */
[----:B------:R-:W-:-:S02]  /*6b50*/  SHF.R.U32.HI R25, RZ, 0x8, R5 ;  /* 0x00000008ff197819 */ /* 0x000fc40000011605 */
[C---:B------:R-:W-:Y:S02]  /*6b60*/  LOP3.LUT R5, R6.reuse, 0xf000f, RZ, 0xc0, !PT ;  /* 0x000f000f06057812 */ /* 0x040fe400078ec0ff */
[----:B------:R-:W-:Y:S01]  /*6b70*/  LOP3.LUT R3, R3, 0x64006400, RZ, 0xfc, !PT ;  /* 0x6400640003037812 */ /* 0x000fe200078efcff */
[--C-:B0-----:R-:W-:Y:S01]  /*6b80*/  HADD2.F32 R2, -RZ, R8.reuse.H0_H0 ;  /* 0x20000008ff027230 */ /* 0x101fe20000004100 */
[----:B------:R-:W-:Y:S01]  /*6b90*/  PRMT R27, R27, 0x5410, R35 ;  /* 0x000054101b1b7816 */ /* 0x000fe20000000023 */
[----:B------:R-:W-:Y:S01]  /*6ba0*/  HADD2.F32 R33, -RZ, R8.H1_H1 ;  /* 0x30000008ff217230 */ /* 0x000fe20000004100 */
[----:B------:R-:W-:Y:S01]  /*6bb0*/  LOP3.LUT R8, R5, 0x64006400, RZ, 0xfc, !PT ;  /* 0x6400640005087812 */ /* 0x000fe200078efcff */
[----:B------:R-:W-:Y:S01]  /*6bc0*/  HADD2 R5, R3, -1032, -1032 ;  /* 0xe408e40803057430 */ /* 0x000fe20000000000 */
[----:B------:R-:W-:Y:S01]  /*6bd0*/  LOP3.LUT R35, R6, 0xf000f0, RZ, 0xc0, !PT ;  /* 0x00f000f006237812 */ /* 0x000fe200078ec0ff */
[----:B------:R-:W-:Y:S01]  /*6be0*/  HADD2 R19, R27, R19 ;  /* 0x000000131b137230 */ /* 0x000fe20000000000 */
[----:B------:R-:W-:-:S02]  /*6bf0*/  SHF.R.U32.HI R27, RZ, 0x8, R6 ;  /* 0x00000008ff1b7819 */ /* 0x000fc40000011606 */
[C---:B------:R-:W-:Y:S01]  /*6c00*/  LOP3.LUT R38, R7.reuse, 0xf000f, RZ, 0xc0, !PT ;  /* 0x000f000f07267812 */ /* 0x040fe200078ec0ff */
[----:B------:R-:W-:Y:S01]  /*6c10*/  HADD2.F32 R3, -RZ, R5.H0_H0 ;  /* 0x20000005ff037230 */ /* 0x000fe20000004100 */
[----:B------:R-:W-:Y:S02]  /*6c20*/  LOP3.LUT R31, R7, 0xf000f0, RZ, 0xc0, !PT ;  /* 0x00f000f0071f7812 */ /* 0x000fe400078ec0ff */
[----:B------:R-:W-:Y:S01]  /*6c30*/  SHF.R.U32.HI R6, RZ, 0x8, R7 ;  /* 0x00000008ff067819 */ /* 0x000fe20000011607 */
[--C-:B------:R-:W-:Y:S01]  /*6c40*/  HADD2.F32 R37, -RZ, R9.reuse.H0_H0 ;  /* 0x20000009ff257230 */ /* 0x100fe20000004100 */
[----:B------:R-:W-:Y:S01]  /*6c50*/  LOP3.LUT R7, R36, 0x64006400, RZ, 0xfc, !PT ;  /* 0x6400640024077812 */ /* 0x000fe200078efcff */
[----:B------:R-:W-:Y:S02]  /*6c60*/  HADD2.F32 R36, -RZ, R9.H1_H1 ;  /* 0x30000009ff247230 */ /* 0x000fe40000004100 */
[----:B------:R-:W-:Y:S01]  /*6c70*/  HADD2 R41, R8, -1032, -1032 ;  /* 0xe408e40808297430 */ /* 0x000fe20000000000 */
[----:B------:R-:W-:Y:S01]  /*6c80*/  LOP3.LUT R38, R38, 0x64006400, RZ, 0xfc, !PT ;  /* 0x6400640026267812 */ /* 0x000fe200078efcff */
[----:B------:R-:W0:Y:S01]  /*6c90*/  LDS.64 R8, [UR4+0x28] ;  /* 0x00002804ff087984 */ /* 0x000e220008000a00 */
[----:B------:R-:W-:-:S02]  /*6ca0*/  HADD2.F32 R40, -RZ, R5.H1_H1 ;  /* 0x30000005ff287230 */ /* 0x000fc40000004100 */
[----:B------:R-:W-:Y:S01]  /*6cb0*/  FFMA.FTZ R3, R3, R2, RZ ;  /* 0x0000000203037223 */ /* 0x000fe200000100ff */
[----:B------:R-:W-:Y:S01]  /*6cc0*/  LOP3.LUT R32, R4, 0xf000f0, RZ, 0xc0, !PT ;  /* 0x00f000f004207812 */ /* 0x000fe200078ec0ff */
[----:B------:R-:W-:Y:S02]  /*6cd0*/  HADD2 R39, R7, -1032, -1032 ;  /* 0xe408e40807277430 */ /* 0x000fe40000000000 */
[----:B------:R-:W-:Y:S02]  /*6ce0*/  HADD2 R38, R38, -1032, -1032 ;  /* 0xe408e40826267430 */ /* 0x000fe40000000000 */
[----:B------:R-:W-:Y:S02]  /*6cf0*/  HADD2.F32 R5, -RZ, R41.H0_H0 ;  /* 0x20000029ff057230 */ /* 0x000fe40000004100 */
[----:B------:R-:W-:Y:S01]  /*6d00*/  FFMA.FTZ R40, R40, R33, R3 ;  /* 0x0000002128287223 */ /* 0x000fe20000010003 */
[----:B------:R-:W-:Y:S01]  /*6d10*/  LOP3.LUT R3, R32, 0x64006400, RZ, 0xfc, !PT ;  /* 0x6400640020037812 */ /* 0x000fe200078efcff */
[--C-:B------:R-:W-:Y:S01]  /*6d20*/  HADD2.F32 R43, -RZ, R39.reuse.H0_H0 ;  /* 0x20000027ff2b7230 */ /* 0x100fe20000004100 */
[----:B------:R-:W-:Y:S01]  /*6d30*/  LOP3.LUT R29, R29, 0x64006400, RZ, 0xfc, !PT ;  /* 0x640064001d1d7812 */ /* 0x000fe200078efcff */
[----:B------:R-:W-:Y:S01]  /*6d40*/  HADD2.F32 R7, -RZ, R38.H0_H0 ;  /* 0x20000026ff077230 */ /* 0x000fe20000004100 */
[----:B------:R-:W-:Y:S01]  /*6d50*/  LOP3.LUT R31, R31, 0x64006400, RZ, 0xfc, !PT ;  /* 0x640064001f1f7812 */ /* 0x000fe200078efcff */
[----:B------:R-:W-:-:S02]  /*6d60*/  HADD2.F32 R42, -RZ, R39.H1_H1 ;  /* 0x30000027ff2a7230 */ /* 0x000fc40000004100 */
[C---:B------:R-:W-:Y:S01]  /*6d70*/  FFMA.FTZ R39, R2.reuse, R5, RZ ;  /* 0x0000000502277223 */ /* 0x040fe200000100ff */
[----:B------:R-:W-:Y:S01]  /*6d80*/  LOP3.LUT R5, R35, 0x64006400, RZ, 0xfc, !PT ;  /* 0x6400640023057812 */ /* 0x000fe200078efcff */
[-C--:B------:R-:W-:Y:S02]  /*6d90*/  HFMA2 R3, R3, R20.reuse.H0_H0, -72, -72 ;  /* 0xd480d48003037431 */ /* 0x080fe40000040014 */
[C---:B------:R-:W-:Y:S01]  /*6da0*/  FFMA.FTZ R44, R2.reuse, R43, RZ ;  /* 0x0000002b022c7223 */ /* 0x040fe200000100ff */
[----:B------:R-:W-:Y:S02]  /*6db0*/  HADD2.F32 R46, -RZ, R41.H1_H1 ;  /* 0x30000029ff2e7230 */ /* 0x000fe40000004100 */
[-C--:B------:R-:W-:Y:S02]  /*6dc0*/  HFMA2 R29, R29, R20.reuse.H0_H0, -72, -72 ;  /* 0xd480d4801d1d7431 */ /* 0x080fe40000040014 */
[----:B------:R-:W-:Y:S02]  /*6dd0*/  HADD2.F32 R38, -RZ, R38.H1_H1 ;  /* 0x30000026ff267230 */ /* 0x000fe40000004100 */
[----:B------:R-:W-:Y:S01]  /*6de0*/  FFMA.FTZ R2, R2, R7, RZ ;  /* 0x0000000702027223 */ /* 0x000fe200000100ff */
[----:B------:R-:W-:-:S02]  /*6df0*/  HFMA2 R31, R31, R20.H0_H0, -72, -72 ;  /* 0xd480d4801f1f7431 */ /* 0x000fc40000040014 */
[C---:B------:R-:W-:Y:S01]  /*6e00*/  FFMA.FTZ R32, R33.reuse, R42, R44 ;  /* 0x0000002a21207223 */ /* 0x040fe2000001002c */
[----:B------:R-:W-:Y:S02]  /*6e10*/  HFMA2 R5, R5, R20.H0_H0, -72, -72 ;  /* 0xd480d48005057431 */ /* 0x000fe40000040014 */
[----:B------:R-:W-:Y:S02]  /*6e20*/  HADD2.F32 R7, -RZ, R3.H0_H0 ;  /* 0x20000003ff077230 */ /* 0x000fe40000004100 */
[C---:B------:R-:W-:Y:S01]  /*6e30*/  FFMA.FTZ R42, R33.reuse, R46, R39 ;  /* 0x0000002e212a7223 */ /* 0x040fe20000010027 */
[----:B------:R-:W-:Y:S02]  /*6e40*/  HADD2.F32 R35, -RZ, R29.H0_H0 ;  /* 0x2000001dff237230 */ /* 0x000fe40000004100 */
[----:B------:R-:W-:Y:S01]  /*6e50*/  FFMA.FTZ R2, R33, R38, R2 ;  /* 0x0000002621027223 */ /* 0x000fe20000010002 */
[----:B------:R-:W-:Y:S01]  /*6e60*/  HADD2.F32 R33, -RZ, R31.H0_H0 ;  /* 0x2000001fff217230 */ /* 0x000fe20000004100 */
[----:B------:R-:W-:Y:S01]  /*6e70*/  SHF.R.U32.HI R4, RZ, 0x8, R4 ;  /* 0x00000008ff047819 */ /* 0x000fe20000011604 */
[----:B------:R-:W-:-:S02]  /*6e80*/  HADD2.F32 R3, -RZ, R3.H1_H1 ;  /* 0x30000003ff037230 */ /* 0x000fc40000004100 */
[----:B------:R-:W-:Y:S01]  /*6e90*/  FFMA.FTZ R40, R7, R37, R40 ;  /* 0x0000002507287223 */ /* 0x000fe20000010028 */
[----:B------:R-:W-:Y:S02]  /*6ea0*/  HADD2.F32 R39, -RZ, R5.H0_H0 ;  /* 0x20000005ff277230 */ /* 0x000fe40000004100 */
[C---:B------:R-:W-:Y:S01]  /*6eb0*/  FFMA.FTZ R35, R37.reuse, R35, R32 ;  /* 0x0000002325237223 */ /* 0x040fe20000010020 */
[----:B------:R-:W-:Y:S01]  /*6ec0*/  FFMA.FTZ R32, R37, R33, R2 ;  /* 0x0000002125207223 */ /* 0x000fe20000010002 */
[----:B------:R-:W-:Y:S01]  /*6ed0*/  HADD2.F32 R7, -RZ, R29.H1_H1 ;  /* 0x3000001dff077230 */ /* 0x000fe20000004100 */
[----:B------:R-:W-:Y:S01]  /*6ee0*/  LOP3.LUT R2, R4, 0xf000f, RZ, 0xc0, !PT ;  /* 0x000f000f04027812 */ /* 0x000fe200078ec0ff */
[----:B------:R-:W-:Y:S01]  /*6ef0*/  FFMA.FTZ R29, R3, R36, R40 ;  /* 0x00000024031d7223 */ /* 0x000fe20000010028 */
[----:B------:R-:W-:Y:S01]  /*6f00*/  FFMA.FTZ R42, R37, R39, R42 ;  /* 0x00000027252a7223 */ /* 0x000fe2000001002a */
[----:B------:R-:W-:Y:S01]  /*6f10*/  HADD2.F32 R5, -RZ, R5.H1_H1 ;  /* 0x30000005ff057230 */ /* 0x000fe20000004100 */
[----:B------:R-:W-:Y:S01]  /*6f20*/  LOP3.LUT R3, R25, 0xf000f, RZ, 0xc0, !PT ;  /* 0x000f000f19037812 */ /* 0x000fe200078ec0ff */
[----:B------:R-:W-:Y:S01]  /*6f30*/  HADD2.F32 R31, -RZ, R31.H1_H1 ;  /* 0x3000001fff1f7230 */ /* 0x000fe20000004100 */
[----:B------:R-:W-:-:S02]  /*6f40*/  LOP3.LUT R33, R27, 0xf000f, RZ, 0xc0, !PT ;  /* 0x000f000f1b217812 */ /* 0x000fc400078ec0ff */
[----:B------:R-:W-:Y:S02]  /*6f50*/  LOP3.LUT R37, R6, 0xf000f, RZ, 0xc0, !PT ;  /* 0x000f000f06257812 */ /* 0x000fe400078ec0ff */
[----:B------:R-:W-:Y:S01]  /*6f60*/  LOP3.LUT R2, R2, 0x64006400, RZ, 0xfc, !PT ;  /* 0x6400640002027812 */ /* 0x000fe200078efcff */
[C---:B------:R-:W-:Y:S01]  /*6f70*/  FFMA.FTZ R7, R36.reuse, R7, R35 ;  /* 0x0000000724077223 */ /* 0x040fe20000010023 */
[----:B------:R-:W-:Y:S01]  /*6f80*/  LOP3.LUT R3, R3, 0x64006400, RZ, 0xfc, !PT ;  /* 0x6400640003037812 */ /* 0x000fe200078efcff */
[C---:B------:R-:W-:Y:S01]  /*6f90*/  FFMA.FTZ R5, R36.reuse, R5, R42 ;  /* 0x0000000524057223 */ /* 0x040fe2000001002a */
[----:B------:R-:W-:Y:S01]  /*6fa0*/  LOP3.LUT R35, R33, 0x64006400, RZ, 0xfc, !PT ;  /* 0x6400640021237812 */ /* 0x000fe200078efcff */
[----:B------:R-:W-:Y:S01]  /*6fb0*/  FFMA.FTZ R36, R36, R31, R32 ;  /* 0x0000001f24247223 */ /* 0x000fe20000010020 */
[----:B------:R-:W-:Y:S01]  /*6fc0*/  LOP3.LUT R37, R37, 0x64006400, RZ, 0xfc, !PT ;  /* 0x6400640025257812 */ /* 0x000fe200078efcff */
[----:B------:R-:W-:Y:S02]  /*6fd0*/  HADD2 R31, R2, -1032, -1032 ;  /* 0xe408e408021f7430 */ /* 0x000fe40000000000 */
[----:B------:R-:W-:-:S02]  /*6fe0*/  HADD2 R33, R3, -1032, -1032 ;  /* 0xe408e40803217430 */ /* 0x000fc40000000000 */
[----:B------:R-:W-:Y:S02]  /*6ff0*/  HADD2 R35, R35, -1032, -1032 ;  /* 0xe408e40823237430 */ /* 0x000fe40000000000 */
[----:B------:R-:W-:Y:S02]  /*7000*/  HADD2 R3, R37, -1032, -1032 ;  /* 0xe408e40825037430 */ /* 0x000fe40000000000 */
[----:B0-----:R-:W-:Y:S02]  /*7010*/  HADD2.F32 R32, -RZ, R8.H0_H0 ;  /* 0x20000008ff207230 */ /* 0x001fe40000004100 */
[----:B------:R-:W-:Y:S02]  /*7020*/  HADD2.F32 R38, -RZ, R31.H0_H0 ;  /* 0x2000001fff267230 */ /* 0x000fe40000004100 */
[----:B------:R-:W-:Y:S02]  /*7030*/  HADD2.F32 R37, -RZ, R33.H0_H0 ;  /* 0x20000021ff257230 */ /* 0x000fe40000004100 */
[----:B------:R-:W-:-:S02]  /*7040*/  HADD2.F32 R40, -RZ, R35.H0_H0 ;  /* 0x20000023ff287230 */ /* 0x000fc40000004100 */
[----:B------:R-:W-:Y:S02]  /*7050*/  HADD2.F32 R41, -RZ, R3.H0_H0 ;  /* 0x20000003ff297230 */ /* 0x000fe40000004100 */
[----:B------:R-:W-:Y:S01]  /*7060*/  FFMA.FTZ R38, R38, R32, R29 ;  /* 0x0000002026267223 */ /* 0x000fe2000001001d */
[----:B------:R-:W-:Y:S02]  /*7070*/  HADD2.F32 R29, -RZ, R31.H1_H1 ;  /* 0x3000001fff1d7230 */ /* 0x000fe40000004100 */
[C---:B------:R-:W-:Y:S01]  /*7080*/  FFMA.FTZ R37, R32.reuse, R37, R7 ;  /* 0x0000002520257223 */ /* 0x040fe20000010007 */
[----:B------:R-:W-:Y:S02]  /*7090*/  HADD2.F32 R31, -RZ, R33.H1_H1 ;  /* 0x30000021ff1f7230 */ /* 0x000fe40000004100 */
[C---:B------:R-:W-:Y:S01]  /*70a0*/  FFMA.FTZ R39, R32.reuse, R40, R5 ;  /* 0x0000002820277223 */ /* 0x040fe20000010005 */
[----:B------:R-:W-:Y:S01]  /*70b0*/  FFMA.FTZ R7, R32, R41, R36 ;  /* 0x0000002920077223 */ /* 0x000fe20000010024 */
[----:B------:R-:W-:-:S02]  /*70c0*/  LOP3.LUT R33, R25, 0xf000f0, RZ, 0xc0, !PT ;  /* 0x00f000f019217812 */ /* 0x000fc400078ec0ff */
[----:B------:R-:W-:Y:S02]  /*70d0*/  LOP3.LUT R32, R4, 0xf000f0, RZ, 0xc0, !PT ;  /* 0x00f000f004207812 */ /* 0x000fe400078ec0ff */
[----:B------:R-:W0:Y:S01]  /*70e0*/  LDS.64 R4, [UR4+0x30] ;  /* 0x00003004ff047984 */ /* 0x000e220008000a00 */
        /* <DEDUP_REMOVED lines=8> */
[-C--:B------:R-:W-:Y:S01]  /*7170*/  HFMA2 R33, R33, R20.reuse.H0_H0, -72, -72 ;  /* 0xd480d48021217431 */ /* 0x080fe20000040014 */
[----:B------:R-:W-:Y:S01]  /*7180*/  LOP3.LUT R35, R6, 0x64006400, RZ, 0xfc, !PT ;  /* 0x6400640006237812 */ /* 0x000fe200078efcff */
[----:B------:R-:W-:-:S02]  /*7190*/  HFMA2 R25, R25, R20.H0_H0, -72, -72 ;  /* 0xd480d48019197431 */ /* 0x000fc40000040014 */
[----:B------:R-:W-:Y:S02]  /*71a0*/  HADD2.F32 R32, -RZ, R3.H1_H1 ;  /* 0x30000003ff207230 */ /* 0x000fe40000004100 */
[-C--:B------:R-:W-:Y:S02]  /*71b0*/  HFMA2 R27, R27, R20.reuse.H0_H0, -72, -72 ;  /* 0xd480d4801b1b7431 */ /* 0x080fe40000040014 */
[----:B------:R-:W-:Y:S02]  /*71c0*/  HADD2.F32 R2, -RZ, R9.H0_H0 ;  /* 0x20000009ff027230 */ /* 0x000fe40000004100 */
[----:B------:R-:W-:Y:S01]  /*71d0*/  FFMA.FTZ R31, R8, R31, R37 ;  /* 0x0000001f081f7223 */ /* 0x000fe20000010025 */
[----:B------:R-:W-:Y:S02]  /*71e0*/  HADD2.F32 R3, -RZ, R33.H0_H0 ;  /* 0x20000021ff037230 */ /* 0x000fe40000004100 */
[----:B------:R-:W-:Y:S02]  /*71f0*/  HFMA2 R35, R35, R20.H0_H0, -72, -72 ;  /* 0xd480d48023237431 */ /* 0x000fe40000040014 */
[----:B------:R-:W-:-:S02]  /*7200*/  HADD2.F32 R6, -RZ, R25.H0_H0 ;  /* 0x20000019ff067230 */ /* 0x000fc40000004100 */
[----:B------:R-:W-:Y:S01]  /*7210*/  FFMA.FTZ R29, R29, R8, R38 ;  /* 0x000000081d1d7223 */ /* 0x000fe20000010026 */
        /* <DEDUP_REMOVED lines=29> */
[----:B------:R-:W-:Y:S01]  /*73f0*/  HADD2.F32 R35, -RZ, R4.H1_H1 ;  /* 0x30000004ff237230 */ /* 0x000fe20000004100 */
[----:B------:R-:W-:Y:S01]  /*7400*/  LOP3.LUT R32, R12, 0xf000f0, RZ, 0xc0, !PT ;  /* 0x00f000f00c207812 */ /* 0x000fe200078ec0ff */
[--C-:B------:R-:W-:Y:S01]  /*7410*/  HADD2.F32 R4, -RZ, R5.reuse.H0_H0 ;  /* 0x20000005ff047230 */ /* 0x100fe20000004100 */
[----:B------:R-:W-:Y:S01]  /*7420*/  LOP3.LUT R33, R13, 0xf000f0, RZ, 0xc0, !PT ;  /* 0x00f000f00d217812 */ /* 0x000fe200078ec0ff */
[----:B------:R-:W-:Y:S01]  /*7430*/  HADD2.F32 R36, -RZ, R5.H1_H1 ;  /* 0x30000005ff247230 */ /* 0x000fe20000004100 */
[----:B------:R-:W0:Y:S01]  /*7440*/  LDS.64 R8, [UR4+0x38] ;  /* 0x00003804ff087984 */ /* 0x000e220008000a00 */
[----:B------:R-:W-:-:S02]  /*7450*/  HADD2.F32 R43, -RZ, R40.H0_H0 ;  /* 0x20000028ff2b7230 */ /* 0x000fc40000004100 */
[----:B------:R-:W-:Y:S02]  /*7460*/  HADD2.F32 R3, -RZ, R39.H0_H0 ;  /* 0x20000027ff037230 */ /* 0x000fe40000004100 */
[----:B------:R-:W-:Y:S02]  /*7470*/  HADD2.F32 R5, -RZ, R41.H0_H0 ;  /* 0x20000029ff057230 */ /* 0x000fe40000004100 */
[----:B------:R-:W-:Y:S02]  /*7480*/  HADD2.F32 R7, -RZ, R38.H0_H0 ;  /* 0x20000026ff077230 */ /* 0x000fe40000004100 */
[----:B------:R-:W-:Y:S01]  /*7490*/  FFMA.FTZ R44, R2, R43, RZ ;  /* 0x0000002b022c7223 */ /* 0x000fe200000100ff */
[----:B------:R-:W-:Y:S01]  /*74a0*/  LOP3.LUT R37, R14, 0xf000f0, RZ, 0xc0, !PT ;  /* 0x00f000f00e257812 */ /* 0x000fe200078ec0ff */
[----:B------:R-:W-:Y:S01]  /*74b0*/  FFMA.FTZ R3, R3, R2, RZ ;  /* 0x0000000203037223 */ /* 0x000fe200000100ff */
[----:B------:R-:W-:Y:S01]  /*74c0*/  FFMA.FTZ R43, R2, R5, RZ ;  /* 0x00000005022b7223 */ /* 0x000fe200000100ff */
[----:B------:R-:W-:Y:S01]  /*74d0*/  LOP3.LUT R31, R15, 0xf000f0, RZ, 0xc0, !PT ;  /* 0x00f000f00f1f7812 */ /* 0x000fe200078ec0ff */
[----:B------:R-:W-:-:S02]  /*74e0*/  HADD2.F32 R42, -RZ, R39.H1_H1 ;  /* 0x30000027ff2a7230 */ /* 0x000fc40000004100 */
[----:B------:R-:W-:Y:S01]  /*74f0*/  FFMA.FTZ R2, R2, R7, RZ ;  /* 0x0000000702027223 */ /* 0x000fe200000100ff */
[----:B------:R-:W-:Y:S02]  /*7500*/  LOP3.LUT R7, R32, 0x64006400, RZ, 0xfc, !PT ;  /* 0x6400640020077812 */ /* 0x000fe400078efcff */
[----:B------:R-:W-:Y:S02]  /*7510*/  LOP3.LUT R39, R33, 0x64006400, RZ, 0xfc, !PT ;  /* 0x6400640021277812 */ /* 0x000fe400078efcff */
[----:B------:R-:W-:Y:S02]  /*7520*/  LOP3.LUT R37, R37, 0x64006400, RZ, 0xfc, !PT ;  /* 0x6400640025257812 */ /* 0x000fe400078efcff */
[----:B------:R-:W-:Y:S01]  /*7530*/  LOP3.LUT R31, R31, 0x64006400, RZ, 0xfc, !PT ;  /* 0x640064001f1f7812 */ /* 0x000fe200078efcff */
[----:B------:R-:W-:Y:S02]  /*7540*/  HFMA2 R33, R7, R20.H0_H0, -72, -72 ;  /* 0xd480d48007217431 */ /* 0x000fe40000040014 */
[----:B------:R-:W-:-:S02]  /*7550*/  HADD2.F32 R40, -RZ, R40.H1_H1 ;  /* 0x30000028ff287230 */ /* 0x000fc40000004100 */
[-C--:B------:R-:W-:Y:S02]  /*7560*/  HFMA2 R32, R39, R20.reuse.H0_H0, -72, -72 ;  /* 0xd480d48027207431 */ /* 0x080fe40000040014 */
[----:B------:R-:W-:Y:S01]  /*7570*/  FFMA.FTZ R3, R42, R35, R3 ;  /* 0x000000232a037223 */ /* 0x000fe20000010003 */
[-C--:B------:R-:W-:Y:S02]  /*7580*/  HFMA2 R7, R37, R20.reuse.H0_H0, -72, -72 ;  /* 0xd480d48025077431 */ /* 0x080fe40000040014 */
[----:B------:R-:W-:Y:S02]  /*7590*/  HADD2.F32 R39, -RZ, R38.H1_H1 ;  /* 0x30000026ff277230 */ /* 0x000fe40000004100 */
[----:B------:R-:W-:Y:S02]  /*75a0*/  HFMA2 R31, R31, R20.H0_H0, -72, -72 ;  /* 0xd480d4801f1f7431 */ /* 0x000fe40000040014 */
[----:B------:R-:W-:Y:S02]  /*75b0*/  HADD2.F32 R42, -RZ, R41.H1_H1 ;  /* 0x30000029ff2a7230 */ /* 0x000fe40000004100 */
        /* <DEDUP_REMOVED lines=8> */
[----:B------:R-:W-:Y:S01]  /*7640*/  FFMA.FTZ R37, R4, R37, R5 ;  /* 0x0000002504257223 */ /* 0x000fe20000010005 */
[----:B------:R-:W-:-:S02]  /*7650*/  HADD2.F32 R33, -RZ, R33.H1_H1 ;  /* 0x30000021ff217230 */ /* 0x000fc40000004100 */
[C---:B------:R-:W-:Y:S01]  /*7660*/  FFMA.FTZ R40, R4.reuse, R40, R43 ;  /* 0x0000002804287223 */ /* 0x040fe2000001002b */
[----:B------:R-:W-:Y:S02]  /*7670*/  HADD2.F32 R5, -RZ, R32.H1_H1 ;  /* 0x30000020ff057230 */ /* 0x000fe40000004100 */
[----:B------:R-:W-:Y:S02]  /*7680*/  HADD2.F32 R3, -RZ, R7.H1_H1 ;  /* 0x30000007ff037230 */ /* 0x000fe40000004100 */
[----:B------:R-:W-:Y:S01]  /*7690*/  FFMA.FTZ R2, R4, R2, R39 ;  /* 0x0000000204027223 */ /* 0x000fe20000010027 */
[----:B------:R-:W-:Y:S01]  /*76a0*/  HADD2.F32 R31, -RZ, R31.H1_H1 ;  /* 0x3000001fff1f7230 */ /* 0x000fe20000004100 */
[----:B------:R-:W-:Y:S01]  /*76b0*/  SHF.R.U32.HI R14, RZ, 0x8, R14 ;  /* 0x00000008ff0e7819 */ /* 0x000fe2000001160e */
[----:B------:R-:W-:Y:S01]  /*76c0*/  FFMA.FTZ R7, R33, R36, R38 ;  /* 0x0000002421077223 */ /* 0x000fe20000010026 */
[C---:B------:R-:W-:Y:S01]  /*76d0*/  FFMA.FTZ R5, R36.reuse, R5, R37 ;  /* 0x0000000524057223 */ /* 0x040fe20000010025 */
[C---:B------:R-:W-:Y:S01]  /*76e0*/  FFMA.FTZ R4, R36.reuse, R3, R40 ;  /* 0x0000000324047223 */ /* 0x040fe20000010028 */
[----:B------:R-:W-:Y:S01]  /*76f0*/  SHF.R.U32.HI R12, RZ, 0x8, R12 ;  /* 0x00000008ff0c7819 */ /* 0x000fe2000001160c */
[----:B------:R-:W-:Y:S01]  /*7700*/  FFMA.FTZ R36, R36, R31, R2 ;  /* 0x0000001f24247223 */ /* 0x000fe20000010002 */
[----:B------:R-:W-:-:S02]  /*7710*/  LOP3.LUT R31, R14, 0xf000f, RZ, 0xc0, !PT ;  /* 0x000f000f0e1f7812 */ /* 0x000fc400078ec0ff */
[----:B------:R-:W-:Y:S02]  /*7720*/  SHF.R.U32.HI R13, RZ, 0x8, R13 ;  /* 0x00000008ff0d7819 */ /* 0x000fe4000001160d */
[----:B------:R-:W-:Y:S02]  /*7730*/  LOP3.LUT R2, R12, 0xf000f, RZ, 0xc0, !PT ;  /* 0x000f000f0c027812 */ /* 0x000fe400078ec0ff */
[----:B------:R-:W-:Y:S02]  /*7740*/  LOP3.LUT R35, R31, 0x64006400, RZ, 0xfc, !PT ;  /* 0x640064001f237812 */ /* 0x000fe400078efcff */
[----:B------:R-:W-:Y:S02]  /*7750*/  SHF.R.U32.HI R15, RZ, 0x8, R15 ;  /* 0x00000008ff0f7819 */ /* 0x000fe4000001160f */
[----:B------:R-:W-:Y:S02]  /*7760*/  LOP3.LUT R3, R13, 0xf000f, RZ, 0xc0, !PT ;  /* 0x000f000f0d037812 */ /* 0x000fe400078ec0ff */
[----:B------:R-:W-:Y:S01]  /*7770*/  LOP3.LUT R2, R2, 0x64006400, RZ, 0xfc, !PT ;  /* 0x6400640002027812 */ /* 0x000fe200078efcff */
[----:B------:R-:W-:Y:S01]  /*7780*/  HADD2 R35, R35, -1032, -1032 ;  /* 0xe408e40823237430 */ /* 0x000fe20000000000 */
[----:B------:R-:W-:-:S02]  /*7790*/  LOP3.LUT R33, R15, 0xf000f, RZ, 0xc0, !PT ;  /* 0x000f000f0f217812 */ /* 0x000fc400078ec0ff */
[----:B------:R-:W-:Y:S01]  /*77a0*/  LOP3.LUT R3, R3, 0x64006400, RZ, 0xfc, !PT ;  /* 0x6400640003037812 */ /* 0x000fe200078efcff */
[----:B------:R-:W-:Y:S02]  /*77b0*/  HADD2 R31, R2, -1032, -1032 ;  /* 0xe408e408021f7430 */ /* 0x000fe40000000000 */
[----:B0-----:R-:W-:Y:S01]  /*77c0*/  HADD2.F32 R32, -RZ, R8.H0_H0 ;  /* 0x20000008ff207230 */ /* 0x001fe20000004100 */
[----:B------:R-:W-:Y:S01]  /*77d0*/  LOP3.LUT R37, R33, 0x64006400, RZ, 0xfc, !PT ;  /* 0x6400640021257812 */ /* 0x000fe200078efcff */
[----:B------:R-:W-:Y:S02]  /*77e0*/  HADD2.F32 R39, -RZ, R35.H0_H0 ;  /* 0x20000023ff277230 */ /* 0x000fe40000004100 */
[----:B------:R-:W-:Y:S02]  /*77f0*/  HADD2 R33, R3, -1032, -1032 ;  /* 0xe408e40803217430 */ /* 0x000fe40000000000 */
[----:B------:R-:W-:Y:S02]  /*7800*/  HADD2.F32 R38, -RZ, R31.H0_H0 ;  /* 0x2000001fff267230 */ /* 0x000fe40000004100 */
[----:B------:R-:W-:-:S02]  /*7810*/  HADD2 R3, R37, -1032, -1032 ;  /* 0xe408e40825037430 */ /* 0x000fc40000000000 */
[----:B------:R-:W-:Y:S01]  /*7820*/  FFMA.FTZ R39, R32, R39, R4 ;  /* 0x0000002720277223 */ /* 0x000fe20000010004 */
[----:B------:R-:W-:Y:S01]  /*7830*/  LOP3.LUT R4, R13, 0xf000f0, RZ, 0xc0, !PT ;  /* 0x00f000f00d047812 */ /* 0x000fe200078ec0ff */
[----:B------:R-:W-:Y:S02]  /*7840*/  HADD2.F32 R37, -RZ, R33.H0_H0 ;  /* 0x20000021ff257230 */ /* 0x000fe40000004100 */
[----:B------:R-:W-:Y:S01]  /*7850*/  FFMA.FTZ R38, R38, R32, R7 ;  /* 0x0000002026267223 */ /* 0x000fe20000010007 */
[----:B------:R-:W-:Y:S01]  /*7860*/  LOP3.LUT R12, R12, 0xf000f0, RZ, 0xc0, !PT ;  /* 0x00f000f00c0c7812 */ /* 0x000fe200078ec0ff */
[----:B------:R-:W-:Y:S01]  /*7870*/  HADD2.F32 R7, -RZ, R31.H1_H1 ;  /* 0x3000001fff077230 */ /* 0x000fe20000004100 */
[----:B------:R-:W-:Y:S01]  /*7880*/  LOP3.LUT R14, R14, 0xf000f0, RZ, 0xc0, !PT ;  /* 0x00f000f00e0e7812 */ /* 0x000fe200078ec0ff */
[----:B------:R-:W-:Y:S01]  /*7890*/  HADD2.F32 R8, -RZ, R8.H1_H1 ;  /* 0x30000008ff087230 */ /* 0x000fe20000004100 */
[----:B------:R-:W-:Y:S01]  /*78a0*/  LOP3.LUT R31, R4, 0x64006400, RZ, 0xfc, !PT ;  /* 0x64006400041f7812 */ /* 0x000fe200078efcff */
[----:B------:R-:W-:Y:S01]  /*78b0*/  HADD2.F32 R33, -RZ, R33.H1_H1 ;  /* 0x30000021ff217230 */ /* 0x000fe20000004100 */
[----:B------:R-:W-:Y:S01]  /*78c0*/  LOP3.LUT R4, R15, 0xf000f0, RZ, 0xc0, !PT ;  /* 0x00f000f00f047812 */ /* 0x000fe200078ec0ff */
[----:B------:R-:W-:-:S02]  /*78d0*/  HADD2.F32 R41, -RZ, R3.H0_H0 ;  /* 0x20000003ff297230 */ /* 0x000fc40000004100 */
[----:B------:R-:W-:Y:S01]  /*78e0*/  FFMA.FTZ R37, R32, R37, R5 ;  /* 0x0000002520257223 */ /* 0x000fe20000010005 */
[----:B------:R-:W-:Y:S02]  /*78f0*/  LOP3.LUT R13, R12, 0x64006400, RZ, 0xfc, !PT ;  /* 0x640064000c0d7812 */ /* 0x000fe400078efcff */
[----:B------:R-:W-:Y:S01]  /*7900*/  LOP3.LUT R15, R14, 0x64006400, RZ, 0xfc, !PT ;  /* 0x640064000e0f7812 */ /* 0x000fe200078efcff */
[----:B------:R-:W-:Y:S02]  /*7910*/  HADD2.F32 R35, -RZ, R35.H1_H1 ;  /* 0x30000023ff237230 */ /* 0x000fe40000004100 */
[----:B------:R-:W-:Y:S01]  /*7920*/  FFMA.FTZ R37, R8, R33, R37 ;  /* 0x0000002108257223 */ /* 0x000fe20000010025 */
[----:B------:R-:W-:Y:S02]  /*7930*/  HADD2.F32 R12, -RZ, R3.H1_H1 ;  /* 0x30000003ff0c7230 */ /* 0x000fe40000004100 */
[----:B------:R-:W-:Y:S01]  /*7940*/  FFMA.FTZ R5, R32, R41, R36 ;  /* 0x0000002920057223 */ /* 0x000fe20000010024 */
[-C--:B------:R-:W-:Y:S01]  /*7950*/  HFMA2 R13, R13, R20.reuse.H0_H0, -72, -72 ;  /* 0xd480d4800d0d7431 */ /* 0x080fe20000040014 */
[----:B------:R-:W-:Y:S01]  /*7960*/  LOP3.LUT R33, R4, 0x64006400, RZ, 0xfc, !PT ;  /* 0x6400640004217812 */ /* 0x000fe200078efcff */
[----:B------:R-:W-:-:S02]  /*7970*/  HFMA2 R15, R15, R20.H0_H0, -72, -72 ;  /* 0xd480d4800f0f7431 */ /* 0x000fc40000040014 */
[-C--:B------:R-:W-:Y:S02]  /*7980*/  HFMA2 R31, R31, R20.reuse.H0_H0, -72, -72 ;  /* 0xd480d4801f1f7431 */ /* 0x080fe40000040014 */
[----:B------:R-:W-:Y:S01]  /*7990*/  FFMA.FTZ R7, R7, R8, R38 ;  /* 0x0000000807077223 */ /* 0x000fe20000010026 */
[C---:B------:R-:W-:Y:S01]  /*79a0*/  FFMA.FTZ R35, R8.reuse, R35, R39 ;  /* 0x0000002308237223 */ /* 0x040fe20000010027 */
[----:B------:R-:W-:Y:S01]  /*79b0*/  FFMA.FTZ R5, R8, R12, R5 ;  /* 0x0000000c08057223 */ /* 0x000fe20000010005 */
[----:B------:R-:W-:Y:S02]  /*79c0*/  HADD2.F32 R2, -RZ, R9.H0_H0 ;  /* 0x20000009ff027230 */ /* 0x000fe40000004100 */
[----:B------:R-:W-:Y:S02]  /*79d0*/  HFMA2 R20, R33, R20.H0_H0, -72, -72 ;  /* 0xd480d48021147431 */ /* 0x000fe40000040014 */
[----:B------:R-:W-:Y:S02]  /*79e0*/  HADD2.F32 R4, -RZ, R13.H0_H0 ;  /* 0x2000000dff047230 */ /* 0x000fe40000004100 */
[----:B------:R-:W-:-:S02]  /*79f0*/  HADD2.F32 R8, -RZ, R15.H0_H0 ;  /* 0x2000000fff087230 */ /* 0x000fc40000004100 */
[----:B------:R-:W-:Y:S02]  /*7a00*/  HADD2.F32 R3, -RZ, R31.H0_H0 ;  /* 0x2000001fff037230 */ /* 0x000fe40000004100 */
[----:B------:R-:W-:Y:S01]  /*7a10*/  FFMA.FTZ R7, R4, R2, R7 ;  /* 0x0000000204077223 */ /* 0x000fe20000010007 */
[----:B------:R-:W-:Y:S02]  /*7a20*/  HADD2.F32 R32, -RZ, R20.H0_H0 ;  /* 0x20000014ff207230 */ /* 0x000fe40000004100 */
[C---:B------:R-:W-:Y:S01]  /*7a30*/  FFMA.FTZ R35, R2.reuse, R8, R35 ;  /* 0x0000000802237223 */ /* 0x040fe20000010023 */
[----:B------:R-:W-:Y:S02]  /*7a40*/  HADD2.F32 R9, -RZ, R9.H1_H1 ;  /* 0x30000009ff097230 */ /* 0x000fe40000004100 */
[----:B------:R-:W-:Y:S01]  /*7a50*/  FFMA.FTZ R12, R2, R3, R37 ;  /* 0x00000003020c7223 */ /* 0x000fe20000010025 */
[----:B------:R-:W-:Y:S02]  /*7a60*/  HADD2.F32 R4, -RZ, R13.H1_H1 ;  /* 0x3000000dff047230 */ /* 0x000fe40000004100 */
[----:B------:R-:W-:Y:S01]  /*7a70*/  FMUL.FTZ R6, R11, R6 ;  /* 0x000000060b067220 */ /* 0x000fe20000410000 */
[----:B------:R-:W-:-:S02]  /*7a80*/  HADD2.F32 R8, -RZ, R31.H1_H1 ;  /* 0x3000001fff087230 */ /* 0x000fc40000004100 */
[----:B------:R-:W-:Y:S01]  /*7a90*/  FMUL.FTZ R25, R10, R25 ;  /* 0x000000190a197220 */ /* 0x000fe20000410000 */
[----:B------:R-:W-:Y:S02]  /*7aa0*/  HADD2.F32 R14, -RZ, R15.H1_H1 ;  /* 0x3000000fff0e7230 */ /* 0x000fe40000004100 */
[----:B------:R-:W-:Y:S01]  /*7ab0*/  FFMA.FTZ R5, R2, R32, R5 ;  /* 0x0000002002057223 */ /* 0x000fe20000010005 */
[----:B------:R-:W-:Y:S02]  /*7ac0*/  HADD2.F32 R20, -RZ, R20.H1_H1 ;  /* 0x30000014ff147230 */ /* 0x000fe40000004100 */
        /* <DEDUP_REMOVED lines=26> */
.L_x_4775:
        /* <DEDUP_REMOVED lines=8> */
.L_x_4774:
[----:B------:R-:W-:Y:S05]  /*7cf0*/  @P1 EXIT ;  /* 0x000000000000194d */ /* 0x000fea0003800000 */
[----:B------:R-:W1:Y:S01]  /*7d00*/  S2R R0, SR_CTAID.X ;  /* 0x0000000000007919 */ /* 0x000e620000002500 */
[----:B------:R-:W2:Y:S01]  /*7d10*/  S2UR UR4, SR_CTAID.Y ;  /* 0x00000000000479c3 */ /* 0x000ea20000002600 */
[----:B------:R-:W1:Y:S07]  /*7d20*/  S2R R7, SR_TID.X ;  /* 0x0000000000077919 */ /* 0x000e6e0000002100 */
        /* <DEDUP_REMOVED lines=12> */
.L_x_4780:
[----:B------:R-:W1:Y:S02]  /*7df0*/  LDS R2, [R0] ;  /* 0x0000000000027984 */ /* 0x000e640000000800 */
[----:B-1----:R-:W-:-:S10]  /*7e00*/  HFMA2.MMA R3, R2, 1, 1, R31 ;  /* 0x3c003c0002037835 */ /* 0x002fd4000000001f */
[----:B------:R-:W1:Y:S02]  /*7e10*/  ATOMS.CAST.SPIN R3, [R0], R2, R3 ;  /* 0x000000020003738d */ /* 0x000e640001800003 */
[----:B-1----:R-:W-:-:S13]  /*7e20*/  ISETP.EQ.U32.AND P0, PT, R3, 0x1, PT ;  /* 0x000000010300780c */ /* 0x002fda0003f02070 */
[----:B------:R-:W-:Y:S05]  /*7e30*/  @!P0 BRA `(.L_x_4780) ;  /* 0xfffffffc00ec8947 */ /* 0x000fea000383ffff */
[----:B------:R-:W-:Y:S05]  /*7e40*/  BRA `(.L_x_4778) ;  /* 0x00000000000c7947 */ /* 0x000fea0003800000 */
.L_x_4779:
[----:B------:R-:W2:Y:S02]  /*7e50*/  LD.E R0, desc[UR6][R4.64] ;  /* 0x0000000604007980 */ /* 0x000ea4000c101900 */
[----:B--2---:R-:W-:-:S05]  /*7e60*/  IADD3 R3, R31, R0, RZ ;  /* 0x000000001f037210 */ /* 0x004fca0007ffe0ff */
[----:B------:R1:W-:Y:S02]  /*7e70*/  ST.E desc[UR6][R4.64], R3 ;  /* 0x0000000304007985 */ /* 0x0003e4000c101906 */
.L_x_4778:
[----:B------:R-:W-:Y:S05]  /*7e80*/  BSYNC B0 ;  /* 0x0000000000007941 */ /* 0x000fea0003800000 */
.L_x_4777:
[----:B------:R2:W-:Y:S02]  /*7e90*/  ATOM.E.ADD.F16x2.RN.STRONG.GPU P0, RZ, desc[UR6][R4.64+0x4], R29 ;  /* 0x0000041d04ff79a2 */ /* 0x0005e4000810e1c6 */
[----:B--2---:R-:W-:Y:S05]  /*7ea0*/  @P0 EXIT ;  /* 0x000000000000094d */ /* 0x004fea0003800000 */
[----:B------:R-:W2:Y:S02]  /*7eb0*/  QSPC.E.S P0, RZ, [R4+0x4] ;  /* 0x0000040004ff73aa */ /* 0x000ea40000000500 */
[----:B--2---:R-:W-:Y:S05]  /*7ec0*/  @!P0 BRA `(.L_x_4781) ;  /* 0x0000000000208947 */ /* 0x004fea0003800000 */
[----:B------:R-:W-:-:S04]  /*7ed0*/  MOV R2, R4 ;  /* 0x0000000400027202 */ /* 0x000fc80000000f00 */
[----:B------:R-:W-:-:S07]  /*7ee0*/  MOV R0, R2 ;  /* 0x0000000200007202 */ /* 0x000fce0000000f00 */
.L_x_4782:
[----:B------:R-:W1:Y:S02]  /*7ef0*/  LDS R2, [R0+0x4] ;  /* 0x0000040000027984 */ /* 0x000e640000000800 */
[----:B-1----:R-:W-:-:S06]  /*7f00*/  HADD2 R3, R2, R29 ;  /* 0x0000001d02037230 */ /* 0x002fcc0000000000 */
[----:B------:R-:W1:Y:S02]  /*7f10*/  ATOMS.CAST.SPIN R3, [R0+0x4], R2, R3 ;  /* 0x000004020003738d */ /* 0x000e640001800003 */
[----:B-1----:R-:W-:-:S13]  /*7f20*/  ISETP.EQ.U32.AND P0, PT, R3, 0x1, PT ;  /* 0x000000010300780c */ /* 0x002fda0003f02070 */
[----:B------:R-:W-:Y:S05]  /*7f30*/  @!P0 BRA `(.L_x_4782) ;  /* 0xfffffffc00ec8947 */ /* 0x000fea000383ffff */
[----:B------:R-:W-:Y:S05]  /*7f40*/  EXIT ;  /* 0x000000000000794d */ /* 0x000fea0003800000 */
.L_x_4781:
[----:B------:R-:W1:Y:S02]  /*7f50*/  LD.E R0, desc[UR6][R4.64+0x4] ;  /* 0x0000040604007980 */ /* 0x000e64000c101900 */
[----:B-1----:R-:W-:-:S05]  /*7f60*/  IADD3 R3, R29, R0, RZ ;  /* 0x000000001d037210 */ /* 0x002fca0007ffe0ff */
[----:B------:R-:W-:Y:S01]  /*7f70*/  ST.E desc[UR6][R4.64+0x4], R3 ;  /* 0x0000040304007985 */ /* 0x000fe2000c101906 */
[----:B------:R-:W-:Y:S05]  /*7f80*/  EXIT ;  /* 0x000000000000794d */ /* 0x000fea0003800000 */
.L_x_4783:
        /* <DEDUP_REMOVED lines=15> */
.L_x_5256:


//--------------------- .text._Z23gemm_half_q_half_kernelILi1ELi140ELb1ELb0ELi64EEvPK6__halfPKjS4_S2_PS0_iiiiPKtS7_iiiiiibS2_i --------------------------
	.section	.text._Z23gemm_half_q_half_kernelILi1ELi140ELb1ELb0ELi64EEvPK6__halfPKjS4_S2_PS0_iiiiPKtS7_iiiiiibS2_i,"ax",@progbits
	.align	128
        .global         _Z23gemm_half_q_half_kernelILi1ELi140ELb1ELb0ELi64EEvPK6__halfPKjS4_S2_PS0_iiiiPKtS7_iiiiiibS2_i
        .type           _Z23gemm_half_q_half_kernelILi1ELi140ELb1ELb0ELi64EEvPK6__halfPKjS4_S2_PS0_iiiiPKtS7_iiiiiibS2_i,@function
        .size           _Z23gemm_half_q_half_kernelILi1ELi140ELb1ELb0ELi64EEvPK6__halfPKjS4_S2_PS0_iiiiPKtS7_iiiiiibS2_i,(.L_x_5257 - _Z23gemm_half_q_half_kernelILi1ELi140ELb1ELb0ELi64EEvPK6__halfPKjS4_S2_PS0_iiiiPKtS7_iiiiiibS2_i)
        .other          _Z23gemm_half_q_half_kernelILi1ELi140ELb1ELb0ELi64EEvPK6__halfPKjS4_S2_PS0_iiiiPKtS7_iiiiiibS2_i,@"STO_CUDA_ENTRY STV_DEFAULT"
_Z23gemm_half_q_half_kernelILi1ELi140ELb1ELb0ELi64EEvPK6__halfPKjS4_S2_PS0_iiiiPKtS7_iiiiiibS2_i:
.text._Z23gemm_half_q_half_kernelILi1ELi140ELb1ELb0ELi64EEvPK6__halfPKjS4_S2_PS0_iiiiPKtS7_iiiiiibS2_i:
        /* <DEDUP_REMOVED lines=49> */
.L_x_4785:
[----:B------:R-:W-:Y:S05]  /*0310*/  BSYNC B0 ;  /* 0x0000000000007941 */ /* 0x000fea0003800000 */
.L_x_4784:
[----:B------:R-:W-:Y:S01]  /*0320*/  ULDC UR4, c[0x0][0x23c] ;  /* 0x00008f0000047ab9 */ /* 0x000fe20000000800 */
[----:B0-----:R-:W-:Y:S02]  /*0330*/  SHF.L.U32 R5, R9, 0x2, RZ ;  /* 0x0000000209057819 */ /* 0x001fe400000006ff */
[----:B------:R-:W-:-:S04]  /*0340*/  MOV R2, UR4 ;  /* 0x0000000400027c02 */ /* 0x000fc80008000f00 */
        /* <DEDUP_REMOVED lines=28> */
.L_x_4787:
        /* <DEDUP_REMOVED lines=42> */
.L_x_4786:
        /* <DEDUP_REMOVED lines=16> */
.L_x_4788:
        /* <DEDUP_REMOVED lines=8> */
.L_x_4789:
        /* <DEDUP_REMOVED lines=13> */
.L_x_4790:
        /* <DEDUP_REMOVED lines=8> */
.L_x_4791:
        /* <DEDUP_REMOVED lines=11> */
.L_x_4792:
[----:B------:R-:W-:Y:S01]  /*0b30*/  VIMNMX R8, R21, UR8, PT ;  /* 0x0000000815087c48 */ /* 0x000fe2000bfe0100 */
[----:B------:R-:W0:Y:S01]  /*0b40*/  S2UR UR5, SR_CgaCtaId ;  /* 0x00000000000579c3 */ /* 0x000e220000008800 */
[----:B------:R-:W-:Y:S01]  /*0b50*/  ULDC.64 UR10, c[0x0][0x218] ;  /* 0x00008600000a7ab9 */ /* 0x000fe20000000a00 */
[----:B------:R-:W-:Y:S01]  /*0b60*/  UMOV UR4, 0x400 ;  /* 0x0000040000047882 */ /* 0x000fe20000000000 */
[----:B------:R-:W-:Y:S02]  /*0b70*/  SHF.R.S32.HI R9, RZ, 0x1f, R8 ;  /* 0x0000001fff097819 */ /* 0x000fe40000011408 */
[----:B-----5:R-:W-:Y:S02]  /*0b80*/  PRMT R27, R12, 0x7610, R12 ;  /* 0x000076100c1b7816 */ /* 0x020fe4000000000c */
[----:B------:R-:W-:Y:S02]  /*0b90*/  LEA.HI R9, R9, R8, RZ, 0x5 ;  /* 0x0000000809097211 */ /* 0x000fe400078f28ff */
[----:B------:R-:W-:-:S02]  /*0ba0*/  PRMT R28, R13, 0x7610, R13 ;  /* 0x000076100d1c7816 */ /* 0x000fc4000000000d */
[----:B------:R-:W-:Y:S02]  /*0bb0*/  SHF.R.S32.HI R9, RZ, 0x5, R9 ;  /* 0x00000005ff097819 */ /* 0x000fe40000011409 */
[----:B------:R-:W-:Y:S02]  /*0bc0*/  MOV R24, RZ ;  /* 0x000000ff00187202 */ /* 0x000fe40000000f00 */
[----:B------:R-:W-:Y:S02]  /*0bd0*/  LEA R4, R9, R4, 0x3 ;  /* 0x0000000409047211 */ /* 0x000fe400078e18ff */
[----:B------:R-:W-:Y:S02]  /*0be0*/  PRMT R26, RZ, 0x5410, RZ ;  /* 0x00005410ff1a7816 */ /* 0x000fe400000000ff */
[----:B------:R-:W-:Y:S02]  /*0bf0*/  IADD3 R3, R14, R4, R3 ;  /* 0x000000040e037210 */ /* 0x000fe40007ffe003 */
[----:B------:R-:W-:-:S02]  /*0c00*/  SHF.R.S32.HI R4, RZ, 0x1f, R5 ;  /* 0x0000001fff047819 */ /* 0x000fc40000011405 */
[----:B------:R-:W-:Y:S01]  /*0c10*/  IADD3 R3, R7, R3, R6 ;  /* 0x0000000307037210 */ /* 0x000fe20007ffe006 */
[----:B0-----:R-:W-:Y:S01]  /*0c20*/  ULEA UR4, UR5, UR4, 0x18 ;  /* 0x0000000405047291 */ /* 0x001fe2000f8ec03f */
[----:B------:R-:W-:-:S03]  /*0c30*/  IADD3 R25, R21, R10, RZ ;  /* 0x0000000a15197210 */ /* 0x000fc60007ffe0ff */
[----:B------:R-:W-:Y:S01]  /*0c40*/  IMAD R8, R3, R2, RZ ;  /* 0x0000000203087224 */ /* 0x000fe200078e02ff */
[----:B------:R-:W-:-:S04]  /*0c50*/  PRMT R3, RZ, 0x5410, RZ ;  /* 0x00005410ff037816 */ /* 0x000fc800000000ff */
[----:B------:R-:W-:Y:S02]  /*0c60*/  SHF.R.S32.HI R7, RZ, 0x1f, R8 ;  /* 0x0000001fff077819 */ /* 0x000fe40000011408 */
[----:B------:R-:W-:-:S04]  /*0c70*/  IADD3 R17, P0, R5, R8, RZ ;  /* 0x0000000805117210 */ /* 0x000fc80007f1e0ff */
[----:B------:R-:W-:Y:S02]  /*0c80*/  IADD3.X R6, R7, R4, RZ, P0, !PT ;  /* 0x0000000407067210 */ /* 0x000fe400007fe4ff */
[----:B-1----:R-:W-:-:S04]  /*0c90*/  LEA R16, P0, R17, UR10, 0x2 ;  /* 0x0000000a11107c11 */ /* 0x002fc8000f8010ff */
[----:B------:R-:W-:Y:S02]  /*0ca0*/  LEA.HI.X R17, R17, UR11, R6, 0x2, P0 ;  /* 0x0000000b11117c11 */ /* 0x000fe400080f1406 */
[----:B------:R-:W-:-:S04]  /*0cb0*/  ISETP.GE.AND P0, PT, R21, R0, PT ;  /* 0x000000001500720c */ /* 0x000fc80003f06270 */
        /* <DEDUP_REMOVED lines=11> */
.L_x_4798:
[----:B------:R-:W-:Y:S01]  /*0d70*/  ISETP.NE.AND P0, PT, R21, R25, PT ;  /* 0x000000191500720c */ /* 0x000fe20003f05270 */
[----:B------:R-:W0:-:S12]  /*0d80*/  LDC R2, c[0x0][0x23c] ;  /* 0x00008f00ff027b82 */ /* 0x000e180000000800 */
[----:B------:R-:W-:Y:S01]  /*0d90*/  @!P0 IADD3 R24, R24, 0x1, RZ ;  /* 0x0000000118188810 */ /* 0x000fe20007ffe0ff */
[----:B-1----:R-:W1:Y:S03]  /*0da0*/  @!P0 LDC.64 R14, c[0x0][0x248] ;  /* 0x00009200ff0e8b82 */ /* 0x002e660000000a00 */
[----:B------:R-:W-:-:S06]  /*0db0*/  @!P0 LEA R4, R24, R1, 0x3 ;  /* 0x0000000118048211 */ /* 0x000fcc00078e18ff */
[----:B------:R-:W2:Y:S01]  /*0dc0*/  @!P0 LDL.64 R4, [R4] ;  /* 0x0000000004048983 */ /* 0x000ea20000100a00 */
        /* <DEDUP_REMOVED lines=11> */
[----:B------:R-:W-:Y:S02]  /*0e80*/  IADD3 R37, R29, -0x80, RZ ;  /* 0xffffff801d257810 */ /* 0x000fe40007ffe0ff */
[----:B------:R-:W-:Y:S02]  /*0e90*/  LOP3.LUT R29, R6, 0xff, RZ, 0xc0, !PT ;  /* 0x000000ff061d7812 */ /* 0x000fe400078ec0ff */
[----:B------:R-:W-:Y:S02]  /*0ea0*/  LOP3.LUT R36, R7, 0xff, RZ, 0xc0, !PT ;  /* 0x000000ff07247812 */ /* 0x000fe400078ec0ff */
[----:B------:R-:W-:Y:S01]  /*0eb0*/  IADD3 R29, R29, -0x80, RZ ;  /* 0xffffff801d1d7810 */ /* 0x000fe20007ffe0ff */
[----:B------:R-:W1:Y:S01]  /*0ec0*/  I2F.F16 R37, R37 ;  /* 0x0000002500257306 */ /* 0x000e620000200c00 */
[----:B------:R-:W-:Y:S02]  /*0ed0*/  SHF.R.U32.HI R31, RZ, 0x8, R4 ;  /* 0x00000008ff1f7819 */ /* 0x000fe40000011604 */
[----:B------:R-:W-:-:S02]  /*0ee0*/  IADD3 R16, R16, -0x80, RZ ;  /* 0xffffff8010107810 */ /* 0x000fc40007ffe0ff */
[----:B------:R-:W-:Y:S02]  /*0ef0*/  IADD3 R40, R36, -0x80, RZ ;  /* 0xffffff8024287810 */ /* 0x000fe40007ffe0ff */
[----:B------:R-:W-:Y:S01]  /*0f00*/  LOP3.LUT R36, R31, 0xff, RZ, 0xc0, !PT ;  /* 0x000000ff1f247812 */ /* 0x000fe200078ec0ff */
[----:B------:R2:W4:Y:S01]  /*0f10*/  I2F.F16 R17, R16 ;  /* 0x0000001000117306 */ /* 0x0005220000200c00 */
[----:B---3--:R-:W-:Y:S02]  /*0f20*/  LOP3.LUT R39, R8, 0xff, RZ, 0xc0, !PT ;  /* 0x000000ff08277812 */ /* 0x008fe400078ec0ff */
[----:B------:R-:W-:Y:S02]  /*0f30*/  IADD3 R38, R36, -0x80, RZ ;  /* 0xffffff8024267810 */ /* 0x000fe40007ffe0ff */
[----:B------:R-:W-:Y:S01]  /*0f40*/  IADD3 R39, R39, -0x80, RZ ;  /* 0xffffff8027277810 */ /* 0x000fe20007ffe0ff */
[----:B-1----:R-:W-:Y:S02]  /*0f50*/  HADD2.F32 R37, -RZ, R37.H0_H0 ;  /* 0x20000025ff257230 */ /* 0x002fe40000004100 */
[----:B------:R-:W1:Y:S01]  /*0f60*/  I2F.F16 R29, R29 ;  /* 0x0000001d001d7306 */ /* 0x000e620000200c00 */
[----:B--2---:R-:W-:-:S02]  /*0f70*/  SHF.R.U32.HI R16, RZ, 0x8, R5 ;  /* 0x00000008ff107819 */ /* 0x004fc40000011605 */
[----:B------:R-:W-:Y:S02]  /*0f80*/  LEA.HI R35, R4, 0xffffff80, RZ, 0x8 ;  /* 0xffffff8004237811 */ /* 0x000fe400078f40ff */
[----:B------:R-:W-:Y:S01]  /*0f90*/  LOP3.LUT R36, R16, 0xff, RZ, 0xc0, !PT ;  /* 0x000000ff10247812 */ /* 0x000fe200078ec0ff */
[--C-:B0-----:R-:W-:Y:S01]  /*0fa0*/  HADD2.F32 R16, -RZ, R22.reuse.H0_H0 ;  /* 0x20000016ff107230 */ /* 0x101fe20000004100 */
[----:B------:R-:W-:Y:S01]  /*0fb0*/  SHF.R.U32.HI R4, RZ, 0x10, R4 ;  /* 0x00000010ff047819 */ /* 0x000fe20000011604 */
[----:B------:R0:W2:Y:S01]  /*0fc0*/  I2F.F16 R31, R40 ;  /* 0x00000028001f7306 */ /* 0x0000a20000200c00 */
[----:B----4-:R-:W-:Y:S01]  /*0fd0*/  HADD2.F32 R17, -RZ, R17.H0_H0 ;  /* 0x20000011ff117230 */ /* 0x010fe20000004100 */
[----:B------:R-:W-:Y:S01]  /*0fe0*/  IADD3 R36, R36, -0x80, RZ ;  /* 0xffffff8024247810 */ /* 0x000fe20007ffe0ff */
[----:B------:R-:W-:Y:S01]  /*0ff0*/  FFMA.FTZ R37, R16, R37, RZ ;  /* 0x0000002510257223 */ /* 0x000fe200000100ff */
[----:B------:R-:W-:Y:S01]  /*1000*/  SHF.R.U32.HI R42, RZ, 0x8, R6 ;  /* 0x00000008ff2a7819 */ /* 0x000fe20000011606 */
[----:B------:R-:W-:-:S02]  /*1010*/  HADD2.F32 R22, -RZ, R22.H1_H1 ;  /* 0x30000016ff167230 */ /* 0x000fc40000004100 */
[----:B------:R-:W-:Y:S01]  /*1020*/  FFMA.FTZ R17, R17, R16, RZ ;  /* 0x0000001011117223 */ /* 0x000fe200000100ff */
[----:B-1----:R-:W-:Y:S01]  /*1030*/  HADD2.F32 R29, -RZ, R29.H0_H0 ;  /* 0x2000001dff1d7230 */ /* 0x002fe20000004100 */
[----:B------:R-:W1:Y:S01]  /*1040*/  I2F.F16 R36, R36 ;  /* 0x0000002400247306 */ /* 0x000e620000200c00 */
[----:B0-----:R-:W-:Y:S02]  /*1050*/  LOP3.LUT R40, R9, 0xff, RZ, 0xc0, !PT ;  /* 0x000000ff09287812 */ /* 0x001fe400078ec0ff */
[----:B------:R-:W-:Y:S01]  /*1060*/  LOP3.LUT R4, R4, 0xff, RZ, 0xc0, !PT ;  /* 0x000000ff04047812 */ /* 0x000fe200078ec0ff */
[----:B------:R-:W-:Y:S01]  /*1070*/  FFMA.FTZ R29, R16, R29, RZ ;  /* 0x0000001d101d7223 */ /* 0x000fe200000100ff */
[----:B------:R-:W-:Y:S01]  /*1080*/  LOP3.LUT R42, R42, 0xff, RZ, 0xc0, !PT ;  /* 0x000000ff2a2a7812 */ /* 0x000fe200078ec0ff */
[----:B--2---:R-:W-:Y:S01]  /*1090*/  HADD2.F32 R31, -RZ, R31.H0_H0 ;  /* 0x2000001fff1f7230 */ /* 0x004fe20000004100 */
[----:B------:R-:W-:Y:S01]  /*10a0*/  IADD3 R41, R40, -0x80, RZ ;  /* 0xffffff8028297810 */ /* 0x000fe20007ffe0ff */
[----:B------:R-:W0:Y:S01]  /*10b0*/  I2F.F16 R38, R38 ;  /* 0x0000002600267306 */ /* 0x000e220000200c00 */
[----:B------:R-:W-:-:S02]  /*10c0*/  IADD3 R40, R4, -0x80, RZ ;  /* 0xffffff8004287810 */ /* 0x000fc40007ffe0ff */
[----:B------:R-:W-:Y:S01]  /*10d0*/  FFMA.FTZ R31, R16, R31, RZ ;  /* 0x0000001f101f7223 */ /* 0x000fe200000100ff */
[----:B------:R-:W-:Y:S02]  /*10e0*/  IADD3 R4, R42, -0x80, RZ ;  /* 0xffffff802a047810 */ /* 0x000fe40007ffe0ff */
[----:B------:R-:W-:Y:S01]  /*10f0*/  LEA.HI R34, R5, 0xffffff80, RZ, 0x8 ;  /* 0xffffff8005227811 */ /* 0x000fe200078f40ff */
[----:B-1----:R-:W-:Y:S01]  /*1100*/  HADD2.F32 R36, -RZ, R36.H0_H0 ;  /* 0x20000024ff247230 */ /* 0x002fe20000004100 */
[----:B------:R1:W-:Y:S01]  /*1110*/  I2F.F16 R16, R39 ;  /* 0x0000002700107306 */ /* 0x0003e20000200c00 */
[----:B------:R-:W-:Y:S02]  /*1120*/  SHF.R.U32.HI R5, RZ, 0x10, R5 ;  /* 0x00000010ff057819 */ /* 0x000fe40000011605 */
[----:B------:R-:W-:Y:S01]  /*1130*/  LEA.HI R20, R6, 0xffffff80, RZ, 0x8 ;  /* 0xffffff8006147811 */ /* 0x000fe200078f40ff */
[----:B------:R-:W-:Y:S01]  /*1140*/  FFMA.FTZ R36, R22, R36, R37 ;  /* 0x0000002416247223 */ /* 0x000fe20000010025 */
[----:B------:R-:W-:-:S02]  /*1150*/  LOP3.LUT R5, R5, 0xff, RZ, 0xc0, !PT ;  /* 0x000000ff05057812 */ /* 0x000fc400078ec0ff */
[----:B------:R-:W-:Y:S01]  /*1160*/  SHF.R.U32.HI R6, RZ, 0x10, R6 ;  /* 0x00000010ff067819 */ /* 0x000fe20000011606 */
[----:B------:R-:W2:Y:S01]  /*1170*/  I2F.F16 R4, R4 ;  /* 0x0000000400047306 */ /* 0x000ea20000200c00 */
[----:B-1----:R-:W-:Y:S01]  /*1180*/  SHF.R.U32.HI R39, RZ, 0x8, R7 ;  /* 0x00000008ff277819 */ /* 0x002fe20000011607 */
[----:B0-----:R-:W-:Y:S01]  /*1190*/  HADD2.F32 R38, -RZ, R38.H0_H0 ;  /* 0x20000026ff267230 */ /* 0x001fe20000004100 */
[----:B------:R-:W-:Y:S02]  /*11a0*/  IADD3 R5, R5, -0x80, RZ ;  /* 0xffffff8005057810 */ /* 0x000fe40007ffe0ff */
[----:B------:R-:W-:Y:S02]  /*11b0*/  LOP3.LUT R39, R39, 0xff, RZ, 0xc0, !PT ;  /* 0x000000ff27277812 */ /* 0x000fe400078ec0ff */
[----:B------:R-:W-:Y:S01]  /*11c0*/  LOP3.LUT R6, R6, 0xff, RZ, 0xc0, !PT ;  /* 0x000000ff06067812 */ /* 0x000fe200078ec0ff */
[----:B------:R0:W1:Y:S01]  /*11d0*/  I2F.F16 R37, R40 ;  /* 0x0000002800257306 */ /* 0x0000620000200c00 */
[----:B------:R-:W-:Y:S01]  /*11e0*/  IADD3 R39, R39, -0x80, RZ ;  /* 0xffffff8027277810 */ /* 0x000fe20007ffe0ff */
[----:B------:R-:W-:Y:S01]  /*11f0*/  FFMA.FTZ R38, R38, R22, R17 ;  /* 0x0000001626267223 */ /* 0x000fe20000010011 */
[----:B------:R-:W-:-:S02]  /*1200*/  LEA.HI R30, R7, 0xffffff80, RZ, 0x8 ;  /* 0xffffff80071e7811 */ /* 0x000fc400078f40ff */
[----:B------:R-:W-:Y:S02]  /*1210*/  LEA.HI R33, R8, 0xffffff80, RZ, 0x8 ;  /* 0xffffff8008217811 */ /* 0x000fe400078f40ff */
[----:B------:R-:W-:Y:S01]  /*1220*/  LEA.HI R32, R9, 0xffffff80, RZ, 0x8 ;  /* 0xffffff8009207811 */ /* 0x000fe200078f40ff */
[----:B------:R-:W3:Y:S01]  /*1230*/  I2F.F16 R39, R39 ;  /* 0x0000002700277306 */ /* 0x000ee20000200c00 */
[----:B0-----:R-:W-:Y:S02]  /*1240*/  SHF.R.U32.HI R40, RZ, 0x10, R7 ;  /* 0x00000010ff287819 */ /* 0x001fe40000011607 */
[----:B------:R-:W-:Y:S02]  /*1250*/  IADD3 R7, R6, -0x80, RZ ;  /* 0xffffff8006077810 */ /* 0x000fe40007ffe0ff */
[----:B------:R-:W-:Y:S01]  /*1260*/  LOP3.LUT R6, R40, 0xff, RZ, 0xc0, !PT ;  /* 0x000000ff28067812 */ /* 0x000fe200078ec0ff */
[----:B--2---:R-:W-:Y:S02]  /*1270*/  HADD2.F32 R40, -RZ, R4.H0_H0 ;  /* 0x20000004ff287230 */ /* 0x004fe40000004100 */
[----:B------:R-:W0:Y:S01]  /*1280*/  I2F.F16 R5, R5 ;  /* 0x0000000500057306 */ /* 0x000e220000200c00 */
[----:B-1----:R-:W-:-:S02]  /*1290*/  HADD2.F32 R37, -RZ, R37.H0_H0 ;  /* 0x20000025ff257230 */ /* 0x002fc40000004100 */
[----:B------:R-:W-:Y:S01]  /*12a0*/  FFMA.FTZ R29, R22, R40, R29 ;  /* 0x00000028161d7223 */ /* 0x000fe2000001001d */
[----:B---3--:R-:W-:-:S04]  /*12b0*/  HADD2.F32 R42, -RZ, R39.H0_H0 ;  /* 0x20000027ff2a7230 */ /* 0x008fc80000004100 */
[----:B------:R1:W-:Y:S01]  /*12c0*/  I2F.F16 R17, R41 ;  /* 0x0000002900117306 */ /* 0x0003e20000200c00 */
[--C-:B------:R-:W-:Y:S02]  /*12d0*/  HADD2.F32 R39, -RZ, R23.reuse.H0_H0 ;  /* 0x20000017ff277230 */ /* 0x100fe40000004100 */
[----:B------:R-:W-:Y:S02]  /*12e0*/  HADD2.F32 R23, -RZ, R23.H1_H1 ;  /* 0x30000017ff177230 */ /* 0x000fe40000004100 */
[----:B------:R-:W-:Y:S01]  /*12f0*/  FFMA.FTZ R31, R22, R42, R31 ;  /* 0x0000002a161f7223 */ /* 0x000fe2000001001f */
[----:B------:R-:W-:Y:S01]  /*1300*/  FFMA.FTZ R38, R37, R39, R38 ;  /* 0x0000002725267223 */ /* 0x000fe20000010026 */
[----:B0-----:R-:W-:Y:S01]  /*1310*/  HADD2.F32 R37, -RZ, R5.H0_H0 ;  /* 0x20000005ff257230 */ /* 0x001fe20000004100 */
[----:B------:R-:W0:Y:S01]  /*1320*/  I2F.F16 R4, R7 ;  /* 0x0000000700047306 */ /* 0x000e220000200c00 */
[----:B-1----:R-:W-:Y:S02]  /*1330*/  IADD3 R41, R6, -0x80, RZ ;  /* 0xffffff8006297810 */ /* 0x002fe40007ffe0ff */
[----:B------:R-:W-:Y:S01]  /*1340*/  SHF.R.U32.HI R5, RZ, 0x8, R8 ;  /* 0x00000008ff057819 */ /* 0x000fe20000011608 */
[----:B------:R-:W-:Y:S01]  /*1350*/  FFMA.FTZ R36, R39, R37, R36 ;  /* 0x0000002527247223 */ /* 0x000fe20000010024 */
[----:B------:R-:W-:-:S02]  /*1360*/  LOP3.LUT R6, R10, 0xff, RZ, 0xc0, !PT ;  /* 0x000000ff0a067812 */ /* 0x000fc400078ec0ff */
[----:B------:R-:W-:Y:S01]  /*1370*/  LOP3.LUT R5, R5, 0xff, RZ, 0xc0, !PT ;  /* 0x000000ff05057812 */ /* 0x000fe200078ec0ff */
[----:B------:R-:W1:Y:S01]  /*1380*/  I2F.F16 R22, R41 ;  /* 0x0000002900167306 */ /* 0x000e620000200c00 */
[----:B------:R-:W-:Y:S02]  /*1390*/  IADD3 R40, R6, -0x80, RZ ;  /* 0xffffff8006287810 */ /* 0x000fe40007ffe0ff */
[----:B------:R-:W-:Y:S02]  /*13a0*/  IADD3 R37, R5, -0x80, RZ ;  /* 0xffffff8005257810 */ /* 0x000fe40007ffe0ff */
[----:B------:R-:W-:Y:S01]  /*13b0*/  LOP3.LUT R6, R11, 0xff, RZ, 0xc0, !PT ;  /* 0x000000ff0b067812 */ /* 0x000fe200078ec0ff */
[----:B0-----:R-:W-:Y:S01]  /*13c0*/  HADD2.F32 R42, -RZ, R4.H0_H0 ;  /* 0x20000004ff2a7230 */ /* 0x001fe20000004100 */
[----:B------:R-:W-:Y:S01]  /*13d0*/  SHF.R.U32.HI R4, RZ, 0x10, R8 ;  /* 0x00000010ff047819 */ /* 0x000fe20000011608 */
[----:B------:R-:W0:Y:S01]  /*13e0*/  I2F.F16 R35, R35 ;  /* 0x0000002300237306 */ /* 0x000e220000200c00 */
[----:B------:R-:W-:Y:S01]  /*13f0*/  IADD3 R6, R6, -0x80, RZ ;  /* 0xffffff8006067810 */ /* 0x000fe20007ffe0ff */
[----:B-1----:R-:W-:-:S02]  /*1400*/  HADD2.F32 R44, -RZ, R22.H0_H0 ;  /* 0x20000016ff2c7230 */ /* 0x002fc40000004100 */
[----:B------:R-:W-:Y:S01]  /*1410*/  FFMA.FTZ R22, R39, R42, R29 ;  /* 0x0000002a27167223 */ /* 0x000fe2000001001d */
[----:B------:R-:W-:-:S03]  /*1420*/  LOP3.LUT R29, R4, 0xff, RZ, 0xc0, !PT ;  /* 0x000000ff041d7812 */ /* 0x000fc600078ec0ff */
[----:B------:R-:W-:Y:S01]  /*1430*/  I2F.F16 R34, R34 ;  /* 0x0000002200227306 */ /* 0x000fe20000200c00 */
[----:B------:R-:W1:Y:S01]  /*1440*/  LDS.64 R4, [UR4+0x8] ;  /* 0x00000804ff047984 */ /* 0x000e620008000a00 */
[----:B------:R-:W-:Y:S01]  /*1450*/  FFMA.FTZ R8, R39, R44, R31 ;  /* 0x0000002c27087223 */ /* 0x000fe2000001001f */
[--C-:B------:R-:W-:Y:S02]  /*1460*/  SHF.R.U32.HI R39, RZ, 0x8, R9.reuse ;  /* 0x00000008ff277819 */ /* 0x100fe40000011609 */
[----:B------:R-:W-:Y:S02]  /*1470*/  IADD3 R29, R29, -0x80, RZ ;  /* 0xffffff801d1d7810 */ /* 0x000fe40007ffe0ff */
[----:B------:R-:W-:Y:S01]  /*1480*/  LOP3.LUT R39, R39, 0xff, RZ, 0xc0, !PT ;  /* 0x000000ff27277812 */ /* 0x000fe200078ec0ff */
[----:B------:R-:W-:Y:S08]  /*1490*/  I2F.F16 R30, R30 ;  /* 0x0000001e001e7306 */ /* 0x000ff00000200c00 */
[----:B------:R2:W3:Y:S08]  /*14a0*/  I2F.F16 R7, R40 ;  /* 0x0000002800077306 */ /* 0x0004f00000200c00 */
[----:B------:R-:W4:Y:S01]  /*14b0*/  I2F.F16 R20, R20 ;  /* 0x0000001400147306 */ /* 0x000f220000200c00 */
[----:B--2---:R-:W-:-:S02]  /*14c0*/  SHF.R.U32.HI R40, RZ, 0x10, R9 ;  /* 0x00000010ff287819 */ /* 0x004fc40000011609 */
[----:B------:R-:W-:Y:S01]  /*14d0*/  IADD3 R9, R39, -0x80, RZ ;  /* 0xffffff8027097810 */ /* 0x000fe20007ffe0ff */
[----:B0-----:R-:W-:Y:S01]  /*14e0*/  HADD2.F32 R39, -RZ, R35.H0_H0 ;  /* 0x20000023ff277230 */ /* 0x001fe20000004100 */
[----:B------:R-:W-:Y:S01]  /*14f0*/  LOP3.LUT R40, R40, 0xff, RZ, 0xc0, !PT ;  /* 0x000000ff28287812 */ /* 0x000fe200078ec0ff */
[----:B---3--:R-:W-:Y:S02]  /*1500*/  HADD2.F32 R7, -RZ, R7.H0_H0 ;  /* 0x20000007ff077230 */ /* 0x008fe40000004100 */
[----:B------:R0:W-:Y:S01]  /*1510*/  I2F.F16 R31, R37 ;  /* 0x00000025001f7306 */ /* 0x0001e20000200c00 */
[----:B------:R-:W-:Y:S01]  /*1520*/  IADD3 R35, R40, -0x80, RZ ;  /* 0xffffff8028237810 */ /* 0x000fe20007ffe0ff */
[----:B------:R-:W-:Y:S02]  /*1530*/  HADD2.F32 R40, -RZ, R34.H0_H0 ;  /* 0x20000022ff287230 */ /* 0x000fe40000004100 */
[----:B------:R-:W-:Y:S01]  /*1540*/  FFMA.FTZ R38, R39, R23, R38 ;  /* 0x0000001727267223 */ /* 0x000fe20000010026 */
[----:B------:R-:W-:-:S02]  /*1550*/  SHF.R.U32.HI R39, RZ, 0x10, R10 ;  /* 0x00000010ff277819 */ /* 0x000fc4000001160a */
[----:B------:R-:W-:Y:S01]  /*1560*/  FFMA.FTZ R36, R23, R40, R36 ;  /* 0x0000002817247223 */ /* 0x000fe20000010024 */
[----:B----4-:R-:W-:Y:S01]  /*1570*/  HADD2.F32 R40, -RZ, R20.H0_H0 ;  /* 0x20000014ff287230 */ /* 0x010fe20000004100 */
[----:B0-----:R-:W-:Y:S01]  /*1580*/  SHF.R.U32.HI R37, RZ, 0x8, R10 ;  /* 0x00000008ff257819 */ /* 0x001fe2000001160a */
[----:B------:R-:W0:Y:S01]  /*1590*/  I2F.F16 R6, R6 ;  /* 0x0000000600067306 */ /* 0x000e220000200c00 */
[----:B------:R-:W-:Y:S02]  /*15a0*/  LOP3.LUT R39, R39, 0xff, RZ, 0xc0, !PT ;  /* 0x000000ff27277812 */ /* 0x000fe400078ec0ff */
[----:B------:R-:W-:Y:S01]  /*15b0*/  LOP3.LUT R37, R37, 0xff, RZ, 0xc0, !PT ;  /* 0x000000ff25257812 */ /* 0x000fe200078ec0ff */
[----:B------:R-:W-:Y:S01]  /*15c0*/  FFMA.FTZ R22, R23, R40, R22 ;  /* 0x0000002817167223 */ /* 0x000fe20000010016 */
[----:B------:R-:W-:Y:S01]  /*15d0*/  IADD3 R20, R39, -0x80, RZ ;  /* 0xffffff8027147810 */ /* 0x000fe20007ffe0ff */
[----:B------:R-:W-:Y:S01]  /*15e0*/  HADD2.F32 R39, -RZ, R16.H0_H0 ;  /* 0x20000010ff277230 */ /* 0x000fe20000004100 */
[----:B------:R-:W-:Y:S01]  /*15f0*/  IADD3 R34, R37, -0x80, RZ ;  /* 0xffffff8025227810 */ /* 0x000fe20007ffe0ff */
[----:B------:R-:W-:Y:S01]  /*1600*/  HADD2.F32 R37, -RZ, R30.H0_H0 ;  /* 0x2000001eff257230 */ /* 0x000fe20000004100 */
[--C-:B------:R-:W-:Y:S01]  /*1610*/  SHF.R.U32.HI R30, RZ, 0x8, R11.reuse ;  /* 0x00000008ff1e7819 */ /* 0x100fe2000001160b */
[----:B------:R-:W2:Y:S01]  /*1620*/  I2F.F16 R9, R9 ;  /* 0x0000000900097306 */ /* 0x000ea20000200c00 */
[----:B------:R-:W-:Y:S01]  /*1630*/  LEA.HI R10, R10, 0xffffff80, RZ, 0x8 ;  /* 0xffffff800a0a7811 */ /* 0x000fe200078f40ff */
[----:B------:R-:W-:Y:S01]  /*1640*/  HADD2.F32 R40, -RZ, R17.H0_H0 ;  /* 0x20000011ff287230 */ /* 0x000fe20000004100 */
[----:B------:R-:W-:Y:S01]  /*1650*/  LOP3.LUT R30, R30, 0xff, RZ, 0xc0, !PT ;  /* 0x000000ff1e1e7812 */ /* 0x000fe200078ec0ff */
[----:B------:R-:W-:Y:S01]  /*1660*/  FFMA.FTZ R8, R23, R37, R8 ;  /* 0x0000002517087223 */ /* 0x000fe20000010008 */
[----:B------:R-:W-:Y:S01]  /*1670*/  SHF.R.U32.HI R37, RZ, 0x10, R11 ;  /* 0x00000010ff257819 */ /* 0x000fe2000001160b */
[----:B-1----:R-:W-:Y:S01]  /*1680*/  HADD2.F32 R23, -RZ, R4.H0_H0 ;  /* 0x20000004ff177230 */ /* 0x002fe20000004100 */
[----:B------:R-:W-:Y:S01]  /*1690*/  IADD3 R30, R30, -0x80, RZ ;  /* 0xffffff801e1e7810 */ /* 0x000fe20007ffe0ff */
[----:B------:R-:W1:Y:S01]  /*16a0*/  I2F.F16 R34, R34 ;  /* 0x0000002200227306 */ /* 0x000e620000200c00 */
[----:B------:R-:W-:Y:S01]  /*16b0*/  LOP3.LUT R37, R37, 0xff, RZ, 0xc0, !PT ;  /* 0x000000ff25257812 */ /* 0x000fe200078ec0ff */
[----:B0-----:R-:W-:-:S02]  /*16c0*/  HADD2.F32 R41, -RZ, R6.H0_H0 ;  /* 0x20000006ff297230 */ /* 0x001fc40000004100 */
[----:B------:R-:W-:Y:S01]  /*16d0*/  FFMA.FTZ R38, R39, R23, R38 ;  /* 0x0000001727267223 */ /* 0x000fe20000010026 */
[----:B------:R-:W-:Y:S01]  /*16e0*/  LEA.HI R11, R11, 0xffffff80, RZ, 0x8 ;  /* 0xffffff800b0b7811 */ /* 0x000fe200078f40ff */
[----:B------:R-:W-:Y:S01]  /*16f0*/  HADD2.F32 R31, -RZ, R31.H0_H0 ;  /* 0x2000001fff1f7230 */ /* 0x000fe20000004100 */
[----:B------:R-:W-:Y:S01]  /*1700*/  IADD3 R39, R37, -0x80, RZ ;  /* 0xffffff8025277810 */ /* 0x000fe20007ffe0ff */
[----:B------:R-:W-:Y:S01]  /*1710*/  HADD2.F32 R37, -RZ, R4.H1_H1 ;  /* 0x30000004ff257230 */ /* 0x000fe20000004100 */
[----:B------:R-:W0:Y:S01]  /*1720*/  I2F.F16 R16, R30 ;  /* 0x0000001e00107306 */ /* 0x000e220000200c00 */
[C---:B------:R-:W-:Y:S01]  /*1730*/  FFMA.FTZ R22, R23.reuse, R7, R22 ;  /* 0x0000000717167223 */ /* 0x040fe20000010016 */
[----:B--2---:R-:W-:Y:S02]  /*1740*/  HADD2.F32 R9, -RZ, R9.H0_H0 ;  /* 0x20000009ff097230 */ /* 0x004fe40000004100 */
[C---:B------:R-:W-:Y:S01]  /*1750*/  FFMA.FTZ R41, R23.reuse, R41, R8 ;  /* 0x0000002917297223 */ /* 0x040fe20000010008 */
[----:B------:R-:W-:Y:S01]  /*1760*/  FFMA.FTZ R36, R23, R40, R36 ;  /* 0x0000002817247223 */ /* 0x000fe20000010024 */
[----:B------:R-:W-:-:S02]  /*1770*/  HADD2.F32 R4, -RZ, R5.H0_H0 ;  /* 0x20000005ff047230 */ /* 0x000fc40000004100 */
[----:B------:R-:W-:Y:S01]  /*1780*/  FFMA.FTZ R31, R31, R37, R38 ;  /* 0x000000251f1f7223 */ /* 0x000fe20000010026 */
[----:B-1----:R-:W-:Y:S01]  /*1790*/  HADD2.F32 R34, -RZ, R34.H0_H0 ;  /* 0x20000022ff227230 */ /* 0x002fe20000004100 */
[----:B------:R-:W1:Y:S01]  /*17a0*/  I2F.F16 R29, R29 ;  /* 0x0000001d001d7306 */ /* 0x000e620000200c00 */
[C---:B------:R-:W-:Y:S01]  /*17b0*/  FFMA.FTZ R9, R37.reuse, R9, R36 ;  /* 0x0000000925097223 */ /* 0x040fe20000010024 */
[----:B------:R-:W-:Y:S02]  /*17c0*/  HADD2.F32 R5, -RZ, R5.H1_H1 ;  /* 0x30000005ff057230 */ /* 0x000fe40000004100 */
        /* <DEDUP_REMOVED lines=16> */
[----:B------:R-:W-:Y:S02]  /*18d0*/  HADD2.F32 R17, -RZ, R28.H1_H1 ;  /* 0x3000001cff117230 */ /* 0x000fe40000004100 */
        /* <DEDUP_REMOVED lines=25> */
.L_x_4794:
        /* <DEDUP_REMOVED lines=72> */
[----:B------:R-:W1:Y:S01]  /*1ef0*/  I2F.F16 R10, R10 ;  /* 0x0000000a000a7306 */ /* 0x000e620000200c00 */
[----:B------:R-:W-:Y:S01]  /*1f00*/  IADD3 R38, R38, -0x80, RZ ;  /* 0xffffff8026267810 */ /* 0x000fe20007ffe0ff */
[----:B0-----:R-:W-:-:S06]  /*1f10*/  HADD2.F32 R39, -RZ, R39.H0_H0 ;  /* 0x20000027ff277230 */ /* 0x001fcc0000004100 */
        /* <DEDUP_REMOVED lines=33> */
[----:B------:R-:W-:Y:S01]  /*2130*/  IADD3 R42, R37, -0x80, RZ ;  /* 0xffffff80252a7810 */ /* 0x000fe20007ffe0ff */
[----:B------:R-:W2:Y:S01]  /*2140*/  I2F.F16 R11, R11 ;  /* 0x0000000b000b7306 */ /* 0x000ea20000200c00 */
[----:B-1----:R-:W-:Y:S01]  /*2150*/  HADD2.F32 R39, -RZ, R32.H0_H0 ;  /* 0x20000020ff277230 */ /* 0x002fe20000004100 */
[----:B------:R-:W-:Y:S02]  /*2160*/  LOP3.LUT R37, R33, 0xff, RZ, 0xc0, !PT ;  /* 0x000000ff21257812 */ /* 0x000fe400078ec0ff */
[----:B------:R-:W-:Y:S02]  /*2170*/  SHF.R.U32.HI R32, RZ, 0x10, R12 ;  /* 0x00000010ff207819 */ /* 0x000fe4000001160c */
[----:B------:R-:W-:Y:S01]  /*2180*/  FFMA.FTZ R40, R23, R39, R40 ;  /* 0x0000002717287223 */ /* 0x000fe20000010028 */
[----:B------:R-:W-:Y:S01]  /*2190*/  SHF.R.U32.HI R23, RZ, 0x8, R13 ;  /* 0x00000008ff177819 */ /* 0x000fe2000001160d */
[----:B------:R1:W3:Y:S01]  /*21a0*/  I2F.F16 R22, R41 ;  /* 0x0000002900167306 */ /* 0x0002e20000200c00 */
[----:B------:R-:W-:-:S02]  /*21b0*/  IADD3 R12, R37, -0x80, RZ ;  /* 0xffffff80250c7810 */ /* 0x000fc40007ffe0ff */
[----:B------:R-:W-:Y:S02]  /*21c0*/  LOP3.LUT R37, R23, 0xff, RZ, 0xc0, !PT ;  /* 0x000000ff17257812 */ /* 0x000fe400078ec0ff */
[----:B------:R-:W-:Y:S02]  /*21d0*/  LOP3.LUT R32, R32, 0xff, RZ, 0xc0, !PT ;  /* 0x000000ff20207812 */ /* 0x000fe400078ec0ff */
[----:B------:R-:W-:Y:S01]  /*21e0*/  LEA.HI R38, R13, 0xffffff80, RZ, 0x8 ;  /* 0xffffff800d267811 */ /* 0x000fe200078f40ff */
[----:B------:R-:W4:Y:S01]  /*21f0*/  I2F.F16 R33, R42 ;  /* 0x0000002a00217306 */ /* 0x000f220000200c00 */
[----:B------:R-:W-:Y:S01]  /*2200*/  SHF.R.U32.HI R39, RZ, 0x10, R13 ;  /* 0x00000010ff277819 */ /* 0x000fe2000001160d */
[----:B--2---:R-:W-:Y:S01]  /*2210*/  HADD2.F32 R44, -RZ, R11.H0_H0 ;  /* 0x2000000bff2c7230 */ /* 0x004fe20000004100 */
[----:B------:R-:W-:Y:S01]  /*2220*/  IADD3 R13, R37, -0x80, RZ ;  /* 0xffffff80250d7810 */ /* 0x000fe20007ffe0ff */
[----:B-1----:R-:W-:Y:S01]  /*2230*/  HADD2.F32 R41, -RZ, R29.H0_H0 ;  /* 0x2000001dff297230 */ /* 0x002fe20000004100 */
[----:B------:R-:W-:-:S02]  /*2240*/  IADD3 R32, R32, -0x80, RZ ;  /* 0xffffff8020207810 */ /* 0x000fc40007ffe0ff */
[----:B------:R-:W-:Y:S01]  /*2250*/  SHF.R.U32.HI R37, RZ, 0x8, R14 ;  /* 0x00000008ff257819 */ /* 0x000fe2000001160e */
[----:B------:R-:W1:Y:S01]  /*2260*/  I2F.F16 R12, R12 ;  /* 0x0000000c000c7306 */ /* 0x000e620000200c00 */
[----:B------:R-:W-:Y:S01]  /*2270*/  LOP3.LUT R39, R39, 0xff, RZ, 0xc0, !PT ;  /* 0x000000ff27277812 */ /* 0x000fe200078ec0ff */
[----:B0-----:R-:W-:Y:S01]  /*2280*/  HADD2.F32 R23, -RZ, R8.H0_H0 ;  /* 0x20000008ff177230 */ /* 0x001fe20000004100 */
[----:B------:R-:W-:Y:S02]  /*2290*/  LOP3.LUT R37, R37, 0xff, RZ, 0xc0, !PT ;  /* 0x000000ff25257812 */ /* 0x000fe400078ec0ff */
[----:B------:R-:W-:Y:S01]  /*22a0*/  IADD3 R29, R39, -0x80, RZ ;  /* 0xffffff80271d7810 */ /* 0x000fe20007ffe0ff */
[----:B---3--:R-:W-:Y:S01]  /*22b0*/  HADD2.F32 R39, -RZ, R22.H0_H0 ;  /* 0x20000016ff277230 */ /* 0x008fe20000004100 */
[----:B------:R-:W-:Y:S01]  /*22c0*/  IADD3 R22, R37, -0x80, RZ ;  /* 0xffffff8025167810 */ /* 0x000fe20007ffe0ff */
[----:B------:R0:W-:Y:S01]  /*22d0*/  I2F.F16 R11, R32 ;  /* 0x00000020000b7306 */ /* 0x0001e20000200c00 */
[----:B----4-:R-:W-:Y:S01]  /*22e0*/  HADD2.F32 R37, -RZ, R33.H0_H0 ;  /* 0x20000021ff257230 */ /* 0x010fe20000004100 */
[----:B------:R-:W-:Y:S01]  /*22f0*/  SHF.R.U32.HI R33, RZ, 0x8, R15 ;  /* 0x00000008ff217819 */ /* 0x000fe2000001160f */
[C---:B------:R-:W-:Y:S01]  /*2300*/  FFMA.FTZ R34, R23.reuse, R39, R34 ;  /* 0x0000002717227223 */ /* 0x040fe20000010022 */
[----:B------:R-:W-:Y:S01]  /*2310*/  FFMA.FTZ R35, R44, R23, R35 ;  /* 0x000000172c237223 */ /* 0x000fe20000010023 */
[----:B------:R-:W-:Y:S01]  /*2320*/  FFMA.FTZ R10, R23, R41, R10 ;  /* 0x00000029170a7223 */ /* 0x000fe2000001000a */
[----:B------:R-:W-:Y:S01]  /*2330*/  LOP3.LUT R33, R33, 0xff, RZ, 0xc0, !PT ;  /* 0x000000ff21217812 */ /* 0x000fe200078ec0ff */
[----:B------:R-:W-:Y:S01]  /*2340*/  FFMA.FTZ R40, R23, R37, R40 ;  /* 0x0000002517287223 */ /* 0x000fe20000010028 */
[----:B------:R-:W2:Y:S01]  /*2350*/  I2F.F16 R13, R13 ;  /* 0x0000000d000d7306 */ /* 0x000ea20000200c00 */
[----:B0-----:R-:W-:Y:S01]  /*2360*/  SHF.R.U32.HI R32, RZ, 0x10, R14 ;  /* 0x00000010ff207819 */ /* 0x001fe2000001160e */
[----:B------:R-:W-:Y:S01]  /*2370*/  HADD2.F32 R37, -RZ, R8.H1_H1 ;  /* 0x30000008ff257230 */ /* 0x000fe20000004100 */
[----:B------:R-:W-:Y:S01]  /*2380*/  IADD3 R33, R33, -0x80, RZ ;  /* 0xffffff8021217810 */ /* 0x000fe20007ffe0ff */
[----:B-1----:R-:W-:Y:S01]  /*2390*/  HADD2.F32 R12, -RZ, R12.H0_H0 ;  /* 0x2000000cff0c7230 */ /* 0x002fe20000004100 */
[----:B------:R-:W-:-:S02]  /*23a0*/  LOP3.LUT R32, R32, 0xff, RZ, 0xc0, !PT ;  /* 0x000000ff20207812 */ /* 0x000fc400078ec0ff */
[----:B------:R-:W-:Y:S01]  /*23b0*/  LEA.HI R8, R14, 0xffffff80, RZ, 0x8 ;  /* 0xffffff800e087811 */ /* 0x000fe200078f40ff */
[----:B------:R-:W0:Y:S01]  /*23c0*/  I2F.F16 R22, R22 ;  /* 0x0000001600167306 */ /* 0x000e220000200c00 */
[----:B------:R-:W-:Y:S01]  /*23d0*/  IADD3 R39, R32, -0x80, RZ ;  /* 0xffffff8020277810 */ /* 0x000fe20007ffe0ff */
[----:B------:R-:W-:Y:S01]  /*23e0*/  FFMA.FTZ R35, R12, R37, R35 ;  /* 0x000000250c237223 */ /* 0x000fe20000010023 */
[----:B------:R-:W-:Y:S01]  /*23f0*/  SHF.R.U32.HI R32, RZ, 0x10, R15 ;  /* 0x00000010ff207819 */ /* 0x000fe2000001160f */
[--C-:B------:R-:W-:Y:S01]  /*2400*/  HADD2.F32 R12, -RZ, R9.reuse.H0_H0 ;  /* 0x20000009ff0c7230 */ /* 0x100fe20000004100 */
[----:B------:R-:W-:Y:S01]  /*2410*/  LEA.HI R15, R15, 0xffffff80, RZ, 0x8 ;  /* 0xffffff800f0f7811 */ /* 0x000fe200078f40ff */
[----:B------:R-:W-:Y:S01]  /*2420*/  HADD2.F32 R9, -RZ, R9.H1_H1 ;  /* 0x30000009ff097230 */ /* 0x000fe20000004100 */
[----:B------:R-:W-:Y:S01]  /*2430*/  LOP3.LUT R32, R32, 0xff, RZ, 0xc0, !PT ;  /* 0x000000ff20207812 */ /* 0x000fe200078ec0ff */
[----:B------:R-:W1:Y:S01]  /*2440*/  I2F.F16 R33, R33 ;  /* 0x0000002100217306 */ /* 0x000e620000200c00 */
[----:B--2---:R-:W-:-:S02]  /*2450*/  HADD2.F32 R13, -RZ, R13.H0_H0 ;  /* 0x2000000dff0d7230 */ /* 0x004fc40000004100 */
[----:B------:R-:W-:Y:S01]  /*2460*/  IADD3 R32, R32, -0x80, RZ ;  /* 0xffffff8020207810 */ /* 0x000fe20007ffe0ff */
[----:B------:R-:W-:Y:S02]  /*2470*/  HADD2.F32 R14, -RZ, R27.H0_H0 ;  /* 0x2000001bff0e7230 */ /* 0x000fe40000004100 */
[----:B------:R-:W-:Y:S01]  /*2480*/  FFMA.FTZ R13, R37, R13, R10 ;  /* 0x0000000d250d7223 */ /* 0x000fe2000001000a */
[----:B0-----:R-:W-:Y:S01]  /*2490*/  HADD2.F32 R22, -RZ, R22.H0_H0 ;  /* 0x20000016ff167230 */ /* 0x001fe20000004100 */
[----:B------:R-:W0:Y:S01]  /*24a0*/  I2F.F16 R23, R39 ;  /* 0x0000002700177306 */ /* 0x000e220000200c00 */
[----:B------:R-:W-:-:S03]  /*24b0*/  HADD2.F32 R10, -RZ, R11.H0_H0 ;  /* 0x2000000bff0a7230 */ /* 0x000fc60000004100 */
[C---:B------:R-:W-:Y:S02]  /*24c0*/  FFMA.FTZ R11, R37.reuse, R22, R34 ;  /* 0x00000016250b7223 */ /* 0x040fe40000010022 */
[----:B------:R-:W-:Y:S01]  /*24d0*/  FFMA.FTZ R35, R10, R12, R35 ;  /* 0x0000000c0a237223 */ /* 0x000fe20000010023 */
[----:B-1----:R-:W-:Y:S01]  /*24e0*/  HADD2.F32 R33, -RZ, R33.H0_H0 ;  /* 0x20000021ff217230 */ /* 0x002fe20000004100 */
        /* <DEDUP_REMOVED lines=8> */
[----:B------:R-:W-:Y:S02]  /*2570*/  HADD2.F32 R13, -RZ, R28.H0_H0 ;  /* 0x2000001cff0d7230 */ /* 0x000fe40000004100 */
[----:B0-----:R-:W-:-:S04]  /*2580*/  HADD2.F32 R32, -RZ, R32.H0_H0 ;  /* 0x20000020ff207230 */ /* 0x001fc80000004100 */
        /* <DEDUP_REMOVED lines=8> */
[----:B------:R-:W-:Y:S01]  /*2610*/  FMUL.FTZ R8, R13, R8 ;  /* 0x000000080d087220 */ /* 0x000fe20000410000 */
[----:B------:R-:W-:-:S04]  /*2620*/  FFMA.FTZ R35, R36, R9, R35 ;  /* 0x0000000924237223 */ /* 0x000fc80000010023 */
[----:B------:R-:W-:Y:S01]  /*2630*/  F2FP.F16.F32.PACK_AB R8, RZ, R8 ;  /* 0x00000008ff08723e */ /* 0x000fe200000000ff */
[----:B-1----:R-:W-:Y:S02]  /*2640*/  HADD2.F32 R38, -RZ, R38.H0_H0 ;  /* 0x20000026ff267230 */ /* 0x002fe40000004100 */
[----:B------:R-:W-:-:S03]  /*2650*/  FMUL.FTZ R35, R14, R35 ;  /* 0x000000230e237220 */ /* 0x000fc60000410000 */
[----:B------:R-:W-:Y:S02]  /*2660*/  FFMA.FTZ R10, R9, R38, R10 ;  /* 0x00000026090a7223 */ /* 0x000fe4000001000a */
[----:B------:R-:W-:Y:S01]  /*2670*/  F2FP.F16.F32.PACK_AB R35, RZ, R35 ;  /* 0x00000023ff23723e */ /* 0x000fe200000000ff */
[----:B0-----:R-:W-:Y:S02]  /*2680*/  HADD2.F32 R12, -RZ, R15.H0_H0 ;  /* 0x2000000fff0c7230 */ /* 0x001fe40000004100 */
        /* <DEDUP_REMOVED lines=10> */
.L_x_4795:
        /* <DEDUP_REMOVED lines=8> */
[----:B------:R-:W-:Y:S02]  /*27b0*/  LOP3.LUT R30, R10, 0xff, RZ, 0xc0, !PT ;  /* 0x000000ff0a1e7812 */ /* 0x000fe400078ec0ff */
[----:B------:R-:W-:Y:S02]  /*27c0*/  IADD3 R29, R29, -0x80, RZ ;  /* 0xffffff801d1d7810 */ /* 0x000fe40007ffe0ff */
[----:B------:R-:W-:Y:S01]  /*27d0*/  IADD3 R32, R30, -0x80, RZ ;  /* 0xffffff801e207810 */ /* 0x000fe20007ffe0ff */
[----:B------:R-:W1:Y:S01]  /*27e0*/  I2F.F16 R42, R42 ;  /* 0x0000002a002a7306 */ /* 0x000e620000200c00 */
[----:B------:R-:W-:-:S02]  /*27f0*/  LOP3.LUT R36, R11, 0xff, RZ, 0xc0, !PT ;  /* 0x000000ff0b247812 */ /* 0x000fc400078ec0ff */
[----:B------:R-:W-:Y:S02]  /*2800*/  SHF.R.U32.HI R30, RZ, 0x8, R8 ;  /* 0x00000008ff1e7819 */ /* 0x000fe40000011608 */
[----:B------:R-:W-:Y:S02]  /*2810*/  IADD3 R39, R36, -0x80, RZ ;  /* 0xffffff8024277810 */ /* 0x000fe40007ffe0ff */
[----:B------:R-:W-:Y:S01]  /*2820*/  LOP3.LUT R36, R30, 0xff, RZ, 0xc0, !PT ;  /* 0x000000ff1e247812 */ /* 0x000fe200078ec0ff */
[----:B------:R3:W4:Y:S01]  /*2830*/  I2F.F16 R34, R29 ;  /* 0x0000001d00227306 */ /* 0x0007220000200c00 */
[----:B------:R-:W-:Y:S02]  /*2840*/  SHF.R.U32.HI R38, RZ, 0x8, R10 ;  /* 0x00000008ff267819 */ /* 0x000fe4000001160a */
[----:B------:R-:W-:Y:S02]  /*2850*/  IADD3 R37, R36, -0x80, RZ ;  /* 0xffffff8024257810 */ /* 0x000fe40007ffe0ff */
[----:B------:R-:W-:Y:S01]  /*2860*/  LOP3.LUT R38, R38, 0xff, RZ, 0xc0, !PT ;  /* 0x000000ff26267812 */ /* 0x000fe200078ec0ff */
[----:B-1----:R-:W-:-:S02]  /*2870*/  HADD2.F32 R42, -RZ, R42.H0_H0 ;  /* 0x2000002aff2a7230 */ /* 0x002fc40000004100 */
[----:B------:R-:W1:Y:S01]  /*2880*/  I2F.F16 R32, R32 ;  /* 0x0000002000207306 */ /* 0x000e620000200c00 */
[----:B---3--:R-:W-:Y:S02]  /*2890*/  SHF.R.U32.HI R29, RZ, 0x8, R9 ;  /* 0x00000008ff1d7819 */ /* 0x008fe40000011609 */
[----:B------:R-:W-:Y:S02]  /*28a0*/  IADD3 R38, R38, -0x80, RZ ;  /* 0xffffff8026267810 */ /* 0x000fe40007ffe0ff */
[----:B------:R-:W-:Y:S01]  /*28b0*/  LOP3.LUT R29, R29, 0xff, RZ, 0xc0, !PT ;  /* 0x000000ff1d1d7812 */ /* 0x000fe200078ec0ff */
[----:B----4-:R-:W-:Y:S02]  /*28c0*/  HADD2.F32 R34, -RZ, R34.H0_H0 ;  /* 0x20000022ff227230 */ /* 0x010fe40000004100 */
[----:B------:R-:W3:Y:S01]  /*28d0*/  I2F.F16 R37, R37 ;  /* 0x0000002500257306 */ /* 0x000ee20000200c00 */
[----:B------:R-:W-:Y:S02]  /*28e0*/  IADD3 R36, R29, -0x80, RZ ;  /* 0xffffff801d247810 */ /* 0x000fe40007ffe0ff */
[----:B------:R-:W-:-:S02]  /*28f0*/  LEA.HI R31, R8, 0xffffff80, RZ, 0x8 ;  /* 0xffffff80081f7811 */ /* 0x000fc400078f40ff */
[----:B------:R-:W-:Y:S01]  /*2900*/  LEA.HI R33, R9, 0xffffff80, RZ, 0x8 ;  /* 0xffffff8009217811 */ /* 0x000fe200078f40ff */
[----:B-1----:R-:W-:Y:S02]  /*2910*/  HADD2.F32 R32, -RZ, R32.H0_H0 ;  /* 0x20000020ff207230 */ /* 0x002fe40000004100 */
[----:B------:R-:W1:Y:S01]  /*2920*/  I2F.F16 R36, R36 ;  /* 0x0000002400247306 */ /* 0x000e620000200c00 */
[----:B0-----:R-:W-:Y:S01]  /*2930*/  HADD2.F32 R29, -RZ, R18.H0_H0 ;  /* 0x20000012ff1d7230 */ /* 0x001fe20000004100 */
[----:B------:R-:W-:Y:S02]  /*2940*/  SHF.R.U32.HI R9, RZ, 0x10, R9 ;  /* 0x00000010ff097819 */ /* 0x000fe40000011609 */
[----:B------:R-:W-:Y:S02]  /*2950*/  SHF.R.U32.HI R41, RZ, 0x10, R10 ;  /* 0x00000010ff297819 */ /* 0x000fe4000001160a */
[----:B------:R-:W-:Y:S01]  /*2960*/  FFMA.FTZ R40, R34, R29, RZ ;  /* 0x0000001d22287223 */ /* 0x000fe200000100ff */
[----:B---3--:R-:W-:Y:S01]  /*2970*/  HADD2.F32 R37, -RZ, R37.H0_H0 ;  /* 0x20000025ff257230 */ /* 0x008fe20000004100 */
[----:B------:R-:W0:Y:S01]  /*2980*/  I2F.F16 R38, R38 ;  /* 0x0000002600267306 */ /* 0x000e220000200c00 */
[C---:B------:R-:W-:Y:S01]  /*2990*/  FFMA.FTZ R34, R29.reuse, R42, RZ ;  /* 0x0000002a1d227223 */ /* 0x040fe200000100ff */
[----:B------:R-:W-:Y:S01]  /*29a0*/  FFMA.FTZ R32, R29, R32, RZ ;  /* 0x000000201d207223 */ /* 0x000fe200000100ff */
[----:B------:R-:W-:-:S02]  /*29b0*/  LEA.HI R35, R10, 0xffffff80, RZ, 0x8 ;  /* 0xffffff800a237811 */ /* 0x000fc400078f40ff */
[----:B------:R-:W-:Y:S01]  /*29c0*/  LOP3.LUT R41, R41, 0xff, RZ, 0xc0, !PT ;  /* 0x000000ff29297812 */ /* 0x000fe200078ec0ff */
[----:B-1----:R-:W-:Y:S02]  /*29d0*/  HADD2.F32 R36, -RZ, R36.H0_H0 ;  /* 0x20000024ff247230 */ /* 0x002fe40000004100 */
        /* <DEDUP_REMOVED lines=18> */
[----:B------:R-:W-:-:S04]  /*2b00*/  LOP3.LUT R37, R9, 0xff, RZ, 0xc0, !PT ;  /* 0x000000ff09257812 */ /* 0x000fc800078ec0ff */
[----:B------:R-:W-:Y:S01]  /*2b10*/  IADD3 R10, R37, -0x80, RZ ;  /* 0xffffff80250a7810 */ /* 0x000fe20007ffe0ff */
[----:B------:R-:W1:Y:S01]  /*2b20*/  I2F.F16 R9, R42 ;  /* 0x0000002a00097306 */ /* 0x000e620000200c00 */
[----:B------:R-:W-:Y:S02]  /*2b30*/  SHF.R.U32.HI R37, RZ, 0x10, R11 ;  /* 0x00000010ff257819 */ /* 0x000fe4000001160b */
[----:B------:R-:W-:Y:S02]  /*2b40*/  IADD3 R11, R41, -0x80, RZ ;  /* 0xffffff80290b7810 */ /* 0x000fe40007ffe0ff */
[----:B------:R-:W-:Y:S01]  /*2b50*/  LOP3.LUT R37, R37, 0xff, RZ, 0xc0, !PT ;  /* 0x000000ff25257812 */ /* 0x000fe200078ec0ff */
[----:B0-----:R-:W-:Y:S02]  /*2b60*/  HADD2.F32 R33, -RZ, R33.H0_H0 ;  /* 0x20000021ff217230 */ /* 0x001fe40000004100 */
[----:B------:R-:W0:Y:S01]  /*2b70*/  I2F.F16 R36, R36 ;  /* 0x0000002400247306 */ /* 0x000e220000200c00 */
[----:B------:R-:W-:Y:S01]  /*2b80*/  IADD3 R41, R37, -0x80, RZ ;  /* 0xffffff8025297810 */ /* 0x000fe20007ffe0ff */
[----:B-1----:R-:W-:-:S06]  /*2b90*/  HADD2.F32 R9, -RZ, R9.H0_H0 ;  /* 0x20000009ff097230 */ /* 0x002fcc0000004100 */
        /* <DEDUP_REMOVED lines=49> */
[----:B------:R-:W1:Y:S01]  /*2eb0*/  I2F.F16 R37, R42 ;  /* 0x0000002a00257306 */ /* 0x000e620000200c00 */
[----:B------:R-:W-:Y:S01]  /*2ec0*/  IADD3 R13, R39, -0x80, RZ ;  /* 0xffffff80270d7810 */ /* 0x000fe20007ffe0ff */
[----:B---3--:R-:W-:Y:S01]  /*2ed0*/  HADD2.F32 R39, -RZ, R10.H0_H0 ;  /* 0x2000000aff277230 */ /* 0x008fe20000004100 */
[----:B------:R-:W-:Y:S01]  /*2ee0*/  LOP3.LUT R35, R19, 0xff, RZ, 0xc0, !PT ;  /* 0x000000ff13237812 */ /* 0x000fe200078ec0ff */
[----:B--2---:R-:W-:Y:S01]  /*2ef0*/  HADD2.F32 R11, -RZ, R11.H0_H0 ;  /* 0x2000000bff0b7230 */ /* 0x004fe20000004100 */
[----:B------:R-:W-:-:S02]  /*2f00*/  LOP3.LUT R40, R40, 0xff, RZ, 0xc0, !PT ;  /* 0x000000ff28287812 */ /* 0x000fc400078ec0ff */
[----:B------:R-:W-:Y:S01]  /*2f10*/  IADD3 R10, R35, -0x80, RZ ;  /* 0xffffff80230a7810 */ /* 0x000fe20007ffe0ff */
[----:B------:R-:W2:Y:S01]  /*2f20*/  I2F.F16 R12, R12 ;  /* 0x0000000c000c7306 */ /* 0x000ea20000200c00 */
[----:B------:R-:W-:Y:S02]  /*2f30*/  SHF.R.U32.HI R35, RZ, 0x10, R14 ;  /* 0x00000010ff237819 */ /* 0x000fe4000001160e */
[----:B------:R-:W-:Y:S01]  /*2f40*/  IADD3 R18, R40, -0x80, RZ ;  /* 0xffffff8028127810 */ /* 0x000fe20007ffe0ff */
[----:B------:R-:W-:Y:S01]  /*2f50*/  HADD2.F32 R40, -RZ, R31.H0_H0 ;  /* 0x2000001fff287230 */ /* 0x000fe20000004100 */
[----:B------:R-:W-:Y:S01]  /*2f60*/  LOP3.LUT R35, R35, 0xff, RZ, 0xc0, !PT ;  /* 0x000000ff23237812 */ /* 0x000fe200078ec0ff */
[----:B-1----:R-:W-:Y:S01]  /*2f70*/  HADD2.F32 R37, -RZ, R37.H0_H0 ;  /* 0x20000025ff257230 */ /* 0x002fe20000004100 */
[----:B------:R-:W-:Y:S01]  /*2f80*/  LEA.HI R14, R14, 0xffffff80, RZ, 0x8 ;  /* 0xffffff800e0e7811 */ /* 0x000fe200078f40ff */
[--C-:B0-----:R-:W-:Y:S01]  /*2f90*/  HADD2.F32 R19, -RZ, R8.reuse.H0_H0 ;  /* 0x20000008ff137230 */ /* 0x101fe20000004100 */
[----:B------:R-:W0:Y:S04]  /*2fa0*/  I2F.F16 R13, R13 ;  /* 0x0000000d000d7306 */ /* 0x000e280000200c00 */
[----:B------:R-:W-:Y:S01]  /*2fb0*/  FFMA.FTZ R38, R39, R19, R38 ;  /* 0x0000001327267223 */ /* 0x000fe20000010026 */
[C---:B------:R-:W-:Y:S01]  /*2fc0*/  FFMA.FTZ R36, R19.reuse, R11, R36 ;  /* 0x0000000b13247223 */ /* 0x040fe20000010024 */
[--C-:B------:R-:W-:Y:S01]  /*2fd0*/  SHF.R.U32.HI R39, RZ, 0x8, R15.reuse ;  /* 0x00000008ff277819 */ /* 0x100fe2000001160f */
[----:B------:R-:W-:Y:S01]  /*2fe0*/  FFMA.FTZ R30, R19, R40, R30 ;  /* 0x00000028131e7223 */ /* 0x000fe2000001001e */
[----:B------:R-:W-:Y:S01]  /*2ff0*/  IADD3 R11, R35, -0x80, RZ ;  /* 0xffffff80230b7810 */ /* 0x000fe20007ffe0ff */
[----:B------:R-:W1:Y:S01]  /*3000*/  I2F.F16 R10, R10 ;  /* 0x0000000a000a7306 */ /* 0x000e620000200c00 */
[----:B------:R-:W-:Y:S01]  /*3010*/  SHF.R.U32.HI R35, RZ, 0x10, R15 ;  /* 0x00000010ff237819 */ /* 0x000fe2000001160f */
[----:B------:R-:W-:Y:S01]  /*3020*/  FFMA.FTZ R34, R19, R37, R34 ;  /* 0x0000002513227223 */ /* 0x000fe20000010022 */
[----:B------:R-:W-:Y:S01]  /*3030*/  LOP3.LUT R39, R39, 0xff, RZ, 0xc0, !PT ;  /* 0x000000ff27277812 */ /* 0x000fe200078ec0ff */
[----:B------:R-:W-:Y:S01]  /*3040*/  HADD2.F32 R19, -RZ, R8.H1_H1 ;  /* 0x30000008ff137230 */ /* 0x000fe20000004100 */
[----:B------:R-:W-:Y:S01]  /*3050*/  LOP3.LUT R35, R35, 0xff, RZ, 0xc0, !PT ;  /* 0x000000ff23237812 */ /* 0x000fe200078ec0ff */
[----:B--2---:R-:W-:Y:S01]  /*3060*/  HADD2.F32 R37, -RZ, R12.H0_H0 ;  /* 0x2000000cff257230 */ /* 0x004fe20000004100 */
[----:B------:R-:W-:Y:S01]  /*3070*/  IADD3 R39, R39, -0x80, RZ ;  /* 0xffffff8027277810 */ /* 0x000fe20007ffe0ff */
[----:B------:R-:W2:Y:S01]  /*3080*/  I2F.F16 R33, R33 ;  /* 0x0000002100217306 */ /* 0x000ea20000200c00 */
[----:B------:R-:W-:Y:S01]  /*3090*/  IADD3 R35, R35, -0x80, RZ ;  /* 0xffffff8023237810 */ /* 0x000fe20007ffe0ff */
[----:B0-----:R-:W-:Y:S01]  /*30a0*/  HADD2.F32 R40, -RZ, R13.H0_H0 ;  /* 0x2000000dff287230 */ /* 0x001fe20000004100 */
[----:B------:R-:W-:Y:S01]  /*30b0*/  LEA.HI R15, R15, 0xffffff80, RZ, 0x8 ;  /* 0xffffff800f0f7811 */ /* 0x000fe200078f40ff */
[----:B------:R-:W-:Y:S01]  /*30c0*/  FFMA.FTZ R13, R37, R19, R38 ;  /* 0x00000013250d7223 */ /* 0x000fe20000010026 */
[----:B------:R-:W-:-:S02]  /*30d0*/  HADD2.F32 R8, -RZ, R9.H0_H0 ;  /* 0x20000009ff087230 */ /* 0x000fc40000004100 */
[----:B------:R-:W-:Y:S01]  /*30e0*/  FFMA.FTZ R37, R19, R40, R36 ;  /* 0x0000002813257223 */ /* 0x000fe20000010024 */
[----:B------:R-:W0:Y:S01]  /*30f0*/  I2F.F16 R31, R39 ;  /* 0x00000027001f7306 */ /* 0x000e220000200c00 */
[----:B-1----:R-:W-:Y:S02]  /*3100*/  HADD2.F32 R36, -RZ, R10.H0_H0 ;  /* 0x2000000aff247230 */ /* 0x002fe40000004100 */
[----:B------:R-:W-:Y:S02]  /*3110*/  HADD2.F32 R9, -RZ, R9.H1_H1 ;  /* 0x30000009ff097230 */ /* 0x000fe40000004100 */
[----:B--2---:R-:W-:-:S03]  /*3120*/  HADD2.F32 R10, -RZ, R33.H0_H0 ;  /* 0x20000021ff0a7230 */ /* 0x004fc60000004100 */
[----:B------:R-:W1:Y:S02]  /*3130*/  I2F.F16 R18, R18 ;  /* 0x0000001200127306 */ /* 0x000e640000200c00 */
[----:B------:R-:W-:Y:S01]  /*3140*/  FFMA.FTZ R13, R10, R8, R13 ;  /* 0x000000080a0d7223 */ /* 0x000fe2000001000d */
[----:B------:R-:W-:Y:S02]  /*3150*/  HADD2.F32 R10, -RZ, R29.H0_H0 ;  /* 0x2000001dff0a7230 */ /* 0x000fe40000004100 */
[----:B0-----:R-:W-:-:S03]  /*3160*/  HADD2.F32 R39, -RZ, R31.H0_H0 ;  /* 0x2000001fff277230 */ /* 0x001fc60000004100 */
[----:B------:R-:W0:Y:S01]  /*3170*/  I2F.F16 R11, R11 ;  /* 0x0000000b000b7306 */ /* 0x000e220000200c00 */
[C---:B------:R-:W-:Y:S01]  /*3180*/  FFMA.FTZ R31, R19.reuse, R36, R30 ;  /* 0x00000024131f7223 */ /* 0x040fe2000001001e */
[----:B------:R-:W-:Y:S01]  /*3190*/  FFMA.FTZ R10, R10, R9, R13 ;  /* 0x000000090a0a7223 */ /* 0x000fe2000001000d */
[----:B------:R-:W-:Y:S02]  /*31a0*/  HADD2.F32 R13, -RZ, R27.H0_H0 ;  /* 0x2000001bff0d7230 */ /* 0x000fe40000004100 */
[----:B------:R-:W-:Y:S01]  /*31b0*/  FFMA.FTZ R39, R19, R39, R34 ;  /* 0x0000002713277223 */ /* 0x000fe20000010022 */
[----:B------:R-:W-:Y:S02]  /*31c0*/  HADD2.F32 R19, -RZ, R28.H1_H1 ;  /* 0x3000001cff137230 */ /* 0x000fe40000004100 */
[----:B-1----:R-:W-:Y:S01]  /*31d0*/  HADD2.F32 R18, -RZ, R18.H0_H0 ;  /* 0x20000012ff127230 */ /* 0x002fe20000004100 */
[----:B------:R-:W1:Y:S01]  /*31e0*/  I2F.F16 R35, R35 ;  /* 0x0000002300237306 */ /* 0x000e620000200c00 */
[----:B------:R-:W-:-:S03]  /*31f0*/  FMUL.FTZ R10, R13, R10 ;  /* 0x0000000a0d0a7220 */ /* 0x000fc60000410000 */
[----:B------:R-:W-:Y:S02]  /*3200*/  FFMA.FTZ R18, R8, R18, R37 ;  /* 0x0000001208127223 */ /* 0x000fe40000010025 */
[----:B------:R-:W-:Y:S01]  /*3210*/  F2FP.F16.F32.PACK_AB R10, RZ, R10 ;  /* 0x0000000aff0a723e */ /* 0x000fe200000000ff */
[----:B0-----:R-:W-:Y:S01]  /*3220*/  HADD2.F32 R11, -RZ, R11.H0_H0 ;  /* 0x2000000bff0b7230 */ /* 0x001fe20000004100 */
[----:B------:R1:W0:Y:S01]  /*3230*/  I2F.F16 R12, R14 ;  /* 0x0000000e000c7306 */ /* 0x0002220000200c00 */
[----:B------:R-:W-:-:S03]  /*3240*/  FFMA.FTZ R18, R9, R32, R18 ;  /* 0x0000002009127223 */ /* 0x000fc60000010012 */
[----:B------:R-:W-:-:S04]  /*3250*/  FFMA.FTZ R11, R8, R11, R31 ;  /* 0x0000000b080b7223 */ /* 0x000fc8000001001f */
[----:B------:R-:W2:Y:S01]  /*3260*/  I2F.F16 R15, R15 ;  /* 0x0000000f000f7306 */ /* 0x000ea20000200c00 */
[----:B-1----:R-:W-:-:S05]  /*3270*/  HADD2.F32 R14, -RZ, R35.H0_H0 ;  /* 0x20000023ff0e7230 */ /* 0x002fca0000004100 */
[----:B------:R-:W-:Y:S01]  /*3280*/  FFMA.FTZ R14, R8, R14, R39 ;  /* 0x0000000e080e7223 */ /* 0x000fe20000010027 */
[----:B0-----:R-:W-:-:S05]  /*3290*/  HADD2.F32 R12, -RZ, R12.H0_H0 ;  /* 0x2000000cff0c7230 */ /* 0x001fca0000004100 */
        /* <DEDUP_REMOVED lines=15> */
.L_x_4796:
        /* <DEDUP_REMOVED lines=11> */
[----:B------:R-:W-:Y:S02]  /*3440*/  IADD3 R35, R15, -0x80, RZ ;  /* 0xffffff800f237810 */ /* 0x000fe40007ffe0ff */
        /* <DEDUP_REMOVED lines=10> */
[----:B------:R-:W-:Y:S01]  /*34f0*/  SHF.R.U32.HI R32, RZ, 0x8, R5 ;  /* 0x00000008ff207819 */ /* 0x000fe20000011605 */
[----:B----4-:R-:W-:Y:S01]  /*3500*/  HADD2.F32 R41, -RZ, R38.H0_H0 ;  /* 0x20000026ff297230 */ /* 0x010fe20000004100 */
[----:B------:R-:W-:Y:S01]  /*3510*/  IADD3 R4, R4, -0x80, RZ ;  /* 0xffffff8004047810 */ /* 0x000fe20007ffe0ff */
[----:B------:R-:W1:Y:S01]  /*3520*/  I2F.F16 R31, R31 ;  /* 0x0000001f001f7306 */ /* 0x000e620000200c00 */
[----:B------:R-:W-:-:S02]  /*3530*/  SHF.R.U32.HI R34, RZ, 0x8, R6 ;  /* 0x00000008ff227819 */ /* 0x000fc40000011606 */
[----:B------:R-:W-:Y:S02]  /*3540*/  LOP3.LUT R33, R32, 0xff, RZ, 0xc0, !PT ;  /* 0x000000ff20217812 */ /* 0x000fe400078ec0ff */
[----:B------:R-:W-:Y:S02]  /*3550*/  LEA.HI R14, R5, 0xffffff80, RZ, 0x8 ;  /* 0xffffff80050e7811 */ /* 0x000fe400078f40ff */
[----:B------:R-:W-:Y:S01]  /*3560*/  SHF.R.U32.HI R5, RZ, 0x10, R5 ;  /* 0x00000010ff057819 */ /* 0x000fe20000011605 */
[----:B------:R-:W3:Y:S01]  /*3570*/  I2F.F16 R15, R15 ;  /* 0x0000000f000f7306 */ /* 0x000ee20000200c00 */
[----:B------:R-:W-:Y:S02]  /*3580*/  LOP3.LUT R36, R34, 0xff, RZ, 0xc0, !PT ;  /* 0x000000ff22247812 */ /* 0x000fe400078ec0ff */
[----:B------:R-:W-:Y:S02]  /*3590*/  IADD3 R33, R33, -0x80, RZ ;  /* 0xffffff8021217810 */ /* 0x000fe40007ffe0ff */
[----:B------:R-:W-:-:S02]  /*35a0*/  LEA.HI R20, R7, 0xffffff80, RZ, 0x8 ;  /* 0xffffff8007147811 */ /* 0x000fc400078f40ff */
[----:B------:R-:W-:Y:S01]  /*35b0*/  LOP3.LUT R5, R5, 0xff, RZ, 0xc0, !PT ;  /* 0x000000ff05057812 */ /* 0x000fe200078ec0ff */
[----:B------:R4:W-:Y:S01]  /*35c0*/  I2F.F16 R32, R4 ;  /* 0x0000000400207306 */ /* 0x0009e20000200c00 */
[----:B------:R-:W-:Y:S01]  /*35d0*/  IADD3 R36, R36, -0x80, RZ ;  /* 0xffffff8024247810 */ /* 0x000fe20007ffe0ff */
[----:B-1----:R-:W-:Y:S01]  /*35e0*/  HADD2.F32 R42, -RZ, R31.H0_H0 ;  /* 0x2000001fff2a7230 */ /* 0x002fe20000004100 */
[----:B------:R-:W-:Y:S02]  /*35f0*/  IADD3 R5, R5, -0x80, RZ ;  /* 0xffffff8005057810 */ /* 0x000fe40007ffe0ff */
[----:B------:R-:W-:Y:S01]  /*3600*/  LEA.HI R30, R6, 0xffffff80, RZ, 0x8 ;  /* 0xffffff80061e7811 */ /* 0x000fe200078f40ff */
        /* <DEDUP_REMOVED lines=8> */
[--C-:B0-----:R-:W-:Y:S01]  /*3690*/  HADD2.F32 R4, -RZ, R12.reuse.H0_H0 ;  /* 0x2000000cff047230 */ /* 0x101fe20000004100 */
[----:B------:R-:W-:Y:S01]  /*36a0*/  IADD3 R40, R7, -0x80, RZ ;  /* 0xffffff8007287810 */ /* 0x000fe20007ffe0ff */
[----:B------:R-:W-:Y:S01]  /*36b0*/  HADD2.F32 R7, -RZ, R35.H0_H0 ;  /* 0x20000023ff077230 */ /* 0x000fe20000004100 */
[----:B------:R-:W-:Y:S01]  /*36c0*/  SHF.R.U32.HI R6, RZ, 0x10, R6 ;  /* 0x00000010ff067819 */ /* 0x000fe20000011606 */
[----:B------:R-:W-:-:S02]  /*36d0*/  HADD2.F32 R12, -RZ, R12.H1_H1 ;  /* 0x3000000cff0c7230 */ /* 0x000fc40000004100 */
[C---:B------:R-:W-:Y:S01]  /*36e0*/  FFMA.FTZ R38, R4.reuse, R41, RZ ;  /* 0x0000002904267223 */ /* 0x040fe200000100ff */
[----:B------:R0:W-:Y:S01]  /*36f0*/  I2F.F16 R34, R5 ;  /* 0x0000000500227306 */ /* 0x0001e20000200c00 */
[C---:B------:R-:W-:Y:S01]  /*3700*/  FFMA.FTZ R7, R4.reuse, R7, RZ ;  /* 0x0000000704077223 */ /* 0x040fe200000100ff */
[----:B------:R-:W-:Y:S01]  /*3710*/  FFMA.FTZ R15, R4, R15, RZ ;  /* 0x0000000f040f7223 */ /* 0x000fe200000100ff */
[----:B-1----:R-:W-:Y:S01]  /*3720*/  HADD2.F32 R33, -RZ, R33.H0_H0 ;  /* 0x20000021ff217230 */ /* 0x002fe20000004100 */
[----:B------:R-:W-:Y:S01]  /*3730*/  LOP3.LUT R6, R6, 0xff, RZ, 0xc0, !PT ;  /* 0x000000ff06067812 */ /* 0x000fe200078ec0ff */
[----:B------:R-:W-:Y:S02]  /*3740*/  HADD2.F32 R32, -RZ, R32.H0_H0 ;  /* 0x20000020ff207230 */ /* 0x000fe40000004100 */
[----:B---3--:R-:W-:Y:S01]  /*3750*/  HADD2.F32 R36, -RZ, R36.H0_H0 ;  /* 0x20000024ff247230 */ /* 0x008fe20000004100 */
[----:B------:R-:W1:Y:S01]  /*3760*/  I2F.F16 R37, R37 ;  /* 0x0000002500257306 */ /* 0x000e620000200c00 */
[----:B0-----:R-:W-:-:S02]  /*3770*/  HADD2.F32 R5, -RZ, R39.H0_H0 ;  /* 0x20000027ff057230 */ /* 0x001fc40000004100 */
[----:B------:R-:W-:Y:S01]  /*3780*/  FFMA.FTZ R41, R12, R33, R38 ;  /* 0x000000210c297223 */ /* 0x000fe20000010026 */
[----:B------:R-:W-:Y:S01]  /*3790*/  IADD3 R6, R6, -0x80, RZ ;  /* 0xffffff8006067810 */ /* 0x000fe20007ffe0ff */
[----:B------:R-:W-:Y:S01]  /*37a0*/  FFMA.FTZ R33, R12, R36, R7 ;  /* 0x000000240c217223 */ /* 0x000fe20000010007 */
[----:B------:R-:W-:Y:S02]  /*37b0*/  FFMA.FTZ R5, R5, R4, RZ ;  /* 0x0000000405057223 */ /* 0x000fe400000100ff */
[----:B------:R-:W-:Y:S02]  /*37c0*/  I2F.F16 R35, R40 ;  /* 0x0000002800237306 */ /* 0x000fe40000200c00 */
[----:B------:R-:W-:Y:S01]  /*37d0*/  FFMA.FTZ R5, R42, R12, R5 ;  /* 0x0000000c2a057223 */ /* 0x000fe20000010005 */
[----:B-1----:R-:W-:-:S05]  /*37e0*/  HADD2.F32 R37, -RZ, R37.H0_H0 ;  /* 0x20000025ff257230 */ /* 0x002fca0000004100 */
[----:B------:R-:W-:Y:S01]  /*37f0*/  I2F.F16 R6, R6 ;  /* 0x0000000600067306 */ /* 0x000fe20000200c00 */
[----:B------:R-:W-:-:S07]  /*3800*/  FFMA.FTZ R15, R12, R37, R15 ;  /* 0x000000250c0f7223 */ /* 0x000fce000001000f */
[----:B------:R-:W-:Y:S08]  /*3810*/  I2F.F16 R29, R29 ;  /* 0x0000001d001d7306 */ /* 0x000ff00000200c00 */
[----:B------:R-:W0:Y:S08]  /*3820*/  I2F.F16 R20, R20 ;  /* 0x0000001400147306 */ /* 0x000e300000200c00 */
[----:B------:R-:W-:Y:S01]  /*3830*/  I2F.F16 R14, R14 ;  /* 0x0000000e000e7306 */ /* 0x000fe20000200c00 */
[----:B0-----:R-:W-:-:S07]  /*3840*/  HADD2.F32 R20, -RZ, R20.H0_H0 ;  /* 0x20000014ff147230 */ /* 0x001fce0000004100 */
[----:B------:R-:W0:Y:S02]  /*3850*/  I2F.F16 R30, R30 ;  /* 0x0000001e001e7306 */ /* 0x000e240000200c00 */
[----:B0-----:R-:W-:Y:S01]  /*3860*/  HADD2.F32 R30, -RZ, R30.H0_H0 ;  /* 0x2000001eff1e7230 */ /* 0x001fe20000004100 */
[----:B--2---:R-:W-:Y:S02]  /*3870*/  LOP3.LUT R4, R9, 0xff, RZ, 0xc0, !PT ;  /* 0x000000ff09047812 */ /* 0x004fe400078ec0ff */
[----:B------:R-:W-:Y:S02]  /*3880*/  LOP3.LUT R36, R11, 0xff, RZ, 0xc0, !PT ;  /* 0x000000ff0b247812 */ /* 0x000fe400078ec0ff */
[----:B------:R-:W-:Y:S02]  /*3890*/  IADD3 R31, R4, -0x80, RZ ;  /* 0xffffff80041f7810 */ /* 0x000fe40007ffe0ff */
[----:B------:R-:W-:Y:S02]  /*38a0*/  LOP3.LUT R4, R10, 0xff, RZ, 0xc0, !PT ;  /* 0x000000ff0a047812 */ /* 0x000fe400078ec0ff */
[----:B------:R-:W-:-:S02]  /*38b0*/  SHF.R.U32.HI R37, RZ, 0x10, R8 ;  /* 0x00000010ff257819 */ /* 0x000fc40000011608 */
[----:B------:R-:W-:Y:S01]  /*38c0*/  IADD3 R38, R4, -0x80, RZ ;  /* 0xffffff8004267810 */ /* 0x000fe20007ffe0ff */
[----:B------:R-:W0:Y:S01]  /*38d0*/  I2F.F16 R31, R31 ;  /* 0x0000001f001f7306 */ /* 0x000e220000200c00 */
[----:B------:R-:W-:Y:S02]  /*38e0*/  SHF.R.U32.HI R4, RZ, 0x8, R8 ;  /* 0x00000008ff047819 */ /* 0x000fe40000011608 */
[----:B------:R-:W-:Y:S01]  /*38f0*/  IADD3 R40, R36, -0x80, RZ ;  /* 0xffffff8024287810 */ /* 0x000fe20007ffe0ff */
[----:B------:R-:W-:Y:S01]  /*3900*/  HADD2.F32 R36, -RZ, R13.H0_H0 ;  /* 0x2000000dff247230 */ /* 0x000fe20000004100 */
[----:B------:R-:W-:Y:S02]  /*3910*/  LOP3.LUT R4, R4, 0xff, RZ, 0xc0, !PT ;  /* 0x000000ff04047812 */ /* 0x000fe400078ec0ff */
[C---:B------:R-:W-:Y:S01]  /*3920*/  LEA.HI R19, R8.reuse, 0xffffff80, RZ, 0x8 ;  /* 0xffffff8008137811 */ /* 0x040fe200078f40ff */
[----:B------:R1:W-:Y:S01]  /*3930*/  I2F.F16 R7, R38 ;  /* 0x0000002600077306 */ /* 0x0003e20000200c00 */
[----:B------:R-:W-:-:S02]  /*3940*/  LOP3.LUT R39, R8, 0xff, RZ, 0xc0, !PT ;  /* 0x000000ff08277812 */ /* 0x000fc400078ec0ff */
[----:B------:R-:W-:Y:S02]  /*3950*/  IADD3 R8, R4, -0x80, RZ ;  /* 0xffffff8004087810 */ /* 0x000fe40007ffe0ff */
[----:B------:R-:W-:Y:S02]  /*3960*/  LOP3.LUT R37, R37, 0xff, RZ, 0xc0, !PT ;  /* 0x000000ff25257812 */ /* 0x000fe400078ec0ff */
[----:B------:R-:W-:Y:S01]  /*3970*/  SHF.R.U32.HI R4, RZ, 0x8, R9 ;  /* 0x00000008ff047819 */ /* 0x000fe20000011609 */
[----:B------:R2:W-:Y:S01]  /*3980*/  I2F.F16 R12, R40 ;  /* 0x00000028000c7306 */ /* 0x0005e20000200c00 */
[----:B-1----:R-:W-:Y:S02]  /*3990*/  HADD2.F32 R38, -RZ, R34.H0_H0 ;  /* 0x20000022ff267230 */ /* 0x002fe40000004100 */
[----:B------:R-:W-:Y:S01]  /*39a0*/  FFMA.FTZ R34, R32, R36, R5 ;  /* 0x0000002420227223 */ /* 0x000fe20000010005 */
[----:B------:R-:W-:Y:S02]  /*39b0*/  IADD3 R32, R37, -0x80, RZ ;  /* 0xffffff8025207810 */ /* 0x000fe40007ffe0ff */
[----:B------:R-:W-:Y:S01]  /*39c0*/  LOP3.LUT R37, R4, 0xff, RZ, 0xc0, !PT ;  /* 0x000000ff04257812 */ /* 0x000fe200078ec0ff */
[C---:B------:R-:W-:Y:S01]  /*39d0*/  FFMA.FTZ R41, R36.reuse, R38, R41 ;  /* 0x0000002624297223 */ /* 0x040fe20000010029 */
[----:B------:R-:W1:Y:S01]  /*39e0*/  LDS.64 R4, [UR4+0x38] ;  /* 0x00003804ff047984 */ /* 0x000e620008000a00 */
[----:B------:R-:W-:Y:S01]  /*39f0*/  HADD2.F32 R38, -RZ, R6.H0_H0 ;  /* 0x20000006ff267230 */ /* 0x000fe20000004100 */
[----:B------:R-:W-:Y:S01]  /*3a00*/  IADD3 R39, R39, -0x80, RZ ;  /* 0xffffff8027277810 */ /* 0x000fe20007ffe0ff */
[----:B--2---:R-:W-:Y:S01]  /*3a10*/  HADD2.F32 R40, -RZ, R35.H0_H0 ;  /* 0x20000023ff287230 */ /* 0x004fe20000004100 */
        /* <DEDUP_REMOVED lines=9> */
[----:B------:R-:W-:Y:S01]  /*3ab0*/  IADD3 R13, R35, -0x80, RZ ;  /* 0xffffff80230d7810 */ /* 0x000fe20007ffe0ff */
[----:B------:R-:W2:Y:S01]  /*3ac0*/  I2F.F16 R39, R39 ;  /* 0x0000002700277306 */ /* 0x000ea20000200c00 */
[----:B------:R-:W-:Y:S01]  /*3ad0*/  SHF.R.U32.HI R29, RZ, 0x10, R10 ;  /* 0x00000010ff1d7819 */ /* 0x000fe2000001160a */
[C---:B------:R-:W-:Y:S01]  /*3ae0*/  FFMA.FTZ R15, R36.reuse, R20, R15 ;  /* 0x00000014240f7223 */ /* 0x040fe2000001000f */
[----:B------:R-:W-:Y:S01]  /*3af0*/  SHF.R.U32.HI R35, RZ, 0x8, R11 ;  /* 0x00000008ff237819 */ /* 0x000fe2000001160b */
[----:B------:R-:W-:Y:S01]  /*3b00*/  FFMA.FTZ R34, R37, R36, R34 ;  /* 0x0000002425227223 */ /* 0x000fe20000010022 */
[----:B------:R-:W-:Y:S01]  /*3b10*/  SHF.R.U32.HI R9, RZ, 0x10, R9 ;  /* 0x00000010ff097819 */ /* 0x000fe20000011609 */
[----:B------:R-:W-:Y:S01]  /*3b20*/  HADD2.F32 R37, -RZ, R14.H0_H0 ;  /* 0x2000000eff257230 */ /* 0x000fe20000004100 */
[----:B------:R-:W-:Y:S01]  /*3b30*/  LOP3.LUT R29, R29, 0xff, RZ, 0xc0, !PT ;  /* 0x000000ff1d1d7812 */ /* 0x000fe200078ec0ff */
[----:B------:R-:W3:Y:S01]  /*3b40*/  I2F.F16 R6, R6 ;  /* 0x0000000600067306 */ /* 0x000ee20000200c00 */
[----:B------:R-:W-:Y:S01]  /*3b50*/  LOP3.LUT R35, R35, 0xff, RZ, 0xc0, !PT ;  /* 0x000000ff23237812 */ /* 0x000fe200078ec0ff */
[C---:B------:R-:W-:Y:S01]  /*3b60*/  FFMA.FTZ R33, R36.reuse, R30, R33 ;  /* 0x0000001e24217223 */ /* 0x040fe20000010021 */
[----:B------:R-:W-:Y:S01]  /*3b70*/  LOP3.LUT R9, R9, 0xff, RZ, 0xc0, !PT ;  /* 0x000000ff09097812 */ /* 0x000fe200078ec0ff */
[----:B------:R-:W-:Y:S01]  /*3b80*/  FFMA.FTZ R41, R36, R37, R41 ;  /* 0x0000002524297223 */ /* 0x000fe20000010029 */
[----:B------:R-:W-:Y:S01]  /*3b90*/  IADD3 R14, R29, -0x80, RZ ;  /* 0xffffff801d0e7810 */ /* 0x000fe20007ffe0ff */
[----:B0-----:R-:W-:Y:S01]  /*3ba0*/  HADD2.F32 R37, -RZ, R31.H0_H0 ;  /* 0x2000001fff257230 */ /* 0x001fe20000004100 */
[----:B------:R-:W-:Y:S01]  /*3bb0*/  IADD3 R20, R35, -0x80, RZ ;  /* 0xffffff8023147810 */ /* 0x000fe20007ffe0ff */
[----:B------:R-:W0:Y:S01]  /*3bc0*/  I2F.F16 R13, R13 ;  /* 0x0000000d000d7306 */ /* 0x000e220000200c00 */
[----:B------:R-:W-:Y:S01]  /*3bd0*/  SHF.R.U32.HI R29, RZ, 0x10, R11 ;  /* 0x00000010ff1d7819 */ /* 0x000fe2000001160b */
[----:B--2---:R-:W-:Y:S01]  /*3be0*/  HADD2.F32 R35, -RZ, R39.H0_H0 ;  /* 0x20000027ff237230 */ /* 0x004fe20000004100 */
[----:B------:R-:W-:Y:S01]  /*3bf0*/  IADD3 R9, R9, -0x80, RZ ;  /* 0xffffff8009097810 */ /* 0x000fe20007ffe0ff */
[----:B------:R-:W-:Y:S01]  /*3c00*/  HADD2.F32 R12, -RZ, R12.H0_H0 ;  /* 0x2000000cff0c7230 */ /* 0x000fe20000004100 */
[----:B------:R-:W-:Y:S01]  /*3c10*/  LOP3.LUT R29, R29, 0xff, RZ, 0xc0, !PT ;  /* 0x000000ff1d1d7812 */ /* 0x000fe200078ec0ff */
[----:B------:R-:W-:Y:S01]  /*3c20*/  HADD2.F32 R8, -RZ, R8.H0_H0 ;  /* 0x20000008ff087230 */ /* 0x000fe20000004100 */
[----:B------:R-:W-:Y:S01]  /*3c30*/  LEA.HI R10, R10, 0xffffff80, RZ, 0x8 ;  /* 0xffffff800a0a7811 */ /* 0x000fe200078f40ff */
[----:B------:R-:W2:Y:S01]  /*3c40*/  I2F.F16 R20, R20 ;  /* 0x0000001400147306 */ /* 0x000ea20000200c00 */
[----:B------:R-:W-:Y:S01]  /*3c50*/  IADD3 R36, R29, -0x80, RZ ;  /* 0xffffff801d247810 */ /* 0x000fe20007ffe0ff */
[--C-:B-1----:R-:W-:Y:S01]  /*3c60*/  HADD2.F32 R30, -RZ, R4.reuse.H0_H0 ;  /* 0x20000004ff1e7230 */ /* 0x102fe20000004100 */
[----:B------:R-:W-:Y:S01]  /*3c70*/  LEA.HI R11, R11, 0xffffff80, RZ, 0x8 ;  /* 0xffffff800b0b7811 */ /* 0x000fe200078f40ff */
[----:B------:R-:W-:-:S02]  /*3c80*/  HADD2.F32 R4, -RZ, R4.H1_H1 ;  /* 0x30000004ff047230 */ /* 0x000fc40000004100 */
[----:B------:R-:W-:Y:S02]  /*3c90*/  HADD2.F32 R29, -RZ, R5.H0_H0 ;  /* 0x20000005ff1d7230 */ /* 0x000fe40000004100 */
[----:B------:R-:W-:Y:S01]  /*3ca0*/  FFMA.FTZ R35, R35, R30, R34 ;  /* 0x0000001e23237223 */ /* 0x000fe20000010022 */
[----:B------:R-:W1:Y:S01]  /*3cb0*/  I2F.F16 R32, R32 ;  /* 0x0000002000207306 */ /* 0x000e620000200c00 */
[----:B------:R-:W-:Y:S02]  /*3cc0*/  HADD2.F32 R34, -RZ, R7.H0_H0 ;  /* 0x20000007ff227230 */ /* 0x000fe40000004100 */
[----:B------:R-:W-:Y:S01]  /*3cd0*/  FFMA.FTZ R37, R30, R37, R41 ;  /* 0x000000251e257223 */ /* 0x000fe20000010029 */
[----:B---3--:R-:W-:Y:S02]  /*3ce0*/  HADD2.F32 R7, -RZ, R6.H0_H0 ;  /* 0x20000006ff077230 */ /* 0x008fe40000004100 */
[----:B------:R-:W-:Y:S01]  /*3cf0*/  FFMA.FTZ R8, R8, R4, R35 ;  /* 0x0000000408087223 */ /* 0x000fe20000010023 */
[----:B0-----:R-:W-:-:S02]  /*3d00*/  HADD2.F32 R13, -RZ, R13.H0_H0 ;  /* 0x2000000dff0d7230 */ /* 0x001fc40000004100 */
[C---:B------:R-:W-:Y:S01]  /*3d10*/  FFMA.FTZ R33, R30.reuse, R34, R33 ;  /* 0x000000221e217223 */ /* 0x040fe20000010021 */
[----:B------:R-:W-:Y:S01]  /*3d20*/  FFMA.FTZ R30, R30, R12, R15 ;  /* 0x0000000c1e1e7223 */ /* 0x000fe2000001000f */
[----:B------:R-:W0:Y:S01]  /*3d30*/  I2F.F16 R9, R9 ;  /* 0x0000000900097306 */ /* 0x000e220000200c00 */
[----:B--2---:R-:W-:Y:S02]  /*3d40*/  HADD2.F32 R15, -RZ, R20.H0_H0 ;  /* 0x20000014ff0f7230 */ /* 0x004fe40000004100 */
[C---:B------:R-:W-:Y:S01]  /*3d50*/  FFMA.FTZ R6, R4.reuse, R7, R37 ;  /* 0x0000000704067223 */ /* 0x040fe20000010025 */
[C---:B------:R-:W-:Y:S01]  /*3d60*/  FFMA.FTZ R12, R4.reuse, R13, R33 ;  /* 0x0000000d040c7223 */ /* 0x040fe20000010021 */
[----:B------:R-:W-:Y:S02]  /*3d70*/  HADD2.F32 R5, -RZ, R5.H1_H1 ;  /* 0x30000005ff057230 */ /* 0x000fe40000004100 */
        /* <DEDUP_REMOVED lines=18> */
[----:B------:R-:W-:Y:S01]  /*3ea0*/  FFMA.FTZ R30, R29, R31, R30 ;  /* 0x0000001f1d1e7223 */ /* 0x000fe2000001001e */
[----:B0-----:R-:W-:-:S05]  /*3eb0*/  HADD2.F32 R18, -RZ, R18.H0_H0 ;  /* 0x20000012ff127230 */ /* 0x001fca0000004100 */
        /* <DEDUP_REMOVED lines=19> */
.L_x_4797:
        /* <DEDUP_REMOVED lines=9> */
.L_x_4793:
[----:B------:R-:W-:Y:S01]  /*4080*/  ISETP.GE.AND P0, PT, R21, R0, PT ;  /* 0x000000001500720c */ /* 0x000fe20003f06270 */
[----:B------:R-:W-:-:S03]  /*4090*/  ULDC UR5, c[0x0][0x264] ;  /* 0x0000990000057ab9 */ /* 0x000fc60000000800 */
[----:B------:R-:W-:-:S13]  /*40a0*/  ISETP.GE.OR P0, PT, R21, UR5, P0 ;  /* 0x0000000515007c0c */ /* 0x000fda0008706670 */
[----:B------:R-:W-:Y:S05]  /*40b0*/  @P0 BRA `(.L_x_4799) ;  /* 0x00000024003c0947 */ /* 0x000fea0003800000 */
[----:B------:R-:W-:Y:S01]  /*40c0*/  SHF.R.S32.HI R20, RZ, 0x1f, R2 ;  /* 0x0000001fff147819 */ /* 0x000fe20000011402 */
[----:B------:R-:W-:-:S06]  /*40d0*/  ULDC UR5, c[0x0][0x264] ;  /* 0x0000990000057ab9 */ /* 0x000fcc0000000800 */
.L_x_4801:
        /* <DEDUP_REMOVED lines=16> */
[----:B------:R-:W3:Y:S01]  /*41e0*/  LDS.64 R18, [UR4] ;  /* 0x00000004ff127984 */ /* 0x000ee20008000a00 */
[----:B0-----:R-:W-:-:S04]  /*41f0*/  LEA R22, P0, R29, R16, 0x2 ;  /* 0x000000101d167211 */ /* 0x001fc800078010ff */
[----:B------:R-:W-:-:S05]  /*4200*/  LEA.HI.X R23, R29, R17, R20, 0x2, P0 ;  /* 0x000000111d177211 */ /* 0x000fca00000f1414 */
[----:B-----5:R0:W4:Y:S01]  /*4210*/  LDG.E.128.CONSTANT R8, desc[UR6][R22.64] ;  /* 0x0000000616087981 */ /* 0x020122000c1e9d00 */
[----:B-1----:R-:W-:-:S05]  /*4220*/  IMAD.WIDE R30, R29, 0x4, R22 ;  /* 0x000000041d1e7825 */ /* 0x002fca00078e0216 */
[----:B------:R1:W4:Y:S01]  /*4230*/  LDG.E.128.CONSTANT R4, desc[UR6][R30.64] ;  /* 0x000000061e047981 */ /* 0x000322000c1e9d00 */
[----:B------:R-:W-:Y:S01]  /*4240*/  MOV R36, 0x2c00 ;  /* 0x00002c0000247802 */ /* 0x000fe20000000f00 */
[----:B---3--:R-:W-:Y:S01]  /*4250*/  HADD2.F32 R40, -RZ, R19.H0_H0 ;  /* 0x20000013ff287230 */ /* 0x008fe20000004100 */
[----:B--2---:R-:W-:Y:S02]  /*4260*/  LOP3.LUT R2, R12, 0xf000f, RZ, 0xc0, !PT ;  /* 0x000f000f0c027812 */ /* 0x004fe400078ec0ff */
[----:B------:R-:W-:Y:S02]  /*4270*/  LOP3.LUT R32, R13, 0xf000f, RZ, 0xc0, !PT ;  /* 0x000f000f0d207812 */ /* 0x000fe400078ec0ff */
[----:B------:R-:W-:Y:S02]  /*4280*/  LOP3.LUT R33, R14, 0xf000f, RZ, 0xc0, !PT ;  /* 0x000f000f0e217812 */ /* 0x000fe400078ec0ff */
[----:B------:R-:W-:Y:S02]  /*4290*/  LOP3.LUT R34, R15, 0xf000f, RZ, 0xc0, !PT ;  /* 0x000f000f0f227812 */ /* 0x000fe400078ec0ff */
[----:B------:R-:W-:-:S02]  /*42a0*/  LOP3.LUT R2, R2, 0x64006400, RZ, 0xfc, !PT ;  /* 0x6400640002027812 */ /* 0x000fc400078efcff */
[----:B------:R-:W-:Y:S02]  /*42b0*/  LOP3.LUT R32, R32, 0x64006400, RZ, 0xfc, !PT ;  /* 0x6400640020207812 */ /* 0x000fe400078efcff */
[----:B------:R-:W-:Y:S01]  /*42c0*/  LOP3.LUT R35, R33, 0x64006400, RZ, 0xfc, !PT ;  /* 0x6400640021237812 */ /* 0x000fe200078efcff */
[----:B0-----:R-:W-:Y:S01]  /*42d0*/  HADD2 R23, R2, -1032, -1032 ;  /* 0xe408e40802177430 */ /* 0x001fe20000000000 */
[----:B------:R-:W-:Y:S01]  /*42e0*/  LOP3.LUT R34, R34, 0x64006400, RZ, 0xfc, !PT ;  /* 0x6400640022227812 */ /* 0x000fe200078efcff */
[----:B------:R-:W-:Y:S01]  /*42f0*/  HADD2 R33, R32, -1032, -1032 ;  /* 0xe408e40820217430 */ /* 0x000fe20000000000 */
[----:B------:R-:W-:Y:S01]  /*4300*/  PRMT R2, R36, 0x7610, R2 ;  /* 0x0000761024027816 */ /* 0x000fe20000000002 */
[----:B------:R-:W-:Y:S02]  /*4310*/  HADD2 R35, R35, -1032, -1032 ;  /* 0xe408e40823237430 */ /* 0x000fe40000000000 */
[----:B------:R-:W-:Y:S02]  /*4320*/  HADD2.F32 R22, -RZ, R23.H0_H0 ;  /* 0x20000017ff167230 */ /* 0x000fe40000004100 */
[----:B------:R-:W-:-:S02]  /*4330*/  HADD2 R36, R34, -1032, -1032 ;  /* 0xe408e40822247430 */ /* 0x000fc40000000000 */
[----:B------:R-:W-:Y:S02]  /*4340*/  HADD2.F32 R37, -RZ, R23.H1_H1 ;  /* 0x30000017ff257230 */ /* 0x000fe40000004100 */
[----:B------:R-:W-:Y:S02]  /*4350*/  HADD2.F32 R23, -RZ, R18.H0_H0 ;  /* 0x20000012ff177230 */ /* 0x000fe40000004100 */
[----:B------:R-:W-:Y:S02]  /*4360*/  HADD2.F32 R38, -RZ, R33.H0_H0 ;  /* 0x20000021ff267230 */ /* 0x000fe40000004100 */
[----:B------:R-:W-:Y:S02]  /*4370*/  HADD2.F32 R32, -RZ, R35.H0_H0 ;  /* 0x20000023ff207230 */ /* 0x000fe40000004100 */
[----:B------:R-:W-:Y:S02]  /*4380*/  HADD2.F32 R34, -RZ, R36.H0_H0 ;  /* 0x20000024ff227230 */ /* 0x000fe40000004100 */
[----:B------:R-:W-:Y:S01]  /*4390*/  FFMA.FTZ R22, R22, R23, RZ ;  /* 0x0000001716167223 */ /* 0x000fe200000100ff */
[----:B------:R-:W-:-:S02]  /*43a0*/  HADD2.F32 R18, -RZ, R18.H1_H1 ;  /* 0x30000012ff127230 */ /* 0x000fc40000004100 */
[C---:B------:R-:W-:Y:S01]  /*43b0*/  FFMA.FTZ R41, R23.reuse, R38, RZ ;  /* 0x0000002617297223 */ /* 0x040fe200000100ff */
[C---:B------:R-:W-:Y:S01]  /*43c0*/  FFMA.FTZ R39, R23.reuse, R32, RZ ;  /* 0x0000002017277223 */ /* 0x040fe200000100ff */
[----:B------:R-:W-:Y:S01]  /*43d0*/  FFMA.FTZ R23, R23, R34, RZ ;  /* 0x0000002217177223 */ /* 0x000fe200000100ff */
[----:B------:R-:W-:Y:S02]  /*43e0*/  HADD2.F32 R32, -RZ, R33.H1_H1 ;  /* 0x30000021ff207230 */ /* 0x000fe40000004100 */
[----:B------:R-:W-:Y:S01]  /*43f0*/  FFMA.FTZ R33, R37, R18, R22 ;  /* 0x0000001225217223 */ /* 0x000fe20000010016 */
[----:B------:R-:W-:Y:S01]  /*4400*/  HADD2.F32 R34, -RZ, R35.H1_H1 ;  /* 0x30000023ff227230 */ /* 0x000fe20000004100 */
[----:B------:R-:W-:Y:S01]  /*4410*/  LOP3.LUT R22, R12, 0xf000f0, RZ, 0xc0, !PT ;  /* 0x00f000f00c167812 */ /* 0x000fe200078ec0ff */
[----:B------:R-:W-:Y:S02]  /*4420*/  HADD2.F32 R36, -RZ, R36.H1_H1 ;  /* 0x30000024ff247230 */ /* 0x000fe40000004100 */
[C---:B------:R-:W-:Y:S01]  /*4430*/  FFMA.FTZ R41, R18.reuse, R32, R41 ;  /* 0x0000002012297223 */ /* 0x040fe20000010029 */
[----:B------:R-:W-:Y:S01]  /*4440*/  FFMA.FTZ R35, R18, R34, R39 ;  /* 0x0000002212237223 */ /* 0x000fe20000010027 */
[----:B------:R-:W-:Y:S01]  /*4450*/  LOP3.LUT R37, R22, 0x64006400, RZ, 0xfc, !PT ;  /* 0x6400640016257812 */ /* 0x000fe200078efcff */
[----:B------:R-:W-:Y:S01]  /*4460*/  FFMA.FTZ R39, R18, R36, R23 ;  /* 0x0000002412277223 */ /* 0x000fe20000010017 */
[----:B------:R-:W-:Y:S01]  /*4470*/  LOP3.LUT R18, R13, 0xf000f0, RZ, 0xc0, !PT ;  /* 0x00f000f00d127812 */ /* 0x000fe200078ec0ff */
[----:B------:R-:W0:Y:S01]  /*4480*/  LDS.64 R22, [UR4+0x8] ;  /* 0x00000804ff167984 */ /* 0x000e220008000a00 */
[----:B------:R-:W-:Y:S01]  /*4490*/  LOP3.LUT R32, R14, 0xf000f0, RZ, 0xc0, !PT ;  /* 0x00f000f00e207812 */ /* 0x000fe200078ec0ff */
[----:B------:R-:W-:Y:S01]  /*44a0*/  HFMA2 R38, R37, R2.H0_H0, -72, -72 ;  /* 0xd480d48025267431 */ /* 0x000fe20000040002 */
[----:B------:R-:W-:-:S02]  /*44b0*/  LOP3.LUT R37, R18, 0x64006400, RZ, 0xfc, !PT ;  /* 0x6400640012257812 */ /* 0x000fc400078efcff */
[----:B------:R-:W-:Y:S02]  /*44c0*/  LOP3.LUT R34, R15, 0xf000f0, RZ, 0xc0, !PT ;  /* 0x00f000f00f227812 */ /* 0x000fe400078ec0ff */
[----:B------:R-:W-:Y:S01]  /*44d0*/  LOP3.LUT R43, R32, 0x64006400, RZ, 0xfc, !PT ;  /* 0x64006400202b7812 */ /* 0x000fe200078efcff */
[----:B------:R-:W-:Y:S01]  /*44e0*/  HADD2.F32 R18, -RZ, R38.H0_H0 ;  /* 0x20000026ff127230 */ /* 0x000fe20000004100 */
[----:B------:R-:W-:Y:S01]  /*44f0*/  LOP3.LUT R45, R34, 0x64006400, RZ, 0xfc, !PT ;  /* 0x64006400222d7812 */ /* 0x000fe200078efcff */
[-C--:B------:R-:W-:Y:S02]  /*4500*/  HFMA2 R36, R37, R2.reuse.H0_H0, -72, -72 ;  /* 0xd480d48025247431 */ /* 0x080fe40000040002 */
[-C--:B------:R-:W-:Y:S02]  /*4510*/  HFMA2 R37, R43, R2.reuse.H0_H0, -72, -72 ;  /* 0xd480d4802b257431 */ /* 0x080fe40000040002 */
[----:B------:R-:W-:Y:S01]  /*4520*/  FFMA.FTZ R33, R18, R40, R33 ;  /* 0x0000002812217223 */ /* 0x000fe20000010021 */
[----:B------:R-:W-:-:S02]  /*4530*/  HFMA2 R34, R45, R2.H0_H0, -72, -72 ;  /* 0xd480d4802d227431 */ /* 0x000fc40000040002 */
[----:B------:R-:W-:Y:S02]  /*4540*/  HADD2.F32 R18, -RZ, R37.H0_H0 ;  /* 0x20000025ff127230 */ /* 0x000fe40000004100 */
[----:B------:R-:W-:Y:S02]  /*4550*/  HADD2.F32 R32, -RZ, R36.H0_H0 ;  /* 0x20000024ff207230 */ /* 0x000fe40000004100 */
[----:B------:R-:W-:Y:S02]  /*4560*/  HADD2.F32 R42, -RZ, R34.H0_H0 ;  /* 0x20000022ff2a7230 */ /* 0x000fe40000004100 */
[C---:B------:R-:W-:Y:S01]  /*4570*/  FFMA.FTZ R18, R40.reuse, R18, R35 ;  /* 0x0000001228127223 */ /* 0x040fe20000010023 */
[----:B------:R-:W-:Y:S02]  /*4580*/  HADD2.F32 R35, -RZ, R19.H1_H1 ;  /* 0x30000013ff237230 */ /* 0x000fe40000004100 */
[----:B------:R-:W-:Y:S02]  /*4590*/  HADD2.F32 R37, -RZ, R37.H1_H1 ;  /* 0x30000025ff257230 */ /* 0x000fe40000004100 */
[----:B------:R-:W-:Y:S01]  /*45a0*/  FFMA.FTZ R32, R40, R32, R41 ;  /* 0x0000002028207223 */ /* 0x000fe20000010029 */
[----:B------:R-:W-:Y:S01]  /*45b0*/  HADD2.F32 R36, -RZ, R36.H1_H1 ;  /* 0x30000024ff247230 */ /* 0x000fe20000004100 */
[----:B------:R-:W-:Y:S01]  /*45c0*/  SHF.R.U32.HI R12, RZ, 0x8, R12 ;  /* 0x00000008ff0c7819 */ /* 0x000fe2000001160c */
[----:B------:R-:W-:-:S02]  /*45d0*/  HADD2.F32 R34, -RZ, R34.H1_H1 ;  /* 0x30000022ff227230 */ /* 0x000fc40000004100 */
[----:B------:R-:W-:Y:S01]  /*45e0*/  FFMA.FTZ R19, R40, R42, R39 ;  /* 0x0000002a28137223 */ /* 0x000fe20000010027 */
[----:B------:R-:W-:Y:S01]  /*45f0*/  SHF.R.U32.HI R14, RZ, 0x8, R14 ;  /* 0x00000008ff0e7819 */ /* 0x000fe2000001160e */
[C---:B------:R-:W-:Y:S01]  /*4600*/  FFMA.FTZ R37, R35.reuse, R37, R18 ;  /* 0x0000002523257223 */ /* 0x040fe20000010012 */
[----:B------:R-:W-:Y:S02]  /*4610*/  SHF.R.U32.HI R13, RZ, 0x8, R13 ;  /* 0x00000008ff0d7819 */ /* 0x000fe4000001160d */
[----:B------:R-:W-:Y:S01]  /*4620*/  SHF.R.U32.HI R15, RZ, 0x8, R15 ;  /* 0x00000008ff0f7819 */ /* 0x000fe2000001160f */
[----:B------:R-:W-:Y:S02]  /*4630*/  HADD2.F32 R38, -RZ, R38.H1_H1 ;  /* 0x30000026ff267230 */ /* 0x000fe40000004100 */
[C---:B------:R-:W-:Y:S01]  /*4640*/  FFMA.FTZ R36, R35.reuse, R36, R32 ;  /* 0x0000002423247223 */ /* 0x040fe20000010020 */
[----:B------:R-:W-:Y:S01]  /*4650*/  LOP3.LUT R18, R12, 0xf000f, RZ, 0xc0, !PT ;  /* 0x000f000f0c127812 */ /* 0x000fe200078ec0ff */
[----:B------:R-:W-:Y:S01]  /*4660*/  FFMA.FTZ R39, R35, R34, R19 ;  /* 0x0000002223277223 */ /* 0x000fe20000010013 */
[----:B------:R-:W-:-:S02]  /*4670*/  LOP3.LUT R32, R14, 0xf000f, RZ, 0xc0, !PT ;  /* 0x000f000f0e207812 */ /* 0x000fc400078ec0ff */
[----:B------:R-:W-:Y:S02]  /*4680*/  LOP3.LUT R19, R13, 0xf000f, RZ, 0xc0, !PT ;  /* 0x000f000f0d137812 */ /* 0x000fe400078ec0ff */
[----:B------:R-:W-:Y:S01]  /*4690*/  LOP3.LUT R34, R15, 0xf000f, RZ, 0xc0, !PT ;  /* 0x000f000f0f227812 */ /* 0x000fe200078ec0ff */
[----:B------:R-:W-:Y:S01]  /*46a0*/  FFMA.FTZ R33, R38, R35, R33 ;  /* 0x0000002326217223 */ /* 0x000fe20000010021 */
        /* <DEDUP_REMOVED lines=8> */
[----:B0-----:R-:W-:Y:S02]  /*4730*/  HADD2.F32 R40, -RZ, R22.H0_H0 ;  /* 0x20000016ff287230 */ /* 0x001fe40000004100 */
[----:B------:R-:W-:Y:S02]  /*4740*/  HADD2.F32 R19, -RZ, R34.H0_H0 ;  /* 0x20000022ff137230 */ /* 0x000fe40000004100 */
[----:B------:R-:W-:-:S02]  /*4750*/  HADD2.F32 R35, -RZ, R38.H0_H0 ;  /* 0x20000026ff237230 */ /* 0x000fc40000004100 */
[----:B------:R-:W-:Y:S02]  /*4760*/  HADD2.F32 R44, -RZ, R18.H0_H0 ;  /* 0x20000012ff2c7230 */ /* 0x000fe40000004100 */
[----:B------:R-:W-:Y:S02]  /*4770*/  HADD2.F32 R42, -RZ, R32.H0_H0 ;  /* 0x20000020ff2a7230 */ /* 0x000fe40000004100 */
[----:B------:R-:W-:Y:S01]  /*4780*/  FFMA.FTZ R19, R19, R40, R33 ;  /* 0x0000002813137223 */ /* 0x000fe20000010021 */
[----:B------:R-:W-:Y:S01]  /*4790*/  LOP3.LUT R12, R12, 0xf000f0, RZ, 0xc0, !PT ;  /* 0x00f000f00c0c7812 */ /* 0x000fe200078ec0ff */
[C---:B------:R-:W-:Y:S01]  /*47a0*/  FFMA.FTZ R35, R40.reuse, R35, R36 ;  /* 0x0000002328237223 */ /* 0x040fe20000010024 */
[C---:B------:R-:W-:Y:S01]  /*47b0*/  FFMA.FTZ R37, R40.reuse, R44, R37 ;  /* 0x0000002c28257223 */ /* 0x040fe20000010025 */
[----:B------:R-:W-:Y:S01]  /*47c0*/  FFMA.FTZ R33, R40, R42, R39 ;  /* 0x0000002a28217223 */ /* 0x000fe20000010027 */
[----:B------:R-:W-:Y:S01]  /*47d0*/  HADD2.F32 R40, -RZ, R18.H1_H1 ;  /* 0x30000012ff287230 */ /* 0x000fe20000004100 */
[----:B------:R-:W-:-:S02]  /*47e0*/  LOP3.LUT R18, R13, 0xf000f0, RZ, 0xc0, !PT ;  /* 0x00f000f00d127812 */ /* 0x000fc400078ec0ff */
[----:B------:R-:W-:Y:S02]  /*47f0*/  LOP3.LUT R13, R12, 0x64006400, RZ, 0xfc, !PT ;  /* 0x640064000c0d7812 */ /* 0x000fe400078efcff */
[----:B------:R-:W-:Y:S02]  /*4800*/  LOP3.LUT R14, R14, 0xf000f0, RZ, 0xc0, !PT ;  /* 0x00f000f00e0e7812 */ /* 0x000fe400078ec0ff */
[----:B------:R-:W-:Y:S01]  /*4810*/  LOP3.LUT R41, R18, 0x64006400, RZ, 0xfc, !PT ;  /* 0x6400640012297812 */ /* 0x000fe200078efcff */
[----:B------:R-:W-:Y:S01]  /*4820*/  HADD2.F32 R36, -RZ, R34.H1_H1 ;  /* 0x30000022ff247230 */ /* 0x000fe20000004100 */
[----:B------:R-:W-:Y:S01]  /*4830*/  LOP3.LUT R12, R15, 0xf000f0, RZ, 0xc0, !PT ;  /* 0x00f000f00f0c7812 */ /* 0x000fe200078ec0ff */
[-C--:B------:R-:W-:Y:S02]  /*4840*/  HFMA2 R15, R13, R2.reuse.H0_H0, -72, -72 ;  /* 0xd480d4800d0f7431 */ /* 0x080fe40000040002 */
[----:B------:R-:W-:Y:S01]  /*4850*/  HADD2.F32 R34, -RZ, R22.H1_H1 ;  /* 0x30000016ff227230 */ /* 0x000fe20000004100 */
[----:B------:R-:W-:Y:S01]  /*4860*/  LOP3.LUT R43, R14, 0x64006400, RZ, 0xfc, !PT ;  /* 0x640064000e2b7812 */ /* 0x000fe200078efcff */
[----:B------:R-:W-:-:S02]  /*4870*/  HFMA2 R14, R41, R2.H0_H0, -72, -72 ;  /* 0xd480d480290e7431 */ /* 0x000fc40000040002 */
[----:B------:R-:W-:Y:S01]  /*4880*/  HADD2.F32 R38, -RZ, R38.H1_H1 ;  /* 0x30000026ff267230 */ /* 0x000fe20000004100 */
[----:B------:R-:W-:Y:S01]  /*4890*/  LOP3.LUT R13, R12, 0x64006400, RZ, 0xfc, !PT ;  /* 0x640064000c0d7812 */ /* 0x000fe200078efcff */
[----:B------:R-:W-:Y:S02]  /*48a0*/  HADD2.F32 R41, -RZ, R32.H1_H1 ;  /* 0x30000020ff297230 */ /* 0x000fe40000004100 */
[----:B------:R-:W-:Y:S01]  /*48b0*/  FFMA.FTZ R39, R36, R34, R19 ;  /* 0x0000002224277223 */ /* 0x000fe20000010013 */
[----:B------:R-:W-:Y:S02]  /*48c0*/  HADD2.F32 R22, -RZ, R23.H0_H0 ;  /* 0x20000017ff167230 */ /* 0x000fe40000004100 */
[C---:B------:R-:W-:Y:S01]  /*48d0*/  FFMA.FTZ R35, R34.reuse, R38, R35 ;  /* 0x0000002622237223 */ /* 0x040fe20000010023 */
[----:B------:R-:W-:Y:S02]  /*48e0*/  HADD2.F32 R12, -RZ, R15.H0_H0 ;  /* 0x2000000fff0c7230 */ /* 0x000fe40000004100 */
[C---:B------:R-:W-:Y:S01]  /*48f0*/  FFMA.FTZ R37, R34.reuse, R40, R37 ;  /* 0x0000002822257223 */ /* 0x040fe20000010025 */
[----:B------:R-:W-:Y:S01]  /*4900*/  FFMA.FTZ R41, R34, R41, R33 ;  /* 0x0000002922297223 */ /* 0x000fe20000010021 */
[----:B------:R-:W-:-:S02]  /*4910*/  HFMA2 R33, R13, R2.H0_H0, -72, -72 ;  /* 0xd480d4800d217431 */ /* 0x000fc40000040002 */
[--C-:B------:R-:W-:Y:S02]  /*4920*/  HADD2.F32 R36, -RZ, R14.reuse.H0_H0 ;  /* 0x2000000eff247230 */ /* 0x100fe40000004100 */
[----:B------:R-:W-:Y:S01]  /*4930*/  FFMA.FTZ R34, R12, R22, R39 ;  /* 0x000000160c227223 */ /* 0x000fe20000010027 */
[----:B------:R-:W-:Y:S01]  /*4940*/  IMAD.WIDE R12, R29, 0x4, R30 ;  /* 0x000000041d0c7825 */ /* 0x000fe200078e021e */
[----:B------:R-:W0:Y:S03]  /*4950*/  LDS.64 R18, [UR4+0x10] ;  /* 0x00001004ff127984 */ /* 0x000e260008000a00 */
[----:B------:R-:W-:Y:S02]  /*4960*/  HADD2.F32 R29, -RZ, R15.H1_H1 ;  /* 0x3000000fff1d7230 */ /* 0x000fe40000004100 */
[----:B-1----:R-:W-:Y:S02]  /*4970*/  HADD2.F32 R30, -RZ, R14.H1_H1 ;  /* 0x3000000eff1e7230 */ /* 0x002fe40000004100 */
[----:B------:R-:W2:Y:S01]  /*4980*/  LDG.E.128.CONSTANT R12, desc[UR6][R12.64] ;  /* 0x000000060c0c7981 */ /* 0x000ea2000c1e9d00 */
[----:B------:R-:W-:-:S02]  /*4990*/  HFMA2 R32, R43, R2.H0_H0, -72, -72 ;  /* 0xd480d4802b207431 */ /* 0x000fc40000040002 */
[C---:B------:R-:W-:Y:S01]  /*49a0*/  FFMA.FTZ R36, R22.reuse, R36, R35 ;  /* 0x0000002416247223 */ /* 0x040fe20000010023 */
[----:B------:R-:W-:Y:S02]  /*49b0*/  HADD2.F32 R35, -RZ, R33.H0_H0 ;  /* 0x20000021ff237230 */ /* 0x000fe40000004100 */
[--C-:B------:R-:W-:Y:S02]  /*49c0*/  HADD2.F32 R38, -RZ, R32.reuse.H0_H0 ;  /* 0x20000020ff267230 */ /* 0x100fe40000004100 */
[----:B------:R-:W-:Y:S02]  /*49d0*/  HADD2.F32 R23, -RZ, R23.H1_H1 ;  /* 0x30000017ff177230 */ /* 0x000fe40000004100 */
[----:B------:R-:W-:Y:S02]  /*49e0*/  HADD2.F32 R31, -RZ, R32.H1_H1 ;  /* 0x30000020ff1f7230 */ /* 0x000fe40000004100 */
[C---:B------:R-:W-:Y:S01]  /*49f0*/  FFMA.FTZ R38, R22.reuse, R38, R37 ;  /* 0x0000002616267223 */ /* 0x040fe20000010025 */
[----:B------:R-:W-:Y:S01]  /*4a00*/  FFMA.FTZ R22, R22, R35, R41 ;  /* 0x0000002316167223 */ /* 0x000fe20000010029 */
[----:B----4-:R-:W-:Y:S01]  /*4a10*/  LOP3.LUT R35, R8, 0xf000f, RZ, 0xc0, !PT ;  /* 0x000f000f08237812 */ /* 0x010fe200078ec0ff */
[----:B------:R-:W-:Y:S01]  /*4a20*/  FFMA.FTZ R32, R29, R23, R34 ;  /* 0x000000171d207223 */ /* 0x000fe20000010022 */
[----:B------:R-:W-:Y:S01]  /*4a30*/  FFMA.FTZ R29, R23, R31, R38 ;  /* 0x0000001f171d7223 */ /* 0x000fe20000010026 */
[----:B------:R-:W-:-:S02]  /*4a40*/  HADD2.F32 R31, -RZ, R33.H1_H1 ;  /* 0x30000021ff1f7230 */ /* 0x000fc40000004100 */
[----:B------:R-:W-:Y:S01]  /*4a50*/  FFMA.FTZ R30, R23, R30, R36 ;  /* 0x0000001e171e7223 */ /* 0x000fe20000010024 */
[----:B------:R-:W-:Y:S02]  /*4a60*/  LOP3.LUT R34, R10, 0xf000f, RZ, 0xc0, !PT ;  /* 0x000f000f0a227812 */ /* 0x000fe400078ec0ff */
[----:B------:R-:W-:Y:S02]  /*4a70*/  LOP3.LUT R35, R35, 0x64006400, RZ, 0xfc, !PT ;  /* 0x6400640023237812 */ /* 0x000fe400078efcff */
[----:B------:R-:W-:Y:S02]  /*4a80*/  LOP3.LUT R33, R9, 0xf000f, RZ, 0xc0, !PT ;  /* 0x000f000f09217812 */ /* 0x000fe400078ec0ff */
[----:B------:R-:W-:Y:S01]  /*4a90*/  LOP3.LUT R36, R11, 0xf000f, RZ, 0xc0, !PT ;  /* 0x000f000f0b247812 */ /* 0x000fe200078ec0ff */
[----:B------:R-:W-:Y:S01]  /*4aa0*/  FFMA.FTZ R31, R23, R31, R22 ;  /* 0x0000001f171f7223 */ /* 0x000fe20000010016 */
[----:B------:R-:W-:Y:S01]  /*4ab0*/  LOP3.LUT R34, R34, 0x64006400, RZ, 0xfc, !PT ;  /* 0x6400640022227812 */ /* 0x000fe200078efcff */
[----:B------:R-:W-:Y:S01]  /*4ac0*/  HADD2 R35, R35, -1032, -1032 ;  /* 0xe408e40823237430 */ /* 0x000fe20000000000 */
[----:B------:R-:W-:-:S02]  /*4ad0*/  LOP3.LUT R33, R33, 0x64006400, RZ, 0xfc, !PT ;  /* 0x6400640021217812 */ /* 0x000fc400078efcff */
[----:B------:R-:W-:Y:S01]  /*4ae0*/  LOP3.LUT R22, R36, 0x64006400, RZ, 0xfc, !PT ;  /* 0x6400640024167812 */ /* 0x000fe200078efcff */
[----:B------:R-:W-:Y:S02]  /*4af0*/  HADD2 R37, R34, -1032, -1032 ;  /* 0xe408e40822257430 */ /* 0x000fe40000000000 */
[--C-:B------:R-:W-:Y:S02]  /*4b00*/  HADD2.F32 R23, -RZ, R35.reuse.H0_H0 ;  /* 0x20000023ff177230 */ /* 0x100fe40000004100 */
[----:B------:R-:W-:Y:S02]  /*4b10*/  HADD2 R36, R33, -1032, -1032 ;  /* 0xe408e40821247430 */ /* 0x000fe40000000000 */
[----:B------:R-:W-:Y:S02]  /*4b20*/  HADD2 R34, R22, -1032, -1032 ;  /* 0xe408e40816227430 */ /* 0x000fe40000000000 */
[----:B0-----:R-:W-:Y:S01]  /*4b30*/  HADD2.F32 R22, -RZ, R18.H0_H0 ;  /* 0x20000012ff167230 */ /* 0x001fe20000004100 */
[----:B------:R-:W-:Y:S01]  /*4b40*/  LOP3.LUT R38, R8, 0xf000f0, RZ, 0xc0, !PT ;  /* 0x00f000f008267812 */ /* 0x000fe200078ec0ff */
[----:B------:R-:W-:-:S02]  /*4b50*/  HADD2.F32 R39, -RZ, R35.H1_H1 ;  /* 0x30000023ff277230 */ /* 0x000fc40000004100 */
[----:B------:R-:W-:Y:S02]  /*4b60*/  HADD2.F32 R18, -RZ, R18.H1_H1 ;  /* 0x30000012ff127230 */ /* 0x000fe40000004100 */
[----:B------:R-:W-:Y:S01]  /*4b70*/  FFMA.FTZ R40, R23, R22, RZ ;  /* 0x0000001617287223 */ /* 0x000fe200000100ff */
[----:B------:R-:W-:Y:S01]  /*4b80*/  HADD2.F32 R41, -RZ, R36.H0_H0 ;  /* 0x20000024ff297230 */ /* 0x000fe20000004100 */
[----:B------:R-:W-:Y:S01]  /*4b90*/  LOP3.LUT R43, R38, 0x64006400, RZ, 0xfc, !PT ;  /* 0x64006400262b7812 */ /* 0x000fe200078efcff */
[----:B------:R-:W-:Y:S02]  /*4ba0*/  HADD2.F32 R35, -RZ, R37.H0_H0 ;  /* 0x20000025ff237230 */ /* 0x000fe40000004100 */
[----:B------:R-:W-:Y:S02]  /*4bb0*/  HADD2.F32 R33, -RZ, R34.H0_H0 ;  /* 0x20000022ff217230 */ /* 0x000fe40000004100 */
[----:B------:R-:W-:Y:S01]  /*4bc0*/  FFMA.FTZ R41, R22, R41, RZ ;  /* 0x0000002916297223 */ /* 0x000fe200000100ff */
[----:B------:R-:W-:-:S02]  /*4bd0*/  HADD2.F32 R36, -RZ, R36.H1_H1 ;  /* 0x30000024ff247230 */ /* 0x000fc40000004100 */
[C---:B------:R-:W-:Y:S01]  /*4be0*/  FFMA.FTZ R35, R22.reuse, R35, RZ ;  /* 0x0000002316237223 */ /* 0x040fe200000100ff */
[----:B------:R-:W-:Y:S02]  /*4bf0*/  HADD2.F32 R37, -RZ, R37.H1_H1 ;  /* 0x30000025ff257230 */ /* 0x000fe40000004100 */
[----:B------:R-:W-:Y:S01]  /*4c00*/  FFMA.FTZ R33, R22, R33, RZ ;  /* 0x0000002116217223 */ /* 0x000fe200000100ff */
[----:B------:R-:W-:Y:S01]  /*4c10*/  FFMA.FTZ R23, R39, R18, R40 ;  /* 0x0000001227177223 */ /* 0x000fe20000010028 */
[----:B------:R-:W-:Y:S01]  /*4c20*/  HFMA2 R39, R43, R2.H0_H0, -72, -72 ;  /* 0xd480d4802b277431 */ /* 0x000fe20000040002 */
[----:B------:R-:W-:Y:S01]  /*4c30*/  LOP3.LUT R22, R9, 0xf000f0, RZ, 0xc0, !PT ;  /* 0x00f000f009167812 */ /* 0x000fe200078ec0ff */
[C---:B------:R-:W-:Y:S01]  /*4c40*/  FFMA.FTZ R41, R18.reuse, R36, R41 ;  /* 0x0000002412297223 */ /* 0x040fe20000010029 */
[----:B------:R-:W-:Y:S01]  /*4c50*/  FFMA.FTZ R37, R18, R37, R35 ;  /* 0x0000002512257223 */ /* 0x000fe20000010023 */
[----:B------:R-:W-:Y:S01]  /*4c60*/  HADD2.F32 R36, -RZ, R34.H1_H1 ;  /* 0x30000022ff247230 */ /* 0x000fe20000004100 */
[----:B------:R-:W-:Y:S01]  /*4c70*/  LOP3.LUT R35, R22, 0x64006400, RZ, 0xfc, !PT ;  /* 0x6400640016237812 */ /* 0x000fe200078efcff */
[----:B------:R-:W-:Y:S01]  /*4c80*/  HADD2.F32 R38, -RZ, R19.H0_H0 ;  /* 0x20000013ff267230 */ /* 0x000fe20000004100 */
[----:B------:R-:W-:Y:S01]  /*4c90*/  LOP3.LUT R22, R11, 0xf000f0, RZ, 0xc0, !PT ;  /* 0x00f000f00b167812 */ /* 0x000fe200078ec0ff */
[----:B------:R-:W-:-:S02]  /*4ca0*/  HADD2.F32 R34, -RZ, R39.H0_H0 ;  /* 0x20000027ff227230 */ /* 0x000fc40000004100 */
[----:B------:R-:W-:Y:S01]  /*4cb0*/  FFMA.FTZ R33, R18, R36, R33 ;  /* 0x0000002412217223 */ /* 0x000fe20000010021 */
[----:B------:R-:W-:Y:S02]  /*4cc0*/  LOP3.LUT R18, R10, 0xf000f0, RZ, 0xc0, !PT ;  /* 0x00f000f00a127812 */ /* 0x000fe400078ec0ff */
[----:B------:R-:W-:Y:S01]  /*4cd0*/  LOP3.LUT R45, R22, 0x64006400, RZ, 0xfc, !PT ;  /* 0x64006400162d7812 */ /* 0x000fe200078efcff */
[----:B------:R-:W-:Y:S02]  /*4ce0*/  FFMA.FTZ R34, R34, R38, R23 ;  /* 0x0000002622227223 */ /* 0x000fe40000010017 */
[----:B------:R-:W0:Y:S01]  /*4cf0*/  LDS.64 R22, [UR4+0x18] ;  /* 0x00001804ff167984 */ /* 0x000e220008000a00 */
[-C--:B------:R-:W-:Y:S01]  /*4d00*/  HFMA2 R35, R35, R2.reuse.H0_H0, -72, -72 ;  /* 0xd480d48023237431 */ /* 0x080fe20000040002 */
[----:B------:R-:W-:Y:S01]  /*4d10*/  LOP3.LUT R43, R18, 0x64006400, RZ, 0xfc, !PT ;  /* 0x64006400122b7812 */ /* 0x000fe200078efcff */
[----:B------:R-:W-:-:S03]  /*4d20*/  HFMA2 R40, R45, R2.H0_H0, -72, -72 ;  /* 0xd480d4802d287431 */ /* 0x000fc60000040002 */
[----:B------:R-:W-:Y:S02]  /*4d30*/  HADD2.F32 R18, -RZ, R35.H0_H0 ;  /* 0x20000023ff127230 */ /* 0x000fe40000004100 */
[----:B------:R-:W-:Y:S02]  /*4d40*/  HFMA2 R36, R43, R2.H0_H0, -72, -72 ;  /* 0xd480d4802b247431 */ /* 0x000fe40000040002 */
[----:B------:R-:W-:Y:S02]  /*4d50*/  HADD2.F32 R42, -RZ, R40.H0_H0 ;  /* 0x20000028ff2a7230 */ /* 0x000fe40000004100 */
[C---:B------:R-:W-:Y:S01]  /*4d60*/  FFMA.FTZ R18, R38.reuse, R18, R41 ;  /* 0x0000001226127223 */ /* 0x040fe20000010029 */
[----:B------:R-:W-:Y:S02]  /*4d70*/  HADD2.F32 R41, -RZ, R36.H0_H0 ;  /* 0x20000024ff297230 */ /* 0x000fe40000004100 */
[----:B------:R-:W-:Y:S01]  /*4d80*/  FFMA.FTZ R42, R38, R42, R33 ;  /* 0x0000002a262a7223 */ /* 0x000fe20000010021 */
[----:B------:R-:W-:-:S02]  /*4d90*/  HADD2.F32 R19, -RZ, R19.H1_H1 ;  /* 0x30000013ff137230 */ /* 0x000fc40000004100 */
[----:B------:R-:W-:Y:S02]  /*4da0*/  HADD2.F32 R39, -RZ, R39.H1_H1 ;  /* 0x30000027ff277230 */ /* 0x000fe40000004100 */
[----:B------:R-:W-:Y:S01]  /*4db0*/  FFMA.FTZ R44, R38, R41, R37 ;  /* 0x00000029262c7223 */ /* 0x000fe20000010025 */
[----:B------:R-:W-:Y:S02]  /*4dc0*/  HADD2.F32 R35, -RZ, R35.H1_H1 ;  /* 0x30000023ff237230 */ /* 0x000fe40000004100 */
[----:B------:R-:W-:Y:S02]  /*4dd0*/  HADD2.F32 R33, -RZ, R36.H1_H1 ;  /* 0x30000024ff217230 */ /* 0x000fe40000004100 */
[----:B------:R-:W-:Y:S01]  /*4de0*/  HADD2.F32 R37, -RZ, R40.H1_H1 ;  /* 0x30000028ff257230 */ /* 0x000fe20000004100 */
[----:B------:R-:W-:Y:S02]  /*4df0*/  SHF.R.U32.HI R8, RZ, 0x8, R8 ;  /* 0x00000008ff087819 */ /* 0x000fe40000011608 */
[----:B------:R-:W-:-:S02]  /*4e00*/  SHF.R.U32.HI R10, RZ, 0x8, R10 ;  /* 0x00000008ff0a7819 */ /* 0x000fc4000001160a */
[----:B------:R-:W-:Y:S02]  /*4e10*/  SHF.R.U32.HI R9, RZ, 0x8, R9 ;  /* 0x00000008ff097819 */ /* 0x000fe40000011609 */
[----:B------:R-:W-:Y:S01]  /*4e20*/  SHF.R.U32.HI R11, RZ, 0x8, R11 ;  /* 0x00000008ff0b7819 */ /* 0x000fe2000001160b */
[----:B------:R-:W-:Y:S01]  /*4e30*/  FFMA.FTZ R34, R39, R19, R34 ;  /* 0x0000001327227223 */ /* 0x000fe20000010022 */
[C---:B------:R-:W-:Y:S01]  /*4e40*/  FFMA.FTZ R18, R19.reuse, R35, R18 ;  /* 0x0000002313127223 */ /* 0x040fe20000010012 */
[C---:B------:R-:W-:Y:S01]  /*4e50*/  FFMA.FTZ R33, R19.reuse, R33, R44 ;  /* 0x0000002113217223 */ /* 0x040fe2000001002c */
[----:B------:R-:W-:Y:S01]  /*4e60*/  FFMA.FTZ R37, R19, R37, R42 ;  /* 0x0000002513257223 */ /* 0x000fe2000001002a */
        /* <DEDUP_REMOVED lines=18> */
[----:B------:R-:W-:Y:S01]  /*4f90*/  HADD2.F32 R22, -RZ, R22.H1_H1 ;  /* 0x30000016ff167230 */ /* 0x000fe20000004100 */
[----:B------:R-:W-:Y:S01]  /*4fa0*/  LOP3.LUT R8, R8, 0xf000f0, RZ, 0xc0, !PT ;  /* 0x00f000f008087812 */ /* 0x000fe200078ec0ff */
[----:B------:R-:W-:Y:S02]  /*4fb0*/  HADD2.F32 R38, -RZ, R38.H1_H1 ;  /* 0x30000026ff267230 */ /* 0x000fe40000004100 */
[C---:B------:R-:W-:Y:S01]  /*4fc0*/  FFMA.FTZ R18, R35.reuse, R40, R18 ;  /* 0x0000002823127223 */ /* 0x040fe20000010012 */
[C---:B------:R-:W-:Y:S01]  /*4fd0*/  FFMA.FTZ R33, R35.reuse, R42, R33 ;  /* 0x0000002a23217223 */ /* 0x040fe20000010021 */
[----:B------:R-:W-:Y:S01]  /*4fe0*/  FFMA.FTZ R37, R35, R44, R37 ;  /* 0x0000002c23257223 */ /* 0x000fe20000010025 */
[----:B------:R-:W-:Y:S01]  /*4ff0*/  HADD2.F32 R41, -RZ, R19.H1_H1 ;  /* 0x30000013ff297230 */ /* 0x000fe20000004100 */
[----:B------:R-:W-:Y:S01]  /*5000*/  LOP3.LUT R10, R10, 0xf000f0, RZ, 0xc0, !PT ;  /* 0x00f000f00a0a7812 */ /* 0x000fe200078ec0ff */
[----:B------:R-:W-:-:S02]  /*5010*/  HADD2.F32 R35, -RZ, R23.H0_H0 ;  /* 0x20000017ff237230 */ /* 0x000fc40000004100 */
[----:B------:R-:W-:Y:S01]  /*5020*/  HADD2.F32 R19, -RZ, R23.H1_H1 ;  /* 0x30000017ff137230 */ /* 0x000fe20000004100 */
[----:B------:R-:W-:Y:S01]  /*5030*/  LOP3.LUT R23, R9, 0xf000f0, RZ, 0xc0, !PT ;  /* 0x00f000f009177812 */ /* 0x000fe200078ec0ff */
[----:B------:R-:W-:Y:S01]  /*5040*/  FFMA.FTZ R38, R22, R38, R33 ;  /* 0x0000002616267223 */ /* 0x000fe20000010021 */
[----:B------:R-:W-:Y:S02]  /*5050*/  LOP3.LUT R9, R8, 0x64006400, RZ, 0xfc, !PT ;  /* 0x6400640008097812 */ /* 0x000fe400078efcff */
[----:B------:R-:W-:Y:S02]  /*5060*/  LOP3.LUT R33, R11, 0xf000f0, RZ, 0xc0, !PT ;  /* 0x00f000f00b217812 */ /* 0x000fe400078ec0ff */
[----:B------:R-:W-:Y:S02]  /*5070*/  LOP3.LUT R23, R23, 0x64006400, RZ, 0xfc, !PT ;  /* 0x6400640017177812 */ /* 0x000fe400078efcff */
[----:B------:R-:W-:Y:S01]  /*5080*/  LOP3.LUT R11, R10, 0x64006400, RZ, 0xfc, !PT ;  /* 0x640064000a0b7812 */ /* 0x000fe200078efcff */
[----:B------:R-:W-:-:S02]  /*5090*/  HFMA2 R10, R9, R2.H0_H0, -72, -72 ;  /* 0xd480d480090a7431 */ /* 0x000fc40000040002 */
[----:B------:R-:W-:Y:S01]  /*50a0*/  HADD2.F32 R39, -RZ, R39.H1_H1 ;  /* 0x30000027ff277230 */ /* 0x000fe20000004100 */
[----:B------:R-:W-:Y:S01]  /*50b0*/  LOP3.LUT R33, R33, 0x64006400, RZ, 0xfc, !PT ;  /* 0x6400640021217812 */ /* 0x000fe200078efcff */
[----:B------:R-:W-:Y:S02]  /*50c0*/  HADD2.F32 R36, -RZ, R36.H1_H1 ;  /* 0x30000024ff247230 */ /* 0x000fe40000004100 */
[-C--:B------:R-:W-:Y:S02]  /*50d0*/  HFMA2 R8, R23, R2.reuse.H0_H0, -72, -72 ;  /* 0xd480d48017087431 */ /* 0x080fe40000040002 */
[-C--:B------:R-:W-:Y:S02]  /*50e0*/  HFMA2 R9, R11, R2.reuse.H0_H0, -72, -72 ;  /* 0xd480d4800b097431 */ /* 0x080fe40000040002 */
[----:B------:R-:W-:Y:S02]  /*50f0*/  HADD2.F32 R23, -RZ, R10.H0_H0 ;  /* 0x2000000aff177230 */ /* 0x000fe40000004100 */
[----:B------:R-:W-:Y:S01]  /*5100*/  FFMA.FTZ R34, R41, R22, R34 ;  /* 0x0000001629227223 */ /* 0x000fe20000010022 */
[----:B------:R-:W-:Y:S01]  /*5110*/  FFMA.FTZ R18, R22, R39, R18 ;  /* 0x0000002716127223 */ /* 0x000fe20000010012 */
[----:B------:R-:W-:-:S02]  /*5120*/  HFMA2 R11, R33, R2.H0_H0, -72, -72 ;  /* 0xd480d480210b7431 */ /* 0x000fc40000040002 */
[----:B------:R-:W-:Y:S01]  /*5130*/  FFMA.FTZ R36, R22, R36, R37 ;  /* 0x0000002416247223 */ /* 0x000fe20000010025 */
[----:B------:R-:W-:Y:S02]  /*5140*/  HADD2.F32 R22, -RZ, R8.H0_H0 ;  /* 0x20000008ff167230 */ /* 0x000fe40000004100 */
[--C-:B------:R-:W-:Y:S02]  /*5150*/  HADD2.F32 R33, -RZ, R9.reuse.H0_H0 ;  /* 0x20000009ff217230 */ /* 0x100fe40000004100 */
[----:B------:R-:W-:Y:S01]  /*5160*/  FFMA.FTZ R23, R23, R35, R34 ;  /* 0x0000002317177223 */ /* 0x000fe20000010022 */
[----:B------:R-:W-:Y:S02]  /*5170*/  HADD2.F32 R10, -RZ, R10.H1_H1 ;  /* 0x3000000aff0a7230 */ /* 0x000fe40000004100 */
[C---:B------:R-:W-:Y:S01]  /*5180*/  FFMA.FTZ R18, R35.reuse, R22, R18 ;  /* 0x0000001623127223 */ /* 0x040fe20000010012 */
[----:B------:R-:W-:Y:S02]  /*5190*/  HADD2.F32 R8, -RZ, R8.H1_H1 ;  /* 0x30000008ff087230 */ /* 0x000fe40000004100 */
[----:B------:R-:W-:Y:S01]  /*51a0*/  FFMA.FTZ R38, R35, R33, R38 ;  /* 0x0000002123267223 */ /* 0x000fe20000010026 */
[----:B------:R-:W-:-:S02]  /*51b0*/  HADD2.F32 R9, -RZ, R9.H1_H1 ;  /* 0x30000009ff097230 */ /* 0x000fc40000004100 */
[----:B------:R-:W-:Y:S01]  /*51c0*/  FFMA.FTZ R10, R10, R19, R23 ;  /* 0x000000130a0a7223 */ /* 0x000fe20000010017 */
[----:B------:R-:W-:Y:S02]  /*51d0*/  HADD2.F32 R37, -RZ, R11.H0_H0 ;  /* 0x2000000bff257230 */ /* 0x000fe40000004100 */
[--C-:B------:R-:W-:Y:S02]  /*51e0*/  HADD2.F32 R33, -RZ, R27.reuse.H0_H0 ;  /* 0x2000001bff217230 */ /* 0x100fe40000004100 */
[----:B------:R-:W-:Y:S02]  /*51f0*/  HADD2.F32 R23, -RZ, R27.H1_H1 ;  /* 0x3000001bff177230 */ /* 0x000fe40000004100 */
[C---:B------:R-:W-:Y:S01]  /*5200*/  FFMA.FTZ R34, R19.reuse, R8, R18 ;  /* 0x0000000813227223 */ /* 0x040fe20000010012 */
[----:B------:R-:W-:Y:S02]  /*5210*/  HADD2.F32 R22, -RZ, R11.H1_H1 ;  /* 0x3000000bff167230 */ /* 0x000fe40000004100 */
[----:B------:R-:W-:Y:S01]  /*5220*/  FFMA.FTZ R11, R19, R9, R38 ;  /* 0x00000009130b7223 */ /* 0x000fe20000010026 */
[----:B------:R-:W-:Y:S01]  /*5230*/  FFMA.FTZ R37, R35, R37, R36 ;  /* 0x0000002523257223 */ /* 0x000fe20000010024 */
[----:B------:R-:W0:Y:S01]  /*5240*/  LDS.64 R8, [UR4+0x20] ;  /* 0x00002004ff087984 */ /* 0x000e220008000a00 */
[----:B------:R-:W-:Y:S01]  /*5250*/  FMUL.FTZ R32, R33, R32 ;  /* 0x0000002021207220 */ /* 0x000fe20000410000 */
[----:B------:R-:W-:Y:S01]  /*5260*/  FMUL.FTZ R30, R23, R30 ;  /* 0x0000001e171e7220 */ /* 0x000fe20000410000 */
[----:B------:R-:W-:Y:S01]  /*5270*/  FFMA.FTZ R19, R19, R22, R37 ;  /* 0x0000001613137223 */ /* 0x000fe20000010025 */
[----:B------:R-:W-:-:S02]  /*5280*/  HADD2.F32 R22, -RZ, R28.H0_H0 ;  /* 0x2000001cff167230 */ /* 0x000fc40000004100 */
[----:B------:R-:W-:Y:S01]  /*5290*/  HADD2.F32 R18, -RZ, R28.H1_H1 ;  /* 0x3000001cff127230 */ /* 0x000fe20000004100 */
[----:B------:R-:W-:Y:S02]  /*52a0*/  F2FP.F16.F32.PACK_AB R32, RZ, R32 ;  /* 0x00000020ff20723e */ /* 0x000fe400000000ff */
[----:B------:R-:W-:Y:S01]  /*52b0*/  F2FP.F16.F32.PACK_AB R30, RZ, R30 ;  /* 0x0000001eff1e723e */ /* 0x000fe200000000ff */
[----:B------:R-:W-:Y:S01]  /*52c0*/  FMUL.FTZ R29, R22, R29 ;  /* 0x0000001d161d7220 */ /* 0x000fe20000410000 */
[----:B------:R-:W-:Y:S01]  /*52d0*/  FMUL.FTZ R31, R18, R31 ;  /* 0x0000001f121f7220 */ /* 0x000fe20000410000 */
[----:B------:R-:W-:Y:S01]  /*52e0*/  FMUL.FTZ R34, R23, R34 ;  /* 0x0000002217227220 */ /* 0x000fe20000410000 */
[----:B------:R-:W-:Y:S01]  /*52f0*/  PRMT R32, R32, 0x5410, R30 ;  /* 0x0000541020207816 */ /* 0x000fe2000000001e */
[----:B------:R-:W-:Y:S01]  /*5300*/  FMUL.FTZ R30, R33, R10 ;  /* 0x0000000a211e7220 */ /* 0x000fe20000410000 */
[----:B------:R-:W-:Y:S02]  /*5310*/  F2FP.F16.F32.PACK_AB R10, RZ, R29 ;  /* 0x0000001dff0a723e */ /* 0x000fe400000000ff */
[----:B------:R-:W-:-:S02]  /*5320*/  F2FP.F16.F32.PACK_AB R31, RZ, R31 ;  /* 0x0000001fff1f723e */ /* 0x000fc400000000ff */
[----:B------:R-:W-:Y:S02]  /*5330*/  F2FP.F16.F32.PACK_AB R30, RZ, R30 ;  /* 0x0000001eff1e723e */ /* 0x000fe400000000ff */
[----:B------:R-:W-:Y:S01]  /*5340*/  F2FP.F16.F32.PACK_AB R34, RZ, R34 ;  /* 0x00000022ff22723e */ /* 0x000fe200000000ff */
[----:B------:R-:W-:Y:S01]  /*5350*/  HFMA2.MMA R29, R32, 1, 1, R26 ;  /* 0x3c003c00201d7835 */ /* 0x000fe2000000001a */
[----:B------:R-:W-:Y:S02]  /*5360*/  PRMT R10, R10, 0x5410, R31 ;  /* 0x000054100a0a7816 */ /* 0x000fe4000000001f */
[----:B------:R-:W-:Y:S01]  /*5370*/  PRMT R30, R30, 0x5410, R34 ;  /* 0x000054101e1e7816 */ /* 0x000fe20000000022 */
[----:B------:R-:W-:Y:S02]  /*5380*/  FMUL.FTZ R11, R22, R11 ;  /* 0x0000000b160b7220 */ /* 0x000fe40000410000 */
[----:B------:R-:W-:Y:S01]  /*5390*/  HADD2 R26, R10, R3 ;  /* 0x000000030a1a7230 */ /* 0x000fe20000000000 */
[----:B------:R-:W-:Y:S01]  /*53a0*/  LOP3.LUT R3, R4, 0xf000f, RZ, 0xc0, !PT ;  /* 0x000f000f04037812 */ /* 0x000fe200078ec0ff */
[----:B------:R-:W-:Y:S01]  /*53b0*/  FMUL.FTZ R19, R18, R19 ;  /* 0x0000001312137220 */ /* 0x000fe20000410000 */
[----:B------:R-:W-:Y:S01]  /*53c0*/  HFMA2.MMA R29, R30, 1, 1, R29 ;  /* 0x3c003c001e1d7835 */ /* 0x000fe2000000001d */
[----:B------:R-:W-:-:S02]  /*53d0*/  LOP3.LUT R10, R5, 0xf000f, RZ, 0xc0, !PT ;  /* 0x000f000f050a7812 */ /* 0x000fc400078ec0ff */
[----:B------:R-:W-:Y:S02]  /*53e0*/  LOP3.LUT R30, R6, 0xf000f, RZ, 0xc0, !PT ;  /* 0x000f000f061e7812 */ /* 0x000fe400078ec0ff */
[----:B------:R-:W-:Y:S02]  /*53f0*/  LOP3.LUT R31, R7, 0xf000f, RZ, 0xc0, !PT ;  /* 0x000f000f071f7812 */ /* 0x000fe400078ec0ff */
[----:B------:R-:W-:Y:S02]  /*5400*/  LOP3.LUT R3, R3, 0x64006400, RZ, 0xfc, !PT ;  /* 0x6400640003037812 */ /* 0x000fe400078efcff */
[----:B------:R-:W-:Y:S02]  /*5410*/  F2FP.F16.F32.PACK_AB R11, RZ, R11 ;  /* 0x0000000bff0b723e */ /* 0x000fe400000000ff */
[----:B------:R-:W-:Y:S02]  /*5420*/  F2FP.F16.F32.PACK_AB R19, RZ, R19 ;  /* 0x00000013ff13723e */ /* 0x000fe400000000ff */
[----:B------:R-:W-:-:S02]  /*5430*/  LOP3.LUT R34, R10, 0x64006400, RZ, 0xfc, !PT ;  /* 0x640064000a227812 */ /* 0x000fc400078efcff */
[----:B------:R-:W-:Y:S02]  /*5440*/  LOP3.LUT R30, R30, 0x64006400, RZ, 0xfc, !PT ;  /* 0x640064001e1e7812 */ /* 0x000fe400078efcff */
[----:B------:R-:W-:Y:S01]  /*5450*/  LOP3.LUT R31, R31, 0x64006400, RZ, 0xfc, !PT ;  /* 0x640064001f1f7812 */ /* 0x000fe200078efcff */
[----:B------:R-:W-:Y:S01]  /*5460*/  HADD2 R10, R3, -1032, -1032 ;  /* 0xe408e408030a7430 */ /* 0x000fe20000000000 */
[----:B------:R-:W-:Y:S01]  /*5470*/  PRMT R11, R11, 0x5410, R19 ;  /* 0x000054100b0b7816 */ /* 0x000fe20000000013 */
[----:B------:R-:W-:Y:S02]  /*5480*/  HADD2 R34, R34, -1032, -1032 ;  /* 0xe408e40822227430 */ /* 0x000fe40000000000 */
[----:B------:R-:W-:Y:S02]  /*5490*/  HADD2 R30, R30, -1032, -1032 ;  /* 0xe408e4081e1e7430 */ /* 0x000fe40000000000 */
[----:B------:R-:W-:Y:S02]  /*54a0*/  HADD2 R31, R31, -1032, -1032 ;  /* 0xe408e4081f1f7430 */ /* 0x000fe40000000000 */
[----:B------:R-:W-:-:S02]  /*54b0*/  HADD2.F32 R3, -RZ, R10.H0_H0 ;  /* 0x2000000aff037230 */ /* 0x000fc40000004100 */
[----:B------:R-:W-:Y:S01]  /*54c0*/  HADD2.F32 R37, -RZ, R10.H1_H1 ;  /* 0x3000000aff257230 */ /* 0x000fe20000004100 */
[----:B------:R-:W-:Y:S01]  /*54d0*/  HFMA2.MMA R26, R11, 1, 1, R26 ;  /* 0x3c003c000b1a7835 */ /* 0x000fe2000000001a */
[----:B0-----:R-:W-:Y:S02]  /*54e0*/  HADD2.F32 R10, -RZ, R8.H0_H0 ;  /* 0x20000008ff0a7230 */ /* 0x001fe40000004100 */
[----:B------:R-:W-:Y:S02]  /*54f0*/  HADD2.F32 R35, -RZ, R34.H0_H0 ;  /* 0x20000022ff237230 */ /* 0x000fe40000004100 */
[----:B------:R-:W-:Y:S02]  /*5500*/  HADD2.F32 R11, -RZ, R30.H0_H0 ;  /* 0x2000001eff0b7230 */ /* 0x000fe40000004100 */
[----:B------:R-:W-:Y:S02]  /*5510*/  HADD2.F32 R19, -RZ, R31.H0_H0 ;  /* 0x2000001fff137230 */ /* 0x000fe40000004100 */
[----:B------:R-:W-:Y:S01]  /*5520*/  FFMA.FTZ R32, R3, R10, RZ ;  /* 0x0000000a03207223 */ /* 0x000fe200000100ff */
[C---:B------:R-:W-:Y:S01]  /*5530*/  FFMA.FTZ R3, R10.reuse, R35, RZ ;  /* 0x000000230a037223 */ /* 0x040fe200000100ff */
[C---:B------:R-:W-:Y:S01]  /*5540*/  FFMA.FTZ R35, R10.reuse, R11, RZ ;  /* 0x0000000b0a237223 */ /* 0x040fe200000100ff */
[----:B------:R-:W-:-:S02]  /*5550*/  FFMA.FTZ R19, R10, R19, RZ ;  /* 0x000000130a137223 */ /* 0x000fc400000100ff */
[----:B------:R-:W0:Y:S01]  /*5560*/  LDS.64 R10, [UR4+0x28] ;  /* 0x00002804ff0a7984 */ /* 0x000e220008000a00 */
[----:B------:R-:W-:Y:S02]  /*5570*/  HADD2.F32 R8, -RZ, R8.H1_H1 ;  /* 0x30000008ff087230 */ /* 0x000fe40000004100 */
[----:B------:R-:W-:Y:S01]  /*5580*/  HADD2.F32 R36, -RZ, R34.H1_H1 ;  /* 0x30000022ff247230 */ /* 0x000fe20000004100 */
[----:B------:R-:W-:Y:S02]  /*5590*/  LOP3.LUT R34, R4, 0xf000f0, RZ, 0xc0, !PT ;  /* 0x00f000f004227812 */ /* 0x000fe400078ec0ff */
[----:B------:R-:W-:Y:S01]  /*55a0*/  FFMA.FTZ R32, R37, R8, R32 ;  /* 0x0000000825207223 */ /* 0x000fe20000010020 */
[----:B------:R-:W-:Y:S01]  /*55b0*/  LOP3.LUT R37, R5, 0xf000f0, RZ, 0xc0, !PT ;  /* 0x00f000f005257812 */ /* 0x000fe200078ec0ff */
[----:B------:R-:W-:Y:S01]  /*55c0*/  FFMA.FTZ R3, R8, R36, R3 ;  /* 0x0000002408037223 */ /* 0x000fe20000010003 */
[----:B------:R-:W-:Y:S01]  /*55d0*/  LOP3.LUT R39, R6, 0xf000f0, RZ, 0xc0, !PT ;  /* 0x00f000f006277812 */ /* 0x000fe200078ec0ff */
[----:B------:R-:W-:-:S02]  /*55e0*/  HADD2.F32 R30, -RZ, R30.H1_H1 ;  /* 0x3000001eff1e7230 */ /* 0x000fc40000004100 */
[----:B------:R-:W-:Y:S01]  /*55f0*/  HADD2.F32 R36, -RZ, R31.H1_H1 ;  /* 0x3000001fff247230 */ /* 0x000fe20000004100 */
[----:B------:R-:W-:Y:S02]  /*5600*/  LOP3.LUT R31, R34, 0x64006400, RZ, 0xfc, !PT ;  /* 0x64006400221f7812 */ /* 0x000fe400078efcff */
[----:B------:R-:W-:Y:S02]  /*5610*/  LOP3.LUT R37, R37, 0x64006400, RZ, 0xfc, !PT ;  /* 0x6400640025257812 */ /* 0x000fe400078efcff */
[----:B------:R-:W-:Y:S01]  /*5620*/  LOP3.LUT R39, R39, 0x64006400, RZ, 0xfc, !PT ;  /* 0x6400640027277812 */ /* 0x000fe200078efcff */
[C---:B------:R-:W-:Y:S01]  /*5630*/  FFMA.FTZ R35, R8.reuse, R30, R35 ;  /* 0x0000001e08237223 */ /* 0x040fe20000010023 */
[----:B------:R-:W-:Y:S01]  /*5640*/  LOP3.LUT R38, R7, 0xf000f0, RZ, 0xc0, !PT ;  /* 0x00f000f007267812 */ /* 0x000fe200078ec0ff */
[----:B------:R-:W-:Y:S01]  /*5650*/  FFMA.FTZ R19, R8, R36, R19 ;  /* 0x0000002408137223 */ /* 0x000fe20000010013 */
[-C--:B------:R-:W-:Y:S02]  /*5660*/  HFMA2 R8, R31, R2.reuse.H0_H0, -72, -72 ;  /* 0xd480d4801f087431 */ /* 0x080fe40000040002 */
[-C--:B------:R-:W-:Y:S01]  /*5670*/  HFMA2 R30, R37, R2.reuse.H0_H0, -72, -72 ;  /* 0xd480d480251e7431 */ /* 0x080fe20000040002 */
[----:B------:R-:W-:Y:S01]  /*5680*/  LOP3.LUT R37, R38, 0x64006400, RZ, 0xfc, !PT ;  /* 0x6400640026257812 */ /* 0x000fe200078efcff */
[----:B------:R-:W-:-:S02]  /*5690*/  HFMA2 R31, R39, R2.H0_H0, -72, -72 ;  /* 0xd480d480271f7431 */ /* 0x000fc40000040002 */
[----:B------:R-:W-:Y:S02]  /*56a0*/  HADD2.F32 R34, -RZ, R9.H0_H0 ;  /* 0x20000009ff227230 */ /* 0x000fe40000004100 */
[----:B------:R-:W-:Y:S02]  /*56b0*/  HFMA2 R36, R37, R2.H0_H0, -72, -72 ;  /* 0xd480d48025247431 */ /* 0x000fe40000040002 */
[----:B------:R-:W-:Y:S02]  /*56c0*/  HADD2.F32 R38, -RZ, R31.H0_H0 ;  /* 0x2000001fff267230 */ /* 0x000fe40000004100 */
[----:B------:R-:W-:Y:S02]  /*56d0*/  HADD2.F32 R40, -RZ, R30.H0_H0 ;  /* 0x2000001eff287230 */ /* 0x000fe40000004100 */
[----:B------:R-:W-:Y:S02]  /*56e0*/  HADD2.F32 R39, -RZ, R8.H0_H0 ;  /* 0x20000008ff277230 */ /* 0x000fe40000004100 */
[----:B------:R-:W-:Y:S01]  /*56f0*/  FFMA.FTZ R38, R34, R38, R35 ;  /* 0x0000002622267223 */ /* 0x000fe20000010023 */
[----:B------:R-:W-:-:S02]  /*5700*/  HADD2.F32 R35, -RZ, R36.H0_H0 ;  /* 0x20000024ff237230 */ /* 0x000fc40000004100 */
[C---:B------:R-:W-:Y:S01]  /*5710*/  FFMA.FTZ R40, R34.reuse, R40, R3 ;  /* 0x0000002822287223 */ /* 0x040fe20000010003 */
[----:B------:R-:W-:Y:S01]  /*5720*/  HADD2.F32 R9, -RZ, R9.H1_H1 ;  /* 0x30000009ff097230 */ /* 0x000fe20000004100 */
[----:B------:R-:W-:Y:S01]  /*5730*/  SHF.R.U32.HI R7, RZ, 0x8, R7 ;  /* 0x00000008ff077819 */ /* 0x000fe20000011607 */
[----:B------:R-:W-:Y:S01]  /*5740*/  HADD2.F32 R30, -RZ, R30.H1_H1 ;  /* 0x3000001eff1e7230 */ /* 0x000fe20000004100 */
[----:B------:R-:W-:Y:S01]  /*5750*/  SHF.R.U32.HI R6, RZ, 0x8, R6 ;  /* 0x00000008ff067819 */ /* 0x000fe20000011606 */
[----:B------:R-:W-:Y:S02]  /*5760*/  HADD2.F32 R3, -RZ, R8.H1_H1 ;  /* 0x30000008ff037230 */ /* 0x000fe40000004100 */
[----:B------:R-:W-:Y:S01]  /*5770*/  FFMA.FTZ R32, R39, R34, R32 ;  /* 0x0000002227207223 */ /* 0x000fe20000010020 */
[----:B------:R-:W-:Y:S02]  /*5780*/  HADD2.F32 R31, -RZ, R31.H1_H1 ;  /* 0x3000001fff1f7230 */ /* 0x000fe40000004100 */
[----:B------:R-:W-:Y:S01]  /*5790*/  FFMA.FTZ R19, R34, R35, R19 ;  /* 0x0000002322137223 */ /* 0x000fe20000010013 */
[----:B------:R-:W-:-:S02]  /*57a0*/  HADD2.F32 R42, -RZ, R36.H1_H1 ;  /* 0x30000024ff2a7230 */ /* 0x000fc40000004100 */
[----:B------:R-:W-:Y:S01]  /*57b0*/  FFMA.FTZ R36, R9, R30, R40 ;  /* 0x0000001e09247223 */ /* 0x000fe20000010028 */
[----:B------:R-:W-:Y:S01]  /*57c0*/  LOP3.LUT R35, R7, 0xf000f, RZ, 0xc0, !PT ;  /* 0x000f000f07237812 */ /* 0x000fe200078ec0ff */
[----:B------:R-:W-:Y:S01]  /*57d0*/  FFMA.FTZ R34, R3, R9, R32 ;  /* 0x0000000903227223 */ /* 0x000fe20000010020 */
[----:B------:R-:W-:Y:S01]  /*57e0*/  SHF.R.U32.HI R4, RZ, 0x8, R4 ;  /* 0x00000008ff047819 */ /* 0x000fe20000011604 */
[C---:B------:R-:W-:Y:S01]  /*57f0*/  FFMA.FTZ R8, R9.reuse, R31, R38 ;  /* 0x0000001f09087223 */ /* 0x040fe20000010026 */
[----:B------:R-:W-:Y:S01]  /*5800*/  SHF.R.U32.HI R5, RZ, 0x8, R5 ;  /* 0x00000008ff057819 */ /* 0x000fe20000011605 */
[----:B------:R-:W-:Y:S01]  /*5810*/  FFMA.FTZ R32, R9, R42, R19 ;  /* 0x0000002a09207223 */ /* 0x000fe20000010013 */
[----:B------:R-:W-:Y:S01]  /*5820*/  LOP3.LUT R30, R6, 0xf000f, RZ, 0xc0, !PT ;  /* 0x000f000f061e7812 */ /* 0x000fe200078ec0ff */
[--C-:B0-----:R-:W-:Y:S02]  /*5830*/  HADD2.F32 R31, -RZ, R10.reuse.H0_H0 ;  /* 0x2000000aff1f7230 */ /* 0x101fe40000004100 */
[----:B------:R-:W-:Y:S01]  /*5840*/  HADD2.F32 R19, -RZ, R10.H1_H1 ;  /* 0x3000000aff137230 */ /* 0x000fe20000004100 */
[----:B------:R-:W-:-:S02]  /*5850*/  LOP3.LUT R10, R35, 0x64006400, RZ, 0xfc, !PT ;  /* 0x64006400230a7812 */ /* 0x000fc400078efcff */
[----:B------:R-:W-:Y:S02]  /*5860*/  LOP3.LUT R3, R4, 0xf000f, RZ, 0xc0, !PT ;  /* 0x000f000f04037812 */ /* 0x000fe400078ec0ff */
[----:B------:R-:W-:Y:S02]  /*5870*/  LOP3.LUT R9, R5, 0xf000f, RZ, 0xc0, !PT ;  /* 0x000f000f05097812 */ /* 0x000fe400078ec0ff */
[----:B------:R-:W-:Y:S01]  /*5880*/  LOP3.LUT R30, R30, 0x64006400, RZ, 0xfc, !PT ;  /* 0x640064001e1e7812 */ /* 0x000fe200078efcff */
[----:B------:R-:W-:Y:S01]  /*5890*/  HADD2 R10, R10, -1032, -1032 ;  /* 0xe408e4080a0a7430 */ /* 0x000fe20000000000 */
[----:B------:R-:W-:Y:S02]  /*58a0*/  LOP3.LUT R3, R3, 0x64006400, RZ, 0xfc, !PT ;  /* 0x6400640003037812 */ /* 0x000fe400078efcff */
[----:B------:R-:W-:Y:S01]  /*58b0*/  LOP3.LUT R9, R9, 0x64006400, RZ, 0xfc, !PT ;  /* 0x6400640009097812 */ /* 0x000fe200078efcff */
[----:B------:R-:W-:Y:S02]  /*58c0*/  HADD2 R30, R30, -1032, -1032 ;  /* 0xe408e4081e1e7430 */ /* 0x000fe40000000000 */
[----:B------:R-:W-:-:S02]  /*58d0*/  HADD2.F32 R37, -RZ, R10.H0_H0 ;  /* 0x2000000aff257230 */ /* 0x000fc40000004100 */
[----:B------:R-:W-:Y:S02]  /*58e0*/  HADD2 R35, R3, -1032, -1032 ;  /* 0xe408e40803237430 */ /* 0x000fe40000000000 */
[----:B------:R-:W-:Y:S02]  /*58f0*/  HADD2 R9, R9, -1032, -1032 ;  /* 0xe408e40809097430 */ /* 0x000fe40000000000 */
[--C-:B------:R-:W-:Y:S02]  /*5900*/  HADD2.F32 R39, -RZ, R30.reuse.H0_H0 ;  /* 0x2000001eff277230 */ /* 0x100fe40000004100 */
[C---:B------:R-:W-:Y:S01]  /*5910*/  FFMA.FTZ R32, R31.reuse, R37, R32 ;  /* 0x000000251f207223 */ /* 0x040fe20000010020 */
[----:B------:R-:W-:Y:S02]  /*5920*/  HADD2.F32 R41, -RZ, R35.H0_H0 ;  /* 0x20000023ff297230 */ /* 0x000fe40000004100 */
[--C-:B------:R-:W-:Y:S02]  /*5930*/  HADD2.F32 R38, -RZ, R9.reuse.H0_H0 ;  /* 0x20000009ff267230 */ /* 0x100fe40000004100 */
[----:B------:R-:W-:Y:S01]  /*5940*/  FFMA.FTZ R8, R31, R39, R8 ;  /* 0x000000271f087223 */ /* 0x000fe20000010008 */
[----:B------:R-:W-:Y:S01]  /*5950*/  HADD2.F32 R37, -RZ, R9.H1_H1 ;  /* 0x30000009ff257230 */ /* 0x000fe20000004100 */
[----:B------:R-:W-:Y:S01]  /*5960*/  LOP3.LUT R9, R4, 0xf000f0, RZ, 0xc0, !PT ;  /* 0x00f000f004097812 */ /* 0x000fe200078ec0ff */
[----:B------:R-:W-:-:S02]  /*5970*/  HADD2.F32 R39, -RZ, R30.H1_H1 ;  /* 0x3000001eff277230 */ /* 0x000fc40000004100 */
[----:B------:R-:W-:Y:S01]  /*5980*/  FFMA.FTZ R34, R41, R31, R34 ;  /* 0x0000001f29227223 */ /* 0x000fe20000010022 */
[----:B------:R-:W-:Y:S01]  /*5990*/  FFMA.FTZ R36, R31, R38, R36 ;  /* 0x000000261f247223 */ /* 0x000fe20000010024 */
[----:B------:R-:W-:Y:S01]  /*59a0*/  LOP3.LUT R31, R5, 0xf000f0, RZ, 0xc0, !PT ;  /* 0x00f000f0051f7812 */ /* 0x000fe200078ec0ff */
[----:B------:R-:W-:Y:S02]  /*59b0*/  HADD2.F32 R35, -RZ, R35.H1_H1 ;  /* 0x30000023ff237230 */ /* 0x000fe40000004100 */
[----:B------:R-:W-:Y:S01]  /*59c0*/  FFMA.FTZ R4, R19, R39, R8 ;  /* 0x0000002713047223 */ /* 0x000fe20000010008 */
[----:B------:R-:W-:Y:S02]  /*59d0*/  LOP3.LUT R5, R9, 0x64006400, RZ, 0xfc, !PT ;  /* 0x6400640009057812 */ /* 0x000fe400078efcff */
[----:B------:R-:W0:Y:S01]  /*59e0*/  LDS.64 R8, [UR4+0x30] ;  /* 0x00003004ff087984 */ /* 0x000e220008000a00 */
[----:B------:R-:W-:Y:S01]  /*59f0*/  FFMA.FTZ R30, R35, R19, R34 ;  /* 0x00000013231e7223 */ /* 0x000fe20000010022 */
[----:B------:R-:W-:-:S02]  /*5a00*/  LOP3.LUT R34, R6, 0xf000f0, RZ, 0xc0, !PT ;  /* 0x00f000f006227812 */ /* 0x000fc400078ec0ff */
[----:B------:R-:W-:Y:S02]  /*5a10*/  LOP3.LUT R35, R7, 0xf000f0, RZ, 0xc0, !PT ;  /* 0x00f000f007237812 */ /* 0x000fe400078ec0ff */
[----:B------:R-:W-:Y:S02]  /*5a20*/  LOP3.LUT R7, R34, 0x64006400, RZ, 0xfc, !PT ;  /* 0x6400640022077812 */ /* 0x000fe400078efcff */
[----:B------:R-:W-:Y:S02]  /*5a30*/  LOP3.LUT R31, R31, 0x64006400, RZ, 0xfc, !PT ;  /* 0x640064001f1f7812 */ /* 0x000fe400078efcff */
[----:B------:R-:W-:Y:S01]  /*5a40*/  LOP3.LUT R35, R35, 0x64006400, RZ, 0xfc, !PT ;  /* 0x6400640023237812 */ /* 0x000fe200078efcff */
[----:B------:R-:W-:Y:S01]  /*5a50*/  FFMA.FTZ R36, R19, R37, R36 ;  /* 0x0000002513247223 */ /* 0x000fe20000010024 */
[----:B------:R-:W-:Y:S02]  /*5a60*/  HADD2.F32 R37, -RZ, R10.H1_H1 ;  /* 0x3000000aff257230 */ /* 0x000fe40000004100 */
[----:B------:R-:W-:-:S02]  /*5a70*/  HFMA2 R6, R5, R2.H0_H0, -72, -72 ;  /* 0xd480d48005067431 */ /* 0x000fc40000040002 */
[-C--:B------:R-:W-:Y:S02]  /*5a80*/  HFMA2 R10, R7, R2.reuse.H0_H0, -72, -72 ;  /* 0xd480d480070a7431 */ /* 0x080fe40000040002 */
[-C--:B------:R-:W-:Y:S02]  /*5a90*/  HFMA2 R5, R31, R2.reuse.H0_H0, -72, -72 ;  /* 0xd480d4801f057431 */ /* 0x080fe40000040002 */
[----:B------:R-:W-:Y:S02]  /*5aa0*/  HFMA2 R7, R35, R2.H0_H0, -72, -72 ;  /* 0xd480d48023077431 */ /* 0x000fe40000040002 */
[----:B------:R-:W-:Y:S01]  /*5ab0*/  FFMA.FTZ R38, R19, R37, R32 ;  /* 0x0000002513267223 */ /* 0x000fe20000010020 */
[----:B------:R-:W-:Y:S02]  /*5ac0*/  HADD2.F32 R3, -RZ, R11.H0_H0 ;  /* 0x2000000bff037230 */ /* 0x000fe40000004100 */
[----:B------:R-:W-:Y:S02]  /*5ad0*/  HADD2.F32 R19, -RZ, R10.H0_H0 ;  /* 0x2000000aff137230 */ /* 0x000fe40000004100 */
[----:B------:R-:W-:-:S02]  /*5ae0*/  HADD2.F32 R31, -RZ, R6.H0_H0 ;  /* 0x20000006ff1f7230 */ /* 0x000fc40000004100 */
[----:B------:R-:W-:Y:S02]  /*5af0*/  HADD2.F32 R34, -RZ, R5.H0_H0 ;  /* 0x20000005ff227230 */ /* 0x000fe40000004100 */
[----:B------:R-:W-:Y:S02]  /*5b00*/  HADD2.F32 R35, -RZ, R7.H0_H0 ;  /* 0x20000007ff237230 */ /* 0x000fe40000004100 */
[----:B------:R-:W-:Y:S01]  /*5b10*/  FFMA.FTZ R19, R3, R19, R4 ;  /* 0x0000001303137223 */ /* 0x000fe20000010004 */
[----:B------:R-:W-:Y:S01]  /*5b20*/  FFMA.FTZ R31, R31, R3, R30 ;  /* 0x000000031f1f7223 */ /* 0x000fe2000001001e */
[C---:B------:R-:W-:Y:S01]  /*5b30*/  FFMA.FTZ R34, R3.reuse, R34, R36 ;  /* 0x0000002203227223 */ /* 0x040fe20000010024 */
[----:B------:R-:W-:Y:S01]  /*5b40*/  FFMA.FTZ R4, R3, R35, R38 ;  /* 0x0000002303047223 */ /* 0x000fe20000010026 */
[----:B--2---:R-:W-:Y:S01]  /*5b50*/  LOP3.LUT R3, R12, 0xf000f, RZ, 0xc0, !PT ;  /* 0x000f000f0c037812 */ /* 0x004fe200078ec0ff */
[----:B------:R-:W-:Y:S02]  /*5b60*/  HADD2.F32 R11, -RZ, R11.H1_H1 ;  /* 0x3000000bff0b7230 */ /* 0x000fe40000004100 */
[----:B------:R-:W-:Y:S01]  /*5b70*/  HADD2.F32 R32, -RZ, R5.H1_H1 ;  /* 0x30000005ff207230 */ /* 0x000fe20000004100 */
[----:B------:R-:W-:Y:S01]  /*5b80*/  LOP3.LUT R5, R13, 0xf000f, RZ, 0xc0, !PT ;  /* 0x000f000f0d057812 */ /* 0x000fe200078ec0ff */
[----:B------:R-:W-:Y:S01]  /*5b90*/  HADD2.F32 R6, -RZ, R6.H1_H1 ;  /* 0x30000006ff067230 */ /* 0x000fe20000004100 */
[----:B------:R-:W-:Y:S01]  /*5ba0*/  LOP3.LUT R3, R3, 0x64006400, RZ, 0xfc, !PT ;  /* 0x6400640003037812 */ /* 0x000fe200078efcff */
[----:B------:R-:W-:-:S02]  /*5bb0*/  HADD2.F32 R36, -RZ, R10.H1_H1 ;  /* 0x3000000aff247230 */ /* 0x000fc40000004100 */
[----:B------:R-:W-:Y:S01]  /*5bc0*/  FFMA.FTZ R10, R11, R32, R34 ;  /* 0x000000200b0a7223 */ /* 0x000fe20000010022 */
[----:B------:R-:W-:Y:S01]  /*5bd0*/  LOP3.LUT R34, R5, 0x64006400, RZ, 0xfc, !PT ;  /* 0x6400640005227812 */ /* 0x000fe200078efcff */
[----:B------:R-:W-:Y:S01]  /*5be0*/  FFMA.FTZ R30, R6, R11, R31 ;  /* 0x0000000b061e7223 */ /* 0x000fe2000001001f */
[----:B------:R-:W-:Y:S01]  /*5bf0*/  LOP3.LUT R6, R14, 0xf000f, RZ, 0xc0, !PT ;  /* 0x000f000f0e067812 */ /* 0x000fe200078ec0ff */
[----:B------:R-:W-:Y:S01]  /*5c00*/  HADD2.F32 R7, -RZ, R7.H1_H1 ;  /* 0x30000007ff077230 */ /* 0x000fe20000004100 */
[----:B------:R-:W-:Y:S01]  /*5c10*/  LOP3.LUT R31, R15, 0xf000f, RZ, 0xc0, !PT ;  /* 0x000f000f0f1f7812 */ /* 0x000fe200078ec0ff */
[----:B------:R-:W-:Y:S02]  /*5c20*/  HADD2 R5, R3, -1032, -1032 ;  /* 0xe408e40803057430 */ /* 0x000fe40000000000 */
[----:B------:R-:W-:Y:S01]  /*5c30*/  FFMA.FTZ R19, R11, R36, R19 ;  /* 0x000000240b137223 */ /* 0x000fe20000010013 */
[----:B------:R-:W-:Y:S01]  /*5c40*/  LOP3.LUT R6, R6, 0x64006400, RZ, 0xfc, !PT ;  /* 0x6400640006067812 */ /* 0x000fe200078efcff */
[----:B------:R-:W-:Y:S01]  /*5c50*/  HADD2 R34, R34, -1032, -1032 ;  /* 0xe408e40822227430 */ /* 0x000fe20000000000 */
[----:B------:R-:W-:Y:S01]  /*5c60*/  LOP3.LUT R31, R31, 0x64006400, RZ, 0xfc, !PT ;  /* 0x640064001f1f7812 */ /* 0x000fe200078efcff */
[----:B------:R-:W-:Y:S01]  /*5c70*/  FFMA.FTZ R11, R11, R7, R4 ;  /* 0x000000070b0b7223 */ /* 0x000fe20000010004 */
[----:B------:R-:W-:-:S02]  /*5c80*/  HADD2.F32 R3, -RZ, R5.H0_H0 ;  /* 0x20000005ff037230 */ /* 0x000fc40000004100 */
[----:B0-----:R-:W-:Y:S02]  /*5c90*/  HADD2.F32 R4, -RZ, R8.H0_H0 ;  /* 0x20000008ff047230 */ /* 0x001fe40000004100 */
[----:B------:R-:W-:Y:S02]  /*5ca0*/  HADD2 R6, R6, -1032, -1032 ;  /* 0xe408e40806067430 */ /* 0x000fe40000000000 */
[----:B------:R-:W-:Y:S02]  /*5cb0*/  HADD2.F32 R35, -RZ, R34.H0_H0 ;  /* 0x20000022ff237230 */ /* 0x000fe40000004100 */
[----:B------:R-:W-:Y:S02]  /*5cc0*/  HADD2 R31, R31, -1032, -1032 ;  /* 0xe408e4081f1f7430 */ /* 0x000fe40000000000 */
[----:B------:R-:W-:Y:S02]  /*5cd0*/  HADD2.F32 R37, -RZ, R5.H1_H1 ;  /* 0x30000005ff257230 */ /* 0x000fe40000004100 */
[----:B------:R-:W-:Y:S01]  /*5ce0*/  FFMA.FTZ R32, R3, R4, RZ ;  /* 0x0000000403207223 */ /* 0x000fe200000100ff */
[----:B------:R-:W-:-:S02]  /*5cf0*/  HADD2.F32 R8, -RZ, R8.H1_H1 ;  /* 0x30000008ff087230 */ /* 0x000fc40000004100 */
[----:B------:R-:W-:Y:S01]  /*5d00*/  FFMA.FTZ R3, R4, R35, RZ ;  /* 0x0000002304037223 */ /* 0x000fe200000100ff */
[----:B------:R-:W-:Y:S02]  /*5d10*/  HADD2.F32 R36, -RZ, R34.H1_H1 ;  /* 0x30000022ff247230 */ /* 0x000fe40000004100 */
[--C-:B------:R-:W-:Y:S02]  /*5d20*/  HADD2.F32 R5, -RZ, R6.reuse.H0_H0 ;  /* 0x20000006ff057230 */ /* 0x100fe40000004100 */
[----:B------:R-:W-:Y:S01]  /*5d30*/  FFMA.FTZ R32, R37, R8, R32 ;  /* 0x0000000825207223 */ /* 0x000fe20000010020 */
[----:B------:R-:W-:Y:S01]  /*5d40*/  HADD2.F32 R7, -RZ, R31.H0_H0 ;  /* 0x2000001fff077230 */ /* 0x000fe20000004100 */
[----:B------:R-:W-:Y:S01]  /*5d50*/  LOP3.LUT R37, R13, 0xf000f0, RZ, 0xc0, !PT ;  /* 0x00f000f00d257812 */ /* 0x000fe200078ec0ff */
[----:B------:R-:W-:Y:S01]  /*5d60*/  FFMA.FTZ R3, R8, R36, R3 ;  /* 0x0000002408037223 */ /* 0x000fe20000010003 */
[----:B------:R-:W-:Y:S01]  /*5d70*/  FFMA.FTZ R35, R4, R5, RZ ;  /* 0x0000000504237223 */ /* 0x000fe200000100ff */
[----:B------:R-:W-:-:S02]  /*5d80*/  HADD2.F32 R6, -RZ, R6.H1_H1 ;  /* 0x30000006ff067230 */ /* 0x000fc40000004100 */
[----:B------:R-:W-:Y:S01]  /*5d90*/  FFMA.FTZ R7, R4, R7, RZ ;  /* 0x0000000704077223 */ /* 0x000fe200000100ff */
[----:B------:R-:W-:Y:S01]  /*5da0*/  HADD2.F32 R36, -RZ, R31.H1_H1 ;  /* 0x3000001fff247230 */ /* 0x000fe20000004100 */
[----:B------:R-:W0:Y:S01]  /*5db0*/  LDS.64 R4, [UR4+0x38] ;  /* 0x00003804ff047984 */ /* 0x000e220008000a00 */
[----:B------:R-:W-:Y:S02]  /*5dc0*/  LOP3.LUT R34, R12, 0xf000f0, RZ, 0xc0, !PT ;  /* 0x00f000f00c227812 */ /* 0x000fe400078ec0ff */
[----:B------:R-:W-:Y:S02]  /*5dd0*/  LOP3.LUT R37, R37, 0x64006400, RZ, 0xfc, !PT ;  /* 0x6400640025257812 */ /* 0x000fe400078efcff */
[----:B------:R-:W-:Y:S02]  /*5de0*/  LOP3.LUT R39, R14, 0xf000f0, RZ, 0xc0, !PT ;  /* 0x00f000f00e277812 */ /* 0x000fe400078ec0ff */
[----:B------:R-:W-:Y:S01]  /*5df0*/  LOP3.LUT R38, R15, 0xf000f0, RZ, 0xc0, !PT ;  /* 0x00f000f00f267812 */ /* 0x000fe200078ec0ff */
[----:B------:R-:W-:Y:S01]  /*5e00*/  FFMA.FTZ R35, R8, R6, R35 ;  /* 0x0000000608237223 */ /* 0x000fe20000010023 */
[----:B------:R-:W-:Y:S01]  /*5e10*/  LOP3.LUT R31, R34, 0x64006400, RZ, 0xfc, !PT ;  /* 0x64006400221f7812 */ /* 0x000fe200078efcff */
[----:B------:R-:W-:Y:S01]  /*5e20*/  FFMA.FTZ R7, R8, R36, R7 ;  /* 0x0000002408077223 */ /* 0x000fe20000010007 */
[----:B------:R-:W-:Y:S01]  /*5e30*/  LOP3.LUT R39, R39, 0x64006400, RZ, 0xfc, !PT ;  /* 0x6400640027277812 */ /* 0x000fe200078efcff */
[-C--:B------:R-:W-:Y:S01]  /*5e40*/  HFMA2 R8, R37, R2.reuse.H0_H0, -72, -72 ;  /* 0xd480d48025087431 */ /* 0x080fe20000040002 */
[----:B------:R-:W-:Y:S01]  /*5e50*/  LOP3.LUT R37, R38, 0x64006400, RZ, 0xfc, !PT ;  /* 0x6400640026257812 */ /* 0x000fe200078efcff */
[----:B------:R-:W-:-:S02]  /*5e60*/  HFMA2 R6, R31, R2.H0_H0, -72, -72 ;  /* 0xd480d4801f067431 */ /* 0x000fc40000040002 */
[----:B------:R-:W-:Y:S02]  /*5e70*/  HADD2.F32 R34, -RZ, R9.H0_H0 ;  /* 0x20000009ff227230 */ /* 0x000fe40000004100 */
[-C--:B------:R-:W-:Y:S02]  /*5e80*/  HFMA2 R31, R39, R2.reuse.H0_H0, -72, -72 ;  /* 0xd480d480271f7431 */ /* 0x080fe40000040002 */
[----:B------:R-:W-:Y:S02]  /*5e90*/  HADD2.F32 R40, -RZ, R8.H0_H0 ;  /* 0x20000008ff287230 */ /* 0x000fe40000004100 */
[----:B------:R-:W-:Y:S02]  /*5ea0*/  HFMA2 R36, R37, R2.H0_H0, -72, -72 ;  /* 0xd480d48025247431 */ /* 0x000fe40000040002 */
[----:B------:R-:W-:Y:S02]  /*5eb0*/  HADD2.F32 R38, -RZ, R31.H0_H0 ;  /* 0x2000001fff267230 */ /* 0x000fe40000004100 */
[----:B------:R-:W-:Y:S01]  /*5ec0*/  FFMA.FTZ R40, R34, R40, R3 ;  /* 0x0000002822287223 */ /* 0x000fe20000010003 */
[----:B------:R-:W-:-:S02]  /*5ed0*/  HADD2.F32 R3, -RZ, R36.H0_H0 ;  /* 0x20000024ff037230 */ /* 0x000fc40000004100 */
[----:B------:R-:W-:Y:S02]  /*5ee0*/  HADD2.F32 R9, -RZ, R9.H1_H1 ;  /* 0x30000009ff097230 */ /* 0x000fe40000004100 */
[----:B------:R-:W-:Y:S02]  /*5ef0*/  HADD2.F32 R8, -RZ, R8.H1_H1 ;  /* 0x30000008ff087230 */ /* 0x000fe40000004100 */
[C---:B------:R-:W-:Y:S01]  /*5f00*/  FFMA.FTZ R38, R34.reuse, R38, R35 ;  /* 0x0000002622267223 */ /* 0x040fe20000010023 */
[----:B------:R-:W-:Y:S02]  /*5f10*/  HADD2.F32 R31, -RZ, R31.H1_H1 ;  /* 0x3000001fff1f7230 */ /* 0x000fe40000004100 */
[----:B------:R-:W-:Y:S01]  /*5f20*/  FFMA.FTZ R3, R34, R3, R7 ;  /* 0x0000000322037223 */ /* 0x000fe20000010007 */
[----:B------:R-:W-:Y:S01]  /*5f30*/  HADD2.F32 R36, -RZ, R36.H1_H1 ;  /* 0x30000024ff247230 */ /* 0x000fe20000004100 */
[----:B------:R-:W-:Y:S01]  /*5f40*/  SHF.R.U32.HI R12, RZ, 0x8, R12 ;  /* 0x00000008ff0c7819 */ /* 0x000fe2000001160c */
[--C-:B------:R-:W-:Y:S01]  /*5f50*/  HADD2.F32 R39, -RZ, R6.reuse.H0_H0 ;  /* 0x20000006ff277230 */ /* 0x100fe20000004100 */
[----:B------:R-:W-:Y:S01]  /*5f60*/  SHF.R.U32.HI R13, RZ, 0x8, R13 ;  /* 0x00000008ff0d7819 */ /* 0x000fe2000001160d */
[C---:B------:R-:W-:Y:S01]  /*5f70*/  FFMA.FTZ R35, R9.reuse, R8, R40 ;  /* 0x0000000809237223 */ /* 0x040fe20000010028 */
[----:B------:R-:W-:Y:S01]  /*5f80*/  SHF.R.U32.HI R14, RZ, 0x8, R14 ;  /* 0x00000008ff0e7819 */ /* 0x000fe2000001160e */
[----:B------:R-:W-:Y:S01]  /*5f90*/  FFMA.FTZ R8, R9, R31, R38 ;  /* 0x0000001f09087223 */ /* 0x000fe20000010026 */
[----:B------:R-:W-:Y:S01]  /*5fa0*/  SHF.R.U32.HI R15, RZ, 0x8, R15 ;  /* 0x00000008ff0f7819 */ /* 0x000fe2000001160f */
[----:B------:R-:W-:-:S02]  /*5fb0*/  HADD2.F32 R37, -RZ, R6.H1_H1 ;  /* 0x30000006ff257230 */ /* 0x000fc40000004100 */
[----:B------:R-:W-:Y:S01]  /*5fc0*/  FFMA.FTZ R31, R9, R36, R3 ;  /* 0x00000024091f7223 */ /* 0x000fe20000010003 */
[----:B------:R-:W-:Y:S01]  /*5fd0*/  FFMA.FTZ R32, R39, R34, R32 ;  /* 0x0000002227207223 */ /* 0x000fe20000010020 */
[----:B------:R-:W-:Y:S02]  /*5fe0*/  LOP3.LUT R3, R12, 0xf000f, RZ, 0xc0, !PT ;  /* 0x000f000f0c037812 */ /* 0x000fe400078ec0ff */
[----:B------:R-:W-:Y:S02]  /*5ff0*/  LOP3.LUT R6, R13, 0xf000f, RZ, 0xc0, !PT ;  /* 0x000f000f0d067812 */ /* 0x000fe400078ec0ff */
[----:B------:R-:W-:Y:S02]  /*6000*/  LOP3.LUT R7, R14, 0xf000f, RZ, 0xc0, !PT ;  /* 0x000f000f0e077812 */ /* 0x000fe400078ec0ff */
[----:B------:R-:W-:Y:S01]  /*6010*/  LOP3.LUT R34, R15, 0xf000f, RZ, 0xc0, !PT ;  /* 0x000f000f0f227812 */ /* 0x000fe200078ec0ff */
        /* <DEDUP_REMOVED lines=15> */
[----:B------:R-:W-:Y:S01]  /*6110*/  LOP3.LUT R12, R12, 0xf000f0, RZ, 0xc0, !PT ;  /* 0x00f000f00c0c7812 */ /* 0x000fe200078ec0ff */
[C---:B------:R-:W-:Y:S01]  /*6120*/  FFMA.FTZ R37, R32.reuse, R40, R35 ;  /* 0x0000002820257223 */ /* 0x040fe20000010023 */
[----:B------:R-:W-:Y:S01]  /*6130*/  LOP3.LUT R13, R13, 0xf000f0, RZ, 0xc0, !PT ;  /* 0x00f000f00d0d7812 */ /* 0x000fe200078ec0ff */
[C---:B------:R-:W-:Y:S01]  /*6140*/  FFMA.FTZ R35, R32.reuse, R39, R8 ;  /* 0x0000002720237223 */ /* 0x040fe20000010008 */
[----:B------:R-:W-:Y:S01]  /*6150*/  FFMA.FTZ R31, R32, R36, R31 ;  /* 0x00000024201f7223 */ /* 0x000fe2000001001f */
[----:B------:R-:W-:Y:S01]  /*6160*/  LOP3.LUT R14, R14, 0xf000f0, RZ, 0xc0, !PT ;  /* 0x00f000f00e0e7812 */ /* 0x000fe200078ec0ff */
[----:B------:R-:W-:-:S02]  /*6170*/  HADD2.F32 R4, -RZ, R4.H1_H1 ;  /* 0x30000004ff047230 */ /* 0x000fc40000004100 */
[----:B------:R-:W-:Y:S02]  /*6180*/  HADD2.F32 R8, -RZ, R9.H1_H1 ;  /* 0x30000009ff087230 */ /* 0x000fe40000004100 */
[----:B------:R-:W-:Y:S01]  /*6190*/  HADD2.F32 R32, -RZ, R7.H1_H1 ;  /* 0x30000007ff207230 */ /* 0x000fe20000004100 */
[----:B------:R-:W-:Y:S02]  /*61a0*/  LOP3.LUT R7, R12, 0x64006400, RZ, 0xfc, !PT ;  /* 0x640064000c077812 */ /* 0x000fe400078efcff */
[----:B------:R-:W-:Y:S02]  /*61b0*/  LOP3.LUT R13, R13, 0x64006400, RZ, 0xfc, !PT ;  /* 0x640064000d0d7812 */ /* 0x000fe400078efcff */
[----:B------:R-:W-:Y:S02]  /*61c0*/  LOP3.LUT R12, R15, 0xf000f0, RZ, 0xc0, !PT ;  /* 0x00f000f00f0c7812 */ /* 0x000fe400078ec0ff */
[----:B------:R-:W-:Y:S01]  /*61d0*/  LOP3.LUT R15, R14, 0x64006400, RZ, 0xfc, !PT ;  /* 0x640064000e0f7812 */ /* 0x000fe200078efcff */
[C---:B------:R-:W-:Y:S01]  /*61e0*/  FFMA.FTZ R37, R4.reuse, R8, R37 ;  /* 0x0000000804257223 */ /* 0x040fe20000010025 */
[----:B------:R-:W-:Y:S01]  /*61f0*/  FFMA.FTZ R35, R4, R32, R35 ;  /* 0x0000002004237223 */ /* 0x000fe20000010023 */
[----:B------:R-:W-:-:S02]  /*6200*/  HFMA2 R8, R7, R2.H0_H0, -72, -72 ;  /* 0xd480d48007087431 */ /* 0x000fc40000040002 */
[----:B------:R-:W-:Y:S02]  /*6210*/  HADD2.F32 R34, -RZ, R34.H1_H1 ;  /* 0x30000022ff227230 */ /* 0x000fe40000004100 */
[-C--:B------:R-:W-:Y:S02]  /*6220*/  HFMA2 R7, R13, R2.reuse.H0_H0, -72, -72 ;  /* 0xd480d4800d077431 */ /* 0x080fe40000040002 */
[----:B------:R-:W-:Y:S01]  /*6230*/  HADD2.F32 R32, -RZ, R3.H1_H1 ;  /* 0x30000003ff207230 */ /* 0x000fe20000004100 */
[----:B------:R-:W-:Y:S01]  /*6240*/  LOP3.LUT R13, R12, 0x64006400, RZ, 0xfc, !PT ;  /* 0x640064000c0d7812 */ /* 0x000fe200078efcff */
[-C--:B------:R-:W-:Y:S02]  /*6250*/  HFMA2 R3, R15, R2.reuse.H0_H0, -72, -72 ;  /* 0xd480d4800f037431 */ /* 0x080fe40000040002 */
[----:B------:R-:W-:Y:S01]  /*6260*/  FFMA.FTZ R9, R34, R4, R41 ;  /* 0x0000000422097223 */ /* 0x000fe20000010029 */
[----:B------:R-:W-:Y:S02]  /*6270*/  HADD2.F32 R6, -RZ, R5.H0_H0 ;  /* 0x20000005ff067230 */ /* 0x000fe40000004100 */
[----:B------:R-:W-:Y:S01]  /*6280*/  FFMA.FTZ R31, R4, R32, R31 ;  /* 0x00000020041f7223 */ /* 0x000fe2000001001f */
[----:B------:R-:W-:-:S02]  /*6290*/  HFMA2 R2, R13, R2.H0_H0, -72, -72 ;  /* 0xd480d4800d027431 */ /* 0x000fc40000040002 */
[----:B------:R-:W-:Y:S02]  /*62a0*/  HADD2.F32 R4, -RZ, R3.H0_H0 ;  /* 0x20000003ff047230 */ /* 0x000fe40000004100 */
[----:B------:R-:W-:Y:S02]  /*62b0*/  HADD2.F32 R12, -RZ, R8.H0_H0 ;  /* 0x20000008ff0c7230 */ /* 0x000fe40000004100 */
[----:B------:R-:W-:Y:S02]  /*62c0*/  HADD2.F32 R14, -RZ, R7.H0_H0 ;  /* 0x20000007ff0e7230 */ /* 0x000fe40000004100 */
[----:B------:R-:W-:Y:S01]  /*62d0*/  FFMA.FTZ R35, R6, R4, R35 ;  /* 0x0000000406237223 */ /* 0x000fe20000010023 */
[----:B------:R-:W-:Y:S02]  /*62e0*/  HADD2.F32 R32, -RZ, R2.H0_H0 ;  /* 0x20000002ff207230 */ /* 0x000fe40000004100 */
[----:B------:R-:W-:Y:S01]  /*62f0*/  FFMA.FTZ R9, R12, R6, R9 ;  /* 0x000000060c097223 */ /* 0x000fe20000010009 */
[----:B------:R-:W-:-:S02]  /*6300*/  HADD2.F32 R5, -RZ, R5.H1_H1 ;  /* 0x30000005ff057230 */ /* 0x000fc40000004100 */
[C---:B------:R-:W-:Y:S01]  /*6310*/  FFMA.FTZ R14, R6.reuse, R14, R37 ;  /* 0x0000000e060e7223 */ /* 0x040fe20000010025 */
        /* <DEDUP_REMOVED lines=33> */
.L_x_4800:
        /* <DEDUP_REMOVED lines=8> */
.L_x_4799:
[----:B------:R-:W-:Y:S01]  /*65b0*/  ISETP.GE.AND P0, PT, R21, R0, PT ;  /* 0x000000001500720c */ /* 0x000fe20003f06270 */
[----:B------:R-:W-:-:S03]  /*65c0*/  ULDC UR5, c[0x0][0x268] ;  /* 0x00009a0000057ab9 */ /* 0x000fc60000000800 */
[----:B------:R-:W-:Y:S01]  /*65d0*/  ISETP.GE.OR P0, PT, R21, UR5, P0 ;  /* 0x0000000515007c0c */ /* 0x000fe20008706670 */
[----:B------:R-:W-:-:S12]  /*65e0*/  ULDC UR5, c[0x0][0x268] ;  /* 0x00009a0000057ab9 */ /* 0x000fd80000000800 */
[----:B------:R-:W-:Y:S05]  /*65f0*/  @P0 BRA `(.L_x_4802) ;  /* 0x0000001400280947 */ /* 0x000fea0003800000 */
.L_x_4804:
[----:B------:R-:W-:Y:S01]  /*6600*/  ISETP.NE.AND P0, PT, R21, R25, PT ;  /* 0x000000191500720c */ /* 0x000fe20003f05270 */
[----:B------:R-:W0:-:S12]  /*6610*/  LDC R2, c[0x0][0x23c] ;  /* 0x00008f00ff027b82 */ /* 0x000e180000000800 */
[----:B-----5:R-:W2:Y:S01]  /*6620*/  @!P0 LDC.64 R10, c[0x0][0x248] ;  /* 0x00009200ff0a8b82 */ /* 0x020ea20000000a00 */
[----:B------:R-:W-:Y:S02]  /*6630*/  @!P0 IADD3 R24, R24, 0x1, RZ ;  /* 0x0000000118188810 */ /* 0x000fe40007ffe0ff */
[----:B------:R-:W-:Y:S02]  /*6640*/  @!P0 LEA R5, R21, 0x1, 0x1 ;  /* 0x0000000115058811 */ /* 0x000fe400078e08ff */
[----:B------:R-:W-:-:S06]  /*6650*/  @!P0 LEA R8, R24, R1, 0x3 ;  /* 0x0000000118088211 */ /* 0x000fcc00078e18ff */
[----:B------:R-:W3:Y:S01]  /*6660*/  @!P0 LDL.64 R8, [R8] ;  /* 0x0000000008088983 */ /* 0x000ee20000100a00 */
[----:B0-----:R-:W-:-:S03]  /*6670*/  IMAD.WIDE R12, R2, 0x4, R16 ;  /* 0x00000004020c7825 */ /* 0x001fc600078e0210 */
[----:B------:R-:W5:Y:S01]  /*6680*/  LDG.E.128.CONSTANT R16, desc[UR6][R16.64] ;  /* 0x0000000610107981 */ /* 0x000f62000c1e9d00 */
[----:B--2---:R-:W-:-:S03]  /*6690*/  @!P0 IMAD.WIDE R10, R5, 0x2, R10 ;  /* 0x00000002050a8825 */ /* 0x004fc600078e020a */
[----:B------:R0:W5:Y:S04]  /*66a0*/  LDG.E.128.CONSTANT R4, desc[UR6][R12.64] ;  /* 0x000000060c047981 */ /* 0x000168000c1e9d00 */
[----:B------:R-:W2:Y:S01]  /*66b0*/  @!P0 LDG.E.U16.CONSTANT R10, desc[UR6][R10.64] ;  /* 0x000000060a0a8981 */ /* 0x000ea2000c1e9500 */
        /* <DEDUP_REMOVED lines=11> */
[----:B-----5:R-:W-:Y:S02]  /*6770*/  SHF.R.U32.HI R12, RZ, 0xf, R17 ;  /* 0x0000000fff0c7819 */ /* 0x020fe40000011611 */
[----:B------:R-:W0:Y:S01]  /*6780*/  LDS.128 R20, [UR4] ;  /* 0x00000004ff147984 */ /* 0x000e220008000c00 */
[----:B------:R-:W-:Y:S02]  /*6790*/  MOV R32, 0x3000 ;  /* 0x0000300000207802 */ /* 0x000fe40000000f00 */
[----:B------:R-:W-:Y:S02]  /*67a0*/  SHF.R.U32.HI R33, RZ, 0xe, R5 ;  /* 0x0000000eff217819 */ /* 0x000fe40000011605 */
[----:B------:R-:W-:Y:S02]  /*67b0*/  LOP3.LUT R12, R12, 0x10001, RZ, 0xc0, !PT ;  /* 0x000100010c0c7812 */ /* 0x000fe400078ec0ff */
[----:B------:R-:W-:-:S02]  /*67c0*/  PRMT R32, R13, 0x5410, R32 ;  /* 0x000054100d207816 */ /* 0x000fc40000000020 */
[C---:B------:R-:W-:Y:S02]  /*67d0*/  LOP3.LUT R13, R17.reuse, 0x70007, RZ, 0xc0, !PT ;  /* 0x00070007110d7812 */ /* 0x040fe400078ec0ff */
        /* <DEDUP_REMOVED lines=10> */
[----:B------:R-:W-:Y:S01]  /*6880*/  HFMA2 R34, R15, R32.H1_H1, -132, -132 ;  /* 0xd820d8200f227431 */ /* 0x000fe20000060020 */
[----:B------:R-:W-:Y:S01]  /*6890*/  LOP3.LUT R35, R35, 0x64006400, RZ, 0xfc, !PT ;  /* 0x6400640023237812 */ /* 0x000fe200078efcff */
[----:B------:R-:W-:Y:S01]  /*68a0*/  HADD2 R15, R12, -1028, -1028 ;  /* 0xe404e4040c0f7430 */ /* 0x000fe20000000000 */
[----:B------:R-:W-:Y:S01]  /*68b0*/  SHF.R.U32.HI R17, RZ, 0x6, R17 ;  /* 0x00000006ff117819 */ /* 0x000fe20000011611 */
[----:B------:R-:W-:Y:S01]  /*68c0*/  HADD2 R37, R14, -1028, -1028 ;  /* 0xe404e4040e257430 */ /* 0x000fe20000000000 */
[----:B------:R-:W-:Y:S01]  /*68d0*/  LOP3.LUT R38, R19, 0x380038, RZ, 0xc0, !PT ;  /* 0x0038003813267812 */ /* 0x000fe200078ec0ff */
[----:B------:R-:W-:Y:S01]  /*68e0*/  HADD2 R35, R35, -1028, -1028 ;  /* 0xe404e40423237430 */ /* 0x000fe20000000000 */
[-C--:B0-----:R-:W-:Y:S01]  /*68f0*/  HFMA2.MMA R13, R13, R20.reuse, RZ ;  /* 0x000000140d0d7235 */ /* 0x081fe200000000ff */
[-C--:B------:R-:W-:Y:S01]  /*6900*/  HFMA2 R14, R15, R20.reuse, RZ.H0_H0 ;  /* 0x000000140f0e7231 */ /* 0x080fe200000400ff */
[----:B------:R-:W-:Y:S01]  /*6910*/  LOP3.LUT R15, R16, 0x380038, RZ, 0xc0, !PT ;  /* 0x00380038100f7812 */ /* 0x000fe200078ec0ff */
[----:B------:R-:W-:Y:S01]  /*6920*/  HFMA2.MMA R12, R37, R20, RZ ;  /* 0x00000014250c7235 */ /* 0x000fe200000000ff */
[----:B------:R-:W-:Y:S01]  /*6930*/  HFMA2 R37, R35, R20, RZ.H0_H0 ;  /* 0x0000001423257231 */ /* 0x000fe200000400ff */
[----:B------:R-:W-:-:S02]  /*6940*/  LOP3.LUT R35, R18, 0x380038, RZ, 0xc0, !PT ;  /* 0x0038003812237812 */ /* 0x000fc400078ec0ff */
[----:B------:R-:W-:Y:S01]  /*6950*/  LOP3.LUT R39, R15, 0x64006400, RZ, 0xfc, !PT ;  /* 0x640064000f277812 */ /* 0x000fe200078efcff */
[-C--:B------:R-:W-:Y:S01]  /*6960*/  HFMA2.MMA R13, R34, R21.reuse, R13 ;  /* 0x00000015220d7235 */ /* 0x080fe2000000000d */
[----:B------:R-:W-:Y:S02]  /*6970*/  SHF.R.U32.HI R34, RZ, 0x6, R16 ;  /* 0x00000006ff227819 */ /* 0x000fe40000011610 */
[----:B------:R-:W-:Y:S01]  /*6980*/  LOP3.LUT R20, R17, 0x70007, RZ, 0xc0, !PT ;  /* 0x0007000711147812 */ /* 0x000fe200078ec0ff */
[-C--:B------:R-:W-:Y:S01]  /*6990*/  HFMA2 R39, R39, R32.reuse.H1_H1, -132, -132 ;  /* 0xd820d82027277431 */ /* 0x080fe20000060020 */
[----:B------:R-:W-:Y:S02]  /*69a0*/  LOP3.LUT R35, R35, 0x64006400, RZ, 0xfc, !PT ;  /* 0x6400640023237812 */ /* 0x000fe400078efcff */
[----:B------:R-:W-:Y:S02]  /*69b0*/  LOP3.LUT R36, R34, 0x70007, RZ, 0xc0, !PT ;  /* 0x0007000722247812 */ /* 0x000fe400078ec0ff */
[----:B------:R-:W-:Y:S01]  /*69c0*/  LOP3.LUT R20, R20, 0x64006400, RZ, 0xfc, !PT ;  /* 0x6400640014147812 */ /* 0x000fe200078efcff */
[----:B------:R-:W-:Y:S01]  /*69d0*/  HFMA2 R35, R35, R32.H1_H1, -132, -132 ;  /* 0xd820d82023237431 */ /* 0x000fe20000060020 */
[----:B------:R-:W-:Y:S01]  /*69e0*/  LOP3.LUT R15, R38, 0x64006400, RZ, 0xfc, !PT ;  /* 0x64006400260f7812 */ /* 0x000fe200078efcff */
[----:B------:R-:W-:Y:S01]  /*69f0*/  HFMA2.MMA R14, R39, R21, R14 ;  /* 0x00000015270e7235 */ /* 0x000fe2000000000e */
[----:B------:R-:W-:Y:S01]  /*6a00*/  LOP3.LUT R36, R36, 0x64006400, RZ, 0xfc, !PT ;  /* 0x6400640024247812 */ /* 0x000fe200078efcff */
[----:B------:R-:W-:-:S02]  /*6a10*/  HADD2 R38, R20, -1028, -1028 ;  /* 0xe404e40414267430 */ /* 0x000fc40000000000 */
[----:B------:R-:W-:Y:S01]  /*6a20*/  HFMA2 R40, R15, R32.H1_H1, -132, -132 ;  /* 0xd820d8200f287431 */ /* 0x000fe20000060020 */
[----:B------:R-:W-:Y:S01]  /*6a30*/  HFMA2.MMA R20, R35, R21, R12 ;  /* 0x0000001523147235 */ /* 0x000fe2000000000c */
[----:B------:R-:W-:Y:S01]  /*6a40*/  HADD2 R15, R36, -1028, -1028 ;  /* 0xe404e404240f7430 */ /* 0x000fe20000000000 */
[----:B------:R-:W-:Y:S01]  /*6a50*/  SHF.R.U32.HI R35, RZ, 0x6, R18 ;  /* 0x00000006ff237819 */ /* 0x000fe20000011612 */
[----:B------:R-:W-:Y:S01]  /*6a60*/  HFMA2.MMA R13, R38, R22, R13 ;  /* 0x00000016260d7235 */ /* 0x000fe2000000000d */
[----:B------:R-:W-:Y:S01]  /*6a70*/  SHF.R.U32.HI R38, RZ, 0xf, R16 ;  /* 0x0000000fff267819 */ /* 0x000fe20000011610 */
[----:B------:R-:W-:Y:S01]  /*6a80*/  HFMA2 R12, R15, R22, R14 ;  /* 0x000000160f0c7231 */ /* 0x000fe2000000000e */
[----:B------:R-:W-:Y:S01]  /*6a90*/  LOP3.LUT R16, R35, 0x70007, RZ, 0xc0, !PT ;  /* 0x0007000723107812 */ /* 0x000fe200078ec0ff */
[----:B------:R-:W-:Y:S01]  /*6aa0*/  HFMA2 R37, R40, R21, R37 ;  /* 0x0000001528257231 */ /* 0x000fe20000000025 */
[----:B------:R-:W-:Y:S02]  /*6ab0*/  LOP3.LUT R15, R17, 0x380038, RZ, 0xc0, !PT ;  /* 0x00380038110f7812 */ /* 0x000fe400078ec0ff */
[----:B------:R-:W-:-:S02]  /*6ac0*/  SHF.R.U32.HI R36, RZ, 0x6, R19 ;  /* 0x00000006ff247819 */ /* 0x000fc40000011613 */
[----:B------:R-:W-:Y:S02]  /*6ad0*/  LOP3.LUT R16, R16, 0x64006400, RZ, 0xfc, !PT ;  /* 0x6400640010107812 */ /* 0x000fe400078efcff */
[----:B------:R-:W-:Y:S02]  /*6ae0*/  LOP3.LUT R15, R15, 0x64006400, RZ, 0xfc, !PT ;  /* 0x640064000f0f7812 */ /* 0x000fe400078efcff */
[----:B------:R-:W-:Y:S01]  /*6af0*/  LOP3.LUT R14, R36, 0x70007, RZ, 0xc0, !PT ;  /* 0x00070007240e7812 */ /* 0x000fe200078ec0ff */
[----:B------:R-:W-:Y:S01]  /*6b00*/  HADD2 R39, R16, -1028, -1028 ;  /* 0xe404e40410277430 */ /* 0x000fe20000000000 */
[----:B------:R-:W-:Y:S01]  /*6b10*/  LOP3.LUT R40, R34, 0x380038, RZ, 0xc0, !PT ;  /* 0x0038003822287812 */ /* 0x000fe200078ec0ff */
[-C--:B------:R-:W-:Y:S01]  /*6b20*/  HFMA2 R16, R15, R32.reuse.H1_H1, -132, -132 ;  /* 0xd820d8200f107431 */ /* 0x080fe20000060020 */
[----:B------:R-:W-:Y:S02]  /*6b30*/  LOP3.LUT R14, R14, 0x64006400, RZ, 0xfc, !PT ;  /* 0x640064000e0e7812 */ /* 0x000fe400078efcff */
[----:B------:R-:W-:Y:S01]  /*6b40*/  LOP3.LUT R41, R40, 0x64006400, RZ, 0xfc, !PT ;  /* 0x6400640028297812 */ /* 0x000fe200078efcff */
[----:B------:R-:W-:Y:S01]  /*6b50*/  HFMA2.MMA R20, R39, R22, R20 ;  /* 0x0000001627147235 */ /* 0x000fe20000000014 */
[----:B------:R-:W-:Y:S01]  /*6b60*/  LOP3.LUT R39, R35, 0x380038, RZ, 0xc0, !PT ;  /* 0x0038003823277812 */ /* 0x000fe200078ec0ff */
[----:B------:R-:W-:Y:S01]  /*6b70*/  HADD2 R14, R14, -1028, -1028 ;  /* 0xe404e4040e0e7430 */ /* 0x000fe20000000000 */
[----:B------:R-:W-:Y:S01]  /*6b80*/  HFMA2.MMA R16, R16, R23, R13 ;  /* 0x0000001710107235 */ /* 0x000fe2000000000d */
[----:B------:R-:W-:Y:S01]  /*6b90*/  HFMA2 R41, R41, R32.H1_H1, -132, -132 ;  /* 0xd820d82029297431 */ /* 0x000fe20000060020 */
[----:B------:R-:W-:-:S02]  /*6ba0*/  SHF.R.U32.HI R13, RZ, 0xf, R18 ;  /* 0x0000000fff0d7819 */ /* 0x000fc40000011612 */
[----:B------:R-:W-:Y:S01]  /*6bb0*/  LOP3.LUT R39, R39, 0x64006400, RZ, 0xfc, !PT ;  /* 0x6400640027277812 */ /* 0x000fe200078efcff */
[----:B------:R-:W-:Y:S01]  /*6bc0*/  HFMA2 R18, R41, R23, R12 ;  /* 0x0000001729127231 */ /* 0x000fe2000000000c */
[----:B------:R-:W-:Y:S01]  /*6bd0*/  HFMA2.MMA R37, R14, R22, R37 ;  /* 0x000000160e257235 */ /* 0x000fe20000000025 */
[----:B------:R-:W-:Y:S02]  /*6be0*/  LOP3.LUT R41, R13, 0x10001, RZ, 0xc0, !PT ;  /* 0x000100010d297812 */ /* 0x000fe400078ec0ff */
[----:B------:R-:W0:Y:S01]  /*6bf0*/  LDS.128 R12, [UR4+0x10] ;  /* 0x00001004ff0c7984 */ /* 0x000e220008000c00 */
[----:B------:R-:W-:Y:S01]  /*6c00*/  SHF.R.U32.HI R21, RZ, 0xe, R4 ;  /* 0x0000000eff157819 */ /* 0x000fe20000011604 */
[----:B------:R-:W-:Y:S01]  /*6c10*/  HFMA2 R39, R39, R32.H1_H1, -132, -132 ;  /* 0xd820d82027277431 */ /* 0x000fe20000060020 */
[----:B------:R-:W-:Y:S02]  /*6c20*/  LOP3.LUT R38, R38, 0x10001, RZ, 0xc0, !PT ;  /* 0x0001000126267812 */ /* 0x000fe400078ec0ff */
[----:B------:R-:W-:-:S02]  /*6c30*/  SHF.R.U32.HI R22, RZ, 0xe, R6 ;  /* 0x0000000eff167819 */ /* 0x000fc40000011606 */
[----:B------:R-:W-:Y:S02]  /*6c40*/  LOP3.LUT R21, R38, 0x20002, R21, 0xf8, !PT ;  /* 0x0002000226157812 */ /* 0x000fe400078ef815 */
[----:B------:R-:W-:Y:S01]  /*6c50*/  SHF.R.U32.HI R38, RZ, 0xf, R19 ;  /* 0x0000000fff267819 */ /* 0x000fe20000011613 */
[----:B------:R-:W-:Y:S01]  /*6c60*/  HFMA2.MMA R19, R39, R23, R20 ;  /* 0x0000001727137235 */ /* 0x000fe20000000014 */
[----:B------:R-:W-:Y:S02]  /*6c70*/  LOP3.LUT R39, R36, 0x380038, RZ, 0xc0, !PT ;  /* 0x0038003824277812 */ /* 0x000fe400078ec0ff */
[----:B------:R-:W-:Y:S02]  /*6c80*/  LOP3.LUT R22, R41, 0x20002, R22, 0xf8, !PT ;  /* 0x0002000229167812 */ /* 0x000fe400078ef816 */
[----:B------:R-:W-:Y:S02]  /*6c90*/  LOP3.LUT R39, R39, 0x64006400, RZ, 0xfc, !PT ;  /* 0x6400640027277812 */ /* 0x000fe400078efcff */
[----:B------:R-:W-:-:S02]  /*6ca0*/  SHF.R.U32.HI R41, RZ, 0xe, R7 ;  /* 0x0000000eff297819 */ /* 0x000fc40000011607 */
[----:B------:R-:W-:Y:S02]  /*6cb0*/  LOP3.LUT R38, R38, 0x10001, RZ, 0xc0, !PT ;  /* 0x0001000126267812 */ /* 0x000fe400078ec0ff */
[----:B------:R-:W-:Y:S02]  /*6cc0*/  LOP3.LUT R34, R34, 0x1c001c0, RZ, 0xc0, !PT ;  /* 0x01c001c022227812 */ /* 0x000fe400078ec0ff */
[----:B------:R-:W-:Y:S02]  /*6cd0*/  LOP3.LUT R38, R38, 0x20002, R41, 0xf8, !PT ;  /* 0x0002000226267812 */ /* 0x000fe400078ef829 */
[----:B------:R-:W-:Y:S02]  /*6ce0*/  LOP3.LUT R17, R17, 0x1c001c0, RZ, 0xc0, !PT ;  /* 0x01c001c011117812 */ /* 0x000fe400078ec0ff */
[----:B------:R-:W-:Y:S02]  /*6cf0*/  LOP3.LUT R36, R36, 0x1c001c0, RZ, 0xc0, !PT ;  /* 0x01c001c024247812 */ /* 0x000fe400078ec0ff */
[----:B--2---:R-:W-:-:S02]  /*6d00*/  SHF.R.U32.HI R40, RZ, 0xd, R8 ;  /* 0x0000000dff287819 */ /* 0x004fc40000011608 */
[----:B------:R-:W-:Y:S02]  /*6d10*/  SHF.R.U32.HI R20, RZ, 0xd, R9 ;  /* 0x0000000dff147819 */ /* 0x000fe40000011609 */
[----:B------:R-:W-:Y:S01]  /*6d20*/  LOP3.LUT R21, R21, 0x40004, R40, 0xf8, !PT ;  /* 0x0004000415157812 */ /* 0x000fe200078ef828 */
[----:B------:R-:W-:Y:S01]  /*6d30*/  HFMA2 R40, R39, R32.H1_H1, -132, -132 ;  /* 0xd820d82027287431 */ /* 0x000fe20000060020 */
[----:B------:R-:W-:Y:S02]  /*6d40*/  LOP3.LUT R20, R33, 0x40004, R20, 0xf8, !PT ;  /* 0x0004000421147812 */ /* 0x000fe400078ef814 */
[----:B------:R-:W-:Y:S02]  /*6d50*/  SHF.R.U32.HI R33, RZ, 0xd, R10 ;  /* 0x0000000dff217819 */ /* 0x000fe4000001160a */
[----:B------:R-:W-:Y:S01]  /*6d60*/  SHF.R.U32.HI R39, RZ, 0xd, R11 ;  /* 0x0000000dff277819 */ /* 0x000fe2000001160b */
[----:B------:R-:W-:Y:S01]  /*6d70*/  HFMA2.MMA R37, R40, R23, R37 ;  /* 0x0000001728257235 */ /* 0x000fe20000000025 */
[----:B------:R-:W-:-:S02]  /*6d80*/  LOP3.LUT R23, R34, 0x64006400, RZ, 0xfc, !PT ;  /* 0x6400640022177812 */ /* 0x000fc400078efcff */
[----:B------:R-:W-:Y:S02]  /*6d90*/  LOP3.LUT R22, R22, 0x40004, R33, 0xf8, !PT ;  /* 0x0004000416167812 */ /* 0x000fe400078ef821 */
[----:B------:R-:W-:Y:S01]  /*6da0*/  LOP3.LUT R33, R38, 0x40004, R39, 0xf8, !PT ;  /* 0x0004000426217812 */ /* 0x000fe200078ef827 */
[-C--:B------:R-:W-:Y:S01]  /*6db0*/  HFMA2 R41, R23, R32.reuse.H0_H0, -20, -20 ;  /* 0xcd00cd0017297431 */ /* 0x080fe20000040020 */
[----:B------:R-:W-:Y:S02]  /*6dc0*/  LOP3.LUT R38, R35, 0x1c001c0, RZ, 0xc0, !PT ;  /* 0x01c001c023267812 */ /* 0x000fe400078ec0ff */
[----:B------:R-:W-:Y:S02]  /*6dd0*/  LOP3.LUT R35, R17, 0x64006400, RZ, 0xfc, !PT ;  /* 0x6400640011237812 */ /* 0x000fe400078efcff */
[----:B------:R-:W-:Y:S01]  /*6de0*/  LOP3.LUT R17, R36, 0x64006400, RZ, 0xfc, !PT ;  /* 0x6400640024117812 */ /* 0x000fe200078efcff */
[----:B0-----:R-:W-:Y:S01]  /*6df0*/  HFMA2.MMA R18, R41, R12, R18 ;  /* 0x0000000c29127235 */ /* 0x001fe20000000012 */
[----:B------:R-:W-:Y:S01]  /*6e00*/  LOP3.LUT R34, R4, 0x70007, RZ, 0xc0, !PT ;  /* 0x0007000704227812 */ /* 0x000fe200078ec0ff */
[-C--:B------:R-:W-:Y:S01]  /*6e10*/  HFMA2 R35, R35, R32.reuse.H0_H0, -20, -20 ;  /* 0xcd00cd0023237431 */ /* 0x080fe20000040020 */
[----:B------:R-:W-:Y:S01]  /*6e20*/  LOP3.LUT R39, R38, 0x64006400, RZ, 0xfc, !PT ;  /* 0x6400640026277812 */ /* 0x000fe200078efcff */
[----:B------:R-:W-:Y:S01]  /*6e30*/  HFMA2 R36, R17, R32.H0_H0, -20, -20 ;  /* 0xcd00cd0011247431 */ /* 0x000fe20000040020 */
[----:B------:R-:W-:-:S02]  /*6e40*/  LOP3.LUT R23, R34, 0x64006400, RZ, 0xfc, !PT ;  /* 0x6400640022177812 */ /* 0x000fc400078efcff */
[----:B------:R-:W-:Y:S01]  /*6e50*/  LOP3.LUT R17, R6, 0x70007, RZ, 0xc0, !PT ;  /* 0x0007000706117812 */ /* 0x000fe200078ec0ff */
[----:B------:R-:W-:Y:S01]  /*6e60*/  HFMA2 R34, R39, R32.H0_H0, -20, -20 ;  /* 0xcd00cd0027227431 */ /* 0x000fe20000040020 */
[-C--:B------:R-:W-:Y:S01]  /*6e70*/  HFMA2.MMA R16, R35, R12.reuse, R16 ;  /* 0x0000000c23107235 */ /* 0x080fe20000000010 */
[----:B------:R-:W-:Y:S01]  /*6e80*/  HADD2 R23, R23, -1028, -1028 ;  /* 0xe404e40417177430 */ /* 0x000fe20000000000 */
[----:B------:R-:W-:Y:S01]  /*6e90*/  HFMA2.MMA R37, R36, R12, R37 ;  /* 0x0000000c24257235 */ /* 0x000fe20000000025 */
[----:B------:R-:W-:Y:S01]  /*6ea0*/  HFMA2 R19, R34, R12, R19 ;  /* 0x0000000c22137231 */ /* 0x000fe20000000013 */
[----:B------:R-:W-:Y:S01]  /*6eb0*/  LOP3.LUT R12, R5, 0x70007, RZ, 0xc0, !PT ;  /* 0x00070007050c7812 */ /* 0x000fe200078ec0ff */
[----:B------:R-:W-:Y:S01]  /*6ec0*/  HFMA2 R34, R23, R13, R18 ;  /* 0x0000000d17227231 */ /* 0x000fe20000000012 */
        /* <DEDUP_REMOVED lines=11> */
[----:B------:R-:W-:Y:S01]  /*6f80*/  HFMA2 R23, R18, R13, R19 ;  /* 0x0000000d12177231 */ /* 0x000fe20000000013 */
[----:B------:R-:W-:Y:S01]  /*6f90*/  SHF.R.U32.HI R4, RZ, 0x6, R4 ;  /* 0x00000006ff047819 */ /* 0x000fe20000011604 */
[----:B------:R-:W-:Y:S01]  /*6fa0*/  HADD2 R36, R17, -1028, -1028 ;  /* 0xe404e40411247430 */ /* 0x000fe20000000000 */
[----:B------:R-:W-:Y:S01]  /*6fb0*/  SHF.R.U32.HI R5, RZ, 0x6, R5 ;  /* 0x00000006ff057819 */ /* 0x000fe20000011605 */
[-C--:B------:R-:W-:Y:S01]  /*6fc0*/  HFMA2 R35, R35, R32.reuse.H1_H1, -132, -132 ;  /* 0xd820d82023237431 */ /* 0x080fe20000060020 */
[----:B------:R-:W0:Y:S01]  /*6fd0*/  LDS.128 R16, [UR4+0x20] ;  /* 0x00002004ff107984 */ /* 0x000e220008000c00 */
[----:B------:R-:W-:Y:S01]  /*6fe0*/  HFMA2 R39, R39, R32.H1_H1, -132, -132 ;  /* 0xd820d82027277431 */ /* 0x000fe20000060020 */
[----:B------:R-:W-:Y:S01]  /*6ff0*/  LOP3.LUT R38, R4, 0x70007, RZ, 0xc0, !PT ;  /* 0x0007000704267812 */ /* 0x000fe200078ec0ff */
[----:B------:R-:W-:Y:S01]  /*7000*/  HFMA2 R34, R35, R14, R34 ;  /* 0x0000000e23227231 */ /* 0x000fe20000000022 */
[----:B------:R-:W-:Y:S01]  /*7010*/  LOP3.LUT R35, R6, 0x380038, RZ, 0xc0, !PT ;  /* 0x0038003806237812 */ /* 0x000fe200078ec0ff */
[----:B------:R-:W-:Y:S01]  /*7020*/  HFMA2.MMA R13, R36, R13, R37 ;  /* 0x0000000d240d7235 */ /* 0x000fe20000000025 */
[----:B------:R-:W-:Y:S01]  /*7030*/  LOP3.LUT R37, R7, 0x380038, RZ, 0xc0, !PT ;  /* 0x0038003807257812 */ /* 0x000fe200078ec0ff */
[----:B------:R-:W-:Y:S01]  /*7040*/  HFMA2.MMA R12, R39, R14, R12 ;  /* 0x0000000e270c7235 */ /* 0x000fe2000000000c */
[----:B------:R-:W-:-:S02]  /*7050*/  LOP3.LUT R35, R35, 0x64006400, RZ, 0xfc, !PT ;  /* 0x6400640023237812 */ /* 0x000fc400078efcff */
[----:B------:R-:W-:Y:S02]  /*7060*/  LOP3.LUT R37, R37, 0x64006400, RZ, 0xfc, !PT ;  /* 0x6400640025257812 */ /* 0x000fe400078efcff */
[----:B------:R-:W-:Y:S01]  /*7070*/  LOP3.LUT R36, R5, 0x70007, RZ, 0xc0, !PT ;  /* 0x0007000705247812 */ /* 0x000fe200078ec0ff */
[-C--:B------:R-:W-:Y:S01]  /*7080*/  HFMA2 R40, R35, R32.reuse.H1_H1, -132, -132 ;  /* 0xd820d82023287431 */ /* 0x080fe20000060020 */
[----:B------:R-:W-:Y:S01]  /*7090*/  LOP3.LUT R38, R38, 0x64006400, RZ, 0xfc, !PT ;  /* 0x6400640026267812 */ /* 0x000fe200078efcff */
[----:B------:R-:W-:Y:S01]  /*70a0*/  HFMA2 R42, R37, R32.H1_H1, -132, -132 ;  /* 0xd820d820252a7431 */ /* 0x000fe20000060020 */
[----:B------:R-:W-:Y:S02]  /*70b0*/  LOP3.LUT R36, R36, 0x64006400, RZ, 0xfc, !PT ;  /* 0x6400640024247812 */ /* 0x000fe400078efcff */
[----:B------:R-:W-:Y:S01]  /*70c0*/  SHF.R.U32.HI R6, RZ, 0x6, R6 ;  /* 0x00000006ff067819 */ /* 0x000fe20000011606 */
[----:B------:R-:W-:Y:S01]  /*70d0*/  HFMA2.MMA R23, R40, R14, R23 ;  /* 0x0000000e28177235 */ /* 0x000fe20000000017 */
[----:B------:R-:W-:Y:S01]  /*70e0*/  SHF.R.U32.HI R7, RZ, 0x6, R7 ;  /* 0x00000006ff077819 */ /* 0x000fe20000011607 */
[----:B------:R-:W-:Y:S01]  /*70f0*/  HFMA2 R13, R42, R14, R13 ;  /* 0x0000000e2a0d7231 */ /* 0x000fe2000000000d */
[----:B------:R-:W-:Y:S01]  /*7100*/  LOP3.LUT R14, R6, 0x70007, RZ, 0xc0, !PT ;  /* 0x00070007060e7812 */ /* 0x000fe200078ec0ff */
[----:B------:R-:W-:Y:S01]  /*7110*/  HADD2 R35, R38, -1028, -1028 ;  /* 0xe404e40426237430 */ /* 0x000fe20000000000 */
[----:B------:R-:W-:Y:S01]  /*7120*/  LOP3.LUT R38, R7, 0x70007, RZ, 0xc0, !PT ;  /* 0x0007000707267812 */ /* 0x000fe200078ec0ff */
[----:B------:R-:W-:Y:S01]  /*7130*/  HADD2 R37, R36, -1028, -1028 ;  /* 0xe404e40424257430 */ /* 0x000fe20000000000 */
[----:B------:R-:W-:-:S02]  /*7140*/  LOP3.LUT R36, R14, 0x64006400, RZ, 0xfc, !PT ;  /* 0x640064000e247812 */ /* 0x000fc400078efcff */
[----:B------:R-:W-:Y:S01]  /*7150*/  LOP3.LUT R14, R38, 0x64006400, RZ, 0xfc, !PT ;  /* 0x64006400260e7812 */ /* 0x000fe200078efcff */
[----:B------:R-:W-:Y:S01]  /*7160*/  HFMA2 R12, R37, R15, R12 ;  /* 0x0000000f250c7231 */ /* 0x000fe2000000000c */
[----:B------:R-:W-:Y:S01]  /*7170*/  LOP3.LUT R37, R5, 0x380038, RZ, 0xc0, !PT ;  /* 0x0038003805257812 */ /* 0x000fe200078ec0ff */
[-C--:B------:R-:W-:Y:S01]  /*7180*/  HFMA2.MMA R34, R35, R15.reuse, R34 ;  /* 0x0000000f23227235 */ /* 0x080fe20000000022 */
[----:B------:R-:W-:Y:S01]  /*7190*/  LOP3.LUT R35, R6, 0x380038, RZ, 0xc0, !PT ;  /* 0x0038003806237812 */ /* 0x000fe200078ec0ff */
[----:B------:R-:W-:Y:S01]  /*71a0*/  HADD2 R14, R14, -1028, -1028 ;  /* 0xe404e4040e0e7430 */ /* 0x000fe20000000000 */
[----:B------:R-:W-:Y:S01]  /*71b0*/  LOP3.LUT R37, R37, 0x64006400, RZ, 0xfc, !PT ;  /* 0x6400640025257812 */ /* 0x000fe200078efcff */
[----:B------:R-:W-:Y:S01]  /*71c0*/  HADD2 R36, R36, -1028, -1028 ;  /* 0xe404e40424247430 */ /* 0x000fe20000000000 */
[----:B------:R-:W-:Y:S02]  /*71d0*/  LOP3.LUT R35, R35, 0x64006400, RZ, 0xfc, !PT ;  /* 0x6400640023237812 */ /* 0x000fe400078efcff */
[C---:B------:R-:W-:Y:S01]  /*71e0*/  LOP3.LUT R39, R4.reuse, 0x380038, RZ, 0xc0, !PT ;  /* 0x0038003804277812 */ /* 0x040fe200078ec0ff */
[-C--:B------:R-:W-:Y:S01]  /*71f0*/  HFMA2 R37, R37, R32.reuse.H1_H1, -132, -132 ;  /* 0xd820d82025257431 */ /* 0x080fe20000060020 */
[-C--:B------:R-:W-:Y:S01]  /*7200*/  HFMA2.MMA R13, R14, R15.reuse, R13 ;  /* 0x0000000f0e0d7235 */ /* 0x080fe2000000000d */
[----:B------:R-:W-:Y:S01]  /*7210*/  LOP3.LUT R14, R7, 0x380038, RZ, 0xc0, !PT ;  /* 0x00380038070e7812 */ /* 0x000fe200078ec0ff */
[----:B------:R-:W-:Y:S01]  /*7220*/  HFMA2.MMA R23, R36, R15, R23 ;  /* 0x0000000f24177235 */ /* 0x000fe20000000017 */
[----:B------:R-:W-:Y:S01]  /*7230*/  LOP3.LUT R4, R4, 0x1c001c0, RZ, 0xc0, !PT ;  /* 0x01c001c004047812 */ /* 0x000fe200078ec0ff */
[----:B------:R-:W-:Y:S01]  /*7240*/  HFMA2 R36, R35, R32.H1_H1, -132, -132 ;  /* 0xd820d82023247431 */ /* 0x000fe20000060020 */
[----:B0-----:R-:W-:Y:S01]  /*7250*/  HFMA2.MMA R15, R37, R16, R12 ;  /* 0x00000010250f7235 */ /* 0x001fe2000000000c */
[----:B------:R-:W-:-:S02]  /*7260*/  LOP3.LUT R12, R5, 0x1c001c0, RZ, 0xc0, !PT ;  /* 0x01c001c0050c7812 */ /* 0x000fc400078ec0ff */
[----:B------:R-:W-:Y:S02]  /*7270*/  LOP3.LUT R35, R14, 0x64006400, RZ, 0xfc, !PT ;  /* 0x640064000e237812 */ /* 0x000fe400078efcff */
[----:B------:R-:W-:Y:S02]  /*7280*/  LOP3.LUT R5, R4, 0x64006400, RZ, 0xfc, !PT ;  /* 0x6400640004057812 */ /* 0x000fe400078efcff */
[----:B------:R-:W-:Y:S01]  /*7290*/  LOP3.LUT R39, R39, 0x64006400, RZ, 0xfc, !PT ;  /* 0x6400640027277812 */ /* 0x000fe200078efcff */
[----:B------:R-:W-:Y:S01]  /*72a0*/  HFMA2 R23, R36, R16, R23 ;  /* 0x0000001024177231 */ /* 0x000fe20000000017 */
[----:B------:R-:W-:Y:S01]  /*72b0*/  LOP3.LUT R6, R6, 0x1c001c0, RZ, 0xc0, !PT ;  /* 0x01c001c006067812 */ /* 0x000fe200078ec0ff */
[-C--:B------:R-:W-:Y:S01]  /*72c0*/  HFMA2 R37, R5, R32.reuse.H0_H0, -20, -20 ;  /* 0xcd00cd0005257431 */ /* 0x080fe20000040020 */
[----:B------:R-:W-:Y:S01]  /*72d0*/  LOP3.LUT R4, R7, 0x1c001c0, RZ, 0xc0, !PT ;  /* 0x01c001c007047812 */ /* 0x000fe200078ec0ff */
[-C--:B------:R-:W-:Y:S01]  /*72e0*/  HFMA2 R39, R39, R32.reuse.H1_H1, -132, -132 ;  /* 0xd820d82027277431 */ /* 0x080fe20000060020 */
[----:B------:R-:W-:Y:S01]  /*72f0*/  LOP3.LUT R7, R12, 0x64006400, RZ, 0xfc, !PT ;  /* 0x640064000c077812 */ /* 0x000fe200078efcff */
[----:B------:R-:W-:Y:S01]  /*7300*/  HFMA2 R12, R35, R32.H1_H1, -132, -132 ;  /* 0xd820d820230c7431 */ /* 0x000fe20000060020 */
[----:B------:R-:W-:Y:S01]  /*7310*/  LOP3.LUT R5, R6, 0x64006400, RZ, 0xfc, !PT ;  /* 0x6400640006057812 */ /* 0x000fe200078efcff */
[----:B------:R-:W-:Y:S01]  /*7320*/  HFMA2 R34, R39, R16, R34 ;  /* 0x0000001027227231 */ /* 0x000fe20000000022 */
[----:B------:R-:W-:Y:S01]  /*7330*/  LOP3.LUT R35, R4, 0x64006400, RZ, 0xfc, !PT ;  /* 0x6400640004237812 */ /* 0x000fe200078efcff */
[-C--:B------:R-:W-:Y:S01]  /*7340*/  HFMA2 R14, R7, R32.reuse.H0_H0, -20, -20 ;  /* 0xcd00cd00070e7431 */ /* 0x080fe20000040020 */
[C---:B------:R-:W-:Y:S01]  /*7350*/  LOP3.LUT R38, R9.reuse, 0x70007, RZ, 0xc0, !PT ;  /* 0x0007000709267812 */ /* 0x040fe200078ec0ff */
[----:B------:R-:W-:Y:S01]  /*7360*/  HFMA2.MMA R13, R12, R16, R13 ;  /* 0x000000100c0d7235 */ /* 0x000fe2000000000d */
[-C--:B------:R-:W-:Y:S01]  /*7370*/  HFMA2 R16, R5, R32.reuse.H0_H0, -20, -20 ;  /* 0xcd00cd0005107431 */ /* 0x080fe20000040020 */
[----:B------:R-:W-:Y:S01]  /*7380*/  LOP3.LUT R36, R10, 0x70007, RZ, 0xc0, !PT ;  /* 0x000700070a247812 */ /* 0x000fe200078ec0ff */
[----:B------:R-:W0:Y:S01]  /*7390*/  LDS.128 R4, [UR4+0x30] ;  /* 0x00003004ff047984 */ /* 0x000e220008000c00 */
[-C--:B------:R-:W-:Y:S01]  /*73a0*/  HFMA2.MMA R15, R14, R17.reuse, R15 ;  /* 0x000000110e0f7235 */ /* 0x080fe2000000000f */
[----:B------:R-:W-:Y:S01]  /*73b0*/  LOP3.LUT R14, R8, 0x70007, RZ, 0xc0, !PT ;  /* 0x00070007080e7812 */ /* 0x000fe200078ec0ff */
[-C--:B------:R-:W-:Y:S01]  /*73c0*/  HFMA2 R12, R37, R17.reuse, R34 ;  /* 0x00000011250c7231 */ /* 0x080fe20000000022 */
[----:B------:R-:W-:Y:S01]  /*73d0*/  LOP3.LUT R38, R38, 0x64006400, RZ, 0xfc, !PT ;  /* 0x6400640026267812 */ /* 0x000fe200078efcff */
[----:B------:R-:W-:Y:S01]  /*73e0*/  HFMA2 R34, R35, R32.H0_H0, -20, -20 ;  /* 0xcd00cd0023227431 */ /* 0x000fe20000040020 */
[----:B------:R-:W-:Y:S01]  /*73f0*/  LOP3.LUT R37, R14, 0x64006400, RZ, 0xfc, !PT ;  /* 0x640064000e257812 */ /* 0x000fe200078efcff */
[----:B------:R-:W-:Y:S01]  /*7400*/  HFMA2 R23, R16, R17, R23 ;  /* 0x0000001110177231 */ /* 0x000fe20000000017 */
[----:B------:R-:W-:Y:S01]  /*7410*/  LOP3.LUT R35, R8, 0x380038, RZ, 0xc0, !PT ;  /* 0x0038003808237812 */ /* 0x000fe200078ec0ff */
[----:B------:R-:W-:Y:S01]  /*7420*/  HADD2 R38, R38, -1028, -1028 ;  /* 0xe404e40426267430 */ /* 0x000fe20000000000 */
[----:B------:R-:W-:Y:S01]  /*7430*/  LOP3.LUT R36, R36, 0x64006400, RZ, 0xfc, !PT ;  /* 0x6400640024247812 */ /* 0x000fe200078efcff */
[----:B------:R-:W-:Y:S01]  /*7440*/  HFMA2.MMA R17, R34, R17, R13 ;  /* 0x0000001122117235 */ /* 0x000fe2000000000d */
[----:B------:R-:W-:Y:S01]  /*7450*/  HADD2 R37, R37, -1028, -1028 ;  /* 0xe404e40425257430 */ /* 0x000fe20000000000 */
[----:B------:R-:W-:-:S02]  /*7460*/  LOP3.LUT R34, R9, 0x380038, RZ, 0xc0, !PT ;  /* 0x0038003809227812 */ /* 0x000fc400078ec0ff */
[----:B------:R-:W-:Y:S01]  /*7470*/  LOP3.LUT R35, R35, 0x64006400, RZ, 0xfc, !PT ;  /* 0x6400640023237812 */ /* 0x000fe200078efcff */
[----:B------:R-:W-:Y:S01]  /*7480*/  HFMA2 R12, R37, R18, R12 ;  /* 0x00000012250c7231 */ /* 0x000fe2000000000c */
[----:B------:R-:W-:Y:S01]  /*7490*/  SHF.R.U32.HI R13, RZ, 0x6, R8 ;  /* 0x00000006ff0d7819 */ /* 0x000fe20000011608 */
[----:B------:R-:W-:Y:S01]  /*74a0*/  HADD2 R36, R36, -1028, -1028 ;  /* 0xe404e40424247430 */ /* 0x000fe20000000000 */
[----:B------:R-:W-:Y:S01]  /*74b0*/  LOP3.LUT R37, R34, 0x64006400, RZ, 0xfc, !PT ;  /* 0x6400640022257812 */ /* 0x000fe200078efcff */
[-C--:B------:R-:W-:Y:S01]  /*74c0*/  HFMA2.MMA R34, R38, R18.reuse, R15 ;  /* 0x0000001226227235 */ /* 0x080fe2000000000f */
[----:B------:R-:W-:Y:S01]  /*74d0*/  SHF.R.U32.HI R8, RZ, 0x6, R9 ;  /* 0x00000006ff087819 */ /* 0x000fe20000011609 */
[-C--:B------:R-:W-:Y:S01]  /*74e0*/  HFMA2 R15, R35, R32.reuse.H1_H1, -132, -132 ;  /* 0xd820d820230f7431 */ /* 0x080fe20000060020 */
[----:B------:R-:W-:Y:S01]  /*74f0*/  LOP3.LUT R16, R10, 0x380038, RZ, 0xc0, !PT ;  /* 0x003800380a107812 */ /* 0x000fe200078ec0ff */
[----:B------:R-:W-:Y:S01]  /*7500*/  HFMA2 R37, R37, R32.H1_H1, -132, -132 ;  /* 0xd820d82025257431 */ /* 0x000fe20000060020 */
[----:B------:R-:W-:Y:S01]  /*7510*/  SHF.R.U32.HI R9, RZ, 0x6, R10 ;  /* 0x00000006ff097819 */ /* 0x000fe2000001160a */
[----:B------:R-:W-:Y:S01]  /*7520*/  HFMA2.MMA R23, R36, R18, R23 ;  /* 0x0000001224177235 */ /* 0x000fe20000000017 */
[----:B------:R-:W-:Y:S01]  /*7530*/  LOP3.LUT R10, R11, 0x380038, RZ, 0xc0, !PT ;  /* 0x003800380b0a7812 */ /* 0x000fe200078ec0ff */
[----:B------:R-:W-:Y:S01]  /*7540*/  HFMA2 R15, R15, R19, R12 ;  /* 0x000000130f0f7231 */ /* 0x000fe2000000000c */
        /* <DEDUP_REMOVED lines=20> */
[----:B------:R-:W-:Y:S01]  /*7690*/  HFMA2 R11, R16, R5, R11 ;  /* 0x00000005100b7231 */ /* 0x000fe2000000000b */
[----:B------:R-:W-:Y:S01]  /*76a0*/  LOP3.LUT R10, R8, 0x380038, RZ, 0xc0, !PT ;  /* 0x00380038080a7812 */ /* 0x000fe200078ec0ff */
[----:B------:R-:W-:Y:S01]  /*76b0*/  HFMA2.MMA R17, R38, R18, R17 ;  /* 0x0000001226117235 */ /* 0x000fe20000000011 */
[C---:B------:R-:W-:Y:S01]  /*76c0*/  LOP3.LUT R16, R9.reuse, 0x70007, RZ, 0xc0, !PT ;  /* 0x0007000709107812 */ /* 0x040fe200078ec0ff */
[----:B------:R-:W-:Y:S01]  /*76d0*/  HFMA2.MMA R12, R15, R4, R12 ;  /* 0x000000040f0c7235 */ /* 0x000fe2000000000c */
[----:B------:R-:W-:Y:S01]  /*76e0*/  LOP3.LUT R18, R9, 0x380038, RZ, 0xc0, !PT ;  /* 0x0038003809127812 */ /* 0x000fe200078ec0ff */
[----:B------:R-:W-:Y:S01]  /*76f0*/  HFMA2 R23, R36, R19, R23 ;  /* 0x0000001324177231 */ /* 0x000fe20000000017 */
[----:B------:R-:W-:-:S02]  /*7700*/  LOP3.LUT R15, R10, 0x64006400, RZ, 0xfc, !PT ;  /* 0x640064000a0f7812 */ /* 0x000fc400078efcff */
        /* <DEDUP_REMOVED lines=8> */
[----:B------:R-:W-:Y:S01]  /*7790*/  HFMA2.MMA R17, R34, R19, R17 ;  /* 0x0000001322117235 */ /* 0x000fe20000000011 */
[----:B------:R-:W-:Y:S01]  /*77a0*/  HFMA2 R16, R35, R32.H1_H1, -132, -132 ;  /* 0xd820d82023107431 */ /* 0x000fe20000060020 */
[----:B------:R-:W-:Y:S01]  /*77b0*/  LOP3.LUT R13, R13, 0x64006400, RZ, 0xfc, !PT ;  /* 0x640064000d0d7812 */ /* 0x000fe200078efcff */
[----:B------:R-:W-:Y:S01]  /*77c0*/  HFMA2 R23, R18, R4, R23 ;  /* 0x0000000412177231 */ /* 0x000fe20000000017 */
[----:B------:R-:W-:Y:S01]  /*77d0*/  LOP3.LUT R18, R15, 0x64006400, RZ, 0xfc, !PT ;  /* 0x640064000f127812 */ /* 0x000fe200078efcff */
[-C--:B------:R-:W-:Y:S01]  /*77e0*/  HFMA2 R10, R39, R32.reuse.H1_H1, -132, -132 ;  /* 0xd820d820270a7431 */ /* 0x080fe20000060020 */
[----:B------:R-:W-:Y:S01]  /*77f0*/  LOP3.LUT R15, R9, 0x1c001c0, RZ, 0xc0, !PT ;  /* 0x01c001c0090f7812 */ /* 0x000fe200078ec0ff */
[-C--:B------:R-:W-:Y:S01]  /*7800*/  HFMA2.MMA R12, R37, R5.reuse, R12 ;  /* 0x00000005250c7235 */ /* 0x080fe2000000000c */
[----:B------:R-:W-:Y:S01]  /*7810*/  LOP3.LUT R14, R14, 0x1c001c0, RZ, 0xc0, !PT ;  /* 0x01c001c00e0e7812 */ /* 0x000fe200078ec0ff */
[----:B------:R-:W-:Y:S01]  /*7820*/  HADD2 R18, R18, -1028, -1028 ;  /* 0xe404e40412127430 */ /* 0x000fe20000000000 */
[----:B------:R-:W-:Y:S01]  /*7830*/  HFMA2.MMA R23, R16, R5, R23 ;  /* 0x0000000510177235 */ /* 0x000fe20000000017 */
[----:B------:R-:W-:Y:S01]  /*7840*/  LOP3.LUT R9, R8, 0x64006400, RZ, 0xfc, !PT ;  /* 0x6400640008097812 */ /* 0x000fe200078efcff */
[----:B------:R-:W-:Y:S01]  /*7850*/  HFMA2 R8, R13, R32.H0_H0, -20, -20 ;  /* 0xcd00cd000d087431 */ /* 0x000fe20000040020 */
[----:B------:R-:W-:-:S02]  /*7860*/  LOP3.LUT R15, R15, 0x64006400, RZ, 0xfc, !PT ;  /* 0x640064000f0f7812 */ /* 0x000fc400078efcff */
[----:B------:R-:W-:Y:S01]  /*7870*/  HFMA2.MMA R17, R18, R4, R17 ;  /* 0x0000000412117235 */ /* 0x000fe20000000011 */
        /* <DEDUP_REMOVED lines=8> */
[----:B------:R-:W-:Y:S01]  /*7900*/  HFMA2.MMA R12, R9, R6, R12 ;  /* 0x00000006090c7235 */ /* 0x000fe2000000000c */
[----:B------:R-:W-:Y:S01]  /*7910*/  HFMA2 R17, R10, R5, R17 ;  /* 0x000000050a117231 */ /* 0x000fe20000000011 */
[----:B------:R-:W-:Y:S01]  /*7920*/  LOP3.LUT R22, R22, 0x64006400, RZ, 0xfc, !PT ;  /* 0x6400640016167812 */ /* 0x000fe200078efcff */
[----:B------:R-:W-:-:S02]  /*7930*/  HFMA2 R11, R8, R6, R11 ;  /* 0x00000006080b7231 */ /* 0x000fc4000000000b */
[----:B------:R-:W-:Y:S02]  /*7940*/  HADD2 R4, R21, -1028, -1028 ;  /* 0xe404e40415047430 */ /* 0x000fe40000000000 */
[----:B------:R-:W-:Y:S01]  /*7950*/  HFMA2.MMA R17, R32, R6, R17 ;  /* 0x0000000620117235 */ /* 0x000fe20000000011 */
[----:B------:R-:W-:Y:S02]  /*7960*/  HADD2 R5, R20, -1028, -1028 ;  /* 0xe404e40414057430 */ /* 0x000fe40000000000 */
[----:B------:R-:W-:Y:S02]  /*7970*/  HFMA2 R11, R4, R7, R11 ;  /* 0x00000007040b7231 */ /* 0x000fe4000000000b */
[----:B------:R-:W-:Y:S02]  /*7980*/  HADD2 R4, R33, -1028, -1028 ;  /* 0xe404e40421047430 */ /* 0x000fe40000000000 */
[----:B------:R-:W-:Y:S01]  /*7990*/  HADD2 R22, R22, -1028, -1028 ;  /* 0xe404e40416167430 */ /* 0x000fe20000000000 */
[----:B------:R-:W-:Y:S01]  /*79a0*/  HFMA2.MMA R12, R5, R7, R12 ;  /* 0x00000007050c7235 */ /* 0x000fe2000000000c */
[----:B------:R-:W-:-:S02]  /*79b0*/  HADD2 R11, R11.H0_H0, R11.H1_H1 ;  /* 0x3000000b0b0b7230 */ /* 0x000fc40000000800 */
[----:B------:R-:W-:Y:S01]  /*79c0*/  HFMA2.MMA R17, R4, R7, R17 ;  /* 0x0000000704117235 */ /* 0x000fe20000000011 */
[----:B------:R-:W-:-:S04]  /*79d0*/  HFMA2 R23, R22, R7, R23 ;  /* 0x0000000716177231 */ /* 0x000fc80000000017 */
[----:B------:R-:W-:Y:S02]  /*79e0*/  HADD2 R23, R23.H0_H0, R23.H1_H1 ;  /* 0x3000001717177230 */ /* 0x000fe40000000800 */
[----:B------:R-:W-:-:S03]  /*79f0*/  HADD2 R12, R12.H0_H0, R12.H1_H1 ;  /* 0x3000000c0c0c7230 */ /* 0x000fc60000000800 */
[----:B------:R-:W-:Y:S02]  /*7a00*/  HADD2 R17, R17.H0_H0, R17.H1_H1 ;  /* 0x3000001111117230 */ /* 0x000fe40000000800 */
[----:B------:R-:W-:-:S03]  /*7a10*/  PRMT R11, R11, 0x5410, R12 ;  /* 0x000054100b0b7816 */ /* 0x000fc6000000000c */
[----:B------:R-:W-:Y:S02]  /*7a20*/  PRMT R23, R23, 0x5410, R17 ;  /* 0x0000541017177816 */ /* 0x000fe40000000011 */
[----:B------:R-:W-:-:S04]  /*7a30*/  HFMA2 R26, R11, R27, R26 ;  /* 0x0000001b0b1a7231 */ /* 0x000fc8000000001a */
[----:B------:R-:W-:-:S11]  /*7a40*/  HFMA2.MMA R3, R23, R28, R3 ;  /* 0x0000001c17037235 */ /* 0x000fd60000000003 */
.L_x_4803:
[----:B------:R-:W-:Y:S01]  /*7a50*/  ISETP.LT.AND P0, PT, R29, R0, PT ;  /* 0x000000001d00720c */ /* 0x000fe20003f01270 */
[----:B------:R-:W-:Y:S01]  /*7a60*/  UIADD3 UR4, UR4, 0x40, URZ ;  /* 0x0000004004047890 */ /* 0x000fe2000fffe03f */
[----:B-----5:R-:W-:Y:S01]  /*7a70*/  IMAD.WIDE R16, R2, 0x4, R30 ;  /* 0x0000000402107825 */ /* 0x020fe200078e021e */
[----:B------:R-:W-:-:S10]  /*7a80*/  MOV R21, R29 ;  /* 0x0000001d00157202 */ /* 0x000fd40000000f00 */
[----:B------:R-:W-:Y:S05]  /*7a90*/  @!P2 BRA P0, `(.L_x_4804) ;  /* 0xffffffe800d8a947 */ /* 0x000fea000003ffff */
.L_x_4802:
[----:B------:R-:W-:Y:S05]  /*7aa0*/  @P1 EXIT ;  /* 0x000000000000194d */ /* 0x000fea0003800000 */
[----:B------:R-:W0:Y:S01]  /*7ab0*/  S2R R0, SR_CTAID.X ;  /* 0x0000000000007919 */ /* 0x000e220000002500 */
[----:B------:R-:W2:Y:S01]  /*7ac0*/  S2UR UR4, SR_CTAID.Y ;  /* 0x00000000000479c3 */ /* 0x000ea20000002600 */
[----:B------:R-:W0:Y:S07]  /*7ad0*/  S2R R7, SR_TID.X ;  /* 0x0000000000077919 */ /* 0x000e2e0000002100 */
        /* <DEDUP_REMOVED lines=12> */
.L_x_4808:
[----:B------:R-:W0:Y:S02]  /*7ba0*/  LDS R4, [R0] ;  /* 0x0000000000047984 */ /* 0x000e240000000800 */
[----:B0-----:R-:W-:-:S06]  /*7bb0*/  HADD2 R5, R4, R26 ;  /* 0x0000001a04057230 */ /* 0x001fcc0000000000 */
[----:B------:R-:W0:Y:S02]  /*7bc0*/  ATOMS.CAST.SPIN R5, [R0], R4, R5 ;  /* 0x000000040005738d */ /* 0x000e240001800005 */
[----:B0-----:R-:W-:-:S13]  /*7bd0*/  ISETP.EQ.U32.AND P0, PT, R5, 0x1, PT ;  /* 0x000000010500780c */ /* 0x001fda0003f02070 */
[----:B------:R-:W-:Y:S05]  /*7be0*/  @!P0 BRA `(.L_x_4808) ;  /* 0xfffffffc00ec8947 */ /* 0x000fea000383ffff */
[----:B------:R-:W-:Y:S05]  /*7bf0*/  BRA `(.L_x_4806) ;  /* 0x00000000000c7947 */ /* 0x000fea0003800000 */
.L_x_4807:
[----:B------:R-:W2:Y:S02]  /*7c00*/  LD.E R0, desc[UR6][R6.64] ;  /* 0x0000000606007980 */ /* 0x000ea4000c101900 */
[----:B--2---:R-:W-:-:S05]  /*7c10*/  IADD3 R5, R26, R0, RZ ;  /* 0x000000001a057210 */ /* 0x004fca0007ffe0ff */
[----:B------:R0:W-:Y:S02]  /*7c20*/  ST.E desc[UR6][R6.64], R5 ;  /* 0x0000000506007985 */ /* 0x0001e4000c101906 */
.L_x_4806:
[----:B------:R-:W-:Y:S05]  /*7c30*/  BSYNC B0 ;  /* 0x0000000000007941 */ /* 0x000fea0003800000 */
.L_x_4805:
[----:B------:R2:W-:Y:S02]  /*7c40*/  ATOM.E.ADD.F16x2.RN.STRONG.GPU P0, RZ, desc[UR6][R6.64+0x4], R3 ;  /* 0x0000040306ff79a2 */ /* 0x0005e4000810e1c6 */
[----:B--2---:R-:W-:Y:S05]  /*7c50*/  @P0 EXIT ;  /* 0x000000000000094d */ /* 0x004fea0003800000 */
[----:B------:R-:W2:Y:S02]  /*7c60*/  QSPC.E.S P0, RZ, [R6+0x4] ;  /* 0x0000040006ff73aa */ /* 0x000ea40000000500 */
[----:B--2---:R-:W-:Y:S05]  /*7c70*/  @!P0 BRA `(.L_x_4809) ;  /* 0x0000000000248947 */ /* 0x004fea0003800000 */
[----:B------:R-:W-:-:S04]  /*7c80*/  MOV R4, R6 ;  /* 0x0000000600047202 */ /* 0x000fc80000000f00 */
[----:B------:R-:W-:Y:S02]  /*7c90*/  MOV R4, R4 ;  /* 0x0000000400047202 */ /* 0x000fe40000000f00 */
[----:B0-----:R-:W-:-:S07]  /*7ca0*/  MOV R5, R3 ;  /* 0x0000000300057202 */ /* 0x001fce0000000f00 */
.L_x_4810:
[----:B------:R-:W0:Y:S02]  /*7cb0*/  LDS R2, [R4+0x4] ;  /* 0x0000040004027984 */ /* 0x000e240000000800 */
[----:B0-----:R-:W-:-:S10]  /*7cc0*/  HFMA2.MMA R3, R2, 1, 1, R5 ;  /* 0x3c003c0002037835 */ /* 0x001fd40000000005 */
[----:B------:R-:W0:Y:S02]  /*7cd0*/  ATOMS.CAST.SPIN R3, [R4+0x4], R2, R3 ;  /* 0x000004020403738d */ /* 0x000e240001800003 */
[----:B0-----:R-:W-:-:S13]  /*7ce0*/  ISETP.EQ.U32.AND P0, PT, R3, 0x1, PT ;  /* 0x000000010300780c */ /* 0x001fda0003f02070 */
[----:B------:R-:W-:Y:S05]  /*7cf0*/  @!P0 BRA `(.L_x_4810) ;  /* 0xfffffffc00ec8947 */ /* 0x000fea000383ffff */
[----:B------:R-:W-:Y:S05]  /*7d00*/  EXIT ;  /* 0x000000000000794d */ /* 0x000fea0003800000 */
.L_x_4809:
[----:B------:R-:W2:Y:S02]  /*7d10*/  LD.E R0, desc[UR6][R6.64+0x4] ;  /* 0x0000040606007980 */ /* 0x000ea4000c101900 */
[----:B--2---:R-:W-:-:S05]  /*7d20*/  IADD3 R3, R3, R0, RZ ;  /* 0x0000000003037210 */ /* 0x004fca0007ffe0ff */
[----:B------:R-:W-:Y:S01]  /*7d30*/  ST.E desc[UR6][R6.64+0x4], R3 ;  /* 0x0000040306007985 */ /* 0x000fe2000c101906 */
[----:B------:R-:W-:Y:S05]  /*7d40*/  EXIT ;  /* 0x000000000000794d */ /* 0x000fea0003800000 */
.L_x_4811:
        /* <DEDUP_REMOVED lines=11> */
.L_x_5257:


//--------------------- .text._Z23gemm_half_q_half_kernelILi1ELi20ELb1ELb0ELi64EEvPK6__halfPKjS4_S2_PS0_iiiiPKtS7_iiiiiibS2_i --------------------------
	.section	.text._Z23gemm_half_q_half_kernelILi1ELi20ELb1ELb0ELi64EEvPK6__halfPKjS4_S2_PS0_iiiiPKtS7_iiiiiibS2_i,"ax",@progbits
	.align	128
        .global         _Z23gemm_half_q_half_kernelILi1ELi20ELb1ELb0ELi64EEvPK6__halfPKjS4_S2_PS0_iiiiPKtS7_iiiiiibS2_i
        .type           _Z23gemm_half_q_half_kernelILi1ELi20ELb1ELb0ELi64EEvPK6__halfPKjS4_S2_PS0_iiiiPKtS7_iiiiiibS2_i,@function
        .size           _Z23gemm_half_q_half_kernelILi1ELi20ELb1ELb0ELi64EEvPK6__halfPKjS4_S2_PS0_iiiiPKtS7_iiiiiibS2_i,(.L_x_5258 - _Z23gemm_half_q_half_kernelILi1ELi20ELb1ELb0ELi64EEvPK6__halfPKjS4_S2_PS0_iiiiPKtS7_iiiiiibS2_i)
        .other          _Z23gemm_half_q_half_kernelILi1ELi20ELb1ELb0ELi64EEvPK6__halfPKjS4_S2_PS0_iiiiPKtS7_iiiiiibS2_i,@"STO_CUDA_ENTRY STV_DEFAULT"
_Z23gemm_half_q_half_kernelILi1ELi20ELb1ELb0ELi64EEvPK6__halfPKjS4_S2_PS0_iiiiPKtS7_iiiiiibS2_i:
.text._Z23gemm_half_q_half_kernelILi1ELi20ELb1ELb0ELi64EEvPK6__halfPKjS4_S2_PS0_iiiiPKtS7_iiiiiibS2_i:
        /* <DEDUP_REMOVED lines=34> */
[--C-:B------:R-:W-:Y:S01]  /*0220*/  @!P0 IMAD.X R0, R7, 0x1, R4.reuse, P2 ;  /* 0x0000000107008824 */ /* 0x100fe200010e0604 */
[C---:B------:R-:W-:Y:S01]  /*0230*/  @!P0 LEA R6, P2, R5.reuse, UR4, 0x1 ;  /* 0x0000000405068c11 */ /* 0x040fe2000f8408ff */
[----:B------:R-:W-:Y:S01]  /*0240*/  @P0 IMAD.X R13, RZ, RZ, R4, P3 ;  /* 0x000000ffff0d0224 */ /* 0x000fe200018e0604 */
        /* <DEDUP_REMOVED lines=11> */
.L_x_4813:
[----:B------:R-:W-:Y:S05]  /*0300*/  BSYNC B0 ;  /* 0x0000000000007941 */ /* 0x000fea0003800000 */
.L_x_4812:
        /* <DEDUP_REMOVED lines=24> */
[----:B------:R-:W-:Y:S02]  /*0490*/  IMAD.SHL.U32 R8, R11, 0x4, RZ ;  /* 0x000000040b087824 */ /* 0x000fe400078e00ff */
[----:B------:R-:W-:Y:S01]  /*04a0*/  IMAD.MOV.U32 R18, RZ, RZ, RZ ;  /* 0x000000ffff127224 */ /* 0x000fe200078e00ff */
[----:B------:R-:W-:Y:S01]  /*04b0*/  LEA.HI R10, R10, R11, RZ, 0x3 ;  /* 0x0000000b0a0a7211 */ /* 0x000fe200078f18ff */
[----:B------:R-:W-:Y:S01]  /*04c0*/  IMAD.MOV.U32 R20, RZ, RZ, R36 ;  /* 0x000000ffff147224 */ /* 0x000fe200078e0024 */
[----:B------:R-:W-:Y:S01]  /*04d0*/  LOP3.LUT R8, R8, 0x10, RZ, 0xc0, !PT ;  /* 0x0000001008087812 */ /* 0x000fe200078ec0ff */
[----:B------:R-:W2:Y:S01]  /*04e0*/  LDC.64 R6, c[0x0][0x228] ;  /* 0x00008a00ff067b82 */ /* 0x000ea20000000a00 */
[----:B0-----:R-:W-:-:S07]  /*04f0*/  SHF.R.S32.HI R10, RZ, 0x3, R10 ;  /* 0x00000003ff0a7819 */ /* 0x001fce000001140a */
.L_x_4815:
[----:B-----5:R-:W-:-:S04]  /*0500*/  IMAD.IADD R15, R0, 0x1, R18 ;  /* 0x00000001000f7824 */ /* 0x020fc800078e0212 */
        /* <DEDUP_REMOVED lines=21> */
[----:B------:R-:W-:Y:S01]  /*0660*/  LOP3.LUT R12, R12, 0xf, RZ, 0xc0, !PT ;  /* 0x0000000f0c0c7812 */ /* 0x000fe200078ec0ff */
[----:B------:R-:W-:-:S02]  /*0670*/  VIADD R22, R22, 0x1 ;  /* 0x0000000116167836 */ /* 0x000fc40000000000 */
[----:B------:R-:W-:Y:S01]  /*0680*/  VIADD R19, R19, 0x1 ;  /* 0x0000000113137836 */ /* 0x000fe20000000000 */
[----:B------:R-:W-:Y:S01]  /*0690*/  I2F.F16 R21, R21 ;  /* 0x0000001500157306 */ /* 0x000fe20000200c00 */
[----:B------:R-:W-:Y:S01]  /*06a0*/  VIADD R12, R12, 0x1 ;  /* 0x000000010c0c7836 */ /* 0x000fe20000000000 */
[----:B------:R-:W-:Y:S01]  /*06b0*/  ISETP.GE.AND P2, PT, R20, R29, PT ;  /* 0x0000001d1400720c */ /* 0x000fe20003f46270 */
[----:B------:R-:W-:Y:S02]  /*06c0*/  IMAD R22, R22, R22, RZ ;  /* 0x0000001616167224 */ /* 0x000fe400078e02ff */
[----:B------:R-:W-:Y:S02]  /*06d0*/  IMAD R19, R19, R19, RZ ;  /* 0x0000001313137224 */ /* 0x000fe400078e02ff */
[----:B0-----:R-:W-:Y:S02]  /*06e0*/  IMAD R15, R12, R12, RZ ;  /* 0x0000000c0c0f7224 */ /* 0x001fe400078e02ff */
[----:B------:R-:W0:Y:S08]  /*06f0*/  I2F.F16 R22, R22 ;  /* 0x0000001600167306 */ /* 0x000e300000200c00 */
[----:B------:R-:W-:Y:S01]  /*0700*/  I2F.F16 R12, R15 ;  /* 0x0000000f000c7306 */ /* 0x000fe20000200c00 */
[----:B0-----:R-:W-:-:S07]  /*0710*/  PRMT R21, R21, 0x5410, R22 ;  /* 0x0000541015157816 */ /* 0x001fce0000000016 */
[----:B------:R-:W0:Y:S02]  /*0720*/  I2F.F16 R19, R19 ;  /* 0x0000001300137306 */ /* 0x000e240000200c00 */
[----:B0-----:R-:W-:Y:S01]  /*0730*/  PRMT R13, R19, 0x5410, R12 ;  /* 0x00005410130d7816 */ /* 0x001fe2000000000c */
[----:B--2---:R-:W-:-:S04]  /*0740*/  HMUL2 R12, R21, R14.H0_H0 ;  /* 0x2000000e150c7232 */ /* 0x004fc80000000000 */
[----:B------:R-:W-:Y:S02]  /*0750*/  HMUL2 R13, R13, R14.H0_H0 ;  /* 0x2000000e0d0d7232 */ /* 0x000fe40000000000 */
[C---:B------:R-:W-:Y:S02]  /*0760*/  IMAD R14, R18.reuse, 0x8, R1 ;  /* 0x00000008120e7824 */ /* 0x040fe400078e0201 */
[----:B------:R-:W-:-:S03]  /*0770*/  VIADD R18, R18, 0x1 ;  /* 0x0000000112127836 */ /* 0x000fc60000000000 */
[----:B------:R0:W-:Y:S01]  /*0780*/  STL.64 [R14], R12 ;  /* 0x0000000c0e007387 */ /* 0x0001e20000100a00 */
[----:B------:R-:W-:Y:S05]  /*0790*/  @!P2 BRA `(.L_x_4815) ;  /* 0xfffffffc0058a947 */ /* 0x000fea000383ffff */
.L_x_4814:
[----:B------:R2:W5:Y:S01]  /*07a0*/  LDL.64 R6, [R1] ;  /* 0x0000000001067983 */ /* 0x0005620000100a00 */
[----:B------:R-:W3:Y:S01]  /*07b0*/  LDC R3, c[0x0][0x25c] ;  /* 0x00009700ff037b82 */ /* 0x000ee20000000800 */
[----:B------:R-:W-:Y:S01]  /*07c0*/  ULDC UR4, c[0x0][0x258] ;  /* 0x0000960000047ab9 */ /* 0x000fe20000000800 */
[----:B------:R-:W-:Y:S01]  /*07d0*/  IMAD.MOV.U32 R0, RZ, RZ, RZ ;  /* 0x000000ffff007224 */ /* 0x000fe200078e00ff */
[----:B------:R-:W-:Y:S01]  /*07e0*/  ISETP.GT.AND P2, PT, R36, UR4, PT ;  /* 0x0000000424007c0c */ /* 0x000fe2000bf44270 */
[----:B------:R-:W-:-:S04]  /*07f0*/  IMAD.MOV.U32 R2, RZ, RZ, RZ ;  /* 0x000000ffff027224 */ /* 0x000fc800078e00ff */
[----:B-1----:R-:W1:Y:S01]  /*0800*/  LDC R4, c[0x0][0x264] ;  /* 0x00009900ff047b82 */ /* 0x002e620000000800 */
        /* <DEDUP_REMOVED lines=9> */
.L_x_4816:
[----:B------:R-:W-:Y:S05]  /*08a0*/  @!P3 BRA `(.L_x_4817) ;  /* 0x00000000001cb947 */ /* 0x000fea0003800000 */
[----:B------:R-:W2:Y:S02]  /*08b0*/  LDC R5, c[0x0][0x260] ;  /* 0x00009800ff057b82 */ /* 0x000ea40000000800 */
[----:B--2---:R-:W-:-:S05]  /*08c0*/  VIMNMX R0, R36, R5, PT ;  /* 0x0000000524007248 */ /* 0x004fca0003fe0100 */
[----:B------:R-:W-:-:S05]  /*08d0*/  IMAD.IADD R0, R0, 0x1, -R3 ;  /* 0x0000000100007824 */ /* 0x000fca00078e0a03 */
[----:B------:R-:W-:-:S04]  /*08e0*/  SHF.R.S32.HI R3, RZ, 0x1f, R0 ;  /* 0x0000001fff037819 */ /* 0x000fc80000011400 */
[----:B------:R-:W-:-:S04]  /*08f0*/  LEA.HI R3, R3, R0, RZ, 0x5 ;  /* 0x0000000003037211 */ /* 0x000fc800078f28ff */
[----:B------:R-:W-:-:S05]  /*0900*/  SHF.R.S32.HI R3, RZ, 0x5, R3 ;  /* 0x00000005ff037819 */ /* 0x000fca0000011403 */
[----:B------:R-:W-:-:S07]  /*0910*/  IMAD R0, R3, 0x5, RZ ;  /* 0x0000000503007824 */ /* 0x000fce00078e02ff */
.L_x_4817:
[----:B------:R-:W-:Y:S01]  /*0920*/  ULDC UR10, c[0x0][0x260] ;  /* 0x00009800000a7ab9 */ /* 0x000fe20000000800 */
[C---:B-1----:R-:W-:Y:S01]  /*0930*/  ISETP.GT.AND P3, PT, R36.reuse, R4, PT ;  /* 0x000000042400720c */ /* 0x042fe20003f64270 */
[----:B------:R-:W-:Y:S01]  /*0940*/  IMAD.MOV.U32 R3, RZ, RZ, RZ ;  /* 0x000000ffff037224 */ /* 0x000fe200078e00ff */
[----:B------:R-:W-:Y:S01]  /*0950*/  ISETP.GT.AND P2, PT, R36, UR10, PT ;  /* 0x0000000a24007c0c */ /* 0x000fe2000bf44270 */
[----:B------:R-:W-:-:S12]  /*0960*/  IMAD.MOV.U32 R5, RZ, RZ, RZ ;  /* 0x000000ffff057224 */ /* 0x000fd800078e00ff */
        /* <DEDUP_REMOVED lines=8> */
.L_x_4818:
        /* <DEDUP_REMOVED lines=8> */
.L_x_4819:
[----:B------:R-:W-:Y:S01]  /*0a70*/  ULDC UR5, c[0x0][0x268] ;  /* 0x00009a0000057ab9 */ /* 0x000fe20000000800 */
[----:B------:R-:W-:Y:S01]  /*0a80*/  IMAD.MOV.U32 R4, RZ, RZ, RZ ;  /* 0x000000ffff047224 */ /* 0x000fe200078e00ff */
[----:B------:R-:W-:-:S13]  /*0a90*/  ISETP.GT.AND P2, PT, R36, UR5, PT ;  /* 0x0000000524007c0c */ /* 0x000fda000bf44270 */
[----:B------:R-:W-:Y:S05]  /*0aa0*/  @!P2 BRA `(.L_x_4820) ;  /* 0x00000000001ca947 */ /* 0x000fea0003800000 */
[----:B0-----:R-:W0:Y:S02]  /*0ab0*/  LDC R13, c[0x0][0x26c] ;  /* 0x00009b00ff0d7b82 */ /* 0x001e240000000800 */
[----:B0-----:R-:W-:-:S05]  /*0ac0*/  VIMNMX R4, R36, R13, PT ;  /* 0x0000000d24047248 */ /* 0x001fca0003fe0100 */
[----:B------:R-:W-:-:S05]  /*0ad0*/  VIADD R4, R4, -UR5 ;  /* 0x8000000504047c36 */ /* 0x000fca0008000000 */
[----:B------:R-:W-:-:S04]  /*0ae0*/  SHF.R.S32.HI R13, RZ, 0x1f, R4 ;  /* 0x0000001fff0d7819 */ /* 0x000fc80000011404 */
[----:B------:R-:W-:-:S04]  /*0af0*/  LEA.HI R13, R13, R4, RZ, 0x5 ;  /* 0x000000040d0d7211 */ /* 0x000fc800078f28ff */
[----:B------:R-:W-:-:S05]  /*0b00*/  SHF.R.S32.HI R13, RZ, 0x5, R13 ;  /* 0x00000005ff0d7819 */ /* 0x000fca000001140d */
[----:B------:R-:W-:-:S07]  /*0b10*/  IMAD.SHL.U32 R4, R13, 0x2, RZ ;  /* 0x000000020d047824 */ /* 0x000fce00078e00ff */
.L_x_4820:
[C---:B------:R-:W-:Y:S01]  /*0b20*/  VIMNMX R8, R36.reuse, UR4, PT ;  /* 0x0000000424087c48 */ /* 0x040fe2000bfe0100 */
[----:B------:R-:W1:Y:S01]  /*0b30*/  S2UR UR5, SR_CgaCtaId ;  /* 0x00000000000579c3 */ /* 0x000e620000008800 */
[----:B------:R-:W-:Y:S01]  /*0b40*/  ISETP.GE.OR P0, PT, R36, UR10, P0 ;  /* 0x0000000a24007c0c */ /* 0x000fe20008706670 */
[----:B------:R-:W-:Y:S01]  /*0b50*/  ULDC.64 UR8, c[0x0][0x218] ;  /* 0x0000860000087ab9 */ /* 0x000fe20000000a00 */
[----:B0-----:R-:W-:Y:S01]  /*0b60*/  SHF.R.S32.HI R13, RZ, 0x1f, R8 ;  /* 0x0000001fff0d7819 */ /* 0x001fe20000011408 */
[----:B------:R-:W-:Y:S01]  /*0b70*/  UMOV UR4, 0x400 ;  /* 0x0000040000047882 */ /* 0x000fe20000000000 */
[----:B------:R-:W-:Y:S01]  /*0b80*/  IMAD.MOV.U32 R32, RZ, RZ, RZ ;  /* 0x000000ffff207224 */ /* 0x000fe200078e00ff */
[----:B------:R-:W-:Y:S02]  /*0b90*/  PRMT R31, RZ, 0x5410, RZ ;  /* 0x00005410ff1f7816 */ /* 0x000fe400000000ff */
[----:B------:R-:W-:Y:S02]  /*0ba0*/  LEA.HI R13, R13, R8, RZ, 0x5 ;  /* 0x000000080d0d7211 */ /* 0x000fe400078f28ff */
[----:B------:R-:W-:-:S02]  /*0bb0*/  PRMT R30, RZ, 0x5410, RZ ;  /* 0x00005410ff1e7816 */ /* 0x000fc400000000ff */
[----:B------:R-:W-:-:S05]  /*0bc0*/  SHF.R.S32.HI R13, RZ, 0x5, R13 ;  /* 0x00000005ff0d7819 */ /* 0x000fca000001140d */
[----:B------:R-:W-:-:S05]  /*0bd0*/  IMAD R2, R13, 0x8, R2 ;  /* 0x000000080d027824 */ /* 0x000fca00078e0202 */
[----:B------:R-:W-:Y:S01]  /*0be0*/  IADD3 R0, R5, R2, R0 ;  /* 0x0000000205007210 */ /* 0x000fe20007ffe000 */
[----:B-1----:R-:W-:Y:S01]  /*0bf0*/  ULEA UR4, UR5, UR4, 0x18 ;  /* 0x0000000405047291 */ /* 0x002fe2000f8ec03f */
[----:B-----5:R-:W-:Y:S02]  /*0c00*/  PRMT R2, R6, 0x7610, R6 ;  /* 0x0000761006027816 */ /* 0x020fe40000000006 */
[----:B------:R-:W-:-:S05]  /*0c10*/  IADD3 R3, R4, R0, R3 ;  /* 0x0000000004037210 */ /* 0x000fca0007ffe003 */
[----:B------:R-:W-:Y:S01]  /*0c20*/  IMAD R0, R3, R28, RZ ;  /* 0x0000001c03007224 */ /* 0x000fe200078e02ff */
[----:B------:R-:W-:-:S04]  /*0c30*/  SHF.R.S32.HI R3, RZ, 0x1f, R11 ;  /* 0x0000001fff037819 */ /* 0x000fc8000001140b */
[----:B------:R-:W-:-:S04]  /*0c40*/  IADD3 R11, P2, R11, R0, RZ ;  /* 0x000000000b0b7210 */ /* 0x000fc80007f5e0ff */
[----:B------:R-:W-:Y:S01]  /*0c50*/  LEA.HI.X.SX32 R0, R0, R3, 0x1, P2 ;  /* 0x0000000300007211 */ /* 0x000fe200010f0eff */
[----:B------:R-:W-:Y:S01]  /*0c60*/  IMAD.IADD R3, R36, 0x1, R9 ;  /* 0x0000000124037824 */ /* 0x000fe200078e0209 */
[----:B------:R-:W-:-:S04]  /*0c70*/  LEA R38, P2, R11, UR8, 0x2 ;  /* 0x000000080b267c11 */ /* 0x000fc8000f8410ff */
[----:B------:R-:W-:Y:S02]  /*0c80*/  LEA.HI.X R39, R11, UR9, R0, 0x2, P2 ;  /* 0x000000090b277c11 */ /* 0x000fe400090f1400 */
[----:B------:R-:W-:Y:S01]  /*0c90*/  PRMT R0, R7, 0x7610, R7 ;  /* 0x0000761007007816 */ /* 0x000fe20000000007 */
[----:B------:R-:W-:Y:S06]  /*0ca0*/  @P0 BRA `(.L_x_4821) ;  /* 0x0000001400bc0947 */ /* 0x000fec0003800000 */
[----:B------:R-:W-:Y:S01]  /*0cb0*/  IMAD.MOV.U32 R32, RZ, RZ, RZ ;  /* 0x000000ffff207224 */ /* 0x000fe200078e00ff */
[----:B------:R-:W-:Y:S01]  /*0cc0*/  PRMT R30, RZ, 0x5410, RZ ;  /* 0x00005410ff1e7816 */ /* 0x000fe200000000ff */
[----:B------:R-:W-:Y:S01]  /*0cd0*/  ULDC UR8, c[0x0][0x260] ;  /* 0x0000980000087ab9 */ /* 0x000fe20000000800 */
[----:B------:R-:W-:Y:S01]  /*0ce0*/  PRMT R31, RZ, 0x5410, RZ ;  /* 0x00005410ff1f7816 */ /* 0x000fe200000000ff */
[----:B------:R-:W-:-:S06]  /*0cf0*/  ULDC UR9, c[0x0][0x240] ;  /* 0x0000900000097ab9 */ /* 0x000fcc0000000800 */
.L_x_4823:
[----:B------:R-:W0:Y:S01]  /*0d00*/  LDC R28, c[0x0][0x23c] ;  /* 0x00008f00ff1c7b82 */ /* 0x000e220000000800 */
[----:B------:R-:W2:Y:S01]  /*0d10*/  LDG.E.128.CONSTANT R24, desc[UR6][R38.64] ;  /* 0x0000000626187981 */ /* 0x000ea2000c1e9d00 */
[----:B------:R-:W-:-:S13]  /*0d20*/  ISETP.NE.AND P0, PT, R36, R3, PT ;  /* 0x000000032400720c */ /* 0x000fda0003f05270 */
[----:B------:R-:W-:Y:S01]  /*0d30*/  @!P0 VIADD R32, R32, 0x1 ;  /* 0x0000000120208836 */ /* 0x000fe20000000000 */
[----:B------:R-:W1:Y:S03]  /*0d40*/  @!P0 LDC.64 R8, c[0x0][0x248] ;  /* 0x00009200ff088b82 */ /* 0x000e660000000a00 */
[----:B------:R-:W-:Y:S02]  /*0d50*/  @!P0 IMAD R33, R32, 0x8, R1 ;  /* 0x0000000820218824 */ /* 0x000fe400078e0201 */
[----:B0-----:R-:W-:-:S03]  /*0d60*/  IMAD.WIDE R10, R28, 0x4, R38 ;  /* 0x000000041c0a7825 */ /* 0x001fc600078e0226 */
[----:B------:R0:W3:Y:S04]  /*0d70*/  @!P0 LDL.64 R46, [R33] ;  /* 0x00000000212e8983 */ /* 0x0000e80000100a00 */
[----:B------:R4:W3:Y:S01]  /*0d80*/  LDG.E.128.CONSTANT R20, desc[UR6][R10.64] ;  /* 0x000000060a147981 */ /* 0x0008e2000c1e9d00 */
[----:B------:R-:W-:-:S05]  /*0d90*/  IMAD.WIDE R40, R28, 0x4, R10 ;  /* 0x000000041c287825 */ /* 0x000fca00078e020a */
[----:B------:R-:W3:Y:S01]  /*0da0*/  LDG.E.128.CONSTANT R16, desc[UR6][R40.64] ;  /* 0x0000000628107981 */ /* 0x000ee2000c1e9d00 */
[----:B------:R-:W-:-:S05]  /*0db0*/  IMAD.WIDE R42, R28, 0x4, R40 ;  /* 0x000000041c2a7825 */ /* 0x000fca00078e0228 */
[----:B------:R-:W3:Y:S01]  /*0dc0*/  LDG.E.128.CONSTANT R12, desc[UR6][R42.64] ;  /* 0x000000062a0c7981 */ /* 0x000ee2000c1e9d00 */
[----:B------:R-:W-:-:S05]  /*0dd0*/  IMAD.WIDE R34, R28, 0x4, R42 ;  /* 0x000000041c227825 */ /* 0x000fca00078e022a */
[----:B------:R-:W3:Y:S01]  /*0de0*/  LDG.E.128.CONSTANT R4, desc[UR6][R34.64] ;  /* 0x0000000622047981 */ /* 0x000ee2000c1e9d00 */
[----:B0-----:R-:W-:Y:S01]  /*0df0*/  @!P0 IMAD.SHL.U32 R33, R36, 0x2, RZ ;  /* 0x0000000224218824 */ /* 0x001fe200078e00ff */
[----:B----4-:R-:W-:-:S03]  /*0e00*/  PRMT R10, R44, 0x9910, RZ ;  /* 0x000099102c0a7816 */ /* 0x010fc600000000ff */
[----:B-1----:R-:W-:Y:S01]  /*0e10*/  @!P0 IMAD.WIDE R8, R33, 0x2, R8 ;  /* 0x0000000221088825 */ /* 0x002fe200078e0208 */
[----:B------:R-:W-:-:S04]  /*0e20*/  ISETP.EQ.OR P2, PT, R10, RZ, P1 ;  /* 0x000000ff0a00720c */ /* 0x000fc80000f42670 */
[----:B------:R2:W5:Y:S01]  /*0e30*/  @!P0 LDG.E.U16.CONSTANT R37, desc[UR6][R8.64+0x2] ;  /* 0x0000020608258981 */ /* 0x000562000c1e9500 */
[----:B------:R-:W0:Y:S01]  /*0e40*/  S2UR UR5, SR_CTAID.Z ;  /* 0x00000000000579c3 */ /* 0x000e220000002700 */
[----:B------:R-:W-:Y:S01]  /*0e50*/  IMAD.MOV.U32 R45, RZ, RZ, 0x2800 ;  /* 0x00002800ff2d7424 */ /* 0x000fe200078e00ff */
[----:B0-----:R-:W-:-:S04]  /*0e60*/  ULEA UR5, UR5, 0x40, 0x6 ;  /* 0x0000004005057891 */ /* 0x001fc8000f8e303f */
[----:B------:R-:W-:-:S04]  /*0e70*/  UISETP.LT.AND UP0, UPT, UR5, UR9, UPT ;  /* 0x000000090500728c */ /* 0x000fc8000bf01270 */
[----:B------:R-:W-:Y:S01]  /*0e80*/  USEL UR5, UR5, UR9, UP0 ;  /* 0x0000000905057287 */ /* 0x000fe20008000000 */
[----:B--2---:R-:W-:Y:S02]  /*0e90*/  SHF.R.U32.HI R9, RZ, 0xf, R26 ;  /* 0x0000000fff097819 */ /* 0x004fe4000001161a */
[----:B------:R-:W-:Y:S02]  /*0ea0*/  SHF.R.U32.HI R11, RZ, 0xf, R27 ;  /* 0x0000000fff0b7819 */ /* 0x000fe4000001161b */
[----:B------:R-:W-:Y:S02]  /*0eb0*/  SHF.R.U32.HI R8, RZ, 0xf, R25 ;  /* 0x0000000fff087819 */ /* 0x000fe40000011619 */
[----:B------:R-:W-:Y:S02]  /*0ec0*/  SHF.R.U32.HI R10, RZ, 0xf, R24 ;  /* 0x0000000fff0a7819 */ /* 0x000fe40000011618 */
[----:B------:R-:W-:Y:S02]  /*0ed0*/  LOP3.LUT R33, R9, 0x10001, RZ, 0xc0, !PT ;  /* 0x0001000109217812 */ /* 0x000fe400078ec0ff */
[----:B------:R-:W-:-:S02]  /*0ee0*/  LOP3.LUT R39, R11, 0x10001, RZ, 0xc0, !PT ;  /* 0x000100010b277812 */ /* 0x000fc400078ec0ff */
[----:B------:R-:W-:Y:S02]  /*0ef0*/  LOP3.LUT R8, R8, 0x10001, RZ, 0xc0, !PT ;  /* 0x0001000108087812 */ /* 0x000fe400078ec0ff */
[----:B------:R-:W-:Y:S02]  /*0f00*/  LOP3.LUT R10, R10, 0x10001, RZ, 0xc0, !PT ;  /* 0x000100010a0a7812 */ /* 0x000fe400078ec0ff */
[----:B---3--:R-:W-:Y:S02]  /*0f10*/  SHF.R.U32.HI R38, RZ, 0xe, R22 ;  /* 0x0000000eff267819 */ /* 0x008fe40000011616 */
[----:B------:R-:W-:Y:S02]  /*0f20*/  SHF.R.U32.HI R11, RZ, 0xe, R21 ;  /* 0x0000000eff0b7819 */ /* 0x000fe40000011615 */
[----:B------:R-:W-:Y:S02]  /*0f30*/  SHF.R.U32.HI R9, RZ, 0xe, R20 ;  /* 0x0000000eff097819 */ /* 0x000fe40000011614 */
[----:B------:R-:W-:-:S02]  /*0f40*/  LOP3.LUT R38, R33, 0x20002, R38, 0xf8, !PT ;  /* 0x0002000221267812 */ /* 0x000fc400078ef826 */
[----:B------:R-:W-:Y:S02]  /*0f50*/  LOP3.LUT R11, R8, 0x20002, R11, 0xf8, !PT ;  /* 0x00020002080b7812 */ /* 0x000fe400078ef80b */
[----:B------:R-:W-:Y:S02]  /*0f60*/  SHF.R.U32.HI R33, RZ, 0xd, R18 ;  /* 0x0000000dff217819 */ /* 0x000fe40000011612 */
[----:B------:R-:W-:Y:S02]  /*0f70*/  LOP3.LUT R9, R10, 0x20002, R9, 0xf8, !PT ;  /* 0x000200020a097812 */ /* 0x000fe400078ef809 */
[----:B------:R-:W-:Y:S02]  /*0f80*/  SHF.R.U32.HI R8, RZ, 0xd, R16 ;  /* 0x0000000dff087819 */ /* 0x000fe40000011610 */
[----:B------:R-:W-:Y:S02]  /*0f90*/  LOP3.LUT R38, R38, 0x40004, R33, 0xf8, !PT ;  /* 0x0004000426267812 */ /* 0x000fe400078ef821 */
[----:B------:R-:W-:-:S02]  /*0fa0*/  SHF.R.U32.HI R10, RZ, 0xd, R17 ;  /* 0x0000000dff0a7819 */ /* 0x000fc40000011611 */
[----:B------:R-:W-:Y:S02]  /*0fb0*/  LOP3.LUT R9, R9, 0x40004, R8, 0xf8, !PT ;  /* 0x0004000409097812 */ /* 0x000fe400078ef808 */
[----:B------:R-:W-:Y:S02]  /*0fc0*/  SHF.R.U32.HI R33, RZ, 0xc, R14 ;  /* 0x0000000cff217819 */ /* 0x000fe4000001160e */
[----:B------:R-:W-:Y:S02]  /*0fd0*/  SHF.R.U32.HI R40, RZ, 0xe, R23 ;  /* 0x0000000eff287819 */ /* 0x000fe40000011617 */
[----:B------:R-:W-:Y:S02]  /*0fe0*/  SHF.R.U32.HI R8, RZ, 0xc, R12 ;  /* 0x0000000cff087819 */ /* 0x000fe4000001160c */
[----:B------:R-:W-:Y:S02]  /*0ff0*/  LOP3.LUT R11, R11, 0x40004, R10, 0xf8, !PT ;  /* 0x000400040b0b7812 */ /* 0x000fe400078ef80a */
[----:B------:R-:W-:-:S02]  /*1000*/  LOP3.LUT R33, R38, 0x80008, R33, 0xf8, !PT ;  /* 0x0008000826217812 */ /* 0x000fc400078ef821 */
[----:B------:R-:W-:Y:S02]  /*1010*/  LOP3.LUT R40, R39, 0x20002, R40, 0xf8, !PT ;  /* 0x0002000227287812 */ /* 0x000fe400078ef828 */
[----:B------:R-:W-:Y:S02]  /*1020*/  SHF.R.U32.HI R10, RZ, 0xc, R13 ;  /* 0x0000000cff0a7819 */ /* 0x000fe4000001160d */
[----:B------:R-:W-:Y:S02]  /*1030*/  LOP3.LUT R9, R9, 0x80008, R8, 0xf8, !PT ;  /* 0x0008000809097812 */ /* 0x000fe400078ef808 */
[----:B------:R-:W-:Y:S02]  /*1040*/  SHF.R.U32.HI R38, RZ, 0xb, R4 ;  /* 0x0000000bff267819 */ /* 0x000fe40000011604 */
[----:B------:R-:W-:Y:S02]  /*1050*/  SHF.R.U32.HI R39, RZ, 0xd, R19 ;  /* 0x0000000dff277819 */ /* 0x000fe40000011613 */
[----:B------:R-:W-:-:S02]  /*1060*/  LOP3.LUT R10, R11, 0x80008, R10, 0xf8, !PT ;  /* 0x000800080b0a7812 */ /* 0x000fc400078ef80a */
[----:B------:R-:W-:Y:S02]  /*1070*/  LOP3.LUT R38, R9, 0x100010, R38, 0xf8, !PT ;  /* 0x0010001009267812 */ /* 0x000fe400078ef826 */
[----:B------:R-:W-:Y:S02]  /*1080*/  LOP3.LUT R8, R24, 0x3e003e0, RZ, 0xc0, !PT ;  /* 0x03e003e018087812 */ /* 0x000fe400078ec0ff */
[----:B------:R-:W-:Y:S02]  /*1090*/  LOP3.LUT R40, R40, 0x40004, R39, 0xf8, !PT ;  /* 0x0004000428287812 */ /* 0x000fe400078ef827 */
[----:B------:R-:W-:Y:S02]  /*10a0*/  SHF.R.U32.HI R43, RZ, 0xb, R5 ;  /* 0x0000000bff2b7819 */ /* 0x000fe40000011605 */
[----:B------:R-:W-:Y:S02]  /*10b0*/  LOP3.LUT R9, R25, 0x3e003e0, RZ, 0xc0, !PT ;  /* 0x03e003e019097812 */ /* 0x000fe400078ec0ff */
[----:B------:R-:W-:-:S02]  /*10c0*/  LOP3.LUT R11, R27, 0x3e003e0, RZ, 0xc0, !PT ;  /* 0x03e003e01b0b7812 */ /* 0x000fc400078ec0ff */
[----:B------:R-:W-:Y:S02]  /*10d0*/  SHF.R.U32.HI R39, RZ, 0xc, R15 ;  /* 0x0000000cff277819 */ /* 0x000fe4000001160f */
[----:B------:R-:W-:Y:S02]  /*10e0*/  LOP3.LUT R8, R8, 0x64006400, RZ, 0xfc, !PT ;  /* 0x6400640008087812 */ /* 0x000fe400078efcff */
[----:B------:R-:W-:Y:S02]  /*10f0*/  @!P0 PRMT R2, R46, 0x7610, R2 ;  /* 0x000076102e028816 */ /* 0x000fe40000000002 */
[----:B------:R-:W-:Y:S02]  /*1100*/  LOP3.LUT R43, R10, 0x100010, R43, 0xf8, !PT ;  /* 0x001000100a2b7812 */ /* 0x000fe400078ef82b */
[----:B------:R-:W-:Y:S02]  /*1110*/  LOP3.LUT R64, R9, 0x64006400, RZ, 0xfc, !PT ;  /* 0x6400640009407812 */ /* 0x000fe400078efcff */
[----:B------:R-:W-:-:S02]  /*1120*/  LOP3.LUT R58, R11, 0x64006400, RZ, 0xfc, !PT ;  /* 0x640064000b3a7812 */ /* 0x000fc400078efcff */
[----:B------:R-:W-:Y:S02]  /*1130*/  LOP3.LUT R40, R40, 0x80008, R39, 0xf8, !PT ;  /* 0x0008000828287812 */ /* 0x000fe400078ef827 */
[----:B------:R-:W-:Y:S02]  /*1140*/  LOP3.LUT R10, R26, 0x3e003e0, RZ, 0xc0, !PT ;  /* 0x03e003e01a0a7812 */ /* 0x000fe400078ec0ff */
[----:B------:R-:W-:Y:S02]  /*1150*/  LOP3.LUT R9, R20, 0x3e003e0, RZ, 0xc0, !PT ;  /* 0x03e003e014097812 */ /* 0x000fe400078ec0ff */
[----:B------:R-:W-:Y:S02]  /*1160*/  LOP3.LUT R11, R22, 0x3e003e0, RZ, 0xc0, !PT ;  /* 0x03e003e0160b7812 */ /* 0x000fe400078ec0ff */
[----:B------:R-:W-:Y:S01]  /*1170*/  LOP3.LUT R39, R23, 0x3e003e0, RZ, 0xc0, !PT ;  /* 0x03e003e017277812 */ /* 0x000fe200078ec0ff */
[----:B------:R-:W-:Y:S01]  /*1180*/  HFMA2 R61, R8, R45.H0_H0, -48, -48 ;  /* 0xd200d200083d7431 */ /* 0x000fe2000004002d */
[----:B------:R-:W-:-:S02]  /*1190*/  @!P0 PRMT R2, R2, 0x7610, R46 ;  /* 0x0000761002028816 */ /* 0x000fc4000000002e */
[----:B------:R-:W-:Y:S02]  /*11a0*/  @!P0 PRMT R0, R47, 0x7610, R0 ;  /* 0x000076102f008816 */ /* 0x000fe40000000000 */
        /* <DEDUP_REMOVED lines=9> */
[----:B------:R-:W-:Y:S02]  /*1240*/  @!P0 PRMT R0, R0, 0x7610, R47 ;  /* 0x0000761000008816 */ /* 0x000fe4000000002f */
        /* <DEDUP_REMOVED lines=27> */
[----:B------:R-:W-:Y:S02]  /*1400*/  SHF.R.U32.HI R42, RZ, 0xb, R6 ;  /* 0x0000000bff2a7819 */ /* 0x000fe40000011606 */
[----:B------:R-:W-:Y:S01]  /*1410*/  LOP3.LUT R66, R39, 0x64006400, RZ, 0xfc, !PT ;  /* 0x6400640027427812 */ /* 0x000fe200078efcff */
[-C--:B------:R-:W-:Y:S01]  /*1420*/  HFMA2 R49, R46, R45.reuse.H0_H0, -48, -48 ;  /* 0xd200d2002e317431 */ /* 0x080fe2000004002d */
[----:B------:R-:W-:Y:S01]  /*1430*/  LOP3.LUT R42, R33, 0x100010, R42, 0xf8, !PT ;  /* 0x00100010212a7812 */ /* 0x000fe200078ef82a */
[----:B------:R-:W-:Y:S02]  /*1440*/  HFMA2 R64, R64, R45.H0_H0, -48, -48 ;  /* 0xd200d20040407431 */ /* 0x000fe4000004002d */
[----:B------:R-:W-:-:S02]  /*1450*/  VIADD R33, R36, 0x20 ;  /* 0x0000002024217836 */ /* 0x000fc40000000000 */
[-C--:B------:R-:W-:Y:S02]  /*1460*/  HFMA2 R62, R62, R45.reuse.H0_H0, -48, -48 ;  /* 0xd200d2003e3e7431 */ /* 0x080fe4000004002d */
[-C--:B------:R-:W-:Y:S02]  /*1470*/  HFMA2 R58, R58, R45.reuse.H0_H0, -48, -48 ;  /* 0xd200d2003a3a7431 */ /* 0x080fe4000004002d */
[-C--:B------:R-:W-:Y:S02]  /*1480*/  HFMA2 R56, R56, R45.reuse.H0_H0, -48, -48 ;  /* 0xd200d20038387431 */ /* 0x080fe4000004002d */
[-C--:B------:R-:W-:Y:S02]  /*1490*/  HFMA2 R54, R54, R45.reuse.H0_H0, -48, -48 ;  /* 0xd200d20036367431 */ /* 0x080fe4000004002d */
[-C--:B------:R-:W-:Y:S02]  /*14a0*/  HFMA2 R52, R52, R45.reuse.H0_H0, -48, -48 ;  /* 0xd200d20034347431 */ /* 0x080fe4000004002d */
[----:B------:R-:W-:-:S02]  /*14b0*/  HFMA2 R50, R50, R45.H0_H0, -48, -48 ;  /* 0xd200d20032327431 */ /* 0x000fc4000004002d */
[-C--:B------:R-:W-:Y:S02]  /*14c0*/  HFMA2 R48, R48, R45.reuse.H0_H0, -48, -48 ;  /* 0xd200d20030307431 */ /* 0x080fe4000004002d */
[-C--:B------:R-:W-:Y:S02]  /*14d0*/  HFMA2 R47, R10, R45.reuse.H0_H0, -48, -48 ;  /* 0xd200d2000a2f7431 */ /* 0x080fe4000004002d */
        /* <DEDUP_REMOVED lines=12> */
[----:B------:R-:W-:-:S02]  /*15a0*/  SHF.R.U32.HI R63, RZ, 0xa, R27 ;  /* 0x0000000aff3f7819 */ /* 0x000fc4000001161b */
[----:B------:R-:W-:Y:S02]  /*15b0*/  LOP3.LUT R27, R20, 0x1f001f, RZ, 0xc0, !PT ;  /* 0x001f001f141b7812 */ /* 0x000fe400078ec0ff */
[----:B------:R-:W-:Y:S02]  /*15c0*/  SHF.R.U32.HI R65, RZ, 0xa, R20 ;  /* 0x0000000aff417819 */ /* 0x000fe40000011614 */
[----:B------:R-:W-:Y:S02]  /*15d0*/  LOP3.LUT R66, R21, 0x1f001f, RZ, 0xc0, !PT ;  /* 0x001f001f15427812 */ /* 0x000fe400078ec0ff */
[----:B------:R-:W-:Y:S02]  /*15e0*/  SHF.R.U32.HI R69, RZ, 0xa, R21 ;  /* 0x0000000aff457819 */ /* 0x000fe40000011615 */
[----:B------:R-:W-:Y:S02]  /*15f0*/  LOP3.LUT R60, R60, 0x64006400, RZ, 0xfc, !PT ;  /* 0x640064003c3c7812 */ /* 0x000fe400078efcff */
[----:B------:R-:W-:-:S02]  /*1600*/  LOP3.LUT R20, R16, 0x1f001f, RZ, 0xc0, !PT ;  /* 0x001f001f10147812 */ /* 0x000fc400078ec0ff */
[----:B------:R-:W-:Y:S01]  /*1610*/  SHF.R.U32.HI R21, RZ, 0xa, R16 ;  /* 0x0000000aff157819 */ /* 0x000fe20000011610 */
[----:B------:R-:W-:Y:S01]  /*1620*/  HADD2 R85, R60, -1040, -1040 ;  /* 0xe410e4103c557430 */ /* 0x000fe20000000000 */
[----:B------:R-:W-:Y:S02]  /*1630*/  LOP3.LUT R78, R12, 0x1f001f, RZ, 0xc0, !PT ;  /* 0x001f001f0c4e7812 */ /* 0x000fe400078ec0ff */
[----:B------:R-:W-:Y:S02]  /*1640*/  SHF.R.U32.HI R16, RZ, 0xa, R12 ;  /* 0x0000000aff107819 */ /* 0x000fe4000001160c */
[----:B------:R-:W-:Y:S02]  /*1650*/  LOP3.LUT R67, R67, 0x64006400, RZ, 0xfc, !PT ;  /* 0x6400640043437812 */ /* 0x000fe400078efcff */
[----:B------:R-:W-:Y:S02]  /*1660*/  LOP3.LUT R75, R75, 0x64006400, RZ, 0xfc, !PT ;  /* 0x640064004b4b7812 */ /* 0x000fe400078efcff */
[----:B------:R-:W-:Y:S01]  /*1670*/  LOP3.LUT R72, R22, 0x1f001f, RZ, 0xc0, !PT ;  /* 0x001f001f16487812 */ /* 0x000fe200078ec0ff */
[----:B------:R-:W-:Y:S01]  /*1680*/  HADD2 R67, R67, -1040, -1040 ;  /* 0xe410e41043437430 */ /* 0x000fe20000000000 */
[----:B------:R-:W-:Y:S01]  /*1690*/  SHF.R.U32.HI R73, RZ, 0xa, R22 ;  /* 0x0000000aff497819 */ /* 0x000fe20000011616 */
[----:B------:R-:W-:Y:S01]  /*16a0*/  HADD2 R75, R75, -1040, -1040 ;  /* 0xe410e4104b4b7430 */ /* 0x000fe20000000000 */
[----:B------:R-:W-:Y:S01]  /*16b0*/  LOP3.LUT R22, R17, 0x1f001f, RZ, 0xc0, !PT ;  /* 0x001f001f11167812 */ /* 0x000fe200078ec0ff */
[-C--:B0-----:R-:W-:Y:S01]  /*16c0*/  HFMA2.MMA R12, R71, R8.reuse, RZ ;  /* 0x00000008470c7235 */ /* 0x081fe200000000ff */
[----:B------:R-:W-:Y:S01]  /*16d0*/  SHF.R.U32.HI R68, RZ, 0xa, R17 ;  /* 0x0000000aff447819 */ /* 0x000fe20000011611 */
[----:B------:R-:W-:Y:S01]  /*16e0*/  HFMA2.MMA R85, R85, R8, RZ ;  /* 0x0000000855557235 */ /* 0x000fe200000000ff */
[----:B------:R-:W-:Y:S01]  /*16f0*/  LOP3.LUT R70, R18, 0x1f001f, RZ, 0xc0, !PT ;  /* 0x001f001f12467812 */ /* 0x000fe200078ec0ff */
[-C--:B------:R-:W-:Y:S01]  /*1700*/  HFMA2 R84, R67, R8.reuse, RZ.H0_H0 ;  /* 0x0000000843547231 */ /* 0x080fe200000400ff */
[----:B------:R-:W-:Y:S01]  /*1710*/  SHF.R.U32.HI R74, RZ, 0xa, R18 ;  /* 0x0000000aff4a7819 */ /* 0x000fe20000011612 */
[----:B------:R-:W-:Y:S01]  /*1720*/  HFMA2 R86, R75, R8, RZ.H0_H0 ;  /* 0x000000084b567231 */ /* 0x000fe200000400ff */
[----:B------:R-:W-:Y:S01]  /*1730*/  LOP3.LUT R76, R19, 0x1f001f, RZ, 0xc0, !PT ;  /* 0x001f001f134c7812 */ /* 0x000fe200078ec0ff */
[-C--:B------:R-:W-:Y:S01]  /*1740*/  HFMA2.MMA R8, R62, R9.reuse, R12 ;  /* 0x000000093e087235 */ /* 0x080fe2000000000c */
[----:B------:R-:W-:Y:S01]  /*1750*/  SHF.R.U32.HI R79, RZ, 0xa, R19 ;  /* 0x0000000aff4f7819 */ /* 0x000fe20000011613 */
[----:B------:R-:W-:Y:S01]  /*1760*/  HFMA2.MMA R85, R61, R9, R85 ;  /* 0x000000093d557235 */ /* 0x000fe20000000055 */
[----:B------:R-:W-:Y:S01]  /*1770*/  LOP3.LUT R80, R13, 0x1f001f, RZ, 0xc0, !PT ;  /* 0x001f001f0d507812 */ /* 0x000fe200078ec0ff */
[----:B------:R-:W-:Y:S01]  /*1780*/  HFMA2 R84, R64, R9, R84 ;  /* 0x0000000940547231 */ /* 0x000fe20000000054 */
[----:B------:R-:W-:-:S02]  /*1790*/  SHF.R.U32.HI R17, RZ, 0xa, R13 ;  /* 0x0000000aff117819 */ /* 0x000fc4000001160d */
[----:B------:R-:W-:Y:S02]  /*17a0*/  LOP3.LUT R81, R14, 0x1f001f, RZ, 0xc0, !PT ;  /* 0x001f001f0e517812 */ /* 0x000fe400078ec0ff */
[----:B------:R-:W-:Y:S02]  /*17b0*/  SHF.R.U32.HI R18, RZ, 0xa, R14 ;  /* 0x0000000aff127819 */ /* 0x000fe4000001160e */
[----:B------:R-:W-:Y:S02]  /*17c0*/  LOP3.LUT R82, R15, 0x1f001f, RZ, 0xc0, !PT ;  /* 0x001f001f0f527812 */ /* 0x000fe400078ec0ff */
[----:B------:R-:W-:Y:S02]  /*17d0*/  SHF.R.U32.HI R19, RZ, 0xa, R15 ;  /* 0x0000000aff137819 */ /* 0x000fe4000001160f */
[----:B------:R-:W0:Y:S01]  /*17e0*/  LDS.128 R12, [UR4+0x10] ;  /* 0x00001004ff0c7984 */ /* 0x000e220008000c00 */
[----:B------:R-:W-:Y:S02]  /*17f0*/  SHF.R.U32.HI R24, RZ, 0xa, R24 ;  /* 0x0000000aff187819 */ /* 0x000fe40000011618 */
[----:B------:R-:W-:-:S02]  /*1800*/  SHF.R.U32.HI R26, RZ, 0xa, R26 ;  /* 0x0000000aff1a7819 */ /* 0x000fc4000001161a */
[----:B------:R-:W-:Y:S02]  /*1810*/  LOP3.LUT R24, R24, 0x1f001f, RZ, 0xc0, !PT ;  /* 0x001f001f18187812 */ /* 0x000fe400078ec0ff */
[----:B------:R-:W-:Y:S02]  /*1820*/  LOP3.LUT R26, R26, 0x1f001f, RZ, 0xc0, !PT ;  /* 0x001f001f1a1a7812 */ /* 0x000fe400078ec0ff */
[----:B------:R-:W-:Y:S02]  /*1830*/  LOP3.LUT R24, R24, 0x64006400, RZ, 0xfc, !PT ;  /* 0x6400640018187812 */ /* 0x000fe400078efcff */
[----:B------:R-:W-:Y:S02]  /*1840*/  LOP3.LUT R26, R26, 0x64006400, RZ, 0xfc, !PT ;  /* 0x640064001a1a7812 */ /* 0x000fe400078efcff */
[----:B------:R-:W-:Y:S01]  /*1850*/  SHF.R.U32.HI R25, RZ, 0xa, R25 ;  /* 0x0000000aff197819 */ /* 0x000fe20000011619 */
[----:B------:R-:W-:Y:S01]  /*1860*/  HADD2 R24, R24, -1040, -1040 ;  /* 0xe410e41018187430 */ /* 0x000fe20000000000 */
[----:B------:R-:W-:-:S02]  /*1870*/  LOP3.LUT R75, R7, 0x1f001f, RZ, 0xc0, !PT ;  /* 0x001f001f074b7812 */ /* 0x000fc400078ec0ff */
[----:B------:R-:W-:Y:S01]  /*1880*/  SHF.R.U32.HI R83, RZ, 0xa, R7 ;  /* 0x0000000aff537819 */ /* 0x000fe20000011607 */
[----:B------:R-:W-:Y:S01]  /*1890*/  HADD2 R7, R26, -1040, -1040 ;  /* 0xe410e4101a077430 */ /* 0x000fe20000000000 */
[----:B------:R-:W-:Y:S01]  /*18a0*/  LOP3.LUT R25, R25, 0x1f001f, RZ, 0xc0, !PT ;  /* 0x001f001f19197812 */ /* 0x000fe200078ec0ff */
[-C--:B------:R-:W-:Y:S01]  /*18b0*/  HFMA2.MMA R85, R24, R10.reuse, R85 ;  /* 0x0000000a18557235 */ /* 0x080fe20000000055 */
[----:B------:R-:W-:Y:S02]  /*18c0*/  LOP3.LUT R63, R63, 0x1f001f, RZ, 0xc0, !PT ;  /* 0x001f001f3f3f7812 */ /* 0x000fe400078ec0ff */
[----:B------:R-:W-:Y:S01]  /*18d0*/  LOP3.LUT R27, R27, 0x64006400, RZ, 0xfc, !PT ;  /* 0x640064001b1b7812 */ /* 0x000fe200078efcff */
[----:B------:R-:W-:Y:S01]  /*18e0*/  HFMA2.MMA R8, R7, R10, R8 ;  /* 0x0000000a07087235 */ /* 0x000fe20000000008 */
[----:B------:R-:W-:Y:S02]  /*18f0*/  LOP3.LUT R72, R72, 0x64006400, RZ, 0xfc, !PT ;  /* 0x6400640048487812 */ /* 0x000fe400078efcff */
[----:B------:R-:W-:-:S02]  /*1900*/  LOP3.LUT R25, R25, 0x64006400, RZ, 0xfc, !PT ;  /* 0x6400640019197812 */ /* 0x000fc400078efcff */
[----:B------:R-:W-:Y:S02]  /*1910*/  LOP3.LUT R63, R63, 0x64006400, RZ, 0xfc, !PT ;  /* 0x640064003f3f7812 */ /* 0x000fe400078efcff */
[----:B------:R-:W-:Y:S01]  /*1920*/  LOP3.LUT R77, R23, 0x1f001f, RZ, 0xc0, !PT ;  /* 0x001f001f174d7812 */ /* 0x000fe200078ec0ff */
[----:B------:R-:W-:Y:S01]  /*1930*/  HADD2 R25, R25, -1040, -1040 ;  /* 0xe410e41019197430 */ /* 0x000fe20000000000 */
[----:B------:R-:W-:Y:S02]  /*1940*/  LOP3.LUT R62, R5, 0x1f001f, RZ, 0xc0, !PT ;  /* 0x001f001f053e7812 */ /* 0x000fe400078ec0ff */
[----:B------:R-:W-:Y:S01]  /*1950*/  SHF.R.U32.HI R64, RZ, 0xa, R5 ;  /* 0x0000000aff407819 */ /* 0x000fe20000011605 */
[----:B------:R-:W-:Y:S01]  /*1960*/  HFMA2 R5, R58, R9, R86 ;  /* 0x000000093a057231 */ /* 0x000fe20000000056 */
[----:B------:R-:W-:Y:S01]  /*1970*/  LOP3.LUT R67, R6, 0x1f001f, RZ, 0xc0, !PT ;  /* 0x001f001f06437812 */ /* 0x000fe200078ec0ff */
[----:B------:R-:W-:Y:S01]  /*1980*/  HADD2 R9, R72, -1040, -1040 ;  /* 0xe410e41048097430 */ /* 0x000fe20000000000 */
[----:B------:R-:W-:Y:S01]  /*1990*/  SHF.R.U32.HI R71, RZ, 0xa, R6 ;  /* 0x0000000aff477819 */ /* 0x000fe20000011606 */
[----:B------:R-:W-:Y:S01]  /*19a0*/  HADD2 R6, R27, -1040, -1040 ;  /* 0xe410e4101b067430 */ /* 0x000fe20000000000 */
[----:B------:R-:W-:Y:S01]  /*19b0*/  LOP3.LUT R60, R4, 0x1f001f, RZ, 0xc0, !PT ;  /* 0x001f001f043c7812 */ /* 0x000fe200078ec0ff */
[-C--:B------:R-:W-:Y:S01]  /*19c0*/  HFMA2 R84, R25, R10.reuse, R84 ;  /* 0x0000000a19547231 */ /* 0x080fe20000000054 */
[----:B------:R-:W-:Y:S01]  /*19d0*/  SHF.R.U32.HI R61, RZ, 0xa, R4 ;  /* 0x0000000aff3d7819 */ /* 0x000fe20000011604 */
        /* <DEDUP_REMOVED lines=8> */
[----:B------:R-:W-:Y:S01]  /*1a60*/  HADD2 R10, R77, -1040, -1040 ;  /* 0xe410e4104d0a7430 */ /* 0x000fe20000000000 */
[----:B------:R-:W-:Y:S01]  /*1a70*/  LOP3.LUT R73, R73, 0x1f001f, RZ, 0xc0, !PT ;  /* 0x001f001f49497812 */ /* 0x000fe200078ec0ff */
[-C--:B------:R-:W-:Y:S01]  /*1a80*/  HFMA2 R84, R7, R11.reuse, R84 ;  /* 0x0000000b07547231 */ /* 0x080fe20000000054 */
[-C--:B0-----:R-:W-:Y:S01]  /*1a90*/  HFMA2.MMA R8, R59, R12.reuse, R6 ;  /* 0x0000000c3b087235 */ /* 0x081fe20000000006 */
[----:B------:R-:W-:Y:S01]  /*1aa0*/  HFMA2 R5, R10, R11, R5 ;  /* 0x0000000b0a057231 */ /* 0x000fe20000000005 */
[----:B------:R-:W-:Y:S01]  /*1ab0*/  HFMA2.MMA R9, R57, R12, R4 ;  /* 0x0000000c39097235 */ /* 0x000fe20000000004 */
[-C--:B------:R-:W-:Y:S01]  /*1ac0*/  HFMA2 R84, R55, R12.reuse, R84 ;  /* 0x0000000c37547231 */ /* 0x080fe20000000054 */
[----:B------:R-:W-:Y:S01]  /*1ad0*/  LOP3.LUT R65, R65, 0x64006400, RZ, 0xfc, !PT ;  /* 0x6400640041417812 */ /* 0x000fe200078efcff */
[----:B------:R-:W-:Y:S01]  /*1ae0*/  HFMA2 R12, R56, R12, R5 ;  /* 0x0000000c380c7231 */ /* 0x000fe20000000005 */
[----:B------:R-:W-:Y:S01]  /*1af0*/  LOP3.LUT R73, R73, 0x64006400, RZ, 0xfc, !PT ;  /* 0x6400640049497812 */ /* 0x000fe200078efcff */
[----:B------:R-:W0:Y:S01]  /*1b00*/  LDS.128 R4, [UR4+0x20] ;  /* 0x00002004ff047984 */ /* 0x000e220008000c00 */
[----:B------:R-:W-:Y:S01]  /*1b10*/  SHF.R.U32.HI R23, RZ, 0xa, R23 ;  /* 0x0000000aff177819 */ /* 0x000fe20000011617 */
[----:B------:R-:W-:Y:S01]  /*1b20*/  HADD2 R65, R65, -1040, -1040 ;  /* 0xe410e41041417430 */ /* 0x000fe20000000000 */
[----:B------:R-:W-:Y:S01]  /*1b30*/  LOP3.LUT R20, R20, 0x64006400, RZ, 0xfc, !PT ;  /* 0x6400640014147812 */ /* 0x000fe200078efcff */
[----:B------:R-:W-:Y:S01]  /*1b40*/  HADD2 R10, R73, -1040, -1040 ;  /* 0xe410e410490a7430 */ /* 0x000fe20000000000 */
[----:B------:R-:W-:-:S02]  /*1b50*/  LOP3.LUT R70, R70, 0x64006400, RZ, 0xfc, !PT ;  /* 0x6400640046467812 */ /* 0x000fc400078efcff */
        /* <DEDUP_REMOVED lines=13> */
[----:B------:R-:W-:Y:S01]  /*1c30*/  LOP3.LUT R21, R21, 0x1f001f, RZ, 0xc0, !PT ;  /* 0x001f001f15157812 */ /* 0x000fe200078ec0ff */
[----:B------:R-:W-:Y:S01]  /*1c40*/  HFMA2.MMA R9, R70, R14, R9 ;  /* 0x0000000e46097235 */ /* 0x000fe20000000009 */
[----:B------:R-:W-:Y:S01]  /*1c50*/  LOP3.LUT R74, R74, 0x1f001f, RZ, 0xc0, !PT ;  /* 0x001f001f4a4a7812 */ /* 0x000fe200078ec0ff */
[-C--:B------:R-:W-:Y:S01]  /*1c60*/  HFMA2 R84, R69, R13.reuse, R84 ;  /* 0x0000000d45547231 */ /* 0x080fe20000000054 */
[----:B------:R-:W-:Y:S01]  /*1c70*/  LOP3.LUT R68, R68, 0x1f001f, RZ, 0xc0, !PT ;  /* 0x001f001f44447812 */ /* 0x000fe200078ec0ff */
[----:B------:R-:W-:Y:S01]  /*1c80*/  HFMA2 R12, R23, R13, R12 ;  /* 0x0000000d170c7231 */ /* 0x000fe2000000000c */
[----:B------:R-:W-:Y:S01]  /*1c90*/  LOP3.LUT R79, R79, 0x1f001f, RZ, 0xc0, !PT ;  /* 0x001f001f4f4f7812 */ /* 0x000fe200078ec0ff */
[----:B------:R-:W-:Y:S01]  /*1ca0*/  HADD2 R13, R22, -1040, -1040 ;  /* 0xe410e410160d7430 */ /* 0x000fe20000000000 */
[----:B------:R-:W-:Y:S01]  /*1cb0*/  LOP3.LUT R21, R21, 0x64006400, RZ, 0xfc, !PT ;  /* 0x6400640015157812 */ /* 0x000fe200078efcff */
[----:B------:R-:W-:Y:S01]  /*1cc0*/  HADD2 R23, R76, -1040, -1040 ;  /* 0xe410e4104c177430 */ /* 0x000fe20000000000 */
[----:B------:R-:W-:Y:S01]  /*1cd0*/  LOP3.LUT R74, R74, 0x64006400, RZ, 0xfc, !PT ;  /* 0x640064004a4a7812 */ /* 0x000fe200078efcff */
[-C--:B------:R-:W-:Y:S01]  /*1ce0*/  HFMA2 R84, R13, R14.reuse, R84 ;  /* 0x0000000e0d547231 */ /* 0x080fe20000000054 */
[----:B------:R-:W-:Y:S01]  /*1cf0*/  LOP3.LUT R68, R68, 0x64006400, RZ, 0xfc, !PT ;  /* 0x6400640044447812 */ /* 0x000fe200078efcff */
[-C--:B------:R-:W-:Y:S01]  /*1d00*/  HFMA2.MMA R8, R54, R15.reuse, R8 ;  /* 0x0000000f36087235 */ /* 0x080fe20000000008 */
[----:B------:R-:W-:Y:S01]  /*1d10*/  LOP3.LUT R79, R79, 0x64006400, RZ, 0xfc, !PT ;  /* 0x640064004f4f7812 */ /* 0x000fe200078efcff */
[----:B------:R-:W-:Y:S01]  /*1d20*/  HFMA2.MMA R9, R52, R15, R9 ;  /* 0x0000000f34097235 */ /* 0x000fe20000000009 */
        /* <DEDUP_REMOVED lines=28> */
[-C--:B------:R-:W-:Y:S01]  /*1ef0*/  HFMA2 R84, R23, R5.reuse, R84 ;  /* 0x0000000517547231 */ /* 0x080fe20000000054 */
[----:B------:R-:W-:Y:S01]  /*1f00*/  LOP3.LUT R60, R60, 0x64006400, RZ, 0xfc, !PT ;  /* 0x640064003c3c7812 */ /* 0x000fe200078efcff */
[----:B------:R-:W-:Y:S01]  /*1f10*/  HFMA2 R15, R82, R5, R15 ;  /* 0x00000005520f7231 */ /* 0x000fe2000000000f */
[----:B------:R-:W-:Y:S01]  /*1f20*/  LOP3.LUT R67, R67, 0x64006400, RZ, 0xfc, !PT ;  /* 0x6400640043437812 */ /* 0x000fe200078efcff */
[----:B------:R-:W-:Y:S01]  /*1f30*/  HADD2 R5, R16, -1040, -1040 ;  /* 0xe410e41010057430 */ /* 0x000fe20000000000 */
        /* <DEDUP_REMOVED lines=11> */
[----:B------:R-:W-:Y:S01]  /*1ff0*/  HFMA2 R15, R6, R7, R15 ;  /* 0x00000007060f7231 */ /* 0x000fe2000000000f */
[----:B------:R-:W-:Y:S01]  /*2000*/  LOP3.LUT R17, R17, 0x64006400, RZ, 0xfc, !PT ;  /* 0x6400640011117812 */ /* 0x000fe200078efcff */
[----:B------:R-:W-:Y:S01]  /*2010*/  HADD2 R6, R67, -1040, -1040 ;  /* 0xe410e41043067430 */ /* 0x000fe20000000000 */
[----:B------:R-:W-:-:S02]  /*2020*/  LOP3.LUT R71, R71, 0x1f001f, RZ, 0xc0, !PT ;  /* 0x001f001f47477812 */ /* 0x000fc400078ec0ff */
[----:B------:R-:W-:Y:S01]  /*2030*/  LOP3.LUT R61, R61, 0x64006400, RZ, 0xfc, !PT ;  /* 0x640064003d3d7812 */ /* 0x000fe200078efcff */
[----:B------:R-:W-:Y:S01]  /*2040*/  HADD2 R17, R17, -1040, -1040 ;  /* 0xe410e41011117430 */ /* 0x000fe20000000000 */
[----:B------:R-:W-:Y:S02]  /*2050*/  LOP3.LUT R71, R71, 0x64006400, RZ, 0xfc, !PT ;  /* 0x6400640047477812 */ /* 0x000fe400078efcff */
[----:B------:R-:W-:Y:S01]  /*2060*/  LOP3.LUT R62, R62, 0x64006400, RZ, 0xfc, !PT ;  /* 0x640064003e3e7812 */ /* 0x000fe200078efcff */
[----:B------:R-:W-:Y:S01]  /*2070*/  HFMA2 R84, R17, R7, R84 ;  /* 0x0000000711547231 */ /* 0x000fe20000000054 */
[----:B------:R-:W-:Y:S02]  /*2080*/  LOP3.LUT R75, R75, 0x64006400, RZ, 0xfc, !PT ;  /* 0x640064004b4b7812 */ /* 0x000fe400078efcff */
[----:B------:R-:W-:Y:S01]  /*2090*/  LOP3.LUT R64, R64, 0x1f001f, RZ, 0xc0, !PT ;  /* 0x001f001f40407812 */ /* 0x000fe200078ec0ff */
[-C--:B0-----:R-:W-:Y:S01]  /*20a0*/  HFMA2.MMA R4, R5, R8.reuse, R4 ;  /* 0x0000000805047235 */ /* 0x081fe20000000004 */
[----:B------:R-:W-:Y:S01]  /*20b0*/  LOP3.LUT R38, R38, 0x64006400, RZ, 0xfc, !PT ;  /* 0x6400640026267812 */ /* 0x000fe200078efcff */
[----:B------:R-:W-:Y:S01]  /*20c0*/  HFMA2.MMA R13, R6, R8, R13 ;  /* 0x00000008060d7235 */ /* 0x000fe2000000000d */
[----:B------:R-:W-:Y:S01]  /*20d0*/  HADD2 R6, R71, -1040, -1040 ;  /* 0xe410e41047067430 */ /* 0x000fe20000000000 */
[----:B------:R-:W-:Y:S01]  /*20e0*/  LOP3.LUT R83, R83, 0x1f001f, RZ, 0xc0, !PT ;  /* 0x001f001f53537812 */ /* 0x000fe200078ec0ff */
[----:B------:R-:W-:Y:S01]  /*20f0*/  HADD2 R7, R62, -1040, -1040 ;  /* 0xe410e4103e077430 */ /* 0x000fe20000000000 */
        /* <DEDUP_REMOVED lines=8> */
[----:B------:R-:W-:Y:S01]  /*2180*/  HADD2 R38, R38, -1040, -1040 ;  /* 0xe410e41026267430 */ /* 0x000fe20000000000 */
[----:B------:R-:W-:Y:S01]  /*2190*/  LOP3.LUT R43, R43, 0x64006400, RZ, 0xfc, !PT ;  /* 0x640064002b2b7812 */ /* 0x000fe200078efcff */
[-C--:B------:R-:W-:Y:S01]  /*21a0*/  HFMA2.MMA R5, R4, R10.reuse, R5 ;  /* 0x0000000a04057235 */ /* 0x080fe20000000005 */
[----:B------:R-:W-:Y:S01]  /*21b0*/  HFMA2 R15, R12, R8, R15 ;  /* 0x000000080c0f7231 */ /* 0x000fe2000000000f */
[----:B------:R-:W-:Y:S01]  /*21c0*/  HFMA2.MMA R13, R6, R10, R13 ;  /* 0x0000000a060d7235 */ /* 0x000fe2000000000d */
[----:B------:R-:W-:Y:S01]  /*21d0*/  HADD2 R42, R42, -1040, -1040 ;  /* 0xe410e4102a2a7430 */ /* 0x000fe20000000000 */
[----:B------:R-:W-:Y:S01]  /*21e0*/  LOP3.LUT R41, R41, 0x64006400, RZ, 0xfc, !PT ;  /* 0x6400640029297812 */ /* 0x000fe200078efcff */
[----:B------:R-:W-:-:S02]  /*21f0*/  HFMA2 R84, R40, R9, R84 ;  /* 0x0000000928547231 */ /* 0x000fc40000000054 */
[----:B------:R-:W-:Y:S01]  /*2200*/  HADD2 R7, R64, -1040, -1040 ;  /* 0xe410e41040077430 */ /* 0x000fe20000000000 */
[-C--:B------:R-:W-:Y:S01]  /*2210*/  HFMA2.MMA R5, R38, R11.reuse, R5 ;  /* 0x0000000b26057235 */ /* 0x080fe20000000005 */
        /* <DEDUP_REMOVED lines=17> */
.L_x_4822:
[C---:B------:R-:W-:Y:S01]  /*2330*/  ISETP.GE.AND P2, PT, R33.reuse, UR8, PT ;  /* 0x0000000821007c0c */ /* 0x040fe2000bf46270 */
[----:B------:R-:W-:Y:S01]  /*2340*/  UIADD3 UR4, UR4, 0x40, URZ ;  /* 0x0000004004047890 */ /* 0x000fe2000fffe03f */
[----:B------:R-:W-:Y:S01]  /*2350*/  ISETP.LT.AND P3, PT, R33, UR5, PT ;  /* 0x0000000521007c0c */ /* 0x000fe2000bf61270 */
[----:B-----5:R-:W-:Y:S02]  /*2360*/  @!P0 IMAD.IADD R3, R37, 0x1, R36 ;  /* 0x0000000125038824 */ /* 0x020fe400078e0224 */
[----:B------:R-:W-:Y:S02]  /*2370*/  IMAD.MOV.U32 R36, RZ, RZ, R33 ;  /* 0x000000ffff247224 */ /* 0x000fe400078e0021 */
[----:B------:R-:W-:-:S08]  /*2380*/  IMAD.WIDE R38, R28, 0x4, R34 ;  /* 0x000000041c267825 */ /* 0x000fd000078e0222 */
[----:B------:R-:W-:Y:S05]  /*2390*/  @!P2 BRA P3, `(.L_x_4823) ;  /* 0xffffffe80058a947 */ /* 0x000fea000183ffff */
.L_x_4821:
[----:B------:R-:W-:Y:S01]  /*23a0*/  ISETP.GE.AND P0, PT, R36, R29, PT ;  /* 0x0000001d2400720c */ /* 0x000fe20003f06270 */
[----:B------:R-:W-:-:S03]  /*23b0*/  ULDC UR5, c[0x0][0x268] ;  /* 0x00009a0000057ab9 */ /* 0x000fc60000000800 */
[----:B------:R-:W-:Y:S01]  /*23c0*/  ISETP.GE.OR P0, PT, R36, UR5, P0 ;  /* 0x0000000524007c0c */ /* 0x000fe20008706670 */
[----:B------:R-:W-:-:S12]  /*23d0*/  ULDC UR5, c[0x0][0x268] ;  /* 0x00009a0000057ab9 */ /* 0x000fd80000000800 */
[----:B------:R-:W-:Y:S05]  /*23e0*/  @P0 BRA `(.L_x_4824) ;  /* 0x00000014002c0947 */ /* 0x000fea0003800000 */
.L_x_4826:
[----:B------:R-:W-:Y:S01]  /*23f0*/  ISETP.NE.AND P0, PT, R36, R3, PT ;  /* 0x000000032400720c */ /* 0x000fe20003f05270 */
[----:B------:R-:W0:Y:S01]  /*2400*/  LDC R28, c[0x0][0x23c] ;  /* 0x00008f00ff1c7b82 */ /* 0x000e220000000800 */
[----:B------:R-:W2:Y:S11]  /*2410*/  LDG.E.128.CONSTANT R12, desc[UR6][R38.64] ;  /* 0x00000006260c7981 */ /* 0x000eb6000c1e9d00 */
[----:B------:R-:W1:Y:S01]  /*2420*/  @!P0 LDC.64 R16, c[0x0][0x248] ;  /* 0x00009200ff108b82 */ /* 0x000e620000000a00 */
[----:B------:R-:W-:Y:S01]  /*2430*/  @!P0 VIADD R32, R32, 0x1 ;  /* 0x0000000120208836 */ /* 0x000fe20000000000 */
[----:B------:R-:W-:-:S03]  /*2440*/  @!P0 LEA R5, R36, 0x1, 0x1 ;  /* 0x0000000124058811 */ /* 0x000fc600078e08ff */
[----:B------:R-:W-:-:S06]  /*2450*/  @!P0 IMAD R22, R32, 0x8, R1 ;  /* 0x0000000820168824 */ /* 0x000fcc00078e0201 */
[----:B------:R-:W3:Y:S01]  /*2460*/  @!P0 LDL.64 R22, [R22] ;  /* 0x0000000016168983 */ /* 0x000ee20000100a00 */
[----:B0-----:R-:W-:-:S05]  /*2470*/  IMAD.WIDE R18, R28, 0x4, R38 ;  /* 0x000000041c127825 */ /* 0x001fca00078e0226 */
[----:B------:R-:W4:Y:S01]  /*2480*/  LDG.E.128.CONSTANT R8, desc[UR6][R18.64] ;  /* 0x0000000612087981 */ /* 0x000f22000c1e9d00 */
[----:B-1----:R-:W-:-:S06]  /*2490*/  @!P0 IMAD.WIDE R16, R5, 0x2, R16 ;  /* 0x0000000205108825 */ /* 0x002fcc00078e0210 */
[----:B------:R0:W5:Y:S01]  /*24a0*/  @!P0 LDG.E.U16.CONSTANT R17, desc[UR6][R16.64] ;  /* 0x0000000610118981 */ /* 0x000162000c1e9500 */
[----:B------:R-:W-:-:S05]  /*24b0*/  IMAD.WIDE R20, R28, 0x4, R18 ;  /* 0x000000041c147825 */ /* 0x000fca00078e0212 */
[----:B------:R-:W5:Y:S01]  /*24c0*/  LDG.E.128.CONSTANT R4, desc[UR6][R20.64] ;  /* 0x0000000614047981 */ /* 0x000f62000c1e9d00 */
[----:B------:R-:W-:Y:S01]  /*24d0*/  PRMT R24, R44, 0x9910, RZ ;  /* 0x000099102c187816 */ /* 0x000fe200000000ff */
[----:B------:R-:W-:-:S03]  /*24e0*/  IMAD.MOV.U32 R25, RZ, RZ, 0x2400 ;  /* 0x00002400ff197424 */ /* 0x000fc600078e00ff */
[----:B------:R-:W-:Y:S02]  /*24f0*/  ISETP.EQ.OR P2, PT, R24, RZ, P1 ;  /* 0x000000ff1800720c */ /* 0x000fe40000f42670 */
[----:B0-----:R-:W-:Y:S01]  /*2500*/  PRMT R16, R25, 0x7610, R16 ;  /* 0x0000761019107816 */ /* 0x001fe20000000010 */
[----:B------:R-:W-:Y:S01]  /*2510*/  IMAD.MOV.U32 R43, RZ, RZ, 0x3000 ;  /* 0x00003000ff2b7424 */ /* 0x000fe200078e00ff */
[----:B--2---:R-:W-:Y:S02]  /*2520*/  SHF.R.U32.HI R18, RZ, 0xf, R13 ;  /* 0x0000000fff127819 */ /* 0x004fe4000001160d */
[----:B------:R-:W-:Y:S02]  /*2530*/  SHF.R.U32.HI R24, RZ, 0xf, R15 ;  /* 0x0000000fff187819 */ /* 0x000fe4000001160f */
[----:B------:R-:W-:Y:S02]  /*2540*/  LOP3.LUT R19, R18, 0x10001, RZ, 0xc0, !PT ;  /* 0x0001000112137812 */ /* 0x000fe400078ec0ff */
[----:B------:R-:W-:-:S02]  /*2550*/  LOP3.LUT R25, R24, 0x10001, RZ, 0xc0, !PT ;  /* 0x0001000118197812 */ /* 0x000fc400078ec0ff */
[----:B---3--:R-:W-:Y:S02]  /*2560*/  @!P0 PRMT R2, R22, 0x7610, R2 ;  /* 0x0000761016028816 */ /* 0x008fe40000000002 */
[----:B------:R-:W-:Y:S02]  /*2570*/  @!P0 PRMT R0, R23, 0x7610, R0 ;  /* 0x0000761017008816 */ /* 0x000fe40000000000 */
[----:B------:R-:W-:Y:S02]  /*2580*/  @!P0 PRMT R2, R2, 0x7610, R22 ;  /* 0x0000761002028816 */ /* 0x000fe40000000016 */
[----:B------:R-:W-:Y:S02]  /*2590*/  SHF.R.U32.HI R22, RZ, 0xf, R14 ;  /* 0x0000000fff167819 */ /* 0x000fe4000001160e */
[----:B------:R-:W-:Y:S02]  /*25a0*/  @!P0 PRMT R0, R0, 0x7610, R23 ;  /* 0x0000761000008816 */ /* 0x000fe40000000017 */
[----:B------:R-:W-:-:S02]  /*25b0*/  LOP3.LUT R23, R22, 0x10001, RZ, 0xc0, !PT ;  /* 0x0001000116177812 */ /* 0x000fc400078ec0ff */
[----:B----4-:R-:W-:Y:S02]  /*25c0*/  SHF.R.U32.HI R18, RZ, 0xe, R8 ;  /* 0x0000000eff127819 */ /* 0x010fe40000011608 */
[----:B------:R-:W-:Y:S01]  /*25d0*/  SHF.R.U32.HI R22, RZ, 0xe, R9 ;  /* 0x0000000eff167819 */ /* 0x000fe20000011609 */
[----:B-----5:R-:W-:Y:S01]  /*25e0*/  @!P0 IMAD.IADD R3, R17, 0x1, R36 ;  /* 0x0000000111038824 */ /* 0x020fe200078e0224 */
[----:B------:R-:W-:Y:S02]  /*25f0*/  SHF.R.U32.HI R17, RZ, 0xf, R12 ;  /* 0x0000000fff117819 */ /* 0x000fe4000001160c */
[----:B------:R-:W-:Y:S02]  /*2600*/  SHF.R.U32.HI R24, RZ, 0xe, R10 ;  /* 0x0000000eff187819 */ /* 0x000fe4000001160a */
[----:B------:R-:W-:Y:S02]  /*2610*/  LOP3.LUT R17, R17, 0x10001, RZ, 0xc0, !PT ;  /* 0x0001000111117812 */ /* 0x000fe400078ec0ff */
[----:B------:R-:W-:-:S02]  /*2620*/  SHF.R.U32.HI R34, RZ, 0xe, R11 ;  /* 0x0000000eff227819 */ /* 0x000fc4000001160b */
[----:B------:R-:W-:Y:S02]  /*2630*/  LOP3.LUT R18, R17, 0x20002, R18, 0xf8, !PT ;  /* 0x0002000211127812 */ /* 0x000fe400078ef812 */
[----:B------:R-:W-:Y:S02]  /*2640*/  LOP3.LUT R19, R19, 0x20002, R22, 0xf8, !PT ;  /* 0x0002000213137812 */ /* 0x000fe400078ef816 */
[----:B------:R-:W-:Y:S02]  /*2650*/  LOP3.LUT R26, R23, 0x20002, R24, 0xf8, !PT ;  /* 0x00020002171a7812 */ /* 0x000fe400078ef818 */
[----:B------:R-:W-:Y:S02]  /*2660*/  LOP3.LUT R17, R25, 0x20002, R34, 0xf8, !PT ;  /* 0x0002000219117812 */ /* 0x000fe400078ef822 */
[----:B------:R-:W-:Y:S02]  /*2670*/  SHF.R.U32.HI R22, RZ, 0xd, R7 ;  /* 0x0000000dff167819 */ /* 0x000fe40000011607 */
[----:B------:R-:W-:-:S02]  /*2680*/  SHF.R.U32.HI R23, RZ, 0xd, R6 ;  /* 0x0000000dff177819 */ /* 0x000fc40000011606 */
        /* <DEDUP_REMOVED lines=8> */
[----:B------:R-:W-:Y:S02]  /*2710*/  LOP3.LUT R25, R18, 0x40004, R25, 0xf8, !PT ;  /* 0x0004000412197812 */ /* 0x000fe400078ef819 */
[----:B------:R-:W-:Y:S02]  /*2720*/  LOP3.LUT R24, R19, 0x40004, R24, 0xf8, !PT ;  /* 0x0004000413187812 */ /* 0x000fe400078ef818 */
        /* <DEDUP_REMOVED lines=14> */
[----:B------:R-:W-:Y:S02]  /*2810*/  SHF.R.U32.HI R64, RZ, 0x6, R8 ;  /* 0x00000006ff407819 */ /* 0x000fe40000011608 */
[----:B------:R-:W-:Y:S01]  /*2820*/  LOP3.LUT R26, R10, 0x380038, RZ, 0xc0, !PT ;  /* 0x003800380a1a7812 */ /* 0x000fe200078ec0ff */
[----:B------:R-:W-:Y:S01]  /*2830*/  HFMA2 R79, R18, R43.H0_H0, -132, -132 ;  /* 0xd820d820124f7431 */ /* 0x000fe2000004002b */
        /* <DEDUP_REMOVED lines=8> */
[----:B------:R-:W-:Y:S01]  /*28c0*/  SHF.R.U32.HI R26, RZ, 0x6, R4 ;  /* 0x00000006ff1a7819 */ /* 0x000fe20000011604 */
[----:B------:R-:W-:Y:S01]  /*28d0*/  HFMA2 R71, R38, R43.H0_H0, -132, -132 ;  /* 0xd820d82026477431 */ /* 0x000fe2000004002b */
[----:B------:R-:W-:-:S02]  /*28e0*/  LOP3.LUT R27, R11, 0x380038, RZ, 0xc0, !PT ;  /* 0x003800380b1b7812 */ /* 0x000fc400078ec0ff */
[----:B------:R-:W-:Y:S02]  /*28f0*/  LOP3.LUT R42, R19, 0x64006400, RZ, 0xfc, !PT ;  /* 0x64006400132a7812 */ /* 0x000fe400078efcff */
[----:B------:R-:W-:Y:S02]  /*2900*/  LOP3.LUT R35, R62, 0x380038, RZ, 0xc0, !PT ;  /* 0x003800383e237812 */ /* 0x000fe400078ec0ff */
[----:B------:R-:W-:Y:S02]  /*2910*/  LOP3.LUT R19, R4, 0x380038, RZ, 0xc0, !PT ;  /* 0x0038003804137812 */ /* 0x000fe400078ec0ff */
[----:B------:R-:W-:Y:S02]  /*2920*/  SHF.R.U32.HI R33, RZ, 0x6, R6 ;  /* 0x00000006ff217819 */ /* 0x000fe40000011606 */
        /* <DEDUP_REMOVED lines=12> */
[----:B------:R-:W-:Y:S02]  /*29f0*/  LOP3.LUT R35, R33, 0x380038, RZ, 0xc0, !PT ;  /* 0x0038003821237812 */ /* 0x000fe400078ec0ff */
[----:B------:R-:W-:-:S02]  /*2a00*/  SHF.R.U32.HI R34, RZ, 0x6, R7 ;  /* 0x00000006ff227819 */ /* 0x000fc40000011607 */
        /* <DEDUP_REMOVED lines=57> */
[----:B------:R-:W-:Y:S01]  /*2da0*/  VIADD R36, R36, 0x20 ;  /* 0x0000002024247836 */ /* 0x000fe20000000000 */
[----:B------:R-:W-:-:S02]  /*2db0*/  LOP3.LUT R51, R48, 0x64006400, RZ, 0xfc, !PT ;  /* 0x6400640030337812 */ /* 0x000fc400078efcff */
[----:B------:R-:W-:Y:S02]  /*2dc0*/  LOP3.LUT R19, R18, 0x64006400, RZ, 0xfc, !PT ;  /* 0x6400640012137812 */ /* 0x000fe400078efcff */
[----:B------:R-:W-:Y:S02]  /*2dd0*/  LOP3.LUT R49, R46, 0x64006400, RZ, 0xfc, !PT ;  /* 0x640064002e317812 */ /* 0x000fe400078efcff */
[----:B------:R-:W-:Y:S01]  /*2de0*/  LOP3.LUT R83, R50, 0x64006400, RZ, 0xfc, !PT ;  /* 0x6400640032537812 */ /* 0x000fe200078efcff */
[-C--:B------:R-:W-:Y:S01]  /*2df0*/  HFMA2 R46, R47, R16.reuse.H0_H0, -20, -20 ;  /* 0xcd00cd002f2e7431 */ /* 0x080fe20000040010 */
[----:B------:R-:W-:Y:S01]  /*2e00*/  ISETP.GE.AND P0, PT, R36, UR5, PT ;  /* 0x0000000524007c0c */ /* 0x000fe2000bf06270 */
[-C--:B------:R-:W-:Y:S02]  /*2e10*/  HFMA2 R50, R51, R16.reuse.H0_H0, -20, -20 ;  /* 0xcd00cd0033327431 */ /* 0x080fe40000040010 */
[-C--:B------:R-:W-:Y:S02]  /*2e20*/  HFMA2 R67, R67, R16.reuse.H0_H0, -20, -20 ;  /* 0xcd00cd0043437431 */ /* 0x080fe40000040010 */
[----:B------:R-:W-:-:S02]  /*2e30*/  HFMA2 R54, R17, R16.H0_H0, -20, -20 ;  /* 0xcd00cd0011367431 */ /* 0x000fc40000040010 */
        /* <DEDUP_REMOVED lines=32> */
[----:B------:R-:W-:Y:S01]  /*3040*/  LOP3.LUT R8, R8, 0x70007, RZ, 0xc0, !PT ;  /* 0x0007000708087812 */ /* 0x000fe200078ec0ff */
[-C--:B0-----:R-:W-:Y:S01]  /*3050*/  HFMA2 R81, R13, R16.reuse, RZ.H0_H0 ;  /* 0x000000100d517231 */ /* 0x081fe200000400ff */
[-C--:B------:R-:W-:Y:S01]  /*3060*/  HFMA2.MMA R85, R85, R16.reuse, RZ ;  /* 0x0000001055557235 */ /* 0x080fe200000000ff */
[----:B------:R-:W-:Y:S01]  /*3070*/  HFMA2 R86, R15, R16, RZ.H0_H0 ;  /* 0x000000100f567231 */ /* 0x000fe200000400ff */
[----:B------:R-:W-:Y:S01]  /*3080*/  HFMA2.MMA R82, R83, R16, RZ ;  /* 0x0000001053527235 */ /* 0x000fe200000000ff */
[----:B------:R-:W0:Y:S01]  /*3090*/  LDS.128 R12, [UR4+0x10] ;  /* 0x00001004ff0c7984 */ /* 0x000e220008000c00 */
[----:B------:R-:W-:Y:S01]  /*30a0*/  LOP3.LUT R83, R6, 0x70007, RZ, 0xc0, !PT ;  /* 0x0007000706537812 */ /* 0x000fe200078ec0ff */
[-C--:B------:R-:W-:Y:S01]  /*30b0*/  HFMA2 R81, R79, R17.reuse, R81 ;  /* 0x000000114f517231 */ /* 0x080fe20000000051 */
[----:B------:R-:W-:Y:S01]  /*30c0*/  LOP3.LUT R16, R4, 0x70007, RZ, 0xc0, !PT ;  /* 0x0007000704107812 */ /* 0x000fe200078ec0ff */
[----:B------:R-:W-:Y:S01]  /*30d0*/  HADD2 R4, R75, -1028, -1028 ;  /* 0xe404e4044b047430 */ /* 0x000fe20000000000 */
[-C--:B------:R-:W-:Y:S01]  /*30e0*/  HFMA2.MMA R85, R80, R17.reuse, R85 ;  /* 0x0000001150557235 */ /* 0x080fe20000000055 */
[----:B------:R-:W-:Y:S01]  /*30f0*/  LOP3.LUT R80, R5, 0x70007, RZ, 0xc0, !PT ;  /* 0x0007000705507812 */ /* 0x000fe200078ec0ff */
[----:B------:R-:W-:Y:S01]  /*3100*/  HFMA2.MMA R82, R78, R17, R82 ;  /* 0x000000114e527235 */ /* 0x000fe20000000052 */
[----:B------:R-:W-:Y:S01]  /*3110*/  HADD2 R5, R76, -1028, -1028 ;  /* 0xe404e4044c057430 */ /* 0x000fe20000000000 */
[----:B------:R-:W-:Y:S01]  /*3120*/  LOP3.LUT R9, R9, 0x64006400, RZ, 0xfc, !PT ;  /* 0x6400640009097812 */ /* 0x000fe200078efcff */
[----:B------:R-:W-:Y:S01]  /*3130*/  HFMA2 R86, R77, R17, R86 ;  /* 0x000000114d567231 */ /* 0x000fe20000000056 */
[----:B------:R-:W-:Y:S01]  /*3140*/  LOP3.LUT R10, R10, 0x64006400, RZ, 0xfc, !PT ;  /* 0x640064000a0a7812 */ /* 0x000fe200078efcff */
[-C--:B------:R-:W-:Y:S01]  /*3150*/  HFMA2 R81, R4, R18.reuse, R81 ;  /* 0x0000001204517231 */ /* 0x080fe20000000051 */
[-C--:B------:R-:W-:Y:S01]  /*3160*/  HFMA2.MMA R85, R74, R18.reuse, R85 ;  /* 0x000000124a557235 */ /* 0x080fe20000000055 */
[----:B------:R-:W-:Y:S01]  /*3170*/  HFMA2 R86, R5, R18, R86 ;  /* 0x0000001205567231 */ /* 0x000fe20000000056 */
[----:B------:R-:W-:Y:S01]  /*3180*/  HFMA2.MMA R82, R73, R18, R82 ;  /* 0x0000001249527235 */ /* 0x000fe20000000052 */
[-C--:B------:R-:W-:Y:S01]  /*3190*/  HFMA2 R81, R71, R19.reuse, R81 ;  /* 0x0000001347517231 */ /* 0x080fe20000000051 */
[----:B------:R-:W-:Y:S01]  /*31a0*/  LOP3.LUT R8, R8, 0x64006400, RZ, 0xfc, !PT ;  /* 0x6400640008087812 */ /* 0x000fe200078efcff */
[----:B------:R-:W-:Y:S01]  /*31b0*/  HFMA2 R86, R69, R19, R86 ;  /* 0x0000001345567231 */ /* 0x000fe20000000056 */
[----:B------:R-:W-:-:S02]  /*31c0*/  LOP3.LUT R58, R58, 0x70007, RZ, 0xc0, !PT ;  /* 0x000700073a3a7812 */ /* 0x000fc400078ec0ff */
[-C--:B------:R-:W-:Y:S01]  /*31d0*/  HFMA2.MMA R6, R72, R19.reuse, R85 ;  /* 0x0000001348067235 */ /* 0x080fe20000000055 */
[----:B------:R-:W-:Y:S01]  /*31e0*/  HADD2 R8, R8, -1028, -1028 ;  /* 0xe404e40408087430 */ /* 0x000fe20000000000 */
[----:B------:R-:W-:Y:S01]  /*31f0*/  HFMA2.MMA R82, R70, R19, R82 ;  /* 0x0000001346527235 */ /* 0x000fe20000000052 */
        /* <DEDUP_REMOVED lines=10> */
[-C--:B0-----:R-:W-:Y:S01]  /*32a0*/  HFMA2.MMA R17, R68, R12.reuse, R6 ;  /* 0x0000000c44117235 */ /* 0x081fe20000000006 */
[-C--:B------:R-:W-:Y:S01]  /*32b0*/  HFMA2 R81, R67, R12.reuse, R81 ;  /* 0x0000000c43517231 */ /* 0x080fe20000000051 */
[----:B------:R-:W0:Y:S01]  /*32c0*/  LDS.128 R4, [UR4+0x20] ;  /* 0x00002004ff047984 */ /* 0x000e220008000c00 */
[----:B------:R-:W-:Y:S01]  /*32d0*/  HFMA2.MMA R82, R66, R12, R82 ;  /* 0x0000000c42527235 */ /* 0x000fe20000000052 */
[----:B------:R-:W-:Y:S01]  /*32e0*/  HFMA2 R86, R56, R12, R86 ;  /* 0x0000000c38567231 */ /* 0x000fe20000000056 */
[----:B------:R-:W-:Y:S01]  /*32f0*/  LOP3.LUT R63, R63, 0x64006400, RZ, 0xfc, !PT ;  /* 0x640064003f3f7812 */ /* 0x000fe200078efcff */
[----:B------:R-:W-:Y:S01]  /*3300*/  HADD2 R12, R9, -1028, -1028 ;  /* 0xe404e404090c7430 */ /* 0x000fe20000000000 */
[----:B------:R-:W-:Y:S01]  /*3310*/  LOP3.LUT R16, R16, 0x64006400, RZ, 0xfc, !PT ;  /* 0x6400640010107812 */ /* 0x000fe200078efcff */
[----:B------:R-:W-:Y:S01]  /*3320*/  HADD2 R9, R10, -1028, -1028 ;  /* 0xe404e4040a097430 */ /* 0x000fe20000000000 */
[-C--:B------:R-:W-:Y:S01]  /*3330*/  HFMA2.MMA R17, R8, R13.reuse, R17 ;  /* 0x0000000d08117235 */ /* 0x080fe20000000011 */
[-C--:B------:R-:W-:Y:S01]  /*3340*/  HFMA2 R86, R11, R13.reuse, R86 ;  /* 0x0000000d0b567231 */ /* 0x080fe20000000056 */
[----:B------:R-:W-:Y:S01]  /*3350*/  LOP3.LUT R83, R83, 0x64006400, RZ, 0xfc, !PT ;  /* 0x6400640053537812 */ /* 0x000fe200078efcff */
[----:B------:R-:W-:Y:S01]  /*3360*/  HFMA2 R81, R12, R13, R81 ;  /* 0x0000000d0c517231 */ /* 0x000fe20000000051 */
[----:B------:R-:W-:Y:S01]  /*3370*/  LOP3.LUT R84, R84, 0x64006400, RZ, 0xfc, !PT ;  /* 0x6400640054547812 */ /* 0x000fe200078efcff */
[----:B------:R-:W-:Y:S01]  /*3380*/  HFMA2.MMA R82, R9, R13, R82 ;  /* 0x0000000d09527235 */ /* 0x000fe20000000052 */
[----:B------:R-:W-:Y:S01]  /*3390*/  HADD2 R9, R58, -1028, -1028 ;  /* 0xe404e4043a097430 */ /* 0x000fe20000000000 */
[----:B------:R-:W-:Y:S01]  /*33a0*/  LOP3.LUT R26, R26, 0x70007, RZ, 0xc0, !PT ;  /* 0x000700071a1a7812 */ /* 0x000fe200078ec0ff */
        /* <DEDUP_REMOVED lines=9> */
[----:B------:R-:W-:Y:S01]  /*3440*/  HADD2 R63, R63, -1028, -1028 ;  /* 0xe404e4043f3f7430 */ /* 0x000fe20000000000 */
[----:B------:R-:W-:Y:S01]  /*3450*/  LOP3.LUT R80, R80, 0x64006400, RZ, 0xfc, !PT ;  /* 0x6400640050507812 */ /* 0x000fe200078efcff */
[----:B------:R-:W-:Y:S01]  /*3460*/  HADD2 R16, R16, -1028, -1028 ;  /* 0xe404e40410107430 */ /* 0x000fe20000000000 */
[----:B------:R-:W-:Y:S01]  /*3470*/  LOP3.LUT R27, R27, 0x70007, RZ, 0xc0, !PT ;  /* 0x000700071b1b7812 */ /* 0x000fe200078ec0ff */
[----:B------:R-:W-:Y:S01]  /*3480*/  HFMA2.MMA R82, R9, R15, R82 ;  /* 0x0000000f09527235 */ /* 0x000fe20000000052 */
[-C--:B------:R-:W-:Y:S01]  /*3490*/  HFMA2 R81, R62, R15.reuse, R81 ;  /* 0x0000000f3e517231 */ /* 0x080fe20000000051 */
[----:B------:R-:W1:Y:S01]  /*34a0*/  LDS.128 R8, [UR4+0x30] ;  /* 0x00003004ff087984 */ /* 0x000e620008000c00 */
        /* <DEDUP_REMOVED lines=8> */
[-C--:B0-----:R-:W-:Y:S01]  /*3530*/  HFMA2.MMA R17, R57, R4.reuse, R17 ;  /* 0x0000000439117235 */ /* 0x081fe20000000011 */
[-C--:B------:R-:W-:Y:S01]  /*3540*/  HFMA2 R81, R53, R4.reuse, R81 ;  /* 0x0000000435517231 */ /* 0x080fe20000000051 */
[----:B------:R-:W-:Y:S01]  /*3550*/  HFMA2.MMA R82, R52, R4, R82 ;  /* 0x0000000434527235 */ /* 0x000fe20000000052 */
[----:B------:R-:W-:Y:S01]  /*3560*/  HFMA2 R86, R55, R4, R86 ;  /* 0x0000000437567231 */ /* 0x000fe20000000056 */
[----:B------:R-:W-:Y:S01]  /*3570*/  LOP3.LUT R23, R23, 0x64006400, RZ, 0xfc, !PT ;  /* 0x6400640017177812 */ /* 0x000fe200078efcff */
[-C--:B------:R-:W-:Y:S01]  /*3580*/  HFMA2 R81, R45, R5.reuse, R81 ;  /* 0x000000052d517231 */ /* 0x080fe20000000051 */
[----:B------:R-:W-:Y:S01]  /*3590*/  LOP3.LUT R24, R24, 0x64006400, RZ, 0xfc, !PT ;  /* 0x6400640018187812 */ /* 0x000fe200078efcff */
[----:B------:R-:W-:Y:S01]  /*35a0*/  HFMA2 R86, R47, R5, R86 ;  /* 0x000000052f567231 */ /* 0x000fe20000000056 */
[-C--:B------:R-:W-:Y:S01]  /*35b0*/  HFMA2.MMA R17, R54, R5.reuse, R17 ;  /* 0x0000000536117235 */ /* 0x080fe20000000011 */
[----:B------:R-:W-:Y:S01]  /*35c0*/  HFMA2 R81, R80, R6, R81 ;  /* 0x0000000650517231 */ /* 0x000fe20000000051 */
[----:B------:R-:W-:Y:S01]  /*35d0*/  HFMA2.MMA R82, R46, R5, R82 ;  /* 0x000000052e527235 */ /* 0x000fe20000000052 */
[----:B------:R-:W-:Y:S01]  /*35e0*/  HADD2 R5, R84, -1028, -1028 ;  /* 0xe404e40454057430 */ /* 0x000fe20000000000 */
[----:B------:R-:W-:Y:S01]  /*35f0*/  LOP3.LUT R22, R22, 0x64006400, RZ, 0xfc, !PT ;  /* 0x6400640016167812 */ /* 0x000fe200078efcff */
[----:B------:R-:W-:-:S02]  /*3600*/  HFMA2 R81, R37, R7, R81 ;  /* 0x0000000725517231 */ /* 0x000fc40000000051 */
[----:B------:R-:W-:Y:S01]  /*3610*/  HFMA2 R86, R5, R6, R86 ;  /* 0x0000000605567231 */ /* 0x000fe20000000056 */
[-C--:B------:R-:W-:Y:S01]  /*3620*/  HFMA2.MMA R17, R16, R6.reuse, R17 ;  /* 0x0000000610117235 */ /* 0x080fe20000000011 */
[----:B------:R-:W-:Y:S01]  /*3630*/  HADD2 R5, R26, -1028, -1028 ;  /* 0xe404e4041a057430 */ /* 0x000fe20000000000 */
[----:B------:R-:W-:Y:S01]  /*3640*/  HFMA2.MMA R82, R83, R6, R82 ;  /* 0x0000000653527235 */ /* 0x000fe20000000052 */
[----:B------:R-:W-:Y:S02]  /*3650*/  HADD2 R6, R27, -1028, -1028 ;  /* 0xe404e4041b067430 */ /* 0x000fe40000000000 */
[----:B------:R-:W-:Y:S02]  /*3660*/  HFMA2 R86, R39, R7, R86 ;  /* 0x0000000727567231 */ /* 0x000fe40000000056 */
[----:B------:R-:W-:Y:S01]  /*3670*/  HADD2 R23, R23, -1028, -1028 ;  /* 0xe404e40417177430 */ /* 0x000fe20000000000 */
[-C--:B------:R-:W-:Y:S01]  /*3680*/  HFMA2.MMA R4, R35, R7.reuse, R17 ;  /* 0x0000000723047235 */ /* 0x080fe20000000011 */
[----:B------:R-:W-:Y:S01]  /*3690*/  HADD2 R24, R24, -1028, -1028 ;  /* 0xe404e40418187430 */ /* 0x000fe20000000000 */
[----:B------:R-:W-:Y:S01]  /*36a0*/  HFMA2.MMA R82, R38, R7, R82 ;  /* 0x0000000726527235 */ /* 0x000fe20000000052 */
[----:B------:R-:W-:-:S02]  /*36b0*/  HADD2 R7, R34, -1028, -1028 ;  /* 0xe404e40422077430 */ /* 0x000fc40000000000 */
[----:B-1----:R-:W-:-:S03]  /*36c0*/  HFMA2 R81, R6, R8, R81 ;  /* 0x0000000806517231 */ /* 0x002fc60000000051 */
[-C--:B------:R-:W-:Y:S01]  /*36d0*/  HFMA2.MMA R4, R5, R8.reuse, R4 ;  /* 0x0000000805047235 */ /* 0x080fe20000000004 */
[----:B------:R-:W-:Y:S01]  /*36e0*/  HFMA2 R86, R7, R8, R86 ;  /* 0x0000000807567231 */ /* 0x000fe20000000056 */
[----:B------:R-:W-:Y:S01]  /*36f0*/  HFMA2.MMA R82, R33, R8, R82 ;  /* 0x0000000821527235 */ /* 0x000fe20000000052 */
[-C--:B------:R-:W-:Y:S02]  /*3700*/  HFMA2 R81, R41, R9.reuse, R81 ;  /* 0x0000000929517231 */ /* 0x080fe40000000051 */
[----:B------:R-:W-:Y:S02]  /*3710*/  HFMA2 R86, R43, R9, R86 ;  /* 0x000000092b567231 */ /* 0x000fe40000000056 */
[-C--:B------:R-:W-:Y:S01]  /*3720*/  HFMA2 R81, R49, R10.reuse, R81 ;  /* 0x0000000a31517231 */ /* 0x080fe20000000051 */
[-C--:B------:R-:W-:Y:S01]  /*3730*/  HFMA2.MMA R5, R40, R9.reuse, R4 ;  /* 0x0000000928057235 */ /* 0x080fe20000000004 */
[----:B------:R-:W-:Y:S01]  /*3740*/  HADD2 R4, R25, -1028, -1028 ;  /* 0xe404e40419047430 */ /* 0x000fe20000000000 */
[----:B------:R-:W-:Y:S01]  /*3750*/  HFMA2.MMA R82, R42, R9, R82 ;  /* 0x000000092a527235 */ /* 0x000fe20000000052 */
[----:B------:R-:W-:-:S02]  /*3760*/  HFMA2 R86, R51, R10, R86 ;  /* 0x0000000a33567231 */ /* 0x000fc40000000056 */
[----:B------:R-:W-:Y:S02]  /*3770*/  HADD2 R7, R22, -1028, -1028 ;  /* 0xe404e40416077430 */ /* 0x000fe40000000000 */
[-C--:B------:R-:W-:Y:S01]  /*3780*/  HFMA2 R81, R24, R11.reuse, R81 ;  /* 0x0000000b18517231 */ /* 0x080fe20000000051 */
[-C--:B------:R-:W-:Y:S01]  /*3790*/  HFMA2.MMA R5, R48, R10.reuse, R5 ;  /* 0x0000000a30057235 */ /* 0x080fe20000000005 */
[----:B------:R-:W-:Y:S01]  /*37a0*/  HFMA2 R86, R7, R11, R86 ;  /* 0x0000000b07567231 */ /* 0x000fe20000000056 */
[----:B------:R-:W-:Y:S01]  /*37b0*/  HFMA2.MMA R82, R50, R10, R82 ;  /* 0x0000000a32527235 */ /* 0x000fe20000000052 */
[----:B------:R-:W-:Y:S02]  /*37c0*/  HADD2 R81, R81.H0_H0, R81.H1_H1 ;  /* 0x3000005151517230 */ /* 0x000fe40000000800 */
[----:B------:R-:W-:-:S03]  /*37d0*/  HADD2 R41, R86.H0_H0, R86.H1_H1 ;  /* 0x3000005656297230 */ /* 0x000fc60000000800 */
        /* <DEDUP_REMOVED lines=8> */
.L_x_4825:
[----:B------:R-:W-:Y:S01]  /*3860*/  ISETP.LT.AND P2, PT, R36, R29, PT ;  /* 0x0000001d2400720c */ /* 0x000fe20003f41270 */
[----:B------:R-:W-:Y:S01]  /*3870*/  UIADD3 UR4, UR4, 0x40, URZ ;  /* 0x0000004004047890 */ /* 0x000fe2000fffe03f */
[----:B------:R-:W-:-:S11]  /*3880*/  IMAD.WIDE R38, R28, 0x4, R20 ;  /* 0x000000041c267825 */ /* 0x000fd600078e0214 */
[----:B------:R-:W-:Y:S05]  /*3890*/  @!P0 BRA P2, `(.L_x_4826) ;  /* 0xffffffe800d48947 */ /* 0x000fea000103ffff */
.L_x_4824:
[----:B------:R-:W-:Y:S05]  /*38a0*/  @P1 EXIT ;  /* 0x000000000000194d */ /* 0x000fea0003800000 */
[----:B------:R-:W0:Y:S01]  /*38b0*/  S2R R0, SR_CTAID.X ;  /* 0x0000000000007919 */ /* 0x000e220000002500 */
[----:B------:R-:W1:Y:S01]  /*38c0*/  S2UR UR4, SR_CTAID.Y ;  /* 0x00000000000479c3 */ /* 0x000e620000002600 */
[----:B------:R-:W0:Y:S07]  /*38d0*/  S2R R5, SR_TID.X ;  /* 0x0000000000057919 */ /* 0x000e2e0000002100 */
[----:B------:R-:W2:Y:S01]  /*38e0*/  LDC.64 R2, c[0x0][0x230] ;  /* 0x00008c00ff027b82 */ /* 0x000ea20000000a00 */
[----:B0-----:R-:W-:-:S04]  /*38f0*/  IMAD R0, R0, 0x40, R5 ;  /* 0x0000004000007824 */ /* 0x001fc800078e0205 */
[----:B------:R-:W-:-:S04]  /*3900*/  IMAD.SHL.U32 R5, R0, 0x4, RZ ;  /* 0x0000000400057824 */ /* 0x000fc800078e00ff */
[----:B-1----:R-:W-:-:S04]  /*3910*/  IMAD R5, R28, UR4, R5 ;  /* 0x000000041c057c24 */ /* 0x002fc8000f8e0205 */
[----:B--2---:R-:W-:-:S05]  /*3920*/  IMAD.WIDE R4, R5, 0x2, R2 ;  /* 0x0000000205047825 */ /* 0x004fca00078e0202 */
[----:B------:R0:W-:Y:S01]  /*3930*/  ATOM.E.ADD.F16x2.RN.STRONG.GPU P0, RZ, desc[UR6][R4.64], R31 ;  /* 0x0000001f04ff79a2 */ /* 0x0001e2000810e1c6 */
[----:B------:R-:W-:Y:S04]  /*3940*/  BSSY B0, `(.L_x_4827) ;  /* 0x000000f000007945 */ /* 0x000fe80003800000 */
[----:B0-----:R-:W-:Y:S05]  /*3950*/  @P0 BRA `(.L_x_4828) ;  /* 0x0000000000340947 */ /* 0x001fea0003800000 */
[----:B------:R-:W0:Y:S02]  /*3960*/  QSPC.E.S P0, RZ, [R4] ;  /* 0x0000000004ff73aa */ /* 0x000e240000000500 */
[----:B0-----:R-:W-:Y:S05]  /*3970*/  @!P0 BRA `(.L_x_4829) ;  /* 0x0000000000208947 */ /* 0x001fea0003800000 */
[----:B------:R-:W-:-:S05]  /*3980*/  IMAD.MOV.U32 R2, RZ, RZ, R4 ;  /* 0x000000ffff027224 */ /* 0x000fca00078e0004 */
[----:B------:R-:W-:-:S07]  /*3990*/  MOV R0, R2 ;  /* 0x0000000200007202 */ /* 0x000fce0000000f00 */
.L_x_4830:
[----:B------:R-:W0:Y:S02]  /*39a0*/  LDS R2, [R0] ;  /* 0x0000000000027984 */ /* 0x000e240000000800 */
[----:B0-----:R-:W-:-:S06]  /*39b0*/  HADD2 R3, R2, R31 ;  /* 0x0000001f02037230 */ /* 0x001fcc0000000000 */
[----:B------:R-:W0:Y:S02]  /*39c0*/  ATOMS.CAST.SPIN R3, [R0], R2, R3 ;  /* 0x000000020003738d */ /* 0x000e240001800003 */
[----:B0-----:R-:W-:-:S13]  /*39d0*/  ISETP.EQ.U32.AND P0, PT, R3, 0x1, PT ;  /* 0x000000010300780c */ /* 0x001fda0003f02070 */
[----:B------:R-:W-:Y:S05]  /*39e0*/  @!P0 BRA `(.L_x_4830) ;  /* 0xfffffffc00ec8947 */ /* 0x000fea000383ffff */
[----:B------:R-:W-:Y:S05]  /*39f0*/  BRA `(.L_x_4828) ;  /* 0x00000000000c7947 */ /* 0x000fea0003800000 */
.L_x_4829:
[----:B------:R-:W2:Y:S02]  /*3a00*/  LD.E R0, desc[UR6][R4.64] ;  /* 0x0000000604007980 */ /* 0x000ea4000c101900 */
[----:B--2---:R-:W-:-:S05]  /*3a10*/  IMAD.IADD R3, R31, 0x1, R0 ;  /* 0x000000011f037824 */ /* 0x004fca00078e0200 */
[----:B------:R0:W-:Y:S02]  /*3a20*/  ST.E desc[UR6][R4.64], R3 ;  /* 0x0000000304007985 */ /* 0x0001e4000c101906 */
.L_x_4828:
[----:B------:R-:W-:Y:S05]  /*3a30*/  BSYNC B0 ;  /* 0x0000000000007941 */ /* 0x000fea0003800000 */
.L_x_4827:
[----:B------:R1:W-:Y:S02]  /*3a40*/  ATOM.E.ADD.F16x2.RN.STRONG.GPU P0, RZ, desc[UR6][R4.64+0x4], R30 ;  /* 0x0000041e04ff79a2 */ /* 0x0003e4000810e1c6 */
[----:B-1----:R-:W-:Y:S05]  /*3a50*/  @P0 EXIT ;  /* 0x000000000000094d */ /* 0x002fea0003800000 */
[----:B------:R-:W1:Y:S02]  /*3a60*/  QSPC.E.S P0, RZ, [R4+0x4] ;  /* 0x0000040004ff73aa */ /* 0x000e640000000500 */
[----:B-1----:R-:W-:Y:S05]  /*3a70*/  @!P0 BRA `(.L_x_4831) ;  /* 0x0000000000208947 */ /* 0x002fea0003800000 */
[----:B------:R-:W-:-:S05]  /*3a80*/  IMAD.MOV.U32 R2, RZ, RZ, R4 ;  /* 0x000000ffff027224 */ /* 0x000fca00078e0004 */
[----:B------:R-:W-:-:S07]  /*3a90*/  MOV R0, R2 ;  /* 0x0000000200007202 */ /* 0x000fce0000000f00 */
.L_x_4832:
[----:B------:R-:W0:Y:S02]  /*3aa0*/  LDS R2, [R0+0x4] ;  /* 0x0000040000027984 */ /* 0x000e240000000800 */
[----:B0-----:R-:W-:-:S10]  /*3ab0*/  HFMA2.MMA R3, R2, 1, 1, R30 ;  /* 0x3c003c0002037835 */ /* 0x001fd4000000001e */
[----:B------:R-:W0:Y:S02]  /*3ac0*/  ATOMS.CAST.SPIN R3, [R0+0x4], R2, R3 ;  /* 0x000004020003738d */ /* 0x000e240001800003 */
[----:B0-----:R-:W-:-:S13]  /*3ad0*/  ISETP.EQ.U32.AND P0, PT, R3, 0x1, PT ;  /* 0x000000010300780c */ /* 0x001fda0003f02070 */
[----:B------:R-:W-:Y:S05]  /*3ae0*/  @!P0 BRA `(.L_x_4832) ;  /* 0xfffffffc00ec8947 */ /* 0x000fea000383ffff */
[----:B------:R-:W-:Y:S05]  /*3af0*/  EXIT ;  /* 0x000000000000794d */ /* 0x000fea0003800000 */
.L_x_4831:
[----:B------:R-:W0:Y:S02]  /*3b00*/  LD.E R0, desc[UR6][R4.64+0x4] ;  /* 0x0000040604007980 */ /* 0x000e24000c101900 */
[----:B0-----:R-:W-:-:S05]  /*3b10*/  IMAD.IADD R3, R30, 0x1, R0 ;  /* 0x000000011e037824 */ /* 0x001fca00078e0200 */
[----:B------:R-:W-:Y:S01]  /*3b20*/  ST.E desc[UR6][R4.64+0x4], R3 ;  /* 0x0000040304007985 */ /* 0x000fe2000c101906 */
[----:B------:R-:W-:Y:S05]  /*3b30*/  EXIT ;  /* 0x000000000000794d */ /* 0x000fea0003800000 */
.L_x_4833:
        /* <DEDUP_REMOVED lines=12> */
.L_x_5258:


//--------------------- .text._Z23gemm_half_q_half_kernelILi1ELi38ELb1ELb0ELi64EEvPK6__halfPKjS4_S2_PS0_iiiiPKtS7_iiiiiibS2_i --------------------------
	.section	.text._Z23gemm_half_q_half_kernelILi1ELi38ELb1ELb0ELi64EEvPK6__halfPKjS4_S2_PS0_iiiiPKtS7_iiiiiibS2_i,"ax",@progbits
	.align	128
        .global         _Z23gemm_half_q_half_kernelILi1ELi38ELb1ELb0ELi64EEvPK6__halfPKjS4_S2_PS0_iiiiPKtS7_iiiiiibS2_i
        .type           _Z23gemm_half_q_half_kernelILi1ELi38ELb1ELb0ELi64EEvPK6__halfPKjS4_S2_PS0_iiiiPKtS7_iiiiiibS2_i,@function
        .size           _Z23gemm_half_q_half_kernelILi1ELi38ELb1ELb0ELi64EEvPK6__halfPKjS4_S2_PS0_iiiiPKtS7_iiiiiibS2_i,(.L_x_5259 - _Z23gemm_half_q_half_kernelILi1ELi38ELb1ELb0ELi64EEvPK6__halfPKjS4_S2_PS0_iiiiPKtS7_iiiiiibS2_i)
        .other          _Z23gemm_half_q_half_kernelILi1ELi38ELb1ELb0ELi64EEvPK6__halfPKjS4_S2_PS0_iiiiPKtS7_iiiiiibS2_i,@"STO_CUDA_ENTRY STV_DEFAULT"
_Z23gemm_half_q_half_kernelILi1ELi38ELb1ELb0ELi64EEvPK6__halfPKjS4_S2_PS0_iiiiPKtS7_iiiiiibS2_i:
.text._Z23gemm_half_q_half_kernelILi1ELi38ELb1ELb0ELi64EEvPK6__halfPKjS4_S2_PS0_iiiiPKtS7_iiiiiibS2_i:
        /* <DEDUP_REMOVED lines=13> */
[----:B------:R-:W-:Y:S01]  /*00d0*/  ULDC UR4, c[0x0][0x240] ;  /* 0x0000900000047ab9 */ /* 0x000fe20000000800 */
[----:B------:R-:W-:Y:S01]  /*00e0*/  BSSY B0, `(.L_x_4834) ;  /* 0x0000024000007945 */ /* 0x000fe20003800000 */
[----:B------:R-:W-:Y:S01]  /*00f0*/  IMAD.U32 R13, RZ, RZ, UR4 ;  /* 0x00000004ff0d7e24 */ /* 0x000fe2000f8e00ff */
[----:B------:R-:W1:Y:S01]  /*0100*/  S2R R11, SR_TID.X ;  /* 0x00000000000b7919 */ /* 0x000e620000002100 */
[----:B------:R-:W2:Y:S01]  /*0110*/  S2R R0, SR_CTAID.X ;  /* 0x0000000000007919 */ /* 0x000ea20000002500 */
[----:B0-----:R-:W-:-:S04]  /*0120*/  IMAD.SHL.U32 R2, R25, 0x40, RZ ;  /* 0x0000004019027824 */ /* 0x001fc800078e00ff */
[C---:B-1----:R-:W-:Y:S01]  /*0130*/  IMAD.IADD R7, R2.reuse, 0x1, R11 ;  /* 0x0000000102077824 */ /* 0x042fe200078e020b */
[----:B------:R-:W-:Y:S01]  /*0140*/  VIADDMNMX R3, R2, 0x40, R13, PT ;  /* 0x0000004002037846 */ /* 0x000fe2000380010d */
[----:B--2---:R-:W-:-:S03]  /*0150*/  IMAD R10, R0, 0x40, R11 ;  /* 0x00000040000a7824 */ /* 0x004fc600078e020b */
        /* <DEDUP_REMOVED lines=28> */
.L_x_4835:
[----:B------:R-:W-:Y:S05]  /*0320*/  BSYNC B0 ;  /* 0x0000000000007941 */ /* 0x000fea0003800000 */
.L_x_4834:
[----:B------:R-:W-:Y:S01]  /*0330*/  ULDC UR4, c[0x0][0x23c] ;  /* 0x00008f0000047ab9 */ /* 0x000fe20000000800 */
[----:B0-----:R-:W-:Y:S02]  /*0340*/  IMAD.SHL.U32 R9, R10, 0x4, RZ ;  /* 0x000000040a097824 */ /* 0x001fe400078e00ff */
[----:B------:R-:W-:-:S05]  /*0350*/  IMAD.U32 R24, RZ, RZ, UR4 ;  /* 0x00000004ff187e24 */ /* 0x000fca000f8e00ff */
[----:B------:R-:W-:-:S13]  /*0360*/  ISETP.GE.AND P0, PT, R9, R24, PT ;  /* 0x000000180900720c */ /* 0x000fda0003f06270 */
[----:B------:R-:W-:Y:S05]  /*0370*/  @P0 EXIT ;  /* 0x000000000000094d */ /* 0x000fea0003800000 */
[----:B------:R-:W0:Y:S01]  /*0380*/  LDC.64 R4, c[0x0][0x248] ;  /* 0x00009200ff047b82 */ /* 0x000e220000000a00 */
[----:B------:R-:W-:-:S07]  /*0390*/  IMAD.SHL.U32 R15, R25, 0x80, RZ ;  /* 0x00000080190f7824 */ /* 0x000fce00078e00ff */
        /* <DEDUP_REMOVED lines=18> */
[----:B------:R-:W-:Y:S01]  /*04c0*/  IMAD.MOV.U32 R10, RZ, RZ, R2 ;  /* 0x000000ffff0a7224 */ /* 0x000fe200078e0002 */
[----:B------:R-:W-:Y:S01]  /*04d0*/  LEA.HI R12, R8, R9, RZ, 0x3 ;  /* 0x00000009080c7211 */ /* 0x000fe200078f18ff */
[----:B------:R-:W-:Y:S01]  /*04e0*/  IMAD.MOV.U32 R8, RZ, RZ, RZ ;  /* 0x000000ffff087224 */ /* 0x000fe200078e00ff */
[----:B------:R-:W-:Y:S02]  /*04f0*/  LOP3.LUT R11, R11, 0x10, RZ, 0xc0, !PT ;  /* 0x000000100b0b7812 */ /* 0x000fe400078ec0ff */
[----:B-1----:R-:W-:-:S07]  /*0500*/  SHF.R.S32.HI R12, RZ, 0x3, R12 ;  /* 0x00000003ff0c7819 */ /* 0x002fce000001140c */
.L_x_4837:
[----:B-----5:R-:W-:-:S04]  /*0510*/  IMAD.IADD R21, R0, 0x1, R8 ;  /* 0x0000000100157824 */ /* 0x020fc800078e0208 */
[----:B-1----:R-:W-:-:S05]  /*0520*/  IMAD R14, R21, R24, RZ ;  /* 0x00000018150e7224 */ /* 0x002fca00078e02ff */
        /* <DEDUP_REMOVED lines=21> */
[----:B------:R-:W-:Y:S02]  /*0680*/  VIADD R23, R23, 0x1 ;  /* 0x0000000117177836 */ /* 0x000fe40000000000 */
[----:B------:R-:W-:Y:S01]  /*0690*/  VIADD R18, R18, 0x1 ;  /* 0x0000000112127836 */ /* 0x000fe20000000000 */
[----:B------:R-:W-:Y:S01]  /*06a0*/  I2F.F16 R22, R22 ;  /* 0x0000001600167306 */ /* 0x000fe20000200c00 */
[----:B------:R-:W-:Y:S02]  /*06b0*/  VIADD R16, R16, 0x1 ;  /* 0x0000000110107836 */ /* 0x000fe40000000000 */
[----:B------:R-:W-:Y:S02]  /*06c0*/  IMAD R23, R23, R23, RZ ;  /* 0x0000001717177224 */ /* 0x000fe400078e02ff */
[----:B0-----:R-:W-:Y:S02]  /*06d0*/  IMAD R15, R18, R18, RZ ;  /* 0x00000012120f7224 */ /* 0x001fe400078e02ff */
[----:B------:R-:W-:-:S02]  /*06e0*/  IMAD R16, R16, R16, RZ ;  /* 0x0000001010107224 */ /* 0x000fc400078e02ff */
[----:B------:R-:W0:Y:S01]  /*06f0*/  I2F.F16 R23, R23 ;  /* 0x0000001700177306 */ /* 0x000e220000200c00 */
[----:B----4-:R-:W-:-:S07]  /*0700*/  IMAD.IADD R10, R21, 0x1, R10 ;  /* 0x00000001150a7824 */ /* 0x010fce00078e020a */
[----:B------:R-:W-:Y:S01]  /*0710*/  I2F.F16 R15, R15 ;  /* 0x0000000f000f7306 */ /* 0x000fe20000200c00 */
[----:B------:R-:W-:Y:S02]  /*0720*/  ISETP.GE.AND P1, PT, R10, R3, PT ;  /* 0x000000030a00720c */ /* 0x000fe40003f26270 */
[----:B0-----:R-:W-:-:S05]  /*0730*/  PRMT R23, R22, 0x5410, R23 ;  /* 0x0000541016177816 */ /* 0x001fca0000000017 */
[----:B------:R-:W0:Y:S01]  /*0740*/  I2F.F16 R16, R16 ;  /* 0x0000001000107306 */ /* 0x000e220000200c00 */
[----:B---3--:R-:W-:Y:S01]  /*0750*/  HMUL2 R18, R23, R14.H0_H0 ;  /* 0x2000000e17127232 */ /* 0x008fe20000000000 */
[----:B0-----:R-:W-:-:S05]  /*0760*/  PRMT R15, R16, 0x5410, R15 ;  /* 0x00005410100f7816 */ /* 0x001fca000000000f */
[----:B------:R-:W-:Y:S02]  /*0770*/  HMUL2 R19, R15, R14.H0_H0 ;  /* 0x2000000e0f137232 */ /* 0x000fe40000000000 */
[C---:B------:R-:W-:Y:S02]  /*0780*/  IMAD R14, R8.reuse, 0x8, R1 ;  /* 0x00000008080e7824 */ /* 0x040fe400078e0201 */
[----:B------:R-:W-:-:S03]  /*0790*/  VIADD R8, R8, 0x1 ;  /* 0x0000000108087836 */ /* 0x000fc60000000000 */
[----:B------:R1:W-:Y:S01]  /*07a0*/  STL.64 [R14], R18 ;  /* 0x000000120e007387 */ /* 0x0003e20000100a00 */
[----:B------:R-:W-:Y:S05]  /*07b0*/  @!P1 BRA `(.L_x_4837) ;  /* 0xfffffffc00549947 */ /* 0x000fea000383ffff */
.L_x_4836:
[----:B-1----:R1:W5:Y:S01]  /*07c0*/  LDL.64 R18, [R1] ;  /* 0x0000000001127983 */ /* 0x0023620000100a00 */
[----:B------:R-:W2:Y:S01]  /*07d0*/  LDC R3, c[0x0][0x25c] ;  /* 0x00009700ff037b82 */ /* 0x000ea20000000800 */
[----:B------:R-:W-:Y:S01]  /*07e0*/  ULDC UR4, c[0x0][0x258] ;  /* 0x0000960000047ab9 */ /* 0x000fe20000000800 */
[----:B------:R-:W-:Y:S01]  /*07f0*/  IMAD.MOV.U32 R0, RZ, RZ, RZ ;  /* 0x000000ffff007224 */ /* 0x000fe200078e00ff */
[----:B------:R-:W-:Y:S01]  /*0800*/  ISETP.GT.AND P1, PT, R2, UR4, PT ;  /* 0x0000000402007c0c */ /* 0x000fe2000bf24270 */
[----:B------:R-:W-:-:S04]  /*0810*/  IMAD.MOV.U32 R4, RZ, RZ, RZ ;  /* 0x000000ffff047224 */ /* 0x000fc800078e00ff */
[----:B------:R-:W3:Y:S01]  /*0820*/  LDC R5, c[0x0][0x264] ;  /* 0x00009900ff057b82 */ /* 0x000ee20000000800 */
[----:B--2---:R-:W-:-:S07]  /*0830*/  ISETP.GT.AND P3, PT, R2, R3, PT ;  /* 0x000000030200720c */ /* 0x004fce0003f64270 */
[----:B-1----:R-:W-:Y:S06]  /*0840*/  @!P1 BRA `(.L_x_4838) ;  /* 0x00000000001c9947 */ /* 0x002fec0003800000 */
[----:B0-----:R-:W0:Y:S02]  /*0850*/  LDC R7, c[0x0][0x25c] ;  /* 0x00009700ff077b82 */ /* 0x001e240000000800 */
[----:B0-----:R-:W-:-:S05]  /*0860*/  VIMNMX R4, R2, R7, PT ;  /* 0x0000000702047248 */ /* 0x001fca0003fe0100 */
[----:B------:R-:W-:-:S05]  /*0870*/  VIADD R4, R4, -UR4 ;  /* 0x8000000404047c36 */ /* 0x000fca0008000000 */
[----:B------:R-:W-:-:S04]  /*0880*/  SHF.R.S32.HI R7, RZ, 0x1f, R4 ;  /* 0x0000001fff077819 */ /* 0x000fc80000011404 */
[----:B------:R-:W-:-:S04]  /*0890*/  LEA.HI R7, R7, R4, RZ, 0x5 ;  /* 0x0000000407077211 */ /* 0x000fc800078f28ff */
[----:B------:R-:W-:-:S05]  /*08a0*/  SHF.R.S32.HI R7, RZ, 0x5, R7 ;  /* 0x00000005ff077819 */ /* 0x000fca0000011407 */
[----:B------:R-:W-:-:S07]  /*08b0*/  IMAD R4, R7, 0x6, RZ ;  /* 0x0000000607047824 */ /* 0x000fce00078e02ff */
.L_x_4838:
[----:B------:R-:W-:Y:S05]  /*08c0*/  @!P3 BRA `(.L_x_4839) ;  /* 0x00000000001cb947 */ /* 0x000fea0003800000 */
[----:B0-----:R-:W0:Y:S02]  /*08d0*/  LDC R7, c[0x0][0x260] ;  /* 0x00009800ff077b82 */ /* 0x001e240000000800 */
[----:B0-----:R-:W-:-:S05]  /*08e0*/  VIMNMX R0, R2, R7, PT ;  /* 0x0000000702007248 */ /* 0x001fca0003fe0100 */
[----:B------:R-:W-:-:S05]  /*08f0*/  IMAD.IADD R0, R0, 0x1, -R3 ;  /* 0x0000000100007824 */ /* 0x000fca00078e0a03 */
[----:B------:R-:W-:-:S04]  /*0900*/  SHF.R.S32.HI R7, RZ, 0x1f, R0 ;  /* 0x0000001fff077819 */ /* 0x000fc80000011400 */
[----:B------:R-:W-:-:S04]  /*0910*/  LEA.HI R7, R7, R0, RZ, 0x5 ;  /* 0x0000000007077211 */ /* 0x000fc800078f28ff */
[----:B------:R-:W-:-:S05]  /*0920*/  SHF.R.S32.HI R7, RZ, 0x5, R7 ;  /* 0x00000005ff077819 */ /* 0x000fca0000011407 */
[----:B------:R-:W-:-:S07]  /*0930*/  IMAD R0, R7, 0x5, RZ ;  /* 0x0000000507007824 */ /* 0x000fce00078e02ff */
.L_x_4839:
[----:B------:R-:W-:Y:S01]  /*0940*/  ULDC UR5, c[0x0][0x260] ;  /* 0x0000980000057ab9 */ /* 0x000fe20000000800 */
[C---:B---3--:R-:W-:Y:S02]  /*0950*/  ISETP.GT.AND P3, PT, R2.reuse, R5, PT ;  /* 0x000000050200720c */ /* 0x048fe40003f64270 */
[----:B0-----:R-:W-:Y:S02]  /*0960*/  CS2R R6, SRZ ;  /* 0x0000000000067805 */ /* 0x001fe4000001ff00 */
        /* <DEDUP_REMOVED lines=9> */
.L_x_4840:
        /* <DEDUP_REMOVED lines=8> */
.L_x_4841:
[----:B------:R-:W-:Y:S01]  /*0a80*/  ULDC UR5, c[0x0][0x268] ;  /* 0x00009a0000057ab9 */ /* 0x000fe20000000800 */
[----:B------:R-:W-:Y:S01]  /*0a90*/  IMAD.MOV.U32 R5, RZ, RZ, RZ ;  /* 0x000000ffff057224 */ /* 0x000fe200078e00ff */
        /* <DEDUP_REMOVED lines=9> */
.L_x_4842:
[C---:B------:R-:W-:Y:S01]  /*0b30*/  VIMNMX R8, R2.reuse, UR4, PT ;  /* 0x0000000402087c48 */ /* 0x040fe2000bfe0100 */
[----:B------:R-:W0:Y:S01]  /*0b40*/  S2UR UR5, SR_CgaCtaId ;  /* 0x00000000000579c3 */ /* 0x000e220000008800 */
[C---:B------:R-:W-:Y:S01]  /*0b50*/  ISETP.GE.OR P0, PT, R2.reuse, R3, P0 ;  /* 0x000000030200720c */ /* 0x040fe20000706670 */
[----:B------:R-:W-:Y:S01]  /*0b60*/  ULDC.64 UR8, c[0x0][0x218] ;  /* 0x0000860000087ab9 */ /* 0x000fe20000000a00 */
[----:B------:R-:W-:Y:S01]  /*0b70*/  SHF.R.S32.HI R11, RZ, 0x1f, R8 ;  /* 0x0000001fff0b7819 */ /* 0x000fe20000011408 */
[----:B------:R-:W-:Y:S01]  /*0b80*/  UMOV UR4, 0x400 ;  /* 0x0000040000047882 */ /* 0x000fe20000000000 */
[----:B------:R-:W-:Y:S01]  /*0b90*/  IMAD.MOV.U32 R3, RZ, RZ, RZ ;  /* 0x000000ffff037224 */ /* 0x000fe200078e00ff */
[----:B------:R-:W-:Y:S01]  /*0ba0*/  PRMT R16, RZ, 0x5410, RZ ;  /* 0x00005410ff107816 */ /* 0x000fe200000000ff */
[----:B-----5:R-:W-:Y:S01]  /*0bb0*/  IMAD.IADD R17, R2, 0x1, R17 ;  /* 0x0000000102117824 */ /* 0x020fe200078e0211 */
[----:B------:R-:W-:-:S04]  /*0bc0*/  LEA.HI R11, R11, R8, RZ, 0x5 ;  /* 0x000000080b0b7211 */ /* 0x000fc800078f28ff */
[----:B------:R-:W-:-:S05]  /*0bd0*/  SHF.R.S32.HI R11, RZ, 0x5, R11 ;  /* 0x00000005ff0b7819 */ /* 0x000fca000001140b */
[----:B------:R-:W-:-:S05]  /*0be0*/  IMAD R4, R11, 0x8, R4 ;  /* 0x000000080b047824 */ /* 0x000fca00078e0204 */
[----:B------:R-:W-:Y:S01]  /*0bf0*/  IADD3 R0, R7, R4, R0 ;  /* 0x0000000407007210 */ /* 0x000fe20007ffe000 */
[----:B0-----:R-:W-:-:S03]  /*0c00*/  ULEA UR4, UR5, UR4, 0x18 ;  /* 0x0000000405047291 */ /* 0x001fc6000f8ec03f */
[----:B------:R-:W-:-:S05]  /*0c10*/  IADD3 R5, R5, R0, R6 ;  /* 0x0000000005057210 */ /* 0x000fca0007ffe006 */
[----:B------:R-:W-:Y:S01]  /*0c20*/  IMAD R0, R5, R24, RZ ;  /* 0x0000001805007224 */ /* 0x000fe200078e02ff */
[----:B------:R-:W-:-:S04]  /*0c30*/  SHF.R.S32.HI R5, RZ, 0x1f, R9 ;  /* 0x0000001fff057819 */ /* 0x000fc80000011409 */
[----:B------:R-:W-:-:S04]  /*0c40*/  IADD3 R9, P1, R9, R0, RZ ;  /* 0x0000000009097210 */ /* 0x000fc80007f3e0ff */
[----:B------:R-:W-:Y:S02]  /*0c50*/  LEA.HI.X.SX32 R0, R0, R5, 0x1, P1 ;  /* 0x0000000500007211 */ /* 0x000fe400008f0eff */
[----:B------:R-:W-:-:S04]  /*0c60*/  LEA R26, P1, R9, UR8, 0x2 ;  /* 0x00000008091a7c11 */ /* 0x000fc8000f8210ff */
[----:B------:R-:W-:Y:S02]  /*0c70*/  LEA.HI.X R27, R9, UR9, R0, 0x2, P1 ;  /* 0x00000009091b7c11 */ /* 0x000fe400088f1400 */
[----:B------:R-:W-:Y:S02]  /*0c80*/  PRMT R0, R18, 0x7610, R18 ;  /* 0x0000761012007816 */ /* 0x000fe40000000012 */
[----:B------:R-:W-:Y:S01]  /*0c90*/  PRMT R18, RZ, 0x5410, RZ ;  /* 0x00005410ff127816 */ /* 0x000fe200000000ff */
[----:B------:R-:W-:Y:S06]  /*0ca0*/  @P0 BRA `(.L_x_4843) ;  /* 0x0000001800100947 */ /* 0x000fec0003800000 */
[----:B------:R-:W0:Y:S01]  /*0cb0*/  LDC R24, c[0x0][0x23c] ;  /* 0x00008f00ff187b82 */ /* 0x000e220000000800 */
[----:B------:R-:W-:Y:S01]  /*0cc0*/  IMAD.MOV.U32 R3, RZ, RZ, RZ ;  /* 0x000000ffff037224 */ /* 0x000fe200078e00ff */
[----:B------:R-:W-:Y:S01]  /*0cd0*/  PRMT R16, RZ, 0x5410, RZ ;  /* 0x00005410ff107816 */ /* 0x000fe200000000ff */
[----:B------:R-:W-:Y:S01]  /*0ce0*/  ULDC UR5, c[0x0][0x25c] ;  /* 0x0000970000057ab9 */ /* 0x000fe20000000800 */
[----:B------:R-:W-:-:S07]  /*0cf0*/  PRMT R18, RZ, 0x5410, RZ ;  /* 0x00005410ff127816 */ /* 0x000fce00000000ff */
.L_x_4846:
[----:B------:R-:W-:-:S13]  /*0d00*/  ISETP.NE.AND P0, PT, R2, R17, PT ;  /* 0x000000110200720c */ /* 0x000fda0003f05270 */
[----:B------:R-:W1:Y:S01]  /*0d10*/  @!P0 LDC.64 R8, c[0x0][0x248] ;  /* 0x00009200ff088b82 */ /* 0x000e620000000a00 */
[----:B------:R-:W-:Y:S02]  /*0d20*/  @!P0 VIADD R3, R3, 0x1 ;  /* 0x0000000103038836 */ /* 0x000fe40000000000 */
[----:B------:R-:W-:Y:S02]  /*0d30*/  @!P0 IMAD.SHL.U32 R5, R2, 0x2, RZ ;  /* 0x0000000202058824 */ /* 0x000fe400078e00ff */
[----:B------:R-:W-:-:S06]  /*0d40*/  @!P0 IMAD R10, R3, 0x8, R1 ;  /* 0x00000008030a8824 */ /* 0x000fcc00078e0201 */
[----:B------:R-:W2:Y:S01]  /*0d50*/  @!P0 LDL.64 R10, [R10] ;  /* 0x000000000a0a8983 */ /* 0x000ea20000100a00 */
[----:B-1----:R-:W-:-:S03]  /*0d60*/  @!P0 IMAD.WIDE R8, R5, 0x2, R8 ;  /* 0x0000000205088825 */ /* 0x002fc600078e0208 */
[----:B------:R1:W5:Y:S04]  /*0d70*/  LDG.E.128.CONSTANT R4, desc[UR6][R26.64] ;  /* 0x000000061a047981 */ /* 0x000368000c1e9d00 */
[----:B------:R-:W3:Y:S01]  /*0d80*/  @!P0 LDG.E.U16.CONSTANT R9, desc[UR6][R8.64+0x2] ;  /* 0x0000020608098981 */ /* 0x000ee2000c1e9500 */
[----:B--2---:R-:W-:Y:S02]  /*0d90*/  @!P0 PRMT R0, R10, 0x7610, R0 ;  /* 0x000076100a008816 */ /* 0x004fe40000000000 */
[----:B------:R-:W-:Y:S02]  /*0da0*/  @!P0 PRMT R19, R11, 0x7610, R19 ;  /* 0x000076100b138816 */ /* 0x000fe40000000013 */
[----:B------:R-:W-:Y:S02]  /*0db0*/  @!P0 PRMT R0, R0, 0x7610, R10 ;  /* 0x0000761000008816 */ /* 0x000fe4000000000a */
[----:B------:R-:W-:Y:S01]  /*0dc0*/  @!P0 PRMT R19, R19, 0x7610, R11 ;  /* 0x0000761013138816 */ /* 0x000fe2000000000b */
[----:B---3--:R-:W-:Y:S01]  /*0dd0*/  @!P0 IMAD.IADD R17, R9, 0x1, R2 ;  /* 0x0000000109118824 */ /* 0x008fe200078e0202 */
[----:B-1----:R-:W-:Y:S06]  /*0de0*/  @P2 BRA `(.L_x_4844) ;  /* 0x0000000800c82947 */ /* 0x002fec0003800000 */
[C---:B0-----:R-:W-:Y:S01]  /*0df0*/  IMAD.WIDE R28, R24.reuse, 0x4, R26 ;  /* 0x00000004181c7825 */ /* 0x041fe200078e021a */
[----:B------:R-:W0:Y:S04]  /*0e00*/  LDS.128 R20, [UR4] ;  /* 0x00000004ff147984 */ /* 0x000e280008000c00 */
[----:B------:R1:W2:Y:S01]  /*0e10*/  LDG.E.128.CONSTANT R8, desc[UR6][R28.64] ;  /* 0x000000061c087981 */ /* 0x0002a2000c1e9d00 */
[----:B------:R-:W-:-:S06]  /*0e20*/  IMAD.WIDE R12, R24, 0x4, R28 ;  /* 0x00000004180c7825 */ /* 0x000fcc00078e021c */
[----:B------:R-:W3:Y:S01]  /*0e30*/  LDG.E.128.CONSTANT R12, desc[UR6][R12.64] ;  /* 0x000000060c0c7981 */ /* 0x000ee2000c1e9d00 */
[----:B-----5:R-:W-:Y:S02]  /*0e40*/  LOP3.LUT R33, R5, 0x3f003f, RZ, 0xc0, !PT ;  /* 0x003f003f05217812 */ /* 0x020fe400078ec0ff */
[----:B------:R-:W-:Y:S02]  /*0e50*/  LOP3.LUT R32, R4, 0x3f003f, RZ, 0xc0, !PT ;  /* 0x003f003f04207812 */ /* 0x000fe400078ec0ff */
[--C-:B------:R-:W-:Y:S02]  /*0e60*/  SHF.R.U32.HI R30, RZ, 0xc, R4.reuse ;  /* 0x0000000cff1e7819 */ /* 0x100fe40000011604 */
[----:B------:R-:W-:Y:S02]  /*0e70*/  SHF.R.U32.HI R4, RZ, 0x6, R4 ;  /* 0x00000006ff047819 */ /* 0x000fe40000011604 */
[----:B------:R-:W-:Y:S02]  /*0e80*/  LOP3.LUT R34, R6, 0x3f003f, RZ, 0xc0, !PT ;  /* 0x003f003f06227812 */ /* 0x000fe400078ec0ff */
[----:B------:R-:W-:-:S02]  /*0e90*/  LOP3.LUT R33, R33, 0x64006400, RZ, 0xfc, !PT ;  /* 0x6400640021217812 */ /* 0x000fc400078efcff */
[--C-:B------:R-:W-:Y:S02]  /*0ea0*/  SHF.R.U32.HI R31, RZ, 0xc, R5.reuse ;  /* 0x0000000cff1f7819 */ /* 0x100fe40000011605 */
[----:B------:R-:W-:Y:S01]  /*0eb0*/  LOP3.LUT R35, R7, 0x3f003f, RZ, 0xc0, !PT ;  /* 0x003f003f07237812 */ /* 0x000fe200078ec0ff */
[----:B------:R-:W-:Y:S01]  /*0ec0*/  HADD2 R39, R33, -1056, -1056 ;  /* 0xe420e42021277430 */ /* 0x000fe20000000000 */
[----:B------:R-:W-:Y:S02]  /*0ed0*/  LOP3.LUT R4, R4, 0x3f003f, RZ, 0xc0, !PT ;  /* 0x003f003f04047812 */ /* 0x000fe400078ec0ff */
[----:B------:R-:W-:Y:S02]  /*0ee0*/  SHF.R.U32.HI R5, RZ, 0x6, R5 ;  /* 0x00000006ff057819 */ /* 0x000fe40000011605 */
[----:B------:R-:W-:Y:S02]  /*0ef0*/  LOP3.LUT R32, R32, 0x64006400, RZ, 0xfc, !PT ;  /* 0x6400640020207812 */ /* 0x000fe400078efcff */
[----:B------:R-:W-:-:S02]  /*0f00*/  LOP3.LUT R34, R34, 0x64006400, RZ, 0xfc, !PT ;  /* 0x6400640022227812 */ /* 0x000fc400078efcff */
[----:B------:R-:W-:Y:S01]  /*0f10*/  LOP3.LUT R35, R35, 0x64006400, RZ, 0xfc, !PT ;  /* 0x6400640023237812 */ /* 0x000fe200078efcff */
[----:B------:R-:W-:Y:S01]  /*0f20*/  HADD2 R37, R32, -1056, -1056 ;  /* 0xe420e42020257430 */ /* 0x000fe20000000000 */
[----:B------:R-:W-:Y:S01]  /*0f30*/  LOP3.LUT R33, R4, 0x64006400, RZ, 0xfc, !PT ;  /* 0x6400640004217812 */ /* 0x000fe200078efcff */
[----:B------:R-:W-:Y:S01]  /*0f40*/  HADD2 R41, R34, -1056, -1056 ;  /* 0xe420e42022297430 */ /* 0x000fe20000000000 */
[--C-:B-1----:R-:W-:Y:S01]  /*0f50*/  SHF.R.U32.HI R28, RZ, 0xc, R6.reuse ;  /* 0x0000000cff1c7819 */ /* 0x102fe20000011606 */
[----:B------:R-:W-:Y:S01]  /*0f60*/  HADD2 R35, R35, -1056, -1056 ;  /* 0xe420e42023237430 */ /* 0x000fe20000000000 */
[----:B------:R-:W-:Y:S01]  /*0f70*/  LOP3.LUT R5, R5, 0x3f003f, RZ, 0xc0, !PT ;  /* 0x003f003f05057812 */ /* 0x000fe200078ec0ff */
[----:B------:R-:W-:Y:S01]  /*0f80*/  HADD2 R36, R33, -1056, -1056 ;  /* 0xe420e42021247430 */ /* 0x000fe20000000000 */
[----:B------:R-:W-:Y:S01]  /*0f90*/  SHF.R.U32.HI R6, RZ, 0x6, R6 ;  /* 0x00000006ff067819 */ /* 0x000fe20000011606 */
[-C--:B0-----:R-:W-:Y:S01]  /*0fa0*/  HFMA2 R32, R39, R20.reuse, RZ.H0_H0 ;  /* 0x0000001427207231 */ /* 0x081fe200000400ff */
[----:B------:R-:W-:Y:S01]  /*0fb0*/  LOP3.LUT R34, R5, 0x64006400, RZ, 0xfc, !PT ;  /* 0x6400640005227812 */ /* 0x000fe200078efcff */
[-C--:B------:R-:W-:Y:S01]  /*0fc0*/  HFMA2.MMA R5, R37, R20.reuse, RZ ;  /* 0x0000001425057235 */ /* 0x080fe200000000ff */
[--C-:B------:R-:W-:Y:S01]  /*0fd0*/  SHF.R.U32.HI R29, RZ, 0xc, R7.reuse ;  /* 0x0000000cff1d7819 */ /* 0x100fe20000011607 */
[----:B------:R-:W-:Y:S01]  /*0fe0*/  HFMA2.MMA R4, R41, R20, RZ ;  /* 0x0000001429047235 */ /* 0x000fe200000000ff */
[----:B------:R-:W-:Y:S01]  /*0ff0*/  LOP3.LUT R33, R6, 0x3f003f, RZ, 0xc0, !PT ;  /* 0x003f003f06217812 */ /* 0x000fe200078ec0ff */
[----:B------:R-:W-:Y:S01]  /*1000*/  HFMA2 R20, R35, R20, RZ.H0_H0 ;  /* 0x0000001423147231 */ /* 0x000fe200000400ff */
[----:B------:R-:W-:Y:S01]  /*1010*/  SHF.R.U32.HI R7, RZ, 0x6, R7 ;  /* 0x00000006ff077819 */ /* 0x000fe20000011607 */
[----:B------:R-:W-:Y:S01]  /*1020*/  HADD2 R35, R34, -1056, -1056 ;  /* 0xe420e42022237430 */ /* 0x000fe20000000000 */
[----:B------:R-:W-:Y:S01]  /*1030*/  LOP3.LUT R33, R33, 0x64006400, RZ, 0xfc, !PT ;  /* 0x6400640021217812 */ /* 0x000fe200078efcff */
[----:B------:R-:W-:Y:S01]  /*1040*/  HFMA2.MMA R5, R36, R21, R5 ;  /* 0x0000001524057235 */ /* 0x000fe20000000005 */
[----:B------:R-:W-:Y:S01]  /*1050*/  LOP3.LUT R7, R7, 0x3f003f, RZ, 0xc0, !PT ;  /* 0x003f003f07077812 */ /* 0x000fe200078ec0ff */
[----:B------:R-:W-:Y:S01]  /*1060*/  HFMA2 R6, R35, R21, R32 ;  /* 0x0000001523067231 */ /* 0x000fe20000000020 */
[----:B------:R-:W-:Y:S01]  /*1070*/  LOP3.LUT R37, R28, 0xf000f, RZ, 0xc0, !PT ;  /* 0x000f000f1c257812 */ /* 0x000fe200078ec0ff */
[----:B------:R-:W-:Y:S01]  /*1080*/  HADD2 R33, R33, -1056, -1056 ;  /* 0xe420e42021217430 */ /* 0x000fe20000000000 */
[----:B------:R-:W-:-:S05]  /*1090*/  LOP3.LUT R35, R7, 0x64006400, RZ, 0xfc, !PT ;  /* 0x6400640007237812 */ /* 0x000fca00078efcff */
        /* <DEDUP_REMOVED lines=38> */
[----:B------:R-:W-:-:S02]  /*1300*/  SHF.R.U32.HI R36, RZ, 0xa, R15 ;  /* 0x0000000aff247819 */ /* 0x000fc4000001160f */
[----:B------:R-:W-:Y:S01]  /*1310*/  HADD2 R34, R34, -1056, -1056 ;  /* 0xe420e42022227430 */ /* 0x000fe20000000000 */
[----:B------:R-:W-:Y:S02]  /*1320*/  SHF.R.U32.HI R11, RZ, 0xc, R11 ;  /* 0x0000000cff0b7819 */ /* 0x000fe4000001160b */
[----:B------:R-:W-:Y:S01]  /*1330*/  HFMA2.MMA R21, R32, R23, R21 ;  /* 0x0000001720157235 */ /* 0x000fe20000000015 */
[----:B------:R-:W-:Y:S01]  /*1340*/  HFMA2 R23, R34, R23, R33 ;  /* 0x0000001722177231 */ /* 0x000fe20000000021 */
[----:B------:R-:W-:Y:S02]  /*1350*/  LOP3.LUT R33, R30, 0xf000f, RZ, 0xc0, !PT ;  /* 0x000f000f1e217812 */ /* 0x000fe400078ec0ff */
[----:B------:R-:W-:Y:S02]  /*1360*/  SHF.R.U32.HI R30, RZ, 0xc, R8 ;  /* 0x0000000cff1e7819 */ /* 0x000fe40000011608 */
[----:B------:R-:W-:Y:S02]  /*1370*/  SHF.R.U32.HI R8, RZ, 0x8, R12 ;  /* 0x00000008ff087819 */ /* 0x000fe4000001160c */
[----:B------:R-:W-:-:S02]  /*1380*/  SHF.R.U32.HI R32, RZ, 0xc, R9 ;  /* 0x0000000cff207819 */ /* 0x000fc40000011609 */
[----:B------:R-:W-:Y:S02]  /*1390*/  LOP3.LUT R34, R31, 0xf000f, RZ, 0xc0, !PT ;  /* 0x000f000f1f227812 */ /* 0x000fe400078ec0ff */
[----:B------:R-:W-:Y:S02]  /*13a0*/  SHF.R.U32.HI R9, RZ, 0x8, R13 ;  /* 0x00000008ff097819 */ /* 0x000fe4000001160d */
[----:B------:R-:W-:Y:S02]  /*13b0*/  LOP3.LUT R8, R33, 0x300030, R8, 0xf8, !PT ;  /* 0x0030003021087812 */ /* 0x000fe400078ef808 */
[----:B------:R-:W-:Y:S02]  /*13c0*/  LOP3.LUT R33, R30, 0xf000f, RZ, 0xc0, !PT ;  /* 0x000f000f1e217812 */ /* 0x000fe400078ec0ff */
[----:B------:R-:W-:Y:S02]  /*13d0*/  SHF.R.U32.HI R31, RZ, 0xc, R10 ;  /* 0x0000000cff1f7819 */ /* 0x000fe4000001160a */
[----:B------:R-:W-:-:S02]  /*13e0*/  SHF.R.U32.HI R30, RZ, 0x8, R14 ;  /* 0x00000008ff1e7819 */ /* 0x000fc4000001160e */
[----:B------:R-:W-:Y:S02]  /*13f0*/  SHF.R.U32.HI R10, RZ, 0xa, R12 ;  /* 0x0000000aff0a7819 */ /* 0x000fe4000001160c */
[----:B------:R-:W-:Y:S02]  /*1400*/  LOP3.LUT R9, R34, 0x300030, R9, 0xf8, !PT ;  /* 0x0030003022097812 */ /* 0x000fe400078ef809 */
[----:B------:R-:W-:Y:S02]  /*1410*/  LOP3.LUT R34, R29, 0xf000f, RZ, 0xc0, !PT ;  /* 0x000f000f1d227812 */ /* 0x000fe400078ec0ff */
[----:B------:R-:W-:Y:S02]  /*1420*/  SHF.R.U32.HI R29, RZ, 0x8, R15 ;  /* 0x00000008ff1d7819 */ /* 0x000fe4000001160f */
[----:B------:R-:W-:Y:S02]  /*1430*/  LOP3.LUT R30, R37, 0x300030, R30, 0xf8, !PT ;  /* 0x00300030251e7812 */ /* 0x000fe400078ef81e */
[----:B------:R-:W-:-:S02]  /*1440*/  LOP3.LUT R10, R33, 0x300030, R10, 0xf8, !PT ;  /* 0x00300030210a7812 */ /* 0x000fc400078ef80a */
[----:B------:R-:W-:Y:S02]  /*1450*/  LOP3.LUT R37, R12, 0x3f003f, RZ, 0xc0, !PT ;  /* 0x003f003f0c257812 */ /* 0x000fe400078ec0ff */
[----:B------:R-:W-:Y:S02]  /*1460*/  LOP3.LUT R35, R32, 0xf000f, RZ, 0xc0, !PT ;  /* 0x000f000f20237812 */ /* 0x000fe400078ec0ff */
[----:B------:R-:W-:Y:S02]  /*1470*/  LOP3.LUT R33, R14, 0x3f003f, RZ, 0xc0, !PT ;  /* 0x003f003f0e217812 */ /* 0x000fe400078ec0ff */
[----:B------:R-:W-:Y:S02]  /*1480*/  LOP3.LUT R29, R34, 0x300030, R29, 0xf8, !PT ;  /* 0x00300030221d7812 */ /* 0x000fe400078ef81d */
[----:B------:R-:W-:Y:S02]  /*1490*/  SHF.R.U32.HI R12, RZ, 0x6, R12 ;  /* 0x00000006ff0c7819 */ /* 0x000fe4000001160c */
[----:B------:R-:W-:-:S02]  /*14a0*/  SHF.R.U32.HI R34, RZ, 0xa, R14 ;  /* 0x0000000aff227819 */ /* 0x000fc4000001160e */
[----:B------:R-:W-:Y:S02]  /*14b0*/  LOP3.LUT R37, R37, 0x64006400, RZ, 0xfc, !PT ;  /* 0x6400640025257812 */ /* 0x000fe400078efcff */
[----:B------:R-:W-:Y:S02]  /*14c0*/  LOP3.LUT R28, R35, 0x300030, R28, 0xf8, !PT ;  /* 0x00300030231c7812 */ /* 0x000fe400078ef81c */
[----:B------:R-:W-:Y:S01]  /*14d0*/  SHF.R.U32.HI R14, RZ, 0x6, R14 ;  /* 0x00000006ff0e7819 */ /* 0x000fe2000001160e */
[----:B------:R-:W-:Y:S01]  /*14e0*/  HADD2 R37, R37, -1056, -1056 ;  /* 0xe420e42025257430 */ /* 0x000fe20000000000 */
[----:B------:R-:W-:Y:S02]  /*14f0*/  LOP3.LUT R31, R31, 0xf000f, RZ, 0xc0, !PT ;  /* 0x000f000f1f1f7812 */ /* 0x000fe400078ec0ff */
[----:B------:R-:W-:Y:S02]  /*1500*/  LOP3.LUT R33, R33, 0x64006400, RZ, 0xfc, !PT ;  /* 0x6400640021217812 */ /* 0x000fe400078efcff */
[----:B------:R-:W-:Y:S01]  /*1510*/  LOP3.LUT R35, R13, 0x3f003f, RZ, 0xc0, !PT ;  /* 0x003f003f0d237812 */ /* 0x000fe200078ec0ff */
[----:B0-----:R-:W-:Y:S01]  /*1520*/  HFMA2.MMA R22, R37, R4, R22 ;  /* 0x0000000425167235 */ /* 0x001fe20000000016 */
[----:B------:R-:W-:-:S02]  /*1530*/  LOP3.LUT R32, R15, 0x3f003f, RZ, 0xc0, !PT ;  /* 0x003f003f0f207812 */ /* 0x000fc400078ec0ff */
[----:B------:R-:W-:Y:S02]  /*1540*/  SHF.R.U32.HI R13, RZ, 0x6, R13 ;  /* 0x00000006ff0d7819 */ /* 0x000fe4000001160d */
[----:B------:R-:W-:Y:S02]  /*1550*/  SHF.R.U32.HI R15, RZ, 0x6, R15 ;  /* 0x00000006ff0f7819 */ /* 0x000fe4000001160f */
[----:B------:R-:W-:Y:S02]  /*1560*/  LOP3.LUT R12, R12, 0x3f003f, RZ, 0xc0, !PT ;  /* 0x003f003f0c0c7812 */ /* 0x000fe400078ec0ff */
[----:B------:R-:W-:Y:S01]  /*1570*/  LOP3.LUT R31, R31, 0x300030, R34, 0xf8, !PT ;  /* 0x003000301f1f7812 */ /* 0x000fe200078ef822 */
[----:B------:R-:W-:Y:S01]  /*1580*/  HADD2 R34, R33, -1056, -1056 ;  /* 0xe420e42021227430 */ /* 0x000fe20000000000 */
[----:B------:R-:W-:Y:S02]  /*1590*/  LOP3.LUT R14, R14, 0x3f003f, RZ, 0xc0, !PT ;  /* 0x003f003f0e0e7812 */ /* 0x000fe400078ec0ff */
[----:B------:R-:W-:-:S02]  /*15a0*/  LOP3.LUT R35, R35, 0x64006400, RZ, 0xfc, !PT ;  /* 0x6400640023237812 */ /* 0x000fc400078efcff */
        /* <DEDUP_REMOVED lines=31> */
[----:B------:R-:W-:Y:S01]  /*17a0*/  HADD2 R5, R10, -1056, -1056 ;  /* 0xe420e4200a057430 */ /* 0x000fe20000000000 */
[----:B------:R-:W-:Y:S01]  /*17b0*/  HFMA2.MMA R21, R30, R6, R21 ;  /* 0x000000061e157235 */ /* 0x000fe20000000015 */
[----:B------:R-:W-:Y:S01]  /*17c0*/  LOP3.LUT R11, R11, 0x300030, R36, 0xf8, !PT ;  /* 0x003000300b0b7812 */ /* 0x000fe200078ef824 */
[-C--:B------:R-:W-:Y:S01]  /*17d0*/  HFMA2 R23, R4, R6.reuse, R23 ;  /* 0x0000000604177231 */ /* 0x080fe20000000017 */
[----:B------:R-:W-:Y:S01]  /*17e0*/  LOP3.LUT R28, R28, 0x64006400, RZ, 0xfc, !PT ;  /* 0x640064001c1c7812 */ /* 0x000fe200078efcff */
[----:B------:R-:W-:Y:S01]  /*17f0*/  HADD2 R9, R9, -1056, -1056 ;  /* 0xe420e42009097430 */ /* 0x000fe20000000000 */
[----:B------:R-:W-:Y:S01]  /*1800*/  LOP3.LUT R11, R11, 0x64006400, RZ, 0xfc, !PT ;  /* 0x640064000b0b7812 */ /* 0x000fe200078efcff */
[----:B------:R-:W-:Y:S01]  /*1810*/  HADD2 R4, R31, -1056, -1056 ;  /* 0xe420e4201f047430 */ /* 0x000fe20000000000 */
[----:B------:R-:W-:Y:S01]  /*1820*/  HFMA2.MMA R22, R5, R7, R22 ;  /* 0x0000000705167235 */ /* 0x000fe20000000016 */
[----:B------:R-:W-:-:S02]  /*1830*/  HFMA2 R20, R9, R6, R20 ;  /* 0x0000000609147231 */ /* 0x000fc40000000014 */
[----:B------:R-:W-:Y:S02]  /*1840*/  HADD2 R9, R28, -1056, -1056 ;  /* 0xe420e4201c097430 */ /* 0x000fe40000000000 */
[----:B------:R-:W-:Y:S01]  /*1850*/  HFMA2.MMA R21, R4, R7, R21 ;  /* 0x0000000704157235 */ /* 0x000fe20000000015 */
[----:B------:R-:W-:Y:S02]  /*1860*/  HADD2 R6, R11, -1056, -1056 ;  /* 0xe420e4200b067430 */ /* 0x000fe40000000000 */
[-C--:B------:R-:W-:Y:S02]  /*1870*/  HFMA2 R20, R9, R7.reuse, R20 ;  /* 0x0000000709147231 */ /* 0x080fe40000000014 */
[----:B------:R-:W-:Y:S02]  /*1880*/  HFMA2 R23, R6, R7, R23 ;  /* 0x0000000706177231 */ /* 0x000fe40000000017 */
[----:B------:R-:W-:Y:S02]  /*1890*/  HADD2 R22, R22.H0_H0, R22.H1_H1 ;  /* 0x3000001616167230 */ /* 0x000fe40000000800 */
[----:B------:R-:W-:-:S02]  /*18a0*/  HADD2 R11, R20.H0_H0, R20.H1_H1 ;  /* 0x30000014140b7230 */ /* 0x000fc40000000800 */
[----:B------:R-:W-:Y:S02]  /*18b0*/  HADD2 R21, R21.H0_H0, R21.H1_H1 ;  /* 0x3000001515157230 */ /* 0x000fe40000000800 */
[----:B------:R-:W-:Y:S01]  /*18c0*/  HADD2 R23, R23.H0_H0, R23.H1_H1 ;  /* 0x3000001717177230 */ /* 0x000fe20000000800 */
[----:B------:R-:W-:-:S04]  /*18d0*/  PRMT R22, R22, 0x5410, R11 ;  /* 0x0000541016167816 */ /* 0x000fc8000000000b */
[----:B------:R-:W-:Y:S02]  /*18e0*/  PRMT R21, R21, 0x5410, R23 ;  /* 0x0000541015157816 */ /* 0x000fe40000000017 */
[----:B------:R-:W-:-:S03]  /*18f0*/  HFMA2.MMA R18, R22, R0, R18 ;  /* 0x0000000016127235 */ /* 0x000fc60000000012 */
[----:B------:R-:W-:-:S08]  /*1900*/  HFMA2 R16, R21, R19, R16 ;  /* 0x0000001315107231 */ /* 0x000fd00000000010 */
.L_x_4844:
[----:B------:R-:W-:Y:S05]  /*1910*/  @P2 BRA `(.L_x_4845) ;  /* 0x0000000800d02947 */ /* 0x000fea0003800000 */
[C---:B0-----:R-:W-:Y:S01]  /*1920*/  IMAD.WIDE R28, R24.reuse, 0xc, R26 ;  /* 0x0000000c181c7825 */ /* 0x041fe200078e021a */
[----:B------:R-:W0:Y:S04]  /*1930*/  LDS.128 R20, [UR4+0x20] ;  /* 0x00002004ff147984 */ /* 0x000e280008000c00 */
[----:B-----5:R-:W2:Y:S01]  /*1940*/  LDG.E.128.CONSTANT R4, desc[UR6][R28.64] ;  /* 0x000000061c047981 */ /* 0x020ea2000c1e9d00 */
[----:B------:R-:W-:-:S05]  /*1950*/  IMAD.WIDE R32, R24, 0x4, R28 ;  /* 0x0000000418207825 */ /* 0x000fca00078e021c */
[----:B------:R1:W3:Y:S01]  /*1960*/  LDG.E.128.CONSTANT R8, desc[UR6][R32.64] ;  /* 0x0000000620087981 */ /* 0x0002e2000c1e9d00 */
[----:B------:R-:W-:-:S06]  /*1970*/  IMAD.WIDE R12, R24, 0x4, R32 ;  /* 0x00000004180c7825 */ /* 0x000fcc00078e0220 */
[----:B------:R-:W4:Y:S01]  /*1980*/  LDG.E.128.CONSTANT R12, desc[UR6][R12.64] ;  /* 0x000000060c0c7981 */ /* 0x000f22000c1e9d00 */
[----:B--2---:R-:W-:Y:S02]  /*1990*/  LOP3.LUT R34, R4, 0x3f003f, RZ, 0xc0, !PT ;  /* 0x003f003f04227812 */ /* 0x004fe400078ec0ff */
[--C-:B------:R-:W-:Y:S02]  /*19a0*/  SHF.R.U32.HI R35, RZ, 0x6, R4.reuse ;  /* 0x00000006ff237819 */ /* 0x100fe40000011604 */
[----:B-1----:R-:W-:Y:S02]  /*19b0*/  LOP3.LUT R33, R34, 0x64006400, RZ, 0xfc, !PT ;  /* 0x6400640022217812 */ /* 0x002fe400078efcff */
[----:B------:R-:W-:Y:S02]  /*19c0*/  SHF.R.U32.HI R30, RZ, 0xc, R4 ;  /* 0x0000000cff1e7819 */ /* 0x000fe40000011604 */
[----:B------:R-:W-:Y:S01]  /*19d0*/  LOP3.LUT R4, R5, 0x3f003f, RZ, 0xc0, !PT ;  /* 0x003f003f05047812 */ /* 0x000fe200078ec0ff */
[----:B------:R-:W-:Y:S01]  /*19e0*/  HADD2 R33, R33, -1056, -1056 ;  /* 0xe420e42021217430 */ /* 0x000fe20000000000 */
[----:B------:R-:W-:-:S02]  /*19f0*/  SHF.R.U32.HI R36, RZ, 0x6, R5 ;  /* 0x00000006ff247819 */ /* 0x000fc40000011605 */
[----:B------:R-:W-:Y:S02]  /*1a00*/  LOP3.LUT R35, R35, 0x3f003f, RZ, 0xc0, !PT ;  /* 0x003f003f23237812 */ /* 0x000fe400078ec0ff */
[----:B------:R-:W-:Y:S01]  /*1a10*/  LOP3.LUT R32, R7, 0x3f003f, RZ, 0xc0, !PT ;  /* 0x003f003f07207812 */ /* 0x000fe200078ec0ff */
[----:B0-----:R-:W-:Y:S01]  /*1a20*/  HFMA2.MMA R33, R33, R20, RZ ;  /* 0x0000001421217235 */ /* 0x001fe200000000ff */
[----:B------:R-:W-:Y:S02]  /*1a30*/  SHF.R.U32.HI R31, RZ, 0xc, R5 ;  /* 0x0000000cff1f7819 */ /* 0x000fe40000011605 */
[----:B------:R-:W-:Y:S02]  /*1a40*/  LOP3.LUT R5, R6, 0x3f003f, RZ, 0xc0, !PT ;  /* 0x003f003f06057812 */ /* 0x000fe400078ec0ff */
[----:B------:R-:W-:Y:S02]  /*1a50*/  LOP3.LUT R4, R4, 0x64006400, RZ, 0xfc, !PT ;  /* 0x6400640004047812 */ /* 0x000fe400078efcff */
[----:B------:R-:W-:-:S02]  /*1a60*/  LOP3.LUT R36, R36, 0x3f003f, RZ, 0xc0, !PT ;  /* 0x003f003f24247812 */ /* 0x000fc400078ec0ff */
[----:B------:R-:W-:Y:S01]  /*1a70*/  LOP3.LUT R35, R35, 0x64006400, RZ, 0xfc, !PT ;  /* 0x6400640023237812 */ /* 0x000fe200078efcff */
[----:B------:R-:W-:Y:S01]  /*1a80*/  HADD2 R37, R4, -1056, -1056 ;  /* 0xe420e42004257430 */ /* 0x000fe20000000000 */
[----:B------:R-:W-:Y:S02]  /*1a90*/  LOP3.LUT R32, R32, 0x64006400, RZ, 0xfc, !PT ;  /* 0x6400640020207812 */ /* 0x000fe400078efcff */
[--C-:B------:R-:W-:Y:S01]  /*1aa0*/  SHF.R.U32.HI R28, RZ, 0xc, R6.reuse ;  /* 0x0000000cff1c7819 */ /* 0x100fe20000011606 */
[----:B------:R-:W-:Y:S01]  /*1ab0*/  HADD2 R34, R35, -1056, -1056 ;  /* 0xe420e42023227430 */ /* 0x000fe20000000000 */
[----:B------:R-:W-:Y:S01]  /*1ac0*/  SHF.R.U32.HI R6, RZ, 0x6, R6 ;  /* 0x00000006ff067819 */ /* 0x000fe20000011606 */
[----:B------:R-:W-:Y:S01]  /*1ad0*/  HADD2 R39, R32, -1056, -1056 ;  /* 0xe420e42020277430 */ /* 0x000fe20000000000 */
[----:B------:R-:W-:Y:S01]  /*1ae0*/  LOP3.LUT R5, R5, 0x64006400, RZ, 0xfc, !PT ;  /* 0x6400640005057812 */ /* 0x000fe200078efcff */
[----:B------:R-:W-:Y:S01]  /*1af0*/  HFMA2 R4, R37, R20, RZ.H0_H0 ;  /* 0x0000001425047231 */ /* 0x000fe200000400ff */
[----:B------:R-:W-:-:S02]  /*1b00*/  LOP3.LUT R36, R36, 0x64006400, RZ, 0xfc, !PT ;  /* 0x6400640024247812 */ /* 0x000fc400078efcff */
[----:B------:R-:W-:Y:S01]  /*1b10*/  LOP3.LUT R32, R6, 0x3f003f, RZ, 0xc0, !PT ;  /* 0x003f003f06207812 */ /* 0x000fe200078ec0ff */
[----:B------:R-:W-:Y:S01]  /*1b20*/  HADD2 R5, R5, -1056, -1056 ;  /* 0xe420e42005057430 */ /* 0x000fe20000000000 */
[--C-:B------:R-:W-:Y:S01]  /*1b30*/  SHF.R.U32.HI R29, RZ, 0xc, R7.reuse ;  /* 0x0000000cff1d7819 */ /* 0x100fe20000011607 */
[----:B------:R-:W-:Y:S01]  /*1b40*/  HADD2 R35, R36, -1056, -1056 ;  /* 0xe420e42024237430 */ /* 0x000fe20000000000 */
[----:B------:R-:W-:Y:S01]  /*1b50*/  SHF.R.U32.HI R7, RZ, 0x6, R7 ;  /* 0x00000006ff077819 */ /* 0x000fe20000011607 */
[----:B------:R-:W-:Y:S01]  /*1b60*/  HFMA2.MMA R6, R34, R21, R33 ;  /* 0x0000001522067235 */ /* 0x000fe20000000021 */
[----:B------:R-:W-:Y:S01]  /*1b70*/  LOP3.LUT R33, R32, 0x64006400, RZ, 0xfc, !PT ;  /* 0x6400640020217812 */ /* 0x000fe200078efcff */
[----:B------:R-:W-:Y:S01]  /*1b80*/  HFMA2 R4, R35, R21, R4 ;  /* 0x0000001523047231 */ /* 0x000fe20000000004 */
        /* <DEDUP_REMOVED lines=18> */
[----:B----4-:R-:W-:Y:S01]  /*1cb0*/  SHF.R.U32.HI R28, RZ, 0xa, R13 ;  /* 0x0000000aff1c7819 */ /* 0x010fe2000001160d */
[----:B------:R-:W-:Y:S01]  /*1cc0*/  HFMA2 R20, R35, R21, R20 ;  /* 0x0000001523147231 */ /* 0x000fe20000000014 */
[-C--:B------:R-:W-:Y:S01]  /*1cd0*/  HFMA2.MMA R6, R7, R22.reuse, R6 ;  /* 0x0000001607067235 */ /* 0x080fe20000000006 */
[----:B------:R-:W-:Y:S01]  /*1ce0*/  HFMA2 R21, R33, R22, R4 ;  /* 0x0000001621157231 */ /* 0x000fe20000000004 */
[----:B------:R-:W-:Y:S01]  /*1cf0*/  LOP3.LUT R33, R11, 0x3f003f, RZ, 0xc0, !PT ;  /* 0x003f003f0b217812 */ /* 0x000fe200078ec0ff */
[----:B------:R-:W-:Y:S01]  /*1d00*/  HFMA2.MMA R4, R34, R22, R5 ;  /* 0x0000001622047235 */ /* 0x000fe20000000005 */
        /* <DEDUP_REMOVED lines=8> */
[----:B------:R-:W-:Y:S01]  /*1d90*/  HFMA2 R33, R33, R22, R20 ;  /* 0x0000001621217231 */ /* 0x000fe20000000014 */
[----:B------:R-:W-:-:S02]  /*1da0*/  LOP3.LUT R5, R5, 0x64006400, RZ, 0xfc, !PT ;  /* 0x6400640005057812 */ /* 0x000fc400078efcff */
[----:B------:R-:W-:Y:S01]  /*1db0*/  LOP3.LUT R32, R32, 0x64006400, RZ, 0xfc, !PT ;  /* 0x6400640020207812 */ /* 0x000fe200078efcff */
[----:B------:R-:W-:Y:S01]  /*1dc0*/  HADD2 R22, R7, -1056, -1056 ;  /* 0xe420e42007167430 */ /* 0x000fe20000000000 */
[----:B------:R-:W-:Y:S01]  /*1dd0*/  SHF.R.U32.HI R34, RZ, 0x6, R11 ;  /* 0x00000006ff227819 */ /* 0x000fe2000001160b */
[----:B------:R-:W-:Y:S01]  /*1de0*/  HADD2 R5, R5, -1056, -1056 ;  /* 0xe420e42005057430 */ /* 0x000fe20000000000 */
[----:B------:R-:W-:Y:S01]  /*1df0*/  LOP3.LUT R35, R31, 0xf000f, RZ, 0xc0, !PT ;  /* 0x000f000f1f237812 */ /* 0x000fe200078ec0ff */
[----:B------:R-:W-:Y:S01]  /*1e00*/  HADD2 R7, R32, -1056, -1056 ;  /* 0xe420e42020077430 */ /* 0x000fe20000000000 */
[----:B------:R-:W-:Y:S01]  /*1e10*/  LOP3.LUT R34, R34, 0x3f003f, RZ, 0xc0, !PT ;  /* 0x003f003f22227812 */ /* 0x000fe200078ec0ff */
[----:B------:R-:W-:Y:S01]  /*1e20*/  HFMA2 R21, R22, R23, R21 ;  /* 0x0000001716157231 */ /* 0x000fe20000000015 */
[----:B------:R-:W-:Y:S01]  /*1e30*/  SHF.R.U32.HI R32, RZ, 0xc, R9 ;  /* 0x0000000cff207819 */ /* 0x000fe20000011609 */
[-C--:B------:R-:W-:Y:S01]  /*1e40*/  HFMA2.MMA R20, R5, R23.reuse, R6 ;  /* 0x0000001705147235 */ /* 0x080fe20000000006 */
[----:B------:R-:W-:Y:S01]  /*1e50*/  LOP3.LUT R34, R34, 0x64006400, RZ, 0xfc, !PT ;  /* 0x6400640022227812 */ /* 0x000fe200078efcff */
[----:B------:R-:W-:Y:S01]  /*1e60*/  HFMA2.MMA R22, R7, R23, R4 ;  /* 0x0000001707167235 */ /* 0x000fe20000000004 */
[----:B------:R-:W-:Y:S01]  /*1e70*/  LOP3.LUT R9, R30, 0xf000f, RZ, 0xc0, !PT ;  /* 0x000f000f1e097812 */ /* 0x000fe200078ec0ff */
[----:B------:R-:W0:Y:S01]  /*1e80*/  LDS.128 R4, [UR4+0x30] ;  /* 0x00003004ff047984 */ /* 0x000e220008000c00 */
[----:B------:R-:W-:Y:S01]  /*1e90*/  SHF.R.U32.HI R30, RZ, 0x8, R13 ;  /* 0x00000008ff1e7819 */ /* 0x000fe2000001160d */
[----:B------:R-:W-:Y:S01]  /*1ea0*/  HADD2 R34, R34, -1056, -1056 ;  /* 0xe420e42022227430 */ /* 0x000fe20000000000 */
[----:B------:R-:W-:-:S02]  /*1eb0*/  SHF.R.U32.HI R31, RZ, 0xc, R10 ;  /* 0x0000000cff1f7819 */ /* 0x000fc4000001160a */
[----:B------:R-:W-:Y:S01]  /*1ec0*/  SHF.R.U32.HI R10, RZ, 0xa, R12 ;  /* 0x0000000aff0a7819 */ /* 0x000fe2000001160c */
[----:B------:R-:W-:Y:S01]  /*1ed0*/  HFMA2 R23, R34, R23, R33 ;  /* 0x0000001722177231 */ /* 0x000fe20000000021 */
[----:B------:R-:W-:Y:S02]  /*1ee0*/  SHF.R.U32.HI R33, RZ, 0xc, R8 ;  /* 0x0000000cff217819 */ /* 0x000fe40000011608 */
[----:B------:R-:W-:Y:S02]  /*1ef0*/  SHF.R.U32.HI R8, RZ, 0x8, R12 ;  /* 0x00000008ff087819 */ /* 0x000fe4000001160c */
[----:B------:R-:W-:Y:S02]  /*1f00*/  LOP3.LUT R33, R33, 0xf000f, RZ, 0xc0, !PT ;  /* 0x000f000f21217812 */ /* 0x000fe400078ec0ff */
[----:B------:R-:W-:Y:S02]  /*1f10*/  LOP3.LUT R8, R9, 0x300030, R8, 0xf8, !PT ;  /* 0x0030003009087812 */ /* 0x000fe400078ef808 */
[----:B------:R-:W-:-:S02]  /*1f20*/  LOP3.LUT R9, R35, 0x300030, R30, 0xf8, !PT ;  /* 0x0030003023097812 */ /* 0x000fc400078ef81e */
[----:B------:R-:W-:Y:S02]  /*1f30*/  SHF.R.U32.HI R30, RZ, 0x8, R14 ;  /* 0x00000008ff1e7819 */ /* 0x000fe4000001160e */
[----:B------:R-:W-:Y:S02]  /*1f40*/  LOP3.LUT R35, R32, 0xf000f, RZ, 0xc0, !PT ;  /* 0x000f000f20237812 */ /* 0x000fe400078ec0ff */
        /* <DEDUP_REMOVED lines=8> */
[----:B------:R-:W-:Y:S02]  /*1fd0*/  LOP3.LUT R32, R15, 0x3f003f, RZ, 0xc0, !PT ;  /* 0x003f003f0f207812 */ /* 0x000fe400078ec0ff */
[----:B------:R-:W-:-:S02]  /*1fe0*/  SHF.R.U32.HI R13, RZ, 0x6, R13 ;  /* 0x00000006ff0d7819 */ /* 0x000fc4000001160d */
[----:B------:R-:W-:Y:S02]  /*1ff0*/  LOP3.LUT R29, R34, 0x300030, R29, 0xf8, !PT ;  /* 0x00300030221d7812 */ /* 0x000fe400078ef81d */
[----:B------:R-:W-:Y:S02]  /*2000*/  LOP3.LUT R37, R37, 0x64006400, RZ, 0xfc, !PT ;  /* 0x6400640025257812 */ /* 0x000fe400078efcff */
[----:B------:R-:W-:Y:S02]  /*2010*/  LOP3.LUT R33, R33, 0x64006400, RZ, 0xfc, !PT ;  /* 0x6400640021217812 */ /* 0x000fe400078efcff */
[----:B------:R-:W-:Y:S01]  /*2020*/  SHF.R.U32.HI R12, RZ, 0x6, R12 ;  /* 0x00000006ff0c7819 */ /* 0x000fe2000001160c */
[----:B------:R-:W-:Y:S01]  /*2030*/  HADD2 R37, R37, -1056, -1056 ;  /* 0xe420e42025257430 */ /* 0x000fe20000000000 */
[--C-:B------:R-:W-:Y:S01]  /*2040*/  SHF.R.U32.HI R34, RZ, 0xa, R14.reuse ;  /* 0x0000000aff227819 */ /* 0x100fe2000001160e */
[----:B------:R-:W-:Y:S01]  /*2050*/  HADD2 R33, R33, -1056, -1056 ;  /* 0xe420e42021217430 */ /* 0x000fe20000000000 */
[----:B------:R-:W-:-:S02]  /*2060*/  SHF.R.U32.HI R14, RZ, 0x6, R14 ;  /* 0x00000006ff0e7819 */ /* 0x000fc4000001160e */
[----:B------:R-:W-:Y:S01]  /*2070*/  LOP3.LUT R31, R31, 0xf000f, RZ, 0xc0, !PT ;  /* 0x000f000f1f1f7812 */ /* 0x000fe200078ec0ff */
[-C--:B0-----:R-:W-:Y:S01]  /*2080*/  HFMA2.MMA R20, R37, R4.reuse, R20 ;  /* 0x0000000425147235 */ /* 0x081fe20000000014 */
[----:B------:R-:W-:Y:S01]  /*2090*/  LOP3.LUT R35, R35, 0x64006400, RZ, 0xfc, !PT ;  /* 0x6400640023237812 */ /* 0x000fe200078efcff */
[----:B------:R-:W-:Y:S01]  /*20a0*/  HFMA2.MMA R22, R33, R4, R22 ;  /* 0x0000000421167235 */ /* 0x000fe20000000016 */
[----:B------:R-:W-:Y:S02]  /*20b0*/  LOP3.LUT R32, R32, 0x64006400, RZ, 0xfc, !PT ;  /* 0x6400640020207812 */ /* 0x000fe400078efcff */
[--C-:B------:R-:W-:Y:S02]  /*20c0*/  SHF.R.U32.HI R36, RZ, 0xa, R15.reuse ;  /* 0x0000000aff247819 */ /* 0x100fe4000001160f */
[----:B------:R-:W-:Y:S01]  /*20d0*/  LOP3.LUT R13, R13, 0x3f003f, RZ, 0xc0, !PT ;  /* 0x003f003f0d0d7812 */ /* 0x000fe200078ec0ff */
[----:B------:R-:W-:Y:S01]  /*20e0*/  HADD2 R32, R32, -1056, -1056 ;  /* 0xe420e42020207430 */ /* 0x000fe20000000000 */
[----:B------:R-:W-:-:S02]  /*20f0*/  SHF.R.U32.HI R15, RZ, 0x6, R15 ;  /* 0x00000006ff0f7819 */ /* 0x000fc4000001160f */
[----:B------:R-:W-:Y:S01]  /*2100*/  LOP3.LUT R12, R12, 0x3f003f, RZ, 0xc0, !PT ;  /* 0x003f003f0c0c7812 */ /* 0x000fe200078ec0ff */
[-C--:B------:R-:W-:Y:S01]  /*2110*/  HFMA2 R23, R32, R4.reuse, R23 ;  /* 0x0000000420177231 */ /* 0x080fe20000000017 */
[----:B------:R-:W-:Y:S01]  /*2120*/  LOP3.LUT R31, R31, 0x300030, R34, 0xf8, !PT ;  /* 0x003000301f1f7812 */ /* 0x000fe200078ef822 */
[----:B------:R-:W-:Y:S01]  /*2130*/  HADD2 R34, R35, -1056, -1056 ;  /* 0xe420e42023227430 */ /* 0x000fe20000000000 */
[----:B------:R-:W-:Y:S02]  /*2140*/  LOP3.LUT R14, R14, 0x3f003f, RZ, 0xc0, !PT ;  /* 0x003f003f0e0e7812 */ /* 0x000fe400078ec0ff */
[----:B------:R-:W-:Y:S01]  /*2150*/  LOP3.LUT R13, R13, 0x64006400, RZ, 0xfc, !PT ;  /* 0x640064000d0d7812 */ /* 0x000fe200078efcff */
[----:B------:R-:W-:Y:S01]  /*2160*/  HFMA2 R21, R34, R4, R21 ;  /* 0x0000000422157231 */ /* 0x000fe20000000015 */
        /* <DEDUP_REMOVED lines=13> */
[----:B------:R-:W-:Y:S01]  /*2240*/  SHF.R.U32.HI R11, RZ, 0xc, R11 ;  /* 0x0000000cff0b7819 */ /* 0x000fe2000001160b */
        /* <DEDUP_REMOVED lines=11> */
[----:B------:R-:W-:Y:S01]  /*2300*/  LOP3.LUT R11, R11, 0x300030, R36, 0xf8, !PT ;  /* 0x003000300b0b7812 */ /* 0x000fe200078ef824 */
[----:B------:R-:W-:Y:S01]  /*2310*/  HADD2 R31, R31, -1056, -1056 ;  /* 0xe420e4201f1f7430 */ /* 0x000fe20000000000 */
[----:B------:R-:W-:Y:S01]  /*2320*/  HFMA2.MMA R22, R9, R6, R22 ;  /* 0x0000000609167235 */ /* 0x000fe20000000016 */
[----:B------:R-:W-:Y:S01]  /*2330*/  LOP3.LUT R28, R28, 0x64006400, RZ, 0xfc, !PT ;  /* 0x640064001c1c7812 */ /* 0x000fe200078efcff */
[----:B------:R-:W-:Y:S01]  /*2340*/  HFMA2 R21, R4, R6, R21 ;  /* 0x0000000604157231 */ /* 0x000fe20000000015 */
[----:B------:R-:W-:Y:S01]  /*2350*/  LOP3.LUT R11, R11, 0x64006400, RZ, 0xfc, !PT ;  /* 0x640064000b0b7812 */ /* 0x000fe200078efcff */
[----:B------:R-:W-:Y:S01]  /*2360*/  HADD2 R4, R29, -1056, -1056 ;  /* 0xe420e4201d047430 */ /* 0x000fe20000000000 */
[----:B------:R-:W-:Y:S01]  /*2370*/  HFMA2.MMA R20, R5, R7, R20 ;  /* 0x0000000705147235 */ /* 0x000fe20000000014 */
[----:B------:R-:W-:-:S02]  /*2380*/  HADD2 R28, R28, -1056, -1056 ;  /* 0xe420e4201c1c7430 */ /* 0x000fc40000000000 */
[----:B------:R-:W-:Y:S01]  /*2390*/  HFMA2.MMA R22, R31, R7, R22 ;  /* 0x000000071f167235 */ /* 0x000fe20000000016 */
[----:B------:R-:W-:Y:S02]  /*23a0*/  HFMA2 R23, R4, R6, R23 ;  /* 0x0000000604177231 */ /* 0x000fe40000000017 */
        /* <DEDUP_REMOVED lines=11> */
.L_x_4845:
[----:B------:R-:W1:Y:S01]  /*2460*/  LDC R13, c[0x0][0x240] ;  /* 0x00009000ff0d7b82 */ /* 0x000e620000000800 */
[----:B-----5:R-:W-:Y:S01]  /*2470*/  LEA R4, R25, 0x40, 0x6 ;  /* 0x0000004019047811 */ /* 0x020fe200078e30ff */
[----:B------:R-:W-:Y:S01]  /*2480*/  VIADD R2, R2, 0x20 ;  /* 0x0000002002027836 */ /* 0x000fe20000000000 */
[----:B------:R-:W-:Y:S01]  /*2490*/  UIADD3 UR4, UR4, 0x40, URZ ;  /* 0x0000004004047890 */ /* 0x000fe2000fffe03f */
[----:B0-----:R-:W-:-:S03]  /*24a0*/  IMAD.WIDE R26, R24, 0x18, R26 ;  /* 0x00000018181a7825 */ /* 0x001fc600078e021a */
[----:B------:R-:W-:Y:S02]  /*24b0*/  ISETP.GE.AND P0, PT, R2, UR5, PT ;  /* 0x0000000502007c0c */ /* 0x000fe4000bf06270 */
[----:B-1----:R-:W-:-:S04]  /*24c0*/  VIMNMX R5, R4, R13, PT ;  /* 0x0000000d04057248 */ /* 0x002fc80003fe0100 */
[----:B------:R-:W-:-:S13]  /*24d0*/  ISETP.LT.AND P1, PT, R2, R5, PT ;  /* 0x000000050200720c */ /* 0x000fda0003f21270 */
[----:B------:R-:W-:Y:S05]  /*24e0*/  @!P0 BRA P1, `(.L_x_4846) ;  /* 0xffffffe800048947 */ /* 0x000fea000083ffff */
.L_x_4843:
[----:B------:R-:W0:Y:S02]  /*24f0*/  S2UR UR5, SR_CTAID.Z ;  /* 0x00000000000579c3 */ /* 0x000e240000002700 */
[----:B0-----:R-:W-:-:S06]  /*2500*/  ULEA UR8, UR5, 0x40, 0x6 ;  /* 0x0000004005087891 */ /* 0x001fcc000f8e303f */
[----:B------:R-:W-:Y:S01]  /*2510*/  VIMNMX R13, R13, UR8, PT ;  /* 0x000000080d0d7c48 */ /* 0x000fe2000bfe0100 */
[----:B------:R-:W-:-:S03]  /*2520*/  ULDC UR8, c[0x0][0x268] ;  /* 0x00009a0000087ab9 */ /* 0x000fc60000000800 */
[----:B------:R-:W-:-:S04]  /*2530*/  ISETP.GE.AND P0, PT, R2, R13, PT ;  /* 0x0000000d0200720c */ /* 0x000fc80003f06270 */
[----:B------:R-:W-:Y:S01]  /*2540*/  ISETP.GE.OR P0, PT, R2, UR8, P0 ;  /* 0x0000000802007c0c */ /* 0x000fe20008706670 */
[----:B------:R-:W-:-:S12]  /*2550*/  ULDC UR8, c[0x0][0x268] ;  /* 0x00009a0000087ab9 */ /* 0x000fd80000000800 */
[----:B------:R-:W-:Y:S05]  /*2560*/  @P0 BRA `(.L_x_4847) ;  /* 0x0000001400300947 */ /* 0x000fea0003800000 */
.L_x_4849:
[C---:B------:R-:W-:Y:S01]  /*2570*/  ISETP.NE.AND P0, PT, R2.reuse, R17, PT ;  /* 0x000000110200720c */ /* 0x040fe20003f05270 */
[----:B------:R-:W0:Y:S01]  /*2580*/  LDC R24, c[0x0][0x23c] ;  /* 0x00008f00ff187b82 */ /* 0x000e220000000800 */
[----:B-----5:R1:W5:Y:S11]  /*2590*/  LDG.E.128.CONSTANT R20, desc[UR6][R26.64] ;  /* 0x000000061a147981 */ /* 0x020376000c1e9d00 */
[----:B------:R-:W2:Y:S01]  /*25a0*/  @!P0 LDC.64 R8, c[0x0][0x248] ;  /* 0x00009200ff088b82 */ /* 0x000ea20000000a00 */
[----:B------:R-:W-:Y:S01]  /*25b0*/  @!P0 VIADD R3, R3, 0x1 ;  /* 0x0000000103038836 */ /* 0x000fe20000000000 */
[----:B------:R-:W-:-:S03]  /*25c0*/  @!P0 LEA R5, R2, 0x1, 0x1 ;  /* 0x0000000102058811 */ /* 0x000fc600078e08ff */
[----:B------:R-:W-:-:S06]  /*25d0*/  @!P0 IMAD R12, R3, 0x8, R1 ;  /* 0x00000008030c8824 */ /* 0x000fcc00078e0201 */
[----:B------:R-:W3:Y:S01]  /*25e0*/  @!P0 LDL.64 R12, [R12] ;  /* 0x000000000c0c8983 */ /* 0x000ee20000100a00 */
[----:B0-----:R-:W-:-:S04]  /*25f0*/  IMAD.WIDE R10, R24, 0x4, R26 ;  /* 0x00000004180a7825 */ /* 0x001fc800078e021a */
[----:B--2---:R-:W-:Y:S02]  /*2600*/  @!P0 IMAD.WIDE R8, R5, 0x2, R8 ;  /* 0x0000000205088825 */ /* 0x004fe400078e0208 */
[----:B------:R0:W5:Y:S04]  /*2610*/  LDG.E.128.CONSTANT R4, desc[UR6][R10.64] ;  /* 0x000000060a047981 */ /* 0x000168000c1e9d00 */
[----:B------:R-:W2:Y:S01]  /*2620*/  @!P0 LDG.E.U16.CONSTANT R9, desc[UR6][R8.64] ;  /* 0x0000000608098981 */ /* 0x000ea2000c1e9500 */
[----:B-1----:R-:W-:Y:S01]  /*2630*/  IMAD.WIDE R26, R24, 0x4, R10 ;  /* 0x00000004181a7825 */ /* 0x002fe200078e020a */
[----:B---3--:R-:W-:Y:S02]  /*2640*/  @!P0 PRMT R0, R12, 0x7610, R0 ;  /* 0x000076100c008816 */ /* 0x008fe40000000000 */
[----:B------:R-:W-:-:S02]  /*2650*/  @!P0 PRMT R19, R13, 0x7610, R19 ;  /* 0x000076100d138816 */ /* 0x000fc40000000013 */
[----:B------:R-:W-:Y:S02]  /*2660*/  @!P0 PRMT R0, R0, 0x7610, R12 ;  /* 0x0000761000008816 */ /* 0x000fe4000000000c */
[----:B------:R-:W-:Y:S01]  /*2670*/  @!P0 PRMT R19, R19, 0x7610, R13 ;  /* 0x0000761013138816 */ /* 0x000fe2000000000d */
[----:B--2---:R-:W-:Y:S01]  /*2680*/  @!P0 IMAD.IADD R17, R9, 0x1, R2 ;  /* 0x0000000109118824 */ /* 0x004fe200078e0202 */
[----:B0-----:R-:W-:Y:S06]  /*2690*/  @P2 BRA `(.L_x_4848) ;  /* 0x0000001000c02947 */ /* 0x001fec0003800000 */
[----:B------:R-:W2:Y:S01]  /*26a0*/  LDG.E.128.CONSTANT R8, desc[UR6][R26.64] ;  /* 0x000000061a087981 */ /* 0x000ea2000c1e9d00 */
[----:B-----5:R-:W-:Y:S01]  /*26b0*/  LOP3.LUT R29, R21, 0x70007, RZ, 0xc0, !PT ;  /* 0x00070007151d7812 */ /* 0x020fe200078ec0ff */
[----:B------:R-:W-:Y:S01]  /*26c0*/  IMAD.MOV.U32 R25, RZ, RZ, 0x3000 ;  /* 0x00003000ff197424 */ /* 0x000fe200078e00ff */
[----:B------:R-:W-:Y:S01]  /*26d0*/  LOP3.LUT R30, R22, 0x70007, RZ, 0xc0, !PT ;  /* 0x00070007161e7812 */ /* 0x000fe200078ec0ff */
[----:B------:R-:W0:Y:S01]  /*26e0*/  LDS.128 R12, [UR4] ;  /* 0x00000004ff0c7984 */ /* 0x000e220008000c00 */
[----:B------:R-:W-:Y:S01]  /*26f0*/  LOP3.LUT R28, R20, 0x70007, RZ, 0xc0, !PT ;  /* 0x00070007141c7812 */ /* 0x000fe200078ec0ff */
[----:B------:R-:W-:Y:S01]  /*2700*/  IMAD.MOV.U32 R32, RZ, RZ, 0x2400 ;  /* 0x00002400ff207424 */ /* 0x000fe200078e00ff */
[----:B------:R-:W-:Y:S02]  /*2710*/  LOP3.LUT R31, R23, 0x70007, RZ, 0xc0, !PT ;  /* 0x00070007171f7812 */ /* 0x000fe400078ec0ff */
[----:B------:R-:W-:Y:S02]  /*2720*/  LOP3.LUT R29, R29, 0x64006400, RZ, 0xfc, !PT ;  /* 0x640064001d1d7812 */ /* 0x000fe400078efcff */
[----:B------:R-:W-:-:S02]  /*2730*/  LOP3.LUT R30, R30, 0x64006400, RZ, 0xfc, !PT ;  /* 0x640064001e1e7812 */ /* 0x000fc400078efcff */
        /* <DEDUP_REMOVED lines=8> */
[----:B------:R-:W-:Y:S02]  /*27c0*/  PRMT R25, R25, 0x5410, R32 ;  /* 0x0000541019197816 */ /* 0x000fe40000000020 */
[----:B------:R-:W-:-:S02]  /*27d0*/  SHF.R.U32.HI R28, RZ, 0xf, R20 ;  /* 0x0000000fff1c7819 */ /* 0x000fc40000011614 */
[----:B------:R-:W-:Y:S02]  /*27e0*/  LOP3.LUT R40, R20, 0x380038, RZ, 0xc0, !PT ;  /* 0x0038003814287812 */ /* 0x000fe400078ec0ff */
[----:B------:R-:W-:Y:S02]  /*27f0*/  LOP3.LUT R42, R23, 0x380038, RZ, 0xc0, !PT ;  /* 0x00380038172a7812 */ /* 0x000fe400078ec0ff */
[----:B------:R-:W-:Y:S02]  /*2800*/  SHF.R.U32.HI R32, RZ, 0x6, R22 ;  /* 0x00000006ff207819 */ /* 0x000fe40000011616 */
[----:B------:R-:W-:Y:S02]  /*2810*/  LOP3.LUT R40, R40, 0x64006400, RZ, 0xfc, !PT ;  /* 0x6400640028287812 */ /* 0x000fe400078efcff */
[----:B------:R-:W-:Y:S02]  /*2820*/  LOP3.LUT R42, R42, 0x64006400, RZ, 0xfc, !PT ;  /* 0x640064002a2a7812 */ /* 0x000fe400078efcff */
[----:B------:R-:W-:Y:S01]  /*2830*/  SHF.R.U32.HI R30, RZ, 0xf, R23 ;  /* 0x0000000fff1e7819 */ /* 0x000fe20000011617 */
[----:B------:R-:W-:Y:S01]  /*2840*/  HFMA2 R40, R40, R25.H0_H0, -132, -132 ;  /* 0xd820d82028287431 */ /* 0x000fe20000040019 */
[----:B------:R-:W-:-:S02]  /*2850*/  LOP3.LUT R39, R28, 0x10001, RZ, 0xc0, !PT ;  /* 0x000100011c277812 */ /* 0x000fc400078ec0ff */
[----:B------:R-:W-:Y:S01]  /*2860*/  LOP3.LUT R28, R30, 0x10001, RZ, 0xc0, !PT ;  /* 0x000100011e1c7812 */ /* 0x000fe200078ec0ff */
[-C--:B0-----:R-:W-:Y:S01]  /*2870*/  HFMA2.MMA R38, R29, R12.reuse, RZ ;  /* 0x0000000c1d267235 */ /* 0x081fe200000000ff */
[-C--:B------:R-:W-:Y:S01]  /*2880*/  HFMA2 R37, R37, R12.reuse, RZ.H0_H0 ;  /* 0x0000000c25257231 */ /* 0x080fe200000400ff */
[----:B------:R-:W-:Y:S01]  /*2890*/  HFMA2.MMA R35, R35, R12, RZ ;  /* 0x0000000c23237235 */ /* 0x000fe200000000ff */
[----:B------:R-:W-:Y:S01]  /*28a0*/  HFMA2 R36, R31, R12, RZ.H0_H0 ;  /* 0x0000000c1f247231 */ /* 0x000fe200000400ff */
[----:B------:R-:W-:Y:S01]  /*28b0*/  SHF.R.U32.HI R12, RZ, 0x6, R21 ;  /* 0x00000006ff0c7819 */ /* 0x000fe20000011615 */
[----:B------:R-:W-:Y:S01]  /*28c0*/  HFMA2 R37, R40, R13, R37 ;  /* 0x0000000d28257231 */ /* 0x000fe20000000025 */
[----:B------:R-:W-:Y:S02]  /*28d0*/  LOP3.LUT R21, R22, 0x380038, RZ, 0xc0, !PT ;  /* 0x0038003816157812 */ /* 0x000fe400078ec0ff */
[----:B------:R-:W-:Y:S02]  /*28e0*/  SHF.R.U32.HI R31, RZ, 0x6, R20 ;  /* 0x00000006ff1f7819 */ /* 0x000fe40000011614 */
[----:B------:R-:W-:-:S02]  /*28f0*/  SHF.R.U32.HI R29, RZ, 0xf, R22 ;  /* 0x0000000fff1d7819 */ /* 0x000fc40000011616 */
[----:B------:R-:W-:Y:S02]  /*2900*/  LOP3.LUT R20, R33, 0x64006400, RZ, 0xfc, !PT ;  /* 0x6400640021147812 */ /* 0x000fe400078efcff */
[----:B------:R-:W-:Y:S02]  /*2910*/  LOP3.LUT R22, R21, 0x64006400, RZ, 0xfc, !PT ;  /* 0x6400640015167812 */ /* 0x000fe400078efcff */
[----:B------:R-:W-:Y:S01]  /*2920*/  SHF.R.U32.HI R33, RZ, 0x6, R23 ;  /* 0x00000006ff217819 */ /* 0x000fe20000011617 */
[-C--:B------:R-:W-:Y:S01]  /*2930*/  HFMA2 R21, R20, R25.reuse.H0_H0, -132, -132 ;  /* 0xd820d82014157431 */ /* 0x080fe20000040019 */
[----:B------:R-:W-:Y:S01]  /*2940*/  LOP3.LUT R41, R29, 0x10001, RZ, 0xc0, !PT ;  /* 0x000100011d297812 */ /* 0x000fe200078ec0ff */
[-C--:B------:R-:W-:Y:S01]  /*2950*/  HFMA2 R20, R22, R25.reuse.H0_H0, -132, -132 ;  /* 0xd820d82016147431 */ /* 0x080fe20000040019 */
[----:B------:R-:W-:Y:S01]  /*2960*/  LOP3.LUT R22, R12, 0x70007, RZ, 0xc0, !PT ;  /* 0x000700070c167812 */ /* 0x000fe200078ec0ff */
[----:B------:R-:W-:Y:S01]  /*2970*/  HFMA2 R23, R42, R25.H0_H0, -132, -132 ;  /* 0xd820d8202a177431 */ /* 0x000fe20000040019 */
[----:B------:R-:W-:Y:S01]  /*2980*/  SHF.R.U32.HI R29, RZ, 0xe, R7 ;  /* 0x0000000eff1d7819 */ /* 0x000fe20000011607 */
[-C--:B------:R-:W-:Y:S01]  /*2990*/  HFMA2.MMA R38, R21, R13.reuse, R38 ;  /* 0x0000000d15267235 */ /* 0x080fe20000000026 */
[----:B------:R-:W-:Y:S01]  /*29a0*/  LOP3.LUT R22, R22, 0x64006400, RZ, 0xfc, !PT ;  /* 0x6400640016167812 */ /* 0x000fe200078efcff */
[----:B------:R-:W-:Y:S01]  /*29b0*/  HFMA2.MMA R20, R20, R13, R35 ;  /* 0x0000000d14147235 */ /* 0x000fe20000000023 */
[----:B------:R-:W-:Y:S01]  /*29c0*/  HFMA2 R21, R23, R13, R36 ;  /* 0x0000000d17157231 */ /* 0x000fe20000000024 */
[----:B------:R-:W-:-:S02]  /*29d0*/  LOP3.LUT R13, R34, 0x10001, RZ, 0xc0, !PT ;  /* 0x00010001220d7812 */ /* 0x000fc400078ec0ff */
[----:B------:R-:W-:Y:S02]  /*29e0*/  LOP3.LUT R23, R32, 0x70007, RZ, 0xc0, !PT ;  /* 0x0007000720177812 */ /* 0x000fe400078ec0ff */
[----:B------:R-:W-:Y:S02]  /*29f0*/  LOP3.LUT R34, R31, 0x70007, RZ, 0xc0, !PT ;  /* 0x000700071f227812 */ /* 0x000fe400078ec0ff */
[----:B------:R-:W-:Y:S02]  /*2a00*/  LOP3.LUT R35, R33, 0x70007, RZ, 0xc0, !PT ;  /* 0x0007000721237812 */ /* 0x000fe400078ec0ff */
[----:B------:R-:W-:Y:S02]  /*2a10*/  SHF.R.U32.HI R36, RZ, 0xe, R5 ;  /* 0x0000000eff247819 */ /* 0x000fe40000011605 */
[----:B------:R-:W-:Y:S02]  /*2a20*/  LOP3.LUT R23, R23, 0x64006400, RZ, 0xfc, !PT ;  /* 0x6400640017177812 */ /* 0x000fe400078efcff */
[----:B------:R-:W-:-:S02]  /*2a30*/  LOP3.LUT R34, R34, 0x64006400, RZ, 0xfc, !PT ;  /* 0x6400640022227812 */ /* 0x000fc400078efcff */
[----:B------:R-:W-:Y:S01]  /*2a40*/  LOP3.LUT R35, R35, 0x64006400, RZ, 0xfc, !PT ;  /* 0x6400640023237812 */ /* 0x000fe200078efcff */
[----:B------:R-:W-:Y:S01]  /*2a50*/  HADD2 R23, R23, -1028, -1028 ;  /* 0xe404e40417177430 */ /* 0x000fe20000000000 */
[----:B------:R-:W-:Y:S01]  /*2a60*/  LOP3.LUT R36, R13, 0x20002, R36, 0xf8, !PT ;  /* 0x000200020d247812 */ /* 0x000fe200078ef824 */
[----:B------:R-:W-:Y:S01]  /*2a70*/  HADD2 R13, R22, -1028, -1028 ;  /* 0xe404e404160d7430 */ /* 0x000fe20000000000 */
[----:B------:R-:W-:Y:S01]  /*2a80*/  LOP3.LUT R28, R28, 0x20002, R29, 0xf8, !PT ;  /* 0x000200021c1c7812 */ /* 0x000fe200078ef81d */
[----:B------:R-:W-:Y:S01]  /*2a90*/  HADD2 R34, R34, -1028, -1028 ;  /* 0xe404e40422227430 */ /* 0x000fe20000000000 */
[C---:B------:R-:W-:Y:S01]  /*2aa0*/  LOP3.LUT R40, R31.reuse, 0x380038, RZ, 0xc0, !PT ;  /* 0x003800381f287812 */ /* 0x040fe200078ec0ff */
[----:B------:R-:W-:Y:S01]  /*2ab0*/  HADD2 R22, R35, -1028, -1028 ;  /* 0xe404e40423167430 */ /* 0x000fe20000000000 */
[----:B------:R-:W-:Y:S01]  /*2ac0*/  LOP3.LUT R31, R31, 0x1c001c0, RZ, 0xc0, !PT ;  /* 0x01c001c01f1f7812 */ /* 0x000fe200078ec0ff */
[-C--:B------:R-:W-:Y:S01]  /*2ad0*/  HFMA2 R35, R34, R14.reuse, R37 ;  /* 0x0000000e22237231 */ /* 0x080fe20000000025 */
[-C--:B------:R-:W-:Y:S01]  /*2ae0*/  HFMA2.MMA R13, R13, R14.reuse, R38 ;  /* 0x0000000e0d0d7235 */ /* 0x080fe20000000026 */
[----:B------:R-:W-:Y:S01]  /*2af0*/  SHF.R.U32.HI R38, RZ, 0xe, R4 ;  /* 0x0000000eff267819 */ /* 0x000fe20000011604 */
[----:B------:R-:W-:Y:S01]  /*2b00*/  HFMA2.MMA R37, R23, R14, R20 ;  /* 0x0000000e17257235 */ /* 0x000fe20000000014 */
[----:B------:R-:W-:Y:S01]  /*2b10*/  HFMA2 R14, R22, R14, R21 ;  /* 0x0000000e160e7231 */ /* 0x000fe20000000015 */
[----:B------:R-:W-:Y:S01]  /*2b20*/  SHF.R.U32.HI R34, RZ, 0xe, R6 ;  /* 0x0000000eff227819 */ /* 0x000fe20000011606 */
[----:B------:R-:W0:Y:S01]  /*2b30*/  LDS.128 R20, [UR4+0x10] ;  /* 0x00001004ff147984 */ /* 0x000e220008000c00 */
[----:B------:R-:W-:-:S02]  /*2b40*/  LOP3.LUT R30, R39, 0x20002, R38, 0xf8, !PT ;  /* 0x00020002271e7812 */ /* 0x000fc400078ef826 */
[----:B------:R-:W-:Y:S02]  /*2b50*/  LOP3.LUT R38, R12, 0x380038, RZ, 0xc0, !PT ;  /* 0x003800380c267812 */ /* 0x000fe400078ec0ff */
[----:B------:R-:W-:Y:S02]  /*2b60*/  LOP3.LUT R34, R41, 0x20002, R34, 0xf8, !PT ;  /* 0x0002000229227812 */ /* 0x000fe400078ef822 */
[----:B------:R-:W-:Y:S02]  /*2b70*/  LOP3.LUT R38, R38, 0x64006400, RZ, 0xfc, !PT ;  /* 0x6400640026267812 */ /* 0x000fe400078efcff */
[----:B------:R-:W-:-:S03]  /*2b80*/  LOP3.LUT R40, R40, 0x64006400, RZ, 0xfc, !PT ;  /* 0x6400640028287812 */ /* 0x000fc600078efcff */
[-C--:B------:R-:W-:Y:S02]  /*2b90*/  HFMA2 R38, R38, R25.reuse.H0_H0, -132, -132 ;  /* 0xd820d82026267431 */ /* 0x080fe40000040019 */
[----:B------:R-:W-:-:S04]  /*2ba0*/  HFMA2 R40, R40, R25.H0_H0, -132, -132 ;  /* 0xd820d82028287431 */ /* 0x000fc80000040019 */
[----:B------:R-:W-:Y:S01]  /*2bb0*/  HFMA2.MMA R13, R38, R15, R13 ;  /* 0x0000000f260d7235 */ /* 0x000fe2000000000d */
[----:B------:R-:W-:Y:S01]  /*2bc0*/  LOP3.LUT R38, R12, 0x1c001c0, RZ, 0xc0, !PT ;  /* 0x01c001c00c267812 */ /* 0x000fe200078ec0ff */
[----:B------:R-:W-:-:S03]  /*2bd0*/  HFMA2 R35, R40, R15, R35 ;  /* 0x0000000f28237231 */ /* 0x000fc60000000023 */
[----:B------:R-:W-:-:S05]  /*2be0*/  LOP3.LUT R38, R38, 0x64006400, RZ, 0xfc, !PT ;  /* 0x6400640026267812 */ /* 0x000fca00078efcff */
[----:B------:R-:W-:-:S04]  /*2bf0*/  HFMA2 R38, R38, R25.H1_H1, -20, -20 ;  /* 0xcd00cd0026267431 */ /* 0x000fc80000060019 */
[----:B0-----:R-:W-:Y:S01]  /*2c00*/  HFMA2 R13, R38, R20, R13 ;  /* 0x00000014260d7231 */ /* 0x001fe2000000000d */
[----:B--2---:R-:W-:Y:S02]  /*2c10*/  SHF.R.U32.HI R29, RZ, 0xd, R9 ;  /* 0x0000000dff1d7819 */ /* 0x004fe40000011609 */
[----:B------:R-:W-:Y:S02]  /*2c20*/  SHF.R.U32.HI R39, RZ, 0xd, R8 ;  /* 0x0000000dff277819 */ /* 0x000fe40000011608 */
        /* <DEDUP_REMOVED lines=8> */
[----:B------:R-:W-:Y:S01]  /*2cb0*/  LOP3.LUT R32, R31, 0x64006400, RZ, 0xfc, !PT ;  /* 0x640064001f207812 */ /* 0x000fe200078efcff */
[-C--:B------:R-:W-:Y:S01]  /*2cc0*/  HFMA2 R41, R12, R25.reuse.H0_H0, -132, -132 ;  /* 0xd820d8200c297431 */ /* 0x080fe20000040019 */
[----:B------:R-:W-:Y:S02]  /*2cd0*/  LOP3.LUT R12, R39, 0x64006400, RZ, 0xfc, !PT ;  /* 0x64006400270c7812 */ /* 0x000fe400078efcff */
[----:B------:R-:W-:Y:S01]  /*2ce0*/  LOP3.LUT R33, R33, 0x1c001c0, RZ, 0xc0, !PT ;  /* 0x01c001c021217812 */ /* 0x000fe200078ec0ff */
[-C--:B------:R-:W-:Y:S01]  /*2cf0*/  HFMA2.MMA R31, R36, R15.reuse, R37 ;  /* 0x0000000f241f7235 */ /* 0x080fe20000000025 */
[-C--:B------:R-:W-:Y:S01]  /*2d00*/  HFMA2 R32, R32, R25.reuse.H1_H1, -20, -20 ;  /* 0xcd00cd0020207431 */ /* 0x080fe20000060019 */
[----:B------:R-:W-:Y:S01]  /*2d10*/  HFMA2.MMA R14, R41, R15, R14 ;  /* 0x0000000f290e7235 */ /* 0x000fe2000000000e */
[----:B------:R-:W-:Y:S01]  /*2d20*/  HFMA2 R12, R12, R25.H1_H1, -20, -20 ;  /* 0xcd00cd000c0c7431 */ /* 0x000fe20000060019 */
[----:B------:R-:W-:-:S02]  /*2d30*/  LOP3.LUT R36, R33, 0x64006400, RZ, 0xfc, !PT ;  /* 0x6400640021247812 */ /* 0x000fc400078efcff */
[----:B------:R-:W-:Y:S01]  /*2d40*/  LOP3.LUT R33, R6, 0x70007, RZ, 0xc0, !PT ;  /* 0x0007000706217812 */ /* 0x000fe200078ec0ff */
[-C--:B------:R-:W-:Y:S01]  /*2d50*/  HFMA2.MMA R32, R32, R20.reuse, R35 ;  /* 0x0000001420207235 */ /* 0x080fe20000000023 */
[----:B------:R-:W-:Y:S01]  /*2d60*/  LOP3.LUT R15, R5, 0x70007, RZ, 0xc0, !PT ;  /* 0x00070007050f7812 */ /* 0x000fe200078ec0ff */
[-C--:B------:R-:W-:Y:S01]  /*2d70*/  HFMA2.MMA R31, R12, R20.reuse, R31 ;  /* 0x000000140c1f7235 */ /* 0x080fe2000000001f */
[----:B------:R-:W-:Y:S01]  /*2d80*/  LOP3.LUT R12, R4, 0x70007, RZ, 0xc0, !PT ;  /* 0x00070007040c7812 */ /* 0x000fe200078ec0ff */
[----:B------:R-:W-:Y:S01]  /*2d90*/  HFMA2 R37, R36, R25.H1_H1, -20, -20 ;  /* 0xcd00cd0024257431 */ /* 0x000fe20000060019 */
        /* <DEDUP_REMOVED lines=12> */
[----:B------:R-:W-:Y:S01]  /*2e60*/  SHF.R.U32.HI R5, RZ, 0x6, R5 ;  /* 0x00000006ff057819 */ /* 0x000fe20000011605 */
[-C--:B------:R-:W-:Y:S01]  /*2e70*/  HFMA2 R31, R12, R21.reuse, R31 ;  /* 0x000000150c1f7231 */ /* 0x080fe2000000001f */
[----:B------:R-:W-:Y:S01]  /*2e80*/  LOP3.LUT R12, R4, 0x380038, RZ, 0xc0, !PT ;  /* 0x00380038040c7812 */ /* 0x000fe200078ec0ff */
[----:B------:R-:W-:Y:S01]  /*2e90*/  HFMA2 R32, R37, R21, R32 ;  /* 0x0000001525207231 */ /* 0x000fe20000000020 */
[-C--:B------:R-:W-:Y:S01]  /*2ea0*/  HFMA2.MMA R20, R20, R21.reuse, R13 ;  /* 0x0000001514147235 */ /* 0x080fe2000000000d */
[----:B------:R-:W-:Y:S01]  /*2eb0*/  SHF.R.U32.HI R4, RZ, 0x6, R4 ;  /* 0x00000006ff047819 */ /* 0x000fe20000011604 */
[----:B------:R-:W-:Y:S01]  /*2ec0*/  HFMA2.MMA R21, R35, R21, R14 ;  /* 0x0000001523157235 */ /* 0x000fe2000000000e */
[----:B------:R-:W-:-:S02]  /*2ed0*/  LOP3.LUT R38, R12, 0x64006400, RZ, 0xfc, !PT ;  /* 0x640064000c267812 */ /* 0x000fc400078efcff */
[----:B------:R-:W0:Y:S01]  /*2ee0*/  LDS.128 R12, [UR4+0x20] ;  /* 0x00002004ff0c7984 */ /* 0x000e220008000c00 */
[----:B------:R-:W-:Y:S02]  /*2ef0*/  SHF.R.U32.HI R37, RZ, 0xd, R10 ;  /* 0x0000000dff257819 */ /* 0x000fe4000001160a */
[-C--:B------:R-:W-:Y:S01]  /*2f00*/  HFMA2 R39, R38, R25.reuse.H0_H0, -132, -132 ;  /* 0xd820d82026277431 */ /* 0x080fe20000040019 */
[----:B------:R-:W-:Y:S02]  /*2f10*/  LOP3.LUT R40, R33, 0x64006400, RZ, 0xfc, !PT ;  /* 0x6400640021287812 */ /* 0x000fe400078efcff */
[----:B------:R-:W-:Y:S02]  /*2f20*/  LOP3.LUT R35, R7, 0x380038, RZ, 0xc0, !PT ;  /* 0x0038003807237812 */ /* 0x000fe400078ec0ff */
[----:B------:R-:W-:Y:S01]  /*2f30*/  LOP3.LUT R33, R4, 0x70007, RZ, 0xc0, !PT ;  /* 0x0007000704217812 */ /* 0x000fe200078ec0ff */
[----:B------:R-:W-:Y:S01]  /*2f40*/  HFMA2.MMA R32, R39, R22, R32 ;  /* 0x0000001627207235 */ /* 0x000fe20000000020 */
[----:B------:R-:W-:Y:S01]  /*2f50*/  LOP3.LUT R34, R34, 0x40004, R37, 0xf8, !PT ;  /* 0x0004000422227812 */ /* 0x000fe200078ef825 */
[----:B------:R-:W-:Y:S01]  /*2f60*/  HFMA2 R39, R40, R25.H0_H0, -132, -132 ;  /* 0xd820d82028277431 */ /* 0x000fe20000040019 */
[----:B------:R-:W-:-:S02]  /*2f70*/  LOP3.LUT R36, R36, 0x64006400, RZ, 0xfc, !PT ;  /* 0x6400640024247812 */ /* 0x000fc400078efcff */
[----:B------:R-:W-:Y:S02]  /*2f80*/  LOP3.LUT R37, R5, 0x70007, RZ, 0xc0, !PT ;  /* 0x0007000705257812 */ /* 0x000fe400078ec0ff */
[----:B------:R-:W-:Y:S01]  /*2f90*/  LOP3.LUT R38, R35, 0x64006400, RZ, 0xfc, !PT ;  /* 0x6400640023267812 */ /* 0x000fe200078efcff */
[-C--:B------:R-:W-:Y:S01]  /*2fa0*/  HFMA2 R36, R36, R25.reuse.H0_H0, -132, -132 ;  /* 0xd820d82024247431 */ /* 0x080fe20000040019 */
[----:B------:R-:W-:Y:S01]  /*2fb0*/  LOP3.LUT R35, R33, 0x64006400, RZ, 0xfc, !PT ;  /* 0x6400640021237812 */ /* 0x000fe200078efcff */
[-C--:B------:R-:W-:Y:S01]  /*2fc0*/  HFMA2.MMA R20, R39, R22.reuse, R20 ;  /* 0x0000001627147235 */ /* 0x080fe20000000014 */
[----:B------:R-:W-:Y:S01]  /*2fd0*/  LOP3.LUT R33, R37, 0x64006400, RZ, 0xfc, !PT ;  /* 0x6400640025217812 */ /* 0x000fe200078efcff */
[----:B------:R-:W-:Y:S01]  /*2fe0*/  HFMA2 R38, R38, R25.H0_H0, -132, -132 ;  /* 0xd820d82026267431 */ /* 0x000fe20000040019 */
        /* <DEDUP_REMOVED lines=20> */
[----:B------:R-:W-:Y:S01]  /*3130*/  HFMA2.MMA R31, R40, R23, R31 ;  /* 0x00000017281f7235 */ /* 0x000fe2000000001f */
[----:B------:R-:W-:Y:S01]  /*3140*/  LOP3.LUT R36, R36, 0x64006400, RZ, 0xfc, !PT ;  /* 0x6400640024247812 */ /* 0x000fe200078efcff */
[----:B0-----:R-:W-:Y:S01]  /*3150*/  HFMA2.MMA R32, R33, R12, R32 ;  /* 0x0000000c21207235 */ /* 0x001fe20000000020 */
[----:B------:R-:W-:Y:S01]  /*3160*/  LOP3.LUT R33, R7, 0x380038, RZ, 0xc0, !PT ;  /* 0x0038003807217812 */ /* 0x000fe200078ec0ff */
[----:B------:R-:W-:Y:S01]  /*3170*/  HFMA2.MMA R21, R42, R23, R21 ;  /* 0x000000172a157235 */ /* 0x000fe20000000015 */
[-C--:B------:R-:W-:Y:S01]  /*3180*/  HFMA2 R38, R38, R25.reuse.H0_H0, -132, -132 ;  /* 0xd820d82026267431 */ /* 0x080fe20000040019 */
[----:B------:R-:W-:Y:S01]  /*3190*/  LOP3.LUT R4, R4, 0x1c001c0, RZ, 0xc0, !PT ;  /* 0x01c001c004047812 */ /* 0x000fe200078ec0ff */
[----:B------:R-:W-:Y:S01]  /*31a0*/  HFMA2 R23, R36, R25.H0_H0, -132, -132 ;  /* 0xd820d82024177431 */ /* 0x000fe20000040019 */
[----:B------:R-:W-:-:S02]  /*31b0*/  LOP3.LUT R36, R33, 0x64006400, RZ, 0xfc, !PT ;  /* 0x6400640021247812 */ /* 0x000fc400078efcff */
[----:B------:R-:W-:Y:S01]  /*31c0*/  LOP3.LUT R5, R5, 0x1c001c0, RZ, 0xc0, !PT ;  /* 0x01c001c005057812 */ /* 0x000fe200078ec0ff */
[----:B------:R-:W-:Y:S01]  /*31d0*/  HFMA2 R22, R23, R12, R20 ;  /* 0x0000000c17167231 */ /* 0x000fe20000000014 */
[-C--:B------:R-:W-:Y:S01]  /*31e0*/  HFMA2.MMA R23, R38, R12.reuse, R31 ;  /* 0x0000000c26177235 */ /* 0x080fe2000000001f */
[----:B------:R-:W-:Y:S01]  /*31f0*/  LOP3.LUT R20, R6, 0x1c001c0, RZ, 0xc0, !PT ;  /* 0x01c001c006147812 */ /* 0x000fe200078ec0ff */
[-C--:B------:R-:W-:Y:S01]  /*3200*/  HFMA2 R38, R36, R25.reuse.H0_H0, -132, -132 ;  /* 0xd820d82024267431 */ /* 0x080fe20000040019 */
[----:B------:R-:W-:Y:S02]  /*3210*/  LOP3.LUT R4, R4, 0x64006400, RZ, 0xfc, !PT ;  /* 0x6400640004047812 */ /* 0x000fe400078efcff */
[----:B------:R-:W-:Y:S02]  /*3220*/  LOP3.LUT R7, R7, 0x1c001c0, RZ, 0xc0, !PT ;  /* 0x01c001c007077812 */ /* 0x000fe400078ec0ff */
[----:B------:R-:W-:Y:S01]  /*3230*/  LOP3.LUT R20, R20, 0x64006400, RZ, 0xfc, !PT ;  /* 0x6400640014147812 */ /* 0x000fe200078efcff */
[----:B------:R-:W-:Y:S01]  /*3240*/  HFMA2.MMA R12, R38, R12, R21 ;  /* 0x0000000c260c7235 */ /* 0x000fe20000000015 */
        /* <DEDUP_REMOVED lines=8> */
[-C--:B------:R-:W-:Y:S01]  /*32d0*/  HFMA2.MMA R20, R5, R13.reuse, R32 ;  /* 0x0000000d05147235 */ /* 0x080fe20000000020 */
[-C--:B------:R-:W-:Y:S01]  /*32e0*/  HFMA2 R22, R7, R13.reuse, R22 ;  /* 0x0000000d07167231 */ /* 0x080fe20000000016 */
[----:B------:R-:W-:Y:S01]  /*32f0*/  HFMA2.MMA R21, R4, R13, R23 ;  /* 0x0000000d04157235 */ /* 0x000fe20000000017 */
[----:B------:R-:W-:Y:S01]  /*3300*/  HFMA2 R13, R31, R13, R12 ;  /* 0x0000000d1f0d7231 */ /* 0x000fe2000000000c */
[----:B------:R-:W0:Y:S01]  /*3310*/  LDS.128 R4, [UR4+0x30] ;  /* 0x00003004ff047984 */ /* 0x000e220008000c00 */
        /* <DEDUP_REMOVED lines=8> */
[----:B------:R-:W-:Y:S02]  /*33a0*/  SHF.R.U32.HI R9, RZ, 0x6, R10 ;  /* 0x00000006ff097819 */ /* 0x000fe4000001160a */
[C---:B------:R-:W-:Y:S02]  /*33b0*/  LOP3.LUT R33, R11.reuse, 0x380038, RZ, 0xc0, !PT ;  /* 0x003800380b217812 */ /* 0x040fe400078ec0ff */
[----:B------:R-:W-:Y:S02]  /*33c0*/  SHF.R.U32.HI R10, RZ, 0x6, R11 ;  /* 0x00000006ff0a7819 */ /* 0x000fe4000001160b */
[----:B------:R-:W-:Y:S02]  /*33d0*/  LOP3.LUT R11, R11, 0x70007, RZ, 0xc0, !PT ;  /* 0x000700070b0b7812 */ /* 0x000fe400078ec0ff */
[----:B------:R-:W-:Y:S01]  /*33e0*/  LOP3.LUT R28, R28, 0x40004, R39, 0xf8, !PT ;  /* 0x000400041c1c7812 */ /* 0x000fe200078ef827 */
[----:B------:R-:W-:Y:S01]  /*33f0*/  HADD2 R39, R37, -1028, -1028 ;  /* 0xe404e40425277430 */ /* 0x000fe20000000000 */
[----:B------:R-:W-:-:S02]  /*3400*/  LOP3.LUT R36, R36, 0x64006400, RZ, 0xfc, !PT ;  /* 0x6400640024247812 */ /* 0x000fc400078efcff */
[----:B------:R-:W-:Y:S02]  /*3410*/  LOP3.LUT R35, R35, 0x64006400, RZ, 0xfc, !PT ;  /* 0x6400640023237812 */ /* 0x000fe400078efcff */
[----:B------:R-:W-:Y:S01]  /*3420*/  LOP3.LUT R37, R11, 0x64006400, RZ, 0xfc, !PT ;  /* 0x640064000b257812 */ /* 0x000fe200078efcff */
[----:B------:R-:W-:Y:S01]  /*3430*/  HADD2 R36, R36, -1028, -1028 ;  /* 0xe404e40424247430 */ /* 0x000fe20000000000 */
[----:B------:R-:W-:Y:S01]  /*3440*/  LOP3.LUT R32, R32, 0x64006400, RZ, 0xfc, !PT ;  /* 0x6400640020207812 */ /* 0x000fe200078efcff */
[----:B------:R-:W-:Y:S01]  /*3450*/  HADD2 R35, R35, -1028, -1028 ;  /* 0xe404e40423237430 */ /* 0x000fe20000000000 */
[-C--:B------:R-:W-:Y:S01]  /*3460*/  HFMA2.MMA R11, R39, R14.reuse, R20 ;  /* 0x0000000e270b7235 */ /* 0x080fe20000000014 */
[----:B------:R-:W-:Y:S01]  /*3470*/  HADD2 R20, R37, -1028, -1028 ;  /* 0xe404e40425147430 */ /* 0x000fe20000000000 */
[----:B------:R-:W-:Y:S01]  /*3480*/  LOP3.LUT R30, R30, 0x64006400, RZ, 0xfc, !PT ;  /* 0x640064001e1e7812 */ /* 0x000fe200078efcff */
[----:B------:R-:W-:Y:S01]  /*3490*/  HFMA2 R32, R32, R25.H0_H0, -132, -132 ;  /* 0xd820d82020207431 */ /* 0x000fe20000040019 */
[----:B------:R-:W-:Y:S01]  /*34a0*/  HFMA2.MMA R21, R36, R14, R21 ;  /* 0x0000000e24157235 */ /* 0x000fe20000000015 */
[-C--:B------:R-:W-:Y:S01]  /*34b0*/  HFMA2 R22, R35, R14.reuse, R22 ;  /* 0x0000000e23167231 */ /* 0x080fe20000000016 */
[----:B------:R-:W-:Y:S01]  /*34c0*/  LOP3.LUT R35, R10, 0x380038, RZ, 0xc0, !PT ;  /* 0x003800380a237812 */ /* 0x000fe200078ec0ff */
[----:B------:R-:W-:Y:S01]  /*34d0*/  HFMA2 R14, R20, R14, R13 ;  /* 0x0000000e140e7231 */ /* 0x000fe2000000000d */
[----:B------:R-:W-:Y:S01]  /*34e0*/  LOP3.LUT R20, R23, 0x64006400, RZ, 0xfc, !PT ;  /* 0x6400640017147812 */ /* 0x000fe200078efcff */
[----:B------:R-:W-:Y:S01]  /*34f0*/  HFMA2.MMA R11, R32, R15, R11 ;  /* 0x0000000f200b7235 */ /* 0x000fe2000000000b */
[----:B------:R-:W-:-:S02]  /*3500*/  LOP3.LUT R32, R31, 0x64006400, RZ, 0xfc, !PT ;  /* 0x640064001f207812 */ /* 0x000fc400078efcff */
[----:B------:R-:W-:Y:S01]  /*3510*/  LOP3.LUT R13, R12, 0x70007, RZ, 0xc0, !PT ;  /* 0x000700070c0d7812 */ /* 0x000fe200078ec0ff */
[-C--:B------:R-:W-:Y:S01]  /*3520*/  HFMA2 R31, R20, R25.reuse.H0_H0, -132, -132 ;  /* 0xd820d820141f7431 */ /* 0x080fe20000040019 */
[----:B------:R-:W-:Y:S01]  /*3530*/  LOP3.LUT R23, R8, 0x70007, RZ, 0xc0, !PT ;  /* 0x0007000708177812 */ /* 0x000fe200078ec0ff */
[-C--:B------:R-:W-:Y:S01]  /*3540*/  HFMA2 R32, R32, R25.reuse.H0_H0, -132, -132 ;  /* 0xd820d82020207431 */ /* 0x080fe20000040019 */
[----:B------:R-:W-:Y:S02]  /*3550*/  LOP3.LUT R20, R33, 0x64006400, RZ, 0xfc, !PT ;  /* 0x6400640021147812 */ /* 0x000fe400078efcff */
[----:B------:R-:W-:Y:S01]  /*3560*/  LOP3.LUT R13, R13, 0x64006400, RZ, 0xfc, !PT ;  /* 0x640064000d0d7812 */ /* 0x000fe200078efcff */
[-C--:B------:R-:W-:Y:S01]  /*3570*/  HFMA2.MMA R22, R31, R15.reuse, R22 ;  /* 0x0000000f1f167235 */ /* 0x080fe20000000016 */
[----:B------:R-:W-:Y:S01]  /*3580*/  LOP3.LUT R23, R23, 0x64006400, RZ, 0xfc, !PT ;  /* 0x6400640017177812 */ /* 0x000fe200078efcff */
[----:B------:R-:W-:Y:S01]  /*3590*/  HFMA2 R31, R20, R25.H0_H0, -132, -132 ;  /* 0xd820d820141f7431 */ /* 0x000fe20000040019 */
[----:B------:R-:W-:Y:S01]  /*35a0*/  LOP3.LUT R33, R10, 0x70007, RZ, 0xc0, !PT ;  /* 0x000700070a217812 */ /* 0x000fe200078ec0ff */
[----:B------:R-:W-:Y:S01]  /*35b0*/  HADD2 R20, R13, -1028, -1028 ;  /* 0xe404e4040d147430 */ /* 0x000fe20000000000 */
[----:B------:R-:W-:Y:S01]  /*35c0*/  HFMA2.MMA R13, R32, R15, R21 ;  /* 0x0000000f200d7235 */ /* 0x000fe20000000015 */
[----:B------:R-:W-:Y:S01]  /*35d0*/  HADD2 R23, R23, -1028, -1028 ;  /* 0xe404e40417177430 */ /* 0x000fe20000000000 */
[----:B------:R-:W-:Y:S01]  /*35e0*/  LOP3.LUT R21, R8, 0x380038, RZ, 0xc0, !PT ;  /* 0x0038003808157812 */ /* 0x000fe200078ec0ff */
[----:B------:R-:W-:Y:S01]  /*35f0*/  HFMA2 R15, R31, R15, R14 ;  /* 0x0000000f1f0f7231 */ /* 0x000fe2000000000e */
[C---:B------:R-:W-:Y:S01]  /*3600*/  LOP3.LUT R31, R9.reuse, 0x380038, RZ, 0xc0, !PT ;  /* 0x00380038091f7812 */ /* 0x040fe200078ec0ff */
[----:B0-----:R-:W-:Y:S01]  /*3610*/  HFMA2.MMA R14, R20, R4, R11 ;  /* 0x00000004140e7235 */ /* 0x001fe2000000000b */
[----:B------:R-:W-:Y:S01]  /*3620*/  HFMA2 R11, R23, R4, R22 ;  /* 0x00000004170b7231 */ /* 0x000fe20000000016 */
        /* <DEDUP_REMOVED lines=12> */
[-C--:B------:R-:W-:Y:S01]  /*36f0*/  HFMA2 R20, R22, R25.reuse.H0_H0, -132, -132 ;  /* 0xd820d82016147431 */ /* 0x080fe20000040019 */
[----:B------:R-:W-:Y:S01]  /*3700*/  LOP3.LUT R9, R9, 0x1c001c0, RZ, 0xc0, !PT ;  /* 0x01c001c009097812 */ /* 0x000fe200078ec0ff */
[-C--:B------:R-:W-:Y:S01]  /*3710*/  HFMA2 R22, R32, R25.reuse.H0_H0, -132, -132 ;  /* 0xd820d82020167431 */ /* 0x080fe20000040019 */
[----:B------:R-:W-:Y:S01]  /*3720*/  LOP3.LUT R12, R12, 0x64006400, RZ, 0xfc, !PT ;  /* 0x640064000c0c7812 */ /* 0x000fe200078efcff */
[----:B------:R-:W-:Y:S01]  /*3730*/  HFMA2 R15, R40, R4, R15 ;  /* 0x00000004280f7231 */ /* 0x000fe2000000000f */
[----:B------:R-:W-:Y:S01]  /*3740*/  LOP3.LUT R36, R35, 0x64006400, RZ, 0xfc, !PT ;  /* 0x6400640023247812 */ /* 0x000fe200078efcff */
[-C--:B------:R-:W-:Y:S01]  /*3750*/  HFMA2.MMA R14, R21, R5.reuse, R14 ;  /* 0x00000005150e7235 */ /* 0x080fe2000000000e */
[----:B------:R-:W-:Y:S01]  /*3760*/  LOP3.LUT R4, R9, 0x64006400, RZ, 0xfc, !PT ;  /* 0x6400640009047812 */ /* 0x000fe200078efcff */
[-C--:B------:R-:W-:Y:S01]  /*3770*/  HFMA2 R9, R12, R25.reuse.H1_H1, -20, -20 ;  /* 0xcd00cd000c097431 */ /* 0x080fe20000060019 */
[----:B------:R-:W-:Y:S01]  /*3780*/  HFMA2.MMA R13, R22, R5, R13 ;  /* 0x00000005160d7235 */ /* 0x000fe2000000000d */
[-C--:B------:R-:W-:Y:S01]  /*3790*/  HFMA2 R32, R36, R25.reuse.H0_H0, -132, -132 ;  /* 0xd820d82024207431 */ /* 0x080fe20000040019 */
[----:B------:R-:W-:Y:S01]  /*37a0*/  LOP3.LUT R8, R8, 0x1c001c0, RZ, 0xc0, !PT ;  /* 0x01c001c008087812 */ /* 0x000fe200078ec0ff */
[----:B------:R-:W-:Y:S01]  /*37b0*/  HFMA2 R4, R4, R25.H1_H1, -20, -20 ;  /* 0xcd00cd0004047431 */ /* 0x000fe20000060019 */
[----:B------:R-:W-:Y:S01]  /*37c0*/  LOP3.LUT R10, R10, 0x1c001c0, RZ, 0xc0, !PT ;  /* 0x01c001c00a0a7812 */ /* 0x000fe200078ec0ff */
[-C--:B------:R-:W-:Y:S01]  /*37d0*/  HFMA2.MMA R14, R9, R6.reuse, R14 ;  /* 0x00000006090e7235 */ /* 0x080fe2000000000e */
[----:B------:R-:W-:Y:S01]  /*37e0*/  LOP3.LUT R34, R34, 0x64006400, RZ, 0xfc, !PT ;  /* 0x6400640022227812 */ /* 0x000fe200078efcff */
[-C--:B------:R-:W-:Y:S01]  /*37f0*/  HFMA2 R11, R20, R5.reuse, R11 ;  /* 0x00000005140b7231 */ /* 0x080fe2000000000b */
[----:B------:R-:W-:Y:S01]  /*3800*/  LOP3.LUT R8, R8, 0x64006400, RZ, 0xfc, !PT ;  /* 0x6400640008087812 */ /* 0x000fe200078efcff */
[----:B------:R-:W-:Y:S01]  /*3810*/  HFMA2 R15, R32, R5, R15 ;  /* 0x00000005200f7231 */ /* 0x000fe2000000000f */
[----:B------:R-:W-:Y:S01]  /*3820*/  HFMA2.MMA R13, R4, R6, R13 ;  /* 0x00000006040d7235 */ /* 0x000fe2000000000d */
[----:B------:R-:W-:Y:S01]  /*3830*/  HADD2 R5, R30, -1028, -1028 ;  /* 0xe404e4041e057430 */ /* 0x000fe20000000000 */
[----:B------:R-:W-:Y:S01]  /*3840*/  LOP3.LUT R10, R10, 0x64006400, RZ, 0xfc, !PT ;  /* 0x640064000a0a7812 */ /* 0x000fe200078efcff */
[----:B------:R-:W-:Y:S01]  /*3850*/  HADD2 R34, R34, -1028, -1028 ;  /* 0xe404e40422227430 */ /* 0x000fe20000000000 */
[----:B------:R-:W-:Y:S01]  /*3860*/  LOP3.LUT R29, R29, 0x64006400, RZ, 0xfc, !PT ;  /* 0x640064001d1d7812 */ /* 0x000fe200078efcff */
[-C--:B------:R-:W-:Y:S01]  /*3870*/  HFMA2 R8, R8, R25.reuse.H1_H1, -20, -20 ;  /* 0xcd00cd0008087431 */ /* 0x080fe20000060019 */
[----:B------:R-:W-:Y:S01]  /*3880*/  LOP3.LUT R28, R28, 0x64006400, RZ, 0xfc, !PT ;  /* 0x640064001c1c7812 */ /* 0x000fe200078efcff */
[-C--:B------:R-:W-:Y:S01]  /*3890*/  HFMA2.MMA R14, R5, R7.reuse, R14 ;  /* 0x00000007050e7235 */ /* 0x080fe2000000000e */
[----:B------:R-:W-:Y:S01]  /*38a0*/  HFMA2 R10, R10, R25.H1_H1, -20, -20 ;  /* 0xcd00cd000a0a7431 */ /* 0x000fe20000060019 */
        /* <DEDUP_REMOVED lines=15> */
.L_x_4848:
[----:B------:R-:W0:Y:S01]  /*39a0*/  LDC R13, c[0x0][0x240] ;  /* 0x00009000ff0d7b82 */ /* 0x000e220000000800 */
[----:B------:R-:W-:Y:S01]  /*39b0*/  ULEA UR9, UR5, 0x40, 0x6 ;  /* 0x0000004005097891 */ /* 0x000fe2000f8e303f */
[----:B------:R-:W-:Y:S01]  /*39c0*/  VIADD R2, R2, 0x20 ;  /* 0x0000002002027836 */ /* 0x000fe20000000000 */
[----:B------:R-:W-:Y:S01]  /*39d0*/  UIADD3 UR4, UR4, 0x40, URZ ;  /* 0x0000004004047890 */ /* 0x000fe2000fffe03f */
[----:B------:R-:W-:-:S03]  /*39e0*/  IMAD.WIDE R26, R24, 0x4, R26 ;  /* 0x00000004181a7825 */ /* 0x000fc600078e021a */
[----:B------:R-:W-:Y:S02]  /*39f0*/  ISETP.LT.AND P1, PT, R2, UR8, PT ;  /* 0x0000000802007c0c */ /* 0x000fe4000bf21270 */
[----:B0-----:R-:W-:-:S04]  /*3a00*/  VIMNMX R13, R13, UR9, PT ;  /* 0x000000090d0d7c48 */ /* 0x001fc8000bfe0100 */
[----:B------:R-:W-:-:S13]  /*3a10*/  ISETP.GE.AND P0, PT, R2, R13, PT ;  /* 0x0000000d0200720c */ /* 0x000fda0003f06270 */
[----:B------:R-:W-:Y:S05]  /*3a20*/  @!P0 BRA P1, `(.L_x_4849) ;  /* 0xffffffe800d08947 */ /* 0x000fea000083ffff */
.L_x_4847:
[----:B------:R-:W-:Y:S01]  /*3a30*/  ISETP.GE.AND P0, PT, R2, R13, PT ;  /* 0x0000000d0200720c */ /* 0x000fe20003f06270 */
[----:B------:R-:W-:-:S03]  /*3a40*/  ULDC UR5, c[0x0][0x26c] ;  /* 0x00009b0000057ab9 */ /* 0x000fc60000000800 */
[----:B------:R-:W-:-:S13]  /*3a50*/  ISETP.GE.OR P0, PT, R2, UR5, P0 ;  /* 0x0000000502007c0c */ /* 0x000fda0008706670 */
[----:B------:R-:W-:Y:S05]  /*3a60*/  @P0 BRA `(.L_x_4850) ;  /* 0x0000000800b40947 */ /* 0x000fea0003800000 */
[----:B-----5:R-:W-:Y:S01]  /*3a70*/  SHF.R.S32.HI R5, RZ, 0x1f, R24 ;  /* 0x0000001fff057819 */ /* 0x020fe20000011418 */
[C---:B------:R-:W-:Y:S01]  /*3a80*/  IMAD.SHL.U32 R15, R24.reuse, 0x4, RZ ;  /* 0x00000004180f7824 */ /* 0x040fe200078e00ff */
[----:B------:R-:W-:Y:S02]  /*3a90*/  ULDC UR5, c[0x0][0x26c] ;  /* 0x00009b0000057ab9 */ /* 0x000fe40000000800 */
[----:B------:R-:W-:-:S07]  /*3aa0*/  SHF.L.U64.HI R24, R24, 0x2, R5 ;  /* 0x0000000218187819 */ /* 0x000fce0000010205 */
.L_x_4852:
[----:B------:R-:W-:-:S13]  /*3ab0*/  ISETP.NE.AND P0, PT, R2, R17, PT ;  /* 0x000000110200720c */ /* 0x000fda0003f05270 */
[----:B------:R-:W0:Y:S01]  /*3ac0*/  @!P0 LDC.64 R4, c[0x0][0x248] ;  /* 0x00009200ff048b82 */ /* 0x000e220000000a00 */
[----:B------:R-:W-:Y:S01]  /*3ad0*/  @!P0 VIADD R3, R3, 0x1 ;  /* 0x0000000103038836 */ /* 0x000fe20000000000 */
[----:B------:R-:W-:-:S03]  /*3ae0*/  @!P0 LEA R7, R2, 0x1, 0x1 ;  /* 0x0000000102078811 */ /* 0x000fc600078e08ff */
[----:B------:R-:W-:-:S06]  /*3af0*/  @!P0 IMAD R8, R3, 0x8, R1 ;  /* 0x0000000803088824 */ /* 0x000fcc00078e0201 */
[----:B------:R-:W2:Y:S01]  /*3b00*/  @!P0 LDL.64 R8, [R8] ;  /* 0x0000000008088983 */ /* 0x000ea20000100a00 */
[----:B0-----:R-:W-:-:S05]  /*3b10*/  @!P0 IMAD.WIDE R4, R7, 0x2, R4 ;  /* 0x0000000207048825 */ /* 0x001fca00078e0204 */
[----:B------:R0:W5:Y:S01]  /*3b20*/  @!P0 LDG.E.U16.CONSTANT R21, desc[UR6][R4.64] ;  /* 0x0000000604158981 */ /* 0x000162000c1e9500 */
[----:B------:R-:W-:-:S05]  /*3b30*/  VIADD R14, R2, 0x10 ;  /* 0x00000010020e7836 */ /* 0x000fca0000000000 */
[C---:B------:R-:W-:Y:S02]  /*3b40*/  ISETP.GE.AND P1, PT, R14.reuse, UR5, PT ;  /* 0x000000050e007c0c */ /* 0x040fe4000bf26270 */
[----:B------:R-:W-:Y:S02]  /*3b50*/  ISETP.LT.AND P4, PT, R14, R13, PT ;  /* 0x0000000d0e00720c */ /* 0x000fe40003f81270 */
[----:B--2---:R-:W-:Y:S02]  /*3b60*/  @!P0 PRMT R0, R8, 0x7610, R0 ;  /* 0x0000761008008816 */ /* 0x004fe40000000000 */
[----:B------:R-:W-:Y:S02]  /*3b70*/  @!P0 PRMT R19, R9, 0x7610, R19 ;  /* 0x0000761009138816 */ /* 0x000fe40000000013 */
[----:B------:R-:W-:Y:S02]  /*3b80*/  @!P0 PRMT R0, R0, 0x7610, R8 ;  /* 0x0000761000008816 */ /* 0x000fe40000000008 */
[----:B------:R-:W-:Y:S01]  /*3b90*/  @!P0 PRMT R19, R19, 0x7610, R9 ;  /* 0x0000761013138816 */ /* 0x000fe20000000009 */
[----:B0-----:R-:W-:Y:S06]  /*3ba0*/  @P2 BRA `(.L_x_4851) ;  /* 0x00000008004c2947 */ /* 0x001fec0003800000 */
[----:B------:R-:W2:Y:S01]  /*3bb0*/  LDG.E.128.CONSTANT R8, desc[UR6][R26.64] ;  /* 0x000000061a087981 */ /* 0x000ea2000c1e9d00 */
[----:B------:R-:W-:Y:S02]  /*3bc0*/  IMAD.MOV.U32 R12, RZ, RZ, 0x2c00 ;  /* 0x00002c00ff0c7424 */ /* 0x000fe400078e00ff */
[----:B------:R-:W-:Y:S01]  /*3bd0*/  IMAD.MOV.U32 R20, RZ, RZ, 0x2400 ;  /* 0x00002400ff147424 */ /* 0x000fe200078e00ff */
[----:B------:R-:W0:Y:S01]  /*3be0*/  LDS.128 R4, [UR4] ;  /* 0x00000004ff047984 */ /* 0x000e220008000c00 */
[----:B------:R-:W-:-:S03]  /*3bf0*/  IMAD.MOV.U32 R34, RZ, RZ, 0x3400 ;  /* 0x00003400ff227424 */ /* 0x000fc600078e00ff */
[----:B------:R-:W-:Y:S02]  /*3c00*/  PRMT R12, R20, 0x5410, R12 ;  /* 0x00005410140c7816 */ /* 0x000fe4000000000c */
[C---:B--2---:R-:W-:Y:S02]  /*3c10*/  LOP3.LUT R22, R8.reuse, 0xc000c, RZ, 0xc0, !PT ;  /* 0x000c000c08167812 */ /* 0x044fe400078ec0ff */
[----:B------:R-:W-:Y:S02]  /*3c20*/  LOP3.LUT R20, R8, 0x30003, RZ, 0xc0, !PT ;  /* 0x0003000308147812 */ /* 0x000fe400078ec0ff */
        /* <DEDUP_REMOVED lines=12> */
[----:B0-----:R-:W-:Y:S01]  /*3cf0*/  HFMA2.MMA R29, R23, R4, RZ ;  /* 0x00000004171d7235 */ /* 0x001fe200000000ff */
[----:B------:R-:W-:-:S02]  /*3d00*/  LOP3.LUT R25, R25, 0x64006400, RZ, 0xfc, !PT ;  /* 0x6400640019197812 */ /* 0x000fc400078efcff */
[----:B------:R-:W-:Y:S01]  /*3d10*/  LOP3.LUT R23, R9, 0xc000c, RZ, 0xc0, !PT ;  /* 0x000c000c09177812 */ /* 0x000fe200078ec0ff */
[----:B------:R-:W-:Y:S01]  /*3d20*/  HFMA2.MMA R36, R31, R4, RZ ;  /* 0x000000041f247235 */ /* 0x000fe200000000ff */
[----:B------:R-:W-:Y:S01]  /*3d30*/  LOP3.LUT R31, R10, 0xc000c, RZ, 0xc0, !PT ;  /* 0x000c000c0a1f7812 */ /* 0x000fe200078ec0ff */
[----:B------:R-:W-:Y:S01]  /*3d40*/  HADD2 R25, R25, -1026, -1026 ;  /* 0xe402e40219197430 */ /* 0x000fe20000000000 */
[----:B------:R-:W-:Y:S01]  /*3d50*/  LOP3.LUT R23, R23, 0x64006400, RZ, 0xfc, !PT ;  /* 0x6400640017177812 */ /* 0x000fe200078efcff */
[-C--:B------:R-:W-:Y:S01]  /*3d60*/  HFMA2 R35, R35, R4.reuse, RZ.H0_H0 ;  /* 0x0000000423237231 */ /* 0x080fe200000400ff */
[----:B------:R-:W-:Y:S01]  /*3d70*/  LOP3.LUT R39, R38, 0x64006400, RZ, 0xfc, !PT ;  /* 0x6400640026277812 */ /* 0x000fe200078efcff */
[----:B------:R-:W-:Y:S01]  /*3d80*/  HFMA2 R33, R25, R4, RZ.H0_H0 ;  /* 0x0000000419217231 */ /* 0x000fe200000400ff */
[----:B------:R-:W-:Y:S01]  /*3d90*/  LOP3.LUT R37, R31, 0x64006400, RZ, 0xfc, !PT ;  /* 0x640064001f257812 */ /* 0x000fe200078efcff */
[-C--:B------:R-:W-:Y:S01]  /*3da0*/  HFMA2 R38, R23, R34.reuse.H0_H0, -258, -258 ;  /* 0xdc08dc0817267431 */ /* 0x080fe20000040022 */
[C---:B------:R-:W-:Y:S01]  /*3db0*/  LOP3.LUT R28, R8.reuse, 0x300030, RZ, 0xc0, !PT ;  /* 0x00300030081c7812 */ /* 0x040fe200078ec0ff */
[-C--:B------:R-:W-:Y:S01]  /*3dc0*/  HFMA2 R40, R39, R34.reuse.H0_H0, -258, -258 ;  /* 0xdc08dc0827287431 */ /* 0x080fe20000040022 */
[----:B------:R-:W-:Y:S01]  /*3dd0*/  LOP3.LUT R25, R8, 0xc000c0, RZ, 0xc0, !PT ;  /* 0x00c000c008197812 */ /* 0x000fe200078ec0ff */
[----:B------:R-:W-:Y:S01]  /*3de0*/  HFMA2 R37, R37, R34.H0_H0, -258, -258 ;  /* 0xdc08dc0825257431 */ /* 0x000fe20000040022 */
[----:B------:R-:W-:Y:S01]  /*3df0*/  SHF.R.U32.HI R4, RZ, 0x8, R8 ;  /* 0x00000008ff047819 */ /* 0x000fe20000011608 */
[-C--:B------:R-:W-:Y:S01]  /*3e00*/  HFMA2.MMA R29, R22, R5.reuse, R29 ;  /* 0x00000005161d7235 */ /* 0x080fe2000000001d */
[C---:B------:R-:W-:Y:S01]  /*3e10*/  LOP3.LUT R32, R9.reuse, 0x300030, RZ, 0xc0, !PT ;  /* 0x0030003009207812 */ /* 0x040fe200078ec0ff */
[----:B------:R-:W-:Y:S01]  /*3e20*/  HFMA2.MMA R33, R38, R5, R33 ;  /* 0x0000000526217235 */ /* 0x000fe20000000021 */
[----:B------:R-:W-:-:S02]  /*3e30*/  LOP3.LUT R8, R9, 0xc000c0, RZ, 0xc0, !PT ;  /* 0x00c000c009087812 */ /* 0x000fc400078ec0ff */
[----:B------:R-:W-:Y:S02]  /*3e40*/  SHF.R.U32.HI R20, RZ, 0x8, R9 ;  /* 0x00000008ff147819 */ /* 0x000fe40000011609 */
[C---:B------:R-:W-:Y:S02]  /*3e50*/  LOP3.LUT R30, R10.reuse, 0x300030, RZ, 0xc0, !PT ;  /* 0x003000300a1e7812 */ /* 0x040fe400078ec0ff */
[----:B------:R-:W-:Y:S02]  /*3e60*/  LOP3.LUT R9, R10, 0xc000c0, RZ, 0xc0, !PT ;  /* 0x00c000c00a097812 */ /* 0x000fe400078ec0ff */
[----:B------:R-:W-:Y:S02]  /*3e70*/  SHF.R.U32.HI R22, RZ, 0x8, R10 ;  /* 0x00000008ff167819 */ /* 0x000fe4000001160a */
[C---:B------:R-:W-:Y:S02]  /*3e80*/  LOP3.LUT R31, R11.reuse, 0x300030, RZ, 0xc0, !PT ;  /* 0x003000300b1f7812 */ /* 0x040fe400078ec0ff */
[----:B------:R-:W-:-:S02]  /*3e90*/  LOP3.LUT R10, R11, 0xc000c0, RZ, 0xc0, !PT ;  /* 0x00c000c00b0a7812 */ /* 0x000fc400078ec0ff */
[----:B------:R-:W-:Y:S01]  /*3ea0*/  SHF.R.U32.HI R23, RZ, 0x8, R11 ;  /* 0x00000008ff177819 */ /* 0x000fe2000001160b */
[----:B------:R-:W-:Y:S01]  /*3eb0*/  HFMA2 R11, R37, R5, R36 ;  /* 0x00000005250b7231 */ /* 0x000fe20000000024 */
[----:B------:R-:W-:Y:S01]  /*3ec0*/  LOP3.LUT R41, R28, 0x64006400, RZ, 0xfc, !PT ;  /* 0x640064001c297812 */ /* 0x000fe200078efcff */
[----:B------:R-:W-:Y:S01]  /*3ed0*/  HFMA2.MMA R5, R40, R5, R35 ;  /* 0x0000000528057235 */ /* 0x000fe20000000023 */
[----:B------:R-:W-:Y:S02]  /*3ee0*/  LOP3.LUT R35, R30, 0x64006400, RZ, 0xfc, !PT ;  /* 0x640064001e237812 */ /* 0x000fe400078efcff */
[----:B------:R-:W-:Y:S01]  /*3ef0*/  LOP3.LUT R37, R32, 0x64006400, RZ, 0xfc, !PT ;  /* 0x6400640020257812 */ /* 0x000fe200078efcff */
[-C--:B------:R-:W-:Y:S01]  /*3f00*/  HFMA2 R36, R41, R12.reuse.H1_H1, -66, -66 ;  /* 0xd420d42029247431 */ /* 0x080fe2000006000c */
[----:B------:R-:W-:Y:S01]  /*3f10*/  LOP3.LUT R31, R31, 0x64006400, RZ, 0xfc, !PT ;  /* 0x640064001f1f7812 */ /* 0x000fe200078efcff */
[-C--:B------:R-:W-:Y:S01]  /*3f20*/  HFMA2 R40, R35, R12.reuse.H1_H1, -66, -66 ;  /* 0xd420d42023287431 */ /* 0x080fe2000006000c */
[----:B------:R-:W-:Y:S01]  /*3f30*/  LOP3.LUT R25, R25, 0x64006400, RZ, 0xfc, !PT ;  /* 0x6400640019197812 */ /* 0x000fe200078efcff */
[----:B------:R-:W-:Y:S01]  /*3f40*/  HFMA2 R38, R37, R12.H1_H1, -66, -66 ;  /* 0xd420d42025267431 */ /* 0x000fe2000006000c */
[----:B------:R-:W-:Y:S01]  /*3f50*/  LOP3.LUT R9, R9, 0x64006400, RZ, 0xfc, !PT ;  /* 0x6400640009097812 */ /* 0x000fe200078efcff */
[-C--:B------:R-:W-:Y:S01]  /*3f60*/  HFMA2.MMA R36, R36, R6.reuse, R29 ;  /* 0x0000000624247235 */ /* 0x080fe2000000001d */
[----:B------:R-:W-:Y:S01]  /*3f70*/  HFMA2 R29, R40, R6, R11 ;  /* 0x00000006281d7231 */ /* 0x000fe2000000000b */
[----:B------:R-:W-:Y:S01]  /*3f80*/  LOP3.LUT R11, R8, 0x64006400, RZ, 0xfc, !PT ;  /* 0x64006400080b7812 */ /* 0x000fe200078efcff */
[-C--:B------:R-:W-:Y:S01]  /*3f90*/  HFMA2 R8, R31, R12.reuse.H1_H1, -66, -66 ;  /* 0xd420d4201f087431 */ /* 0x080fe2000006000c */
[----:B------:R-:W-:Y:S01]  /*3fa0*/  HFMA2.MMA R33, R38, R6, R33 ;  /* 0x0000000626217235 */ /* 0x000fe20000000021 */
[----:B------:R-:W-:Y:S01]  /*3fb0*/  HFMA2 R25, R25, R12.H0_H0, -18, -18 ;  /* 0xcc80cc8019197431 */ /* 0x000fe2000004000c */
[----:B------:R-:W-:-:S02]  /*3fc0*/  LOP3.LUT R35, R10, 0x64006400, RZ, 0xfc, !PT ;  /* 0x640064000a237812 */ /* 0x000fc400078efcff */
[----:B------:R-:W-:Y:S01]  /*3fd0*/  LOP3.LUT R43, R4, 0xc000c, RZ, 0xc0, !PT ;  /* 0x000c000c042b7812 */ /* 0x000fe200078ec0ff */
[----:B------:R-:W-:Y:S01]  /*3fe0*/  HFMA2.MMA R31, R8, R6, R5 ;  /* 0x00000006081f7235 */ /* 0x000fe20000000005 */
[-C--:B------:R-:W-:Y:S01]  /*3ff0*/  HFMA2 R6, R11, R12.reuse.H0_H0, -18, -18 ;  /* 0xcc80cc800b067431 */ /* 0x080fe2000004000c */
[-C--:B------:R-:W-:Y:S01]  /*4000*/  HFMA2.MMA R25, R25, R7.reuse, R36 ;  /* 0x0000000719197235 */ /* 0x080fe20000000024 */
[-C--:B------:R-:W-:Y:S01]  /*4010*/  HFMA2 R36, R9, R12.reuse.H0_H0, -18, -18 ;  /* 0xcc80cc8009247431 */ /* 0x080fe2000004000c */
[----:B------:R-:W-:Y:S01]  /*4020*/  LOP3.LUT R45, R20, 0xc000c, RZ, 0xc0, !PT ;  /* 0x000c000c142d7812 */ /* 0x000fe200078ec0ff */
[----:B------:R-:W0:Y:S01]  /*4030*/  LDS.128 R8, [UR4+0x10] ;  /* 0x00001004ff087984 */ /* 0x000e220008000c00 */
[----:B------:R-:W-:Y:S01]  /*4040*/  LOP3.LUT R32, R22, 0xc000c, RZ, 0xc0, !PT ;  /* 0x000c000c16207812 */ /* 0x000fe200078ec0ff */
[----:B------:R-:W-:Y:S01]  /*4050*/  HFMA2.MMA R5, R6, R7, R33 ;  /* 0x0000000706057235 */ /* 0x000fe20000000021 */
[----:B------:R-:W-:Y:S01]  /*4060*/  LOP3.LUT R39, R23, 0xc000c, RZ, 0xc0, !PT ;  /* 0x000c000c17277812 */ /* 0x000fe200078ec0ff */
[----:B------:R-:W-:Y:S01]  /*4070*/  HFMA2 R6, R36, R7, R29 ;  /* 0x0000000724067231 */ /* 0x000fe2000000001d */
[----:B------:R-:W-:Y:S01]  /*4080*/  LOP3.LUT R43, R43, 0x64006400, RZ, 0xfc, !PT ;  /* 0x640064002b2b7812 */ /* 0x000fe200078efcff */
[----:B------:R-:W-:Y:S01]  /*4090*/  HFMA2 R38, R35, R12.H0_H0, -18, -18 ;  /* 0xcc80cc8023267431 */ /* 0x000fe2000004000c */
[----:B------:R-:W-:-:S02]  /*40a0*/  LOP3.LUT R45, R45, 0x64006400, RZ, 0xfc, !PT ;  /* 0x640064002d2d7812 */ /* 0x000fc400078efcff */
[----:B------:R-:W-:Y:S01]  /*40b0*/  LOP3.LUT R32, R32, 0x64006400, RZ, 0xfc, !PT ;  /* 0x6400640020207812 */ /* 0x000fe200078efcff */
[-C--:B------:R-:W-:Y:S01]  /*40c0*/  HFMA2 R28, R43, R34.reuse.H0_H0, -258, -258 ;  /* 0xdc08dc082b1c7431 */ /* 0x080fe20000040022 */
[----:B------:R-:W-:Y:S01]  /*40d0*/  LOP3.LUT R39, R39, 0x64006400, RZ, 0xfc, !PT ;  /* 0x6400640027277812 */ /* 0x000fe200078efcff */
[-C--:B------:R-:W-:Y:S01]  /*40e0*/  HFMA2 R30, R45, R34.reuse.H0_H0, -258, -258 ;  /* 0xdc08dc082d1e7431 */ /* 0x080fe20000040022 */
[C---:B------:R-:W-:Y:S01]  /*40f0*/  LOP3.LUT R41, R4.reuse, 0x300030, RZ, 0xc0, !PT ;  /* 0x0030003004297812 */ /* 0x040fe200078ec0ff */
[-C--:B------:R-:W-:Y:S01]  /*4100*/  HFMA2 R32, R32, R34.reuse.H0_H0, -258, -258 ;  /* 0xdc08dc0820207431 */ /* 0x080fe20000040022 */
[C---:B------:R-:W-:Y:S01]  /*4110*/  LOP3.LUT R29, R4.reuse, 0xc000c0, RZ, 0xc0, !PT ;  /* 0x00c000c0041d7812 */ /* 0x040fe200078ec0ff */
[----:B------:R-:W-:Y:S01]  /*4120*/  HFMA2 R34, R39, R34.H0_H0, -258, -258 ;  /* 0xdc08dc0827227431 */ /* 0x000fe20000040022 */
[----:B------:R-:W-:Y:S01]  /*4130*/  LOP3.LUT R4, R4, 0x30003, RZ, 0xc0, !PT ;  /* 0x0003000304047812 */ /* 0x000fe200078ec0ff */
[----:B------:R-:W-:Y:S01]  /*4140*/  HFMA2.MMA R7, R38, R7, R31 ;  /* 0x0000000726077235 */ /* 0x000fe2000000001f */
[----:B------:R-:W-:-:S02]  /*4150*/  LOP3.LUT R39, R22, 0x300030, RZ, 0xc0, !PT ;  /* 0x0030003016277812 */ /* 0x000fc400078ec0ff */
[C---:B------:R-:W-:Y:S02]  /*4160*/  LOP3.LUT R33, R22.reuse, 0xc000c0, RZ, 0xc0, !PT ;  /* 0x00c000c016217812 */ /* 0x040fe400078ec0ff */
[----:B------:R-:W-:Y:S02]  /*4170*/  LOP3.LUT R22, R22, 0x30003, RZ, 0xc0, !PT ;  /* 0x0003000316167812 */ /* 0x000fe400078ec0ff */
[----:B------:R-:W-:Y:S02]  /*4180*/  LOP3.LUT R4, R4, 0x64006400, RZ, 0xfc, !PT ;  /* 0x6400640004047812 */ /* 0x000fe400078efcff */
[----:B------:R-:W-:Y:S02]  /*4190*/  LOP3.LUT R29, R29, 0x64006400, RZ, 0xfc, !PT ;  /* 0x640064001d1d7812 */ /* 0x000fe400078efcff */
[----:B------:R-:W-:Y:S01]  /*41a0*/  LOP3.LUT R22, R22, 0x64006400, RZ, 0xfc, !PT ;  /* 0x6400640016167812 */ /* 0x000fe200078efcff */
[----:B------:R-:W-:Y:S01]  /*41b0*/  HADD2 R4, R4, -1026, -1026 ;  /* 0xe402e40204047430 */ /* 0x000fe20000000000 */
[C---:B------:R-:W-:Y:S01]  /*41c0*/  LOP3.LUT R43, R20.reuse, 0x300030, RZ, 0xc0, !PT ;  /* 0x00300030142b7812 */ /* 0x040fe200078ec0ff */
[----:B------:R-:W-:Y:S01]  /*41d0*/  HFMA2 R36, R29, R12.H0_H0, -18, -18 ;  /* 0xcc80cc801d247431 */ /* 0x000fe2000004000c */
[C---:B------:R-:W-:Y:S01]  /*41e0*/  LOP3.LUT R31, R20.reuse, 0xc000c0, RZ, 0xc0, !PT ;  /* 0x00c000c0141f7812 */ /* 0x040fe200078ec0ff */
[----:B------:R-:W-:Y:S01]  /*41f0*/  HADD2 R29, R22, -1026, -1026 ;  /* 0xe402e402161d7430 */ /* 0x000fe20000000000 */
[----:B------:R-:W-:-:S02]  /*4200*/  LOP3.LUT R20, R20, 0x30003, RZ, 0xc0, !PT ;  /* 0x0003000314147812 */ /* 0x000fc400078ec0ff */
[----:B------:R-:W-:Y:S02]  /*4210*/  LOP3.LUT R41, R41, 0x64006400, RZ, 0xfc, !PT ;  /* 0x6400640029297812 */ /* 0x000fe400078efcff */
[----:B------:R-:W-:Y:S01]  /*4220*/  LOP3.LUT R20, R20, 0x64006400, RZ, 0xfc, !PT ;  /* 0x6400640014147812 */ /* 0x000fe200078efcff */
[-C--:B0-----:R-:W-:Y:S01]  /*4230*/  HFMA2.MMA R25, R4, R8.reuse, R25 ;  /* 0x0000000804197235 */ /* 0x081fe20000000019 */
[C---:B------:R-:W-:Y:S01]  /*4240*/  LOP3.LUT R35, R23.reuse, 0x300030, RZ, 0xc0, !PT ;  /* 0x0030003017237812 */ /* 0x040fe200078ec0ff */
[----:B------:R-:W-:Y:S01]  /*4250*/  HFMA2.MMA R6, R29, R8, R6 ;  /* 0x000000081d067235 */ /* 0x000fe20000000006 */
[----:B------:R-:W-:Y:S01]  /*4260*/  LOP3.LUT R37, R23, 0xc000c0, RZ, 0xc0, !PT ;  /* 0x00c000c017257812 */ /* 0x000fe200078ec0ff */
[----:B------:R-:W-:Y:S01]  /*4270*/  HADD2 R20, R20, -1026, -1026 ;  /* 0xe402e40214147430 */ /* 0x000fe20000000000 */
[----:B------:R-:W-:Y:S01]  /*4280*/  LOP3.LUT R39, R39, 0x64006400, RZ, 0xfc, !PT ;  /* 0x6400640027277812 */ /* 0x000fe200078efcff */
[----:B------:R-:W-:Y:S01]  /*4290*/  HFMA2 R41, R41, R12.H1_H1, -66, -66 ;  /* 0xd420d42029297431 */ /* 0x000fe2000006000c */
[----:B------:R-:W-:Y:S01]  /*42a0*/  LOP3.LUT R23, R23, 0x30003, RZ, 0xc0, !PT ;  /* 0x0003000317177812 */ /* 0x000fe200078ec0ff */
[----:B------:R-:W-:Y:S01]  /*42b0*/  HFMA2 R4, R20, R8, R5 ;  /* 0x0000000814047231 */ /* 0x000fe20000000005 */
[-C--:B------:R-:W-:Y:S01]  /*42c0*/  HFMA2.MMA R5, R28, R9.reuse, R25 ;  /* 0x000000091c057235 */ /* 0x080fe20000000019 */
[----:B------:R-:W-:Y:S01]  /*42d0*/  HFMA2 R39, R39, R12.H1_H1, -66, -66 ;  /* 0xd420d42027277431 */ /* 0x000fe2000006000c */
[----:B------:R-:W-:Y:S01]  /*42e0*/  HFMA2.MMA R6, R32, R9, R6 ;  /* 0x0000000920067235 */ /* 0x000fe20000000006 */
[----:B------:R-:W-:Y:S01]  /*42f0*/  LOP3.LUT R23, R23, 0x64006400, RZ, 0xfc, !PT ;  /* 0x6400640017177812 */ /* 0x000fe200078efcff */
[----:B------:R-:W-:Y:S01]  /*4300*/  HFMA2 R4, R30, R9, R4 ;  /* 0x000000091e047231 */ /* 0x000fe20000000004 */
[----:B------:R-:W-:-:S02]  /*4310*/  LOP3.LUT R33, R33, 0x64006400, RZ, 0xfc, !PT ;  /* 0x6400640021217812 */ /* 0x000fc400078efcff */
[----:B------:R-:W-:Y:S01]  /*4320*/  LOP3.LUT R43, R43, 0x64006400, RZ, 0xfc, !PT ;  /* 0x640064002b2b7812 */ /* 0x000fe200078efcff */
[-C--:B------:R-:W-:Y:S01]  /*4330*/  HFMA2.MMA R5, R41, R10.reuse, R5 ;  /* 0x0000000a29057235 */ /* 0x080fe20000000005 */
[----:B------:R-:W-:Y:S01]  /*4340*/  HADD2 R22, R23, -1026, -1026 ;  /* 0xe402e40217167430 */ /* 0x000fe20000000000 */
[----:B------:R-:W-:Y:S01]  /*4350*/  HFMA2.MMA R20, R39, R10, R6 ;  /* 0x0000000a27147235 */ /* 0x000fe20000000006 */
[----:B------:R-:W-:Y:S01]  /*4360*/  LOP3.LUT R35, R35, 0x64006400, RZ, 0xfc, !PT ;  /* 0x6400640023237812 */ /* 0x000fe200078efcff */
[----:B------:R-:W-:Y:S01]  /*4370*/  HFMA2 R40, R33, R12.H0_H0, -18, -18 ;  /* 0xcc80cc8021287431 */ /* 0x000fe2000004000c */
[----:B------:R-:W-:Y:S01]  /*4380*/  LOP3.LUT R31, R31, 0x64006400, RZ, 0xfc, !PT ;  /* 0x640064001f1f7812 */ /* 0x000fe200078efcff */
[----:B------:R-:W-:Y:S01]  /*4390*/  HFMA2 R7, R22, R8, R7 ;  /* 0x0000000816077231 */ /* 0x000fe20000000007 */
[----:B------:R-:W-:Y:S01]  /*43a0*/  LOP3.LUT R37, R37, 0x64006400, RZ, 0xfc, !PT ;  /* 0x6400640025257812 */ /* 0x000fe200078efcff */
[-C--:B------:R-:W-:Y:S01]  /*43b0*/  HFMA2 R43, R43, R12.reuse.H1_H1, -66, -66 ;  /* 0xd420d4202b2b7431 */ /* 0x080fe2000006000c */
[-C--:B------:R-:W-:Y:S01]  /*43c0*/  HFMA2.MMA R5, R36, R11.reuse, R5 ;  /* 0x0000000b24057235 */ /* 0x080fe20000000005 */
[----:B------:R-:W-:Y:S01]  /*43d0*/  HFMA2 R35, R35, R12.H1_H1, -66, -66 ;  /* 0xd420d42023237431 */ /* 0x000fe2000006000c */
[----:B------:R-:W-:Y:S01]  /*43e0*/  HFMA2.MMA R20, R40, R11, R20 ;  /* 0x0000000b28147235 */ /* 0x000fe20000000014 */
[----:B------:R-:W-:-:S02]  /*43f0*/  HFMA2 R7, R34, R9, R7 ;  /* 0x0000000922077231 */ /* 0x000fc40000000007 */
[----:B------:R-:W-:Y:S02]  /*4400*/  HFMA2 R38, R31, R12.H0_H0, -18, -18 ;  /* 0xcc80cc801f267431 */ /* 0x000fe4000004000c */
[----:B------:R-:W-:Y:S02]  /*4410*/  HFMA2 R4, R43, R10, R4 ;  /* 0x0000000a2b047231 */ /* 0x000fe40000000004 */
[----:B------:R-:W-:Y:S02]  /*4420*/  HFMA2 R12, R37, R12.H0_H0, -18, -18 ;  /* 0xcc80cc80250c7431 */ /* 0x000fe4000004000c */
[----:B------:R-:W-:Y:S02]  /*4430*/  HFMA2 R6, R35, R10, R7 ;  /* 0x0000000a23067231 */ /* 0x000fe40000000007 */
        /* <DEDUP_REMOVED lines=10> */
.L_x_4851:
[----:B------:R-:W-:Y:S01]  /*44e0*/  IADD3 R26, P3, R26, R15, RZ ;  /* 0x0000000f1a1a7210 */ /* 0x000fe20007f7e0ff */
[----:B------:R-:W-:Y:S01]  /*44f0*/  UIADD3 UR4, UR4, 0x20, URZ ;  /* 0x0000002004047890 */ /* 0x000fe2000fffe03f */
[----:B-----5:R-:W-:Y:S02]  /*4500*/  @!P0 IMAD.IADD R17, R21, 0x1, R2 ;  /* 0x0000000115118824 */ /* 0x020fe400078e0202 */
[----:B------:R-:W-:Y:S02]  /*4510*/  IMAD.MOV.U32 R2, RZ, RZ, R14 ;  /* 0x000000ffff027224 */ /* 0x000fe400078e000e */
[----:B------:R-:W-:Y:S01]  /*4520*/  IMAD.X R27, R27, 0x1, R24, P3 ;  /* 0x000000011b1b7824 */ /* 0x000fe200018e0618 */
[----:B------:R-:W-:Y:S06]  /*4530*/  @!P1 BRA P4, `(.L_x_4852) ;  /* 0xfffffff4005c9947 */ /* 0x000fec000203ffff */
.L_x_4850:
[----:B------:R-:W-:Y:S05]  /*4540*/  @P2 EXIT ;  /* 0x000000000000294d */ /* 0x000fea0003800000 */
[----:B------:R-:W0:Y:S01]  /*4550*/  S2R R0, SR_CTAID.X ;  /* 0x0000000000007919 */ /* 0x000e220000002500 */
[----:B------:R-:W1:Y:S01]  /*4560*/  S2UR UR4, SR_CTAID.Y ;  /* 0x00000000000479c3 */ /* 0x000e620000002600 */
[----:B-----5:R-:W0:Y:S07]  /*4570*/  S2R R5, SR_TID.X ;  /* 0x0000000000057919 */ /* 0x020e2e0000002100 */
[----:B------:R-:W1:Y:S08]  /*4580*/  LDC R7, c[0x0][0x23c] ;  /* 0x00008f00ff077b82 */ /* 0x000e700000000800 */
        /* <DEDUP_REMOVED lines=12> */
.L_x_4856:
[----:B------:R-:W0:Y:S02]  /*4650*/  LDS R6, [R2] ;  /* 0x0000000002067984 */ /* 0x000e240000000800 */
[----:B0-----:R-:W-:-:S06]  /*4660*/  HADD2 R7, R6, R18 ;  /* 0x0000001206077230 */ /* 0x001fcc0000000000 */
[----:B------:R-:W0:Y:S02]  /*4670*/  ATOMS.CAST.SPIN R7, [R2], R6, R7 ;  /* 0x000000060207738d */ /* 0x000e240001800007 */
[----:B0-----:R-:W-:-:S13]  /*4680*/  ISETP.EQ.U32.AND P0, PT, R7, 0x1, PT ;  /* 0x000000010700780c */ /* 0x001fda0003f02070 */
[----:B------:R-:W-:Y:S05]  /*4690*/  @!P0 BRA `(.L_x_4856) ;  /* 0xfffffffc00ec8947 */ /* 0x000fea000383ffff */
[----:B------:R-:W-:Y:S05]  /*46a0*/  BRA `(.L_x_4854) ;  /* 0x00000000000c7947 */ /* 0x000fea0003800000 */
.L_x_4855:
[----:B------:R-:W2:Y:S02]  /*46b0*/  LD.E R0, desc[UR6][R4.64] ;  /* 0x0000000604007980 */ /* 0x000ea4000c101900 */
[----:B--2---:R-:W-:-:S05]  /*46c0*/  IMAD.IADD R3, R18, 0x1, R0 ;  /* 0x0000000112037824 */ /* 0x004fca00078e0200 */
[----:B------:R0:W-:Y:S02]  /*46d0*/  ST.E desc[UR6][R4.64], R3 ;  /* 0x0000000304007985 */ /* 0x0001e4000c101906 */
.L_x_4854:
[----:B------:R-:W-:Y:S05]  /*46e0*/  BSYNC B0 ;  /* 0x0000000000007941 */ /* 0x000fea0003800000 */
.L_x_4853:
[----:B------:R1:W-:Y:S02]  /*46f0*/  ATOM.E.ADD.F16x2.RN.STRONG.GPU P0, RZ, desc[UR6][R4.64+0x4], R16 ;  /* 0x0000041004ff79a2 */ /* 0x0003e4000810e1c6 */
[----:B-1----:R-:W-:Y:S05]  /*4700*/  @P0 EXIT ;  /* 0x000000000000094d */ /* 0x002fea0003800000 */
[----:B------:R-:W1:Y:S02]  /*4710*/  QSPC.E.S P0, RZ, [R4+0x4] ;  /* 0x0000040004ff73aa */ /* 0x000e640000000500 */
[----:B-1----:R-:W-:Y:S05]  /*4720*/  @!P0 BRA `(.L_x_4857) ;  /* 0x0000000000208947 */ /* 0x002fea0003800000 */
[----:B------:R-:W-:-:S05]  /*4730*/  IMAD.MOV.U32 R2, RZ, RZ, R4 ;  /* 0x000000ffff027224 */ /* 0x000fca00078e0004 */
[----:B------:R-:W-:-:S07]  /*4740*/  MOV R2, R2 ;  /* 0x0000000200027202 */ /* 0x000fce0000000f00 */
.L_x_4858:
[----:B0-----:R-:W0:Y:S02]  /*4750*/  LDS R4, [R2+0x4] ;  /* 0x0000040002047984 */ /* 0x001e240000000800 */
[----:B0-----:R-:W-:-:S10]  /*4760*/  HFMA2.MMA R5, R4, 1, 1, R16 ;  /* 0x3c003c0004057835 */ /* 0x001fd40000000010 */
[----:B------:R-:W0:Y:S02]  /*4770*/  ATOMS.CAST.SPIN R5, [R2+0x4], R4, R5 ;  /* 0x000004040205738d */ /* 0x000e240001800005 */
[----:B0-----:R-:W-:-:S13]  /*4780*/  ISETP.EQ.U32.AND P0, PT, R5, 0x1, PT ;  /* 0x000000010500780c */ /* 0x001fda0003f02070 */
[----:B------:R-:W-:Y:S05]  /*4790*/  @!P0 BRA `(.L_x_4858) ;  /* 0xfffffffc00ec8947 */ /* 0x000fea000383ffff */
[----:B------:R-:W-:Y:S05]  /*47a0*/  EXIT ;  /* 0x000000000000794d */ /* 0x000fea0003800000 */
.L_x_4857:
[----:B------:R-:W0:Y:S02]  /*47b0*/  LD.E R0, desc[UR6][R4.64+0x4] ;  /* 0x0000040604007980 */ /* 0x000e24000c101900 */
[----:B0-----:R-:W-:-:S05]  /*47c0*/  IMAD.IADD R3, R16, 0x1, R0 ;  /* 0x0000000110037824 */ /* 0x001fca00078e0200 */
[----:B------:R-:W-:Y:S01]  /*47d0*/  ST.E desc[UR6][R4.64+0x4], R3 ;  /* 0x0000040304007985 */ /* 0x000fe2000c101906 */
[----:B------:R-:W-:Y:S05]  /*47e0*/  EXIT ;  /* 0x000000000000794d */ /* 0x000fea0003800000 */
.L_x_4859:
        /* <DEDUP_REMOVED lines=9> */
.L_x_5259:


//--------------------- .text._Z23gemm_half_q_half_kernelILi1ELi128ELb1ELb0ELi64EEvPK6__halfPKjS4_S2_PS0_iiiiPKtS7_iiiiiibS2_i --------------------------
	.section	.text._Z23gemm_half_q_half_kernelILi1ELi128ELb1ELb0ELi64EEvPK6__halfPKjS4_S2_PS0_iiiiPKtS7_iiiiiibS2_i,"ax",@progbits
	.align	128
        .global         _Z23gemm_half_q_half_kernelILi1ELi128ELb1ELb0ELi64EEvPK6__halfPKjS4_S2_PS0_iiiiPKtS7_iiiiiibS2_i
        .type           _Z23gemm_half_q_half_kernelILi1ELi128ELb1ELb0ELi64EEvPK6__halfPKjS4_S2_PS0_iiiiPKtS7_iiiiiibS2_i,@function
        .size           _Z23gemm_half_q_half_kernelILi1ELi128ELb1ELb0ELi64EEvPK6__halfPKjS4_S2_PS0_iiiiPKtS7_iiiiiibS2_i,(.L_x_5260 - _Z23gemm_half_q_half_kernelILi1ELi128ELb1ELb0ELi64EEvPK6__halfPKjS4_S2_PS0_iiiiPKtS7_iiiiiibS2_i)
        .other          _Z23gemm_half_q_half_kernelILi1ELi128ELb1ELb0ELi64EEvPK6__halfPKjS4_S2_PS0_iiiiPKtS7_iiiiiibS2_i,@"STO_CUDA_ENTRY STV_DEFAULT"
_Z23gemm_half_q_half_kernelILi1ELi128ELb1ELb0ELi64EEvPK6__halfPKjS4_S2_PS0_iiiiPKtS7_iiiiiibS2_i:
.text._Z23gemm_half_q_half_kernelILi1ELi128ELb1ELb0ELi64EEvPK6__halfPKjS4_S2_PS0_iiiiPKtS7_iiiiiibS2_i:
        /* <DEDUP_REMOVED lines=29> */
[----:B------:R-:W-:-:S03]  /*01d0*/  ULDC.64 UR4, c[0x0][0x210] ;  /* 0x0000840000047ab9 */ /* 0x000fc60000000a00 */
[----:B------:R-:W2:Y:S01]  /*01e0*/  @P0 LDG.E.U16.CONSTANT R8, desc[UR6][R8.64] ;  /* 0x0000000608080981 */ /* 0x000ea2000c1e9500 */
[----:B------:R-:W-:Y:S02]  /*01f0*/  SHF.R.S32.HI R10, RZ, 0x1f, R3 ;  /* 0x0000001fff0a7819 */ /* 0x000fe40000011403 */
[----:B------:R-:W-:-:S04]  /*0200*/  @!P0 IADD3 R11, P2, R12, R3, RZ ;  /* 0x000000030c0b8210 */ /* 0x000fc80007f5e0ff */
[----:B------:R-:W-:Y:S02]  /*0210*/  @!P0 IADD3.X R14, R13, R10, RZ, P2, !PT ;  /* 0x0000000a0d0e8210 */ /* 0x000fe400017fe4ff */
[----:B------:R-:W-:-:S04]  /*0220*/  @!P0 LEA R12, P2, R11, UR4, 0x1 ;  /* 0x000000040b0c8c11 */ /* 0x000fc8000f8408ff */
[----:B------:R-:W-:-:S05]  /*0230*/  @!P0 LEA.HI.X R13, R11, UR5, R14, 0x1, P2 ;  /* 0x000000050b0d8c11 */ /* 0x000fca00090f0c0e */
[----:B------:R-:W3:Y:S01]  /*0240*/  @!P0 LDG.E.U16.CONSTANT R12, desc[UR6][R12.64] ;  /* 0x000000060c0c8981 */ /* 0x000ee2000c1e9500 */
[----:B--2---:R-:W-:-:S05]  /*0250*/  @P0 IADD3 R3, P3, R3, R8, RZ ;  /* 0x0000000803030210 */ /* 0x004fca0007f7e0ff */
[----:B------:R-:W-:Y:S01]  /*0260*/  @P0 IMAD.X R16, RZ, RZ, R10, P3 ;  /* 0x000000ffff100224 */ /* 0x000fe200018e060a */
[----:B------:R-:W-:-:S04]  /*0270*/  @P0 LEA R10, P3, R3, UR4, 0x1 ;  /* 0x00000004030a0c11 */ /* 0x000fc8000f8608ff */
[----:B------:R-:W-:-:S05]  /*0280*/  @P0 LEA.HI.X R11, R3, UR5, R16, 0x1, P3 ;  /* 0x00000005030b0c11 */ /* 0x000fca00098f0c10 */
[----:B------:R-:W2:Y:S01]  /*0290*/  @P0 LDG.E.U16.CONSTANT R10, desc[UR6][R10.64] ;  /* 0x000000060a0a0981 */ /* 0x000ea2000c1e9500 */
[----:B------:R-:W0:Y:S01]  /*02a0*/  S2UR UR5, SR_CgaCtaId ;  /* 0x00000000000579c3 */ /* 0x000e220000008800 */
[----:B------:R-:W-:Y:S02]  /*02b0*/  UMOV UR4, 0x400 ;  /* 0x0000040000047882 */ /* 0x000fe40000000000 */
[----:B0-----:R-:W-:-:S06]  /*02c0*/  ULEA UR4, UR5, UR4, 0x18 ;  /* 0x0000000405047291 */ /* 0x001fcc000f8ec03f */
[----:B------:R-:W-:-:S05]  /*02d0*/  LEA R3, R5, UR4, 0x1 ;  /* 0x0000000405037c11 */ /* 0x000fca000f8e08ff */
[----:B--2---:R0:W-:Y:S04]  /*02e0*/  @P0 STS.U16 [R3], R10 ;  /* 0x0000000a03000388 */ /* 0x0041e80000000400 */
[----:B---3--:R0:W-:Y:S02]  /*02f0*/  @!P0 STS.U16 [R3], R12 ;  /* 0x0000000c03008388 */ /* 0x0081e40000000400 */
.L_x_4861:
[----:B------:R-:W-:Y:S05]  /*0300*/  BSYNC B0 ;  /* 0x0000000000007941 */ /* 0x000fea0003800000 */
.L_x_4860:
[----:B------:R-:W-:Y:S01]  /*0310*/  ULDC UR4, c[0x0][0x23c] ;  /* 0x00008f0000047ab9 */ /* 0x000fe20000000800 */
[----:B------:R-:W-:Y:S01]  /*0320*/  SHF.L.U32 R17, R6, 0x2, RZ ;  /* 0x0000000206117819 */ /* 0x000fe200000006ff */
[----:B------:R-:W-:-:S05]  /*0330*/  IMAD.U32 R18, RZ, RZ, UR4 ;  /* 0x00000004ff127e24 */ /* 0x000fca000f8e00ff */
[----:B------:R-:W-:-:S13]  /*0340*/  ISETP.GE.AND P0, PT, R17, R18, PT ;  /* 0x000000121100720c */ /* 0x000fda0003f06270 */
[----:B------:R-:W-:Y:S05]  /*0350*/  @P0 EXIT ;  /* 0x000000000000094d */ /* 0x000fea0003800000 */
[----:B0-----:R-:W0:Y:S08]  /*0360*/  LDC.U8 R3, c[0x0][0x270] ;  /* 0x00009c00ff037b82 */ /* 0x001e300000000000 */
[----:B------:R-:W1:Y:S08]  /*0370*/  LDC.64 R10, c[0x0][0x248] ;  /* 0x00009200ff0a7b82 */ /* 0x000e700000000a00 */
[----:B------:R-:W2:Y:S01]  /*0380*/  LDC R19, c[0x0][0x25c] ;  /* 0x00009700ff137b82 */ /* 0x000ea20000000800 */
[----:B0-----:R-:W-:-:S04]  /*0390*/  PRMT R3, R3, 0x8880, RZ ;  /* 0x0000888003037816 */ /* 0x001fc800000000ff */
[----:B------:R-:W-:-:S03]  /*03a0*/  ISETP.NE.AND P0, PT, R3, RZ, PT ;  /* 0x000000ff0300720c */ /* 0x000fc60003f05270 */
[----:B------:R-:W0:Y:S01]  /*03b0*/  LDC R3, c[0x0][0x264] ;  /* 0x00009900ff037b82 */ /* 0x000e220000000800 */
[----:B------:R-:W-:-:S04]  /*03c0*/  ISETP.NE.OR P0, PT, R4, RZ, !P0 ;  /* 0x000000ff0400720c */ /* 0x000fc80004705670 */
[----:B------:R-:W-:Y:S02]  /*03d0*/  ISETP.LE.OR P2, PT, R15, UR8, P0 ;  /* 0x000000080f007c0c */ /* 0x000fe40008743670 */
[----:B------:R-:W-:Y:S02]  /*03e0*/  ISETP.GE.AND P0, PT, R2, R7, PT ;  /* 0x000000070200720c */ /* 0x000fe40003f06270 */
[----:B------:R-:W-:-:S05]  /*03f0*/  SHF.L.U32 R15, R4, 0x7, RZ ;  /* 0x00000007040f7819 */ /* 0x000fca00000006ff */
[----:B-1----:R-:W-:-:S04]  /*0400*/  IMAD.WIDE R14, R15, 0x2, R10 ;  /* 0x000000020f0e7825 */ /* 0x002fc800078e020a */
[----:B------:R-:W1:Y:S01]  /*0410*/  @!P2 LDC.64 R8, c[0x0][0x230] ;  /* 0x00008c00ff08ab82 */ /* 0x000e620000000a00 */
[----:B------:R-:W-:-:S04]  /*0420*/  @!P2 IMAD R5, R18, UR8, R17 ;  /* 0x000000081205ac24 */ /* 0x000fc8000f8e0211 */
[----:B-1----:R-:W-:-:S05]  /*0430*/  @!P2 IMAD.WIDE R8, R5, 0x2, R8 ;  /* 0x000000020508a825 */ /* 0x002fca00078e0208 */
[----:B------:R1:W-:Y:S01]  /*0440*/  @!P2 STG.E.64 desc[UR6][R8.64], RZ ;  /* 0x000000ff0800a986 */ /* 0x0003e2000c101b06 */
[----:B------:R-:W-:Y:S06]  /*0450*/  BAR.SYNC.DEFER_BLOCKING 0x0 ;  /* 0x0000000000007b1d */ /* 0x000fec0000010000 */
[----:B0-2---:R-:W-:Y:S05]  /*0460*/  @P0 BRA `(.L_x_4862) ;  /* 0x0000000000d00947 */ /* 0x005fea0003800000 */
[----:B------:R0:W5:Y:S01]  /*0470*/  LDG.E.U16.CONSTANT R6, desc[UR6][R14.64] ;  /* 0x000000060e067981 */ /* 0x000162000c1e9500 */
[----:B-1----:R-:W1:Y:S01]  /*0480*/  LDC.64 R8, c[0x0][0x220] ;  /* 0x00008800ff087b82 */ /* 0x002e620000000a00 */
[----:B------:R-:W-:Y:S01]  /*0490*/  SHF.R.S32.HI R12, RZ, 0x1f, R17 ;  /* 0x0000001fff0c7819 */ /* 0x000fe20000011411 */
[----:B------:R-:W-:Y:S01]  /*04a0*/  IMAD.SHL.U32 R23, R17, 0x4, RZ ;  /* 0x0000000411177824 */ /* 0x000fe200078e00ff */
[----:B------:R-:W-:Y:S01]  /*04b0*/  HFMA2.MMA R16, -RZ, RZ, 0, 0 ;  /* 0x00000000ff107435 */ /* 0x000fe200000001ff */
[----:B------:R-:W-:Y:S01]  /*04c0*/  IMAD.MOV.U32 R22, RZ, RZ, R2 ;  /* 0x000000ffff167224 */ /* 0x000fe200078e0002 */
[----:B------:R-:W-:Y:S02]  /*04d0*/  LEA.HI R12, R12, R17, RZ, 0x3 ;  /* 0x000000110c0c7211 */ /* 0x000fe400078f18ff */
[----:B------:R-:W-:Y:S01]  /*04e0*/  LOP3.LUT R23, R23, 0x10, RZ, 0xc0, !PT ;  /* 0x0000001017177812 */ /* 0x000fe200078ec0ff */
[----:B------:R-:W2:Y:S01]  /*04f0*/  LDC.64 R4, c[0x0][0x228] ;  /* 0x00008a00ff047b82 */ /* 0x000ea20000000a00 */
[----:B0-----:R-:W-:-:S07]  /*0500*/  SHF.R.S32.HI R26, RZ, 0x3, R12 ;  /* 0x00000003ff1a7819 */ /* 0x001fce000001140c */
.L_x_4863:
        /* <DEDUP_REMOVED lines=10> */
[----:B------:R-:W-:-:S05]  /*05b0*/  IMAD.WIDE R12, R13, 0x2, R10 ;  /* 0x000000020d0c7825 */ /* 0x000fca00078e020a */
        /* <DEDUP_REMOVED lines=13> */
[----:B------:R-:W-:Y:S01]  /*0690*/  IADD3 R28, R28, 0x1, RZ ;  /* 0x000000011c1c7810 */ /* 0x000fe20007ffe0ff */
[----:B------:R-:W-:Y:S01]  /*06a0*/  I2F.F16 R29, R29 ;  /* 0x0000001d001d7306 */ /* 0x000fe20000200c00 */
[----:B----4-:R-:W-:Y:S01]  /*06b0*/  IADD3 R22, R27, R22, RZ ;  /* 0x000000161b167210 */ /* 0x010fe20007ffe0ff */
[----:B------:R-:W-:Y:S02]  /*06c0*/  IMAD R30, R30, R30, RZ ;  /* 0x0000001e1e1e7224 */ /* 0x000fe400078e02ff */
[----:B------:R-:W-:Y:S01]  /*06d0*/  IMAD R21, R20, R20, RZ ;  /* 0x0000001414157224 */ /* 0x000fe200078e02ff */
[----:B------:R-:W-:Y:S01]  /*06e0*/  ISETP.GE.AND P2, PT, R22, R7, PT ;  /* 0x000000071600720c */ /* 0x000fe20003f46270 */
[----:B------:R-:W-:-:S02]  /*06f0*/  IMAD R28, R28, R28, RZ ;  /* 0x0000001c1c1c7224 */ /* 0x000fc400078e02ff */
[----:B------:R-:W0:Y:S01]  /*0700*/  I2F.F16 R30, R30 ;  /* 0x0000001e001e7306 */ /* 0x000e220000200c00 */
[C---:B------:R-:W-:Y:S02]  /*0710*/  IMAD R20, R16.reuse, 0x8, R1 ;  /* 0x0000000810147824 */ /* 0x040fe400078e0201 */
[----:B------:R-:W-:-:S05]  /*0720*/  VIADD R16, R16, 0x1 ;  /* 0x0000000110107836 */ /* 0x000fca0000000000 */
        /* <DEDUP_REMOVED lines=8> */
.L_x_4862:
[----:B------:R-:W-:Y:S01]  /*07b0*/  ULDC UR4, c[0x0][0x258] ;  /* 0x0000960000047ab9 */ /* 0x000fe20000000800 */
[C---:B------:R-:W-:Y:S02]  /*07c0*/  ISETP.GT.AND P3, PT, R2.reuse, R19, PT ;  /* 0x000000130200720c */ /* 0x040fe40003f64270 */
[----:B------:R-:W-:Y:S02]  /*07d0*/  CS2R R4, SRZ ;  /* 0x0000000000047805 */ /* 0x000fe4000001ff00 */
[----:B------:R-:W-:-:S13]  /*07e0*/  ISETP.GT.AND P2, PT, R2, UR4, PT ;  /* 0x0000000402007c0c */ /* 0x000fda000bf44270 */
[----:B------:R-:W-:Y:S05]  /*07f0*/  @!P2 BRA `(.L_x_4864) ;  /* 0x00000000001ca947 */ /* 0x000fea0003800000 */
[----:B------:R-:W2:Y:S02]  /*0800*/  LDC R5, c[0x0][0x25c] ;  /* 0x00009700ff057b82 */ /* 0x000ea40000000800 */
[----:B--2---:R-:W-:-:S04]  /*0810*/  VIMNMX R5, R2, R5, PT ;  /* 0x0000000502057248 */ /* 0x004fc80003fe0100 */
[----:B------:R-:W-:-:S04]  /*0820*/  IADD3 R5, R5, -UR4, RZ ;  /* 0x8000000405057c10 */ /* 0x000fc8000fffe0ff */
[----:B------:R-:W-:-:S04]  /*0830*/  SHF.R.S32.HI R6, RZ, 0x1f, R5 ;  /* 0x0000001fff067819 */ /* 0x000fc80000011405 */
[----:B------:R-:W-:-:S04]  /*0840*/  LEA.HI R6, R6, R5, RZ, 0x5 ;  /* 0x0000000506067211 */ /* 0x000fc800078f28ff */
[----:B------:R-:W-:-:S05]  /*0850*/  SHF.R.S32.HI R6, RZ, 0x5, R6 ;  /* 0x00000005ff067819 */ /* 0x000fca0000011406 */
[----:B------:R-:W-:-:S07]  /*0860*/  IMAD R5, R6, 0x6, RZ ;  /* 0x0000000606057824 */ /* 0x000fce00078e02ff */
.L_x_4864:
        /* <DEDUP_REMOVED lines=8> */
.L_x_4865:
[----:B------:R-:W-:Y:S01]  /*08f0*/  ULDC UR5, c[0x0][0x260] ;  /* 0x0000980000057ab9 */ /* 0x000fe20000000800 */
[C---:B------:R-:W-:Y:S02]  /*0900*/  ISETP.GT.AND P3, PT, R2.reuse, R3, PT ;  /* 0x000000030200720c */ /* 0x040fe40003f64270 */
[----:B-1----:R-:W-:Y:S02]  /*0910*/  CS2R R8, SRZ ;  /* 0x0000000000087805 */ /* 0x002fe4000001ff00 */
[----:B------:R-:W-:-:S13]  /*0920*/  ISETP.GT.AND P2, PT, R2, UR5, PT ;  /* 0x0000000502007c0c */ /* 0x000fda000bf44270 */
[----:B------:R-:W-:Y:S05]  /*0930*/  @!P2 BRA `(.L_x_4866) ;  /* 0x00000000001ca947 */ /* 0x000fea0003800000 */
[----:B------:R-:W1:Y:S02]  /*0940*/  LDC R9, c[0x0][0x264] ;  /* 0x00009900ff097b82 */ /* 0x000e640000000800 */
[----:B-1----:R-:W-:-:S04]  /*0950*/  VIMNMX R6, R2, R9, PT ;  /* 0x0000000902067248 */ /* 0x002fc80003fe0100 */
[----:B------:R-:W-:-:S04]  /*0960*/  IADD3 R6, R6, -UR5, RZ ;  /* 0x8000000506067c10 */ /* 0x000fc8000fffe0ff */
[----:B------:R-:W-:-:S04]  /*0970*/  SHF.R.S32.HI R9, RZ, 0x1f, R6 ;  /* 0x0000001fff097819 */ /* 0x000fc80000011406 */
[----:B------:R-:W-:-:S04]  /*0980*/  LEA.HI R9, R9, R6, RZ, 0x5 ;  /* 0x0000000609097211 */ /* 0x000fc800078f28ff */
[----:B------:R-:W-:-:S05]  /*0990*/  SHF.R.S32.HI R9, RZ, 0x5, R9 ;  /* 0x00000005ff097819 */ /* 0x000fca0000011409 */
[----:B------:R-:W-:-:S07]  /*09a0*/  IMAD.SHL.U32 R9, R9, 0x4, RZ ;  /* 0x0000000409097824 */ /* 0x000fce00078e00ff */
.L_x_4866:
[----:B------:R-:W-:Y:S05]  /*09b0*/  @!P3 BRA `(.L_x_4867) ;  /* 0x00000000001cb947 */ /* 0x000fea0003800000 */
[----:B------:R-:W1:Y:S02]  /*09c0*/  LDC R11, c[0x0][0x268] ;  /* 0x00009a00ff0b7b82 */ /* 0x000e640000000800 */
[----:B-1----:R-:W-:-:S04]  /*09d0*/  VIMNMX R6, R2, R11, PT ;  /* 0x0000000b02067248 */ /* 0x002fc80003fe0100 */
[----:B------:R-:W-:-:S04]  /*09e0*/  IADD3 R6, R6, -R3, RZ ;  /* 0x8000000306067210 */ /* 0x000fc80007ffe0ff */
[----:B------:R-:W-:-:S04]  /*09f0*/  SHF.R.S32.HI R3, RZ, 0x1f, R6 ;  /* 0x0000001fff037819 */ /* 0x000fc80000011406 */
[----:B------:R-:W-:-:S04]  /*0a00*/  LEA.HI R3, R3, R6, RZ, 0x5 ;  /* 0x0000000603037211 */ /* 0x000fc800078f28ff */
[----:B------:R-:W-:-:S05]  /*0a10*/  SHF.R.S32.HI R3, RZ, 0x5, R3 ;  /* 0x00000005ff037819 */ /* 0x000fca0000011403 */
[----:B------:R-:W-:-:S07]  /*0a20*/  IMAD R8, R3, 0x3, RZ ;  /* 0x0000000303087824 */ /* 0x000fce00078e02ff */
.L_x_4867:
[----:B------:R-:W-:Y:S01]  /*0a30*/  ULDC UR5, c[0x0][0x268] ;  /* 0x00009a0000057ab9 */ /* 0x000fe20000000800 */
[----:B------:R-:W-:Y:S01]  /*0a40*/  IMAD.MOV.U32 R3, RZ, RZ, RZ ;  /* 0x000000ffff037224 */ /* 0x000fe200078e00ff */
        /* <DEDUP_REMOVED lines=9> */
.L_x_4868:
[C---:B------:R-:W-:Y:S02]  /*0ae0*/  VIMNMX R6, R2.reuse, UR4, PT ;  /* 0x0000000402067c48 */ /* 0x040fe4000bfe0100 */
[----:B------:R-:W-:Y:S02]  /*0af0*/  ISETP.GE.OR P0, PT, R2, UR4, P0 ;  /* 0x0000000402007c0c */ /* 0x000fe40008706670 */
[----:B------:R-:W-:-:S04]  /*0b00*/  SHF.R.S32.HI R11, RZ, 0x1f, R6 ;  /* 0x0000001fff0b7819 */ /* 0x000fc80000011406 */
[----:B------:R-:W-:-:S04]  /*0b10*/  LEA.HI R11, R11, R6, RZ, 0x5 ;  /* 0x000000060b0b7211 */ /* 0x000fc800078f28ff */
[----:B------:R-:W-:-:S04]  /*0b20*/  SHF.R.S32.HI R6, RZ, 0x5, R11 ;  /* 0x00000005ff067819 */ /* 0x000fc8000001140b */
[----:B------:R-:W-:Y:S02]  /*0b30*/  LEA R5, R6, R5, 0x3 ;  /* 0x0000000506057211 */ /* 0x000fe400078e18ff */
[----:B------:R-:W-:Y:S02]  /*0b40*/  PRMT R6, RZ, 0x5410, RZ ;  /* 0x00005410ff067816 */ /* 0x000fe400000000ff */
[----:B------:R-:W-:-:S04]  /*0b50*/  IADD3 R4, R9, R5, R4 ;  /* 0x0000000509047210 */ /* 0x000fc80007ffe004 */
[----:B------:R-:W-:Y:S02]  /*0b60*/  IADD3 R9, R3, R4, R8 ;  /* 0x0000000403097210 */ /* 0x000fe40007ffe008 */
[----:B------:R-:W-:Y:S01]  /*0b70*/  PRMT R3, RZ, 0x5410, RZ ;  /* 0x00005410ff037816 */ /* 0x000fe200000000ff */
[----:B------:R-:W-:Y:S06]  /*0b80*/  @P0 BRA `(.L_x_4869) ;  /* 0x0000003400340947 */ /* 0x000fec0003800000 */
[----:B0-----:R-:W2:Y:S04]  /*0b90*/  LDL.64 R12, [R1] ;  /* 0x00000000010c7983 */ /* 0x001ea80000100a00 */
[----:B------:R-:W3:Y:S01]  /*0ba0*/  LDG.E.U16.CONSTANT R5, desc[UR6][R14.64+0x2] ;  /* 0x000002060e057981 */ /* 0x000ee2000c1e9500 */
[----:B------:R-:W0:Y:S01]  /*0bb0*/  S2UR UR5, SR_CgaCtaId ;  /* 0x00000000000579c3 */ /* 0x000e220000008800 */
[-C--:B------:R-:W-:Y:S01]  /*0bc0*/  IMAD R3, R9, R18.reuse, RZ ;  /* 0x0000001209037224 */ /* 0x080fe200078e02ff */
[----:B------:R-:W-:Y:S01]  /*0bd0*/  SHF.R.S32.HI R6, RZ, 0x1f, R18 ;  /* 0x0000001fff067819 */ /* 0x000fe20000011412 */
[----:B------:R-:W-:Y:S01]  /*0be0*/  ULDC.64 UR8, c[0x0][0x218] ;  /* 0x0000860000087ab9 */ /* 0x000fe20000000a00 */
[----:B------:R-:W-:Y:S01]  /*0bf0*/  SHF.R.S32.HI R9, RZ, 0x1f, R17 ;  /* 0x0000001fff097819 */ /* 0x000fe20000011411 */
[----:B------:R-:W-:Y:S01]  /*0c00*/  UMOV UR4, 0x400 ;  /* 0x0000040000047882 */ /* 0x000fe20000000000 */
[----:B------:R-:W-:-:S02]  /*0c10*/  IADD3 R18, P0, P2, R17, R18, R3 ;  /* 0x0000001211127210 */ /* 0x000fc40007a1e003 */
[----:B------:R-:W-:Y:S02]  /*0c20*/  SHF.R.S32.HI R4, RZ, 0x1f, R3 ;  /* 0x0000001fff047819 */ /* 0x000fe40000011403 */
[----:B------:R-:W-:Y:S02]  /*0c30*/  IADD3 R3, P3, R17, R3, RZ ;  /* 0x0000000311037210 */ /* 0x000fe40007f7e0ff */
[----:B------:R-:W-:Y:S02]  /*0c40*/  IADD3.X R11, R9, R6, R4, P0, P2 ;  /* 0x00000006090b7210 */ /* 0x000fe400007e4404 */
[----:B------:R-:W-:Y:S01]  /*0c50*/  LEA R34, P0, R18, UR8, 0x2 ;  /* 0x0000000812227c11 */ /* 0x000fe2000f8010ff */
[----:B------:R-:W-:Y:S01]  /*0c60*/  IMAD.X R4, R4, 0x1, R9, P3 ;  /* 0x0000000104047824 */ /* 0x000fe200018e0609 */
[----:B------:R-:W-:Y:S02]  /*0c70*/  LEA R22, P2, R3, UR8, 0x2 ;  /* 0x0000000803167c11 */ /* 0x000fe4000f8410ff */
[----:B------:R-:W-:-:S02]  /*0c80*/  LEA.HI.X R35, R18, UR9, R11, 0x2, P0 ;  /* 0x0000000912237c11 */ /* 0x000fc400080f140b */
[----:B------:R-:W-:Y:S02]  /*0c90*/  LEA.HI.X R11, R3, UR9, R4, 0x2, P2 ;  /* 0x00000009030b7c11 */ /* 0x000fe400090f1404 */
[----:B------:R-:W-:Y:S02]  /*0ca0*/  MOV R4, RZ ;  /* 0x000000ff00047202 */ /* 0x000fe40000000f00 */
[----:B------:R-:W-:Y:S01]  /*0cb0*/  PRMT R3, RZ, 0x5410, RZ ;  /* 0x00005410ff037816 */ /* 0x000fe200000000ff */
[----:B0-----:R-:W-:Y:S01]  /*0cc0*/  ULEA UR4, UR5, UR4, 0x18 ;  /* 0x0000000405047291 */ /* 0x001fe2000f8ec03f */
[----:B------:R-:W-:Y:S02]  /*0cd0*/  PRMT R6, RZ, 0x5410, RZ ;  /* 0x00005410ff067816 */ /* 0x000fe400000000ff */
[----:B------:R-:W-:Y:S01]  /*0ce0*/  ULDC UR5, c[0x0][0x258] ;  /* 0x0000960000057ab9 */ /* 0x000fe20000000800 */
[----:B--2---:R-:W-:Y:S02]  /*0cf0*/  PRMT R17, R12, 0x5432, R12 ;  /* 0x000054320c117816 */ /* 0x004fe4000000000c */
[----:B------:R-:W-:Y:S01]  /*0d00*/  PRMT R16, R13, 0x5432, R13 ;  /* 0x000054320d107816 */ /* 0x000fe2000000000d */
[----:B---3--:R-:W-:-:S07]  /*0d10*/  IMAD.IADD R5, R2, 0x1, R5 ;  /* 0x0000000102057824 */ /* 0x008fce00078e0205 */
.L_x_4874:
[----:B------:R-:W-:Y:S01]  /*0d20*/  ISETP.NE.AND P0, PT, R2, R5, PT ;  /* 0x000000050200720c */ /* 0x000fe20003f05270 */
[----:B------:R-:W2:-:S12]  /*0d30*/  LDG.E.128.CONSTANT R12, desc[UR6][R34.64] ;  /* 0x00000006220c7981 */ /* 0x000e98000c1e9d00 */
[----:B0-----:R-:W0:Y:S01]  /*0d40*/  @!P0 LDC.64 R20, c[0x0][0x248] ;  /* 0x00009200ff148b82 */ /* 0x001e220000000a00 */
[----:B------:R-:W-:Y:S01]  /*0d50*/  @!P0 SHF.L.U32 R9, R2, 0x1, RZ ;  /* 0x0000000102098819 */ /* 0x000fe200000006ff */
[----:B------:R-:W-:-:S05]  /*0d60*/  @!P0 VIADD R4, R4, 0x1 ;  /* 0x0000000104048836 */ /* 0x000fca0000000000 */
[----:B------:R-:W-:-:S06]  /*0d70*/  @!P0 LEA R18, R4, R1, 0x3 ;  /* 0x0000000104128211 */ /* 0x000fcc00078e18ff */
[----:B------:R-:W3:Y:S01]  /*0d80*/  @!P0 LDL.64 R18, [R18] ;  /* 0x0000000012128983 */ /* 0x000ee20000100a00 */
[----:B0-----:R-:W-:-:S05]  /*0d90*/  @!P0 IMAD.WIDE R20, R9, 0x2, R20 ;  /* 0x0000000209148825 */ /* 0x001fca00078e0214 */
[----:B------:R0:W4:Y:S02]  /*0da0*/  @!P0 LDG.E.U16.CONSTANT R23, desc[UR6][R20.64+0x2] ;  /* 0x0000020614178981 */ /* 0x000124000c1e9500 */
[----:B0-----:R-:W-:Y:S01]  /*0db0*/  IMAD.MOV.U32 R20, RZ, RZ, R22 ;  /* 0x000000ffff147224 */ /* 0x001fe200078e0016 */
[----:B------:R-:W-:-:S05]  /*0dc0*/  MOV R21, R11 ;  /* 0x0000000b00157202 */ /* 0x000fca0000000f00 */
[----:B------:R-:W5:Y:S01]  /*0dd0*/  LDG.E.128.CONSTANT R8, desc[UR6][R20.64] ;  /* 0x0000000614087981 */ /* 0x000f62000c1e9d00 */
[----:B------:R-:W-:-:S04]  /*0de0*/  PRMT R22, R0, 0x9910, RZ ;  /* 0x0000991000167816 */ /* 0x000fc800000000ff */
[----:B------:R-:W-:Y:S02]  /*0df0*/  ISETP.EQ.OR P2, PT, R22, RZ, P1 ;  /* 0x000000ff1600720c */ /* 0x000fe40000f42670 */
[----:B--2---:R-:W-:Y:S02]  /*0e00*/  LEA.HI R28, R13, 0xffffff80, RZ, 0x8 ;  /* 0xffffff800d1c7811 */ /* 0x004fe400078f40ff */
[----:B------:R-:W-:Y:S02]  /*0e10*/  LEA.HI R24, R14, 0xffffff80, RZ, 0x8 ;  /* 0xffffff800e187811 */ /* 0x000fe400078f40ff */
[----:B------:R-:W-:Y:S02]  /*0e20*/  LEA.HI R27, R15, 0xffffff80, RZ, 0x8 ;  /* 0xffffff800f1b7811 */ /* 0x000fe400078f40ff */
[----:B---3--:R-:W-:Y:S02]  /*0e30*/  @!P0 PRMT R17, R17, 0x5410, R18 ;  /* 0x0000541011118816 */ /* 0x008fe40000000012 */
[----:B------:R-:W-:-:S02]  /*0e40*/  @!P0 PRMT R16, R16, 0x5410, R19 ;  /* 0x0000541010108816 */ /* 0x000fc40000000013 */
[----:B------:R-:W-:Y:S02]  /*0e50*/  @!P0 PRMT R17, R18, 0x7632, R17 ;  /* 0x0000763212118816 */ /* 0x000fe40000000011 */
[----:B------:R-:W-:Y:S02]  /*0e60*/  @!P0 PRMT R16, R19, 0x7632, R16 ;  /* 0x0000763213108816 */ /* 0x000fe40000000010 */
[----:B----4-:R-:W-:Y:S02]  /*0e70*/  @!P0 IADD3 R5, R23, R2, RZ ;  /* 0x0000000217058210 */ /* 0x010fe40007ffe0ff */
[----:B------:R-:W-:Y:S02]  /*0e80*/  LEA.HI R23, R12, 0xffffff80, RZ, 0x8 ;  /* 0xffffff800c177811 */ /* 0x000fe400078f40ff */
[----:B-----5:R-:W-:Y:S02]  /*0e90*/  LEA.HI R31, R8, 0xffffff80, RZ, 0x8 ;  /* 0xffffff80081f7811 */ /* 0x020fe400078f40ff */
[----:B------:R-:W-:-:S02]  /*0ea0*/  LEA.HI R32, R9, 0xffffff80, RZ, 0x8 ;  /* 0xffffff8009207811 */ /* 0x000fc400078f40ff */
[----:B------:R-:W-:Y:S02]  /*0eb0*/  LEA.HI R26, R10, 0xffffff80, RZ, 0x8 ;  /* 0xffffff800a1a7811 */ /* 0x000fe400078f40ff */
[----:B------:R-:W-:Y:S01]  /*0ec0*/  LEA.HI R25, R11, 0xffffff80, RZ, 0x8 ;  /* 0xffffff800b197811 */ /* 0x000fe200078f40ff */
[----:B------:R-:W-:Y:S06]  /*0ed0*/  @P2 BRA `(.L_x_4870) ;  /* 0x0000000800e82947 */ /* 0x000fec0003800000 */
[----:B------:R-:W0:Y:S01]  /*0ee0*/  LDS.64 R18, [UR4] ;  /* 0x00000004ff127984 */ /* 0x000e220008000a00 */
[----:B------:R-:W-:Y:S01]  /*0ef0*/  LOP3.LUT R22, R9, 0xff, RZ, 0xc0, !PT ;  /* 0x000000ff09167812 */ /* 0x000fe200078ec0ff */
[----:B------:R-:W-:Y:S04]  /*0f00*/  I2F.F16 R31, R31 ;  /* 0x0000001f001f7306 */ /* 0x000fe80000200c00 */
[----:B------:R-:W-:Y:S01]  /*0f10*/  VIADD R36, R22, 0xffffff80 ;  /* 0xffffff8016247836 */ /* 0x000fe20000000000 */
[--C-:B------:R-:W-:Y:S02]  /*0f20*/  SHF.R.U32.HI R22, RZ, 0x8, R9.reuse ;  /* 0x00000008ff167819 */ /* 0x100fe40000011609 */
[----:B------:R-:W-:Y:S01]  /*0f30*/  SHF.R.U32.HI R9, RZ, 0x10, R9 ;  /* 0x00000010ff097819 */ /* 0x000fe20000011609 */
[----:B------:R-:W1:Y:S01]  /*0f40*/  I2F.F16 R33, R36 ;  /* 0x0000002400217306 */ /* 0x000e620000200c00 */
[----:B------:R-:W-:-:S02]  /*0f50*/  LOP3.LUT R22, R22, 0xff, RZ, 0xc0, !PT ;  /* 0x000000ff16167812 */ /* 0x000fc400078ec0ff */
[----:B------:R-:W-:Y:S02]  /*0f60*/  LOP3.LUT R9, R9, 0xff, RZ, 0xc0, !PT ;  /* 0x000000ff09097812 */ /* 0x000fe400078ec0ff */
[----:B------:R-:W-:Y:S02]  /*0f70*/  IADD3 R37, R22, -0x80, RZ ;  /* 0xffffff8016257810 */ /* 0x000fe40007ffe0ff */
[----:B------:R-:W-:Y:S01]  /*0f80*/  IADD3 R30, R9, -0x80, RZ ;  /* 0xffffff80091e7810 */ /* 0x000fe20007ffe0ff */
[----:B------:R-:W-:Y:S01]  /*0f90*/  I2F.F16 R23, R23 ;  /* 0x0000001700177306 */ /* 0x000fe20000200c00 */
[----:B-1----:R-:W-:-:S07]  /*0fa0*/  HADD2.F32 R33, -RZ, R33.H0_H0 ;  /* 0x20000021ff217230 */ /* 0x002fce0000004100 */
[----:B------:R-:W1:Y:S08]  /*0fb0*/  I2F.F16 R29, R37 ;  /* 0x00000025001d7306 */ /* 0x000e700000200c00 */
[----:B------:R-:W2:Y:S01]  /*0fc0*/  I2F.F16 R30, R30 ;  /* 0x0000001e001e7306 */ /* 0x000ea20000200c00 */
[----:B0-----:R-:W-:-:S07]  /*0fd0*/  HADD2.F32 R22, -RZ, R18.H0_H0 ;  /* 0x20000012ff167230 */ /* 0x001fce0000004100 */
[----:B------:R0:W3:Y:S01]  /*0fe0*/  I2F.F16 R9, R32 ;  /* 0x0000002000097306 */ /* 0x0000e20000200c00 */
[----:B------:R-:W-:Y:S02]  /*0ff0*/  HADD2.F32 R18, -RZ, R18.H1_H1 ;  /* 0x30000012ff127230 */ /* 0x000fe40000004100 */
[----:B-1----:R-:W-:Y:S02]  /*1000*/  HADD2.F32 R29, -RZ, R29.H0_H0 ;  /* 0x2000001dff1d7230 */ /* 0x002fe40000004100 */
[----:B------:R-:W-:-:S04]  /*1010*/  FFMA.FTZ R33, R22, R33, RZ ;  /* 0x0000002116217223 */ /* 0x000fc800000100ff */
[----:B------:R-:W-:Y:S01]  /*1020*/  FFMA.FTZ R36, R18, R29, R33 ;  /* 0x0000001d12247223 */ /* 0x000fe20000010021 */
[----:B--2---:R-:W-:Y:S01]  /*1030*/  HADD2.F32 R33, -RZ, R30.H0_H0 ;  /* 0x2000001eff217230 */ /* 0x004fe20000004100 */
[----:B0-----:R-:W-:Y:S01]  /*1040*/  SHF.R.U32.HI R32, RZ, 0x8, R8 ;  /* 0x00000008ff207819 */ /* 0x001fe20000011608 */
[--C-:B------:R-:W-:Y:S01]  /*1050*/  HADD2.F32 R29, -RZ, R19.reuse.H0_H0 ;  /* 0x20000013ff1d7230 */ /* 0x100fe20000004100 */
[----:B------:R-:W-:Y:S01]  /*1060*/  I2F.F16 R28, R28 ;  /* 0x0000001c001c7306 */ /* 0x000fe20000200c00 */
[----:B------:R-:W-:Y:S01]  /*1070*/  HADD2.F32 R30, -RZ, R19.H1_H1 ;  /* 0x30000013ff1e7230 */ /* 0x000fe20000004100 */
[----:B------:R-:W-:Y:S01]  /*1080*/  LOP3.LUT R32, R32, 0xff, RZ, 0xc0, !PT ;  /* 0x000000ff20207812 */ /* 0x000fe200078ec0ff */
[----:B---3--:R-:W-:Y:S02]  /*1090*/  HADD2.F32 R9, -RZ, R9.H0_H0 ;  /* 0x20000009ff097230 */ /* 0x008fe40000004100 */
[----:B------:R-:W-:Y:S01]  /*10a0*/  FFMA.FTZ R33, R29, R33, R36 ;  /* 0x000000211d217223 */ /* 0x000fe20000010024 */
[----:B------:R-:W-:-:S03]  /*10b0*/  IADD3 R32, R32, -0x80, RZ ;  /* 0xffffff8020207810 */ /* 0x000fc60007ffe0ff */
[----:B------:R-:W-:Y:S01]  /*10c0*/  FFMA.FTZ R19, R30, R9, R33 ;  /* 0x000000091e137223 */ /* 0x000fe20000010021 */
[----:B------:R-:W-:Y:S01]  /*10d0*/  LOP3.LUT R33, R8, 0xff, RZ, 0xc0, !PT ;  /* 0x000000ff08217812 */ /* 0x000fe200078ec0ff */
[----:B------:R-:W0:Y:S01]  /*10e0*/  I2F.F16 R26, R26 ;  /* 0x0000001a001a7306 */ /* 0x000e220000200c00 */
[----:B------:R-:W-:-:S03]  /*10f0*/  SHF.R.U32.HI R8, RZ, 0x10, R8 ;  /* 0x00000010ff087819 */ /* 0x000fc60000011608 */
[----:B------:R-:W-:Y:S01]  /*1100*/  VIADD R33, R33, 0xffffff80 ;  /* 0xffffff8021217836 */ /* 0x000fe20000000000 */
[----:B------:R-:W-:-:S03]  /*1110*/  LOP3.LUT R8, R8, 0xff, RZ, 0xc0, !PT ;  /* 0x000000ff08087812 */ /* 0x000fc600078ec0ff */
[----:B------:R1:W2:Y:S01]  /*1120*/  I2F.F16 R9, R33 ;  /* 0x0000002100097306 */ /* 0x0002a20000200c00 */
[----:B0-----:R-:W-:-:S07]  /*1130*/  HADD2.F32 R26, -RZ, R26.H0_H0 ;  /* 0x2000001aff1a7230 */ /* 0x001fce0000004100 */
[----:B------:R-:W0:Y:S01]  /*1140*/  I2F.F16 R32, R32 ;  /* 0x0000002000207306 */ /* 0x000e220000200c00 */
[----:B-1----:R-:W-:Y:S01]  /*1150*/  IADD3 R33, R8, -0x80, RZ ;  /* 0xffffff8008217810 */ /* 0x002fe20007ffe0ff */
[----:B--2---:R-:W-:-:S06]  /*1160*/  HADD2.F32 R9, -RZ, R9.H0_H0 ;  /* 0x20000009ff097230 */ /* 0x004fcc0000004100 */
[----:B------:R1:W2:Y:S01]  /*1170*/  I2F.F16 R8, R33 ;  /* 0x0000002100087306 */ /* 0x0002a20000200c00 */
[----:B------:R-:W-:Y:S01]  /*1180*/  FFMA.FTZ R36, R9, R22, RZ ;  /* 0x0000001609247223 */ /* 0x000fe200000100ff */
[----:B0-----:R-:W-:Y:S01]  /*1190*/  HADD2.F32 R37, -RZ, R32.H0_H0 ;  /* 0x20000020ff257230 */ /* 0x001fe20000004100 */
[----:B------:R-:W-:-:S05]  /*11a0*/  LOP3.LUT R32, R12, 0xff, RZ, 0xc0, !PT ;  /* 0x000000ff0c207812 */ /* 0x000fca00078ec0ff */
[----:B------:R-:W0:Y:S01]  /*11b0*/  I2F.F16 R25, R25 ;  /* 0x0000001900197306 */ /* 0x000e220000200c00 */
[----:B-1----:R-:W-:Y:S01]  /*11c0*/  SHF.R.U32.HI R33, RZ, 0x8, R12 ;  /* 0x00000008ff217819 */ /* 0x002fe2000001160c */
[----:B------:R-:W-:Y:S01]  /*11d0*/  FFMA.FTZ R36, R37, R18, R36 ;  /* 0x0000001225247223 */ /* 0x000fe20000010024 */
[----:B------:R-:W-:Y:S02]  /*11e0*/  VIADD R32, R32, 0xffffff80 ;  /* 0xffffff8020207836 */ /* 0x000fe40000000000 */
[----:B------:R-:W-:Y:S01]  /*11f0*/  LOP3.LUT R33, R33, 0xff, RZ, 0xc0, !PT ;  /* 0x000000ff21217812 */ /* 0x000fe200078ec0ff */
[----:B--2---:R-:W-:Y:S01]  /*1200*/  HADD2.F32 R9, -RZ, R8.H0_H0 ;  /* 0x20000008ff097230 */ /* 0x004fe20000004100 */
[----:B------:R-:W-:Y:S01]  /*1210*/  SHF.R.U32.HI R12, RZ, 0x10, R12 ;  /* 0x00000010ff0c7819 */ /* 0x000fe2000001160c */
[----:B------:R-:W-:Y:S01]  /*1220*/  I2F.F16 R24, R24 ;  /* 0x0000001800187306 */ /* 0x000fe20000200c00 */
[----:B------:R-:W-:Y:S02]  /*1230*/  IADD3 R33, R33, -0x80, RZ ;  /* 0xffffff8021217810 */ /* 0x000fe40007ffe0ff */
[----:B------:R-:W-:Y:S01]  /*1240*/  FFMA.FTZ R36, R9, R29, R36 ;  /* 0x0000001d09247223 */ /* 0x000fe20000010024 */
[----:B------:R-:W-:Y:S01]  /*1250*/  HADD2.F32 R9, -RZ, R31.H0_H0 ;  /* 0x2000001fff097230 */ /* 0x000fe20000004100 */
[----:B------:R-:W-:Y:S01]  /*1260*/  LOP3.LUT R12, R12, 0xff, RZ, 0xc0, !PT ;  /* 0x000000ff0c0c7812 */ /* 0x000fe200078ec0ff */
[----:B0-----:R-:W-:-:S02]  /*1270*/  HADD2.F32 R25, -RZ, R25.H0_H0 ;  /* 0x20000019ff197230 */ /* 0x001fc40000004100 */
[----:B------:R-:W0:Y:S01]  /*1280*/  I2F.F16 R31, R32 ;  /* 0x00000020001f7306 */ /* 0x000e220000200c00 */
[----:B------:R-:W-:Y:S01]  /*1290*/  FFMA.FTZ R36, R9, R30, R36 ;  /* 0x0000001e09247223 */ /* 0x000fe20000010024 */
[----:B------:R-:W-:Y:S01]  /*12a0*/  IADD3 R37, R12, -0x80, RZ ;  /* 0xffffff800c257810 */ /* 0x000fe20007ffe0ff */
[----:B------:R-:W1:Y:S05]  /*12b0*/  LDS.64 R8, [UR4+0x8] ;  /* 0x00000804ff087984 */ /* 0x000e6a0008000a00 */
[----:B------:R-:W-:Y:S01]  /*12c0*/  I2F.F16 R33, R33 ;  /* 0x0000002100217306 */ /* 0x000fe20000200c00 */
[----:B0-----:R-:W-:-:S07]  /*12d0*/  HADD2.F32 R31, -RZ, R31.H0_H0 ;  /* 0x2000001fff1f7230 */ /* 0x001fce0000004100 */
[----:B------:R-:W-:Y:S08]  /*12e0*/  I2F.F16 R12, R37 ;  /* 0x00000025000c7306 */ /* 0x000ff00000200c00 */
[----:B------:R-:W0:Y:S02]  /*12f0*/  I2F.F16 R27, R27 ;  /* 0x0000001b001b7306 */ /* 0x000e240000200c00 */
[----:B0-----:R-:W-:-:S02]  /*1300*/  HADD2.F32 R27, -RZ, R27.H0_H0 ;  /* 0x2000001bff1b7230 */ /* 0x001fc40000004100 */
[--C-:B-1----:R-:W-:Y:S02]  /*1310*/  HADD2.F32 R32, -RZ, R8.reuse.H0_H0 ;  /* 0x20000008ff207230 */ /* 0x102fe40000004100 */
[----:B------:R-:W-:-:S03]  /*1320*/  HADD2.F32 R8, -RZ, R8.H1_H1 ;  /* 0x30000008ff087230 */ /* 0x000fc60000004100 */
[----:B------:R-:W-:Y:S01]  /*1330*/  FFMA.FTZ R31, R31, R32, R36 ;  /* 0x000000201f1f7223 */ /* 0x000fe20000010024 */
[----:B------:R-:W-:-:S05]  /*1340*/  HADD2.F32 R36, -RZ, R33.H0_H0 ;  /* 0x20000021ff247230 */ /* 0x000fca0000004100 */
[----:B------:R-:W-:Y:S01]  /*1350*/  FFMA.FTZ R31, R36, R8, R31 ;  /* 0x00000008241f7223 */ /* 0x000fe2000001001f */
[----:B------:R-:W-:Y:S02]  /*1360*/  HADD2.F32 R36, -RZ, R12.H0_H0 ;  /* 0x2000000cff247230 */ /* 0x000fe40000004100 */
[----:B------:R-:W-:-:S05]  /*1370*/  HADD2.F32 R12, -RZ, R9.H0_H0 ;  /* 0x20000009ff0c7230 */ /* 0x000fca0000004100 */
[----:B------:R-:W-:Y:S01]  /*1380*/  FFMA.FTZ R31, R36, R12, R31 ;  /* 0x0000000c241f7223 */ /* 0x000fe2000001001f */
[----:B------:R-:W-:Y:S02]  /*1390*/  HADD2.F32 R36, -RZ, R9.H1_H1 ;  /* 0x30000009ff247230 */ /* 0x000fe40000004100 */
[----:B------:R-:W-:-:S05]  /*13a0*/  HADD2.F32 R9, -RZ, R23.H0_H0 ;  /* 0x20000017ff097230 */ /* 0x000fca0000004100 */
[----:B------:R-:W-:Y:S01]  /*13b0*/  FFMA.FTZ R31, R9, R36, R31 ;  /* 0x00000024091f7223 */ /* 0x000fe2000001001f */
[----:B------:R-:W-:-:S05]  /*13c0*/  LOP3.LUT R9, R13, 0xff, RZ, 0xc0, !PT ;  /* 0x000000ff0d097812 */ /* 0x000fca00078ec0ff */
[----:B------:R-:W-:-:S04]  /*13d0*/  VIADD R23, R9, 0xffffff80 ;  /* 0xffffff8009177836 */ /* 0x000fc80000000000 */
[----:B------:R-:W0:Y:S02]  /*13e0*/  I2F.F16 R9, R23 ;  /* 0x0000001700097306 */ /* 0x000e240000200c00 */
[----:B0-----:R-:W-:-:S05]  /*13f0*/  HADD2.F32 R9, -RZ, R9.H0_H0 ;  /* 0x20000009ff097230 */ /* 0x001fca0000004100 */
[----:B------:R-:W-:Y:S01]  /*1400*/  FFMA.FTZ R19, R32, R9, R19 ;  /* 0x0000000920137223 */ /* 0x000fe20000010013 */
[--C-:B------:R-:W-:Y:S02]  /*1410*/  SHF.R.U32.HI R9, RZ, 0x8, R13.reuse ;  /* 0x00000008ff097819 */ /* 0x100fe4000001160d */
[----:B------:R-:W-:Y:S02]  /*1420*/  SHF.R.U32.HI R13, RZ, 0x10, R13 ;  /* 0x00000010ff0d7819 */ /* 0x000fe4000001160d */
[----:B------:R-:W-:Y:S02]  /*1430*/  LOP3.LUT R9, R9, 0xff, RZ, 0xc0, !PT ;  /* 0x000000ff09097812 */ /* 0x000fe400078ec0ff */
[----:B------:R-:W-:Y:S02]  /*1440*/  LOP3.LUT R13, R13, 0xff, RZ, 0xc0, !PT ;  /* 0x000000ff0d0d7812 */ /* 0x000fe400078ec0ff */
[----:B------:R-:W-:Y:S02]  /*1450*/  IADD3 R9, R9, -0x80, RZ ;  /* 0xffffff8009097810 */ /* 0x000fe40007ffe0ff */
[----:B------:R-:W-:-:S04]  /*1460*/  IADD3 R13, R13, -0x80, RZ ;  /* 0xffffff800d0d7810 */ /* 0x000fc80007ffe0ff */
[----:B------:R-:W0:Y:S08]  /*1470*/  I2F.F16 R9, R9 ;  /* 0x0000000900097306 */ /* 0x000e300000200c00 */
[----:B------:R-:W1:Y:S01]  /*1480*/  I2F.F16 R13, R13 ;  /* 0x0000000d000d7306 */ /* 0x000e620000200c00 */
[----:B0-----:R-:W-:Y:S02]  /*1490*/  HADD2.F32 R23, -RZ, R9.H0_H0 ;  /* 0x20000009ff177230 */ /* 0x001fe40000004100 */
[----:B------:R-:W-:-:S03]  /*14a0*/  HADD2.F32 R9, -RZ, R17.H0_H0 ;  /* 0x20000011ff097230 */ /* 0x000fc60000004100 */
[----:B------:R-:W-:Y:S01]  /*14b0*/  FFMA.FTZ R19, R8, R23, R19 ;  /* 0x0000001708137223 */ /* 0x000fe20000010013 */
[----:B-1----:R-:W-:Y:S01]  /*14c0*/  HADD2.F32 R23, -RZ, R13.H0_H0 ;  /* 0x2000000dff177230 */ /* 0x002fe20000004100 */
[----:B------:R-:W-:-:S04]  /*14d0*/  LOP3.LUT R13, R10, 0xff, RZ, 0xc0, !PT ;  /* 0x000000ff0a0d7812 */ /* 0x000fc800078ec0ff */
[----:B------:R-:W-:Y:S01]  /*14e0*/  FFMA.FTZ R23, R12, R23, R19 ;  /* 0x000000170c177223 */ /* 0x000fe20000010013 */
[----:B------:R-:W-:Y:S02]  /*14f0*/  HADD2.F32 R19, -RZ, R28.H0_H0 ;  /* 0x2000001cff137230 */ /* 0x000fe40000004100 */
[----:B------:R-:W-:-:S03]  /*1500*/  VIADD R13, R13, 0xffffff80 ;  /* 0xffffff800d0d7836 */ /* 0x000fc60000000000 */
[----:B------:R-:W-:Y:S01]  /*1510*/  FFMA.FTZ R23, R36, R19, R23 ;  /* 0x0000001324177223 */ /* 0x000fe20000010017 */
[----:B------:R-:W-:Y:S02]  /*1520*/  HADD2.F32 R19, -RZ, R17.H1_H1 ;  /* 0x30000011ff137230 */ /* 0x000fe40000004100 */
[----:B------:R-:W0:Y:S01]  /*1530*/  I2F.F16 R13, R13 ;  /* 0x0000000d000d7306 */ /* 0x000e220000200c00 */
[----:B------:R-:W-:Y:S02]  /*1540*/  FMUL.FTZ R9, R23, R9 ;  /* 0x0000000917097220 */ /* 0x000fe40000410000 */
[----:B------:R-:W-:Y:S01]  /*1550*/  FMUL.FTZ R31, R31, R19 ;  /* 0x000000131f1f7220 */ /* 0x000fe20000410000 */
[--C-:B------:R-:W-:Y:S02]  /*1560*/  SHF.R.U32.HI R19, RZ, 0x8, R10.reuse ;  /* 0x00000008ff137819 */ /* 0x100fe4000001160a */
[----:B------:R-:W-:Y:S02]  /*1570*/  SHF.R.U32.HI R10, RZ, 0x10, R10 ;  /* 0x00000010ff0a7819 */ /* 0x000fe4000001160a */
[----:B------:R-:W-:-:S02]  /*1580*/  LOP3.LUT R19, R19, 0xff, RZ, 0xc0, !PT ;  /* 0x000000ff13137812 */ /* 0x000fc400078ec0ff */
[----:B------:R-:W-:Y:S02]  /*1590*/  LOP3.LUT R10, R10, 0xff, RZ, 0xc0, !PT ;  /* 0x000000ff0a0a7812 */ /* 0x000fe400078ec0ff */
[----:B------:R-:W-:Y:S02]  /*15a0*/  IADD3 R19, R19, -0x80, RZ ;  /* 0xffffff8013137810 */ /* 0x000fe40007ffe0ff */
[----:B------:R-:W-:Y:S01]  /*15b0*/  F2FP.F16.F32.PACK_AB R31, RZ, R31 ;  /* 0x0000001fff1f723e */ /* 0x000fe200000000ff */
[----:B0-----:R-:W-:Y:S01]  /*15c0*/  HADD2.F32 R23, -RZ, R13.H0_H0 ;  /* 0x2000000dff177230 */ /* 0x001fe20000004100 */
[----:B------:R-:W-:Y:S02]  /*15d0*/  F2FP.F16.F32.PACK_AB R9, RZ, R9 ;  /* 0x00000009ff09723e */ /* 0x000fe400000000ff */
[----:B------:R-:W0:Y:S02]  /*15e0*/  I2F.F16 R19, R19 ;  /* 0x0000001300137306 */ /* 0x000e240000200c00 */
[----:B------:R-:W-:Y:S01]  /*15f0*/  FFMA.FTZ R23, R22, R23, RZ ;  /* 0x0000001716177223 */ /* 0x000fe200000100ff */
[----:B------:R-:W-:-:S06]  /*1600*/  PRMT R31, R31, 0x5410, R9 ;  /* 0x000054101f1f7816 */ /* 0x000fcc0000000009 */
[----:B------:R-:W-:Y:S01]  /*1610*/  HFMA2.MMA R6, R31, 1, 1, R6 ;  /* 0x3c003c001f067835 */ /* 0x000fe20000000006 */
[----:B0-----:R-:W-:-:S05]  /*1620*/  HADD2.F32 R33, -RZ, R19.H0_H0 ;  /* 0x20000013ff217230 */ /* 0x001fca0000004100 */
[----:B------:R-:W-:Y:S01]  /*1630*/  FFMA.FTZ R28, R18, R33, R23 ;  /* 0x00000021121c7223 */ /* 0x000fe20000010017 */
[----:B------:R-:W-:-:S04]  /*1640*/  LOP3.LUT R23, R11, 0xff, RZ, 0xc0, !PT ;  /* 0x000000ff0b177812 */ /* 0x000fc800078ec0ff */
[----:B------:R-:W-:-:S06]  /*1650*/  IADD3 R23, R23, -0x80, RZ ;  /* 0xffffff8017177810 */ /* 0x000fcc0007ffe0ff */
[----:B------:R-:W0:Y:S02]  /*1660*/  I2F.F16 R23, R23 ;  /* 0x0000001700177306 */ /* 0x000e240000200c00 */
[----:B0-----:R-:W-:-:S05]  /*1670*/  HADD2.F32 R33, -RZ, R23.H0_H0 ;  /* 0x20000017ff217230 */ /* 0x001fca0000004100 */
[----:B------:R-:W-:Y:S01]  /*1680*/  FFMA.FTZ R13, R22, R33, RZ ;  /* 0x00000021160d7223 */ /* 0x000fe200000100ff */
[----:B------:R-:W-:-:S04]  /*1690*/  SHF.R.U32.HI R22, RZ, 0x8, R11 ;  /* 0x00000008ff167819 */ /* 0x000fc8000001160b */
[----:B------:R-:W-:-:S05]  /*16a0*/  LOP3.LUT R22, R22, 0xff, RZ, 0xc0, !PT ;  /* 0x000000ff16167812 */ /* 0x000fca00078ec0ff */
[----:B------:R-:W-:Y:S01]  /*16b0*/  VIADD R19, R22, 0xffffff80 ;  /* 0xffffff8016137836 */ /* 0x000fe20000000000 */
[----:B------:R-:W-:Y:S02]  /*16c0*/  SHF.R.U32.HI R22, RZ, 0x10, R11 ;  /* 0x00000010ff167819 */ /* 0x000fe4000001160b */
[----:B------:R-:W-:Y:S02]  /*16d0*/  IADD3 R11, R10, -0x80, RZ ;  /* 0xffffff800a0b7810 */ /* 0x000fe40007ffe0ff */
[----:B------:R-:W-:Y:S01]  /*16e0*/  LOP3.LUT R22, R22, 0xff, RZ, 0xc0, !PT ;  /* 0x000000ff16167812 */ /* 0x000fe200078ec0ff */
[----:B------:R-:W0:Y:S03]  /*16f0*/  I2F.F16 R19, R19 ;  /* 0x0000001300137306 */ /* 0x000e260000200c00 */
[----:B------:R-:W-:-:S05]  /*1700*/  IADD3 R22, R22, -0x80, RZ ;  /* 0xffffff8016167810 */ /* 0x000fca0007ffe0ff */
[----:B------:R-:W1:Y:S01]  /*1710*/  I2F.F16 R11, R11 ;  /* 0x0000000b000b7306 */ /* 0x000e620000200c00 */
[----:B0-----:R-:W-:-:S07]  /*1720*/  HADD2.F32 R23, -RZ, R19.H0_H0 ;  /* 0x20000013ff177230 */ /* 0x001fce0000004100 */
[----:B------:R-:W0:Y:S01]  /*1730*/  I2F.F16 R10, R22 ;  /* 0x00000016000a7306 */ /* 0x000e220000200c00 */
[----:B------:R-:W-:Y:S01]  /*1740*/  LOP3.LUT R19, R14, 0xff, RZ, 0xc0, !PT ;  /* 0x000000ff0e137812 */ /* 0x000fe200078ec0ff */
[----:B------:R-:W-:Y:S01]  /*1750*/  FFMA.FTZ R18, R18, R23, R13 ;  /* 0x0000001712127223 */ /* 0x000fe2000001000d */
[----:B-1----:R-:W-:Y:S01]  /*1760*/  HADD2.F32 R13, -RZ, R11.H0_H0 ;  /* 0x2000000bff0d7230 */ /* 0x002fe20000004100 */
[----:B------:R-:W-:-:S04]  /*1770*/  SHF.R.U32.HI R11, RZ, 0x8, R14 ;  /* 0x00000008ff0b7819 */ /* 0x000fc8000001160e */
[----:B------:R-:W-:Y:S01]  /*1780*/  FFMA.FTZ R13, R29, R13, R28 ;  /* 0x0000000d1d0d7223 */ /* 0x000fe2000001001c */
[----:B0-----:R-:W-:-:S03]  /*1790*/  HADD2.F32 R23, -RZ, R10.H0_H0 ;  /* 0x2000000aff177230 */ /* 0x001fc60000004100 */
[----:B------:R-:W-:Y:S01]  /*17a0*/  FFMA.FTZ R13, R30, R26, R13 ;  /* 0x0000001a1e0d7223 */ /* 0x000fe2000001000d */
[----:B------:R-:W-:Y:S01]  /*17b0*/  VIADD R10, R19, 0xffffff80 ;  /* 0xffffff80130a7836 */ /* 0x000fe20000000000 */
[----:B------:R-:W-:Y:S01]  /*17c0*/  SHF.R.U32.HI R19, RZ, 0x10, R14 ;  /* 0x00000010ff137819 */ /* 0x000fe2000001160e */
[----:B------:R-:W-:Y:S01]  /*17d0*/  FFMA.FTZ R29, R29, R23, R18 ;  /* 0x000000171d1d7223 */ /* 0x000fe20000010012 */
[----:B------:R-:W-:Y:S02]  /*17e0*/  LOP3.LUT R18, R15, 0xff, RZ, 0xc0, !PT ;  /* 0x000000ff0f127812 */ /* 0x000fe400078ec0ff */
[----:B------:R-:W-:Y:S01]  /*17f0*/  LOP3.LUT R19, R19, 0xff, RZ, 0xc0, !PT ;  /* 0x000000ff13137812 */ /* 0x000fe200078ec0ff */
[----:B------:R-:W0:Y:S01]  /*1800*/  I2F.F16 R10, R10 ;  /* 0x0000000a000a7306 */ /* 0x000e220000200c00 */
[----:B------:R-:W-:Y:S01]  /*1810*/  IADD3 R22, R18, -0x80, RZ ;  /* 0xffffff8012167810 */ /* 0x000fe20007ffe0ff */
[----:B------:R-:W-:Y:S01]  /*1820*/  FFMA.FTZ R29, R30, R25, R29 ;  /* 0x000000191e1d7223 */ /* 0x000fe2000001001d */
[----:B------:R-:W-:-:S02]  /*1830*/  LOP3.LUT R18, R11, 0xff, RZ, 0xc0, !PT ;  /* 0x000000ff0b127812 */ /* 0x000fc400078ec0ff */
[--C-:B------:R-:W-:Y:S02]  /*1840*/  SHF.R.U32.HI R23, RZ, 0x8, R15.reuse ;  /* 0x00000008ff177819 */ /* 0x100fe4000001160f */
[----:B------:R-:W-:Y:S01]  /*1850*/  IADD3 R14, R18, -0x80, RZ ;  /* 0xffffff80120e7810 */ /* 0x000fe20007ffe0ff */
[----:B------:R-:W-:Y:S01]  /*1860*/  VIADD R18, R19, 0xffffff80 ;  /* 0xffffff8013127836 */ /* 0x000fe20000000000 */
[----:B------:R-:W-:Y:S01]  /*1870*/  LOP3.LUT R23, R23, 0xff, RZ, 0xc0, !PT ;  /* 0x000000ff17177812 */ /* 0x000fe200078ec0ff */
[----:B------:R-:W1:Y:S01]  /*1880*/  I2F.F16 R11, R22 ;  /* 0x00000016000b7306 */ /* 0x000e620000200c00 */
[----:B------:R-:W-:Y:S02]  /*1890*/  SHF.R.U32.HI R19, RZ, 0x10, R15 ;  /* 0x00000010ff137819 */ /* 0x000fe4000001160f */
[----:B------:R-:W-:Y:S02]  /*18a0*/  IADD3 R15, R23, -0x80, RZ ;  /* 0xffffff80170f7810 */ /* 0x000fe40007ffe0ff */
[----:B------:R-:W-:Y:S01]  /*18b0*/  LOP3.LUT R19, R19, 0xff, RZ, 0xc0, !PT ;  /* 0x000000ff13137812 */ /* 0x000fe200078ec0ff */
[----:B0-----:R-:W-:-:S02]  /*18c0*/  HADD2.F32 R10, -RZ, R10.H0_H0 ;  /* 0x2000000aff0a7230 */ /* 0x001fc40000004100 */
[----:B------:R-:W0:Y:S01]  /*18d0*/  I2F.F16 R14, R14 ;  /* 0x0000000e000e7306 */ /* 0x000e220000200c00 */
[----:B------:R-:W-:Y:S02]  /*18e0*/  IADD3 R19, R19, -0x80, RZ ;  /* 0xffffff8013137810 */ /* 0x000fe40007ffe0ff */
[----:B------:R-:W-:Y:S01]  /*18f0*/  FFMA.FTZ R13, R32, R10, R13 ;  /* 0x0000000a200d7223 */ /* 0x000fe2000001000d */
[----:B-1----:R-:W-:-:S04]  /*1900*/  HADD2.F32 R22, -RZ, R11.H0_H0 ;  /* 0x2000000bff167230 */ /* 0x002fc80000004100 */
        /* <DEDUP_REMOVED lines=9> */
[----:B0-----:R-:W-:-:S05]  /*19a0*/  HADD2.F32 R18, -RZ, R18.H0_H0 ;  /* 0x20000012ff127230 */ /* 0x001fca0000004100 */
[----:B------:R-:W-:Y:S01]  /*19b0*/  FFMA.FTZ R11, R12, R18, R11 ;  /* 0x000000120c0b7223 */ /* 0x000fe2000001000b */
[----:B-1----:R-:W-:-:S03]  /*19c0*/  HADD2.F32 R8, -RZ, R19.H0_H0 ;  /* 0x20000013ff087230 */ /* 0x002fc60000004100 */
[----:B------:R-:W-:Y:S01]  /*19d0*/  FFMA.FTZ R11, R36, R13, R11 ;  /* 0x0000000d240b7223 */ /* 0x000fe2000001000b */
[--C-:B------:R-:W-:Y:S02]  /*19e0*/  HADD2.F32 R13, -RZ, R16.reuse.H0_H0 ;  /* 0x20000010ff0d7230 */ /* 0x100fe40000004100 */
[----:B------:R-:W-:Y:S01]  /*19f0*/  FFMA.FTZ R12, R12, R8, R23 ;  /* 0x000000080c0c7223 */ /* 0x000fe20000010017 */
[----:B------:R-:W-:-:S03]  /*1a00*/  HADD2.F32 R8, -RZ, R16.H1_H1 ;  /* 0x30000010ff087230 */ /* 0x000fc60000004100 */
[----:B------:R-:W-:Y:S02]  /*1a10*/  FFMA.FTZ R12, R36, R27, R12 ;  /* 0x0000001b240c7223 */ /* 0x000fe4000001000c */
[----:B------:R-:W-:Y:S02]  /*1a20*/  FMUL.FTZ R8, R11, R8 ;  /* 0x000000080b087220 */ /* 0x000fe40000410000 */
[----:B------:R-:W-:-:S03]  /*1a30*/  FMUL.FTZ R12, R12, R13 ;  /* 0x0000000d0c0c7220 */ /* 0x000fc60000410000 */
[----:B------:R-:W-:Y:S02]  /*1a40*/  F2FP.F16.F32.PACK_AB R8, RZ, R8 ;  /* 0x00000008ff08723e */ /* 0x000fe400000000ff */
[----:B------:R-:W-:-:S04]  /*1a50*/  F2FP.F16.F32.PACK_AB R12, RZ, R12 ;  /* 0x0000000cff0c723e */ /* 0x000fc800000000ff */
[----:B------:R-:W-:-:S05]  /*1a60*/  PRMT R8, R8, 0x5410, R12 ;  /* 0x0000541008087816 */ /* 0x000fca000000000c */
[----:B------:R-:W-:-:S07]  /*1a70*/  HADD2 R3, R8, R3 ;  /* 0x0000000308037230 */ /* 0x000fce0000000000 */
.L_x_4870:
[----:B------:R-:W0:Y:S02]  /*1a80*/  LDC R18, c[0x0][0x23c] ;  /* 0x00008f00ff127b82 */ /* 0x000e240000000800 */
[----:B0-----:R-:W-:-:S04]  /*1a90*/  IMAD.WIDE R8, R18, 0x8, R20 ;  /* 0x0000000812087825 */ /* 0x001fc800078e0214 */
[----:B------:R-:W-:-:S04]  /*1aa0*/  IMAD.WIDE R24, R18, 0x8, R34 ;  /* 0x0000000812187825 */ /* 0x000fc800078e0222 */
[----:B------:R-:W-:Y:S02]  /*1ab0*/  IMAD.WIDE R26, R18, 0x8, R8 ;  /* 0x00000008121a7825 */ /* 0x000fe400078e0208 */
[----:B------:R-:W5:Y:S01]  /*1ac0*/  LDG.E.128.CONSTANT R8, desc[UR6][R8.64] ;  /* 0x0000000608087981 */ /* 0x000f62000c1e9d00 */
[----:B------:R-:W-:Y:S05]  /*1ad0*/  @P2 BRA `(.L_x_4871) ;  /* 0x0000000c000c2947 */ /* 0x000fea0003800000 */
[----:B------:R-:W2:Y:S01]  /*1ae0*/  LDG.E.128.CONSTANT R12, desc[UR6][R24.64] ;  /* 0x00000006180c7981 */ /* 0x000ea2000c1e9d00 */
[----:B-----5:R-:W-:Y:S02]  /*1af0*/  LOP3.LUT R22, R9, 0xff, RZ, 0xc0, !PT ;  /* 0x000000ff09167812 */ /* 0x020fe400078ec0ff */
[----:B------:R-:W-:Y:S01]  /*1b00*/  LOP3.LUT R23, R11, 0xff, RZ, 0xc0, !PT ;  /* 0x000000ff0b177812 */ /* 0x000fe200078ec0ff */
[----:B------:R-:W0:Y:S01]  /*1b10*/  LDS.64 R20, [UR4+0x10] ;  /* 0x00001004ff147984 */ /* 0x000e220008000a00 */
[----:B------:R-:W-:Y:S02]  /*1b20*/  IADD3 R34, R22, -0x80, RZ ;  /* 0xffffff8016227810 */ /* 0x000fe40007ffe0ff */
[----:B------:R-:W-:Y:S01]  /*1b30*/  LOP3.LUT R22, R10, 0xff, RZ, 0xc0, !PT ;  /* 0x000000ff0a167812 */ /* 0x000fe200078ec0ff */
[----:B------:R-:W-:Y:S01]  /*1b40*/  VIADD R33, R23, 0xffffff80 ;  /* 0xffffff8017217836 */ /* 0x000fe20000000000 */
[----:B------:R-:W-:Y:S02]  /*1b50*/  LOP3.LUT R19, R8, 0xff, RZ, 0xc0, !PT ;  /* 0x000000ff08137812 */ /* 0x000fe400078ec0ff */
[----:B------:R-:W-:Y:S01]  /*1b60*/  IADD3 R28, R22, -0x80, RZ ;  /* 0xffffff80161c7810 */ /* 0x000fe20007ffe0ff */
[----:B------:R-:W1:Y:S01]  /*1b70*/  I2F.F16 R34, R34 ;  /* 0x0000002200227306 */ /* 0x000e620000200c00 */
[----:B------:R-:W-:Y:S01]  /*1b80*/  SHF.R.U32.HI R22, RZ, 0x8, R8 ;  /* 0x00000008ff167819 */ /* 0x000fe20000011608 */
[----:B------:R-:W-:Y:S01]  /*1b90*/  VIADD R19, R19, 0xffffff80 ;  /* 0xffffff8013137836 */ /* 0x000fe20000000000 */
[----:B------:R-:W-:-:S02]  /*1ba0*/  SHF.R.U32.HI R29, RZ, 0x8, R11 ;  /* 0x00000008ff1d7819 */ /* 0x000fc4000001160b */
[----:B------:R-:W-:Y:S02]  /*1bb0*/  LOP3.LUT R23, R22, 0xff, RZ, 0xc0, !PT ;  /* 0x000000ff16177812 */ /* 0x000fe400078ec0ff */
[----:B------:R-:W-:Y:S01]  /*1bc0*/  LOP3.LUT R29, R29, 0xff, RZ, 0xc0, !PT ;  /* 0x000000ff1d1d7812 */ /* 0x000fe200078ec0ff */
[----:B------:R3:W4:Y:S01]  /*1bd0*/  I2F.F16 R30, R19 ;  /* 0x00000013001e7306 */ /* 0x0007220000200c00 */
[----:B------:R-:W-:Y:S02]  /*1be0*/  IADD3 R31, R23, -0x80, RZ ;  /* 0xffffff80171f7810 */ /* 0x000fe40007ffe0ff */
[----:B------:R-:W-:Y:S02]  /*1bf0*/  SHF.R.U32.HI R23, RZ, 0x8, R10 ;  /* 0x00000008ff177819 */ /* 0x000fe4000001160a */
[----:B------:R-:W-:Y:S02]  /*1c00*/  IADD3 R29, R29, -0x80, RZ ;  /* 0xffffff801d1d7810 */ /* 0x000fe40007ffe0ff */
[----:B------:R-:W-:Y:S01]  /*1c10*/  LOP3.LUT R23, R23, 0xff, RZ, 0xc0, !PT ;  /* 0x000000ff17177812 */ /* 0x000fe200078ec0ff */
[----:B------:R-:W0:Y:S01]  /*1c20*/  I2F.F16 R28, R28 ;  /* 0x0000001c001c7306 */ /* 0x000e220000200c00 */
[----:B---3--:R-:W-:Y:S01]  /*1c30*/  SHF.R.U32.HI R19, RZ, 0x8, R9 ;  /* 0x00000008ff137819 */ /* 0x008fe20000011609 */
[----:B-1----:R-:W-:-:S02]  /*1c40*/  HADD2.F32 R34, -RZ, R34.H0_H0 ;  /* 0x20000022ff227230 */ /* 0x002fc40000004100 */
[----:B------:R-:W-:Y:S01]  /*1c50*/  VIADD R23, R23, 0xffffff80 ;  /* 0xffffff8017177836 */ /* 0x000fe20000000000 */
[----:B------:R-:W-:Y:S01]  /*1c60*/  LOP3.LUT R19, R19, 0xff, RZ, 0xc0, !PT ;  /* 0x000000ff13137812 */ /* 0x000fe200078ec0ff */
[----:B----4-:R-:W-:Y:S02]  /*1c70*/  HADD2.F32 R30, -RZ, R30.H0_H0 ;  /* 0x2000001eff1e7230 */ /* 0x010fe40000004100 */
[----:B------:R1:W3:Y:S01]  /*1c80*/  I2F.F16 R22, R33 ;  /* 0x0000002100167306 */ /* 0x0002e20000200c00 */
[----:B------:R-:W-:Y:S01]  /*1c90*/  IADD3 R32, R19, -0x80, RZ ;  /* 0xffffff8013207810 */ /* 0x000fe20007ffe0ff */
[----:B0-----:R-:W-:-:S06]  /*1ca0*/  HADD2.F32 R28, -RZ, R28.H0_H0 ;  /* 0x2000001cff1c7230 */ /* 0x001fcc0000004100 */
[----:B------:R-:W0:Y:S01]  /*1cb0*/  I2F.F16 R31, R31 ;  /* 0x0000001f001f7306 */ /* 0x000e220000200c00 */
[----:B------:R-:W-:-:S05]  /*1cc0*/  HADD2.F32 R19, -RZ, R20.H0_H0 ;  /* 0x20000014ff137230 */ /* 0x000fca0000004100 */
[----:B-1----:R-:W-:Y:S01]  /*1cd0*/  FFMA.FTZ R33, R30, R19, RZ ;  /* 0x000000131e217223 */ /* 0x002fe200000100ff */
[----:B---3--:R-:W-:Y:S01]  /*1ce0*/  HADD2.F32 R22, -RZ, R22.H0_H0 ;  /* 0x20000016ff167230 */ /* 0x008fe20000004100 */
[----:B------:R-:W1:Y:S01]  /*1cf0*/  I2F.F16 R23, R23 ;  /* 0x0000001700177306 */ /* 0x000e620000200c00 */
[C---:B------:R-:W-:Y:S01]  /*1d00*/  FFMA.FTZ R30, R19.reuse, R34, RZ ;  /* 0x00000022131e7223 */ /* 0x040fe200000100ff */
[C---:B------:R-:W-:Y:S02]  /*1d10*/  FFMA.FTZ R28, R19.reuse, R28, RZ ;  /* 0x0000001c131c7223 */ /* 0x040fe400000100ff */
[----:B------:R-:W-:Y:S01]  /*1d20*/  FFMA.FTZ R22, R19, R22, RZ ;  /* 0x0000001613167223 */ /* 0x000fe200000100ff */
[----:B------:R-:W-:Y:S02]  /*1d30*/  HADD2.F32 R19, -RZ, R20.H1_H1 ;  /* 0x30000014ff137230 */ /* 0x000fe40000004100 */
[----:B0-----:R-:W-:Y:S01]  /*1d40*/  HADD2.F32 R20, -RZ, R31.H0_H0 ;  /* 0x2000001fff147230 */ /* 0x001fe20000004100 */
[----:B------:R-:W0:Y:S04]  /*1d50*/  I2F.F16 R32, R32 ;  /* 0x0000002000207306 */ /* 0x000e280000200c00 */
[----:B------:R-:W-:Y:S01]  /*1d60*/  FFMA.FTZ R33, R20, R19, R33 ;  /* 0x0000001314217223 */ /* 0x000fe20000010021 */
[----:B------:R-:W-:Y:S01]  /*1d70*/  SHF.R.U32.HI R20, RZ, 0x10, R8 ;  /* 0x00000010ff147819 */ /* 0x000fe20000011608 */
[----:B-1----:R-:W-:-:S02]  /*1d80*/  HADD2.F32 R31, -RZ, R23.H0_H0 ;  /* 0x20000017ff1f7230 */ /* 0x002fc40000004100 */
[----:B------:R-:W1:Y:S01]  /*1d90*/  I2F.F16 R29, R29 ;  /* 0x0000001d001d7306 */ /* 0x000e620000200c00 */
[----:B------:R-:W-:Y:S02]  /*1da0*/  LEA.HI R23, R8, 0xffffff80, RZ, 0x8 ;  /* 0xffffff8008177811 */ /* 0x000fe400078f40ff */
[----:B------:R-:W-:Y:S01]  /*1db0*/  LOP3.LUT R8, R20, 0xff, RZ, 0xc0, !PT ;  /* 0x000000ff14087812 */ /* 0x000fe200078ec0ff */
[----:B------:R-:W-:Y:S01]  /*1dc0*/  FFMA.FTZ R28, R19, R31, R28 ;  /* 0x0000001f131c7223 */ /* 0x000fe2000001001c */
[----:B------:R-:W-:Y:S01]  /*1dd0*/  SHF.R.U32.HI R31, RZ, 0x10, R9 ;  /* 0x00000010ff1f7819 */ /* 0x000fe20000011609 */
[----:B0-----:R-:W-:Y:S01]  /*1de0*/  HADD2.F32 R32, -RZ, R32.H0_H0 ;  /* 0x20000020ff207230 */ /* 0x001fe20000004100 */
[----:B------:R-:W-:Y:S01]  /*1df0*/  IADD3 R8, R8, -0x80, RZ ;  /* 0xffffff8008087810 */ /* 0x000fe20007ffe0ff */
[----:B------:R0:W-:Y:S01]  /*1e00*/  I2F.F16 R20, R23 ;  /* 0x0000001700147306 */ /* 0x0001e20000200c00 */
[----:B------:R-:W-:Y:S02]  /*1e10*/  LOP3.LUT R31, R31, 0xff, RZ, 0xc0, !PT ;  /* 0x000000ff1f1f7812 */ /* 0x000fe400078ec0ff */
[----:B------:R-:W-:Y:S01]  /*1e20*/  FFMA.FTZ R30, R19, R32, R30 ;  /* 0x00000020131e7223 */ /* 0x000fe2000001001e */
[----:B------:R-:W-:Y:S01]  /*1e30*/  LEA.HI R32, R9, 0xffffff80, RZ, 0x8 ;  /* 0xffffff8009207811 */ /* 0x000fe200078f40ff */
[----:B-1----:R-:W-:-:S02]  /*1e40*/  HADD2.F32 R29, -RZ, R29.H0_H0 ;  /* 0x2000001dff1d7230 */ /* 0x002fc40000004100 */
[----:B------:R-:W-:Y:S01]  /*1e50*/  VIADD R31, R31, 0xffffff80 ;  /* 0xffffff801f1f7836 */ /* 0x000fe20000000000 */
[----:B------:R-:W1:Y:S01]  /*1e60*/  I2F.F16 R8, R8 ;  /* 0x0000000800087306 */ /* 0x000e620000200c00 */
[----:B0-----:R-:W-:Y:S01]  /*1e70*/  SHF.R.U32.HI R23, RZ, 0x10, R11 ;  /* 0x00000010ff177819 */ /* 0x001fe2000001160b */
[----:B------:R-:W-:Y:S01]  /*1e80*/  FFMA.FTZ R22, R19, R29, R22 ;  /* 0x0000001d13167223 */ /* 0x000fe20000010016 */
[----:B------:R-:W-:Y:S01]  /*1e90*/  SHF.R.U32.HI R19, RZ, 0x10, R10 ;  /* 0x00000010ff137819 */ /* 0x000fe2000001160a */
[--C-:B------:R-:W-:Y:S01]  /*1ea0*/  HADD2.F32 R29, -RZ, R21.reuse.H0_H0 ;  /* 0x20000015ff1d7230 */ /* 0x100fe20000004100 */
[----:B------:R-:W-:Y:S01]  /*1eb0*/  LOP3.LUT R23, R23, 0xff, RZ, 0xc0, !PT ;  /* 0x000000ff17177812 */ /* 0x000fe200078ec0ff */
[----:B------:R-:W-:Y:S01]  /*1ec0*/  HADD2.F32 R21, -RZ, R21.H1_H1 ;  /* 0x30000015ff157230 */ /* 0x000fe20000004100 */
[----:B------:R-:W-:Y:S01]  /*1ed0*/  LOP3.LUT R19, R19, 0xff, RZ, 0xc0, !PT ;  /* 0x000000ff13137812 */ /* 0x000fe200078ec0ff */
[----:B------:R-:W0:Y:S01]  /*1ee0*/  I2F.F16 R31, R31 ;  /* 0x0000001f001f7306 */ /* 0x000e220000200c00 */
[----:B------:R-:W-:-:S02]  /*1ef0*/  IADD3 R23, R23, -0x80, RZ ;  /* 0xffffff8017177810 */ /* 0x000fc40007ffe0ff */
[----:B------:R-:W-:Y:S02]  /*1f00*/  IADD3 R19, R19, -0x80, RZ ;  /* 0xffffff8013137810 */ /* 0x000fe40007ffe0ff */
[----:B------:R-:W-:Y:S01]  /*1f10*/  LEA.HI R10, R10, 0xffffff80, RZ, 0x8 ;  /* 0xffffff800a0a7811 */ /* 0x000fe200078f40ff */
[----:B-1----:R-:W-:Y:S02]  /*1f20*/  HADD2.F32 R8, -RZ, R8.H0_H0 ;  /* 0x20000008ff087230 */ /* 0x002fe40000004100 */
[----:B------:R-:W1:Y:S03]  /*1f30*/  I2F.F16 R23, R23 ;  /* 0x0000001700177306 */ /* 0x000e660000200c00 */
[----:B------:R-:W-:Y:S01]  /*1f40*/  FFMA.FTZ R33, R8, R29, R33 ;  /* 0x0000001d08217223 */ /* 0x000fe20000010021 */
[----:B0-----:R-:W-:-:S04]  /*1f50*/  HADD2.F32 R9, -RZ, R31.H0_H0 ;  /* 0x2000001fff097230 */ /* 0x001fc80000004100 */
[----:B------:R-:W0:Y:S01]  /*1f60*/  I2F.F16 R19, R19 ;  /* 0x0000001300137306 */ /* 0x000e220000200c00 */
[----:B------:R-:W-:Y:S02]  /*1f70*/  FFMA.FTZ R30, R29, R9, R30 ;  /* 0x000000091d1e7223 */ /* 0x000fe4000001001e */
[----:B------:R-:W3:Y:S01]  /*1f80*/  LDS.64 R8, [UR4+0x18] ;  /* 0x00001804ff087984 */ /* 0x000ee20008000a00 */
[----:B-1----:R-:W-:-:S04]  /*1f90*/  HADD2.F32 R23, -RZ, R23.H0_H0 ;  /* 0x20000017ff177230 */ /* 0x002fc80000004100 */
[----:B------:R1:W4:Y:S01]  /*1fa0*/  I2F.F16 R31, R32 ;  /* 0x00000020001f7306 */ /* 0x0003220000200c00 */
[----:B------:R-:W-:Y:S01]  /*1fb0*/  FFMA.FTZ R22, R29, R23, R22 ;  /* 0x000000171d167223 */ /* 0x000fe20000010016 */
[----:B0-----:R-:W-:Y:S01]  /*1fc0*/  HADD2.F32 R34, -RZ, R19.H0_H0 ;  /* 0x20000013ff227230 */ /* 0x001fe20000004100 */
[----:B------:R-:W-:-:S05]  /*1fd0*/  LEA.HI R19, R11, 0xffffff80, RZ, 0x8 ;  /* 0xffffff800b137811 */ /* 0x000fca00078f40ff */
[----:B------:R-:W-:Y:S01]  /*1fe0*/  I2F.F16 R10, R10 ;  /* 0x0000000a000a7306 */ /* 0x000fe20000200c00 */
[----:B-1----:R-:W-:Y:S02]  /*1ff0*/  HADD2.F32 R32, -RZ, R20.H0_H0 ;  /* 0x20000014ff207230 */ /* 0x002fe40000004100 */
[----:B------:R-:W-:Y:S01]  /*2000*/  FFMA.FTZ R28, R29, R34, R28 ;  /* 0x000000221d1c7223 */ /* 0x000fe2000001001c */
[----:B----4-:R-:W-:Y:S02]  /*2010*/  HADD2.F32 R31, -RZ, R31.H0_H0 ;  /* 0x2000001fff1f7230 */ /* 0x010fe40000004100 */
[----:B------:R-:W-:Y:S02]  /*2020*/  FFMA.FTZ R32, R32, R21, R33 ;  /* 0x0000001520207223 */ /* 0x000fe40000010021 */
[----:B------:R-:W0:Y:S01]  /*2030*/  I2F.F16 R19, R19 ;  /* 0x0000001300137306 */ /* 0x000e220000200c00 */
[----:B------:R-:W-:Y:S01]  /*2040*/  FFMA.FTZ R30, R21, R31, R30 ;  /* 0x0000001f151e7223 */ /* 0x000fe2000001001e */
[----:B0-----:R-:W-:-:S05]  /*2050*/  HADD2.F32 R31, -RZ, R19.H0_H0 ;  /* 0x20000013ff1f7230 */ /* 0x001fca0000004100 */
[----:B------:R-:W-:Y:S01]  /*2060*/  FFMA.FTZ R22, R21, R31, R22 ;  /* 0x0000001f15167223 */ /* 0x000fe20000010016 */
[----:B--2---:R-:W-:Y:S02]  /*2070*/  LOP3.LUT R23, R12, 0xff, RZ, 0xc0, !PT ;  /* 0x000000ff0c177812 */ /* 0x004fe400078ec0ff */
[C---:B------:R-:W-:Y:S02]  /*2080*/  LOP3.LUT R19, R13.reuse, 0xff, RZ, 0xc0, !PT ;  /* 0x000000ff0d137812 */ /* 0x040fe400078ec0ff */
[----:B------:R-:W-:Y:S01]  /*2090*/  LEA.HI R29, R13, 0xffffff80, RZ, 0x8 ;  /* 0xffffff800d1d7811 */ /* 0x000fe200078f40ff */
[----:B------:R-:W-:Y:S01]  /*20a0*/  VIADD R20, R23, 0xffffff80 ;  /* 0xffffff8017147836 */ /* 0x000fe20000000000 */
[----:B------:R-:W-:Y:S01]  /*20b0*/  IADD3 R33, R19, -0x80, RZ ;  /* 0xffffff8013217810 */ /* 0x000fe20007ffe0ff */
[----:B------:R-:W-:Y:S01]  /*20c0*/  HADD2.F32 R23, -RZ, R10.H0_H0 ;  /* 0x2000000aff177230 */ /* 0x000fe20000004100 */
[----:B------:R-:W-:Y:S01]  /*20d0*/  LOP3.LUT R19, R14, 0xff, RZ, 0xc0, !PT ;  /* 0x000000ff0e137812 */ /* 0x000fe200078ec0ff */
[----:B------:R0:W1:Y:S01]  /*20e0*/  I2F.F16 R10, R29 ;  /* 0x0000001d000a7306 */ /* 0x0000620000200c00 */
[----:B------:R-:W-:-:S02]  /*20f0*/  LEA.HI R11, R12, 0xffffff80, RZ, 0x8 ;  /* 0xffffff800c0b7811 */ /* 0x000fc400078f40ff */
[----:B------:R-:W-:Y:S01]  /*2100*/  FFMA.FTZ R28, R21, R23, R28 ;  /* 0x00000017151c7223 */ /* 0x000fe2000001001c */
[----:B------:R-:W-:Y:S01]  /*2110*/  IADD3 R31, R19, -0x80, RZ ;  /* 0xffffff80131f7810 */ /* 0x000fe20007ffe0ff */
[--C-:B---3--:R-:W-:Y:S02]  /*2120*/  HADD2.F32 R23, -RZ, R8.reuse.H0_H0 ;  /* 0x20000008ff177230 */ /* 0x108fe40000004100 */
[----:B------:R-:W-:Y:S01]  /*2130*/  HADD2.F32 R8, -RZ, R8.H1_H1 ;  /* 0x30000008ff087230 */ /* 0x000fe20000004100 */
[----:B------:R-:W2:Y:S01]  /*2140*/  I2F.F16 R20, R20 ;  /* 0x0000001400147306 */ /* 0x000ea20000200c00 */
[----:B0-----:R-:W-:-:S05]  /*2150*/  LOP3.LUT R29, R15, 0xff, RZ, 0xc0, !PT ;  /* 0x000000ff0f1d7812 */ /* 0x001fca00078ec0ff */
[----:B------:R-:W-:Y:S02]  /*2160*/  VIADD R29, R29, 0xffffff80 ;  /* 0xffffff801d1d7836 */ /* 0x000fe40000000000 */
[----:B------:R-:W0:Y:S01]  /*2170*/  I2F.F16 R21, R33 ;  /* 0x0000002100157306 */ /* 0x000e220000200c00 */
[----:B-1----:R-:W-:Y:S02]  /*2180*/  HADD2.F32 R10, -RZ, R10.H0_H0 ;  /* 0x2000000aff0a7230 */ /* 0x002fe40000004100 */
[----:B--2---:R-:W-:-:S05]  /*2190*/  HADD2.F32 R35, -RZ, R20.H0_H0 ;  /* 0x20000014ff237230 */ /* 0x004fca0000004100 */
[----:B------:R-:W1:Y:S01]  /*21a0*/  I2F.F16 R31, R31 ;  /* 0x0000001f001f7306 */ /* 0x000e620000200c00 */
[----:B------:R-:W-:Y:S01]  /*21b0*/  SHF.R.U32.HI R20, RZ, 0x8, R12 ;  /* 0x00000008ff147819 */ /* 0x000fe2000001160c */
[----:B------:R-:W-:Y:S01]  /*21c0*/  FFMA.FTZ R19, R35, R23, R32 ;  /* 0x0000001723137223 */ /* 0x000fe20000010020 */
[----:B------:R-:W-:Y:S01]  /*21d0*/  SHF.R.U32.HI R32, RZ, 0x10, R12 ;  /* 0x00000010ff207819 */ /* 0x000fe2000001160c */
[----:B0-----:R-:W-:-:S04]  /*21e0*/  HADD2.F32 R21, -RZ, R21.H0_H0 ;  /* 0x20000015ff157230 */ /* 0x001fc80000004100 */
[----:B------:R-:W0:Y:S01]  /*21f0*/  I2F.F16 R29, R29 ;  /* 0x0000001d001d7306 */ /* 0x000e220000200c00 */
[----:B------:R-:W-:Y:S02]  /*2200*/  LOP3.LUT R20, R20, 0xff, RZ, 0xc0, !PT ;  /* 0x000000ff14147812 */ /* 0x000fe400078ec0ff */
[----:B------:R-:W-:Y:S01]  /*2210*/  LOP3.LUT R32, R32, 0xff, RZ, 0xc0, !PT ;  /* 0x000000ff20207812 */ /* 0x000fe200078ec0ff */
[----:B------:R-:W-:Y:S01]  /*2220*/  FFMA.FTZ R21, R23, R21, R30 ;  /* 0x0000001517157223 */ /* 0x000fe2000001001e */
[----:B------:R-:W-:Y:S02]  /*2230*/  SHF.R.U32.HI R30, RZ, 0x8, R13 ;  /* 0x00000008ff1e7819 */ /* 0x000fe4000001160d */
[----:B------:R-:W-:Y:S01]  /*2240*/  IADD3 R12, R20, -0x80, RZ ;  /* 0xffffff80140c7810 */ /* 0x000fe20007ffe0ff */
[----:B-1----:R-:W-:Y:S01]  /*2250*/  HADD2.F32 R31, -RZ, R31.H0_H0 ;  /* 0x2000001fff1f7230 */ /* 0x002fe20000004100 */
[----:B------:R-:W-:Y:S01]  /*2260*/  LOP3.LUT R30, R30, 0xff, RZ, 0xc0, !PT ;  /* 0x000000ff1e1e7812 */ /* 0x000fe200078ec0ff */
[----:B------:R-:W1:Y:S01]  /*2270*/  I2F.F16 R11, R11 ;  /* 0x0000000b000b7306 */ /* 0x000e620000200c00 */
[----:B------:R-:W-:-:S02]  /*2280*/  IADD3 R20, R32, -0x80, RZ ;  /* 0xffffff8020147810 */ /* 0x000fc40007ffe0ff */
[----:B------:R-:W-:Y:S01]  /*2290*/  SHF.R.U32.HI R32, RZ, 0x10, R13 ;  /* 0x00000010ff207819 */ /* 0x000fe2000001160d */
[----:B------:R-:W-:Y:S01]  /*22a0*/  VIADD R13, R30, 0xffffff80 ;  /* 0xffffff801e0d7836 */ /* 0x000fe20000000000 */
[----:B------:R-:W-:Y:S01]  /*22b0*/  SHF.R.U32.HI R30, RZ, 0x8, R14 ;  /* 0x00000008ff1e7819 */ /* 0x000fe2000001160e */
[C---:B------:R-:W-:Y:S01]  /*22c0*/  FFMA.FTZ R28, R23.reuse, R31, R28 ;  /* 0x0000001f171c7223 */ /* 0x040fe2000001001c */
[----:B0-----:R-:W-:Y:S01]  /*22d0*/  HADD2.F32 R31, -RZ, R29.H0_H0 ;  /* 0x2000001dff1f7230 */ /* 0x001fe20000004100 */
[----:B------:R-:W-:Y:S01]  /*22e0*/  LOP3.LUT R32, R32, 0xff, RZ, 0xc0, !PT ;  /* 0x000000ff20207812 */ /* 0x000fe200078ec0ff */
[----:B------:R-:W0:Y:S01]  /*22f0*/  I2F.F16 R12, R12 ;  /* 0x0000000c000c7306 */ /* 0x000e220000200c00 */
[----:B------:R-:W-:Y:S02]  /*2300*/  LOP3.LUT R30, R30, 0xff, RZ, 0xc0, !PT ;  /* 0x000000ff1e1e7812 */ /* 0x000fe400078ec0ff */
[----:B------:R-:W-:Y:S01]  /*2310*/  FFMA.FTZ R23, R23, R31, R22 ;  /* 0x0000001f17177223 */ /* 0x000fe20000010016 */
[----:B------:R-:W-:-:S02]  /*2320*/  IADD3 R32, R32, -0x80, RZ ;  /* 0xffffff8020207810 */ /* 0x000fc40007ffe0ff */
[----:B------:R-:W-:Y:S01]  /*2330*/  IADD3 R31, R30, -0x80, RZ ;  /* 0xffffff801e1f7810 */ /* 0x000fe20007ffe0ff */
[----:B-1----:R-:W-:Y:S01]  /*2340*/  HADD2.F32 R11, -RZ, R11.H0_H0 ;  /* 0x2000000bff0b7230 */ /* 0x002fe20000004100 */
[----:B------:R-:W-:Y:S01]  /*2350*/  SHF.R.U32.HI R30, RZ, 0x8, R15 ;  /* 0x00000008ff1e7819 */ /* 0x000fe2000001160f */
[----:B------:R-:W-:Y:S01]  /*2360*/  I2F.F16 R13, R13 ;  /* 0x0000000d000d7306 */ /* 0x000fe20000200c00 */
[----:B------:R-:W-:Y:S02]  /*2370*/  SHF.R.U32.HI R22, RZ, 0x10, R14 ;  /* 0x00000010ff167819 */ /* 0x000fe4000001160e */
[----:B------:R-:W-:Y:S02]  /*2380*/  LOP3.LUT R30, R30, 0xff, RZ, 0xc0, !PT ;  /* 0x000000ff1e1e7812 */ /* 0x000fe400078ec0ff */
[----:B------:R-:W-:Y:S01]  /*2390*/  LOP3.LUT R22, R22, 0xff, RZ, 0xc0, !PT ;  /* 0x000000ff16167812 */ /* 0x000fe200078ec0ff */
[----:B0-----:R-:W-:Y:S01]  /*23a0*/  HADD2.F32 R34, -RZ, R12.H0_H0 ;  /* 0x2000000cff227230 */ /* 0x001fe20000004100 */
[----:B------:R-:W-:Y:S01]  /*23b0*/  IADD3 R30, R30, -0x80, RZ ;  /* 0xffffff801e1e7810 */ /* 0x000fe20007ffe0ff */
[----:B------:R0:W1:Y:S02]  /*23c0*/  I2F.F16 R29, R32 ;  /* 0x00000020001d7306 */ /* 0x0000640000200c00 */
[----:B------:R-:W-:-:S02]  /*23d0*/  VIADD R22, R22, 0xffffff80 ;  /* 0xffffff8016167836 */ /* 0x000fc40000000000 */
[----:B------:R-:W-:-:S04]  /*23e0*/  FFMA.FTZ R19, R34, R8, R19 ;  /* 0x0000000822137223 */ /* 0x000fc80000010013 */
[----:B------:R-:W2:Y:S01]  /*23f0*/  I2F.F16 R31, R31 ;  /* 0x0000001f001f7306 */ /* 0x000ea20000200c00 */
[----:B0-----:R-:W-:Y:S02]  /*2400*/  SHF.R.U32.HI R32, RZ, 0x10, R15 ;  /* 0x00000010ff207819 */ /* 0x001fe4000001160f */
[----:B------:R-:W-:Y:S02]  /*2410*/  LEA.HI R15, R15, 0xffffff80, RZ, 0x8 ;  /* 0xffffff800f0f7811 */ /* 0x000fe400078f40ff */
[----:B------:R-:W-:Y:S01]  /*2420*/  LOP3.LUT R32, R32, 0xff, RZ, 0xc0, !PT ;  /* 0x000000ff20207812 */ /* 0x000fe200078ec0ff */
[----:B-1----:R-:W-:Y:S02]  /*2430*/  HADD2.F32 R29, -RZ, R29.H0_H0 ;  /* 0x2000001dff1d7230 */ /* 0x002fe40000004100 */
[----:B------:R-:W0:Y:S01]  /*2440*/  I2F.F16 R30, R30 ;  /* 0x0000001e001e7306 */ /* 0x000e220000200c00 */
[----:B------:R-:W-:Y:S01]  /*2450*/  IADD3 R12, R32, -0x80, RZ ;  /* 0xffffff80200c7810 */ /* 0x000fe20007ffe0ff */
[----:B------:R-:W-:Y:S01]  /*2460*/  HADD2.F32 R32, -RZ, R13.H0_H0 ;  /* 0x2000000dff207230 */ /* 0x000fe20000004100 */
[----:B------:R-:W-:Y:S01]  /*2470*/  LEA.HI R13, R14, 0xffffff80, RZ, 0x8 ;  /* 0xffffff800e0d7811 */ /* 0x000fe200078f40ff */
[----:B------:R-:W-:-:S02]  /*2480*/  HADD2.F32 R14, -RZ, R9.H0_H0 ;  /* 0x20000009ff0e7230 */ /* 0x000fc40000004100 */
[----:B------:R-:W-:Y:S02]  /*2490*/  HADD2.F32 R9, -RZ, R9.H1_H1 ;  /* 0x30000009ff097230 */ /* 0x000fe40000004100 */
[----:B------:R-:W-:Y:S01]  /*24a0*/  FFMA.FTZ R21, R8, R32, R21 ;  /* 0x0000002008157223 */ /* 0x000fe20000010015 */
[----:B------:R-:W1:Y:S01]  /*24b0*/  I2F.F16 R20, R20 ;  /* 0x0000001400147306 */ /* 0x000e620000200c00 */
[----:B--2---:R-:W-:-:S05]  /*24c0*/  HADD2.F32 R31, -RZ, R31.H0_H0 ;  /* 0x2000001fff1f7230 */ /* 0x004fca0000004100 */
[C---:B------:R-:W-:Y:S01]  /*24d0*/  FFMA.FTZ R28, R8.reuse, R31, R28 ;  /* 0x0000001f081c7223 */ /* 0x040fe2000001001c */
[----:B0-----:R-:W-:Y:S01]  /*24e0*/  HADD2.F32 R30, -RZ, R30.H0_H0 ;  /* 0x2000001eff1e7230 */ /* 0x001fe20000004100 */
[----:B------:R-:W0:Y:S04]  /*24f0*/  I2F.F16 R22, R22 ;  /* 0x0000001600167306 */ /* 0x000e280000200c00 */
[----:B------:R-:W-:Y:S01]  /*2500*/  FFMA.FTZ R23, R8, R30, R23 ;  /* 0x0000001e08177223 */ /* 0x000fe20000010017 */
[----:B-1----:R-:W-:-:S03]  /*2510*/  HADD2.F32 R20, -RZ, R20.H0_H0 ;  /* 0x20000014ff147230 */ /* 0x002fc60000004100 */
[----:B------:R-:W1:Y:S02]  /*2520*/  I2F.F16 R12, R12 ;  /* 0x0000000c000c7306 */ /* 0x000e640000200c00 */
[----:B------:R-:W-:Y:S01]  /*2530*/  FFMA.FTZ R8, R20, R14, R19 ;  /* 0x0000000e14087223 */ /* 0x000fe20000010013 */
[----:B------:R-:W-:Y:S01]  /*2540*/  FFMA.FTZ R20, R14, R29, R21 ;  /* 0x0000001d0e147223 */ /* 0x000fe20000010015 */
[----:B0-----:R-:W-:-:S04]  /*2550*/  HADD2.F32 R19, -RZ, R22.H0_H0 ;  /* 0x20000016ff137230 */ /* 0x001fc80000004100 */
[----:B------:R-:W0:Y:S01]  /*2560*/  I2F.F16 R13, R13 ;  /* 0x0000000d000d7306 */ /* 0x000e220000200c00 */
[----:B------:R-:W-:Y:S01]  /*2570*/  FFMA.FTZ R8, R11, R9, R8 ;  /* 0x000000090b087223 */ /* 0x000fe20000010008 */
[----:B------:R-:W-:Y:S02]  /*2580*/  HADD2.F32 R11, -RZ, R17.H1_H1 ;  /* 0x30000011ff0b7230 */ /* 0x000fe40000004100 */
[----:B------:R-:W-:Y:S01]  /*2590*/  FFMA.FTZ R10, R9, R10, R20 ;  /* 0x0000000a090a7223 */ /* 0x000fe20000010014 */
[C---:B------:R-:W-:Y:S01]  /*25a0*/  FFMA.FTZ R19, R14.reuse, R19, R28 ;  /* 0x000000130e137223 */ /* 0x040fe2000001001c */
[----:B-1----:R-:W-:Y:S02]  /*25b0*/  HADD2.F32 R22, -RZ, R12.H0_H0 ;  /* 0x2000000cff167230 */ /* 0x002fe40000004100 */
[----:B------:R-:W1:Y:S01]  /*25c0*/  I2F.F16 R15, R15 ;  /* 0x0000000f000f7306 */ /* 0x000e620000200c00 */
[----:B------:R-:W-:Y:S02]  /*25d0*/  FMUL.FTZ R8, R11, R8 ;  /* 0x000000080b087220 */ /* 0x000fe40000410000 */
[----:B------:R-:W-:-:S03]  /*25e0*/  FFMA.FTZ R22, R14, R22, R23 ;  /* 0x000000160e167223 */ /* 0x000fc60000010017 */
[----:B------:R-:W-:Y:S01]  /*25f0*/  F2FP.F16.F32.PACK_AB R8, RZ, R8 ;  /* 0x00000008ff08723e */ /* 0x000fe200000000ff */
[----:B0-----:R-:W-:Y:S02]  /*2600*/  HADD2.F32 R12, -RZ, R13.H0_H0 ;  /* 0x2000000dff0c7230 */ /* 0x001fe40000004100 */
[----:B------:R-:W-:-:S03]  /*2610*/  HADD2.F32 R13, -RZ, R17.H0_H0 ;  /* 0x20000011ff0d7230 */ /* 0x000fc60000004100 */
[----:B------:R-:W-:Y:S01]  /*2620*/  FFMA.FTZ R12, R9, R12, R19 ;  /* 0x0000000c090c7223 */ /* 0x000fe20000010013 */
[--C-:B------:R-:W-:Y:S02]  /*2630*/  HADD2.F32 R19, -RZ, R16.reuse.H0_H0 ;  /* 0x20000010ff137230 */ /* 0x100fe40000004100 */
[----:B------:R-:W-:Y:S01]  /*2640*/  FMUL.FTZ R10, R13, R10 ;  /* 0x0000000a0d0a7220 */ /* 0x000fe20000410000 */
[----:B-1----:R-:W-:Y:S02]  /*2650*/  HADD2.F32 R14, -RZ, R15.H0_H0 ;  /* 0x2000000fff0e7230 */ /* 0x002fe40000004100 */
[----:B------:R-:W-:Y:S02]  /*2660*/  HADD2.F32 R15, -RZ, R16.H1_H1 ;  /* 0x30000010ff0f7230 */ /* 0x000fe40000004100 */
[----:B------:R-:W-:Y:S01]  /*2670*/  F2FP.F16.F32.PACK_AB R10, RZ, R10 ;  /* 0x0000000aff0a723e */ /* 0x000fe200000000ff */
[----:B------:R-:W-:Y:S02]  /*2680*/  FFMA.FTZ R14, R9, R14, R22 ;  /* 0x0000000e090e7223 */ /* 0x000fe40000010016 */
[----:B------:R-:W-:Y:S01]  /*2690*/  FMUL.FTZ R12, R15, R12 ;  /* 0x0000000c0f0c7220 */ /* 0x000fe20000410000 */
[----:B------:R-:W-:Y:S01]  /*26a0*/  PRMT R8, R8, 0x5410, R10 ;  /* 0x0000541008087816 */ /* 0x000fe2000000000a */
[----:B------:R-:W-:-:S03]  /*26b0*/  FMUL.FTZ R14, R19, R14 ;  /* 0x0000000e130e7220 */ /* 0x000fc60000410000 */
[----:B------:R-:W-:Y:S02]  /*26c0*/  F2FP.F16.F32.PACK_AB R12, RZ, R12 ;  /* 0x0000000cff0c723e */ /* 0x000fe400000000ff */
[----:B------:R-:W-:Y:S01]  /*26d0*/  F2FP.F16.F32.PACK_AB R14, RZ, R14 ;  /* 0x0000000eff0e723e */ /* 0x000fe200000000ff */
[----:B------:R-:W-:-:S03]  /*26e0*/  HFMA2.MMA R6, R8, 1, 1, R6 ;  /* 0x3c003c0008067835 */ /* 0x000fc60000000006 */
[----:B------:R-:W-:-:S05]  /*26f0*/  PRMT R12, R12, 0x5410, R14 ;  /* 0x000054100c0c7816 */ /* 0x000fca000000000e */
[----:B------:R-:W-:-:S07]  /*2700*/  HADD2 R3, R12, R3 ;  /* 0x000000030c037230 */ /* 0x000fce0000000000 */
.L_x_4871:
[----:B-----5:R0:W5:Y:S01]  /*2710*/  LDG.E.128.CONSTANT R8, desc[UR6][R26.64] ;  /* 0x000000061a087981 */ /* 0x020162000c1e9d00 */
[----:B------:R-:W-:-:S04]  /*2720*/  IMAD.WIDE R24, R18, 0x8, R24 ;  /* 0x0000000812187825 */ /* 0x000fc800078e0218 */
[----:B------:R-:W-:Y:S01]  /*2730*/  IMAD.WIDE R22, R18, 0x8, R26 ;  /* 0x0000000812167825 */ /* 0x000fe200078e021a */
[----:B------:R-:W-:Y:S06]  /*2740*/  @P2 BRA `(.L_x_4872) ;  /* 0x0000000c000c2947 */ /* 0x000fec0003800000 */
[----:B------:R-:W2:Y:S01]  /*2750*/  LDG.E.128.CONSTANT R12, desc[UR6][R24.64] ;  /* 0x00000006180c7981 */ /* 0x000ea2000c1e9d00 */
[----:B0----5:R-:W-:Y:S02]  /*2760*/  LOP3.LUT R26, R9, 0xff, RZ, 0xc0, !PT ;  /* 0x000000ff091a7812 */ /* 0x021fe400078ec0ff */
        /* <DEDUP_REMOVED lines=193> */
.L_x_4872:
[----:B-----5:R1:W5:Y:S01]  /*3380*/  LDG.E.128.CONSTANT R8, desc[UR6][R22.64] ;  /* 0x0000000616087981 */ /* 0x020362000c1e9d00 */
        /* <DEDUP_REMOVED lines=11> */
[----:B------:R-:W3:Y:S01]  /*3440*/  I2F.F16 R34, R34 ;  /* 0x0000002200227306 */ /* 0x000ee20000200c00 */
[----:B------:R-:W-:Y:S01]  /*3450*/  SHF.R.U32.HI R26, RZ, 0x8, R8 ;  /* 0x00000008ff1a7819 */ /* 0x000fe20000011608 */
[----:B------:R-:W-:Y:S01]  /*3460*/  VIADD R19, R19, 0xffffff80 ;  /* 0xffffff8013137836 */ /* 0x000fe20000000000 */
[----:B------:R-:W-:-:S02]  /*3470*/  SHF.R.U32.HI R29, RZ, 0x8, R11 ;  /* 0x00000008ff1d7819 */ /* 0x000fc4000001160b */
[----:B------:R-:W-:Y:S02]  /*3480*/  LOP3.LUT R27, R26, 0xff, RZ, 0xc0, !PT ;  /* 0x000000ff1a1b7812 */ /* 0x000fe400078ec0ff */
[----:B------:R-:W-:Y:S01]  /*3490*/  LOP3.LUT R29, R29, 0xff, RZ, 0xc0, !PT ;  /* 0x000000ff1d1d7812 */ /* 0x000fe200078ec0ff */
[----:B------:R4:W1:Y:S01]  /*34a0*/  I2F.F16 R30, R19 ;  /* 0x00000013001e7306 */ /* 0x0008620000200c00 */
[----:B------:R-:W-:Y:S02]  /*34b0*/  IADD3 R31, R27, -0x80, RZ ;  /* 0xffffff801b1f7810 */ /* 0x000fe40007ffe0ff */
[----:B------:R-:W-:Y:S02]  /*34c0*/  SHF.R.U32.HI R27, RZ, 0x8, R10 ;  /* 0x00000008ff1b7819 */ /* 0x000fe4000001160a */
[----:B------:R-:W-:Y:S02]  /*34d0*/  IADD3 R29, R29, -0x80, RZ ;  /* 0xffffff801d1d7810 */ /* 0x000fe40007ffe0ff */
[----:B------:R-:W-:Y:S01]  /*34e0*/  LOP3.LUT R27, R27, 0xff, RZ, 0xc0, !PT ;  /* 0x000000ff1b1b7812 */ /* 0x000fe200078ec0ff */
[----:B------:R-:W0:Y:S01]  /*34f0*/  I2F.F16 R28, R28 ;  /* 0x0000001c001c7306 */ /* 0x000e220000200c00 */
[----:B----4-:R-:W-:Y:S01]  /*3500*/  SHF.R.U32.HI R19, RZ, 0x8, R9 ;  /* 0x00000008ff137819 */ /* 0x010fe20000011609 */
[----:B---3--:R-:W-:-:S02]  /*3510*/  HADD2.F32 R34, -RZ, R34.H0_H0 ;  /* 0x20000022ff227230 */ /* 0x008fc40000004100 */
[----:B------:R-:W-:Y:S01]  /*3520*/  VIADD R27, R27, 0xffffff80 ;  /* 0xffffff801b1b7836 */ /* 0x000fe20000000000 */
[----:B------:R-:W-:Y:S01]  /*3530*/  LOP3.LUT R19, R19, 0xff, RZ, 0xc0, !PT ;  /* 0x000000ff13137812 */ /* 0x000fe200078ec0ff */
[----:B-1----:R-:W-:Y:S02]  /*3540*/  HADD2.F32 R30, -RZ, R30.H0_H0 ;  /* 0x2000001eff1e7230 */ /* 0x002fe40000004100 */
        /* <DEDUP_REMOVED lines=169> */
.L_x_4873:
[----:B------:R-:W-:Y:S01]  /*3fe0*/  VIADD R2, R2, 0x20 ;  /* 0x0000002002027836 */ /* 0x000fe20000000000 */
[----:B------:R-:W-:Y:S01]  /*3ff0*/  UIADD3 UR4, UR4, 0x40, URZ ;  /* 0x0000004004047890 */ /* 0x000fe2000fffe03f */
[----:B-1----:R-:W-:-:S03]  /*4000*/  IMAD.WIDE R22, R18, 0x8, R22 ;  /* 0x0000000812167825 */ /* 0x002fc600078e0216 */
[----:B------:R-:W-:Y:S01]  /*4010*/  ISETP.GE.AND P0, PT, R2, UR5, PT ;  /* 0x0000000502007c0c */ /* 0x000fe2000bf06270 */
[----:B------:R-:W-:Y:S01]  /*4020*/  IMAD.WIDE R34, R18, 0x8, R24 ;  /* 0x0000000812227825 */ /* 0x000fe200078e0218 */
[----:B------:R-:W-:Y:S02]  /*4030*/  ISETP.LT.AND P2, PT, R2, R7, PT ;  /* 0x000000070200720c */ /* 0x000fe40003f41270 */
[----:B-----5:R-:W-:-:S11]  /*4040*/  MOV R11, R23 ;  /* 0x00000017000b7202 */ /* 0x020fd60000000f00 */
[----:B------:R-:W-:Y:S05]  /*4050*/  @!P0 BRA P2, `(.L_x_4874) ;  /* 0xffffffcc00308947 */ /* 0x000fea000103ffff */
.L_x_4869:
[----:B------:R-:W-:Y:S05]  /*4060*/  @P1 EXIT ;  /* 0x000000000000194d */ /* 0x000fea0003800000 */
[----:B------:R-:W1:Y:S01]  /*4070*/  S2R R0, SR_CTAID.X ;  /* 0x0000000000007919 */ /* 0x000e620000002500 */
[----:B------:R-:W2:Y:S01]  /*4080*/  S2UR UR4, SR_CTAID.Y ;  /* 0x00000000000479c3 */ /* 0x000ea20000002600 */
[----:B------:R-:W1:Y:S07]  /*4090*/  S2R R7, SR_TID.X ;  /* 0x0000000000077919 */ /* 0x000e6e0000002100 */
[----:B------:R-:W3:Y:S01]  /*40a0*/  LDC.64 R4, c[0x0][0x230] ;  /* 0x00008c00ff047b82 */ /* 0x000ee20000000a00 */
[----:B-1----:R-:W-:-:S05]  /*40b0*/  LEA R0, R0, R7, 0x6 ;  /* 0x0000000700007211 */ /* 0x002fca00078e30ff */
        /* <DEDUP_REMOVED lines=10> */
.L_x_4878:
[----:B------:R-:W1:Y:S02]  /*4160*/  LDS R4, [R0] ;  /* 0x0000000000047984 */ /* 0x000e640000000800 */
[----:B-1----:R-:W-:-:S10]  /*4170*/  HFMA2.MMA R5, R4, 1, 1, R6 ;  /* 0x3c003c0004057835 */ /* 0x002fd40000000006 */
[----:B------:R-:W1:Y:S02]  /*4180*/  ATOMS.CAST.SPIN R5, [R0], R4, R5 ;  /* 0x000000040005738d */ /* 0x000e640001800005 */
[----:B-1----:R-:W-:-:S13]  /*4190*/  ISETP.EQ.U32.AND P0, PT, R5, 0x1, PT ;  /* 0x000000010500780c */ /* 0x002fda0003f02070 */
[----:B------:R-:W-:Y:S05]  /*41a0*/  @!P0 BRA `(.L_x_4878) ;  /* 0xfffffffc00ec8947 */ /* 0x000fea000383ffff */
[----:B------:R-:W-:Y:S05]  /*41b0*/  BRA `(.L_x_4876) ;  /* 0x00000000000c7947 */ /* 0x000fea0003800000 */
.L_x_4877:
[----:B------:R-:W2:Y:S02]  /*41c0*/  LD.E R0, desc[UR6][R8.64] ;  /* 0x0000000608007980 */ /* 0x000ea4000c101900 */
[----:B--2---:R-:W-:-:S05]  /*41d0*/  IADD3 R5, R6, R0, RZ ;  /* 0x0000000006057210 */ /* 0x004fca0007ffe0ff */
[----:B------:R1:W-:Y:S02]  /*41e0*/  ST.E desc[UR6][R8.64], R5 ;  /* 0x0000000508007985 */ /* 0x0003e4000c101906 */
.L_x_4876:
[----:B------:R-:W-:Y:S05]  /*41f0*/  BSYNC B0 ;  /* 0x0000000000007941 */ /* 0x000fea0003800000 */
.L_x_4875:
[----:B------:R2:W-:Y:S02]  /*4200*/  ATOM.E.ADD.F16x2.RN.STRONG.GPU P0, RZ, desc[UR6][R8.64+0x4], R3 ;  /* 0x0000040308ff79a2 */ /* 0x0005e4000810e1c6 */
[----:B--2---:R-:W-:Y:S05]  /*4210*/  @P0 EXIT ;  /* 0x000000000000094d */ /* 0x004fea0003800000 */
[----:B------:R-:W2:Y:S02]  /*4220*/  QSPC.E.S P0, RZ, [R8+0x4] ;  /* 0x0000040008ff73aa */ /* 0x000ea40000000500 */
[----:B--2---:R-:W-:Y:S05]  /*4230*/  @!P0 BRA `(.L_x_4879) ;  /* 0x0000000000248947 */ /* 0x004fea0003800000 */
[----:B------:R-:W-:-:S05]  /*4240*/  IMAD.MOV.U32 R4, RZ, RZ, R8 ;  /* 0x000000ffff047224 */ /* 0x000fca00078e0008 */
[----:B------:R-:W-:Y:S02]  /*4250*/  MOV R4, R4 ;  /* 0x0000000400047202 */ /* 0x000fe40000000f00 */
[----:B-1----:R-:W-:-:S07]  /*4260*/  MOV R5, R3 ;  /* 0x0000000300057202 */ /* 0x002fce0000000f00 */
.L_x_4880:
[----:B------:R-:W1:Y:S02]  /*4270*/  LDS R2, [R4+0x4] ;  /* 0x0000040004027984 */ /* 0x000e640000000800 */
[----:B-1----:R-:W-:-:S06]  /*4280*/  HADD2 R3, R2, R5 ;  /* 0x0000000502037230 */ /* 0x002fcc0000000000 */
[----:B------:R-:W1:Y:S02]  /*4290*/  ATOMS.CAST.SPIN R3, [R4+0x4], R2, R3 ;  /* 0x000004020403738d */ /* 0x000e640001800003 */
[----:B-1----:R-:W-:-:S13]  /*42a0*/  ISETP.EQ.U32.AND P0, PT, R3, 0x1, PT ;  /* 0x000000010300780c */ /* 0x002fda0003f02070 */
[----:B------:R-:W-:Y:S05]  /*42b0*/  @!P0 BRA `(.L_x_4880) ;  /* 0xfffffffc00ec8947 */ /* 0x000fea000383ffff */
[----:B------:R-:W-:Y:S05]  /*42c0*/  EXIT ;  /* 0x000000000000794d */ /* 0x000fea0003800000 */
.L_x_4879:
[----:B------:R-:W2:Y:S02]  /*42d0*/  LD.E R0, desc[UR6][R8.64+0x4] ;  /* 0x0000040608007980 */ /* 0x000ea4000c101900 */
[----:B--2---:R-:W-:-:S05]  /*42e0*/  IADD3 R3, R3, R0, RZ ;  /* 0x0000000003037210 */ /* 0x004fca0007ffe0ff */
[----:B------:R-:W-:Y:S01]  /*42f0*/  ST.E desc[UR6][R8.64+0x4], R3 ;  /* 0x0000040308007985 */ /* 0x000fe2000c101906 */
[----:B------:R-:W-:Y:S05]  /*4300*/  EXIT ;  /* 0x000000000000794d */ /* 0x000fea0003800000 */
.L_x_4881:
        /* <DEDUP_REMOVED lines=15> */
.L_x_5260:


//--------------------- .text._Z23gemm_half_q_half_kernelILi1ELi190ELb1ELb0ELi32EEvPK6__halfPKjS4_S2_PS0_iiiiPKtS7_iiiiiibS2_i --------------------------
	.section	.text._Z23gemm_half_q_half_kernelILi1ELi190ELb1ELb0ELi32EEvPK6__halfPKjS4_S2_PS0_iiiiPKtS7_iiiiiibS2_i,"ax",@progbits
	.align	128
        .global         _Z23gemm_half_q_half_kernelILi1ELi190ELb1ELb0ELi32EEvPK6__halfPKjS4_S2_PS0_iiiiPKtS7_iiiiiibS2_i
        .type           _Z23gemm_half_q_half_kernelILi1ELi190ELb1ELb0ELi32EEvPK6__halfPKjS4_S2_PS0_iiiiPKtS7_iiiiiibS2_i,@function
        .size           _Z23gemm_half_q_half_kernelILi1ELi190ELb1ELb0ELi32EEvPK6__halfPKjS4_S2_PS0_iiiiPKtS7_iiiiiibS2_i,(.L_x_5261 - _Z23gemm_half_q_half_kernelILi1ELi190ELb1ELb0ELi32EEvPK6__halfPKjS4_S2_PS0_iiiiPKtS7_iiiiiibS2_i)
        .other          _Z23gemm_half_q_half_kernelILi1ELi190ELb1ELb0ELi32EEvPK6__halfPKjS4_S2_PS0_iiiiPKtS7_iiiiiibS2_i,@"STO_CUDA_ENTRY STV_DEFAULT"
_Z23gemm_half_q_half_kernelILi1ELi190ELb1ELb0ELi32EEvPK6__halfPKjS4_S2_PS0_iiiiPKtS7_iiiiiibS2_i:
.text._Z23gemm_half_q_half_kernelILi1ELi190ELb1ELb0ELi32EEvPK6__halfPKjS4_S2_PS0_iiiiPKtS7_iiiiiibS2_i:
[----:B------:R-:W-:Y:S08]  /*0000*/  LDC R1, c[0x0][0x28] ;  /* 0x00000a00ff017b82 */ /* 0x000ff00000000800 */
[----:B------:R-:W0:Y:S01]  /*0010*/  S2UR UR8, SR_CTAID.Y ;  /* 0x00000000000879c3 */ /* 0x000e220000002600 */
[----:B------:R-:W-:Y:S01]  /*0020*/  PRMT R4, RZ, 0x7610, R4 ;  /* 0x00007610ff047816 */ /* 0x000fe20000000004 */
[----:B------:R-:W-:-:S06]  /*0030*/  ULDC.64 UR6, c[0x0][0x208] ;  /* 0x0000820000067ab9 */ /* 0x000fcc0000000a00 */
[----:B------:R-:W0:Y:S02]  /*0040*/  LDC R0, c[0x0][0x238] ;  /* 0x00008e00ff007b82 */ /* 0x000e240000000800 */
[----:B0-----:R-:W-:-:S04]  /*0050*/  IADD3 R0, R0, -UR8, RZ ;  /* 0x8000000800007c10 */ /* 0x001fc8000fffe0ff */
[----:B------:R-:W-:-:S13]  /*0060*/  ISETP.GE.AND P1, PT, R0, 0x1, PT ;  /* 0x000000010000780c */ /* 0x000fda0003f26270 */
[----:B------:R-:W0:Y:S02]  /*0070*/  @P1 LDC.64 R2, c[0x0][0x278] ;  /* 0x00009e00ff021b82 */ /* 0x000e240000000a00 */
[----:B0-----:R-:W2:Y:S02]  /*0080*/  @P1 LDG.E.U16 R4, desc[UR6][R2.64] ;  /* 0x0000000602041981 */ /* 0x001ea4000c1e1500 */
        /* <DEDUP_REMOVED lines=12> */
[----:B------:R-:W-:-:S13]  /*0150*/  ISETP.GE.OR P0, PT, R7, R40, !P1 ;  /* 0x000000280700720c */ /* 0x000fda0004f06670 */
        /* <DEDUP_REMOVED lines=16> */
[----:B--2---:R-:W-:-:S05]  /*0260*/  @P0 IADD3 R11, P3, R4, R3, RZ ;  /* 0x00000003040b0210 */ /* 0x004fca0007f7e0ff */
[----:B------:R-:W-:Y:S01]  /*0270*/  @P0 IMAD.X R14, RZ, RZ, R5, P3 ;  /* 0x000000ffff0e0224 */ /* 0x000fe200018e0605 */
        /* <DEDUP_REMOVED lines=9> */
.L_x_4883:
[----:B------:R-:W-:Y:S05]  /*0310*/  BSYNC B0 ;  /* 0x0000000000007941 */ /* 0x000fea0003800000 */
.L_x_4882:
[----:B------:R-:W-:Y:S01]  /*0320*/  ULDC UR4, c[0x0][0x23c] ;  /* 0x00008f0000047ab9 */ /* 0x000fe20000000800 */
[----:B------:R-:W-:Y:S02]  /*0330*/  SHF.L.U32 R10, R9, 0x2, RZ ;  /* 0x00000002090a7819 */ /* 0x000fe400000006ff */
[----:B------:R-:W-:-:S04]  /*0340*/  MOV R39, UR4 ;  /* 0x0000000400277c02 */ /* 0x000fc80008000f00 */
[----:B------:R-:W-:-:S13]  /*0350*/  ISETP.GE.AND P0, PT, R10, R39, PT ;  /* 0x000000270a00720c */ /* 0x000fda0003f06270 */
[----:B------:R-:W-:Y:S05]  /*0360*/  @P0 EXIT ;  /* 0x000000000000094d */ /* 0x000fea0003800000 */
[----:B0-----:R-:W0:Y:S08]  /*0370*/  LDC.U8 R2, c[0x0][0x270] ;  /* 0x00009c00ff027b82 */ /* 0x001e300000000000 */
[----:B------:R-:W1:Y:S08]  /*0380*/  LDC R12, c[0x0][0x25c] ;  /* 0x00009700ff0c7b82 */ /* 0x000e700000000800 */
[----:B------:R-:W2:Y:S01]  /*0390*/  LDC R14, c[0x0][0x264] ;  /* 0x00009900ff0e7b82 */ /* 0x000ea20000000800 */
[----:B0-----:R-:W-:-:S04]  /*03a0*/  PRMT R2, R2, 0x8880, RZ ;  /* 0x0000888002027816 */ /* 0x001fc800000000ff */
[----:B------:R-:W-:-:S04]  /*03b0*/  ISETP.NE.AND P0, PT, R2, RZ, PT ;  /* 0x000000ff0200720c */ /* 0x000fc80003f05270 */
[----:B------:R-:W-:-:S04]  /*03c0*/  ISETP.NE.OR P0, PT, R8, RZ, !P0 ;  /* 0x000000ff0800720c */ /* 0x000fc80004705670 */
[----:B------:R-:W-:Y:S02]  /*03d0*/  ISETP.LT.OR P2, PT, R0, 0x1, P0 ;  /* 0x000000010000780c */ /* 0x000fe40000741670 */
[----:B------:R-:W-:-:S11]  /*03e0*/  ISETP.GE.AND P0, PT, R21, R40, PT ;  /* 0x000000281500720c */ /* 0x000fd60003f06270 */
[----:B------:R-:W0:Y:S01]  /*03f0*/  @!P2 LDC.64 R2, c[0x0][0x230] ;  /* 0x00008c00ff02ab82 */ /* 0x000e220000000a00 */
[----:B------:R-:W-:-:S04]  /*0400*/  @!P2 IMAD R5, R39, UR8, R10 ;  /* 0x000000082705ac24 */ /* 0x000fc8000f8e020a */
[----:B0-----:R-:W-:-:S05]  /*0410*/  @!P2 IMAD.WIDE R2, R5, 0x2, R2 ;  /* 0x000000020502a825 */ /* 0x001fca00078e0202 */
[----:B------:R0:W-:Y:S01]  /*0420*/  @!P2 STG.E.64 desc[UR6][R2.64], RZ ;  /* 0x000000ff0200a986 */ /* 0x0001e2000c101b06 */
[----:B------:R-:W-:Y:S06]  /*0430*/  BAR.SYNC.DEFER_BLOCKING 0x0 ;  /* 0x0000000000007b1d */ /* 0x000fec0000010000 */
[----:B-12---:R-:W-:Y:S05]  /*0440*/  @P0 BRA `(.L_x_4884) ;  /* 0x0000000000d40947 */ /* 0x006fea0003800000 */
[----:B------:R-:W1:Y:S01]  /*0450*/  LDC.64 R4, c[0x0][0x248] ;  /* 0x00009200ff047b82 */ /* 0x000e620000000a00 */
[----:B0-----:R-:W-:-:S07]  /*0460*/  IMAD.SHL.U32 R3, R8, 0x40, RZ ;  /* 0x0000004008037824 */ /* 0x001fce00078e00ff */
        /* <DEDUP_REMOVED lines=11> */
.L_x_4885:
[----:B-----5:R-:W-:-:S04]  /*0520*/  VIADD R18, R11, UR4 ;  /* 0x000000040b127c36 */ /* 0x020fc80008000000 */
        /* <DEDUP_REMOVED lines=23> */
[----:B0-----:R-:W-:Y:S01]  /*06a0*/  IMAD R19, R2, R2, RZ ;  /* 0x0000000202137224 */ /* 0x001fe200078e02ff */
[----:B------:R-:W-:Y:S01]  /*06b0*/  IADD3 R0, R0, 0x1, RZ ;  /* 0x0000000100007810 */ /* 0x000fe20007ffe0ff */
[----:B------:R-:W-:Y:S01]  /*06c0*/  IMAD R17, R17, R17, RZ ;  /* 0x0000001111117224 */ /* 0x000fe200078e02ff */
[----:B---3--:R-:W-:Y:S01]  /*06d0*/  IADD3 R13, R24, R13, RZ ;  /* 0x0000000d180d7210 */ /* 0x008fe20007ffe0ff */
[----:B------:R-:W-:Y:S02]  /*06e0*/  IMAD R20, R20, R20, RZ ;  /* 0x0000001414147224 */ /* 0x000fe400078e02ff */
        /* <DEDUP_REMOVED lines=11> */
.L_x_4884:
[----:B------:R-:W-:Y:S01]  /*07a0*/  ULDC UR8, c[0x0][0x258] ;  /* 0x0000960000087ab9 */ /* 0x000fe20000000800 */
[C---:B------:R-:W-:Y:S02]  /*07b0*/  ISETP.GT.AND P3, PT, R21.reuse, R12, PT ;  /* 0x0000000c1500720c */ /* 0x040fe40003f64270 */
[----:B------:R-:W-:Y:S02]  /*07c0*/  CS2R R4, SRZ ;  /* 0x0000000000047805 */ /* 0x000fe4000001ff00 */
        /* <DEDUP_REMOVED lines=8> */
[----:B------:R-:W-:-:S07]  /*0850*/  IMAD R5, R6, 0x6, RZ ;  /* 0x0000000606057824 */ /* 0x000fce00078e02ff */
.L_x_4886:
        /* <DEDUP_REMOVED lines=8> */
.L_x_4887:
[----:B------:R-:W-:Y:S01]  /*08e0*/  ULDC UR4, c[0x0][0x260] ;  /* 0x0000980000047ab9 */ /* 0x000fe20000000800 */
[C---:B------:R-:W-:Y:S02]  /*08f0*/  ISETP.GT.AND P3, PT, R21.reuse, R14, PT ;  /* 0x0000000e1500720c */ /* 0x040fe40003f64270 */
        /* <DEDUP_REMOVED lines=10> */
.L_x_4888:
        /* <DEDUP_REMOVED lines=8> */
.L_x_4889:
[----:B------:R-:W-:Y:S01]  /*0a20*/  ULDC UR4, c[0x0][0x268] ;  /* 0x00009a0000047ab9 */ /* 0x000fe20000000800 */
[----:B------:R-:W-:Y:S01]  /*0a30*/  HFMA2.MMA R9, -RZ, RZ, 0, 0 ;  /* 0x00000000ff097435 */ /* 0x000fe200000001ff */
[----:B------:R-:W-:-:S13]  /*0a40*/  ISETP.GT.AND P2, PT, R21, UR4, PT ;  /* 0x0000000415007c0c */ /* 0x000fda000bf44270 */
[----:B------:R-:W-:Y:S05]  /*0a50*/  @!P2 BRA `(.L_x_4890) ;  /* 0x00000000001ca947 */ /* 0x000fea0003800000 */
[----:B------:R-:W1:Y:S02]  /*0a60*/  LDC R8, c[0x0][0x26c] ;  /* 0x00009b00ff087b82 */ /* 0x000e640000000800 */
[----:B-1----:R-:W-:-:S05]  /*0a70*/  VIMNMX R8, R21, R8, PT ;  /* 0x0000000815087248 */ /* 0x002fca0003fe0100 */
[----:B------:R-:W-:-:S05]  /*0a80*/  VIADD R8, R8, -UR4 ;  /* 0x8000000408087c36 */ /* 0x000fca0008000000 */
[----:B------:R-:W-:-:S04]  /*0a90*/  SHF.R.S32.HI R9, RZ, 0x1f, R8 ;  /* 0x0000001fff097819 */ /* 0x000fc80000011408 */
[----:B------:R-:W-:-:S04]  /*0aa0*/  LEA.HI R9, R9, R8, RZ, 0x5 ;  /* 0x0000000809097211 */ /* 0x000fc800078f28ff */
[----:B------:R-:W-:-:S04]  /*0ab0*/  SHF.R.S32.HI R9, RZ, 0x5, R9 ;  /* 0x00000005ff097819 */ /* 0x000fc80000011409 */
[----:B------:R-:W-:-:S07]  /*0ac0*/  SHF.L.U32 R9, R9, 0x1, RZ ;  /* 0x0000000109097819 */ /* 0x000fce00000006ff */
.L_x_4890:
[C---:B------:R-:W-:Y:S01]  /*0ad0*/  VIMNMX R8, R21.reuse, UR8, PT ;  /* 0x0000000815087c48 */ /* 0x040fe2000bfe0100 */
[----:B------:R-:W1:Y:S01]  /*0ae0*/  S2UR UR5, SR_CgaCtaId ;  /* 0x00000000000579c3 */ /* 0x000e620000008800 */
[----:B------:R-:W-:Y:S01]  /*0af0*/  ISETP.GE.OR P0, PT, R21, UR8, P0 ;  /* 0x0000000815007c0c */ /* 0x000fe20008706670 */
[----:B------:R-:W-:Y:S01]  /*0b00*/  ULDC.64 UR10, c[0x0][0x218] ;  /* 0x00008600000a7ab9 */ /* 0x000fe20000000a00 */
[----:B------:R-:W-:Y:S01]  /*0b10*/  SHF.R.S32.HI R11, RZ, 0x1f, R8 ;  /* 0x0000001fff0b7819 */ /* 0x000fe20000011408 */
[----:B------:R-:W-:Y:S01]  /*0b20*/  UMOV UR4, 0x400 ;  /* 0x0000040000047882 */ /* 0x000fe20000000000 */
[----:B------:R-:W-:Y:S02]  /*0b30*/  PRMT R38, RZ, 0x5410, RZ ;  /* 0x00005410ff267816 */ /* 0x000fe400000000ff */
[----:B------:R-:W-:Y:S02]  /*0b40*/  LEA.HI R11, R11, R8, RZ, 0x5 ;  /* 0x000000080b0b7211 */ /* 0x000fe400078f28ff */
[----:B------:R-:W-:-:S02]  /*0b50*/  PRMT R37, RZ, 0x5410, RZ ;  /* 0x00005410ff257816 */ /* 0x000fc400000000ff */
[----:B------:R-:W-:-:S04]  /*0b60*/  SHF.R.S32.HI R8, RZ, 0x5, R11 ;  /* 0x00000005ff087819 */ /* 0x000fc8000001140b */
[----:B------:R-:W-:-:S04]  /*0b70*/  LEA R5, R8, R5, 0x3 ;  /* 0x0000000508057211 */ /* 0x000fc800078e18ff */
[----:B------:R-:W-:-:S04]  /*0b80*/  IADD3 R4, R7, R5, R4 ;  /* 0x0000000507047210 */ /* 0x000fc80007ffe004 */
[----:B------:R-:W-:Y:S01]  /*0b90*/  IADD3 R4, R9, R4, R6 ;  /* 0x0000000409047210 */ /* 0x000fe20007ffe006 */
[----:B-1----:R-:W-:-:S04]  /*0ba0*/  ULEA UR4, UR5, UR4, 0x18 ;  /* 0x0000000405047291 */ /* 0x002fc8000f8ec03f */
[----:B------:R-:W-:Y:S01]  /*0bb0*/  IMAD R5, R4, R39, RZ ;  /* 0x0000002704057224 */ /* 0x000fe200078e02ff */
[----:B------:R-:W-:-:S04]  /*0bc0*/  SHF.R.S32.HI R4, RZ, 0x1f, R10 ;  /* 0x0000001fff047819 */ /* 0x000fc8000001140a */
[----:B------:R-:W-:Y:S02]  /*0bd0*/  SHF.R.S32.HI R7, RZ, 0x1f, R5 ;  /* 0x0000001fff077819 */ /* 0x000fe40000011405 */
[----:B------:R-:W-:-:S04]  /*0be0*/  IADD3 R23, P2, R10, R5, RZ ;  /* 0x000000050a177210 */ /* 0x000fc80007f5e0ff */
[----:B------:R-:W-:Y:S02]  /*0bf0*/  IADD3.X R6, R7, R4, RZ, P2, !PT ;  /* 0x0000000407067210 */ /* 0x000fe400017fe4ff */
[----:B------:R-:W-:-:S04]  /*0c00*/  LEA R24, P2, R23, UR10, 0x2 ;  /* 0x0000000a17187c11 */ /* 0x000fc8000f8410ff */
[----:B------:R-:W-:Y:S01]  /*0c10*/  LEA.HI.X R23, R23, UR11, R6, 0x2, P2 ;  /* 0x0000000b17177c11 */ /* 0x000fe200090f1406 */
[----:B------:R-:W-:Y:S08]  /*0c20*/  @P0 BRA `(.L_x_4891) ;  /* 0x0000003000840947 */ /* 0x000ff00003800000 */
[----:B------:R-:W-:Y:S01]  /*0c30*/  IADD3 R10, P0, P2, R10, R39, R5 ;  /* 0x000000270a0a7210 */ /* 0x000fe20007a1e005 */
[----:B------:R-:W-:Y:S01]  /*0c40*/  HADD2.F32 R16, -RZ, R0.H0_H0 ;  /* 0x20000000ff107230 */ /* 0x000fe20000004100 */
[----:B------:R-:W-:Y:S01]  /*0c50*/  SHF.R.S32.HI R39, RZ, 0x1f, R39 ;  /* 0x0000001fff277819 */ /* 0x000fe20000011427 */
[----:B------:R-:W-:Y:S01]  /*0c60*/  HADD2.F32 R17, -RZ, R2.H0_H0 ;  /* 0x20000002ff117230 */ /* 0x000fe20000004100 */
[----:B------:R-:W-:Y:S01]  /*0c70*/  PRMT R37, RZ, 0x5410, RZ ;  /* 0x00005410ff257816 */ /* 0x000fe200000000ff */
[----:B------:R-:W-:Y:S01]  /*0c80*/  HADD2.F32 R18, -RZ, R3.H0_H0 ;  /* 0x20000003ff127230 */ /* 0x000fe20000004100 */
[----:B------:R-:W-:Y:S01]  /*0c90*/  IADD3.X R39, R4, R39, R7, P0, P2 ;  /* 0x0000002704277210 */ /* 0x000fe200007e4407 */
[----:B------:R-:W-:Y:S01]  /*0ca0*/  HADD2.F32 R19, -RZ, R36.H0_H0 ;  /* 0x20000024ff137230 */ /* 0x000fe20000004100 */
[----:B------:R-:W-:Y:S01]  /*0cb0*/  LEA R28, P0, R10, UR10, 0x2 ;  /* 0x0000000a0a1c7c11 */ /* 0x000fe2000f8010ff */
[----:B------:R-:W-:Y:S01]  /*0cc0*/  ULDC UR5, c[0x0][0x258] ;  /* 0x0000960000057ab9 */ /* 0x000fe20000000800 */
[----:B------:R-:W-:-:S02]  /*0cd0*/  PRMT R38, RZ, 0x5410, RZ ;  /* 0x00005410ff267816 */ /* 0x000fc400000000ff */
[----:B------:R-:W-:-:S09]  /*0ce0*/  LEA.HI.X R29, R10, UR11, R39, 0x2, P0 ;  /* 0x0000000b0a1d7c11 */ /* 0x000fd200080f1427 */
.L_x_4896:
[----:B------:R-:W1:Y:S01]  /*0cf0*/  LDC R39, c[0x0][0x23c] ;  /* 0x00008f00ff277b82 */ /* 0x000e620000000800 */
[----:B------:R-:W-:Y:S01]  /*0d00*/  MOV R5, R23 ;  /* 0x0000001700057202 */ /* 0x000fe20000000f00 */
[----:B------:R-:W-:-:S04]  /*0d10*/  IMAD.MOV.U32 R4, RZ, RZ, R24 ;  /* 0x000000ffff047224 */ /* 0x000fc800078e0018 */
[----:B-1----:R-:W-:-:S04]  /*0d20*/  IMAD.WIDE R12, R39, 0x8, R4 ;  /* 0x00000008270c7825 */ /* 0x002fc800078e0204 */
[----:B--2---:R-:W-:-:S04]  /*0d30*/  IMAD.WIDE R26, R39, 0x8, R12 ;  /* 0x00000008271a7825 */ /* 0x004fc800078e020c */
[----:B------:R-:W-:Y:S01]  /*0d40*/  IMAD.WIDE R22, R39, 0x8, R26 ;  /* 0x0000000827167825 */ /* 0x000fe200078e021a */
[----:B-----5:R-:W-:Y:S06]  /*0d50*/  @!P1 BRA `(.L_x_4892) ;  /* 0x0000000c00009947 */ /* 0x020fec0003800000 */
[----:B------:R-:W2:Y:S04]  /*0d60*/  LDG.E.128.CONSTANT R4, desc[UR6][R4.64] ;  /* 0x0000000604047981 */ /* 0x000ea8000c1e9d00 */
[----:B------:R-:W3:Y:S04]  /*0d70*/  LDG.E.128.CONSTANT R8, desc[UR6][R28.64] ;  /* 0x000000061c087981 */ /* 0x000ee8000c1e9d00 */
[----:B------:R-:W1:Y:S02]  /*0d80*/  LDS.64 R14, [UR4] ;  /* 0x00000004ff0e7984 */ /* 0x000e640008000a00 */
[----:B-1----:R-:W-:Y:S01]  /*0d90*/  HADD2.F32 R44, -RZ, R14.H1_H1 ;  /* 0x3000000eff2c7230 */ /* 0x002fe20000004100 */
[----:B--2---:R-:W-:-:S02]  /*0da0*/  LOP3.LUT R25, R5, 0xff, RZ, 0xc0, !PT ;  /* 0x000000ff05197812 */ /* 0x004fc400078ec0ff */
[----:B------:R-:W-:Y:S02]  /*0db0*/  LOP3.LUT R20, R4, 0xff, RZ, 0xc0, !PT ;  /* 0x000000ff04147812 */ /* 0x000fe400078ec0ff */
[----:B------:R-:W-:Y:S02]  /*0dc0*/  IADD3 R43, R25, -0x80, RZ ;  /* 0xffffff80192b7810 */ /* 0x000fe40007ffe0ff */
[----:B------:R-:W-:Y:S02]  /*0dd0*/  LOP3.LUT R25, R6, 0xff, RZ, 0xc0, !PT ;  /* 0x000000ff06197812 */ /* 0x000fe400078ec0ff */
[----:B------:R-:W-:Y:S02]  /*0de0*/  IADD3 R20, R20, -0x80, RZ ;  /* 0xffffff8014147810 */ /* 0x000fe40007ffe0ff */
[----:B------:R-:W-:Y:S01]  /*0df0*/  LOP3.LUT R34, R7, 0xff, RZ, 0xc0, !PT ;  /* 0x000000ff07227812 */ /* 0x000fe200078ec0ff */
[----:B------:R-:W-:Y:S01]  /*0e00*/  VIADD R31, R25, 0xffffff80 ;  /* 0xffffff80191f7836 */ /* 0x000fe20000000000 */
[----:B------:R-:W-:Y:S01]  /*0e10*/  SHF.R.U32.HI R25, RZ, 0x8, R4 ;  /* 0x00000008ff197819 */ /* 0x000fe20000011604 */
[----:B------:R1:W2:Y:S01]  /*0e20*/  I2F.F16 R33, R20 ;  /* 0x0000001400217306 */ /* 0x0002a20000200c00 */
[----:B------:R-:W-:-:S02]  /*0e30*/  IADD3 R42, R34, -0x80, RZ ;  /* 0xffffff80222a7810 */ /* 0x000fc40007ffe0ff */
[----:B------:R-:W-:Y:S02]  /*0e40*/  LOP3.LUT R34, R25, 0xff, RZ, 0xc0, !PT ;  /* 0x000000ff19227812 */ /* 0x000fe400078ec0ff */
[----:B------:R-:W-:Y:S02]  /*0e50*/  SHF.R.U32.HI R41, RZ, 0x8, R6 ;  /* 0x00000008ff297819 */ /* 0x000fe40000011606 */
[----:B------:R-:W-:Y:S01]  /*0e60*/  IADD3 R35, R34, -0x80, RZ ;  /* 0xffffff8022237810 */ /* 0x000fe20007ffe0ff */
[----:B------:R-:W4:Y:S01]  /*0e70*/  I2F.F16 R43, R43 ;  /* 0x0000002b002b7306 */ /* 0x000f220000200c00 */
[----:B-1----:R-:W-:Y:S02]  /*0e80*/  SHF.R.U32.HI R20, RZ, 0x8, R5 ;  /* 0x00000008ff147819 */ /* 0x002fe40000011605 */
[----:B------:R-:W-:Y:S02]  /*0e90*/  LOP3.LUT R41, R41, 0xff, RZ, 0xc0, !PT ;  /* 0x000000ff29297812 */ /* 0x000fe400078ec0ff */
[----:B------:R-:W-:Y:S01]  /*0ea0*/  LOP3.LUT R20, R20, 0xff, RZ, 0xc0, !PT ;  /* 0x000000ff14147812 */ /* 0x000fe200078ec0ff */
[----:B--2---:R-:W-:-:S02]  /*0eb0*/  HADD2.F32 R33, -RZ, R33.H0_H0 ;  /* 0x20000021ff217230 */ /* 0x004fc40000004100 */
[----:B------:R-:W1:Y:S01]  /*0ec0*/  I2F.F16 R35, R35 ;  /* 0x0000002300237306 */ /* 0x000e620000200c00 */
[----:B------:R-:W-:Y:S01]  /*0ed0*/  IADD3 R34, R20, -0x80, RZ ;  /* 0xffffff8014227810 */ /* 0x000fe20007ffe0ff */
[----:B------:R-:W-:Y:S01]  /*0ee0*/  HADD2.F32 R20, -RZ, R14.H0_H0 ;  /* 0x2000000eff147230 */ /* 0x000fe20000004100 */
[----:B------:R-:W-:Y:S02]  /*0ef0*/  LEA.HI R24, R6, 0xffffff80, RZ, 0x8 ;  /* 0xffffff8006187811 */ /* 0x000fe400078f40ff */
[----:B------:R-:W-:Y:S01]  /*0f00*/  LEA.HI R32, R4, 0xffffff80, RZ, 0x8 ;  /* 0xffffff8004207811 */ /* 0x000fe200078f40ff */
[----:B----4-:R-:W-:Y:S02]  /*0f10*/  HADD2.F32 R43, -RZ, R43.H0_H0 ;  /* 0x2000002bff2b7230 */ /* 0x010fe40000004100 */
[----:B------:R2:W4:Y:S01]  /*0f20*/  I2F.F16 R25, R42 ;  /* 0x0000002a00197306 */ /* 0x0005220000200c00 */
[----:B------:R-:W-:Y:S02]  /*0f30*/  SHF.R.U32.HI R6, RZ, 0x10, R6 ;  /* 0x00000010ff067819 */ /* 0x000fe40000011606 */
[----:B------:R-:W-:-:S02]  /*0f40*/  SHF.R.U32.HI R4, RZ, 0x10, R4 ;  /* 0x00000010ff047819 */ /* 0x000fc40000011604 */
[----:B------:R-:W-:Y:S01]  /*0f50*/  LOP3.LUT R6, R6, 0xff, RZ, 0xc0, !PT ;  /* 0x000000ff06067812 */ /* 0x000fe200078ec0ff */
[----:B-1----:R-:W-:Y:S02]  /*0f60*/  HADD2.F32 R35, -RZ, R35.H0_H0 ;  /* 0x20000023ff237230 */ /* 0x002fe40000004100 */
[----:B------:R-:W1:Y:S01]  /*0f70*/  I2F.F16 R31, R31 ;  /* 0x0000001f001f7306 */ /* 0x000e620000200c00 */
[----:B--2---:R-:W-:Y:S01]  /*0f80*/  FFMA.FTZ R42, R33, R20, RZ ;  /* 0x00000014212a7223 */ /* 0x004fe200000100ff */
[----:B------:R-:W-:Y:S01]  /*0f90*/  FFMA.FTZ R33, R20, R43, RZ ;  /* 0x0000002b14217223 */ /* 0x000fe200000100ff */
[----:B------:R-:W-:Y:S01]  /*0fa0*/  SHF.R.U32.HI R43, RZ, 0x8, R7 ;  /* 0x00000008ff2b7819 */ /* 0x000fe20000011607 */
[----:B------:R-:W-:Y:S02]  /*0fb0*/  VIADD R6, R6, 0xffffff80 ;  /* 0xffffff8006067836 */ /* 0x000fe40000000000 */
[----:B------:R-:W-:Y:S01]  /*0fc0*/  FFMA.FTZ R35, R35, R44, R42 ;  /* 0x0000002c23237223 */ /* 0x000fe2000001002a */
[----:B------:R-:W-:Y:S01]  /*0fd0*/  LEA.HI R14, R7, 0xffffff80, RZ, 0x8 ;  /* 0xffffff80070e7811 */ /* 0x000fe200078f40ff */
[----:B----4-:R-:W-:Y:S01]  /*0fe0*/  HADD2.F32 R25, -RZ, R25.H0_H0 ;  /* 0x20000019ff197230 */ /* 0x010fe20000004100 */
[----:B------:R-:W-:Y:S01]  /*0ff0*/  LOP3.LUT R43, R43, 0xff, RZ, 0xc0, !PT ;  /* 0x000000ff2b2b7812 */ /* 0x000fe200078ec0ff */
[----:B------:R-:W2:Y:S01]  /*1000*/  I2F.F16 R34, R34 ;  /* 0x0000002200227306 */ /* 0x000ea20000200c00 */
[----:B------:R-:W-:-:S02]  /*1010*/  LOP3.LUT R4, R4, 0xff, RZ, 0xc0, !PT ;  /* 0x000000ff04047812 */ /* 0x000fc400078ec0ff */
[----:B------:R-:W-:Y:S01]  /*1020*/  IADD3 R45, R43, -0x80, RZ ;  /* 0xffffff802b2d7810 */ /* 0x000fe20007ffe0ff */
[C---:B------:R-:W-:Y:S01]  /*1030*/  FFMA.FTZ R25, R20.reuse, R25, RZ ;  /* 0x0000001914197223 */ /* 0x040fe200000100ff */
[----:B------:R-:W-:Y:S01]  /*1040*/  SHF.R.U32.HI R7, RZ, 0x10, R7 ;  /* 0x00000010ff077819 */ /* 0x000fe20000011607 */
[----:B-1----:R-:W-:Y:S01]  /*1050*/  HADD2.F32 R31, -RZ, R31.H0_H0 ;  /* 0x2000001fff1f7230 */ /* 0x002fe20000004100 */
[----:B------:R-:W-:Y:S01]  /*1060*/  LEA.HI R30, R5, 0xffffff80, RZ, 0x8 ;  /* 0xffffff80051e7811 */ /* 0x000fe200078f40ff */
[----:B------:R-:W1:Y:S01]  /*1070*/  I2F.F16 R42, R45 ;  /* 0x0000002d002a7306 */ /* 0x000e620000200c00 */
[----:B------:R-:W-:Y:S02]  /*1080*/  LOP3.LUT R7, R7, 0xff, RZ, 0xc0, !PT ;  /* 0x000000ff07077812 */ /* 0x000fe400078ec0ff */
[----:B------:R-:W-:Y:S01]  /*1090*/  FFMA.FTZ R31, R20, R31, RZ ;  /* 0x0000001f141f7223 */ /* 0x000fe200000100ff */
[----:B------:R-:W-:Y:S01]  /*10a0*/  VIADD R20, R41, 0xffffff80 ;  /* 0xffffff8029147836 */ /* 0x000fe20000000000 */
[----:B---3--:R-:W-:Y:S01]  /*10b0*/  LEA.HI R43, R9, 0xffffff80, RZ, 0x8 ;  /* 0xffffff80092b7811 */ /* 0x008fe200078f40ff */
[----:B--2---:R-:W-:-:S02]  /*10c0*/  HADD2.F32 R34, -RZ, R34.H0_H0 ;  /* 0x20000022ff227230 */ /* 0x004fc40000004100 */
[----:B------:R-:W-:Y:S03]  /*10d0*/  I2F.F16 R6, R6 ;  /* 0x0000000600067306 */ /* 0x000fe60000200c00 */
[----:B------:R-:W-:Y:S01]  /*10e0*/  FFMA.FTZ R41, R44, R34, R33 ;  /* 0x000000222c297223 */ /* 0x000fe20000010021 */
[----:B-1----:R-:W-:Y:S01]  /*10f0*/  HADD2.F32 R33, -RZ, R42.H0_H0 ;  /* 0x2000002aff217230 */ /* 0x002fe20000004100 */
[----:B------:R-:W-:-:S03]  /*1100*/  SHF.R.U32.HI R42, RZ, 0x10, R5 ;  /* 0x00000010ff2a7819 */ /* 0x000fc60000011605 */
[----:B------:R-:W1:Y:S01]  /*1110*/  I2F.F16 R20, R20 ;  /* 0x0000001400147306 */ /* 0x000e620000200c00 */
[----:B------:R-:W-:Y:S02]  /*1120*/  IADD3 R5, R4, -0x80, RZ ;  /* 0xffffff8004057810 */ /* 0x000fe40007ffe0ff */
[----:B------:R-:W-:Y:S01]  /*1130*/  LOP3.LUT R42, R42, 0xff, RZ, 0xc0, !PT ;  /* 0x000000ff2a2a7812 */ /* 0x000fe200078ec0ff */
[----:B------:R-:W-:-:S03]  /*1140*/  FFMA.FTZ R33, R44, R33, R25 ;  /* 0x000000212c217223 */ /* 0x000fc60000010019 */
[----:B------:R-:W-:Y:S01]  /*1150*/  IADD3 R42, R42, -0x80, RZ ;  /* 0xffffff802a2a7810 */ /* 0x000fe20007ffe0ff */
[----:B------:R2:W3:Y:S01]  /*1160*/  I2F.F16 R4, R5 ;  /* 0x0000000500047306 */ /* 0x0004e20000200c00 */
[----:B-1----:R-:W-:-:S07]  /*1170*/  HADD2.F32 R34, -RZ, R20.H0_H0 ;  /* 0x20000014ff227230 */ /* 0x002fce0000004100 */
[----:B------:R-:W-:Y:S01]  /*1180*/  I2F.F16 R42, R42 ;  /* 0x0000002a002a7306 */ /* 0x000fe20000200c00 */
[----:B--2---:R-:W-:Y:S02]  /*1190*/  IADD3 R5, R7, -0x80, RZ ;  /* 0xffffff8007057810 */ /* 0x004fe40007ffe0ff */
[----:B------:R-:W-:Y:S01]  /*11a0*/  LOP3.LUT R7, R8, 0xff, RZ, 0xc0, !PT ;  /* 0x000000ff08077812 */ /* 0x000fe200078ec0ff */
[----:B------:R-:W-:Y:S01]  /*11b0*/  FFMA.FTZ R34, R44, R34, R31 ;  /* 0x000000222c227223 */ /* 0x000fe2000001001f */
[----:B------:R-:W-:Y:S01]  /*11c0*/  LEA.HI R20, R8, 0xffffff80, RZ, 0x8 ;  /* 0xffffff8008147811 */ /* 0x000fe200078f40ff */
[----:B---3--:R-:W-:Y:S02]  /*11d0*/  HADD2.F32 R44, -RZ, R4.H0_H0 ;  /* 0x20000004ff2c7230 */ /* 0x008fe40000004100 */
[----:B------:R-:W1:Y:S01]  /*11e0*/  I2F.F16 R5, R5 ;  /* 0x0000000500057306 */ /* 0x000e620000200c00 */
[----:B------:R-:W-:Y:S01]  /*11f0*/  HADD2.F32 R4, -RZ, R15.H0_H0 ;  /* 0x2000000fff047230 */ /* 0x000fe20000004100 */
[----:B------:R-:W-:-:S04]  /*1200*/  LEA.HI R31, R10, 0xffffff80, RZ, 0x8 ;  /* 0xffffff800a1f7811 */ /* 0x000fc800078f40ff */
[----:B------:R-:W-:Y:S02]  /*1210*/  FFMA.FTZ R35, R44, R4, R35 ;  /* 0x000000042c237223 */ /* 0x000fe40000010023 */
[----:B------:R-:W2:Y:S01]  /*1220*/  I2F.F16 R32, R32 ;  /* 0x0000002000207306 */ /* 0x000ea20000200c00 */
[----:B-1----:R-:W-:-:S07]  /*1230*/  HADD2.F32 R44, -RZ, R5.H0_H0 ;  /* 0x20000005ff2c7230 */ /* 0x002fce0000004100 */
[----:B------:R-:W1:Y:S01]  /*1240*/  I2F.F16 R30, R30 ;  /* 0x0000001e001e7306 */ /* 0x000e620000200c00 */
[----:B------:R-:W-:Y:S01]  /*1250*/  LOP3.LUT R5, R10, 0xff, RZ, 0xc0, !PT ;  /* 0x000000ff0a057812 */ /* 0x000fe200078ec0ff */
[----:B------:R-:W-:-:S04]  /*1260*/  FFMA.FTZ R33, R4, R44, R33 ;  /* 0x0000002c04217223 */ /* 0x000fc80000010021 */
[----:B------:R-:W-:Y:S02]  /*1270*/  VIADD R44, R5, 0xffffff80 ;  /* 0xffffff80052c7836 */ /* 0x000fe40000000000 */
[----:B------:R3:W-:Y:S01]  /*1280*/  I2F.F16 R25, R43 ;  /* 0x0000002b00197306 */ /* 0x0007e20000200c00 */
[----:B--2---:R-:W-:-:S07]  /*1290*/  HADD2.F32 R32, -RZ, R32.H0_H0 ;  /* 0x20000020ff207230 */ /* 0x004fce0000004100 */
[----:B------:R-:W2:Y:S01]  /*12a0*/  I2F.F16 R24, R24 ;  /* 0x0000001800187306 */ /* 0x000ea20000200c00 */
[----:B---3--:R-:W-:Y:S01]  /*12b0*/  HADD2.F32 R43, -RZ, R42.H0_H0 ;  /* 0x2000002aff2b7230 */ /* 0x008fe20000004100 */
[----:B------:R-:W-:Y:S01]  /*12c0*/  IADD3 R42, R7, -0x80, RZ ;  /* 0xffffff80072a7810 */ /* 0x000fe20007ffe0ff */
[----:B------:R-:W-:-:S03]  /*12d0*/  HADD2.F32 R7, -RZ, R6.H0_H0 ;  /* 0x20000006ff077230 */ /* 0x000fc60000004100 */
[C---:B------:R-:W-:Y:S01]  /*12e0*/  FFMA.FTZ R41, R4.reuse, R43, R41 ;  /* 0x0000002b04297223 */ /* 0x040fe20000010029 */
[----:B------:R-:W-:Y:S01]  /*12f0*/  LOP3.LUT R43, R9, 0xff, RZ, 0xc0, !PT ;  /* 0x000000ff092b7812 */ /* 0x000fe200078ec0ff */
[----:B------:R-:W-:Y:S01]  /*1300*/  FFMA.FTZ R7, R4, R7, R34 ;  /* 0x0000000704077223 */ /* 0x000fe20000010022 */
[----:B------:R-:W-:Y:S01]  /*1310*/  HADD2.F32 R34, -RZ, R15.H1_H1 ;  /* 0x3000000fff227230 */ /* 0x000fe20000004100 */
[----:B------:R-:W3:Y:S01]  /*1320*/  LDS.64 R4, [UR4+0x8] ;  /* 0x00000804ff047984 */ /* 0x000ee20008000a00 */
[----:B------:R4:W-:Y:S01]  /*1330*/  I2F.F16 R6, R42 ;  /* 0x0000002a00067306 */ /* 0x0009e20000200c00 */
[----:B------:R-:W-:Y:S02]  /*1340*/  IADD3 R43, R43, -0x80, RZ ;  /* 0xffffff802b2b7810 */ /* 0x000fe40007ffe0ff */
[----:B------:R-:W-:Y:S01]  /*1350*/  FFMA.FTZ R32, R32, R34, R35 ;  /* 0x0000002220207223 */ /* 0x000fe20000010023 */
[----:B-1----:R-:W-:Y:S02]  /*1360*/  HADD2.F32 R35, -RZ, R30.H0_H0 ;  /* 0x2000001eff237230 */ /* 0x002fe40000004100 */
[----:B--2---:R-:W-:-:S02]  /*1370*/  HADD2.F32 R24, -RZ, R24.H0_H0 ;  /* 0x20000018ff187230 */ /* 0x004fc40000004100 */
[----:B------:R-:W-:Y:S01]  /*1380*/  I2F.F16 R14, R14 ;  /* 0x0000000e000e7306 */ /* 0x000fe20000200c00 */
[----:B----4-:R-:W-:Y:S01]  /*1390*/  LOP3.LUT R42, R11, 0xff, RZ, 0xc0, !PT ;  /* 0x000000ff0b2a7812 */ /* 0x010fe200078ec0ff */
[C---:B------:R-:W-:Y:S01]  /*13a0*/  FFMA.FTZ R41, R34.reuse, R35, R41 ;  /* 0x0000002322297223 */ /* 0x040fe20000010029 */
[--C-:B------:R-:W-:Y:S01]  /*13b0*/  SHF.R.U32.HI R35, RZ, 0x8, R8.reuse ;  /* 0x00000008ff237819 */ /* 0x100fe20000011608 */
[----:B------:R-:W-:Y:S01]  /*13c0*/  FFMA.FTZ R24, R34, R24, R7 ;  /* 0x0000001822187223 */ /* 0x000fe20000010007 */
[----:B------:R-:W-:Y:S02]  /*13d0*/  IADD3 R45, R42, -0x80, RZ ;  /* 0xffffff802a2d7810 */ /* 0x000fe40007ffe0ff */
[----:B------:R-:W-:Y:S01]  /*13e0*/  LOP3.LUT R42, R35, 0xff, RZ, 0xc0, !PT ;  /* 0x000000ff232a7812 */ /* 0x000fe200078ec0ff */
[----:B------:R1:W2:Y:S08]  /*13f0*/  I2F.F16 R15, R43 ;  /* 0x0000002b000f7306 */ /* 0x0002b00000200c00 */
[----:B------:R4:W-:Y:S01]  /*1400*/  I2F.F16 R30, R44 ;  /* 0x0000002c001e7306 */ /* 0x0009e20000200c00 */
[----:B-1----:R-:W-:-:S02]  /*1410*/  SHF.R.U32.HI R43, RZ, 0x10, R8 ;  /* 0x00000010ff2b7819 */ /* 0x002fc40000011608 */
[----:B------:R-:W-:Y:S02]  /*1420*/  IADD3 R8, R42, -0x80, RZ ;  /* 0xffffff802a087810 */ /* 0x000fe40007ffe0ff */
[--C-:B------:R-:W-:Y:S02]  /*1430*/  SHF.R.U32.HI R42, RZ, 0x8, R9.reuse ;  /* 0x00000008ff2a7819 */ /* 0x100fe40000011609 */
[----:B------:R-:W-:Y:S01]  /*1440*/  LOP3.LUT R43, R43, 0xff, RZ, 0xc0, !PT ;  /* 0x000000ff2b2b7812 */ /* 0x000fe200078ec0ff */
[----:B------:R-:W1:Y:S01]  /*1450*/  I2F.F16 R35, R45 ;  /* 0x0000002d00237306 */ /* 0x000e620000200c00 */
[----:B------:R-:W-:Y:S01]  /*1460*/  LOP3.LUT R42, R42, 0xff, RZ, 0xc0, !PT ;  /* 0x000000ff2a2a7812 */ /* 0x000fe200078ec0ff */
[----:B--2---:R-:W-:Y:S01]  /*1470*/  HADD2.F32 R15, -RZ, R15.H0_H0 ;  /* 0x2000000fff0f7230 */ /* 0x004fe20000004100 */
[----:B------:R-:W-:Y:S01]  /*1480*/  IADD3 R7, R43, -0x80, RZ ;  /* 0xffffff802b077810 */ /* 0x000fe20007ffe0ff */
[----:B------:R-:W-:Y:S01]  /*1490*/  HADD2.F32 R43, -RZ, R14.H0_H0 ;  /* 0x2000000eff2b7230 */ /* 0x000fe20000004100 */
[----:B------:R-:W-:Y:S01]  /*14a0*/  SHF.R.U32.HI R14, RZ, 0x10, R9 ;  /* 0x00000010ff0e7819 */ /* 0x000fe20000011609 */
[----:B------:R-:W-:Y:S01]  /*14b0*/  VIADD R9, R42, 0xffffff80 ;  /* 0xffffff802a097836 */ /* 0x000fe20000000000 */
[--C-:B------:R-:W-:Y:S01]  /*14c0*/  SHF.R.U32.HI R42, RZ, 0x8, R10.reuse ;  /* 0x00000008ff2a7819 */ /* 0x100fe2000001160a */
[----:B------:R-:W-:Y:S01]  /*14d0*/  I2F.F16 R8, R8 ;  /* 0x0000000800087306 */ /* 0x000fe20000200c00 */
[----:B------:R-:W-:Y:S01]  /*14e0*/  LOP3.LUT R14, R14, 0xff, RZ, 0xc0, !PT ;  /* 0x000000ff0e0e7812 */ /* 0x000fe200078ec0ff */
[----:B------:R-:W-:Y:S01]  /*14f0*/  FFMA.FTZ R33, R34, R43, R33 ;  /* 0x0000002b22217223 */ /* 0x000fe20000010021 */
[----:B------:R-:W-:Y:S01]  /*1500*/  LOP3.LUT R42, R42, 0xff, RZ, 0xc0, !PT ;  /* 0x000000ff2a2a7812 */ /* 0x000fe200078ec0ff */
[----:B------:R-:W-:Y:S01]  /*1510*/  HADD2.F32 R43, -RZ, R6.H0_H0 ;  /* 0x20000006ff2b7230 */ /* 0x000fe20000004100 */
[----:B----4-:R-:W-:-:S02]  /*1520*/  SHF.R.U32.HI R44, RZ, 0x10, R10 ;  /* 0x00000010ff2c7819 */ /* 0x010fc4000001160a */
[----:B------:R-:W-:Y:S01]  /*1530*/  IADD3 R10, R42, -0x80, RZ ;  /* 0xffffff802a0a7810 */ /* 0x000fe20007ffe0ff */
[----:B------:R-:W2:Y:S01]  /*1540*/  I2F.F16 R9, R9 ;  /* 0x0000000900097306 */ /* 0x000ea20000200c00 */
[----:B------:R-:W-:Y:S01]  /*1550*/  SHF.R.U32.HI R42, RZ, 0x8, R11 ;  /* 0x00000008ff2a7819 */ /* 0x000fe2000001160b */
[----:B-1----:R-:W-:Y:S01]  /*1560*/  HADD2.F32 R45, -RZ, R35.H0_H0 ;  /* 0x20000023ff2d7230 */ /* 0x002fe20000004100 */
[----:B------:R-:W-:Y:S01]  /*1570*/  IADD3 R34, R14, -0x80, RZ ;  /* 0xffffff800e227810 */ /* 0x000fe20007ffe0ff */
[--C-:B---3--:R-:W-:Y:S01]  /*1580*/  HADD2.F32 R14, -RZ, R4.reuse.H0_H0 ;  /* 0x20000004ff0e7230 */ /* 0x108fe20000004100 */
[----:B------:R-:W-:Y:S01]  /*1590*/  LOP3.LUT R42, R42, 0xff, RZ, 0xc0, !PT ;  /* 0x000000ff2a2a7812 */ /* 0x000fe200078ec0ff */
[----:B------:R-:W-:Y:S01]  /*15a0*/  HADD2.F32 R35, -RZ, R4.H1_H1 ;  /* 0x30000004ff237230 */ /* 0x000fe20000004100 */
[----:B------:R-:W-:Y:S01]  /*15b0*/  LOP3.LUT R44, R44, 0xff, RZ, 0xc0, !PT ;  /* 0x000000ff2c2c7812 */ /* 0x000fe200078ec0ff */
[----:B------:R1:W3:Y:S01]  /*15c0*/  I2F.F16 R6, R34 ;  /* 0x0000002200067306 */ /* 0x0002e20000200c00 */
[----:B------:R-:W-:Y:S01]  /*15d0*/  FFMA.FTZ R32, R43, R14, R32 ;  /* 0x0000000e2b207223 */ /* 0x000fe20000010020 */
[----:B------:R-:W-:-:S02]  /*15e0*/  VIADD R42, R42, 0xffffff80 ;  /* 0xffffff802a2a7836 */ /* 0x000fc40000000000 */
[----:B------:R-:W-:Y:S01]  /*15f0*/  FFMA.FTZ R41, R14, R15, R41 ;  /* 0x0000000f0e297223 */ /* 0x000fe20000010029 */
[----:B------:R-:W-:Y:S01]  /*1600*/  HADD2.F32 R43, -RZ, R30.H0_H0 ;  /* 0x2000001eff2b7230 */ /* 0x000fe20000004100 */
[----:B------:R-:W-:Y:S01]  /*1610*/  IADD3 R15, R44, -0x80, RZ ;  /* 0xffffff802c0f7810 */ /* 0x000fe20007ffe0ff */
[----:B--2---:R-:W-:Y:S01]  /*1620*/  HADD2.F32 R44, -RZ, R9.H0_H0 ;  /* 0x20000009ff2c7230 */ /* 0x004fe20000004100 */
[----:B------:R-:W2:Y:S01]  /*1630*/  I2F.F16 R30, R42 ;  /* 0x0000002a001e7306 */ /* 0x000ea20000200c00 */
[----:B-1----:R-:W-:Y:S01]  /*1640*/  SHF.R.U32.HI R34, RZ, 0x10, R11 ;  /* 0x00000010ff227819 */ /* 0x002fe2000001160b */
[----:B------:R-:W-:Y:S01]  /*1650*/  FFMA.FTZ R24, R14, R43, R24 ;  /* 0x0000002b0e187223 */ /* 0x000fe20000010018 */
[----:B------:R-:W-:Y:S01]  /*1660*/  LEA.HI R11, R11, 0xffffff80, RZ, 0x8 ;  /* 0xffffff800b0b7811 */ /* 0x000fe200078f40ff */
[----:B------:R-:W-:Y:S01]  /*1670*/  HADD2.F32 R43, -RZ, R8.H0_H0 ;  /* 0x20000008ff2b7230 */ /* 0x000fe20000004100 */
[----:B------:R-:W-:Y:S01]  /*1680*/  LOP3.LUT R34, R34, 0xff, RZ, 0xc0, !PT ;  /* 0x000000ff22227812 */ /* 0x000fe200078ec0ff */
[----:B------:R-:W-:Y:S01]  /*1690*/  FFMA.FTZ R14, R14, R45, R33 ;  /* 0x0000002d0e0e7223 */ /* 0x000fe20000010021 */
[----:B------:R-:W-:Y:S01]  /*16a0*/  HADD2.F32 R8, -RZ, R5.H0_H0 ;  /* 0x20000005ff087230 */ /* 0x000fe20000004100 */
[----:B------:R-:W1:Y:S01]  /*16b0*/  I2F.F16 R10, R10 ;  /* 0x0000000a000a7306 */ /* 0x000e620000200c00 */
[----:B------:R-:W-:Y:S01]  /*16c0*/  IADD3 R34, R34, -0x80, RZ ;  /* 0xffffff8022227810 */ /* 0x000fe20007ffe0ff */
[----:B------:R-:W-:Y:S01]  /*16d0*/  FFMA.FTZ R9, R43, R35, R32 ;  /* 0x000000232b097223 */ /* 0x000fe20000010020 */
[----:B---3--:R-:W-:-:S02]  /*16e0*/  HADD2.F32 R6, -RZ, R6.H0_H0 ;  /* 0x20000006ff067230 */ /* 0x008fc40000004100 */
[----:B------:R-:W-:Y:S01]  /*16f0*/  FFMA.FTZ R41, R35, R44, R41 ;  /* 0x0000002c23297223 */ /* 0x000fe20000010029 */
[----:B------:R-:W-:Y:S02]  /*1700*/  HADD2.F32 R5, -RZ, R5.H1_H1 ;  /* 0x30000005ff057230 */ /* 0x000fe40000004100 */
[----:B--2---:R-:W-:Y:S01]  /*1710*/  HADD2.F32 R33, -RZ, R30.H0_H0 ;  /* 0x2000001eff217230 */ /* 0x004fe20000004100 */
[----:B------:R-:W2:Y:S01]  /*1720*/  I2F.F16 R7, R7 ;  /* 0x0000000700077306 */ /* 0x000ea20000200c00 */
[----:B------:R-:W-:-:S03]  /*1730*/  FFMA.FTZ R6, R8, R6, R41 ;  /* 0x0000000608067223 */ /* 0x000fc60000010029 */
[----:B------:R-:W-:Y:S01]  /*1740*/  FFMA.FTZ R33, R35, R33, R14 ;  /* 0x0000002123217223 */ /* 0x000fe2000001000e */
[----:B-1----:R-:W-:-:S03]  /*1750*/  HADD2.F32 R32, -RZ, R10.H0_H0 ;  /* 0x2000000aff207230 */ /* 0x002fc60000004100 */
[----:B------:R-:W1:Y:S01]  /*1760*/  I2F.F16 R15, R15 ;  /* 0x0000000f000f7306 */ /* 0x000e620000200c00 */
[----:B--2---:R-:W-:-:S07]  /*1770*/  HADD2.F32 R10, -RZ, R7.H0_H0 ;  /* 0x20000007ff0a7230 */ /* 0x004fce0000004100 */
[----:B------:R-:W2:Y:S01]  /*1780*/  I2F.F16 R4, R34 ;  /* 0x0000002200047306 */ /* 0x000ea20000200c00 */
[----:B------:R-:W-:Y:S01]  /*1790*/  FFMA.FTZ R7, R35, R32, R24 ;  /* 0x0000002023077223 */ /* 0x000fe20000010018 */
[----:B------:R-:W-:Y:S01]  /*17a0*/  FFMA.FTZ R9, R10, R8, R9 ;  /* 0x000000080a097223 */ /* 0x000fe20000010009 */
[----:B-1----:R-:W-:-:S05]  /*17b0*/  HADD2.F32 R30, -RZ, R15.H0_H0 ;  /* 0x2000000fff1e7230 */ /* 0x002fca0000004100 */
[----:B------:R-:W1:Y:S01]  /*17c0*/  I2F.F16 R20, R20 ;  /* 0x0000001400147306 */ /* 0x000e620000200c00 */
[----:B------:R-:W-:Y:S01]  /*17d0*/  FFMA.FTZ R7, R8, R30, R7 ;  /* 0x0000001e08077223 */ /* 0x000fe20000010007 */
[----:B--2---:R-:W-:-:S06]  /*17e0*/  HADD2.F32 R14, -RZ, R4.H0_H0 ;  /* 0x20000004ff0e7230 */ /* 0x004fcc0000004100 */
[----:B------:R-:W2:Y:S01]  /*17f0*/  I2F.F16 R31, R31 ;  /* 0x0000001f001f7306 */ /* 0x000ea20000200c00 */
[----:B------:R-:W-:Y:S02]  /*1800*/  HADD2.F32 R4, -RZ, R25.H0_H0 ;  /* 0x20000019ff047230 */ /* 0x000fe40000004100 */
[----:B------:R-:W-:-:S03]  /*1810*/  FFMA.FTZ R33, R8, R14, R33 ;  /* 0x0000000e08217223 */ /* 0x000fc60000010021 */
[----:B------:R-:W-:Y:S01]  /*1820*/  FFMA.FTZ R4, R5, R4, R6 ;  /* 0x0000000405047223 */ /* 0x000fe20000010006 */
[----:B-1----:R-:W-:Y:S01]  /*1830*/  HADD2.F32 R20, -RZ, R20.H0_H0 ;  /* 0x20000014ff147230 */ /* 0x002fe20000004100 */
[----:B------:R-:W1:Y:S02]  /*1840*/  I2F.F16 R11, R11 ;  /* 0x0000000b000b7306 */ /* 0x000e640000200c00 */
[----:B------:R-:W-:Y:S02]  /*1850*/  FMUL.FTZ R4, R17, R4 ;  /* 0x0000000411047220 */ /* 0x000fe40000410000 */
[----:B------:R-:W-:Y:S01]  /*1860*/  FFMA.FTZ R9, R20, R5, R9 ;  /* 0x0000000514097223 */ /* 0x000fe20000010009 */
[----:B--2---:R-:W-:-:S03]  /*1870*/  HADD2.F32 R10, -RZ, R31.H0_H0 ;  /* 0x2000001fff0a7230 */ /* 0x004fc60000004100 */
[----:B------:R-:W-:Y:S01]  /*1880*/  FMUL.FTZ R9, R16, R9 ;  /* 0x0000000910097220 */ /* 0x000fe20000410000 */
[----:B------:R-:W-:Y:S01]  /*1890*/  F2FP.F16.F32.PACK_AB R4, RZ, R4 ;  /* 0x00000004ff04723e */ /* 0x000fe200000000ff */
        /* <DEDUP_REMOVED lines=12> */
.L_x_4892:
[----:B------:R1:W5:Y:S01]  /*1960*/  LDG.E.128.CONSTANT R4, desc[UR6][R22.64] ;  /* 0x0000000616047981 */ /* 0x000362000c1e9d00 */
[----:B------:R-:W-:-:S03]  /*1970*/  IMAD.WIDE R28, R39, 0x8, R28 ;  /* 0x00000008271c7825 */ /* 0x000fc600078e021c */
[----:B------:R1:W5:Y:S01]  /*1980*/  LDG.E.128.CONSTANT R8, desc[UR6][R12.64] ;  /* 0x000000060c087981 */ /* 0x000362000c1e9d00 */
[----:B------:R-:W-:Y:S05]  /*1990*/  @!P1 BRA `(.L_x_4893) ;  /* 0x0000000800fc9947 */ /* 0x000fea0003800000 */
[----:B-1----:R-:W2:Y:S01]  /*19a0*/  LDG.E.128.CONSTANT R12, desc[UR6][R28.64] ;  /* 0x000000061c0c7981 */ /* 0x002ea2000c1e9d00 */
[----:B-----5:R-:W-:Y:S02]  /*19b0*/  LOP3.LUT R31, R9, 0xff, RZ, 0xc0, !PT ;  /* 0x000000ff091f7812 */ /* 0x020fe400078ec0ff */
[----:B------:R-:W-:Y:S01]  /*19c0*/  LOP3.LUT R20, R8, 0xff, RZ, 0xc0, !PT ;  /* 0x000000ff08147812 */ /* 0x000fe200078ec0ff */
[----:B------:R-:W1:Y:S01]  /*19d0*/  LDS.64 R24, [UR4+0x10] ;  /* 0x00001004ff187984 */ /* 0x000e620008000a00 */
[----:B------:R-:W-:Y:S02]  /*19e0*/  IADD3 R41, R31, -0x80, RZ ;  /* 0xffffff801f297810 */ /* 0x000fe40007ffe0ff */
[----:B------:R-:W-:Y:S02]  /*19f0*/  LOP3.LUT R31, R10, 0xff, RZ, 0xc0, !PT ;  /* 0x000000ff0a1f7812 */ /* 0x000fe400078ec0ff */
[----:B------:R-:W-:Y:S02]  /*1a00*/  LOP3.LUT R32, R11, 0xff, RZ, 0xc0, !PT ;  /* 0x000000ff0b207812 */ /* 0x000fe400078ec0ff */
[----:B------:R-:W-:Y:S01]  /*1a10*/  IADD3 R20, R20, -0x80, RZ ;  /* 0xffffff8014147810 */ /* 0x000fe20007ffe0ff */
[----:B------:R-:W-:Y:S01]  /*1a20*/  VIADD R33, R31, 0xffffff80 ;  /* 0xffffff801f217836 */ /* 0x000fe20000000000 */
[----:B------:R-:W-:Y:S01]  /*1a30*/  SHF.R.U32.HI R31, RZ, 0x8, R8 ;  /* 0x00000008ff1f7819 */ /* 0x000fe20000011608 */
[----:B------:R-:W3:Y:S01]  /*1a40*/  I2F.F16 R41, R41 ;  /* 0x0000002900297306 */ /* 0x000ee20000200c00 */
[----:B------:R-:W-:-:S02]  /*1a50*/  IADD3 R42, R32, -0x80, RZ ;  /* 0xffffff80202a7810 */ /* 0x000fc40007ffe0ff */
[----:B------:R-:W-:Y:S02]  /*1a60*/  LOP3.LUT R32, R31, 0xff, RZ, 0xc0, !PT ;  /* 0x000000ff1f207812 */ /* 0x000fe400078ec0ff */
[----:B------:R-:W-:Y:S02]  /*1a70*/  SHF.R.U32.HI R44, RZ, 0x8, R10 ;  /* 0x00000008ff2c7819 */ /* 0x000fe4000001160a */
[----:B------:R-:W-:Y:S01]  /*1a80*/  IADD3 R34, R32, -0x80, RZ ;  /* 0xffffff8020227810 */ /* 0x000fe20007ffe0ff */
[----:B------:R4:W0:Y:S01]  /*1a90*/  I2F.F16 R35, R20 ;  /* 0x0000001400237306 */ /* 0x0008220000200c00 */
[----:B------:R-:W-:Y:S02]  /*1aa0*/  LOP3.LUT R44, R44, 0xff, RZ, 0xc0, !PT ;  /* 0x000000ff2c2c7812 */ /* 0x000fe400078ec0ff */
[----:B------:R-:W-:Y:S02]  /*1ab0*/  LEA.HI R30, R8, 0xffffff80, RZ, 0x8 ;  /* 0xffffff80081e7811 */ /* 0x000fe400078f40ff */
[----:B------:R-:W-:Y:S01]  /*1ac0*/  SHF.R.U32.HI R8, RZ, 0x10, R8 ;  /* 0x00000010ff087819 */ /* 0x000fe20000011608 */
[----:B------:R-:W-:-:S02]  /*1ad0*/  VIADD R44, R44, 0xffffff80 ;  /* 0xffffff802c2c7836 */ /* 0x000fc40000000000 */
[----:B------:R-:W1:Y:S01]  /*1ae0*/  I2F.F16 R31, R42 ;  /* 0x0000002a001f7306 */ /* 0x000e620000200c00 */
[----:B----4-:R-:W-:Y:S01]  /*1af0*/  SHF.R.U32.HI R20, RZ, 0x8, R9 ;  /* 0x00000008ff147819 */ /* 0x010fe20000011609 */
[----:B---3--:R-:W-:Y:S01]  /*1b00*/  HADD2.F32 R41, -RZ, R41.H0_H0 ;  /* 0x20000029ff297230 */ /* 0x008fe20000004100 */
[----:B------:R-:W-:Y:S02]  /*1b10*/  LOP3.LUT R8, R8, 0xff, RZ, 0xc0, !PT ;  /* 0x000000ff08087812 */ /* 0x000fe400078ec0ff */
[----:B------:R-:W-:Y:S01]  /*1b20*/  LOP3.LUT R20, R20, 0xff, RZ, 0xc0, !PT ;  /* 0x000000ff14147812 */ /* 0x000fe200078ec0ff */
[----:B0-----:R-:W-:Y:S02]  /*1b30*/  HADD2.F32 R35, -RZ, R35.H0_H0 ;  /* 0x20000023ff237230 */ /* 0x001fe40000004100 */
[----:B------:R-:W0:Y:S01]  /*1b40*/  I2F.F16 R33, R33 ;  /* 0x0000002100217306 */ /* 0x000e220000200c00 */
[----:B------:R-:W-:Y:S02]  /*1b50*/  IADD3 R32, R20, -0x80, RZ ;  /* 0xffffff8014207810 */ /* 0x000fe40007ffe0ff */
[----:B------:R-:W-:Y:S01]  /*1b60*/  IADD3 R8, R8, -0x80, RZ ;  /* 0xffffff8008087810 */ /* 0x000fe20007ffe0ff */
[----:B-1----:R-:W-:-:S04]  /*1b70*/  HADD2.F32 R20, -RZ, R24.H0_H0 ;  /* 0x20000018ff147230 */ /* 0x002fc80000004100 */
[----:B------:R-:W1:Y:S01]  /*1b80*/  I2F.F16 R32, R32 ;  /* 0x0000002000207306 */ /* 0x000e620000200c00 */
[----:B------:R-:W-:Y:S02]  /*1b90*/  HADD2.F32 R31, -RZ, R31.H0_H0 ;  /* 0x2000001fff1f7230 */ /* 0x000fe40000004100 */
[----:B------:R-:W-:Y:S01]  /*1ba0*/  FFMA.FTZ R43, R35, R20, RZ ;  /* 0x00000014232b7223 */ /* 0x000fe200000100ff */
[C---:B------:R-:W-:Y:S01]  /*1bb0*/  FFMA.FTZ R35, R20.reuse, R41, RZ ;  /* 0x0000002914237223 */ /* 0x040fe200000100ff */
[----:B------:R-:W-:Y:S02]  /*1bc0*/  HADD2.F32 R42, -RZ, R24.H1_H1 ;  /* 0x30000018ff2a7230 */ /* 0x000fe40000004100 */
[----:B------:R-:W-:Y:S01]  /*1bd0*/  FFMA.FTZ R41, R20, R31, RZ ;  /* 0x0000001f14297223 */ /* 0x000fe200000100ff */
[----:B0-----:R-:W-:Y:S01]  /*1be0*/  HADD2.F32 R33, -RZ, R33.H0_H0 ;  /* 0x20000021ff217230 */ /* 0x001fe20000004100 */
[----:B------:R-:W0:Y:S01]  /*1bf0*/  I2F.F16 R31, R44 ;  /* 0x0000002c001f7306 */ /* 0x000e220000200c00 */
[----:B------:R-:W-:Y:S01]  /*1c00*/  LEA.HI R24, R10, 0xffffff80, RZ, 0x8 ;  /* 0xffffff800a187811 */ /* 0x000fe200078f40ff */
[----:B------:R-:W-:Y:S01]  /*1c10*/  HADD2.F32 R46, -RZ, R25.H0_H0 ;  /* 0x20000019ff2e7230 */ /* 0x000fe20000004100 */
[----:B------:R-:W-:Y:S01]  /*1c20*/  SHF.R.U32.HI R10, RZ, 0x10, R10 ;  /* 0x00000010ff0a7819 */ /* 0x000fe2000001160a */
[----:B------:R-:W-:Y:S01]  /*1c30*/  FFMA.FTZ R33, R20, R33, RZ ;  /* 0x0000002114217223 */ /* 0x000fe200000100ff */
[----:B------:R-:W-:Y:S01]  /*1c40*/  LEA.HI R20, R9, 0xffffff80, RZ, 0x8 ;  /* 0xffffff8009147811 */ /* 0x000fe200078f40ff */
[----:B-1----:R-:W-:-:S02]  /*1c50*/  HADD2.F32 R32, -RZ, R32.H0_H0 ;  /* 0x20000020ff207230 */ /* 0x002fc40000004100 */
[----:B------:R-:W1:Y:S01]  /*1c60*/  I2F.F16 R34, R34 ;  /* 0x0000002200227306 */ /* 0x000e620000200c00 */
[----:B------:R-:W-:Y:S02]  /*1c70*/  SHF.R.U32.HI R9, RZ, 0x10, R9 ;  /* 0x00000010ff097819 */ /* 0x000fe40000011609 */
[----:B------:R-:W-:Y:S01]  /*1c80*/  LOP3.LUT R10, R10, 0xff, RZ, 0xc0, !PT ;  /* 0x000000ff0a0a7812 */ /* 0x000fe200078ec0ff */
[C---:B------:R-:W-:Y:S01]  /*1c90*/  FFMA.FTZ R35, R42.reuse, R32, R35 ;  /* 0x000000202a237223 */ /* 0x040fe20000010023 */
[----:B------:R-:W-:Y:S01]  /*1ca0*/  LOP3.LUT R9, R9, 0xff, RZ, 0xc0, !PT ;  /* 0x000000ff09097812 */ /* 0x000fe200078ec0ff */
[----:B0-----:R-:W-:Y:S01]  /*1cb0*/  HADD2.F32 R32, -RZ, R31.H0_H0 ;  /* 0x2000001fff207230 */ /* 0x001fe20000004100 */
[----:B------:R-:W-:Y:S01]  /*1cc0*/  LEA.HI R31, R11, 0xffffff80, RZ, 0x8 ;  /* 0xffffff800b1f7811 */ /* 0x000fe200078f40ff */
[----:B------:R-:W0:Y:S01]  /*1cd0*/  I2F.F16 R8, R8 ;  /* 0x0000000800087306 */ /* 0x000e220000200c00 */
[----:B------:R-:W-:Y:S02]  /*1ce0*/  IADD3 R9, R9, -0x80, RZ ;  /* 0xffffff8009097810 */ /* 0x000fe40007ffe0ff */
[----:B------:R-:W-:Y:S01]  /*1cf0*/  FFMA.FTZ R33, R42, R32, R33 ;  /* 0x000000202a217223 */ /* 0x000fe20000010021 */
[----:B------:R-:W-:Y:S01]  /*1d00*/  SHF.R.U32.HI R32, RZ, 0x8, R11 ;  /* 0x00000008ff207819 */ /* 0x000fe2000001160b */
[----:B-1----:R-:W-:-:S03]  /*1d10*/  HADD2.F32 R34, -RZ, R34.H0_H0 ;  /* 0x20000022ff227230 */ /* 0x002fc60000004100 */
[----:B------:R-:W-:Y:S01]  /*1d20*/  LOP3.LUT R32, R32, 0xff, RZ, 0xc0, !PT ;  /* 0x000000ff20207812 */ /* 0x000fe200078ec0ff */
[----:B------:R-:W1:Y:S01]  /*1d30*/  I2F.F16 R9, R9 ;  /* 0x0000000900097306 */ /* 0x000e620000200c00 */
[----:B------:R-:W-:Y:S01]  /*1d40*/  FFMA.FTZ R43, R34, R42, R43 ;  /* 0x0000002a222b7223 */ /* 0x000fe2000001002b */
[----:B------:R-:W-:Y:S01]  /*1d50*/  SHF.R.U32.HI R34, RZ, 0x10, R11 ;  /* 0x00000010ff227819 */ /* 0x000fe2000001160b */
[----:B------:R-:W-:Y:S01]  /*1d60*/  VIADD R11, R10, 0xffffff80 ;  /* 0xffffff800a0b7836 */ /* 0x000fe20000000000 */
[----:B------:R-:W-:Y:S01]  /*1d70*/  IADD3 R32, R32, -0x80, RZ ;  /* 0xffffff8020207810 */ /* 0x000fe20007ffe0ff */
[----:B0-----:R-:W-:Y:S01]  /*1d80*/  HADD2.F32 R8, -RZ, R8.H0_H0 ;  /* 0x20000008ff087230 */ /* 0x001fe20000004100 */
[----:B------:R-:W-:Y:S02]  /*1d90*/  LOP3.LUT R34, R34, 0xff, RZ, 0xc0, !PT ;  /* 0x000000ff22227812 */ /* 0x000fe400078ec0ff */
[----:B------:R-:W0:Y:S02]  /*1da0*/  I2F.F16 R20, R20 ;  /* 0x0000001400147306 */ /* 0x000e240000200c00 */
[----:B------:R-:W-:Y:S01]  /*1db0*/  IADD3 R34, R34, -0x80, RZ ;  /* 0xffffff8022227810 */ /* 0x000fe20007ffe0ff */
[----:B------:R-:W-:Y:S01]  /*1dc0*/  FFMA.FTZ R44, R8, R46, R43 ;  /* 0x0000002e082c7223 */ /* 0x000fe2000001002b */
[----:B-1----:R-:W-:-:S04]  /*1dd0*/  HADD2.F32 R9, -RZ, R9.H0_H0 ;  /* 0x20000009ff097230 */ /* 0x002fc80000004100 */
[----:B------:R-:W1:Y:S01]  /*1de0*/  I2F.F16 R32, R32 ;  /* 0x0000002000207306 */ /* 0x000e620000200c00 */
[----:B0-----:R-:W-:-:S07]  /*1df0*/  HADD2.F32 R20, -RZ, R20.H0_H0 ;  /* 0x20000014ff147230 */ /* 0x001fce0000004100 */
[----:B------:R-:W0:Y:S01]  /*1e00*/  I2F.F16 R11, R11 ;  /* 0x0000000b000b7306 */ /* 0x000e220000200c00 */
[----:B-1----:R-:W-:-:S07]  /*1e10*/  HADD2.F32 R10, -RZ, R32.H0_H0 ;  /* 0x20000020ff0a7230 */ /* 0x002fce0000004100 */
[----:B------:R-:W1:Y:S01]  /*1e20*/  I2F.F16 R34, R34 ;  /* 0x0000002200227306 */ /* 0x000e620000200c00 */
[----:B------:R-:W-:Y:S01]  /*1e30*/  FFMA.FTZ R32, R42, R10, R41 ;  /* 0x0000000a2a207223 */ /* 0x000fe20000010029 */
[----:B------:R-:W-:Y:S01]  /*1e40*/  FFMA.FTZ R42, R46, R9, R35 ;  /* 0x000000092e2a7223 */ /* 0x000fe20000010023 */
[----:B------:R-:W-:Y:S02]  /*1e50*/  HADD2.F32 R35, -RZ, R25.H1_H1 ;  /* 0x30000019ff237230 */ /* 0x000fe40000004100 */
[----:B0-----:R-:W-:-:S03]  /*1e60*/  HADD2.F32 R8, -RZ, R11.H0_H0 ;  /* 0x2000000bff087230 */ /* 0x001fc60000004100 */
[----:B------:R-:W0:Y:S01]  /*1e70*/  I2F.F16 R24, R24 ;  /* 0x0000001800187306 */ /* 0x000e220000200c00 */
[----:B------:R-:W-:Y:S01]  /*1e80*/  FFMA.FTZ R20, R35, R20, R42 ;  /* 0x0000001423147223 */ /* 0x000fe2000001002a */
[----:B-1----:R-:W-:Y:S02]  /*1e90*/  HADD2.F32 R41, -RZ, R34.H0_H0 ;  /* 0x20000022ff297230 */ /* 0x002fe40000004100 */
[----:B------:R-:W-:-:S04]  /*1ea0*/  FFMA.FTZ R34, R46, R8, R33 ;  /* 0x000000082e227223 */ /* 0x000fc80000010021 */
[----:B------:R-:W1:Y:S01]  /*1eb0*/  I2F.F16 R30, R30 ;  /* 0x0000001e001e7306 */ /* 0x000e620000200c00 */
[----:B------:R-:W3:Y:S01]  /*1ec0*/  LDS.64 R8, [UR4+0x18] ;  /* 0x00001804ff087984 */ /* 0x000ee20008000a00 */
[----:B------:R-:W-:Y:S01]  /*1ed0*/  FFMA.FTZ R32, R46, R41, R32 ;  /* 0x000000292e207223 */ /* 0x000fe20000010020 */
[----:B0-----:R-:W-:-:S05]  /*1ee0*/  HADD2.F32 R42, -RZ, R24.H0_H0 ;  /* 0x20000018ff2a7230 */ /* 0x001fca0000004100 */
[----:B------:R-:W0:Y:S01]  /*1ef0*/  I2F.F16 R31, R31 ;  /* 0x0000001f001f7306 */ /* 0x000e220000200c00 */
[----:B------:R-:W-:Y:S01]  /*1f00*/  FFMA.FTZ R34, R35, R42, R34 ;  /* 0x0000002a23227223 */ /* 0x000fe20000010022 */
[----:B-1----:R-:W-:-:S05]  /*1f10*/  HADD2.F32 R45, -RZ, R30.H0_H0 ;  /* 0x2000001eff2d7230 */ /* 0x002fca0000004100 */
[----:B------:R-:W-:Y:S01]  /*1f20*/  FFMA.FTZ R30, R45, R35, R44 ;  /* 0x000000232d1e7223 */ /* 0x000fe2000001002c */
[----:B0-----:R-:W-:-:S05]  /*1f30*/  HADD2.F32 R42, -RZ, R31.H0_H0 ;  /* 0x2000001fff2a7230 */ /* 0x001fca0000004100 */
[----:B------:R-:W-:Y:S01]  /*1f40*/  FFMA.FTZ R35, R35, R42, R32 ;  /* 0x0000002a23237223 */ /* 0x000fe20000010020 */
[----:B--2---:R-:W-:Y:S02]  /*1f50*/  LOP3.LUT R41, R12, 0xff, RZ, 0xc0, !PT ;  /* 0x000000ff0c297812 */ /* 0x004fe400078ec0ff */
[----:B------:R-:W-:Y:S02]  /*1f60*/  LEA.HI R43, R13, 0xffffff80, RZ, 0x8 ;  /* 0xffffff800d2b7811 */ /* 0x000fe400078f40ff */
[----:B------:R-:W-:Y:S02]  /*1f70*/  IADD3 R25, R41, -0x80, RZ ;  /* 0xffffff8029197810 */ /* 0x000fe40007ffe0ff */
[----:B------:R-:W-:Y:S01]  /*1f80*/  LOP3.LUT R41, R13, 0xff, RZ, 0xc0, !PT ;  /* 0x000000ff0d297812 */ /* 0x000fe200078ec0ff */
[----:B------:R0:W-:Y:S01]  /*1f90*/  I2F.F16 R11, R43 ;  /* 0x0000002b000b7306 */ /* 0x0001e20000200c00 */
[--C-:B------:R-:W-:Y:S02]  /*1fa0*/  SHF.R.U32.HI R32, RZ, 0x8, R12.reuse ;  /* 0x00000008ff207819 */ /* 0x100fe4000001160c */
[----:B------:R-:W-:-:S02]  /*1fb0*/  SHF.R.U32.HI R42, RZ, 0x10, R12 ;  /* 0x00000010ff2a7819 */ /* 0x000fc4000001160c */
[----:B------:R-:W-:Y:S02]  /*1fc0*/  LEA.HI R10, R12, 0xffffff80, RZ, 0x8 ;  /* 0xffffff800c0a7811 */ /* 0x000fe400078f40ff */
[----:B------:R-:W-:Y:S01]  /*1fd0*/  LOP3.LUT R42, R42, 0xff, RZ, 0xc0, !PT ;  /* 0x000000ff2a2a7812 */ /* 0x000fe200078ec0ff */
[----:B------:R-:W1:Y:S01]  /*1fe0*/  I2F.F16 R25, R25 ;  /* 0x0000001900197306 */ /* 0x000e620000200c00 */
[----:B0-----:R-:W-:Y:S02]  /*1ff0*/  IADD3 R43, R41, -0x80, RZ ;  /* 0xffffff80292b7810 */ /* 0x001fe40007ffe0ff */
[C---:B------:R-:W-:Y:S02]  /*2000*/  LOP3.LUT R41, R14.reuse, 0xff, RZ, 0xc0, !PT ;  /* 0x000000ff0e297812 */ /* 0x040fe400078ec0ff */
[----:B------:R-:W-:-:S03]  /*2010*/  LEA.HI R33, R14, 0xffffff80, RZ, 0x8 ;  /* 0xffffff800e217811 */ /* 0x000fc600078f40ff */
[----:B------:R1:W0:Y:S01]  /*2020*/  I2F.F16 R24, R43 ;  /* 0x0000002b00187306 */ /* 0x0002220000200c00 */
[----:B------:R-:W-:Y:S01]  /*2030*/  VIADD R44, R41, 0xffffff80 ;  /* 0xffffff80292c7836 */ /* 0x000fe20000000000 */
[----:B------:R-:W-:-:S04]  /*2040*/  LOP3.LUT R41, R15, 0xff, RZ, 0xc0, !PT ;  /* 0x000000ff0f297812 */ /* 0x000fc800078ec0ff */
[----:B------:R-:W-:Y:S02]  /*2050*/  IADD3 R45, R41, -0x80, RZ ;  /* 0xffffff80292d7810 */ /* 0x000fe40007ffe0ff */
[----:B------:R-:W2:Y:S01]  /*2060*/  I2F.F16 R31, R44 ;  /* 0x0000002c001f7306 */ /* 0x000ea20000200c00 */
[----:B------:R-:W-:Y:S01]  /*2070*/  LOP3.LUT R41, R32, 0xff, RZ, 0xc0, !PT ;  /* 0x000000ff20297812 */ /* 0x000fe200078ec0ff */
[----:B-1----:R-:W-:Y:S02]  /*2080*/  HADD2.F32 R43, -RZ, R25.H0_H0 ;  /* 0x20000019ff2b7230 */ /* 0x002fe40000004100 */
[----:B---3--:R-:W-:Y:S01]  /*2090*/  HADD2.F32 R25, -RZ, R8.H0_H0 ;  /* 0x20000008ff197230 */ /* 0x008fe20000004100 */
[----:B------:R-:W-:Y:S02]  /*20a0*/  IADD3 R12, R41, -0x80, RZ ;  /* 0xffffff80290c7810 */ /* 0x000fe40007ffe0ff */
[----:B------:R-:W-:Y:S01]  /*20b0*/  IADD3 R41, R42, -0x80, RZ ;  /* 0xffffff802a297810 */ /* 0x000fe20007ffe0ff */
[----:B0-----:R-:W-:Y:S01]  /*20c0*/  HADD2.F32 R24, -RZ, R24.H0_H0 ;  /* 0x20000018ff187230 */ /* 0x001fe20000004100 */
[--C-:B------:R-:W-:Y:S01]  /*20d0*/  SHF.R.U32.HI R42, RZ, 0x10, R13.reuse ;  /* 0x00000010ff2a7819 */ /* 0x100fe2000001160d */
[----:B------:R-:W-:Y:S01]  /*20e0*/  FFMA.FTZ R30, R43, R25, R30 ;  /* 0x000000192b1e7223 */ /* 0x000fe2000001001e */
[----:B------:R-:W-:Y:S01]  /*20f0*/  SHF.R.U32.HI R43, RZ, 0x8, R13 ;  /* 0x00000008ff2b7819 */ /* 0x000fe2000001160d */
[----:B------:R-:W0:Y:S01]  /*2100*/  I2F.F16 R32, R45 ;  /* 0x0000002d00207306 */ /* 0x000e220000200c00 */
[----:B------:R-:W-:Y:S01]  /*2110*/  LOP3.LUT R42, R42, 0xff, RZ, 0xc0, !PT ;  /* 0x000000ff2a2a7812 */ /* 0x000fe200078ec0ff */
[----:B------:R-:W-:Y:S01]  /*2120*/  FFMA.FTZ R20, R25, R24, R20 ;  /* 0x0000001819147223 */ /* 0x000fe20000010014 */
[----:B------:R-:W-:-:S02]  /*2130*/  LOP3.LUT R43, R43, 0xff, RZ, 0xc0, !PT ;  /* 0x000000ff2b2b7812 */ /* 0x000fc400078ec0ff */
[----:B------:R-:W-:Y:S01]  /*2140*/  IADD3 R24, R42, -0x80, RZ ;  /* 0xffffff802a187810 */ /* 0x000fe20007ffe0ff */
[----:B--2---:R-:W-:Y:S01]  /*2150*/  HADD2.F32 R42, -RZ, R31.H0_H0 ;  /* 0x2000001fff2a7230 */ /* 0x004fe20000004100 */
[--C-:B------:R-:W-:Y:S01]  /*2160*/  SHF.R.U32.HI R31, RZ, 0x10, R14.reuse ;  /* 0x00000010ff1f7819 */ /* 0x100fe2000001160e */
[----:B------:R-:W-:Y:S01]  /*2170*/  VIADD R13, R43, 0xffffff80 ;  /* 0xffffff802b0d7836 */ /* 0x000fe20000000000 */
[----:B------:R-:W-:Y:S01]  /*2180*/  SHF.R.U32.HI R43, RZ, 0x8, R14 ;  /* 0x00000008ff2b7819 */ /* 0x000fe2000001160e */
[----:B------:R-:W1:Y:S01]  /*2190*/  I2F.F16 R12, R12 ;  /* 0x0000000c000c7306 */ /* 0x000e620000200c00 */
[----:B------:R-:W-:Y:S01]  /*21a0*/  FFMA.FTZ R34, R25, R42, R34 ;  /* 0x0000002a19227223 */ /* 0x000fe20000010022 */
[----:B------:R-:W-:Y:S02]  /*21b0*/  SHF.R.U32.HI R42, RZ, 0x8, R15 ;  /* 0x00000008ff2a7819 */ /* 0x000fe4000001160f */
[----:B------:R-:W-:Y:S01]  /*21c0*/  LOP3.LUT R43, R43, 0xff, RZ, 0xc0, !PT ;  /* 0x000000ff2b2b7812 */ /* 0x000fe200078ec0ff */
[----:B0-----:R-:W-:Y:S01]  /*21d0*/  HADD2.F32 R44, -RZ, R32.H0_H0 ;  /* 0x20000020ff2c7230 */ /* 0x001fe20000004100 */
[----:B------:R-:W-:-:S02]  /*21e0*/  LOP3.LUT R31, R31, 0xff, RZ, 0xc0, !PT ;  /* 0x000000ff1f1f7812 */ /* 0x000fc400078ec0ff */
[----:B------:R-:W-:Y:S01]  /*21f0*/  LOP3.LUT R42, R42, 0xff, RZ, 0xc0, !PT ;  /* 0x000000ff2a2a7812 */ /* 0x000fe200078ec0ff */
[----:B------:R-:W0:Y:S01]  /*2200*/  I2F.F16 R13, R13 ;  /* 0x0000000d000d7306 */ /* 0x000e220000200c00 */
[----:B------:R-:W-:Y:S01]  /*2210*/  IADD3 R14, R43, -0x80, RZ ;  /* 0xffffff802b0e7810 */ /* 0x000fe20007ffe0ff */
[----:B------:R-:W-:Y:S01]  /*2220*/  FFMA.FTZ R35, R25, R44, R35 ;  /* 0x0000002c19237223 */ /* 0x000fe20000010023 */
[----:B------:R-:W-:Y:S02]  /*2230*/  SHF.R.U32.HI R43, RZ, 0x10, R15 ;  /* 0x00000010ff2b7819 */ /* 0x000fe4000001160f */
[----:B------:R-:W-:Y:S01]  /*2240*/  IADD3 R32, R31, -0x80, RZ ;  /* 0xffffff801f207810 */ /* 0x000fe20007ffe0ff */
[----:B------:R-:W-:Y:S01]  /*2250*/  VIADD R31, R42, 0xffffff80 ;  /* 0xffffff802a1f7836 */ /* 0x000fe20000000000 */
[----:B------:R-:W-:Y:S01]  /*2260*/  LOP3.LUT R43, R43, 0xff, RZ, 0xc0, !PT ;  /* 0x000000ff2b2b7812 */ /* 0x000fe200078ec0ff */
[----:B------:R-:W2:Y:S01]  /*2270*/  I2F.F16 R14, R14 ;  /* 0x0000000e000e7306 */ /* 0x000ea20000200c00 */
[----:B------:R-:W-:Y:S01]  /*2280*/  LEA.HI R15, R15, 0xffffff80, RZ, 0x8 ;  /* 0xffffff800f0f7811 */ /* 0x000fe200078f40ff */
[----:B-1----:R-:W-:Y:S01]  /*2290*/  HADD2.F32 R45, -RZ, R12.H0_H0 ;  /* 0x2000000cff2d7230 */ /* 0x002fe20000004100 */
[----:B------:R-:W-:Y:S01]  /*22a0*/  IADD3 R42, R43, -0x80, RZ ;  /* 0xffffff802b2a7810 */ /* 0x000fe20007ffe0ff */
[----:B------:R-:W-:-:S02]  /*22b0*/  HADD2.F32 R43, -RZ, R8.H1_H1 ;  /* 0x30000008ff2b7230 */ /* 0x000fc40000004100 */
[----:B------:R-:W-:Y:S02]  /*22c0*/  HADD2.F32 R12, -RZ, R9.H0_H0 ;  /* 0x20000009ff0c7230 */ /* 0x000fe40000004100 */
[----:B------:R-:W-:Y:S01]  /*22d0*/  I2F.F16 R31, R31 ;  /* 0x0000001f001f7306 */ /* 0x000fe20000200c00 */
[----:B0-----:R-:W-:Y:S02]  /*22e0*/  HADD2.F32 R44, -RZ, R13.H0_H0 ;  /* 0x2000000dff2c7230 */ /* 0x001fe40000004100 */
[----:B------:R-:W-:Y:S01]  /*22f0*/  FFMA.FTZ R13, R45, R43, R30 ;  /* 0x0000002b2d0d7223 */ /* 0x000fe2000001001e */
[----:B------:R-:W-:Y:S02]  /*2300*/  HADD2.F32 R9, -RZ, R9.H1_H1 ;  /* 0x30000009ff097230 */ /* 0x000fe40000004100 */
[----:B------:R-:W-:Y:S01]  /*2310*/  FFMA.FTZ R45, R43, R44, R20 ;  /* 0x0000002c2b2d7223 */ /* 0x000fe20000010014 */
[----:B--2---:R-:W-:Y:S01]  /*2320*/  HADD2.F32 R20, -RZ, R14.H0_H0 ;  /* 0x2000000eff147230 */ /* 0x004fe20000004100 */
[----:B------:R-:W0:Y:S08]  /*2330*/  I2F.F16 R41, R41 ;  /* 0x0000002900297306 */ /* 0x000e300000200c00 */
[----:B------:R-:W1:Y:S01]  /*2340*/  I2F.F16 R24, R24 ;  /* 0x0000001800187306 */ /* 0x000e620000200c00 */
[----:B0-----:R-:W-:-:S07]  /*2350*/  HADD2.F32 R14, -RZ, R41.H0_H0 ;  /* 0x20000029ff0e7230 */ /* 0x001fce0000004100 */
[----:B------:R0:W2:Y:S01]  /*2360*/  I2F.F16 R25, R32 ;  /* 0x0000002000197306 */ /* 0x0000a20000200c00 */
[----:B------:R-:W-:Y:S01]  /*2370*/  FFMA.FTZ R13, R14, R12, R13 ;  /* 0x0000000c0e0d7223 */ /* 0x000fe2000001000d */
[----:B-1----:R-:W-:-:S06]  /*2380*/  HADD2.F32 R24, -RZ, R24.H0_H0 ;  /* 0x20000018ff187230 */ /* 0x002fcc0000004100 */
[----:B------:R-:W1:Y:S01]  /*2390*/  I2F.F16 R8, R42 ;  /* 0x0000002a00087306 */ /* 0x000e620000200c00 */
[----:B0-----:R-:W-:Y:S02]  /*23a0*/  HADD2.F32 R32, -RZ, R31.H0_H0 ;  /* 0x2000001fff207230 */ /* 0x001fe40000004100 */
[----:B------:R-:W-:-:S03]  /*23b0*/  FFMA.FTZ R24, R12, R24, R45 ;  /* 0x000000180c187223 */ /* 0x000fc6000001002d */
[C---:B------:R-:W-:Y:S01]  /*23c0*/  FFMA.FTZ R35, R43.reuse, R32, R35 ;  /* 0x000000202b237223 */ /* 0x040fe20000010023 */
[----:B--2---:R-:W-:Y:S01]  /*23d0*/  HADD2.F32 R30, -RZ, R25.H0_H0 ;  /* 0x20000019ff1e7230 */ /* 0x004fe20000004100 */
[----:B------:R-:W0:Y:S01]  /*23e0*/  I2F.F16 R10, R10 ;  /* 0x0000000a000a7306 */ /* 0x000e220000200c00 */
[----:B------:R-:W-:-:S04]  /*23f0*/  FFMA.FTZ R25, R43, R20, R34 ;  /* 0x000000142b197223 */ /* 0x000fc80000010022 */
[C---:B------:R-:W-:Y:S01]  /*2400*/  FFMA.FTZ R25, R12.reuse, R30, R25 ;  /* 0x0000001e0c197223 */ /* 0x040fe20000010019 */
[----:B-1----:R-:W-:Y:S02]  /*2410*/  HADD2.F32 R20, -RZ, R8.H0_H0 ;  /* 0x20000008ff147230 */ /* 0x002fe40000004100 */
[----:B------:R-:W1:Y:S01]  /*2420*/  I2F.F16 R33, R33 ;  /* 0x0000002100217306 */ /* 0x000e620000200c00 */
[----:B------:R-:W-:Y:S02]  /*2430*/  HADD2.F32 R8, -RZ, R11.H0_H0 ;  /* 0x2000000bff087230 */ /* 0x000fe40000004100 */
[----:B------:R-:W-:-:S03]  /*2440*/  FFMA.FTZ R35, R12, R20, R35 ;  /* 0x000000140c237223 */ /* 0x000fc60000010023 */
[----:B------:R-:W-:Y:S01]  /*2450*/  FFMA.FTZ R8, R9, R8, R24 ;  /* 0x0000000809087223 */ /* 0x000fe20000010018 */
[----:B0-----:R-:W-:Y:S01]  /*2460*/  HADD2.F32 R10, -RZ, R10.H0_H0 ;  /* 0x2000000aff0a7230 */ /* 0x001fe20000004100 */
[----:B------:R-:W0:Y:S02]  /*2470*/  I2F.F16 R15, R15 ;  /* 0x0000000f000f7306 */ /* 0x000e240000200c00 */
[----:B------:R-:W-:Y:S02]  /*2480*/  FMUL.FTZ R8, R17, R8 ;  /* 0x0000000811087220 */ /* 0x000fe40000410000 */
[----:B------:R-:W-:Y:S01]  /*2490*/  FFMA.FTZ R13, R10, R9, R13 ;  /* 0x000000090a0d7223 */ /* 0x000fe2000001000d */
[----:B-1----:R-:W-:-:S03]  /*24a0*/  HADD2.F32 R14, -RZ, R33.H0_H0 ;  /* 0x20000021ff0e7230 */ /* 0x002fc60000004100 */
[----:B------:R-:W-:Y:S01]  /*24b0*/  FMUL.FTZ R13, R16, R13 ;  /* 0x0000000d100d7220 */ /* 0x000fe20000410000 */
[----:B------:R-:W-:Y:S01]  /*24c0*/  F2FP.F16.F32.PACK_AB R8, RZ, R8 ;  /* 0x00000008ff08723e */ /* 0x000fe200000000ff */
[----:B------:R-:W-:-:S03]  /*24d0*/  FFMA.FTZ R25, R9, R14, R25 ;  /* 0x0000000e09197223 */ /* 0x000fc60000010019 */
[----:B------:R-:W-:Y:S01]  /*24e0*/  F2FP.F16.F32.PACK_AB R13, RZ, R13 ;  /* 0x0000000dff0d723e */ /* 0x000fe200000000ff */
[----:B0-----:R-:W-:Y:S02]  /*24f0*/  HADD2.F32 R30, -RZ, R15.H0_H0 ;  /* 0x2000000fff1e7230 */ /* 0x001fe40000004100 */
        /* <DEDUP_REMOVED lines=9> */
.L_x_4893:
[----:B-----5:R2:W5:Y:S01]  /*2590*/  LDG.E.128.CONSTANT R8, desc[UR6][R26.64] ;  /* 0x000000061a087981 */ /* 0x020562000c1e9d00 */
[----:B------:R-:W-:Y:S01]  /*25a0*/  IMAD.WIDE R28, R39, 0x8, R28 ;  /* 0x00000008271c7825 */ /* 0x000fe200078e021c */
[----:B------:R-:W-:Y:S06]  /*25b0*/  @!P1 BRA `(.L_x_4894) ;  /* 0x0000000800fc9947 */ /* 0x000fec0003800000 */
[----:B-1----:R-:W3:Y:S01]  /*25c0*/  LDG.E.128.CONSTANT R12, desc[UR6][R28.64] ;  /* 0x000000061c0c7981 */ /* 0x002ee2000c1e9d00 */
[----:B--2--5:R-:W-:Y:S02]  /*25d0*/  LOP3.LUT R27, R9, 0xff, RZ, 0xc0, !PT ;  /* 0x000000ff091b7812 */ /* 0x024fe400078ec0ff */
        /* <DEDUP_REMOVED lines=8> */
[----:B------:R-:W2:Y:S01]  /*2660*/  I2F.F16 R43, R43 ;  /* 0x0000002b002b7306 */ /* 0x000ea20000200c00 */
[----:B------:R-:W-:-:S02]  /*2670*/  IADD3 R42, R34, -0x80, RZ ;  /* 0xffffff80222a7810 */ /* 0x000fc40007ffe0ff */
[----:B------:R-:W-:Y:S02]  /*2680*/  LOP3.LUT R34, R27, 0xff, RZ, 0xc0, !PT ;  /* 0x000000ff1b227812 */ /* 0x000fe400078ec0ff */
[----:B------:R-:W-:Y:S02]  /*2690*/  SHF.R.U32.HI R41, RZ, 0x8, R10 ;  /* 0x00000008ff297819 */ /* 0x000fe4000001160a */
[----:B------:R-:W-:Y:S01]  /*26a0*/  IADD3 R35, R34, -0x80, RZ ;  /* 0xffffff8022237810 */ /* 0x000fe20007ffe0ff */
[----:B------:R4:W0:Y:S01]  /*26b0*/  I2F.F16 R33, R20 ;  /* 0x0000001400217306 */ /* 0x0008220000200c00 */
[----:B------:R-:W-:Y:S02]  /*26c0*/  LOP3.LUT R41, R41, 0xff, RZ, 0xc0, !PT ;  /* 0x000000ff29297812 */ /* 0x000fe400078ec0ff */
[----:B------:R-:W-:Y:S02]  /*26d0*/  LEA.HI R26, R10, 0xffffff80, RZ, 0x8 ;  /* 0xffffff800a1a7811 */ /* 0x000fe400078f40ff */
[----:B------:R-:W-:Y:S01]  /*26e0*/  LEA.HI R32, R8, 0xffffff80, RZ, 0x8 ;  /* 0xffffff8008207811 */ /* 0x000fe200078f40ff */
[----:B--2---:R-:W-:-:S02]  /*26f0*/  HADD2.F32 R43, -RZ, R43.H0_H0 ;  /* 0x2000002bff2b7230 */ /* 0x004fc40000004100 */
[----:B------:R-:W2:Y:S01]  /*2700*/  I2F.F16 R31, R31 ;  /* 0x0000001f001f7306 */ /* 0x000ea20000200c00 */
[----:B----4-:R-:W-:Y:S02]  /*2710*/  SHF.R.U32.HI R20, RZ, 0x8, R9 ;  /* 0x00000008ff147819 */ /* 0x010fe40000011609 */
[----:B------:R-:W-:Y:S02]  /*2720*/  SHF.R.U32.HI R10, RZ, 0x10, R10 ;  /* 0x00000010ff0a7819 */ /* 0x000fe4000001160a */
[----:B------:R-:W-:Y:S01]  /*2730*/  LOP3.LUT R20, R20, 0xff, RZ, 0xc0, !PT ;  /* 0x000000ff14147812 */ /* 0x000fe200078ec0ff */
[----:B0-----:R-:W-:Y:S02]  /*2740*/  HADD2.F32 R33, -RZ, R33.H0_H0 ;  /* 0x20000021ff217230 */ /* 0x001fe40000004100 */
[----:B------:R0:W4:Y:S01]  /*2750*/  I2F.F16 R27, R42 ;  /* 0x0000002a001b7306 */ /* 0x0001220000200c00 */
[----:B------:R-:W-:Y:S02]  /*2760*/  IADD3 R34, R20, -0x80, RZ ;  /* 0xffffff8014227810 */ /* 0x000fe40007ffe0ff */
[----:B------:R-:W-:-:S02]  /*2770*/  SHF.R.U32.HI R8, RZ, 0x10, R8 ;  /* 0x00000010ff087819 */ /* 0x000fc40000011608 */
[----:B------:R-:W-:Y:S01]  /*2780*/  LOP3.LUT R10, R10, 0xff, RZ, 0xc0, !PT ;  /* 0x000000ff0a0a7812 */ /* 0x000fe200078ec0ff */
[--C-:B-1----:R-:W-:Y:S01]  /*2790*/  HADD2.F32 R20, -RZ, R24.reuse.H0_H0 ;  /* 0x20000018ff147230 */ /* 0x102fe20000004100 */
[----:B------:R-:W-:Y:S01]  /*27a0*/  LOP3.LUT R8, R8, 0xff, RZ, 0xc0, !PT ;  /* 0x000000ff08087812 */ /* 0x000fe200078ec0ff */
[----:B------:R-:W1:Y:S01]  /*27b0*/  I2F.F16 R35, R35 ;  /* 0x0000002300237306 */ /* 0x000e620000200c00 */
[----:B--2---:R-:W-:Y:S01]  /*27c0*/  HADD2.F32 R31, -RZ, R31.H0_H0 ;  /* 0x2000001fff1f7230 */ /* 0x004fe20000004100 */
[----:B------:R-:W-:Y:S01]  /*27d0*/  LEA.HI R30, R9, 0xffffff80, RZ, 0x8 ;  /* 0xffffff80091e7811 */ /* 0x000fe200078f40ff */
[----:B0-----:R-:W-:Y:S01]  /*27e0*/  FFMA.FTZ R42, R33, R20, RZ ;  /* 0x00000014212a7223 */ /* 0x001fe200000100ff */
[C---:B------:R-:W-:Y:S01]  /*27f0*/  FFMA.FTZ R33, R20.reuse, R43, RZ ;  /* 0x0000002b14217223 */ /* 0x040fe200000100ff */
[----:B------:R-:W-:Y:S02]  /*2800*/  HADD2.F32 R44, -RZ, R24.H1_H1 ;  /* 0x30000018ff2c7230 */ /* 0x000fe40000004100 */
[----:B------:R-:W-:Y:S01]  /*2810*/  FFMA.FTZ R31, R20, R31, RZ ;  /* 0x0000001f141f7223 */ /* 0x000fe200000100ff */
[----:B----4-:R-:W-:Y:S01]  /*2820*/  HADD2.F32 R27, -RZ, R27.H0_H0 ;  /* 0x2000001bff1b7230 */ /* 0x010fe20000004100 */
[----:B------:R-:W0:Y:S01]  /*2830*/  I2F.F16 R34, R34 ;  /* 0x0000002200227306 */ /* 0x000e220000200c00 */
[----:B------:R-:W-:-:S02]  /*2840*/  VIADD R43, R41, 0xffffff80 ;  /* 0xffffff80292b7836 */ /* 0x000fc40000000000 */
[----:B------:R-:W-:Y:S02]  /*2850*/  VIADD R10, R10, 0xffffff80 ;  /* 0xffffff800a0a7836 */ /* 0x000fe40000000000 */
[----:B------:R-:W-:Y:S01]  /*2860*/  FFMA.FTZ R27, R20, R27, RZ ;  /* 0x0000001b141b7223 */ /* 0x000fe200000100ff */
[----:B------:R-:W-:Y:S01]  /*2870*/  SHF.R.U32.HI R20, RZ, 0x8, R11 ;  /* 0x00000008ff147819 */ /* 0x000fe2000001160b */
[----:B-1----:R-:W-:Y:S01]  /*2880*/  HADD2.F32 R35, -RZ, R35.H0_H0 ;  /* 0x20000023ff237230 */ /* 0x002fe20000004100 */
[----:B------:R-:W1:Y:S02]  /*2890*/  I2F.F16 R43, R43 ;  /* 0x0000002b002b7306 */ /* 0x000e640000200c00 */
[----:B------:R-:W-:Y:S02]  /*28a0*/  LOP3.LUT R20, R20, 0xff, RZ, 0xc0, !PT ;  /* 0x000000ff14147812 */ /* 0x000fe400078ec0ff */
[----:B------:R-:W-:Y:S02]  /*28b0*/  FFMA.FTZ R35, R35, R44, R42 ;  /* 0x0000002c23237223 */ /* 0x000fe4000001002a */
[----:B------:R-:W-:Y:S01]  /*28c0*/  IADD3 R45, R20, -0x80, RZ ;  /* 0xffffff80142d7810 */ /* 0x000fe20007ffe0ff */
[----:B0-----:R-:W-:Y:S01]  /*28d0*/  HADD2.F32 R34, -RZ, R34.H0_H0 ;  /* 0x20000022ff227230 */ /* 0x001fe20000004100 */
[----:B------:R-:W-:-:S02]  /*28e0*/  LEA.HI R20, R11, 0xffffff80, RZ, 0x8 ;  /* 0xffffff800b147811 */ /* 0x000fc400078f40ff */
[----:B------:R-:W0:Y:S01]  /*28f0*/  I2F.F16 R42, R45 ;  /* 0x0000002d002a7306 */ /* 0x000e220000200c00 */
[----:B------:R-:W-:Y:S01]  /*2900*/  SHF.R.U32.HI R11, RZ, 0x10, R11 ;  /* 0x00000010ff0b7819 */ /* 0x000fe2000001160b */
[----:B------:R-:W-:-:S03]  /*2910*/  FFMA.FTZ R41, R44, R34, R33 ;  /* 0x000000222c297223 */ /* 0x000fc60000010021 */
[----:B------:R-:W-:Y:S01]  /*2920*/  LOP3.LUT R11, R11, 0xff, RZ, 0xc0, !PT ;  /* 0x000000ff0b0b7812 */ /* 0x000fe200078ec0ff */
[----:B-1----:R-:W-:Y:S02]  /*2930*/  HADD2.F32 R34, -RZ, R43.H0_H0 ;  /* 0x2000002bff227230 */ /* 0x002fe40000004100 */
[----:B------:R-:W-:Y:S03]  /*2940*/  I2F.F16 R10, R10 ;  /* 0x0000000a000a7306 */ /* 0x000fe60000200c00 */
[----:B------:R-:W-:Y:S01]  /*2950*/  FFMA.FTZ R34, R44, R34, R31 ;  /* 0x000000222c227223 */ /* 0x000fe2000001001f */
[----:B0-----:R-:W-:Y:S01]  /*2960*/  HADD2.F32 R33, -RZ, R42.H0_H0 ;  /* 0x2000002aff217230 */ /* 0x001fe20000004100 */
[----:B------:R-:W-:-:S03]  /*2970*/  SHF.R.U32.HI R42, RZ, 0x10, R9 ;  /* 0x00000010ff2a7819 */ /* 0x000fc60000011609 */
[----:B------:R-:W0:Y:S01]  /*2980*/  I2F.F16 R32, R32 ;  /* 0x0000002000207306 */ /* 0x000e220000200c00 */
[----:B------:R-:W-:Y:S02]  /*2990*/  IADD3 R9, R8, -0x80, RZ ;  /* 0xffffff8008097810 */ /* 0x000fe40007ffe0ff */
[----:B------:R-:W-:Y:S01]  /*29a0*/  LOP3.LUT R42, R42, 0xff, RZ, 0xc0, !PT ;  /* 0x000000ff2a2a7812 */ /* 0x000fe200078ec0ff */
[----:B------:R-:W-:-:S03]  /*29b0*/  FFMA.FTZ R33, R44, R33, R27 ;  /* 0x000000212c217223 */ /* 0x000fc6000001001b */
[----:B------:R-:W-:Y:S01]  /*29c0*/  IADD3 R42, R42, -0x80, RZ ;  /* 0xffffff802a2a7810 */ /* 0x000fe20007ffe0ff */
[----:B------:R1:W2:Y:S01]  /*29d0*/  I2F.F16 R8, R9 ;  /* 0x0000000900087306 */ /* 0x0002a20000200c00 */
[----:B0-----:R-:W-:-:S07]  /*29e0*/  HADD2.F32 R32, -RZ, R32.H0_H0 ;  /* 0x20000020ff207230 */ /* 0x001fce0000004100 */
[----:B------:R-:W-:Y:S01]  /*29f0*/  I2F.F16 R42, R42 ;  /* 0x0000002a002a7306 */ /* 0x000fe20000200c00 */
[----:B-1----:R-:W-:Y:S01]  /*2a00*/  IADD3 R9, R11, -0x80, RZ ;  /* 0xffffff800b097810 */ /* 0x002fe20007ffe0ff */
[----:B--2---:R-:W-:-:S06]  /*2a10*/  HADD2.F32 R44, -RZ, R8.H0_H0 ;  /* 0x20000008ff2c7230 */ /* 0x004fcc0000004100 */
[----:B------:R-:W0:Y:S01]  /*2a20*/  I2F.F16 R9, R9 ;  /* 0x0000000900097306 */ /* 0x000e220000200c00 */
[----:B------:R-:W-:-:S05]  /*2a30*/  HADD2.F32 R8, -RZ, R25.H0_H0 ;  /* 0x20000019ff087230 */ /* 0x000fca0000004100 */
[----:B------:R-:W-:Y:S02]  /*2a40*/  FFMA.FTZ R35, R44, R8, R35 ;  /* 0x000000082c237223 */ /* 0x000fe40000010023 */
[----:B------:R-:W-:Y:S01]  /*2a50*/  I2F.F16 R30, R30 ;  /* 0x0000001e001e7306 */ /* 0x000fe20000200c00 */
[----:B0-----:R-:W-:-:S07]  /*2a60*/  HADD2.F32 R44, -RZ, R9.H0_H0 ;  /* 0x20000009ff2c7230 */ /* 0x001fce0000004100 */
[----:B------:R-:W0:Y:S01]  /*2a70*/  I2F.F16 R26, R26 ;  /* 0x0000001a001a7306 */ /* 0x000e220000200c00 */
[----:B------:R-:W-:-:S07]  /*2a80*/  FFMA.FTZ R33, R8, R44, R33 ;  /* 0x0000002c08217223 */ /* 0x000fce0000010021 */
[----:B------:R-:W-:Y:S01]  /*2a90*/  I2F.F16 R20, R20 ;  /* 0x0000001400147306 */ /* 0x000fe20000200c00 */
[----:B0-----:R-:W-:Y:S01]  /*2aa0*/  HADD2.F32 R26, -RZ, R26.H0_H0 ;  /* 0x2000001aff1a7230 */ /* 0x001fe20000004100 */
[----:B---3--:R-:W-:Y:S02]  /*2ab0*/  LEA.HI R43, R13, 0xffffff80, RZ, 0x8 ;  /* 0xffffff800d2b7811 */ /* 0x008fe400078f40ff */
[----:B------:R-:W-:-:S04]  /*2ac0*/  LOP3.LUT R11, R12, 0xff, RZ, 0xc0, !PT ;  /* 0x000000ff0c0b7812 */ /* 0x000fc800078ec0ff */
[----:B------:R0:W-:Y:S01]  /*2ad0*/  I2F.F16 R27, R43 ;  /* 0x0000002b001b7306 */ /* 0x0001e20000200c00 */
[----:B------:R-:W-:Y:S02]  /*2ae0*/  LOP3.LUT R9, R14, 0xff, RZ, 0xc0, !PT ;  /* 0x000000ff0e097812 */ /* 0x000fe400078ec0ff */
[----:B------:R-:W-:Y:S02]  /*2af0*/  LEA.HI R24, R12, 0xffffff80, RZ, 0x8 ;  /* 0xffffff800c187811 */ /* 0x000fe400078f40ff */
[----:B------:R-:W-:Y:S01]  /*2b00*/  LEA.HI R31, R14, 0xffffff80, RZ, 0x8 ;  /* 0xffffff800e1f7811 */ /* 0x000fe200078f40ff */
[----:B------:R-:W-:Y:S02]  /*2b10*/  VIADD R44, R9, 0xffffff80 ;  /* 0xffffff80092c7836 */ /* 0x000fe40000000000 */
[----:B0-----:R-:W-:Y:S01]  /*2b20*/  HADD2.F32 R43, -RZ, R42.H0_H0 ;  /* 0x2000002aff2b7230 */ /* 0x001fe20000004100 */
[----:B------:R-:W-:Y:S01]  /*2b30*/  IADD3 R42, R11, -0x80, RZ ;  /* 0xffffff800b2a7810 */ /* 0x000fe20007ffe0ff */
[----:B------:R-:W-:Y:S01]  /*2b40*/  HADD2.F32 R11, -RZ, R10.H0_H0 ;  /* 0x2000000aff0b7230 */ /* 0x000fe20000004100 */
[----:B------:R-:W0:Y:S02]  /*2b50*/  I2F.F16 R24, R24 ;  /* 0x0000001800187306 */ /* 0x000e240000200c00 */
[C---:B------:R-:W-:Y:S01]  /*2b60*/  FFMA.FTZ R41, R8.reuse, R43, R41 ;  /* 0x0000002b08297223 */ /* 0x040fe20000010029 */
[----:B------:R-:W-:Y:S01]  /*2b70*/  LOP3.LUT R43, R13, 0xff, RZ, 0xc0, !PT ;  /* 0x000000ff0d2b7812 */ /* 0x000fe200078ec0ff */
[----:B------:R-:W-:Y:S01]  /*2b80*/  FFMA.FTZ R11, R8, R11, R34 ;  /* 0x0000000b080b7223 */ /* 0x000fe20000010022 */
[----:B------:R-:W-:Y:S01]  /*2b90*/  HADD2.F32 R34, -RZ, R25.H1_H1 ;  /* 0x30000019ff227230 */ /* 0x000fe20000004100 */
[----:B------:R-:W1:Y:S01]  /*2ba0*/  LDS.64 R8, [UR4+0x28] ;  /* 0x00002804ff087984 */ /* 0x000e620008000a00 */
[----:B------:R-:W-:Y:S01]  /*2bb0*/  IADD3 R43, R43, -0x80, RZ ;  /* 0xffffff802b2b7810 */ /* 0x000fe20007ffe0ff */
[----:B------:R2:W-:Y:S02]  /*2bc0*/  I2F.F16 R10, R42 ;  /* 0x0000002a000a7306 */ /* 0x0005e40000200c00 */
[----:B------:R-:W-:Y:S01]  /*2bd0*/  FFMA.FTZ R32, R32, R34, R35 ;  /* 0x0000002220207223 */ /* 0x000fe20000010023 */
[----:B------:R-:W-:-:S02]  /*2be0*/  HADD2.F32 R35, -RZ, R30.H0_H0 ;  /* 0x2000001eff237230 */ /* 0x000fc40000004100 */
[C---:B------:R-:W-:Y:S01]  /*2bf0*/  FFMA.FTZ R26, R34.reuse, R26, R11 ;  /* 0x0000001a221a7223 */ /* 0x040fe2000001000b */
[----:B0-----:R-:W-:Y:S02]  /*2c00*/  HADD2.F32 R24, -RZ, R24.H0_H0 ;  /* 0x20000018ff187230 */ /* 0x001fe40000004100 */
[----:B------:R-:W-:Y:S01]  /*2c10*/  FFMA.FTZ R41, R34, R35, R41 ;  /* 0x0000002322297223 */ /* 0x000fe20000010029 */
[----:B--2---:R-:W-:Y:S01]  /*2c20*/  LOP3.LUT R42, R15, 0xff, RZ, 0xc0, !PT ;  /* 0x000000ff0f2a7812 */ /* 0x004fe200078ec0ff */
[----:B------:R0:W2:Y:S01]  /*2c30*/  I2F.F16 R25, R43 ;  /* 0x0000002b00197306 */ /* 0x0000a20000200c00 */
[----:B------:R-:W-:Y:S02]  /*2c40*/  SHF.R.U32.HI R35, RZ, 0x8, R12 ;  /* 0x00000008ff237819 */ /* 0x000fe4000001160c */
[----:B------:R-:W-:Y:S02]  /*2c50*/  IADD3 R45, R42, -0x80, RZ ;  /* 0xffffff802a2d7810 */ /* 0x000fe40007ffe0ff */
[----:B------:R-:W-:-:S03]  /*2c60*/  LOP3.LUT R42, R35, 0xff, RZ, 0xc0, !PT ;  /* 0x000000ff232a7812 */ /* 0x000fc600078ec0ff */
[----:B------:R3:W-:Y:S01]  /*2c70*/  I2F.F16 R30, R44 ;  /* 0x0000002c001e7306 */ /* 0x0007e20000200c00 */
[----:B0-----:R-:W-:Y:S02]  /*2c80*/  SHF.R.U32.HI R43, RZ, 0x10, R12 ;  /* 0x00000010ff2b7819 */ /* 0x001fe4000001160c */
[----:B------:R-:W-:Y:S02]  /*2c90*/  IADD3 R12, R42, -0x80, RZ ;  /* 0xffffff802a0c7810 */ /* 0x000fe40007ffe0ff */
[--C-:B------:R-:W-:Y:S02]  /*2ca0*/  SHF.R.U32.HI R42, RZ, 0x8, R13.reuse ;  /* 0x00000008ff2a7819 */ /* 0x100fe4000001160d */
[----:B------:R-:W-:Y:S01]  /*2cb0*/  LOP3.LUT R43, R43, 0xff, RZ, 0xc0, !PT ;  /* 0x000000ff2b2b7812 */ /* 0x000fe200078ec0ff */
[----:B------:R-:W0:Y:S01]  /*2cc0*/  I2F.F16 R35, R45 ;  /* 0x0000002d00237306 */ /* 0x000e220000200c00 */
        /* <DEDUP_REMOVED lines=12> */
[----:B---3--:R-:W-:-:S02]  /*2d90*/  SHF.R.U32.HI R44, RZ, 0x10, R14 ;  /* 0x00000010ff2c7819 */ /* 0x008fc4000001160e */
[----:B------:R-:W-:Y:S01]  /*2da0*/  IADD3 R14, R42, -0x80, RZ ;  /* 0xffffff802a0e7810 */ /* 0x000fe20007ffe0ff */
[----:B------:R-:W2:Y:S01]  /*2db0*/  I2F.F16 R13, R13 ;  /* 0x0000000d000d7306 */ /* 0x000ea20000200c00 */
[----:B------:R-:W-:Y:S01]  /*2dc0*/  SHF.R.U32.HI R42, RZ, 0x8, R15 ;  /* 0x00000008ff2a7819 */ /* 0x000fe2000001160f */
[----:B0-----:R-:W-:Y:S01]  /*2dd0*/  HADD2.F32 R45, -RZ, R35.H0_H0 ;  /* 0x20000023ff2d7230 */ /* 0x001fe20000004100 */
[----:B------:R-:W-:Y:S01]  /*2de0*/  IADD3 R34, R20, -0x80, RZ ;  /* 0xffffff8014227810 */ /* 0x000fe20007ffe0ff */
[--C-:B-1----:R-:W-:Y:S01]  /*2df0*/  HADD2.F32 R20, -RZ, R8.reuse.H0_H0 ;  /* 0x20000008ff147230 */ /* 0x102fe20000004100 */
[----:B------:R-:W-:Y:S01]  /*2e00*/  LOP3.LUT R42, R42, 0xff, RZ, 0xc0, !PT ;  /* 0x000000ff2a2a7812 */ /* 0x000fe200078ec0ff */
[----:B------:R-:W-:Y:S01]  /*2e10*/  HADD2.F32 R35, -RZ, R8.H1_H1 ;  /* 0x30000008ff237230 */ /* 0x000fe20000004100 */
[----:B------:R-:W-:Y:S01]  /*2e20*/  LOP3.LUT R44, R44, 0xff, RZ, 0xc0, !PT ;  /* 0x000000ff2c2c7812 */ /* 0x000fe200078ec0ff */
[----:B------:R0:W1:Y:S01]  /*2e30*/  I2F.F16 R10, R34 ;  /* 0x00000022000a7306 */ /* 0x0000620000200c00 */
[----:B------:R-:W-:Y:S01]  /*2e40*/  FFMA.FTZ R32, R43, R20, R32 ;  /* 0x000000142b207223 */ /* 0x000fe20000010020 */
[----:B------:R-:W-:-:S02]  /*2e50*/  VIADD R42, R42, 0xffffff80 ;  /* 0xffffff802a2a7836 */ /* 0x000fc40000000000 */
[----:B------:R-:W-:Y:S01]  /*2e60*/  FFMA.FTZ R41, R20, R25, R41 ;  /* 0x0000001914297223 */ /* 0x000fe20000010029 */
[----:B------:R-:W-:Y:S01]  /*2e70*/  HADD2.F32 R43, -RZ, R30.H0_H0 ;  /* 0x2000001eff2b7230 */ /* 0x000fe20000004100 */
[----:B------:R-:W-:Y:S01]  /*2e80*/  IADD3 R25, R44, -0x80, RZ ;  /* 0xffffff802c197810 */ /* 0x000fe20007ffe0ff */
[----:B--2---:R-:W-:Y:S01]  /*2e90*/  HADD2.F32 R44, -RZ, R13.H0_H0 ;  /* 0x2000000dff2c7230 */ /* 0x004fe20000004100 */
[----:B------:R-:W2:Y:S01]  /*2ea0*/  I2F.F16 R30, R42 ;  /* 0x0000002a001e7306 */ /* 0x000ea20000200c00 */
[----:B0-----:R-:W-:Y:S01]  /*2eb0*/  SHF.R.U32.HI R34, RZ, 0x10, R15 ;  /* 0x00000010ff227819 */ /* 0x001fe2000001160f */
[----:B------:R-:W-:Y:S01]  /*2ec0*/  FFMA.FTZ R26, R20, R43, R26 ;  /* 0x0000002b141a7223 */ /* 0x000fe2000001001a */
[----:B------:R-:W-:Y:S01]  /*2ed0*/  LEA.HI R15, R15, 0xffffff80, RZ, 0x8 ;  /* 0xffffff800f0f7811 */ /* 0x000fe200078f40ff */
[----:B------:R-:W-:Y:S01]  /*2ee0*/  HADD2.F32 R43, -RZ, R12.H0_H0 ;  /* 0x2000000cff2b7230 */ /* 0x000fe20000004100 */
[----:B------:R-:W-:Y:S01]  /*2ef0*/  LOP3.LUT R34, R34, 0xff, RZ, 0xc0, !PT ;  /* 0x000000ff22227812 */ /* 0x000fe200078ec0ff */
[----:B------:R-:W-:Y:S01]  /*2f00*/  FFMA.FTZ R20, R20, R45, R33 ;  /* 0x0000002d14147223 */ /* 0x000fe20000010021 */
[----:B------:R-:W-:Y:S01]  /*2f10*/  HADD2.F32 R12, -RZ, R9.H0_H0 ;  /* 0x20000009ff0c7230 */ /* 0x000fe20000004100 */
[----:B------:R-:W0:Y:S01]  /*2f20*/  I2F.F16 R14, R14 ;  /* 0x0000000e000e7306 */ /* 0x000e220000200c00 */
[----:B------:R-:W-:Y:S01]  /*2f30*/  IADD3 R34, R34, -0x80, RZ ;  /* 0xffffff8022227810 */ /* 0x000fe20007ffe0ff */
[----:B------:R-:W-:Y:S01]  /*2f40*/  FFMA.FTZ R13, R43, R35, R32 ;  /* 0x000000232b0d7223 */ /* 0x000fe20000010020 */
[----:B-1----:R-:W-:-:S02]  /*2f50*/  HADD2.F32 R10, -RZ, R10.H0_H0 ;  /* 0x2000000aff0a7230 */ /* 0x002fc40000004100 */
[----:B------:R-:W-:Y:S01]  /*2f60*/  FFMA.FTZ R41, R35, R44, R41 ;  /* 0x0000002c23297223 */ /* 0x000fe20000010029 */
[----:B------:R-:W-:Y:S02]  /*2f70*/  HADD2.F32 R9, -RZ, R9.H1_H1 ;  /* 0x30000009ff097230 */ /* 0x000fe40000004100 */
[----:B--2---:R-:W-:Y:S01]  /*2f80*/  HADD2.F32 R33, -RZ, R30.H0_H0 ;  /* 0x2000001eff217230 */ /* 0x004fe20000004100 */
[----:B------:R-:W1:Y:S01]  /*2f90*/  I2F.F16 R11, R11 ;  /* 0x0000000b000b7306 */ /* 0x000e620000200c00 */
[----:B------:R-:W-:-:S03]  /*2fa0*/  FFMA.FTZ R10, R12, R10, R41 ;  /* 0x0000000a0c0a7223 */ /* 0x000fc60000010029 */
[----:B------:R-:W-:Y:S01]  /*2fb0*/  FFMA.FTZ R33, R35, R33, R20 ;  /* 0x0000002123217223 */ /* 0x000fe20000010014 */
[----:B0-----:R-:W-:-:S03]  /*2fc0*/  HADD2.F32 R32, -RZ, R14.H0_H0 ;  /* 0x2000000eff207230 */ /* 0x001fc60000004100 */
[----:B------:R-:W0:Y:S01]  /*2fd0*/  I2F.F16 R25, R25 ;  /* 0x0000001900197306 */ /* 0x000e220000200c00 */
[----:B-1----:R-:W-:-:S07]  /*2fe0*/  HADD2.F32 R14, -RZ, R11.H0_H0 ;  /* 0x2000000bff0e7230 */ /* 0x002fce0000004100 */
[----:B------:R-:W1:Y:S01]  /*2ff0*/  I2F.F16 R8, R34 ;  /* 0x0000002200087306 */ /* 0x000e620000200c00 */
[----:B------:R-:W-:Y:S01]  /*3000*/  FFMA.FTZ R11, R35, R32, R26 ;  /* 0x00000020230b7223 */ /* 0x000fe2000001001a */
[----:B------:R-:W-:Y:S01]  /*3010*/  FFMA.FTZ R13, R14, R12, R13 ;  /* 0x0000000c0e0d7223 */ /* 0x000fe2000001000d */
[----:B0-----:R-:W-:-:S05]  /*3020*/  HADD2.F32 R30, -RZ, R25.H0_H0 ;  /* 0x20000019ff1e7230 */ /* 0x001fca0000004100 */
[----:B------:R-:W0:Y:S01]  /*3030*/  I2F.F16 R31, R31 ;  /* 0x0000001f001f7306 */ /* 0x000e220000200c00 */
[----:B------:R-:W-:Y:S01]  /*3040*/  FFMA.FTZ R13, R24, R9, R13 ;  /* 0x00000009180d7223 */ /* 0x000fe2000001000d */
[----:B------:R-:W-:-:S03]  /*3050*/  FFMA.FTZ R11, R12, R30, R11 ;  /* 0x0000001e0c0b7223 */ /* 0x000fc6000001000b */
[----:B------:R-:W-:Y:S01]  /*3060*/  FMUL.FTZ R13, R16, R13 ;  /* 0x0000000d100d7220 */ /* 0x000fe20000410000 */
[----:B-1----:R-:W-:Y:S02]  /*3070*/  HADD2.F32 R20, -RZ, R8.H0_H0 ;  /* 0x20000008ff147230 */ /* 0x002fe40000004100 */
[----:B------:R-:W1:Y:S01]  /*3080*/  I2F.F16 R15, R15 ;  /* 0x0000000f000f7306 */ /* 0x000e620000200c00 */
[----:B------:R-:W-:Y:S01]  /*3090*/  HADD2.F32 R8, -RZ, R27.H0_H0 ;  /* 0x2000001bff087230 */ /* 0x000fe20000004100 */
[----:B------:R-:W-:Y:S01]  /*30a0*/  F2FP.F16.F32.PACK_AB R13, RZ, R13 ;  /* 0x0000000dff0d723e */ /* 0x000fe200000000ff */
[----:B------:R-:W-:-:S03]  /*30b0*/  FFMA.FTZ R33, R12, R20, R33 ;  /* 0x000000140c217223 */ /* 0x000fc60000010021 */
[----:B------:R-:W-:Y:S01]  /*30c0*/  FFMA.FTZ R8, R9, R8, R10 ;  /* 0x0000000809087223 */ /* 0x000fe2000001000a */
[----:B0-----:R-:W-:-:S03]  /*30d0*/  HADD2.F32 R14, -RZ, R31.H0_H0 ;  /* 0x2000001fff0e7230 */ /* 0x001fc60000004100 */
[----:B------:R-:W-:Y:S02]  /*30e0*/  FMUL.FTZ R8, R17, R8 ;  /* 0x0000000811087220 */ /* 0x000fe40000410000 */
[----:B------:R-:W-:Y:S01]  /*30f0*/  FFMA.FTZ R11, R9, R14, R11 ;  /* 0x0000000e090b7223 */ /* 0x000fe2000001000b */
[----:B-1----:R-:W-:-:S03]  /*3100*/  HADD2.F32 R26, -RZ, R15.H0_H0 ;  /* 0x2000000fff1a7230 */ /* 0x002fc60000004100 */
[----:B------:R-:W-:Y:S01]  /*3110*/  FMUL.FTZ R11, R18, R11 ;  /* 0x0000000b120b7220 */ /* 0x000fe20000410000 */
[----:B------:R-:W-:Y:S01]  /*3120*/  F2FP.F16.F32.PACK_AB R8, RZ, R8 ;  /* 0x00000008ff08723e */ /* 0x000fe200000000ff */
[----:B------:R-:W-:-:S03]  /*3130*/  FFMA.FTZ R26, R9, R26, R33 ;  /* 0x0000001a091a7223 */ /* 0x000fc60000010021 */
[----:B------:R-:W-:Y:S02]  /*3140*/  F2FP.F16.F32.PACK_AB R11, RZ, R11 ;  /* 0x0000000bff0b723e */ /* 0x000fe400000000ff */
[----:B------:R-:W-:Y:S01]  /*3150*/  PRMT R13, R13, 0x5410, R8 ;  /* 0x000054100d0d7816 */ /* 0x000fe20000000008 */
[----:B------:R-:W-:-:S05]  /*3160*/  FMUL.FTZ R26, R19, R26 ;  /* 0x0000001a131a7220 */ /* 0x000fca0000410000 */
[----:B------:R-:W-:Y:S01]  /*3170*/  F2FP.F16.F32.PACK_AB R26, RZ, R26 ;  /* 0x0000001aff1a723e */ /* 0x000fe200000000ff */
[----:B------:R-:W-:-:S03]  /*3180*/  HFMA2.MMA R38, R13, 1, 1, R38 ;  /* 0x3c003c000d267835 */ /* 0x000fc60000000026 */
[----:B------:R-:W-:-:S05]  /*3190*/  PRMT R11, R11, 0x5410, R26 ;  /* 0x000054100b0b7816 */ /* 0x000fca000000001a */
[----:B------:R-:W-:-:S07]  /*31a0*/  HADD2 R37, R11, R37 ;  /* 0x000000250b257230 */ /* 0x000fce0000000000 */
.L_x_4894:
[----:B------:R-:W-:Y:S01]  /*31b0*/  IMAD.WIDE R28, R39, 0x8, R28 ;  /* 0x00000008271c7825 */ /* 0x000fe200078e021c */
[----:B------:R-:W-:Y:S06]  /*31c0*/  @!P1 BRA `(.L_x_4895) ;  /* 0x0000000800fc9947 */ /* 0x000fec0003800000 */
[----:B-----5:R-:W3:Y:S01]  /*31d0*/  LDG.E.128.CONSTANT R8, desc[UR6][R28.64] ;  /* 0x000000061c087981 */ /* 0x020ee2000c1e9d00 */
[----:B-1----:R-:W-:Y:S02]  /*31e0*/  LOP3.LUT R12, R4, 0xff, RZ, 0xc0, !PT ;  /* 0x000000ff040c7812 */ /* 0x002fe400078ec0ff */
[----:B------:R-:W-:Y:S02]  /*31f0*/  SHF.R.U32.HI R24, RZ, 0x8, R4 ;  /* 0x00000008ff187819 */ /* 0x000fe40000011604 */
[----:B------:R-:W-:Y:S02]  /*3200*/  IADD3 R25, R12, -0x80, RZ ;  /* 0xffffff800c197810 */ /* 0x000fe40007ffe0ff */
[----:B------:R-:W-:Y:S02]  /*3210*/  LOP3.LUT R12, R5, 0xff, RZ, 0xc0, !PT ;  /* 0x000000ff050c7812 */ /* 0x000fe400078ec0ff */
[----:B------:R-:W-:Y:S02]  /*3220*/  LEA.HI R31, R4, 0xffffff80, RZ, 0x8 ;  /* 0xffffff80041f7811 */ /* 0x000fe400078f40ff */
[----:B------:R-:W-:Y:S01]  /*3230*/  IADD3 R43, R12, -0x80, RZ ;  /* 0xffffff800c2b7810 */ /* 0x000fe20007ffe0ff */
[----:B------:R-:W1:Y:S01]  /*3240*/  I2F.F16 R25, R25 ;  /* 0x0000001900197306 */ /* 0x000e620000200c00 */
[----:B------:R-:W-:-:S02]  /*3250*/  LOP3.LUT R12, R6, 0xff, RZ, 0xc0, !PT ;  /* 0x000000ff060c7812 */ /* 0x000fc400078ec0ff */
[----:B------:R-:W-:Y:S02]  /*3260*/  SHF.R.U32.HI R4, RZ, 0x10, R4 ;  /* 0x00000010ff047819 */ /* 0x000fe40000011604 */
[----:B------:R-:W-:Y:S01]  /*3270*/  LOP3.LUT R32, R24, 0xff, RZ, 0xc0, !PT ;  /* 0x000000ff18207812 */ /* 0x000fe200078ec0ff */
[----:B------:R-:W-:Y:S01]  /*3280*/  VIADD R41, R12, 0xffffff80 ;  /* 0xffffff800c297836 */ /* 0x000fe20000000000 */
[----:B------:R-:W-:Y:S01]  /*3290*/  LOP3.LUT R12, R7, 0xff, RZ, 0xc0, !PT ;  /* 0x000000ff070c7812 */ /* 0x000fe200078ec0ff */
[----:B------:R-:W4:Y:S01]  /*32a0*/  I2F.F16 R43, R43 ;  /* 0x0000002b002b7306 */ /* 0x000f220000200c00 */
[----:B------:R-:W-:Y:S02]  /*32b0*/  LOP3.LUT R4, R4, 0xff, RZ, 0xc0, !PT ;  /* 0x000000ff04047812 */ /* 0x000fe400078ec0ff */
[----:B------:R-:W-:Y:S02]  /*32c0*/  IADD3 R15, R12, -0x80, RZ ;  /* 0xffffff800c0f7810 */ /* 0x000fe40007ffe0ff */
[----:B------:R-:W0:Y:S01]  /*32d0*/  LDS.64 R12, [UR4+0x30] ;  /* 0x00003004ff0c7984 */ /* 0x000e220008000a00 */
[----:B------:R-:W-:Y:S01]  /*32e0*/  IADD3 R33, R32, -0x80, RZ ;  /* 0xffffff8020217810 */ /* 0x000fe20007ffe0ff */
[----:B-1----:R-:W-:Y:S01]  /*32f0*/  HADD2.F32 R25, -RZ, R25.H0_H0 ;  /* 0x20000019ff197230 */ /* 0x002fe20000004100 */
[----:B------:R-:W-:Y:S01]  /*3300*/  I2F.F16 R41, R41 ;  /* 0x0000002900297306 */ /* 0x000fe20000200c00 */
[----:B------:R-:W-:-:S02]  /*3310*/  LEA.HI R30, R5, 0xffffff80, RZ, 0x8 ;  /* 0xffffff80051e7811 */ /* 0x000fc400078f40ff */
[--C-:B------:R-:W-:Y:S02]  /*3320*/  SHF.R.U32.HI R32, RZ, 0x8, R5.reuse ;  /* 0x00000008ff207819 */ /* 0x100fe40000011605 */
[----:B------:R-:W-:Y:S02]  /*3330*/  SHF.R.U32.HI R5, RZ, 0x10, R5 ;  /* 0x00000010ff057819 */ /* 0x000fe40000011605 */
[----:B------:R-:W-:Y:S01]  /*3340*/  IADD3 R4, R4, -0x80, RZ ;  /* 0xffffff8004047810 */ /* 0x000fe20007ffe0ff */
[----:B------:R-:W1:Y:S01]  /*3350*/  I2F.F16 R15, R15 ;  /* 0x0000000f000f7306 */ /* 0x000e620000200c00 */
[----:B------:R-:W-:Y:S01]  /*3360*/  SHF.R.U32.HI R42, RZ, 0x8, R6 ;  /* 0x00000008ff2a7819 */ /* 0x000fe20000011606 */
[----:B----4-:R-:W-:Y:S01]  /*3370*/  HADD2.F32 R43, -RZ, R43.H0_H0 ;  /* 0x2000002bff2b7230 */ /* 0x010fe20000004100 */
[----:B------:R-:W-:Y:S02]  /*3380*/  LOP3.LUT R34, R32, 0xff, RZ, 0xc0, !PT ;  /* 0x000000ff20227812 */ /* 0x000fe400078ec0ff */
[----:B------:R-:W-:-:S02]  /*3390*/  LOP3.LUT R5, R5, 0xff, RZ, 0xc0, !PT ;  /* 0x000000ff05057812 */ /* 0x000fc400078ec0ff */
[----:B------:R-:W-:Y:S01]  /*33a0*/  LOP3.LUT R42, R42, 0xff, RZ, 0xc0, !PT ;  /* 0x000000ff2a2a7812 */ /* 0x000fe200078ec0ff */
[----:B------:R0:W-:Y:S01]  /*33b0*/  I2F.F16 R32, R4 ;  /* 0x0000000400207306 */ /* 0x0001e20000200c00 */
[----:B------:R-:W-:Y:S01]  /*33c0*/  LEA.HI R14, R6, 0xffffff80, RZ, 0x8 ;  /* 0xffffff80060e7811 */ /* 0x000fe200078f40ff */
[----:B------:R-:W-:Y:S01]  /*33d0*/  VIADD R34, R34, 0xffffff80 ;  /* 0xffffff8022227836 */ /* 0x000fe20000000000 */
[----:B------:R-:W-:Y:S01]  /*33e0*/  LEA.HI R20, R7, 0xffffff80, RZ, 0x8 ;  /* 0xffffff8007147811 */ /* 0x000fe200078f40ff */
[----:B-1----:R-:W-:-:S04]  /*33f0*/  HADD2.F32 R15, -RZ, R15.H0_H0 ;  /* 0x2000000fff0f7230 */ /* 0x002fc80000004100 */
[----:B------:R-:W1:Y:S08]  /*3400*/  I2F.F16 R33, R33 ;  /* 0x0000002100217306 */ /* 0x000e700000200c00 */
[----:B------:R-:W4:Y:S01]  /*3410*/  I2F.F16 R34, R34 ;  /* 0x0000002200227306 */ /* 0x000f220000200c00 */
[--C-:B0-----:R-:W-:Y:S02]  /*3420*/  HADD2.F32 R4, -RZ, R12.reuse.H0_H0 ;  /* 0x2000000cff047230 */ /* 0x101fe40000004100 */
[----:B------:R-:W-:-:S05]  /*3430*/  HADD2.F32 R44, -RZ, R12.H1_H1 ;  /* 0x3000000cff2c7230 */ /* 0x000fca0000004100 */
[----:B------:R-:W-:Y:S01]  /*3440*/  I2F.F16 R31, R31 ;  /* 0x0000001f001f7306 */ /* 0x000fe20000200c00 */
[----:B-1----:R-:W-:Y:S02]  /*3450*/  HADD2.F32 R33, -RZ, R33.H0_H0 ;  /* 0x20000021ff217230 */ /* 0x002fe40000004100 */
[----:B------:R-:W-:Y:S01]  /*3460*/  FFMA.FTZ R15, R4, R15, RZ ;  /* 0x0000000f040f7223 */ /* 0x000fe200000100ff */
[----:B----4-:R-:W-:-:S04]  /*3470*/  HADD2.F32 R34, -RZ, R34.H0_H0 ;  /* 0x20000022ff227230 */ /* 0x010fc80000004100 */
[----:B------:R-:W0:Y:S08]  /*3480*/  I2F.F16 R30, R30 ;  /* 0x0000001e001e7306 */ /* 0x000e300000200c00 */
[----:B------:R-:W-:Y:S01]  /*3490*/  I2F.F16 R14, R14 ;  /* 0x0000000e000e7306 */ /* 0x000fe20000200c00 */
[----:B0-----:R-:W-:-:S07]  /*34a0*/  HADD2.F32 R30, -RZ, R30.H0_H0 ;  /* 0x2000001eff1e7230 */ /* 0x001fce0000004100 */
[----:B------:R-:W-:Y:S01]  /*34b0*/  I2F.F16 R20, R20 ;  /* 0x0000001400147306 */ /* 0x000fe20000200c00 */
[----:B---3--:R-:W-:Y:S02]  /*34c0*/  LEA.HI R35, R10, 0xffffff80, RZ, 0x8 ;  /* 0xffffff800a237811 */ /* 0x008fe400078f40ff */
[----:B--2---:R-:W-:-:S05]  /*34d0*/  LEA.HI R27, R8, 0xffffff80, RZ, 0x8 ;  /* 0xffffff80081b7811 */ /* 0x004fca00078f40ff */
[----:B------:R0:W1:Y:S01]  /*34e0*/  I2F.F16 R24, R35 ;  /* 0x0000002300187306 */ /* 0x0000620000200c00 */
[----:B------:R-:W-:-:S07]  /*34f0*/  LEA.HI R26, R9, 0xffffff80, RZ, 0x8 ;  /* 0xffffff80091a7811 */ /* 0x000fce00078f40ff */
[----:B------:R-:W-:Y:S01]  /*3500*/  I2F.F16 R27, R27 ;  /* 0x0000001b001b7306 */ /* 0x000fe20000200c00 */
[----:B0-----:R-:W-:Y:S02]  /*3510*/  SHF.R.U32.HI R35, RZ, 0x10, R6 ;  /* 0x00000010ff237819 */ /* 0x001fe40000011606 */
[----:B------:R-:W-:Y:S01]  /*3520*/  IADD3 R6, R5, -0x80, RZ ;  /* 0xffffff8005067810 */ /* 0x000fe20007ffe0ff */
[----:B------:R-:W-:Y:S01]  /*3530*/  HADD2.F32 R5, -RZ, R41.H0_H0 ;  /* 0x20000029ff057230 */ /* 0x000fe20000004100 */
[----:B------:R-:W-:Y:S01]  /*3540*/  IADD3 R41, R42, -0x80, RZ ;  /* 0xffffff802a297810 */ /* 0x000fe20007ffe0ff */
[----:B------:R-:W-:Y:S01]  /*3550*/  FFMA.FTZ R42, R25, R4, RZ ;  /* 0x00000004192a7223 */ /* 0x000fe200000100ff */
[C---:B------:R-:W-:Y:S01]  /*3560*/  FFMA.FTZ R25, R4.reuse, R43, RZ ;  /* 0x0000002b04197223 */ /* 0x040fe200000100ff */
[----:B------:R-:W-:Y:S01]  /*3570*/  SHF.R.U32.HI R43, RZ, 0x8, R7 ;  /* 0x00000008ff2b7819 */ /* 0x000fe20000011607 */
[----:B------:R-:W-:Y:S01]  /*3580*/  FFMA.FTZ R5, R4, R5, RZ ;  /* 0x0000000504057223 */ /* 0x000fe200000100ff */
[----:B------:R-:W-:Y:S01]  /*3590*/  LOP3.LUT R35, R35, 0xff, RZ, 0xc0, !PT ;  /* 0x000000ff23237812 */ /* 0x000fe200078ec0ff */
[----:B------:R-:W0:Y:S01]  /*35a0*/  I2F.F16 R41, R41 ;  /* 0x0000002900297306 */ /* 0x000e220000200c00 */
[----:B------:R-:W-:Y:S01]  /*35b0*/  LOP3.LUT R43, R43, 0xff, RZ, 0xc0, !PT ;  /* 0x000000ff2b2b7812 */ /* 0x000fe200078ec0ff */
[----:B------:R-:W-:Y:S01]  /*35c0*/  FFMA.FTZ R42, R33, R44, R42 ;  /* 0x0000002c212a7223 */ /* 0x000fe2000001002a */
[----:B------:R-:W-:Y:S01]  /*35d0*/  IADD3 R4, R35, -0x80, RZ ;  /* 0xffffff8023047810 */ /* 0x000fe20007ffe0ff */
[----:B------:R-:W-:Y:S01]  /*35e0*/  FFMA.FTZ R25, R44, R34, R25 ;  /* 0x000000222c197223 */ /* 0x000fe20000010019 */
[----:B------:R-:W-:Y:S01]  /*35f0*/  SHF.R.U32.HI R7, RZ, 0x10, R7 ;  /* 0x00000010ff077819 */ /* 0x000fe20000011607 */
[----:B------:R-:W-:Y:S01]  /*3600*/  VIADD R35, R43, 0xffffff80 ;  /* 0xffffff802b237836 */ /* 0x000fe20000000000 */
[----:B------:R-:W-:Y:S01]  /*3610*/  LOP3.LUT R33, R9, 0xff, RZ, 0xc0, !PT ;  /* 0x000000ff09217812 */ /* 0x000fe200078ec0ff */
[----:B------:R-:W-:Y:S01]  /*3620*/  I2F.F16 R6, R6 ;  /* 0x0000000600067306 */ /* 0x000fe20000200c00 */
[----:B------:R-:W-:Y:S01]  /*3630*/  LOP3.LUT R7, R7, 0xff, RZ, 0xc0, !PT ;  /* 0x000000ff07077812 */ /* 0x000fe200078ec0ff */
[----:B------:R-:W-:-:S02]  /*3640*/  HADD2.F32 R43, -RZ, R32.H0_H0 ;  /* 0x20000020ff2b7230 */ /* 0x000fc40000004100 */
[----:B-1----:R-:W-:Y:S01]  /*3650*/  HADD2.F32 R24, -RZ, R24.H0_H0 ;  /* 0x20000018ff187230 */ /* 0x002fe20000004100 */
[----:B------:R-:W-:Y:S01]  /*3660*/  IADD3 R12, R7, -0x80, RZ ;  /* 0xffffff80070c7810 */ /* 0x000fe20007ffe0ff */
[----:B0-----:R-:W-:Y:S02]  /*3670*/  HADD2.F32 R41, -RZ, R41.H0_H0 ;  /* 0x20000029ff297230 */ /* 0x001fe40000004100 */
[----:B------:R-:W0:Y:S01]  /*3680*/  I2F.F16 R35, R35 ;  /* 0x0000002300237306 */ /* 0x000e220000200c00 */
[----:B------:R-:W-:Y:S02]  /*3690*/  LOP3.LUT R7, R8, 0xff, RZ, 0xc0, !PT ;  /* 0x000000ff08077812 */ /* 0x000fe400078ec0ff */
[----:B------:R-:W-:Y:S02]  /*36a0*/  FFMA.FTZ R5, R44, R41, R5 ;  /* 0x000000292c057223 */ /* 0x000fe40000010005 */
[----:B------:R-:W-:-:S03]  /*36b0*/  IADD3 R7, R7, -0x80, RZ ;  /* 0xffffff8007077810 */ /* 0x000fc60007ffe0ff */
[----:B------:R-:W1:Y:S01]  /*36c0*/  I2F.F16 R4, R4 ;  /* 0x0000000400047306 */ /* 0x000e620000200c00 */
[----:B0-----:R-:W-:Y:S01]  /*36d0*/  HADD2.F32 R34, -RZ, R35.H0_H0 ;  /* 0x20000023ff227230 */ /* 0x001fe20000004100 */
[----:B------:R-:W-:-:S06]  /*36e0*/  IADD3 R35, R33, -0x80, RZ ;  /* 0xffffff8021237810 */ /* 0x000fcc0007ffe0ff */
[----:B------:R-:W0:Y:S01]  /*36f0*/  I2F.F16 R12, R12 ;  /* 0x0000000c000c7306 */ /* 0x000e220000200c00 */
[----:B------:R-:W-:Y:S01]  /*3700*/  LOP3.LUT R33, R10, 0xff, RZ, 0xc0, !PT ;  /* 0x000000ff0a217812 */ /* 0x000fe200078ec0ff */
[----:B------:R-:W-:Y:S01]  /*3710*/  FFMA.FTZ R34, R44, R34, R15 ;  /* 0x000000222c227223 */ /* 0x000fe2000001000f */
[----:B------:R-:W-:-:S03]  /*3720*/  HADD2.F32 R44, -RZ, R13.H0_H0 ;  /* 0x2000000dff2c7230 */ /* 0x000fc60000004100 */
[----:B------:R-:W-:Y:S02]  /*3730*/  VIADD R41, R33, 0xffffff80 ;  /* 0xffffff8021297836 */ /* 0x000fe40000000000 */
[----:B------:R-:W-:Y:S02]  /*3740*/  HADD2.F32 R33, -RZ, R6.H0_H0 ;  /* 0x20000006ff217230 */ /* 0x000fe40000004100 */
[----:B------:R-:W-:Y:S01]  /*3750*/  FFMA.FTZ R32, R43, R44, R42 ;  /* 0x0000002c2b207223 */ /* 0x000fe2000001002a */
[----:B-1----:R-:W-:Y:S01]  /*3760*/  HADD2.F32 R43, -RZ, R4.H0_H0 ;  /* 0x20000004ff2b7230 */ /* 0x002fe20000004100 */
[----:B------:R1:W-:Y:S01]  /*3770*/  I2F.F16 R15, R35 ;  /* 0x00000023000f7306 */ /* 0x0003e20000200c00 */
[----:B------:R-:W-:Y:S01]  /*3780*/  LOP3.LUT R42, R11, 0xff, RZ, 0xc0, !PT ;  /* 0x000000ff0b2a7812 */ /* 0x000fe200078ec0ff */
[----:B------:R-:W-:Y:S01]  /*3790*/  FFMA.FTZ R25, R44, R33, R25 ;  /* 0x000000212c197223 */ /* 0x000fe20000010019 */
[----:B------:R-:W-:Y:S01]  /*37a0*/  SHF.R.U32.HI R33, RZ, 0x8, R8 ;  /* 0x00000008ff217819 */ /* 0x000fe20000011608 */
[----:B0-----:R-:W-:-:S02]  /*37b0*/  HADD2.F32 R45, -RZ, R12.H0_H0 ;  /* 0x2000000cff2d7230 */ /* 0x001fc40000004100 */
[----:B------:R-:W-:Y:S01]  /*37c0*/  FFMA.FTZ R12, R44, R43, R5 ;  /* 0x0000002b2c0c7223 */ /* 0x000fe20000010005 */
[----:B------:R-:W-:Y:S01]  /*37d0*/  IADD3 R42, R42, -0x80, RZ ;  /* 0xffffff802a2a7810 */ /* 0x000fe20007ffe0ff */
[----:B------:R-:W-:Y:S01]  /*37e0*/  HADD2.F32 R43, -RZ, R31.H0_H0 ;  /* 0x2000001fff2b7230 */ /* 0x000fe20000004100 */
[----:B------:R-:W-:Y:S01]  /*37f0*/  LOP3.LUT R4, R33, 0xff, RZ, 0xc0, !PT ;  /* 0x000000ff21047812 */ /* 0x000fe200078ec0ff */
[----:B------:R0:W-:Y:S01]  /*3800*/  I2F.F16 R6, R41 ;  /* 0x0000002900067306 */ /* 0x0001e20000200c00 */
[----:B-1----:R-:W-:Y:S01]  /*3810*/  SHF.R.U32.HI R35, RZ, 0x10, R8 ;  /* 0x00000010ff237819 */ /* 0x002fe20000011608 */
[----:B------:R-:W-:Y:S01]  /*3820*/  FFMA.FTZ R34, R44, R45, R34 ;  /* 0x0000002d2c227223 */ /* 0x000fe20000010022 */
[----:B------:R-:W-:Y:S02]  /*3830*/  IADD3 R8, R4, -0x80, RZ ;  /* 0xffffff8004087810 */ /* 0x000fe40007ffe0ff */
[----:B------:R-:W1:Y:S01]  /*3840*/  LDS.64 R4, [UR4+0x38] ;  /* 0x00003804ff047984 */ /* 0x000e620008000a00 */
[----:B------:R-:W-:-:S02]  /*3850*/  SHF.R.U32.HI R31, RZ, 0x8, R10 ;  /* 0x00000008ff1f7819 */ /* 0x000fc4000001160a */
[----:B------:R2:W3:Y:S01]  /*3860*/  I2F.F16 R33, R42 ;  /* 0x0000002a00217306 */ /* 0x0004e20000200c00 */
[--C-:B0-----:R-:W-:Y:S02]  /*3870*/  SHF.R.U32.HI R41, RZ, 0x8, R9.reuse ;  /* 0x00000008ff297819 */ /* 0x101fe40000011609 */
[----:B------:R-:W-:Y:S02]  /*3880*/  LOP3.LUT R31, R31, 0xff, RZ, 0xc0, !PT ;  /* 0x000000ff1f1f7812 */ /* 0x000fe400078ec0ff */
[----:B------:R-:W-:Y:S02]  /*3890*/  LOP3.LUT R41, R41, 0xff, RZ, 0xc0, !PT ;  /* 0x000000ff29297812 */ /* 0x000fe400078ec0ff */
[----:B------:R-:W-:Y:S01]  /*38a0*/  LOP3.LUT R35, R35, 0xff, RZ, 0xc0, !PT ;  /* 0x000000ff23237812 */ /* 0x000fe200078ec0ff */
[----:B------:R-:W0:Y:S01]  /*38b0*/  I2F.F16 R7, R7 ;  /* 0x0000000700077306 */ /* 0x000e220000200c00 */
[----:B--2---:R-:W-:Y:S01]  /*38c0*/  SHF.R.U32.HI R42, RZ, 0x10, R9 ;  /* 0x00000010ff2a7819 */ /* 0x004fe20000011609 */
[----:B------:R-:W-:Y:S01]  /*38d0*/  VIADD R9, R41, 0xffffff80 ;  /* 0xffffff8029097836 */ /* 0x000fe20000000000 */
[----:B------:R-:W-:Y:S01]  /*38e0*/  IADD3 R35, R35, -0x80, RZ ;  /* 0xffffff8023237810 */ /* 0x000fe20007ffe0ff */
[----:B------:R-:W-:Y:S01]  /*38f0*/  HADD2.F32 R41, -RZ, R13.H1_H1 ;  /* 0x3000000dff297230 */ /* 0x000fe20000004100 */
[----:B------:R-:W-:Y:S01]  /*3900*/  LOP3.LUT R42, R42, 0xff, RZ, 0xc0, !PT ;  /* 0x000000ff2a2a7812 */ /* 0x000fe200078ec0ff */
[----:B---3--:R-:W-:-:S02]  /*3910*/  HADD2.F32 R33, -RZ, R33.H0_H0 ;  /* 0x20000021ff217230 */ /* 0x008fc40000004100 */
[----:B------:R-:W-:Y:S01]  /*3920*/  I2F.F16 R9, R9 ;  /* 0x0000000900097306 */ /* 0x000fe20000200c00 */
[----:B------:R-:W-:Y:S01]  /*3930*/  IADD3 R13, R42, -0x80, RZ ;  /* 0xffffff802a0d7810 */ /* 0x000fe20007ffe0ff */
[----:B------:R-:W-:Y:S01]  /*3940*/  FFMA.FTZ R25, R41, R30, R25 ;  /* 0x0000001e29197223 */ /* 0x000fe20000010019 */
[----:B------:R-:W-:Y:S01]  /*3950*/  SHF.R.U32.HI R42, RZ, 0x10, R10 ;  /* 0x00000010ff2a7819 */ /* 0x000fe2000001160a */
[----:B------:R-:W-:Y:S01]  /*3960*/  FFMA.FTZ R32, R43, R41, R32 ;  /* 0x000000292b207223 */ /* 0x000fe20000010020 */
[----:B------:R-:W-:Y:S01]  /*3970*/  IADD3 R10, R31, -0x80, RZ ;  /* 0xffffff801f0a7810 */ /* 0x000fe20007ffe0ff */
[----:B------:R-:W-:Y:S01]  /*3980*/  HADD2.F32 R31, -RZ, R14.H0_H0 ;  /* 0x2000000eff1f7230 */ /* 0x000fe20000004100 */
[--C-:B------:R-:W-:Y:S01]  /*3990*/  SHF.R.U32.HI R14, RZ, 0x8, R11.reuse ;  /* 0x00000008ff0e7819 */ /* 0x100fe2000001160b */
[----:B------:R-:W-:Y:S01]  /*39a0*/  HADD2.F32 R43, -RZ, R20.H0_H0 ;  /* 0x20000014ff2b7230 */ /* 0x000fe20000004100 */
[----:B------:R-:W-:Y:S01]  /*39b0*/  LOP3.LUT R42, R42, 0xff, RZ, 0xc0, !PT ;  /* 0x000000ff2a2a7812 */ /* 0x000fe200078ec0ff */
[----:B------:R-:W2:Y:S01]  /*39c0*/  I2F.F16 R8, R8 ;  /* 0x0000000800087306 */ /* 0x000ea20000200c00 */
[----:B------:R-:W-:Y:S01]  /*39d0*/  LOP3.LUT R30, R14, 0xff, RZ, 0xc0, !PT ;  /* 0x000000ff0e1e7812 */ /* 0x000fe200078ec0ff */
[C---:B------:R-:W-:Y:S01]  /*39e0*/  FFMA.FTZ R12, R41.reuse, R31, R12 ;  /* 0x0000001f290c7223 */ /* 0x040fe2000001000c */
[----:B------:R-:W-:Y:S01]  /*39f0*/  SHF.R.U32.HI R31, RZ, 0x10, R11 ;  /* 0x00000010ff1f7819 */ /* 0x000fe2000001160b */
[----:B------:R-:W-:Y:S01]  /*3a00*/  FFMA.FTZ R34, R41, R43, R34 ;  /* 0x0000002b29227223 */ /* 0x000fe20000010022 */
[----:B------:R-:W-:Y:S01]  /*3a10*/  LEA.HI R14, R11, 0xffffff80, RZ, 0x8 ;  /* 0xffffff800b0e7811 */ /* 0x000fe200078f40ff */
[----:B------:R-:W-:Y:S01]  /*3a20*/  VIADD R30, R30, 0xffffff80 ;  /* 0xffffff801e1e7836 */ /* 0x000fe20000000000 */
[----:B------:R-:W-:Y:S01]  /*3a30*/  LOP3.LUT R41, R31, 0xff, RZ, 0xc0, !PT ;  /* 0x000000ff1f297812 */ /* 0x000fe200078ec0ff */
[----:B0-----:R-:W-:Y:S01]  /*3a40*/  HADD2.F32 R43, -RZ, R7.H0_H0 ;  /* 0x20000007ff2b7230 */ /* 0x001fe20000004100 */
[----:B------:R-:W-:Y:S01]  /*3a50*/  IADD3 R20, R42, -0x80, RZ ;  /* 0xffffff802a147810 */ /* 0x000fe20007ffe0ff */
[----:B------:R-:W0:Y:S01]  /*3a60*/  I2F.F16 R10, R10 ;  /* 0x0000000a000a7306 */ /* 0x000e220000200c00 */
[--C-:B-1----:R-:W-:Y:S01]  /*3a70*/  HADD2.F32 R11, -RZ, R4.reuse.H0_H0 ;  /* 0x20000004ff0b7230 */ /* 0x102fe20000004100 */
[----:B------:R-:W-:Y:S01]  /*3a80*/  IADD3 R41, R41, -0x80, RZ ;  /* 0xffffff8029297810 */ /* 0x000fe20007ffe0ff */
[----:B------:R-:W-:-:S02]  /*3a90*/  HADD2.F32 R4, -RZ, R4.H1_H1 ;  /* 0x30000004ff047230 */ /* 0x000fc40000004100 */
[----:B--2---:R-:W-:Y:S02]  /*3aa0*/  HADD2.F32 R8, -RZ, R8.H0_H0 ;  /* 0x20000008ff087230 */ /* 0x004fe40000004100 */
[----:B------:R-:W-:Y:S01]  /*3ab0*/  FFMA.FTZ R31, R43, R11, R32 ;  /* 0x0000000b2b1f7223 */ /* 0x000fe20000010020 */
[----:B------:R-:W-:Y:S01]  /*3ac0*/  HADD2.F32 R43, -RZ, R6.H0_H0 ;  /* 0x20000006ff2b7230 */ /* 0x000fe20000004100 */
[----:B------:R-:W1:Y:S01]  /*3ad0*/  I2F.F16 R30, R30 ;  /* 0x0000001e001e7306 */ /* 0x000e620000200c00 */
[----:B------:R-:W-:Y:S02]  /*3ae0*/  HADD2.F32 R32, -RZ, R15.H0_H0 ;  /* 0x2000000fff207230 */ /* 0x000fe40000004100 */
[C---:B------:R-:W-:Y:S01]  /*3af0*/  FFMA.FTZ R34, R11.reuse, R33, R34 ;  /* 0x000000210b227223 */ /* 0x040fe20000010022 */
[----:B------:R-:W-:Y:S02]  /*3b00*/  HADD2.F32 R15, -RZ, R9.H0_H0 ;  /* 0x20000009ff0f7230 */ /* 0x000fe40000004100 */
[----:B------:R-:W-:Y:S01]  /*3b10*/  FFMA.FTZ R9, R11, R43, R12 ;  /* 0x0000002b0b097223 */ /* 0x000fe2000001000c */
[----:B------:R-:W-:-:S02]  /*3b20*/  HADD2.F32 R7, -RZ, R5.H0_H0 ;  /* 0x20000005ff077230 */ /* 0x000fc40000004100 */
[----:B------:R-:W-:Y:S01]  /*3b30*/  FFMA.FTZ R25, R11, R32, R25 ;  /* 0x000000200b197223 */ /* 0x000fe20000010019 */
[----:B0-----:R-:W-:Y:S01]  /*3b40*/  HADD2.F32 R10, -RZ, R10.H0_H0 ;  /* 0x2000000aff0a7230 */ /* 0x001fe20000004100 */
[----:B------:R-:W0:Y:S01]  /*3b50*/  I2F.F16 R35, R35 ;  /* 0x0000002300237306 */ /* 0x000e220000200c00 */
[----:B------:R-:W-:Y:S01]  /*3b60*/  FFMA.FTZ R8, R8, R4, R31 ;  /* 0x0000000408087223 */ /* 0x000fe2000001001f */
[C---:B------:R-:W-:Y:S01]  /*3b70*/  FFMA.FTZ R12, R4.reuse, R15, R25 ;  /* 0x0000000f040c7223 */ /* 0x040fe20000010019 */
[----:B------:R-:W-:Y:S02]  /*3b80*/  HADD2.F32 R5, -RZ, R5.H1_H1 ;  /* 0x30000005ff057230 */ /* 0x000fe40000004100 */
[C---:B------:R-:W-:Y:S01]  /*3b90*/  FFMA.FTZ R10, R4.reuse, R10, R9 ;  /* 0x0000000a040a7223 */ /* 0x040fe20000010009 */
[----:B-1----:R-:W-:Y:S02]  /*3ba0*/  HADD2.F32 R15, -RZ, R30.H0_H0 ;  /* 0x2000001eff0f7230 */ /* 0x002fe40000004100 */
[----:B------:R-:W1:Y:S03]  /*3bb0*/  I2F.F16 R13, R13 ;  /* 0x0000000d000d7306 */ /* 0x000e660000200c00 */
[----:B------:R-:W-:Y:S01]  /*3bc0*/  FFMA.FTZ R34, R4, R15, R34 ;  /* 0x0000000f04227223 */ /* 0x000fe20000010022 */
[----:B------:R-:W-:-:S02]  /*3bd0*/  HADD2.F32 R4, -RZ, R27.H0_H0 ;  /* 0x2000001bff047230 */ /* 0x000fc40000004100 */
[----:B0-----:R-:W-:Y:S02]  /*3be0*/  HADD2.F32 R35, -RZ, R35.H0_H0 ;  /* 0x20000023ff237230 */ /* 0x001fe40000004100 */
[----:B------:R-:W0:Y:S03]  /*3bf0*/  I2F.F16 R20, R20 ;  /* 0x0000001400147306 */ /* 0x000e260000200c00 */
[----:B------:R-:W-:Y:S01]  /*3c00*/  FFMA.FTZ R35, R35, R7, R8 ;  /* 0x0000000723237223 */ /* 0x000fe20000010008 */
[----:B-1----:R-:W-:-:S04]  /*3c10*/  HADD2.F32 R13, -RZ, R13.H0_H0 ;  /* 0x2000000dff0d7230 */ /* 0x002fc80000004100 */
[----:B------:R-:W1:Y:S01]  /*3c20*/  I2F.F16 R6, R41 ;  /* 0x0000002900067306 */ /* 0x000e620000200c00 */
[----:B------:R-:W-:Y:S01]  /*3c30*/  FFMA.FTZ R35, R4, R5, R35 ;  /* 0x0000000504237223 */ /* 0x000fe20000010023 */
[----:B------:R-:W-:-:S03]  /*3c40*/  FFMA.FTZ R12, R7, R13, R12 ;  /* 0x0000000d070c7223 */ /* 0x000fc6000001000c */
[----:B------:R-:W-:Y:S01]  /*3c50*/  FMUL.FTZ R35, R16, R35 ;  /* 0x0000002310237220 */ /* 0x000fe20000410000 */
[----:B0-----:R-:W-:Y:S02]  /*3c60*/  HADD2.F32 R11, -RZ, R20.H0_H0 ;  /* 0x20000014ff0b7230 */ /* 0x001fe40000004100 */
[----:B------:R-:W0:Y:S02]  /*3c70*/  I2F.F16 R26, R26 ;  /* 0x0000001a001a7306 */ /* 0x000e240000200c00 */
[----:B------:R-:W-:Y:S01]  /*3c80*/  F2FP.F16.F32.PACK_AB R35, RZ, R35 ;  /* 0x00000023ff23723e */ /* 0x000fe200000000ff */
[----:B------:R-:W-:Y:S01]  /*3c90*/  FFMA.FTZ R11, R7, R11, R10 ;  /* 0x0000000b070b7223 */ /* 0x000fe2000001000a */
[----:B-1----:R-:W-:-:S04]  /*3ca0*/  HADD2.F32 R6, -RZ, R6.H0_H0 ;  /* 0x20000006ff067230 */ /* 0x002fc80000004100 */
[----:B------:R-:W1:Y:S01]  /*3cb0*/  I2F.F16 R14, R14 ;  /* 0x0000000e000e7306 */ /* 0x000e620000200c00 */
[----:B------:R-:W-:Y:S01]  /*3cc0*/  FFMA.FTZ R11, R5, R24, R11 ;  /* 0x00000018050b7223 */ /* 0x000fe2000001000b */
[----:B------:R-:W-:-:S03]  /*3cd0*/  FFMA.FTZ R7, R7, R6, R34 ;  /* 0x0000000607077223 */ /* 0x000fc60000010022 */
[----:B------:R-:W-:Y:S01]  /*3ce0*/  FMUL.FTZ R11, R18, R11 ;  /* 0x0000000b120b7220 */ /* 0x000fe20000410000 */
[----:B0-----:R-:W-:-:S04]  /*3cf0*/  HADD2.F32 R26, -RZ, R26.H0_H0 ;  /* 0x2000001aff1a7230 */ /* 0x001fc80000004100 */
[----:B------:R-:W-:Y:S01]  /*3d00*/  F2FP.F16.F32.PACK_AB R11, RZ, R11 ;  /* 0x0000000bff0b723e */ /* 0x000fe200000000ff */
[----:B------:R-:W-:Y:S01]  /*3d10*/  FFMA.FTZ R12, R5, R26, R12 ;  /* 0x0000001a050c7223 */ /* 0x000fe2000001000c */
[----:B-1----:R-:W-:-:S03]  /*3d20*/  HADD2.F32 R14, -RZ, R14.H0_H0 ;  /* 0x2000000eff0e7230 */ /* 0x002fc60000004100 */
[----:B------:R-:W-:Y:S02]  /*3d30*/  FMUL.FTZ R12, R17, R12 ;  /* 0x0000000c110c7220 */ /* 0x000fe40000410000 */
[----:B------:R-:W-:-:S03]  /*3d40*/  FFMA.FTZ R14, R5, R14, R7 ;  /* 0x0000000e050e7223 */ /* 0x000fc60000010007 */
[----:B------:R-:W-:Y:S01]  /*3d50*/  F2FP.F16.F32.PACK_AB R12, RZ, R12 ;  /* 0x0000000cff0c723e */ /* 0x000fe200000000ff */
[----:B------:R-:W-:-:S03]  /*3d60*/  FMUL.FTZ R14, R19, R14 ;  /* 0x0000000e130e7220 */ /* 0x000fc60000410000 */
[----:B------:R-:W-:Y:S02]  /*3d70*/  PRMT R35, R35, 0x5410, R12 ;  /* 0x0000541023237816 */ /* 0x000fe4000000000c */
[----:B------:R-:W-:-:S04]  /*3d80*/  F2FP.F16.F32.PACK_AB R14, RZ, R14 ;  /* 0x0000000eff0e723e */ /* 0x000fc800000000ff */
[----:B------:R-:W-:Y:S01]  /*3d90*/  HFMA2.MMA R38, R35, 1, 1, R38 ;  /* 0x3c003c0023267835 */ /* 0x000fe20000000026 */
[----:B------:R-:W-:-:S05]  /*3da0*/  PRMT R11, R11, 0x5410, R14 ;  /* 0x000054100b0b7816 */ /* 0x000fca000000000e */
[----:B------:R-:W-:-:S07]  /*3db0*/  HADD2 R37, R11, R37 ;  /* 0x000000250b257230 */ /* 0x000fce0000000000 */
.L_x_4895:
[----:B------:R-:W-:Y:S01]  /*3dc0*/  IADD3 R21, R21, 0x20, RZ ;  /* 0x0000002015157810 */ /* 0x000fe20007ffe0ff */
[----:B-1----:R-:W-:Y:S01]  /*3dd0*/  IMAD.WIDE R22, R39, 0x8, R22 ;  /* 0x0000000827167825 */ /* 0x002fe200078e0216 */
[----:B------:R-:W-:Y:S02]  /*3de0*/  UIADD3 UR4, UR4, 0x40, URZ ;  /* 0x0000004004047890 */ /* 0x000fe4000fffe03f */
[----:B------:R-:W-:Y:S01]  /*3df0*/  ISETP.GE.AND P0, PT, R21, UR5, PT ;  /* 0x0000000515007c0c */ /* 0x000fe2000bf06270 */
[----:B------:R-:W-:Y:S01]  /*3e00*/  IMAD.WIDE R28, R39, 0x8, R28 ;  /* 0x00000008271c7825 */ /* 0x000fe200078e021c */
[----:B------:R-:W-:Y:S02]  /*3e10*/  ISETP.LT.AND P2, PT, R21, R40, PT ;  /* 0x000000281500720c */ /* 0x000fe40003f41270 */
[----:B------:R-:W-:-:S11]  /*3e20*/  MOV R24, R22 ;  /* 0x0000001600187202 */ /* 0x000fd60000000f00 */
[----:B------:R-:W-:Y:S05]  /*3e30*/  @!P0 BRA P2, `(.L_x_4896) ;  /* 0xffffffcc00ac8947 */ /* 0x000fea000103ffff */
.L_x_4891:
[----:B------:R-:W-:Y:S01]  /*3e40*/  ISETP.GE.AND P0, PT, R21, R40, PT ;  /* 0x000000281500720c */ /* 0x000fe20003f06270 */
[----:B------:R-:W-:-:S03]  /*3e50*/  ULDC UR5, c[0x0][0x25c] ;  /* 0x0000970000057ab9 */ /* 0x000fc60000000800 */
[----:B------:R-:W-:-:S13]  /*3e60*/  ISETP.GE.OR P0, PT, R21, UR5, P0 ;  /* 0x0000000515007c0c */ /* 0x000fda0008706670 */
[----:B------:R-:W-:Y:S05]  /*3e70*/  @P0 BRA `(.L_x_4897) ;  /* 0x0000001400f00947 */ /* 0x000fea0003800000 */
[----:B------:R-:W1:Y:S01]  /*3e80*/  LDC R20, c[0x0][0x23c] ;  /* 0x00008f00ff147b82 */ /* 0x000e620000000800 */
[----:B------:R-:W-:Y:S01]  /*3e90*/  SHF.R.S32.HI R22, RZ, 0x1f, R39 ;  /* 0x0000001fff167819 */ /* 0x000fe20000011427 */
[----:B------:R-:W-:-:S06]  /*3ea0*/  ULDC UR5, c[0x0][0x25c] ;  /* 0x0000970000057ab9 */ /* 0x000fcc0000000800 */
.L_x_4900:
[----:B------:R-:W-:-:S05]  /*3eb0*/  IMAD.MOV.U32 R25, RZ, RZ, R23 ;  /* 0x000000ffff197224 */ /* 0x000fca00078e0017 */
[----:B-----5:R3:W5:Y:S01]  /*3ec0*/  LDG.E.128.CONSTANT R4, desc[UR6][R24.64] ;  /* 0x0000000618047981 */ /* 0x020762000c1e9d00 */
[----:B-1----:R-:W-:Y:S01]  /*3ed0*/  MOV R39, R20 ;  /* 0x0000001400277202 */ /* 0x002fe20000000f00 */
[----:B------:R-:W-:Y:S06]  /*3ee0*/  @!P1 BRA `(.L_x_4898) ;  /* 0x0000000800d09947 */ /* 0x000fec0003800000 */
[C---:B------:R-:W-:Y:S01]  /*3ef0*/  IMAD.WIDE R28, R39.reuse, 0x4, R24 ;  /* 0x00000004271c7825 */ /* 0x040fe200078e0218 */
[----:B------:R-:W1:Y:S04]  /*3f00*/  LDS.128 R16, [UR4] ;  /* 0x00000004ff107984 */ /* 0x000e680008000c00 */
[----:B------:R4:W3:Y:S01]  /*3f10*/  LDG.E.128.CONSTANT R8, desc[UR6][R28.64] ;  /* 0x000000061c087981 */ /* 0x0008e2000c1e9d00 */
[----:B------:R-:W-:-:S06]  /*3f20*/  IMAD.WIDE R12, R39, 0x4, R28 ;  /* 0x00000004270c7825 */ /* 0x000fcc00078e021c */
[----:B------:R-:W3:Y:S01]  /*3f30*/  LDG.E.128.CONSTANT R12, desc[UR6][R12.64] ;  /* 0x000000060c0c7981 */ /* 0x000ee2000c1e9d00 */
[----:B-----5:R-:W-:Y:S02]  /*3f40*/  LOP3.LUT R30, R4, 0x3f003f, RZ, 0xc0, !PT ;  /* 0x003f003f041e7812 */ /* 0x020fe400078ec0ff */
[--C-:B------:R-:W-:Y:S02]  /*3f50*/  SHF.R.U32.HI R23, RZ, 0xc, R4.reuse ;  /* 0x0000000cff177819 */ /* 0x100fe40000011604 */
[----:B------:R-:W-:Y:S02]  /*3f60*/  SHF.R.U32.HI R4, RZ, 0x6, R4 ;  /* 0x00000006ff047819 */ /* 0x000fe40000011604 */
[----:B------:R-:W-:Y:S02]  /*3f70*/  LOP3.LUT R30, R30, 0x64006400, RZ, 0xfc, !PT ;  /* 0x640064001e1e7812 */ /* 0x000fe400078efcff */
[----:B------:R-:W-:Y:S02]  /*3f80*/  LOP3.LUT R31, R5, 0x3f003f, RZ, 0xc0, !PT ;  /* 0x003f003f051f7812 */ /* 0x000fe400078ec0ff */
[----:B--2---:R-:W-:Y:S01]  /*3f90*/  SHF.R.U32.HI R26, RZ, 0xc, R5 ;  /* 0x0000000cff1a7819 */ /* 0x004fe20000011605 */
[----:B------:R-:W-:Y:S01]  /*3fa0*/  HADD2 R35, R30, -1056, -1056 ;  /* 0xe420e4201e237430 */ /* 0x000fe20000000000 */
[----:B----4-:R-:W-:-:S02]  /*3fb0*/  LOP3.LUT R29, R7, 0x3f003f, RZ, 0xc0, !PT ;  /* 0x003f003f071d7812 */ /* 0x010fc400078ec0ff */
[----:B------:R-:W-:Y:S02]  /*3fc0*/  SHF.R.U32.HI R5, RZ, 0x6, R5 ;  /* 0x00000006ff057819 */ /* 0x000fe40000011605 */
        /* <DEDUP_REMOVED lines=8> */
[----:B-1----:R-:W-:Y:S01]  /*4050*/  HFMA2.MMA R30, R35, R16, RZ ;  /* 0x00000010231e7235 */ /* 0x002fe200000000ff */
[----:B------:R-:W-:Y:S01]  /*4060*/  LOP3.LUT R29, R29, 0x64006400, RZ, 0xfc, !PT ;  /* 0x640064001d1d7812 */ /* 0x000fe200078efcff */
[----:B------:R-:W-:Y:S01]  /*4070*/  HADD2 R31, R31, -1056, -1056 ;  /* 0xe420e4201f1f7430 */ /* 0x000fe20000000000 */
[--C-:B------:R-:W-:Y:S01]  /*4080*/  SHF.R.U32.HI R27, RZ, 0xc, R6.reuse ;  /* 0x0000000cff1b7819 */ /* 0x100fe20000011606 */
[----:B------:R-:W-:Y:S01]  /*4090*/  HADD2 R5, R5, -1056, -1056 ;  /* 0xe420e42005057430 */ /* 0x000fe20000000000 */
[----:B------:R-:W-:Y:S01]  /*40a0*/  SHF.R.U32.HI R6, RZ, 0x6, R6 ;  /* 0x00000006ff067819 */ /* 0x000fe20000011606 */
[----:B------:R-:W-:Y:S01]  /*40b0*/  HADD2 R41, R32, -1056, -1056 ;  /* 0xe420e42020297430 */ /* 0x000fe20000000000 */
[--C-:B------:R-:W-:Y:S01]  /*40c0*/  SHF.R.U32.HI R28, RZ, 0xc, R7.reuse ;  /* 0x0000000cff1c7819 */ /* 0x100fe20000011607 */
[----:B------:R-:W-:Y:S01]  /*40d0*/  HADD2 R32, R29, -1056, -1056 ;  /* 0xe420e4201d207430 */ /* 0x000fe20000000000 */
[----:B------:R-:W-:Y:S01]  /*40e0*/  SHF.R.U32.HI R7, RZ, 0x6, R7 ;  /* 0x00000006ff077819 */ /* 0x000fe20000011607 */
[-C--:B------:R-:W-:Y:S01]  /*40f0*/  HFMA2 R31, R31, R16.reuse, RZ.H0_H0 ;  /* 0x000000101f1f7231 */ /* 0x080fe200000400ff */
[----:B------:R-:W-:Y:S01]  /*4100*/  LOP3.LUT R29, R6, 0x3f003f, RZ, 0xc0, !PT ;  /* 0x003f003f061d7812 */ /* 0x000fe200078ec0ff */
[----:B------:R-:W-:Y:S01]  /*4110*/  HFMA2.MMA R5, R5, R17, R30 ;  /* 0x0000001105057235 */ /* 0x000fe2000000001e */
[----:B------:R-:W-:Y:S01]  /*4120*/  LOP3.LUT R7, R7, 0x3f003f, RZ, 0xc0, !PT ;  /* 0x003f003f07077812 */ /* 0x000fe200078ec0ff */
[----:B------:R-:W-:Y:S01]  /*4130*/  HFMA2 R6, R32, R17, R31 ;  /* 0x0000001120067231 */ /* 0x000fe2000000001f */
[----:B------:R-:W-:Y:S01]  /*4140*/  LOP3.LUT R30, R29, 0x64006400, RZ, 0xfc, !PT ;  /* 0x640064001d1e7812 */ /* 0x000fe200078efcff */
[----:B------:R-:W-:Y:S01]  /*4150*/  HFMA2.MMA R4, R41, R16, RZ ;  /* 0x0000001029047235 */ /* 0x000fe200000000ff */
[----:B------:R-:W-:Y:S01]  /*4160*/  LOP3.LUT R32, R7, 0x64006400, RZ, 0xfc, !PT ;  /* 0x6400640007207812 */ /* 0x000fe200078efcff */
[----:B------:R-:W-:Y:S01]  /*4170*/  HFMA2 R16, R33, R16, RZ.H0_H0 ;  /* 0x0000001021107231 */ /* 0x000fe200000400ff */
[----:B------:R-:W-:Y:S01]  /*4180*/  PRMT R0, R0, 0x5410, R2 ;  /* 0x0000541000007816 */ /* 0x000fe20000000002 */
[----:B------:R-:W-:Y:S01]  /*4190*/  HADD2 R33, R30, -1056, -1056 ;  /* 0xe420e4201e217430 */ /* 0x000fe20000000000 */
[----:B0-----:R-:W-:-:S05]  /*41a0*/  PRMT R3, R3, 0x5410, R36 ;  /* 0x0000541003037816 */ /* 0x001fca0000000024 */
[----:B------:R-:W-:Y:S01]  /*41b0*/  HFMA2.MMA R4, R33, R17, R4 ;  /* 0x0000001121047235 */ /* 0x000fe20000000004 */
[----:B------:R-:W-:Y:S01]  /*41c0*/  HADD2 R33, R32, -1056, -1056 ;  /* 0xe420e42020217430 */ /* 0x000fe20000000000 */
[----:B------:R-:W-:-:S03]  /*41d0*/  LOP3.LUT R32, R28, 0xf000f, RZ, 0xc0, !PT ;  /* 0x000f000f1c207812 */ /* 0x000fc600078ec0ff */
[----:B------:R-:W-:Y:S01]  /*41e0*/  HFMA2 R16, R33, R17, R16 ;  /* 0x0000001121107231 */ /* 0x000fe20000000010 */
[----:B---3--:R-:W-:Y:S02]  /*41f0*/  LOP3.LUT R7, R8, 0x3f003f, RZ, 0xc0, !PT ;  /* 0x003f003f08077812 */ /* 0x008fe400078ec0ff */
[----:B------:R-:W-:Y:S02]  /*4200*/  LOP3.LUT R29, R9, 0x3f003f, RZ, 0xc0, !PT ;  /* 0x003f003f091d7812 */ /* 0x000fe400078ec0ff */
[----:B------:R-:W-:Y:S02]  /*4210*/  LOP3.LUT R7, R7, 0x64006400, RZ, 0xfc, !PT ;  /* 0x6400640007077812 */ /* 0x000fe400078efcff */
[----:B------:R-:W-:Y:S02]  /*4220*/  LOP3.LUT R29, R29, 0x64006400, RZ, 0xfc, !PT ;  /* 0x640064001d1d7812 */ /* 0x000fe400078efcff */
[----:B------:R-:W-:Y:S01]  /*4230*/  LOP3.LUT R31, R10, 0x3f003f, RZ, 0xc0, !PT ;  /* 0x003f003f0a1f7812 */ /* 0x000fe200078ec0ff */
[----:B------:R-:W-:Y:S01]  /*4240*/  HADD2 R30, R7, -1056, -1056 ;  /* 0xe420e420071e7430 */ /* 0x000fe20000000000 */
[----:B------:R-:W-:Y:S01]  /*4250*/  SHF.R.U32.HI R7, RZ, 0x6, R9 ;  /* 0x00000006ff077819 */ /* 0x000fe20000011609 */
[----:B------:R-:W-:Y:S01]  /*4260*/  HADD2 R29, R29, -1056, -1056 ;  /* 0xe420e4201d1d7430 */ /* 0x000fe20000000000 */
[----:B------:R-:W-:-:S02]  /*4270*/  LOP3.LUT R31, R31, 0x64006400, RZ, 0xfc, !PT ;  /* 0x640064001f1f7812 */ /* 0x000fc400078efcff */
[----:B------:R-:W-:Y:S01]  /*4280*/  LOP3.LUT R7, R7, 0x3f003f, RZ, 0xc0, !PT ;  /* 0x003f003f07077812 */ /* 0x000fe200078ec0ff */
[-C--:B------:R-:W-:Y:S01]  /*4290*/  HFMA2.MMA R5, R30, R18.reuse, R5 ;  /* 0x000000121e057235 */ /* 0x080fe20000000005 */
[----:B------:R-:W-:Y:S01]  /*42a0*/  HFMA2 R17, R29, R18, R6 ;  /* 0x000000121d117231 */ /* 0x000fe20000000006 */
[----:B------:R-:W-:Y:S01]  /*42b0*/  LOP3.LUT R30, R11, 0x3f003f, RZ, 0xc0, !PT ;  /* 0x003f003f0b1e7812 */ /* 0x000fe200078ec0ff */
[----:B------:R-:W-:Y:S01]  /*42c0*/  HADD2 R31, R31, -1056, -1056 ;  /* 0xe420e4201f1f7430 */ /* 0x000fe20000000000 */
[----:B------:R-:W-:Y:S02]  /*42d0*/  SHF.R.U32.HI R6, RZ, 0x6, R8 ;  /* 0x00000006ff067819 */ /* 0x000fe40000011608 */
[----:B------:R-:W-:Y:S02]  /*42e0*/  SHF.R.U32.HI R29, RZ, 0x6, R10 ;  /* 0x00000006ff1d7819 */ /* 0x000fe4000001160a */
[----:B------:R-:W-:Y:S01]  /*42f0*/  LOP3.LUT R30, R30, 0x64006400, RZ, 0xfc, !PT ;  /* 0x640064001e1e7812 */ /* 0x000fe200078efcff */
[----:B------:R-:W-:Y:S01]  /*4300*/  HFMA2.MMA R4, R31, R18, R4 ;  /* 0x000000121f047235 */ /* 0x000fe20000000004 */
[----:B------:R-:W-:-:S02]  /*4310*/  LOP3.LUT R6, R6, 0x3f003f, RZ, 0xc0, !PT ;  /* 0x003f003f06067812 */ /* 0x000fc400078ec0ff */
[----:B------:R-:W-:Y:S01]  /*4320*/  LOP3.LUT R29, R29, 0x3f003f, RZ, 0xc0, !PT ;  /* 0x003f003f1d1d7812 */ /* 0x000fe200078ec0ff */
[----:B------:R-:W-:Y:S01]  /*4330*/  HADD2 R33, R30, -1056, -1056 ;  /* 0xe420e4201e217430 */ /* 0x000fe20000000000 */
[----:B------:R-:W-:Y:S02]  /*4340*/  LOP3.LUT R6, R6, 0x64006400, RZ, 0xfc, !PT ;  /* 0x6400640006067812 */ /* 0x000fe400078efcff */
[----:B------:R-:W-:Y:S01]  /*4350*/  LOP3.LUT R29, R29, 0x64006400, RZ, 0xfc, !PT ;  /* 0x640064001d1d7812 */ /* 0x000fe200078efcff */
[----:B------:R-:W-:Y:S01]  /*4360*/  HFMA2 R30, R33, R18, R16 ;  /* 0x00000012211e7231 */ /* 0x000fe20000000010 */
[----:B------:R-:W-:Y:S01]  /*4370*/  LOP3.LUT R7, R7, 0x64006400, RZ, 0xfc, !PT ;  /* 0x6400640007077812 */ /* 0x000fe200078efcff */
[----:B------:R-:W-:Y:S01]  /*4380*/  HADD2 R6, R6, -1056, -1056 ;  /* 0xe420e42006067430 */ /* 0x000fe20000000000 */
[----:B------:R-:W-:Y:S01]  /*4390*/  SHF.R.U32.HI R31, RZ, 0x6, R11 ;  /* 0x00000006ff1f7819 */ /* 0x000fe2000001160b */
[----:B------:R-:W-:Y:S01]  /*43a0*/  HADD2 R29, R29, -1056, -1056 ;  /* 0xe420e4201d1d7430 */ /* 0x000fe20000000000 */
[----:B------:R-:W-:Y:S01]  /*43b0*/  SHF.R.U32.HI R8, RZ, 0xc, R8 ;  /* 0x0000000cff087819 */ /* 0x000fe20000011608 */
        /* <DEDUP_REMOVED lines=8> */
[----:B------:R-:W-:-:S02]  /*4440*/  LOP3.LUT R29, R26, 0xf000f, RZ, 0xc0, !PT ;  /* 0x000f000f1a1d7812 */ /* 0x000fc400078ec0ff */
[----:B------:R-:W-:Y:S01]  /*4450*/  LOP3.LUT R26, R27, 0xf000f, RZ, 0xc0, !PT ;  /* 0x000f000f1b1a7812 */ /* 0x000fe200078ec0ff */
[----:B------:R-:W-:Y:S01]  /*4460*/  HADD2 R31, R31, -1056, -1056 ;  /* 0xe420e4201f1f7430 */ /* 0x000fe20000000000 */
[----:B------:R-:W-:Y:S02]  /*4470*/  SHF.R.U32.HI R27, RZ, 0x8, R14 ;  /* 0x00000008ff1b7819 */ /* 0x000fe4000001160e */
[----:B------:R-:W-:Y:S01]  /*4480*/  SHF.R.U32.HI R9, RZ, 0xc, R9 ;  /* 0x0000000cff097819 */ /* 0x000fe20000011609 */
[----:B------:R-:W-:Y:S01]  /*4490*/  HFMA2 R19, R31, R19, R30 ;  /* 0x000000131f137231 */ /* 0x000fe2000000001e */
[----:B------:R-:W-:Y:S02]  /*44a0*/  LOP3.LUT R30, R23, 0xf000f, RZ, 0xc0, !PT ;  /* 0x000f000f171e7812 */ /* 0x000fe400078ec0ff */
[----:B------:R-:W-:Y:S02]  /*44b0*/  SHF.R.U32.HI R23, RZ, 0x8, R12 ;  /* 0x00000008ff177819 */ /* 0x000fe4000001160c */
[----:B------:R-:W-:-:S02]  /*44c0*/  SHF.R.U32.HI R31, RZ, 0x8, R15 ;  /* 0x00000008ff1f7819 */ /* 0x000fc4000001160f */
[----:B------:R-:W-:Y:S02]  /*44d0*/  LOP3.LUT R23, R30, 0x300030, R23, 0xf8, !PT ;  /* 0x003000301e177812 */ /* 0x000fe400078ef817 */
[----:B------:R-:W-:Y:S02]  /*44e0*/  LOP3.LUT R30, R12, 0x3f003f, RZ, 0xc0, !PT ;  /* 0x003f003f0c1e7812 */ /* 0x000fe400078ec0ff */
[----:B------:R-:W-:Y:S02]  /*44f0*/  LOP3.LUT R27, R26, 0x300030, R27, 0xf8, !PT ;  /* 0x003000301a1b7812 */ /* 0x000fe400078ef81b */
[----:B------:R-:W-:Y:S02]  /*4500*/  LOP3.LUT R26, R32, 0x300030, R31, 0xf8, !PT ;  /* 0x00300030201a7812 */ /* 0x000fe400078ef81f */
[----:B------:R-:W-:Y:S02]  /*4510*/  SHF.R.U32.HI R34, RZ, 0xa, R12 ;  /* 0x0000000aff227819 */ /* 0x000fe4000001160c */
[----:B------:R-:W-:-:S02]  /*4520*/  LOP3.LUT R41, R8, 0xf000f, RZ, 0xc0, !PT ;  /* 0x000f000f08297812 */ /* 0x000fc400078ec0ff */
[----:B------:R-:W-:Y:S02]  /*4530*/  SHF.R.U32.HI R10, RZ, 0xc, R10 ;  /* 0x0000000cff0a7819 */ /* 0x000fe4000001160a */
[----:B------:R-:W-:Y:S02]  /*4540*/  LOP3.LUT R28, R29, 0x300030, R28, 0xf8, !PT ;  /* 0x003000301d1c7812 */ /* 0x000fe400078ef81c */
[----:B------:R-:W-:Y:S02]  /*4550*/  LOP3.LUT R31, R14, 0x3f003f, RZ, 0xc0, !PT ;  /* 0x003f003f0e1f7812 */ /* 0x000fe400078ec0ff */
[----:B------:R-:W-:Y:S02]  /*4560*/  SHF.R.U32.HI R11, RZ, 0xc, R11 ;  /* 0x0000000cff0b7819 */ /* 0x000fe4000001160b */
[----:B------:R-:W-:Y:S02]  /*4570*/  SHF.R.U32.HI R29, RZ, 0x6, R12 ;  /* 0x00000006ff1d7819 */ /* 0x000fe4000001160c */
[----:B------:R-:W-:-:S02]  /*4580*/  LOP3.LUT R30, R30, 0x64006400, RZ, 0xfc, !PT ;  /* 0x640064001e1e7812 */ /* 0x000fc400078efcff */
[----:B------:R-:W-:Y:S02]  /*4590*/  LOP3.LUT R42, R9, 0xf000f, RZ, 0xc0, !PT ;  /* 0x000f000f092a7812 */ /* 0x000fe400078ec0ff */
[----:B------:R-:W-:Y:S02]  /*45a0*/  SHF.R.U32.HI R32, RZ, 0xa, R14 ;  /* 0x0000000aff207819 */ /* 0x000fe4000001160e */
[----:B------:R-:W-:Y:S02]  /*45b0*/  LOP3.LUT R9, R41, 0x300030, R34, 0xf8, !PT ;  /* 0x0030003029097812 */ /* 0x000fe400078ef822 */
[----:B------:R-:W-:Y:S02]  /*45c0*/  SHF.R.U32.HI R14, RZ, 0x6, R14 ;  /* 0x00000006ff0e7819 */ /* 0x000fe4000001160e */
[----:B------:R-:W-:Y:S02]  /*45d0*/  LOP3.LUT R41, R10, 0xf000f, RZ, 0xc0, !PT ;  /* 0x000f000f0a297812 */ /* 0x000fe400078ec0ff */
[----:B------:R-:W-:-:S02]  /*45e0*/  LOP3.LUT R31, R31, 0x64006400, RZ, 0xfc, !PT ;  /* 0x640064001f1f7812 */ /* 0x000fc400078efcff */
[----:B------:R-:W-:Y:S01]  /*45f0*/  LOP3.LUT R10, R11, 0xf000f, RZ, 0xc0, !PT ;  /* 0x000f000f0b0a7812 */ /* 0x000fe200078ec0ff */
[----:B------:R-:W-:Y:S01]  /*4600*/  HADD2 R11, R30, -1056, -1056 ;  /* 0xe420e4201e0b7430 */ /* 0x000fe20000000000 */
[----:B------:R-:W-:Y:S01]  /*4610*/  LOP3.LUT R29, R29, 0x3f003f, RZ, 0xc0, !PT ;  /* 0x003f003f1d1d7812 */ /* 0x000fe200078ec0ff */
[----:B------:R-:W-:Y:S01]  /*4620*/  HADD2 R31, R31, -1056, -1056 ;  /* 0xe420e4201f1f7430 */ /* 0x000fe20000000000 */
[----:B------:R-:W-:Y:S02]  /*4630*/  LOP3.LUT R14, R14, 0x3f003f, RZ, 0xc0, !PT ;  /* 0x003f003f0e0e7812 */ /* 0x000fe400078ec0ff */
[----:B------:R-:W-:Y:S01]  /*4640*/  SHF.R.U32.HI R33, RZ, 0xa, R13 ;  /* 0x0000000aff217819 */ /* 0x000fe2000001160d */
[-C--:B0-----:R-:W-:Y:S01]  /*4650*/  HFMA2.MMA R16, R11, R4.reuse, R16 ;  /* 0x000000040b107235 */ /* 0x081fe20000000010 */
[----:B------:R-:W-:Y:S01]  /*4660*/  LOP3.LUT R12, R13, 0x3f003f, RZ, 0xc0, !PT ;  /* 0x003f003f0d0c7812 */ /* 0x000fe200078ec0ff */
[----:B------:R-:W-:Y:S01]  /*4670*/  HFMA2.MMA R18, R31, R4, R18 ;  /* 0x000000041f127235 */ /* 0x000fe20000000012 */
[----:B------:R-:W-:-:S02]  /*4680*/  LOP3.LUT R8, R15, 0x3f003f, RZ, 0xc0, !PT ;  /* 0x003f003f0f087812 */ /* 0x000fc400078ec0ff */
[----:B------:R-:W-:Y:S02]  /*4690*/  LOP3.LUT R29, R29, 0x64006400, RZ, 0xfc, !PT ;  /* 0x640064001d1d7812 */ /* 0x000fe400078efcff */
[----:B------:R-:W-:Y:S02]  /*46a0*/  SHF.R.U32.HI R13, RZ, 0x6, R13 ;  /* 0x00000006ff0d7819 */ /* 0x000fe4000001160d */
[----:B------:R-:W-:Y:S01]  /*46b0*/  LOP3.LUT R14, R14, 0x64006400, RZ, 0xfc, !PT ;  /* 0x640064000e0e7812 */ /* 0x000fe200078efcff */
[----:B------:R-:W-:Y:S01]  /*46c0*/  HADD2 R29, R29, -1056, -1056 ;  /* 0xe420e4201d1d7430 */ /* 0x000fe20000000000 */
        /* <DEDUP_REMOVED lines=8> */
[-C--:B------:R-:W-:Y:S01]  /*4750*/  HFMA2.MMA R16, R29, R5.reuse, R16 ;  /* 0x000000051d107235 */ /* 0x080fe20000000010 */
        /* <DEDUP_REMOVED lines=9> */
[----:B------:R-:W-:Y:S01]  /*47f0*/  HFMA2.MMA R18, R11, R5, R18 ;  /* 0x000000050b127235 */ /* 0x000fe20000000012 */
[----:B------:R-:W-:Y:S01]  /*4800*/  LOP3.LUT R32, R41, 0x300030, R32, 0xf8, !PT ;  /* 0x0030003029207812 */ /* 0x000fe200078ef820 */
[----:B------:R-:W-:Y:S01]  /*4810*/  HADD2 R27, R27, -1056, -1056 ;  /* 0xe420e4201b1b7430 */ /* 0x000fe20000000000 */
[----:B------:R-:W-:Y:S01]  /*4820*/  LOP3.LUT R9, R9, 0x64006400, RZ, 0xfc, !PT ;  /* 0x6400640009097812 */ /* 0x000fe200078efcff */
[-C--:B------:R-:W-:Y:S01]  /*4830*/  HFMA2 R17, R4, R5.reuse, R17 ;  /* 0x0000000504117231 */ /* 0x080fe20000000011 */
[-C--:B------:R-:W-:Y:S01]  /*4840*/  HFMA2.MMA R16, R23, R6.reuse, R16 ;  /* 0x0000000617107235 */ /* 0x080fe20000000010 */
[----:B------:R-:W-:Y:S01]  /*4850*/  HADD2 R4, R15, -1056, -1056 ;  /* 0xe420e4200f047430 */ /* 0x000fe20000000000 */
        /* <DEDUP_REMOVED lines=8> */
[----:B------:R-:W-:Y:S01]  /*48e0*/  LOP3.LUT R35, R10, 0x300030, R35, 0xf8, !PT ;  /* 0x003000300a237812 */ /* 0x000fe200078ef823 */
[----:B------:R-:W-:Y:S01]  /*48f0*/  HADD2 R28, R28, -1056, -1056 ;  /* 0xe420e4201c1c7430 */ /* 0x000fe20000000000 */
[----:B------:R-:W-:Y:S01]  /*4900*/  LOP3.LUT R33, R33, 0x64006400, RZ, 0xfc, !PT ;  /* 0x6400640021217812 */ /* 0x000fe200078efcff */
[----:B------:R-:W-:Y:S01]  /*4910*/  HADD2 R26, R26, -1056, -1056 ;  /* 0xe420e4201a1a7430 */ /* 0x000fe20000000000 */
[----:B------:R-:W-:Y:S01]  /*4920*/  LOP3.LUT R35, R35, 0x64006400, RZ, 0xfc, !PT ;  /* 0x6400640023237812 */ /* 0x000fe200078efcff */
[-C--:B------:R-:W-:Y:S01]  /*4930*/  HFMA2.MMA R16, R9, R7.reuse, R16 ;  /* 0x0000000709107235 */ /* 0x080fe20000000010 */
[----:B------:R-:W-:Y:S01]  /*4940*/  HFMA2 R17, R28, R6, R17 ;  /* 0x000000061c117231 */ /* 0x000fe20000000011 */
[----:B------:R-:W-:Y:S01]  /*4950*/  HFMA2.MMA R18, R5, R7, R18 ;  /* 0x0000000705127235 */ /* 0x000fe20000000012 */
[----:B------:R-:W-:-:S02]  /*4960*/  HADD2 R4, R33, -1056, -1056 ;  /* 0xe420e42021047430 */ /* 0x000fc40000000000 */
        /* <DEDUP_REMOVED lines=12> */
.L_x_4898:
[----:B------:R-:W-:Y:S05]  /*4a30*/  @!P1 BRA `(.L_x_4899) ;  /* 0x0000000800e09947 */ /* 0x000fea0003800000 */
[----:B-----5:R-:W-:Y:S01]  /*4a40*/  IMAD R5, R22, 0xc, RZ ;  /* 0x0000000c16057824 */ /* 0x020fe200078e02ff */
[----:B------:R-:W1:Y:S01]  /*4a50*/  LDS.128 R16, [UR4+0x20] ;  /* 0x00002004ff107984 */ /* 0x000e620008000c00 */
[----:B------:R-:W-:-:S05]  /*4a60*/  IMAD.WIDE.U32 R28, R39, 0xc, R24 ;  /* 0x0000000c271c7825 */ /* 0x000fca00078e0018 */
[----:B------:R-:W-:-:S05]  /*4a70*/  IADD3 R29, R29, R5, RZ ;  /* 0x000000051d1d7210 */ /* 0x000fca0007ffe0ff */
[----:B------:R-:W4:Y:S01]  /*4a80*/  LDG.E.128.CONSTANT R4, desc[UR6][R28.64] ;  /* 0x000000061c047981 */ /* 0x000f22000c1e9d00 */
[----:B------:R-:W-:-:S05]  /*4a90*/  IMAD.WIDE R30, R39, 0x4, R28 ;  /* 0x00000004271e7825 */ /* 0x000fca00078e021c */
[----:B------:R3:W3:Y:S01]  /*4aa0*/  LDG.E.128.CONSTANT R8, desc[UR6][R30.64] ;  /* 0x000000061e087981 */ /* 0x0006e2000c1e9d00 */
[----:B------:R-:W-:-:S06]  /*4ab0*/  IMAD.WIDE R12, R39, 0x4, R30 ;  /* 0x00000004270c7825 */ /* 0x000fcc00078e021e */
[----:B------:R-:W3:Y:S01]  /*4ac0*/  LDG.E.128.CONSTANT R12, desc[UR6][R12.64] ;  /* 0x000000060c0c7981 */ /* 0x000ee2000c1e9d00 */
[----:B------:R-:W-:Y:S02]  /*4ad0*/  PRMT R0, R0, 0x5410, R2 ;  /* 0x0000541000007816 */ /* 0x000fe40000000002 */
[----:B0-----:R-:W-:Y:S02]  /*4ae0*/  PRMT R3, R3, 0x5410, R36 ;  /* 0x0000541003037816 */ /* 0x001fe40000000024 */
[----:B----4-:R-:W-:Y:S02]  /*4af0*/  LOP3.LUT R32, R4, 0x3f003f, RZ, 0xc0, !PT ;  /* 0x003f003f04207812 */ /* 0x010fe400078ec0ff */
[----:B------:R-:W-:Y:S02]  /*4b00*/  LOP3.LUT R33, R5, 0x3f003f, RZ, 0xc0, !PT ;  /* 0x003f003f05217812 */ /* 0x000fe400078ec0ff */
[--C-:B--2---:R-:W-:Y:S02]  /*4b10*/  SHF.R.U32.HI R26, RZ, 0xc, R5.reuse ;  /* 0x0000000cff1a7819 */ /* 0x104fe40000011605 */
[----:B------:R-:W-:-:S02]  /*4b20*/  SHF.R.U32.HI R5, RZ, 0x6, R5 ;  /* 0x00000006ff057819 */ /* 0x000fc40000011605 */
[--C-:B------:R-:W-:Y:S02]  /*4b30*/  SHF.R.U32.HI R23, RZ, 0xc, R4.reuse ;  /* 0x0000000cff177819 */ /* 0x100fe40000011604 */
[----:B------:R-:W-:Y:S02]  /*4b40*/  LOP3.LUT R29, R6, 0x3f003f, RZ, 0xc0, !PT ;  /* 0x003f003f061d7812 */ /* 0x000fe400078ec0ff */
[----:B------:R-:W-:Y:S02]  /*4b50*/  SHF.R.U32.HI R4, RZ, 0x6, R4 ;  /* 0x00000006ff047819 */ /* 0x000fe40000011604 */
[----:B------:R-:W-:Y:S02]  /*4b60*/  LOP3.LUT R32, R32, 0x64006400, RZ, 0xfc, !PT ;  /* 0x6400640020207812 */ /* 0x000fe400078efcff */
[----:B------:R-:W-:Y:S02]  /*4b70*/  LOP3.LUT R5, R5, 0x3f003f, RZ, 0xc0, !PT ;  /* 0x003f003f05057812 */ /* 0x000fe400078ec0ff */
[----:B------:R-:W-:Y:S01]  /*4b80*/  LOP3.LUT R29, R29, 0x64006400, RZ, 0xfc, !PT ;  /* 0x640064001d1d7812 */ /* 0x000fe200078efcff */
[----:B---3--:R-:W-:Y:S01]  /*4b90*/  HADD2 R31, R32, -1056, -1056 ;  /* 0xe420e420201f7430 */ /* 0x008fe20000000000 */
[----:B------:R-:W-:-:S02]  /*4ba0*/  LOP3.LUT R30, R7, 0x3f003f, RZ, 0xc0, !PT ;  /* 0x003f003f071e7812 */ /* 0x000fc400078ec0ff */
        /* <DEDUP_REMOVED lines=8> */
[--C-:B------:R-:W-:Y:S01]  /*4c30*/  SHF.R.U32.HI R27, RZ, 0xc, R6.reuse ;  /* 0x0000000cff1b7819 */ /* 0x100fe20000011606 */
[-C--:B-1----:R-:W-:Y:S01]  /*4c40*/  HFMA2.MMA R5, R31, R16.reuse, RZ ;  /* 0x000000101f057235 */ /* 0x082fe200000000ff */
[----:B------:R-:W-:Y:S01]  /*4c50*/  SHF.R.U32.HI R6, RZ, 0x6, R6 ;  /* 0x00000006ff067819 */ /* 0x000fe20000011606 */
[----:B------:R-:W-:Y:S01]  /*4c60*/  HADD2 R41, R30, -1056, -1056 ;  /* 0xe420e4201e297430 */ /* 0x000fe20000000000 */
[--C-:B------:R-:W-:Y:S01]  /*4c70*/  SHF.R.U32.HI R28, RZ, 0xc, R7.reuse ;  /* 0x0000000cff1c7819 */ /* 0x100fe20000011607 */
[----:B------:R-:W-:Y:S01]  /*4c80*/  HADD2 R32, R4, -1056, -1056 ;  /* 0xe420e42004207430 */ /* 0x000fe20000000000 */
[----:B------:R-:W-:Y:S01]  /*4c90*/  HFMA2.MMA R4, R29, R16, RZ ;  /* 0x000000101d047235 */ /* 0x000fe200000000ff */
[-C--:B------:R-:W-:Y:S01]  /*4ca0*/  HFMA2 R30, R33, R16.reuse, RZ.H0_H0 ;  /* 0x00000010211e7231 */ /* 0x080fe200000400ff */
[----:B------:R-:W-:Y:S01]  /*4cb0*/  LOP3.LUT R29, R6, 0x3f003f, RZ, 0xc0, !PT ;  /* 0x003f003f061d7812 */ /* 0x000fe200078ec0ff */
[----:B------:R-:W-:Y:S01]  /*4cc0*/  HFMA2 R16, R41, R16, RZ.H0_H0 ;  /* 0x0000001029107231 */ /* 0x000fe200000400ff */
[----:B------:R-:W-:Y:S01]  /*4cd0*/  SHF.R.U32.HI R7, RZ, 0x6, R7 ;  /* 0x00000006ff077819 */ /* 0x000fe20000011607 */
[----:B------:R-:W-:Y:S01]  /*4ce0*/  HFMA2 R6, R35, R17, R30 ;  /* 0x0000001123067231 */ /* 0x000fe2000000001e */
[----:B------:R-:W-:Y:S01]  /*4cf0*/  HFMA2.MMA R5, R32, R17, R5 ;  /* 0x0000001120057235 */ /* 0x000fe20000000005 */
[----:B------:R-:W-:-:S02]  /*4d00*/  LOP3.LUT R30, R29, 0x64006400, RZ, 0xfc, !PT ;  /* 0x640064001d1e7812 */ /* 0x000fc400078efcff */
[----:B------:R-:W-:Y:S02]  /*4d10*/  LOP3.LUT R32, R7, 0x3f003f, RZ, 0xc0, !PT ;  /* 0x003f003f07207812 */ /* 0x000fe400078ec0ff */
[----:B------:R-:W-:Y:S01]  /*4d20*/  LOP3.LUT R7, R8, 0x3f003f, RZ, 0xc0, !PT ;  /* 0x003f003f08077812 */ /* 0x000fe200078ec0ff */
        /* <DEDUP_REMOVED lines=9> */
[----:B------:R-:W-:Y:S01]  /*4dc0*/  SHF.R.U32.HI R7, RZ, 0x6, R9 ;  /* 0x00000006ff077819 */ /* 0x000fe20000011609 */
[----:B------:R-:W-:Y:S01]  /*4dd0*/  HADD2 R29, R29, -1056, -1056 ;  /* 0xe420e4201d1d7430 */ /* 0x000fe20000000000 */
[----:B------:R-:W-:Y:S01]  /*4de0*/  LOP3.LUT R31, R31, 0x64006400, RZ, 0xfc, !PT ;  /* 0x640064001f1f7812 */ /* 0x000fe200078efcff */
[----:B------:R-:W-:Y:S01]  /*4df0*/  HFMA2 R17, R33, R17, R16 ;  /* 0x0000001121117231 */ /* 0x000fe20000000010 */
[----:B------:R-:W-:Y:S01]  /*4e00*/  HFMA2.MMA R16, R30, R18, R5 ;  /* 0x000000121e107235 */ /* 0x000fe20000000005 */
[----:B------:R-:W-:Y:S01]  /*4e10*/  HFMA2 R5, R29, R18, R6 ;  /* 0x000000121d057231 */ /* 0x000fe20000000006 */
[----:B------:R-:W-:Y:S01]  /*4e20*/  LOP3.LUT R30, R11, 0x3f003f, RZ, 0xc0, !PT ;  /* 0x003f003f0b1e7812 */ /* 0x000fe200078ec0ff */
[----:B------:R-:W-:Y:S01]  /*4e30*/  HADD2 R31, R31, -1056, -1056 ;  /* 0xe420e4201f1f7430 */ /* 0x000fe20000000000 */
[----:B------:R-:W-:-:S02]  /*4e40*/  SHF.R.U32.HI R6, RZ, 0x6, R8 ;  /* 0x00000006ff067819 */ /* 0x000fc40000011608 */
[----:B------:R-:W-:Y:S02]  /*4e50*/  SHF.R.U32.HI R29, RZ, 0x6, R10 ;  /* 0x00000006ff1d7819 */ /* 0x000fe4000001160a */
[----:B------:R-:W-:Y:S01]  /*4e60*/  LOP3.LUT R30, R30, 0x64006400, RZ, 0xfc, !PT ;  /* 0x640064001e1e7812 */ /* 0x000fe200078efcff */
[----:B------:R-:W-:Y:S01]  /*4e70*/  HFMA2.MMA R4, R31, R18, R4 ;  /* 0x000000121f047235 */ /* 0x000fe20000000004 */
        /* <DEDUP_REMOVED lines=15> */
[----:B------:R-:W-:Y:S01]  /*4f70*/  LOP3.LUT R32, R28, 0xf000f, RZ, 0xc0, !PT ;  /* 0x000f000f1c207812 */ /* 0x000fe200078ec0ff */
        /* <DEDUP_REMOVED lines=15> */
[----:B------:R-:W-:Y:S02]  /*5070*/  SHF.R.U32.HI R9, RZ, 0xc, R9 ;  /* 0x0000000cff097819 */ /* 0x000fe40000011609 */
[----:B------:R-:W-:Y:S02]  /*5080*/  LOP3.LUT R27, R26, 0x300030, R27, 0xf8, !PT ;  /* 0x003000301a1b7812 */ /* 0x000fe400078ef81b */
[----:B------:R-:W-:Y:S02]  /*5090*/  LOP3.LUT R26, R32, 0x300030, R31, 0xf8, !PT ;  /* 0x00300030201a7812 */ /* 0x000fe400078ef81f */
[----:B------:R-:W-:-:S02]  /*50a0*/  SHF.R.U32.HI R34, RZ, 0xa, R12 ;  /* 0x0000000aff227819 */ /* 0x000fc4000001160c */
[----:B------:R-:W-:Y:S02]  /*50b0*/  LOP3.LUT R41, R8, 0xf000f, RZ, 0xc0, !PT ;  /* 0x000f000f08297812 */ /* 0x000fe400078ec0ff */
[----:B------:R-:W-:Y:S02]  /*50c0*/  SHF.R.U32.HI R10, RZ, 0xc, R10 ;  /* 0x0000000cff0a7819 */ /* 0x000fe4000001160a */
[----:B------:R-:W-:Y:S02]  /*50d0*/  LOP3.LUT R28, R29, 0x300030, R28, 0xf8, !PT ;  /* 0x003000301d1c7812 */ /* 0x000fe400078ef81c */
[----:B------:R-:W-:Y:S02]  /*50e0*/  LOP3.LUT R31, R14, 0x3f003f, RZ, 0xc0, !PT ;  /* 0x003f003f0e1f7812 */ /* 0x000fe400078ec0ff */
[----:B------:R-:W-:Y:S02]  /*50f0*/  SHF.R.U32.HI R11, RZ, 0xc, R11 ;  /* 0x0000000cff0b7819 */ /* 0x000fe4000001160b */
[----:B------:R-:W-:-:S02]  /*5100*/  SHF.R.U32.HI R29, RZ, 0x6, R12 ;  /* 0x00000006ff1d7819 */ /* 0x000fc4000001160c */
[----:B------:R-:W-:Y:S02]  /*5110*/  LOP3.LUT R30, R30, 0x64006400, RZ, 0xfc, !PT ;  /* 0x640064001e1e7812 */ /* 0x000fe400078efcff */
[----:B------:R-:W-:Y:S02]  /*5120*/  LOP3.LUT R42, R9, 0xf000f, RZ, 0xc0, !PT ;  /* 0x000f000f092a7812 */ /* 0x000fe400078ec0ff */
[----:B------:R-:W-:Y:S02]  /*5130*/  SHF.R.U32.HI R32, RZ, 0xa, R14 ;  /* 0x0000000aff207819 */ /* 0x000fe4000001160e */
[----:B------:R-:W-:Y:S02]  /*5140*/  LOP3.LUT R9, R41, 0x300030, R34, 0xf8, !PT ;  /* 0x0030003029097812 */ /* 0x000fe400078ef822 */
[----:B------:R-:W-:Y:S02]  /*5150*/  SHF.R.U32.HI R14, RZ, 0x6, R14 ;  /* 0x00000006ff0e7819 */ /* 0x000fe4000001160e */
[----:B------:R-:W-:-:S02]  /*5160*/  LOP3.LUT R41, R10, 0xf000f, RZ, 0xc0, !PT ;  /* 0x000f000f0a297812 */ /* 0x000fc400078ec0ff */
[----:B------:R-:W-:Y:S02]  /*5170*/  LOP3.LUT R31, R31, 0x64006400, RZ, 0xfc, !PT ;  /* 0x640064001f1f7812 */ /* 0x000fe400078efcff */
        /* <DEDUP_REMOVED lines=68> */
.L_x_4899:
[----:B------:R-:W-:Y:S01]  /*55c0*/  IADD3 R21, R21, 0x20, RZ ;  /* 0x0000002015157810 */ /* 0x000fe20007ffe0ff */
[----:B---3--:R-:W-:Y:S01]  /*55d0*/  IMAD.WIDE.U32 R24, R39, 0x18, R24 ;  /* 0x0000001827187825 */ /* 0x008fe200078e0018 */
[----:B------:R-:W-:Y:S02]  /*55e0*/  UIADD3 UR4, UR4, 0x40, URZ ;  /* 0x0000004004047890 */ /* 0x000fe4000fffe03f */
[C---:B------:R-:W-:Y:S01]  /*55f0*/  ISETP.GE.AND P0, PT, R21.reuse, UR5, PT ;  /* 0x0000000515007c0c */ /* 0x040fe2000bf06270 */
[----:B------:R-:W-:Y:S01]  /*5600*/  IMAD R23, R22, 0x18, RZ ;  /* 0x0000001816177824 */ /* 0x000fe200078e02ff */
[----:B------:R-:W-:-:S03]  /*5610*/  ISETP.LT.AND P2, PT, R21, R40, PT ;  /* 0x000000281500720c */ /* 0x000fc60003f41270 */
[----:B------:R-:W-:-:S10]  /*5620*/  IMAD.IADD R23, R25, 0x1, R23 ;  /* 0x0000000119177824 */ /* 0x000fd400078e0217 */
[----:B------:R-:W-:Y:S05]  /*5630*/  @!P0 BRA P2, `(.L_x_4900) ;  /* 0xffffffe8001c8947 */ /* 0x000fea000103ffff */
.L_x_4897:
[----:B------:R-:W-:Y:S01]  /*5640*/  ISETP.GE.AND P0, PT, R21, R40, PT ;  /* 0x000000281500720c */ /* 0x000fe20003f06270 */
[----:B------:R-:W-:-:S03]  /*5650*/  ULDC UR5, c[0x0][0x260] ;  /* 0x0000980000057ab9 */ /* 0x000fc60000000800 */
[----:B------:R-:W-:Y:S01]  /*5660*/  ISETP.GE.OR P0, PT, R21, UR5, P0 ;  /* 0x0000000515007c0c */ /* 0x000fe20008706670 */
[----:B------:R-:W-:-:S12]  /*5670*/  ULDC UR5, c[0x0][0x260] ;  /* 0x0000980000057ab9 */ /* 0x000fd80000000800 */
[----:B------:R-:W-:Y:S05]  /*5680*/  @P0 BRA `(.L_x_4901) ;  /* 0x0000001400740947 */ /* 0x000fea0003800000 */
.L_x_4903:
[----:B------:R-:W1:Y:S01]  /*5690*/  LDC R39, c[0x0][0x23c] ;  /* 0x00008f00ff277b82 */ /* 0x000e620000000800 */
[----:B------:R-:W-:-:S05]  /*56a0*/  MOV R25, R23 ;  /* 0x0000001700197202 */ /* 0x000fca0000000f00 */
[----:B-----5:R3:W5:Y:S01]  /*56b0*/  LDG.E.128.CONSTANT R4, desc[UR6][R24.64] ;  /* 0x0000000618047981 */ /* 0x020762000c1e9d00 */
[----:B-1----:R-:W-:-:S04]  /*56c0*/  IMAD.WIDE R8, R39, 0x4, R24 ;  /* 0x0000000427087825 */ /* 0x002fc800078e0218 */
[C---:B------:R-:W-:Y:S02]  /*56d0*/  IMAD.WIDE R12, R39.reuse, 0x4, R8 ;  /* 0x00000004270c7825 */ /* 0x040fe400078e0208 */
[----:B------:R-:W5:Y:S02]  /*56e0*/  LDG.E.128.CONSTANT R8, desc[UR6][R8.64] ;  /* 0x0000000608087981 */ /* 0x000f64000c1e9d00 */
[----:B------:R-:W-:Y:S02]  /*56f0*/  IMAD.WIDE R22, R39, 0x4, R12 ;  /* 0x0000000427167825 */ /* 0x000fe400078e020c */
[----:B------:R-:W5:Y:S04]  /*5700*/  LDG.E.128.CONSTANT R12, desc[UR6][R12.64] ;  /* 0x000000060c0c7981 */ /* 0x000f68000c1e9d00 */
[----:B------:R3:W5:Y:S01]  /*5710*/  LDG.E.128.CONSTANT R16, desc[UR6][R22.64] ;  /* 0x0000000616107981 */ /* 0x000762000c1e9d00 */
[----:B------:R-:W-:Y:S01]  /*5720*/  IADD3 R41, R21, 0x20, RZ ;  /* 0x0000002015297810 */ /* 0x000fe20007ffe0ff */
[----:B------:R-:W-:-:S03]  /*5730*/  IMAD.WIDE R20, R39, 0x4, R22 ;  /* 0x0000000427147825 */ /* 0x000fc600078e0216 */
[----:B------:R-:W-:Y:S01]  /*5740*/  ISETP.GE.AND P0, PT, R41, UR5, PT ;  /* 0x0000000529007c0c */ /* 0x000fe2000bf06270 */
[----:B------:R-:W-:Y:S01]  /*5750*/  IMAD.WIDE R42, R39, 0x4, R20 ;  /* 0x00000004272a7825 */ /* 0x000fe200078e0214 */
[----:B------:R-:W-:Y:S11]  /*5760*/  @!P1 BRA `(.L_x_4902) ;  /* 0x0000001400249947 */ /* 0x000ff60003800000 */
[----:B---3--:R-:W3:Y:S01]  /*5770*/  LDG.E.128.CONSTANT R20, desc[UR6][R20.64] ;  /* 0x0000000614147981 */ /* 0x008ee2000c1e9d00 */
[----:B------:R-:W-:Y:S01]  /*5780*/  HFMA2.MMA R28, -RZ, RZ, 0, 0.03125 ;  /* 0x00002800ff1c7435 */ /* 0x000fe200000001ff */
[----:B-----5:R-:W-:Y:S02]  /*5790*/  LOP3.LUT R29, R4, 0x3e003e0, RZ, 0xc0, !PT ;  /* 0x03e003e0041d7812 */ /* 0x020fe400078ec0ff */
[----:B--2---:R-:W1:Y:S01]  /*57a0*/  LDS.128 R24, [UR4] ;  /* 0x00000004ff187984 */ /* 0x004e620008000c00 */
[----:B------:R-:W-:Y:S02]  /*57b0*/  LOP3.LUT R30, R5, 0x1f001f, RZ, 0xc0, !PT ;  /* 0x001f001f051e7812 */ /* 0x000fe400078ec0ff */
[----:B------:R-:W-:Y:S02]  /*57c0*/  LOP3.LUT R29, R29, 0x64006400, RZ, 0xfc, !PT ;  /* 0x640064001d1d7812 */ /* 0x000fe400078efcff */
[----:B------:R-:W-:Y:S02]  /*57d0*/  LOP3.LUT R33, R7, 0x1f001f, RZ, 0xc0, !PT ;  /* 0x001f001f07217812 */ /* 0x000fe400078ec0ff */
[----:B------:R-:W-:-:S02]  /*57e0*/  PRMT R0, R0, 0x5410, R28 ;  /* 0x0000541000007816 */ /* 0x000fc4000000001c */
[----:B------:R-:W-:Y:S02]  /*57f0*/  LOP3.LUT R28, R4, 0x1f001f, RZ, 0xc0, !PT ;  /* 0x001f001f041c7812 */ /* 0x000fe400078ec0ff */
[----:B------:R-:W-:Y:S02]  /*5800*/  LOP3.LUT R32, R6, 0x1f001f, RZ, 0xc0, !PT ;  /* 0x001f001f06207812 */ /* 0x000fe400078ec0ff */
[----:B------:R-:W-:Y:S02]  /*5810*/  LOP3.LUT R28, R28, 0x64006400, RZ, 0xfc, !PT ;  /* 0x640064001c1c7812 */ /* 0x000fe400078efcff */
        /* <DEDUP_REMOVED lines=8> */
[----:B0-----:R-:W-:Y:S01]  /*58a0*/  PRMT R3, R3, 0x5410, R36 ;  /* 0x0000541003037816 */ /* 0x001fe20000000024 */
[----:B------:R-:W-:Y:S01]  /*58b0*/  HADD2 R35, R32, -1040, -1040 ;  /* 0xe410e41020237430 */ /* 0x000fe20000000000 */
[----:B-1----:R-:W-:Y:S01]  /*58c0*/  HFMA2.MMA R33, R29, R24, RZ ;  /* 0x000000181d217235 */ /* 0x002fe200000000ff */
[----:B------:R-:W-:-:S04]  /*58d0*/  HFMA2 R28, R31, R24, RZ.H0_H0 ;  /* 0x000000181f1c7231 */ /* 0x000fc800000400ff */
[----:B------:R-:W-:Y:S01]  /*58e0*/  HFMA2.MMA R29, R35, R24, RZ ;  /* 0x00000018231d7235 */ /* 0x000fe200000000ff */
[----:B------:R-:W-:Y:S01]  /*58f0*/  HFMA2 R32, R45, R24, RZ.H0_H0 ;  /* 0x000000182d207231 */ /* 0x000fe200000400ff */
[----:B------:R-:W-:Y:S02]  /*5900*/  LOP3.LUT R24, R5, 0x3e003e0, RZ, 0xc0, !PT ;  /* 0x03e003e005187812 */ /* 0x000fe400078ec0ff */
[----:B------:R-:W-:Y:S01]  /*5910*/  LOP3.LUT R45, R34, 0x64006400, RZ, 0xfc, !PT ;  /* 0x64006400222d7812 */ /* 0x000fe200078efcff */
[----:B------:R-:W-:Y:S01]  /*5920*/  HFMA2.MMA R33, R30, R25, R33 ;  /* 0x000000191e217235 */ /* 0x000fe20000000021 */
[----:B------:R-:W-:Y:S02]  /*5930*/  LOP3.LUT R30, R6, 0x3e003e0, RZ, 0xc0, !PT ;  /* 0x03e003e0061e7812 */ /* 0x000fe400078ec0ff */
[----:B------:R-:W-:Y:S01]  /*5940*/  LOP3.LUT R31, R24, 0x64006400, RZ, 0xfc, !PT ;  /* 0x64006400181f7812 */ /* 0x000fe200078efcff */
[----:B------:R-:W-:Y:S01]  /*5950*/  HFMA2 R45, R45, R0.H1_H1, -48, -48 ;  /* 0xd200d2002d2d7431 */ /* 0x000fe20000060000 */
[----:B------:R-:W-:-:S02]  /*5960*/  LOP3.LUT R35, R30, 0x64006400, RZ, 0xfc, !PT ;  /* 0x640064001e237812 */ /* 0x000fc400078efcff */
[--C-:B------:R-:W-:Y:S01]  /*5970*/  SHF.R.U32.HI R30, RZ, 0xa, R6.reuse ;  /* 0x0000000aff1e7819 */ /* 0x100fe20000011606 */
[-C--:B------:R-:W-:Y:S01]  /*5980*/  HFMA2 R31, R31, R0.reuse.H1_H1, -48, -48 ;  /* 0xd200d2001f1f7431 */ /* 0x080fe20000060000 */
[----:B------:R-:W-:Y:S01]  /*5990*/  SHF.R.U32.HI R34, RZ, 0xa, R7 ;  /* 0x0000000aff227819 */ /* 0x000fe20000011607 */
[----:B------:R-:W-:Y:S01]  /*59a0*/  HFMA2 R24, R35, R0.H1_H1, -48, -48 ;  /* 0xd200d20023187431 */ /* 0x000fe20000060000 */
[-C--:B------:R-:W-:Y:S01]  /*59b0*/  HFMA2.MMA R32, R45, R25.reuse, R32 ;  /* 0x000000192d207235 */ /* 0x080fe20000000020 */
[----:B------:R-:W-:Y:S02]  /*59c0*/  SHF.R.U32.HI R6, RZ, 0xf, R6 ;  /* 0x0000000fff067819 */ /* 0x000fe40000011606 */
[----:B------:R-:W-:Y:S01]  /*59d0*/  HFMA2.MMA R28, R31, R25, R28 ;  /* 0x000000191f1c7235 */ /* 0x000fe2000000001c */
[----:B------:R-:W-:Y:S01]  /*59e0*/  HFMA2 R24, R24, R25, R29 ;  /* 0x0000001918187231 */ /* 0x000fe2000000001d */
        /* <DEDUP_REMOVED lines=16> */
[----:B------:R-:W-:Y:S02]  /*5af0*/  HADD2 R35, R29, -1040, -1040 ;  /* 0xe410e4101d237430 */ /* 0x000fe40000000000 */
[----:B------:R-:W-:Y:S01]  /*5b00*/  HFMA2.MMA R25, R25, R26, R28 ;  /* 0x0000001a19197235 */ /* 0x000fe2000000001c */
[----:B------:R-:W-:-:S02]  /*5b10*/  HFMA2 R24, R31, R26, R24 ;  /* 0x0000001a1f187231 */ /* 0x000fc40000000018 */
[----:B------:R-:W0:Y:S01]  /*5b20*/  LDS.128 R28, [UR4+0x10] ;  /* 0x00001004ff1c7984 */ /* 0x000e220008000c00 */
[----:B------:R-:W-:Y:S01]  /*5b30*/  HFMA2 R33, R34, R26, R33 ;  /* 0x0000001a22217231 */ /* 0x000fe20000000021 */
[----:B------:R-:W-:Y:S01]  /*5b40*/  HFMA2.MMA R26, R35, R26, R32 ;  /* 0x0000001a231a7235 */ /* 0x000fe20000000020 */
[C---:B------:R-:W-:Y:S02]  /*5b50*/  LOP3.LUT R32, R8.reuse, 0x1f001f, RZ, 0xc0, !PT ;  /* 0x001f001f08207812 */ /* 0x040fe400078ec0ff */
[----:B------:R-:W-:Y:S02]  /*5b60*/  LOP3.LUT R35, R8, 0x3e003e0, RZ, 0xc0, !PT ;  /* 0x03e003e008237812 */ /* 0x000fe400078ec0ff */
[----:B------:R-:W-:Y:S02]  /*5b70*/  LOP3.LUT R32, R32, 0x64006400, RZ, 0xfc, !PT ;  /* 0x6400640020207812 */ /* 0x000fe400078efcff */
[----:B------:R-:W-:-:S03]  /*5b80*/  LOP3.LUT R35, R35, 0x64006400, RZ, 0xfc, !PT ;  /* 0x6400640023237812 */ /* 0x000fc600078efcff */
[----:B------:R-:W-:Y:S02]  /*5b90*/  HADD2 R32, R32, -1040, -1040 ;  /* 0xe410e41020207430 */ /* 0x000fe40000000000 */
[----:B------:R-:W-:Y:S01]  /*5ba0*/  HFMA2 R44, R35, R0.H1_H1, -48, -48 ;  /* 0xd200d200232c7431 */ /* 0x000fe20000060000 */
[----:B------:R-:W-:Y:S01]  /*5bb0*/  SHF.R.U32.HI R35, RZ, 0xc, R17 ;  /* 0x0000000cff237819 */ /* 0x000fe20000011611 */
[----:B------:R-:W-:Y:S01]  /*5bc0*/  HFMA2 R33, R32, R27, R33 ;  /* 0x0000001b20217231 */ /* 0x000fe20000000021 */
[----:B------:R-:W-:-:S04]  /*5bd0*/  LOP3.LUT R32, R9, 0x1f001f, RZ, 0xc0, !PT ;  /* 0x001f001f09207812 */ /* 0x000fc800078ec0ff */
[----:B------:R-:W-:Y:S02]  /*5be0*/  LOP3.LUT R34, R32, 0x64006400, RZ, 0xfc, !PT ;  /* 0x6400640020227812 */ /* 0x000fe400078efcff */
[----:B------:R-:W-:-:S03]  /*5bf0*/  LOP3.LUT R32, R9, 0x3e003e0, RZ, 0xc0, !PT ;  /* 0x03e003e009207812 */ /* 0x000fc600078ec0ff */
[----:B------:R-:W-:Y:S01]  /*5c00*/  HADD2 R34, R34, -1040, -1040 ;  /* 0xe410e41022227430 */ /* 0x000fe20000000000 */
[----:B------:R-:W-:-:S05]  /*5c10*/  LOP3.LUT R45, R32, 0x64006400, RZ, 0xfc, !PT ;  /* 0x64006400202d7812 */ /* 0x000fca00078efcff */
[----:B------:R-:W-:Y:S01]  /*5c20*/  HFMA2.MMA R32, R34, R27, R25 ;  /* 0x0000001b22207235 */ /* 0x000fe20000000019 */
[----:B------:R-:W-:Y:S01]  /*5c30*/  SHF.R.U32.HI R34, RZ, 0xf, R4 ;  /* 0x0000000fff227819 */ /* 0x000fe20000011604 */
[----:B------:R-:W-:-:S03]  /*5c40*/  HFMA2 R45, R45, R0.H1_H1, -48, -48 ;  /* 0xd200d2002d2d7431 */ /* 0x000fc60000060000 */
[----:B------:R-:W-:Y:S01]  /*5c50*/  LOP3.LUT R34, R34, 0x10001, RZ, 0xc0, !PT ;  /* 0x0001000122227812 */ /* 0x000fe200078ec0ff */
[----:B0-----:R-:W-:Y:S01]  /*5c60*/  HFMA2.MMA R25, R44, R28, R33 ;  /* 0x0000001c2c197235 */ /* 0x001fe20000000021 */
[----:B------:R-:W-:-:S03]  /*5c70*/  SHF.R.U32.HI R33, RZ, 0xe, R8 ;  /* 0x0000000eff217819 */ /* 0x000fc60000011608 */
[----:B------:R-:W-:Y:S01]  /*5c80*/  HFMA2 R4, R45, R28, R32 ;  /* 0x0000001c2d047231 */ /* 0x000fe20000000020 */
[----:B------:R-:W-:Y:S02]  /*5c90*/  LOP3.LUT R32, R5, 0x10001, RZ, 0xc0, !PT ;  /* 0x0001000105207812 */ /* 0x000fe400078ec0ff */
[----:B------:R-:W-:Y:S02]  /*5ca0*/  LOP3.LUT R34, R34, 0x20002, R33, 0xf8, !PT ;  /* 0x0002000222227812 */ /* 0x000fe400078ef821 */
[----:B------:R-:W-:Y:S02]  /*5cb0*/  SHF.R.U32.HI R33, RZ, 0xe, R9 ;  /* 0x0000000eff217819 */ /* 0x000fe40000011609 */
[----:B------:R-:W-:Y:S02]  /*5cc0*/  SHF.R.U32.HI R5, RZ, 0xd, R12 ;  /* 0x0000000dff057819 */ /* 0x000fe4000001160c */
[----:B------:R-:W-:Y:S02]  /*5cd0*/  LOP3.LUT R33, R32, 0x20002, R33, 0xf8, !PT ;  /* 0x0002000220217812 */ /* 0x000fe400078ef821 */
[----:B------:R-:W-:-:S02]  /*5ce0*/  SHF.R.U32.HI R32, RZ, 0xd, R13 ;  /* 0x0000000dff207819 */ /* 0x000fc4000001160d */
[----:B------:R-:W-:Y:S02]  /*5cf0*/  LOP3.LUT R34, R34, 0x40004, R5, 0xf8, !PT ;  /* 0x0004000422227812 */ /* 0x000fe400078ef805 */
[----:B------:R-:W-:Y:S02]  /*5d00*/  LOP3.LUT R32, R33, 0x40004, R32, 0xf8, !PT ;  /* 0x0004000421207812 */ /* 0x000fe400078ef820 */
[----:B------:R-:W-:Y:S02]  /*5d10*/  SHF.R.U32.HI R33, RZ, 0xa, R8 ;  /* 0x0000000aff217819 */ /* 0x000fe40000011608 */
[----:B------:R-:W-:Y:S02]  /*5d20*/  SHF.R.U32.HI R5, RZ, 0xc, R16 ;  /* 0x0000000cff057819 */ /* 0x000fe40000011610 */
[----:B------:R-:W-:Y:S02]  /*5d30*/  LOP3.LUT R33, R33, 0x1f001f, RZ, 0xc0, !PT ;  /* 0x001f001f21217812 */ /* 0x000fe400078ec0ff */
[----:B------:R-:W-:-:S02]  /*5d40*/  SHF.R.U32.HI R9, RZ, 0xa, R9 ;  /* 0x0000000aff097819 */ /* 0x000fc40000011609 */
[----:B------:R-:W-:Y:S02]  /*5d50*/  LOP3.LUT R8, R32, 0x80008, R35, 0xf8, !PT ;  /* 0x0008000820087812 */ /* 0x000fe400078ef823 */
[----:B------:R-:W-:Y:S02]  /*5d60*/  LOP3.LUT R5, R34, 0x80008, R5, 0xf8, !PT ;  /* 0x0008000822057812 */ /* 0x000fe400078ef805 */
[----:B------:R-:W-:Y:S02]  /*5d70*/  LOP3.LUT R33, R33, 0x64006400, RZ, 0xfc, !PT ;  /* 0x6400640021217812 */ /* 0x000fe400078efcff */
[----:B------:R-:W-:-:S04]  /*5d80*/  LOP3.LUT R34, R9, 0x1f001f, RZ, 0xc0, !PT ;  /* 0x001f001f09227812 */ /* 0x000fc800078ec0ff */
[----:B------:R-:W-:Y:S02]  /*5d90*/  LOP3.LUT R34, R34, 0x64006400, RZ, 0xfc, !PT ;  /* 0x6400640022227812 */ /* 0x000fe400078efcff */
[----:B---3--:R-:W-:-:S04]  /*5da0*/  SHF.R.U32.HI R32, RZ, 0xb, R20 ;  /* 0x0000000bff207819 */ /* 0x008fc80000011614 */
[----:B------:R-:W-:Y:S01]  /*5db0*/  LOP3.LUT R9, R5, 0x100010, R32, 0xf8, !PT ;  /* 0x0010001005097812 */ /* 0x000fe200078ef820 */
[----:B------:R-:W-:Y:S01]  /*5dc0*/  HADD2 R32, R33, -1040, -1040 ;  /* 0xe410e41021207430 */ /* 0x000fe20000000000 */
[----:B------:R-:W-:Y:S01]  /*5dd0*/  SHF.R.U32.HI R5, RZ, 0xb, R21 ;  /* 0x0000000bff057819 */ /* 0x000fe20000011615 */
[----:B------:R-:W-:Y:S01]  /*5de0*/  HADD2 R33, R34, -1040, -1040 ;  /* 0xe410e41022217430 */ /* 0x000fe20000000000 */
[----:B------:R-:W-:Y:S02]  /*5df0*/  LOP3.LUT R9, R9, 0x64006400, RZ, 0xfc, !PT ;  /* 0x6400640009097812 */ /* 0x000fe400078efcff */
[----:B------:R-:W-:Y:S01]  /*5e00*/  LOP3.LUT R8, R8, 0x100010, R5, 0xf8, !PT ;  /* 0x0010001008087812 */ /* 0x000fe200078ef805 */
[----:B------:R-:W-:Y:S01]  /*5e10*/  HFMA2.MMA R25, R32, R29, R25 ;  /* 0x0000001d20197235 */ /* 0x000fe20000000019 */
        /* <DEDUP_REMOVED lines=8> */
[----:B------:R-:W-:Y:S01]  /*5ea0*/  SHF.R.U32.HI R12, RZ, 0xa, R12 ;  /* 0x0000000aff0c7819 */ /* 0x000fe2000001160c */
[----:B------:R-:W-:Y:S01]  /*5eb0*/  HADD2 R5, R32, -1040, -1040 ;  /* 0xe410e41020057430 */ /* 0x000fe20000000000 */
[----:B------:R-:W-:Y:S02]  /*5ec0*/  LOP3.LUT R33, R33, 0x64006400, RZ, 0xfc, !PT ;  /* 0x6400640021217812 */ /* 0x000fe400078efcff */
[----:B------:R-:W-:Y:S01]  /*5ed0*/  LOP3.LUT R12, R12, 0x1f001f, RZ, 0xc0, !PT ;  /* 0x001f001f0c0c7812 */ /* 0x000fe200078ec0ff */
[----:B------:R-:W-:Y:S01]  /*5ee0*/  HFMA2 R5, R5, R30, R4 ;  /* 0x0000001e05057231 */ /* 0x000fe20000000004 */
[----:B------:R-:W-:Y:S01]  /*5ef0*/  HFMA2.MMA R25, R34, R30, R25 ;  /* 0x0000001e22197235 */ /* 0x000fe20000000019 */
[----:B------:R-:W-:Y:S01]  /*5f00*/  HFMA2 R4, R33, R0.H1_H1, -48, -48 ;  /* 0xd200d20021047431 */ /* 0x000fe20000060000 */
[----:B------:R-:W-:Y:S01]  /*5f10*/  LOP3.LUT R8, R8, 0x64006400, RZ, 0xfc, !PT ;  /* 0x6400640008087812 */ /* 0x000fe200078efcff */
[----:B------:R-:W0:Y:S04]  /*5f20*/  LDS.128 R32, [UR4+0x20] ;  /* 0x00002004ff207984 */ /* 0x000e280008000c00 */
[----:B------:R-:W-:Y:S01]  /*5f30*/  HADD2 R8, R8, -1040, -1040 ;  /* 0xe410e41008087430 */ /* 0x000fe20000000000 */
[----:B------:R-:W-:Y:S01]  /*5f40*/  HFMA2.MMA R4, R4, R31, R25 ;  /* 0x0000001f04047235 */ /* 0x000fe20000000019 */
[----:B------:R-:W-:-:S02]  /*5f50*/  LOP3.LUT R25, R13, 0x3e003e0, RZ, 0xc0, !PT ;  /* 0x03e003e00d197812 */ /* 0x000fc400078ec0ff */
[----:B------:R-:W-:Y:S02]  /*5f60*/  SHF.R.U32.HI R13, RZ, 0xa, R13 ;  /* 0x0000000aff0d7819 */ /* 0x000fe4000001160d */
[----:B------:R-:W-:-:S05]  /*5f70*/  LOP3.LUT R25, R25, 0x64006400, RZ, 0xfc, !PT ;  /* 0x6400640019197812 */ /* 0x000fca00078efcff */
[----:B------:R-:W-:Y:S01]  /*5f80*/  HFMA2 R44, R25, R0.H1_H1, -48, -48 ;  /* 0xd200d200192c7431 */ /* 0x000fe20000060000 */
[----:B------:R-:W-:-:S05]  /*5f90*/  LOP3.LUT R25, R12, 0x64006400, RZ, 0xfc, !PT ;  /* 0x640064000c197812 */ /* 0x000fca00078efcff */
[----:B------:R-:W-:Y:S01]  /*5fa0*/  HFMA2.MMA R5, R44, R31, R5 ;  /* 0x0000001f2c057235 */ /* 0x000fe20000000005 */
[----:B------:R-:W-:Y:S01]  /*5fb0*/  LOP3.LUT R44, R13, 0x1f001f, RZ, 0xc0, !PT ;  /* 0x001f001f0d2c7812 */ /* 0x000fe200078ec0ff */
[----:B------:R-:W-:Y:S01]  /*5fc0*/  HADD2 R25, R25, -1040, -1040 ;  /* 0xe410e41019197430 */ /* 0x000fe20000000000 */
[----:B------:R-:W-:Y:S02]  /*5fd0*/  LOP3.LUT R13, R16, 0x1f001f, RZ, 0xc0, !PT ;  /* 0x001f001f100d7812 */ /* 0x000fe400078ec0ff */
[----:B------:R-:W-:Y:S02]  /*5fe0*/  LOP3.LUT R12, R44, 0x64006400, RZ, 0xfc, !PT ;  /* 0x640064002c0c7812 */ /* 0x000fe400078efcff */
[----:B------:R-:W-:-:S03]  /*5ff0*/  LOP3.LUT R13, R13, 0x64006400, RZ, 0xfc, !PT ;  /* 0x640064000d0d7812 */ /* 0x000fc600078efcff */
[----:B------:R-:W-:Y:S02]  /*6000*/  HADD2 R12, R12, -1040, -1040 ;  /* 0xe410e4100c0c7430 */ /* 0x000fe40000000000 */
[----:B------:R-:W-:-:S04]  /*6010*/  HADD2 R13, R13, -1040, -1040 ;  /* 0xe410e4100d0d7430 */ /* 0x000fc80000000000 */
[----:B0-----:R-:W-:Y:S01]  /*6020*/  HFMA2.MMA R5, R12, R32, R5 ;  /* 0x000000200c057235 */ /* 0x001fe20000000005 */
[C---:B------:R-:W-:Y:S01]  /*6030*/  LOP3.LUT R12, R17.reuse, 0x1f001f, RZ, 0xc0, !PT ;  /* 0x001f001f110c7812 */ /* 0x040fe200078ec0ff */
[----:B------:R-:W-:Y:S01]  /*6040*/  HFMA2 R4, R25, R32, R4 ;  /* 0x0000002019047231 */ /* 0x000fe20000000004 */
[----:B------:R-:W-:Y:S02]  /*6050*/  LOP3.LUT R25, R16, 0x3e003e0, RZ, 0xc0, !PT ;  /* 0x03e003e010197812 */ /* 0x000fe400078ec0ff */
[----:B------:R-:W-:Y:S01]  /*6060*/  LOP3.LUT R12, R12, 0x64006400, RZ, 0xfc, !PT ;  /* 0x640064000c0c7812 */ /* 0x000fe200078efcff */
[----:B------:R-:W-:Y:S01]  /*6070*/  HFMA2 R4, R13, R33, R4 ;  /* 0x000000210d047231 */ /* 0x000fe20000000004 */
[----:B------:R-:W-:Y:S02]  /*6080*/  LOP3.LUT R13, R17, 0x3e003e0, RZ, 0xc0, !PT ;  /* 0x03e003e0110d7812 */ /* 0x000fe400078ec0ff */
[----:B------:R-:W-:Y:S01]  /*6090*/  LOP3.LUT R25, R25, 0x64006400, RZ, 0xfc, !PT ;  /* 0x6400640019197812 */ /* 0x000fe200078efcff */
[----:B------:R-:W-:Y:S01]  /*60a0*/  HADD2 R12, R12, -1040, -1040 ;  /* 0xe410e4100c0c7430 */ /* 0x000fe20000000000 */
[----:B------:R-:W-:-:S02]  /*60b0*/  LOP3.LUT R13, R13, 0x64006400, RZ, 0xfc, !PT ;  /* 0x640064000d0d7812 */ /* 0x000fc400078efcff */
[----:B------:R-:W-:Y:S01]  /*60c0*/  SHF.R.U32.HI R16, RZ, 0xa, R16 ;  /* 0x0000000aff107819 */ /* 0x000fe20000011610 */
[-C--:B------:R-:W-:Y:S01]  /*60d0*/  HFMA2 R25, R25, R0.reuse.H1_H1, -48, -48 ;  /* 0xd200d20019197431 */ /* 0x080fe20000060000 */
[----:B------:R-:W-:Y:S01]  /*60e0*/  SHF.R.U32.HI R17, RZ, 0xa, R17 ;  /* 0x0000000aff117819 */ /* 0x000fe20000011611 */
[----:B------:R-:W-:Y:S01]  /*60f0*/  HFMA2.MMA R5, R12, R33, R5 ;  /* 0x000000210c057235 */ /* 0x000fe20000000005 */
[----:B------:R-:W-:Y:S02]  /*6100*/  HFMA2 R12, R13, R0.H1_H1, -48, -48 ;  /* 0xd200d2000d0c7431 */ /* 0x000fe40000060000 */
[----:B------:R-:W-:Y:S01]  /*6110*/  HFMA2 R4, R25, R34, R4 ;  /* 0x0000002219047231 */ /* 0x000fe20000000004 */
[----:B------:R-:W-:Y:S02]  /*6120*/  SHF.R.U32.HI R25, RZ, 0xe, R10 ;  /* 0x0000000eff197819 */ /* 0x000fe4000001160a */
[----:B------:R-:W-:Y:S02]  /*6130*/  LOP3.LUT R17, R17, 0x1f001f, RZ, 0xc0, !PT ;  /* 0x001f001f11117812 */ /* 0x000fe400078ec0ff */
[----:B------:R-:W-:Y:S01]  /*6140*/  HFMA2.MMA R13, R12, R34, R5 ;  /* 0x000000220c0d7235 */ /* 0x000fe20000000005 */
[----:B------:R-:W-:-:S02]  /*6150*/  LOP3.LUT R5, R16, 0x1f001f, RZ, 0xc0, !PT ;  /* 0x001f001f10057812 */ /* 0x000fc400078ec0ff */
[----:B------:R-:W-:Y:S02]  /*6160*/  LOP3.LUT R16, R6, 0x20002, R25, 0xf8, !PT ;  /* 0x0002000206107812 */ /* 0x000fe400078ef819 */
[----:B------:R-:W-:Y:S02]  /*6170*/  LOP3.LUT R6, R5, 0x64006400, RZ, 0xfc, !PT ;  /* 0x6400640005067812 */ /* 0x000fe400078efcff */
[----:B------:R-:W-:Y:S02]  /*6180*/  LOP3.LUT R12, R10, 0x1f001f, RZ, 0xc0, !PT ;  /* 0x001f001f0a0c7812 */ /* 0x000fe400078ec0ff */
[----:B------:R-:W-:Y:S01]  /*6190*/  SHF.R.U32.HI R5, RZ, 0xd, R14 ;  /* 0x0000000dff057819 */ /* 0x000fe2000001160e */
[----:B------:R-:W-:Y:S01]  /*61a0*/  HADD2 R25, R6, -1040, -1040 ;  /* 0xe410e41006197430 */ /* 0x000fe20000000000 */
[----:B------:R-:W-:Y:S02]  /*61b0*/  LOP3.LUT R12, R12, 0x64006400, RZ, 0xfc, !PT ;  /* 0x640064000c0c7812 */ /* 0x000fe400078efcff */
[----:B------:R-:W-:-:S02]  /*61c0*/  LOP3.LUT R5, R16, 0x40004, R5, 0xf8, !PT ;  /* 0x0004000410057812 */ /* 0x000fc400078ef805 */
[----:B------:R-:W-:Y:S01]  /*61d0*/  LOP3.LUT R6, R11, 0x1f001f, RZ, 0xc0, !PT ;  /* 0x001f001f0b067812 */ /* 0x000fe200078ec0ff */
[----:B------:R-:W-:Y:S01]  /*61e0*/  HFMA2.MMA R16, R25, R35, R4 ;  /* 0x0000002319107235 */ /* 0x000fe20000000004 */
[----:B------:R-:W-:Y:S01]  /*61f0*/  SHF.R.U32.HI R4, RZ, 0xc, R18 ;  /* 0x0000000cff047819 */ /* 0x000fe20000011612 */
[----:B------:R-:W-:Y:S01]  /*6200*/  HADD2 R45, R12, -1040, -1040 ;  /* 0xe410e4100c2d7430 */ /* 0x000fe20000000000 */
[----:B------:R-:W-:Y:S02]  /*6210*/  LOP3.LUT R17, R17, 0x64006400, RZ, 0xfc, !PT ;  /* 0x6400640011117812 */ /* 0x000fe400078efcff */
[----:B------:R-:W-:Y:S01]  /*6220*/  LOP3.LUT R5, R5, 0x80008, R4, 0xf8, !PT ;  /* 0x0008000805057812 */ /* 0x000fe200078ef804 */
[----:B------:R-:W-:Y:S01]  /*6230*/  HFMA2 R24, R45, R27, R24 ;  /* 0x0000001b2d187231 */ /* 0x000fe20000000018 */
[----:B------:R-:W-:Y:S01]  /*6240*/  LOP3.LUT R6, R6, 0x64006400, RZ, 0xfc, !PT ;  /* 0x6400640006067812 */ /* 0x000fe200078efcff */
[----:B------:R-:W-:Y:S01]  /*6250*/  HADD2 R4, R17, -1040, -1040 ;  /* 0xe410e41011047430 */ /* 0x000fe20000000000 */
[----:B------:R-:W-:-:S03]  /*6260*/  SHF.R.U32.HI R12, RZ, 0xb, R22 ;  /* 0x0000000bff0c7819 */ /* 0x000fc60000011616 */
[----:B------:R-:W-:Y:S01]  /*6270*/  HFMA2 R13, R4, R35, R13 ;  /* 0x00000023040d7231 */ /* 0x000fe2000000000d */
[----:B------:R-:W-:Y:S01]  /*6280*/  LOP3.LUT R12, R5, 0x100010, R12, 0xf8, !PT ;  /* 0x00100010050c7812 */ /* 0x000fe200078ef80c */
[----:B------:R-:W-:Y:S01]  /*6290*/  HADD2 R5, R6, -1040, -1040 ;  /* 0xe410e41006057430 */ /* 0x000fe20000000000 */
[----:B------:R-:W-:Y:S02]  /*62a0*/  LOP3.LUT R4, R10, 0x3e003e0, RZ, 0xc0, !PT ;  /* 0x03e003e00a047812 */ /* 0x000fe400078ec0ff */
[----:B------:R-:W-:Y:S02]  /*62b0*/  SHF.R.U32.HI R10, RZ, 0xa, R10 ;  /* 0x0000000aff0a7819 */ /* 0x000fe4000001160a */
[----:B------:R-:W-:Y:S01]  /*62c0*/  LOP3.LUT R6, R11, 0x3e003e0, RZ, 0xc0, !PT ;  /* 0x03e003e00b067812 */ /* 0x000fe200078ec0ff */
[----:B------:R-:W-:Y:S01]  /*62d0*/  HFMA2.MMA R26, R5, R27, R26 ;  /* 0x0000001b051a7235 */ /* 0x000fe2000000001a */
[----:B------:R-:W-:Y:S02]  /*62e0*/  LOP3.LUT R5, R4, 0x64006400, RZ, 0xfc, !PT ;  /* 0x6400640004057812 */ /* 0x000fe400078efcff */
[----:B------:R-:W-:-:S02]  /*62f0*/  SHF.R.U32.HI R4, RZ, 0xa, R11 ;  /* 0x0000000aff047819 */ /* 0x000fc4000001160b */
[----:B------:R-:W-:Y:S01]  /*6300*/  LOP3.LUT R10, R10, 0x1f001f, RZ, 0xc0, !PT ;  /* 0x001f001f0a0a7812 */ /* 0x000fe200078ec0ff */
[-C--:B------:R-:W-:Y:S01]  /*6310*/  HFMA2 R5, R5, R0.reuse.H1_H1, -48, -48 ;  /* 0xd200d20005057431 */ /* 0x080fe20000060000 */
[----:B------:R-:W-:Y:S02]  /*6320*/  LOP3.LUT R17, R6, 0x64006400, RZ, 0xfc, !PT ;  /* 0x6400640006117812 */ /* 0x000fe400078efcff */
[----:B------:R-:W-:Y:S02]  /*6330*/  LOP3.LUT R4, R4, 0x1f001f, RZ, 0xc0, !PT ;  /* 0x001f001f04047812 */ /* 0x000fe400078ec0ff */
[----:B------:R-:W-:Y:S01]  /*6340*/  LOP3.LUT R10, R10, 0x64006400, RZ, 0xfc, !PT ;  /* 0x640064000a0a7812 */ /* 0x000fe200078efcff */
[----:B------:R-:W-:Y:S01]  /*6350*/  HFMA2.MMA R24, R5, R28, R24 ;  /* 0x0000001c05187235 */ /* 0x000fe20000000018 */
[----:B------:R-:W-:Y:S01]  /*6360*/  LOP3.LUT R5, R4, 0x64006400, RZ, 0xfc, !PT ;  /* 0x6400640004057812 */ /* 0x000fe200078efcff */
[----:B------:R-:W-:Y:S01]  /*6370*/  HFMA2 R17, R17, R0.H1_H1, -48, -48 ;  /* 0xd200d20011117431 */ /* 0x000fe20000060000 */
[----:B------:R-:W-:Y:S01]  /*6380*/  LOP3.LUT R6, R7, 0x10001, RZ, 0xc0, !PT ;  /* 0x0001000107067812 */ /* 0x000fe200078ec0ff */
[----:B------:R-:W-:Y:S01]  /*6390*/  HADD2 R7, R10, -1040, -1040 ;  /* 0xe410e4100a077430 */ /* 0x000fe20000000000 */
[----:B------:R-:W-:Y:S01]  /*63a0*/  LOP3.LUT R4, R14, 0x1f001f, RZ, 0xc0, !PT ;  /* 0x001f001f0e047812 */ /* 0x000fe200078ec0ff */
[----:B------:R-:W-:Y:S01]  /*63b0*/  HFMA2 R26, R17, R28, R26 ;  /* 0x0000001c111a7231 */ /* 0x000fe2000000001a */
[----:B------:R-:W-:Y:S01]  /*63c0*/  SHF.R.U32.HI R11, RZ, 0xe, R11 ;  /* 0x0000000eff0b7819 */ /* 0x000fe2000001160b */
[----:B------:R-:W-:Y:S01]  /*63d0*/  HADD2 R5, R5, -1040, -1040 ;  /* 0xe410e41005057430 */ /* 0x000fe20000000000 */
[----:B------:R-:W-:Y:S01]  /*63e0*/  LOP3.LUT R4, R4, 0x64006400, RZ, 0xfc, !PT ;  /* 0x6400640004047812 */ /* 0x000fe200078efcff */
[----:B------:R-:W-:Y:S01]  /*63f0*/  HFMA2.MMA R24, R7, R29, R24 ;  /* 0x0000001d07187235 */ /* 0x000fe20000000018 */
[----:B------:R-:W-:Y:S01]  /*6400*/  LOP3.LUT R11, R6, 0x20002, R11, 0xf8, !PT ;  /* 0x00020002060b7812 */ /* 0x000fe200078ef80b */
[----:B------:R-:W-:Y:S01]  /*6410*/  HFMA2 R29, R5, R29, R26 ;  /* 0x0000001d051d7231 */ /* 0x000fe2000000001a */
[----:B------:R-:W-:Y:S01]  /*6420*/  LOP3.LUT R5, R14, 0x3e003e0, RZ, 0xc0, !PT ;  /* 0x03e003e00e057812 */ /* 0x000fe200078ec0ff */
[----:B------:R-:W-:Y:S01]  /*6430*/  HADD2 R7, R4, -1040, -1040 ;  /* 0xe410e41004077430 */ /* 0x000fe20000000000 */
[----:B------:R-:W-:-:S02]  /*6440*/  LOP3.LUT R6, R15, 0x1f001f, RZ, 0xc0, !PT ;  /* 0x001f001f0f067812 */ /* 0x000fc400078ec0ff */
[----:B------:R-:W-:Y:S02]  /*6450*/  SHF.R.U32.HI R14, RZ, 0xa, R14 ;  /* 0x0000000aff0e7819 */ /* 0x000fe4000001160e */
[----:B------:R-:W-:Y:S01]  /*6460*/  LOP3.LUT R5, R5, 0x64006400, RZ, 0xfc, !PT ;  /* 0x6400640005057812 */ /* 0x000fe200078efcff */
[-C--:B------:R-:W-:Y:S01]  /*6470*/  HFMA2.MMA R24, R7, R30.reuse, R24 ;  /* 0x0000001e07187235 */ /* 0x080fe20000000018 */
[----:B------:R-:W-:Y:S02]  /*6480*/  LOP3.LUT R4, R15, 0x3e003e0, RZ, 0xc0, !PT ;  /* 0x03e003e00f047812 */ /* 0x000fe400078ec0ff */
[----:B------:R-:W-:Y:S01]  /*6490*/  LOP3.LUT R6, R6, 0x64006400, RZ, 0xfc, !PT ;  /* 0x6400640006067812 */ /* 0x000fe200078efcff */
[-C--:B------:R-:W-:Y:S01]  /*64a0*/  HFMA2 R7, R5, R0.reuse.H1_H1, -48, -48 ;  /* 0xd200d20005077431 */ /* 0x080fe20000060000 */
[----:B------:R-:W-:Y:S02]  /*64b0*/  LOP3.LUT R14, R14, 0x1f001f, RZ, 0xc0, !PT ;  /* 0x001f001f0e0e7812 */ /* 0x000fe400078ec0ff */
[----:B------:R-:W-:Y:S01]  /*64c0*/  LOP3.LUT R5, R4, 0x64006400, RZ, 0xfc, !PT ;  /* 0x6400640004057812 */ /* 0x000fe200078efcff */
[----:B------:R-:W-:Y:S01]  /*64d0*/  HADD2 R6, R6, -1040, -1040 ;  /* 0xe410e41006067430 */ /* 0x000fe20000000000 */
[----:B------:R-:W-:Y:S01]  /*64e0*/  LOP3.LUT R14, R14, 0x64006400, RZ, 0xfc, !PT ;  /* 0x640064000e0e7812 */ /* 0x000fe200078efcff */
[----:B------:R-:W-:Y:S01]  /*64f0*/  HFMA2 R24, R7, R31, R24 ;  /* 0x0000001f07187231 */ /* 0x000fe20000000018 */
[--C-:B------:R-:W-:Y:S01]  /*6500*/  SHF.R.U32.HI R10, RZ, 0xd, R15.reuse ;  /* 0x0000000dff0a7819 */ /* 0x100fe2000001160f */
[----:B------:R-:W-:Y:S01]  /*6510*/  HFMA2 R4, R5, R0.H1_H1, -48, -48 ;  /* 0xd200d20005047431 */ /* 0x000fe20000060000 */
[----:B------:R-:W-:Y:S01]  /*6520*/  SHF.R.U32.HI R15, RZ, 0xa, R15 ;  /* 0x0000000aff0f7819 */ /* 0x000fe2000001160f */
[----:B------:R-:W-:Y:S01]  /*6530*/  HADD2 R5, R14, -1040, -1040 ;  /* 0xe410e4100e057430 */ /* 0x000fe20000000000 */
[----:B------:R-:W-:Y:S01]  /*6540*/  HFMA2.MMA R17, R6, R30, R29 ;  /* 0x0000001e06117235 */ /* 0x000fe2000000001d */
[----:B------:R-:W-:-:S02]  /*6550*/  SHF.R.U32.HI R7, RZ, 0xc, R19 ;  /* 0x0000000cff077819 */ /* 0x000fc40000011613 */
[----:B------:R-:W-:Y:S01]  /*6560*/  HFMA2 R24, R5, R32, R24 ;  /* 0x0000002005187231 */ /* 0x000fe20000000018 */
[----:B------:R-:W-:Y:S02]  /*6570*/  LOP3.LUT R5, R15, 0x1f001f, RZ, 0xc0, !PT ;  /* 0x001f001f0f057812 */ /* 0x000fe400078ec0ff */
[----:B------:R-:W-:Y:S02]  /*6580*/  LOP3.LUT R10, R11, 0x40004, R10, 0xf8, !PT ;  /* 0x000400040b0a7812 */ /* 0x000fe400078ef80a */
[----:B------:R-:W-:Y:S01]  /*6590*/  LOP3.LUT R5, R5, 0x64006400, RZ, 0xfc, !PT ;  /* 0x6400640005057812 */ /* 0x000fe200078efcff */
[----:B------:R-:W-:Y:S01]  /*65a0*/  HFMA2.MMA R17, R4, R31, R17 ;  /* 0x0000001f04117235 */ /* 0x000fe20000000011 */
[----:B------:R-:W-:Y:S02]  /*65b0*/  LOP3.LUT R4, R18, 0x1f001f, RZ, 0xc0, !PT ;  /* 0x001f001f12047812 */ /* 0x000fe400078ec0ff */
[----:B------:R-:W-:Y:S01]  /*65c0*/  LOP3.LUT R10, R10, 0x80008, R7, 0xf8, !PT ;  /* 0x000800080a0a7812 */ /* 0x000fe200078ef807 */
[----:B------:R-:W-:Y:S01]  /*65d0*/  HADD2 R6, R5, -1040, -1040 ;  /* 0xe410e41005067430 */ /* 0x000fe20000000000 */
[----:B------:R-:W-:-:S02]  /*65e0*/  LOP3.LUT R4, R4, 0x64006400, RZ, 0xfc, !PT ;  /* 0x6400640004047812 */ /* 0x000fc400078efcff */
[----:B------:R-:W-:Y:S02]  /*65f0*/  LOP3.LUT R11, R18, 0x3e003e0, RZ, 0xc0, !PT ;  /* 0x03e003e0120b7812 */ /* 0x000fe400078ec0ff */
[----:B------:R-:W-:Y:S01]  /*6600*/  SHF.R.U32.HI R15, RZ, 0xa, R18 ;  /* 0x0000000aff0f7819 */ /* 0x000fe20000011612 */
[----:B------:R-:W-:Y:S01]  /*6610*/  HADD2 R25, R4, -1040, -1040 ;  /* 0xe410e41004197430 */ /* 0x000fe20000000000 */
[----:B------:R-:W-:Y:S01]  /*6620*/  HFMA2.MMA R17, R6, R32, R17 ;  /* 0x0000002006117235 */ /* 0x000fe20000000011 */
[C---:B------:R-:W-:Y:S01]  /*6630*/  LOP3.LUT R18, R19.reuse, 0x1f001f, RZ, 0xc0, !PT ;  /* 0x001f001f13127812 */ /* 0x040fe200078ec0ff */
[----:B------:R-:W0:Y:S01]  /*6640*/  LDS.128 R4, [UR4+0x30] ;  /* 0x00003004ff047984 */ /* 0x000e220008000c00 */
[----:B------:R-:W-:Y:S01]  /*6650*/  LOP3.LUT R14, R19, 0x3e003e0, RZ, 0xc0, !PT ;  /* 0x03e003e0130e7812 */ /* 0x000fe200078ec0ff */
[----:B------:R-:W-:Y:S01]  /*6660*/  HFMA2 R25, R25, R33, R24 ;  /* 0x0000002119197231 */ /* 0x000fe20000000018 */
[----:B------:R-:W-:Y:S02]  /*6670*/  LOP3.LUT R30, R18, 0x64006400, RZ, 0xfc, !PT ;  /* 0x64006400121e7812 */ /* 0x000fe400078efcff */
[----:B------:R-:W-:-:S02]  /*6680*/  LOP3.LUT R27, R11, 0x64006400, RZ, 0xfc, !PT ;  /* 0x640064000b1b7812 */ /* 0x000fc400078efcff */
[----:B------:R-:W-:Y:S01]  /*6690*/  SHF.R.U32.HI R19, RZ, 0xa, R19 ;  /* 0x0000000aff137819 */ /* 0x000fe20000011613 */
[----:B------:R-:W-:Y:S01]  /*66a0*/  HADD2 R30, R30, -1040, -1040 ;  /* 0xe410e4101e1e7430 */ /* 0x000fe20000000000 */
[----:B------:R-:W-:Y:S01]  /*66b0*/  LOP3.LUT R11, R14, 0x64006400, RZ, 0xfc, !PT ;  /* 0x640064000e0b7812 */ /* 0x000fe200078efcff */
[-C--:B------:R-:W-:Y:S01]  /*66c0*/  HFMA2 R28, R27, R0.reuse.H1_H1, -48, -48 ;  /* 0xd200d2001b1c7431 */ /* 0x080fe20000060000 */
[----:B------:R-:W-:Y:S02]  /*66d0*/  LOP3.LUT R18, R21, 0x3e003e0, RZ, 0xc0, !PT ;  /* 0x03e003e015127812 */ /* 0x000fe400078ec0ff */
[----:B------:R-:W-:Y:S01]  /*66e0*/  LOP3.LUT R14, R20, 0x3e003e0, RZ, 0xc0, !PT ;  /* 0x03e003e0140e7812 */ /* 0x000fe200078ec0ff */
[----:B------:R-:W-:Y:S01]  /*66f0*/  HFMA2.MMA R17, R30, R33, R17 ;  /* 0x000000211e117235 */ /* 0x000fe20000000011 */
[----:B------:R-:W-:Y:S01]  /*6700*/  LOP3.LUT R29, R18, 0x64006400, RZ, 0xfc, !PT ;  /* 0x64006400121d7812 */ /* 0x000fe200078efcff */
[----:B------:R-:W-:Y:S01]  /*6710*/  HFMA2 R11, R11, R0.H1_H1, -48, -48 ;  /* 0xd200d2000b0b7431 */ /* 0x000fe20000060000 */
[----:B------:R-:W-:Y:S01]  /*6720*/  LOP3.LUT R30, R19, 0x1f001f, RZ, 0xc0, !PT ;  /* 0x001f001f131e7812 */ /* 0x000fe200078ec0ff */
[----:B------:R-:W-:Y:S01]  /*6730*/  HFMA2 R28, R28, R34, R25 ;  /* 0x000000221c1c7231 */ /* 0x000fe20000000019 */
[----:B------:R-:W-:Y:S01]  /*6740*/  LOP3.LUT R24, R22, 0x3e003e0, RZ, 0xc0, !PT ;  /* 0x03e003e016187812 */ /* 0x000fe200078ec0ff */
[----:B------:R-:W-:Y:S01]  /*6750*/  HFMA2 R18, R29, R0.H1_H1, -48, -48 ;  /* 0xd200d2001d127431 */ /* 0x000fe20000060000 */
[----:B------:R-:W-:Y:S01]  /*6760*/  LOP3.LUT R30, R30, 0x64006400, RZ, 0xfc, !PT ;  /* 0x640064001e1e7812 */ /* 0x000fe200078efcff */
[----:B------:R-:W-:Y:S01]  /*6770*/  HFMA2.MMA R17, R11, R34, R17 ;  /* 0x000000220b117235 */ /* 0x000fe20000000011 */
[----:B------:R-:W-:-:S02]  /*6780*/  LOP3.LUT R29, R15, 0x1f001f, RZ, 0xc0, !PT ;  /* 0x001f001f0f1d7812 */ /* 0x000fc400078ec0ff */
        /* <DEDUP_REMOVED lines=9> */
[-C--:B------:R-:W-:Y:S01]  /*6820*/  HFMA2 R24, R27, R0.reuse.H1_H1, -48, -48 ;  /* 0xd200d2001b187431 */ /* 0x080fe20000060000 */
[----:B------:R-:W-:Y:S01]  /*6830*/  LOP3.LUT R27, R22, 0x1f001f, RZ, 0xc0, !PT ;  /* 0x001f001f161b7812 */ /* 0x000fe200078ec0ff */
[----:B------:R-:W-:Y:S01]  /*6840*/  HFMA2 R14, R31, R0.H1_H1, -48, -48 ;  /* 0xd200d2001f0e7431 */ /* 0x000fe20000060000 */
[----:B------:R-:W-:Y:S01]  /*6850*/  LOP3.LUT R29, R29, 0x64006400, RZ, 0xfc, !PT ;  /* 0x640064001d1d7812 */ /* 0x000fe200078efcff */
[----:B0-----:R-:W-:Y:S01]  /*6860*/  HFMA2.MMA R13, R30, R4, R13 ;  /* 0x000000041e0d7235 */ /* 0x001fe2000000000d */
[----:B------:R-:W-:-:S02]  /*6870*/  LOP3.LUT R19, R19, 0x64006400, RZ, 0xfc, !PT ;  /* 0x6400640013137812 */ /* 0x000fc400078efcff */
[----:B------:R-:W-:Y:S01]  /*6880*/  SHF.R.U32.HI R21, RZ, 0xa, R21 ;  /* 0x0000000aff157819 */ /* 0x000fe20000011615 */
[----:B------:R-:W-:Y:S01]  /*6890*/  HADD2 R29, R29, -1040, -1040 ;  /* 0xe410e4101d1d7430 */ /* 0x000fe20000000000 */
[----:B------:R-:W-:Y:S01]  /*68a0*/  LOP3.LUT R26, R23, 0x3e003e0, RZ, 0xc0, !PT ;  /* 0x03e003e0171a7812 */ /* 0x000fe200078ec0ff */
[----:B------:R-:W-:Y:S01]  /*68b0*/  HADD2 R32, R19, -1040, -1040 ;  /* 0xe410e41013207430 */ /* 0x000fe20000000000 */
[----:B------:R-:W-:Y:S01]  /*68c0*/  LOP3.LUT R25, R25, 0x64006400, RZ, 0xfc, !PT ;  /* 0x6400640019197812 */ /* 0x000fe200078efcff */
[----:B------:R-:W-:Y:S01]  /*68d0*/  HFMA2 R28, R29, R35, R28 ;  /* 0x000000231d1c7231 */ /* 0x000fe2000000001c */
[----:B------:R-:W-:Y:S01]  /*68e0*/  LOP3.LUT R27, R27, 0x64006400, RZ, 0xfc, !PT ;  /* 0x640064001b1b7812 */ /* 0x000fe200078efcff */
[----:B------:R-:W-:Y:S01]  /*68f0*/  HFMA2.MMA R13, R18, R5, R13 ;  /* 0x00000005120d7235 */ /* 0x000fe2000000000d */
[----:B------:R-:W-:Y:S01]  /*6900*/  LOP3.LUT R21, R21, 0x1f001f, RZ, 0xc0, !PT ;  /* 0x001f001f15157812 */ /* 0x000fe200078ec0ff */
[----:B------:R-:W-:Y:S01]  /*6910*/  HADD2 R25, R25, -1040, -1040 ;  /* 0xe410e41019197430 */ /* 0x000fe20000000000 */
[--C-:B------:R-:W-:Y:S01]  /*6920*/  SHF.R.U32.HI R31, RZ, 0xb, R23.reuse ;  /* 0x0000000bff1f7819 */ /* 0x100fe20000011617 */
[----:B------:R-:W-:Y:S01]  /*6930*/  HADD2 R27, R27, -1040, -1040 ;  /* 0xe410e4101b1b7430 */ /* 0x000fe20000000000 */
[----:B------:R-:W-:Y:S01]  /*6940*/  LOP3.LUT R45, R26, 0x64006400, RZ, 0xfc, !PT ;  /* 0x640064001a2d7812 */ /* 0x000fe200078efcff */
[----:B------:R-:W-:Y:S01]  /*6950*/  HFMA2.MMA R17, R32, R4, R17 ;  /* 0x0000000420117235 */ /* 0x000fe20000000011 */
[----:B------:R-:W-:Y:S01]  /*6960*/  SHF.R.U32.HI R23, RZ, 0xa, R23 ;  /* 0x0000000aff177819 */ /* 0x000fe20000011617 */
[----:B------:R-:W-:Y:S01]  /*6970*/  HFMA2 R16, R25, R4, R16 ;  /* 0x0000000419107231 */ /* 0x000fe20000000010 */
[----:B------:R-:W-:Y:S01]  /*6980*/  LOP3.LUT R21, R21, 0x64006400, RZ, 0xfc, !PT ;  /* 0x6400640015157812 */ /* 0x000fe200078efcff */
[----:B------:R-:W-:Y:S01]  /*6990*/  HFMA2 R26, R45, R0.H1_H1, -48, -48 ;  /* 0xd200d2002d1a7431 */ /* 0x000fe20000060000 */
[----:B------:R-:W-:Y:S01]  /*69a0*/  LOP3.LUT R23, R23, 0x1f001f, RZ, 0xc0, !PT ;  /* 0x001f001f17177812 */ /* 0x000fe200078ec0ff */
[----:B------:R-:W-:Y:S01]  /*69b0*/  HFMA2 R28, R27, R4, R28 ;  /* 0x000000041b1c7231 */ /* 0x000fe2000000001c */
[----:B------:R-:W-:Y:S01]  /*69c0*/  SHF.R.U32.HI R22, RZ, 0xa, R22 ;  /* 0x0000000aff167819 */ /* 0x000fe20000011616 */
[----:B------:R-:W-:Y:S01]  /*69d0*/  HADD2 R4, R21, -1040, -1040 ;  /* 0xe410e41015047430 */ /* 0x000fe20000000000 */
[----:B------:R-:W-:Y:S01]  /*69e0*/  LOP3.LUT R23, R23, 0x64006400, RZ, 0xfc, !PT ;  /* 0x6400640017177812 */ /* 0x000fe200078efcff */
[----:B------:R-:W-:Y:S01]  /*69f0*/  HFMA2.MMA R17, R26, R5, R17 ;  /* 0x000000051a117235 */ /* 0x000fe20000000011 */
[----:B------:R-:W-:Y:S01]  /*6a00*/  LOP3.LUT R10, R10, 0x100010, R31, 0xf8, !PT ;  /* 0x001000100a0a7812 */ /* 0x000fe200078ef81f */
[-C--:B------:R-:W-:Y:S01]  /*6a10*/  HFMA2 R28, R14, R5.reuse, R28 ;  /* 0x000000050e1c7231 */ /* 0x080fe2000000001c */
[----:B------:R-:W-:Y:S01]  /*6a20*/  SHF.R.U32.HI R20, RZ, 0xa, R20 ;  /* 0x0000000aff147819 */ /* 0x000fe20000011614 */
[----:B------:R-:W-:Y:S01]  /*6a30*/  HFMA2.MMA R13, R4, R6, R13 ;  /* 0x00000006040d7235 */ /* 0x000fe2000000000d */
        /* <DEDUP_REMOVED lines=9> */
[-C--:B------:R-:W-:Y:S01]  /*6ad0*/  HFMA2.MMA R13, R8, R7.reuse, R13 ;  /* 0x00000007080d7235 */ /* 0x080fe2000000000d */
[----:B------:R-:W-:Y:S01]  /*6ae0*/  LOP3.LUT R12, R12, 0x64006400, RZ, 0xfc, !PT ;  /* 0x640064000c0c7812 */ /* 0x000fe200078efcff */
[----:B------:R-:W-:Y:S01]  /*6af0*/  HADD2 R15, R22, -1040, -1040 ;  /* 0xe410e410160f7430 */ /* 0x000fe20000000000 */
[----:B------:R-:W-:Y:S01]  /*6b00*/  PRMT R0, R0, 0x5410, R2 ;  /* 0x0000541000007816 */ /* 0x000fe20000000002 */
[----:B------:R-:W-:Y:S01]  /*6b10*/  HFMA2.MMA R17, R10, R7, R17 ;  /* 0x000000070a117235 */ /* 0x000fe20000000011 */
[----:B------:R-:W-:-:S02]  /*6b20*/  HADD2 R11, R20, -1040, -1040 ;  /* 0xe410e410140b7430 */ /* 0x000fc40000000000 */
[-C--:B------:R-:W-:Y:S02]  /*6b30*/  HFMA2 R28, R15, R6.reuse, R28 ;  /* 0x000000060f1c7231 */ /* 0x080fe4000000001c */
[----:B------:R-:W-:Y:S02]  /*6b40*/  HADD2 R5, R12, -1040, -1040 ;  /* 0xe410e4100c057430 */ /* 0x000fe40000000000 */
[----:B------:R-:W-:Y:S02]  /*6b50*/  HFMA2 R16, R11, R6, R16 ;  /* 0x000000060b107231 */ /* 0x000fe40000000010 */
        /* <DEDUP_REMOVED lines=10> */
.L_x_4902:
[----:B------:R-:W-:Y:S01]  /*6c00*/  ISETP.LT.AND P2, PT, R41, R40, PT ;  /* 0x000000282900720c */ /* 0x000fe20003f41270 */
[----:B------:R-:W-:Y:S01]  /*6c10*/  UIADD3 UR4, UR4, 0x40, URZ ;  /* 0x0000004004047890 */ /* 0x000fe2000fffe03f */
[----:B---3--:R-:W-:Y:S01]  /*6c20*/  IMAD.MOV.U32 R24, RZ, RZ, R42 ;  /* 0x000000ffff187224 */ /* 0x008fe200078e002a */
[----:B------:R-:W-:Y:S02]  /*6c30*/  MOV R23, R43 ;  /* 0x0000002b00177202 */ /* 0x000fe40000000f00 */
[----:B------:R-:W-:-:S08]  /*6c40*/  MOV R21, R41 ;  /* 0x0000002900157202 */ /* 0x000fd00000000f00 */
[----:B------:R-:W-:Y:S05]  /*6c50*/  @!P0 BRA P2, `(.L_x_4903) ;  /* 0xffffffe8008c8947 */ /* 0x000fea000103ffff */
.L_x_4901:
[----:B------:R-:W-:Y:S01]  /*6c60*/  ISETP.GE.AND P0, PT, R21, R40, PT ;  /* 0x000000281500720c */ /* 0x000fe20003f06270 */
[----:B------:R-:W-:-:S03]  /*6c70*/  ULDC UR5, c[0x0][0x264] ;  /* 0x0000990000057ab9 */ /* 0x000fc60000000800 */
[----:B------:R-:W-:-:S13]  /*6c80*/  ISETP.GE.OR P0, PT, R21, UR5, P0 ;  /* 0x0000000515007c0c */ /* 0x000fda0008706670 */
[----:B------:R-:W-:Y:S05]  /*6c90*/  @P0 BRA `(.L_x_4904) ;  /* 0x00000024000c0947 */ /* 0x000fea0003800000 */
[----:B-----5:R-:W-:Y:S01]  /*6ca0*/  SHF.R.S32.HI R18, RZ, 0x1f, R39 ;  /* 0x0000001fff127819 */ /* 0x020fe20000011427 */
[----:B------:R-:W-:Y:S01]  /*6cb0*/  HADD2.F32 R19, -RZ, R0.H0_H0 ;  /* 0x20000000ff137230 */ /* 0x000fe20000004100 */
[----:B------:R-:W-:Y:S01]  /*6cc0*/  ULDC UR5, c[0x0][0x264] ;  /* 0x0000990000057ab9 */ /* 0x000fe20000000800 */
[----:B------:R-:W-:Y:S02]  /*6cd0*/  HADD2.F32 R20, -RZ, R2.H0_H0 ;  /* 0x20000002ff147230 */ /* 0x000fe40000004100 */
[----:B------:R-:W-:Y:S02]  /*6ce0*/  HADD2.F32 R17, -RZ, R3.H0_H0 ;  /* 0x20000003ff117230 */ /* 0x000fe40000004100 */
[----:B------:R-:W-:-:S07]  /*6cf0*/  HADD2.F32 R16, -RZ, R36.H0_H0 ;  /* 0x20000024ff107230 */ /* 0x000fce0000004100 */
.L_x_4906:
[----:B------:R-:W-:Y:S05]  /*6d00*/  @!P1 BRA `(.L_x_4905) ;  /* 0x0000002000d09947 */ /* 0x000fea0003800000 */
[-C--:B------:R-:W-:Y:S01]  /*6d10*/  MOV R22, R24.reuse ;  /* 0x0000001800167202 */ /* 0x080fe20000000f00 */
[----:B------:R-:W1:Y:S01]  /*6d20*/  LDC R25, c[0x0][0x23c] ;  /* 0x00008f00ff197b82 */ /* 0x000e620000000800 */
[----:B------:R-:W3:Y:S04]  /*6d30*/  LDS.64 R28, [UR4] ;  /* 0x00000004ff1c7984 */ /* 0x000ee80008000a00 */
[----:B------:R3:W4:Y:S01]  /*6d40*/  LDG.E.128.CONSTANT R12, desc[UR6][R22.64] ;  /* 0x00000006160c7981 */ /* 0x000722000c1e9d00 */
[----:B-1----:R-:W-:-:S04]  /*6d50*/  LEA R46, P0, R25, R24, 0x2 ;  /* 0x00000018192e7211 */ /* 0x002fc800078010ff */
[----:B------:R-:W-:-:S05]  /*6d60*/  LEA.HI.X R47, R25, R23, R18, 0x2, P0 ;  /* 0x00000017192f7211 */ /* 0x000fca00000f1412 */
[----:B------:R1:W5:Y:S01]  /*6d70*/  LDG.E.128.CONSTANT R8, desc[UR6][R46.64] ;  /* 0x000000062e087981 */ /* 0x000362000c1e9d00 */
[----:B---3--:R-:W-:Y:S02]  /*6d80*/  HADD2.F32 R22, -RZ, R28.H0_H0 ;  /* 0x2000001cff167230 */ /* 0x008fe40000004100 */
[----:B-1----:R-:W-:-:S04]  /*6d90*/  IMAD.WIDE R46, R25, 0x4, R46 ;  /* 0x00000004192e7825 */ /* 0x002fc800078e022e */
[----:B------:R-:W-:Y:S02]  /*6da0*/  HADD2.F32 R28, -RZ, R28.H1_H1 ;  /* 0x3000001cff1c7230 */ /* 0x000fe40000004100 */
[----:B------:R-:W-:-:S05]  /*6db0*/  IMAD.MOV.U32 R35, RZ, RZ, 0x2c00 ;  /* 0x00002c00ff237424 */ /* 0x000fca00078e00ff */
[----:B------:R-:W-:Y:S02]  /*6dc0*/  PRMT R0, R0, 0x5410, R35 ;  /* 0x0000541000007816 */ /* 0x000fe40000000023 */
[----:B----4-:R-:W-:Y:S02]  /*6dd0*/  LOP3.LUT R4, R12, 0xf000f, RZ, 0xc0, !PT ;  /* 0x000f000f0c047812 */ /* 0x010fe400078ec0ff */
[----:B------:R-:W-:Y:S02]  /*6de0*/  LOP3.LUT R5, R13, 0xf000f, RZ, 0xc0, !PT ;  /* 0x000f000f0d057812 */ /* 0x000fe400078ec0ff */
[----:B------:R-:W-:Y:S02]  /*6df0*/  LOP3.LUT R6, R14, 0xf000f, RZ, 0xc0, !PT ;  /* 0x000f000f0e067812 */ /* 0x000fe400078ec0ff */
[----:B------:R-:W-:Y:S02]  /*6e00*/  LOP3.LUT R7, R15, 0xf000f, RZ, 0xc0, !PT ;  /* 0x000f000f0f077812 */ /* 0x000fe400078ec0ff */
[----:B------:R-:W-:-:S02]  /*6e10*/  LOP3.LUT R4, R4, 0x64006400, RZ, 0xfc, !PT ;  /* 0x6400640004047812 */ /* 0x000fc400078efcff */
[----:B------:R-:W-:Y:S02]  /*6e20*/  LOP3.LUT R5, R5, 0x64006400, RZ, 0xfc, !PT ;  /* 0x6400640005057812 */ /* 0x000fe400078efcff */
[----:B------:R-:W-:Y:S01]  /*6e30*/  LOP3.LUT R6, R6, 0x64006400, RZ, 0xfc, !PT ;  /* 0x6400640006067812 */ /* 0x000fe200078efcff */
[----:B--2---:R-:W-:Y:S01]  /*6e40*/  HADD2 R26, R4, -1032, -1032 ;  /* 0xe408e408041a7430 */ /* 0x004fe20000000000 */
[----:B------:R-:W-:Y:S01]  /*6e50*/  LOP3.LUT R7, R7, 0x64006400, RZ, 0xfc, !PT ;  /* 0x6400640007077812 */ /* 0x000fe200078efcff */
[----:B------:R-:W-:Y:S02]  /*6e60*/  HADD2 R30, R5, -1032, -1032 ;  /* 0xe408e408051e7430 */ /* 0x000fe40000000000 */
[----:B------:R-:W-:Y:S02]  /*6e70*/  HADD2 R34, R6, -1032, -1032 ;  /* 0xe408e40806227430 */ /* 0x000fe40000000000 */
[----:B------:R-:W-:Y:S02]  /*6e80*/  HADD2.F32 R27, -RZ, R26.H0_H0 ;  /* 0x2000001aff1b7230 */ /* 0x000fe40000004100 */
[----:B------:R-:W-:-:S02]  /*6e90*/  HADD2 R32, R7, -1032, -1032 ;  /* 0xe408e40807207430 */ /* 0x000fc40000000000 */
[----:B------:R-:W-:Y:S01]  /*6ea0*/  HADD2.F32 R41, -RZ, R30.H0_H0 ;  /* 0x2000001eff297230 */ /* 0x000fe20000004100 */
[----:B------:R1:W2:Y:S01]  /*6eb0*/  LDG.E.128.CONSTANT R4, desc[UR6][R46.64] ;  /* 0x000000062e047981 */ /* 0x0002a2000c1e9d00 */
[----:B------:R-:W-:Y:S02]  /*6ec0*/  HADD2.F32 R31, -RZ, R34.H0_H0 ;  /* 0x20000022ff1f7230 */ /* 0x000fe40000004100 */
[----:B------:R-:W-:Y:S01]  /*6ed0*/  FFMA.FTZ R27, R27, R22, RZ ;  /* 0x000000161b1b7223 */ /* 0x000fe200000100ff */
[----:B------:R-:W-:Y:S02]  /*6ee0*/  HADD2.F32 R33, -RZ, R32.H0_H0 ;  /* 0x20000020ff217230 */ /* 0x000fe40000004100 */
[C---:B------:R-:W-:Y:S01]  /*6ef0*/  FFMA.FTZ R41, R22.reuse, R41, RZ ;  /* 0x0000002916297223 */ /* 0x040fe200000100ff */
[----:B------:R-:W-:Y:S02]  /*6f00*/  HADD2.F32 R26, -RZ, R26.H1_H1 ;  /* 0x3000001aff1a7230 */ /* 0x000fe40000004100 */
[----:B------:R-:W-:Y:S01]  /*6f10*/  FFMA.FTZ R31, R22, R31, RZ ;  /* 0x0000001f161f7223 */ /* 0x000fe200000100ff */
[----:B------:R-:W-:-:S02]  /*6f20*/  HADD2.F32 R30, -RZ, R30.H1_H1 ;  /* 0x3000001eff1e7230 */ /* 0x000fc40000004100 */
[----:B------:R-:W-:Y:S01]  /*6f30*/  FFMA.FTZ R22, R22, R33, RZ ;  /* 0x0000002116167223 */ /* 0x000fe200000100ff */
[----:B------:R-:W-:Y:S02]  /*6f40*/  HADD2.F32 R33, -RZ, R32.H1_H1 ;  /* 0x30000020ff217230 */ /* 0x000fe40000004100 */
[----:B------:R-:W-:Y:S01]  /*6f50*/  FFMA.FTZ R43, R26, R28, R27 ;  /* 0x0000001c1a2b7223 */ /* 0x000fe2000001001b */
[----:B------:R-:W-:Y:S01]  /*6f60*/  LOP3.LUT R26, R12, 0xf000f0, RZ, 0xc0, !PT ;  /* 0x00f000f00c1a7812 */ /* 0x000fe200078ec0ff */
[----:B------:R-:W-:Y:S01]  /*6f70*/  HADD2.F32 R34, -RZ, R34.H1_H1 ;  /* 0x30000022ff227230 */ /* 0x000fe20000004100 */
[----:B------:R-:W-:Y:S01]  /*6f80*/  LOP3.LUT R27, R13, 0xf000f0, RZ, 0xc0, !PT ;  /* 0x00f000f00d1b7812 */ /* 0x000fe200078ec0ff */
[----:B------:R-:W-:Y:S01]  /*6f90*/  FFMA.FTZ R22, R28, R33, R22 ;  /* 0x000000211c167223 */ /* 0x000fe20000010016 */
[----:B------:R-:W-:Y:S01]  /*6fa0*/  LOP3.LUT R33, R26, 0x64006400, RZ, 0xfc, !PT ;  /* 0x640064001a217812 */ /* 0x000fe200078efcff */
[C---:B------:R-:W-:Y:S01]  /*6fb0*/  FFMA.FTZ R41, R28.reuse, R30, R41 ;  /* 0x0000001e1c297223 */ /* 0x040fe20000010029 */
[----:B------:R-:W-:Y:S01]  /*6fc0*/  LOP3.LUT R35, R27, 0x64006400, RZ, 0xfc, !PT ;  /* 0x640064001b237812 */ /* 0x000fe200078efcff */
[----:B------:R-:W-:Y:S01]  /*6fd0*/  FFMA.FTZ R31, R28, R34, R31 ;  /* 0x000000221c1f7223 */ /* 0x000fe2000001001f */
[----:B------:R-:W3:Y:S01]  /*6fe0*/  LDS.64 R26, [UR4+0x8] ;  /* 0x00000804ff1a7984 */ /* 0x000ee20008000a00 */
[----:B------:R-:W-:Y:S01]  /*6ff0*/  LOP3.LUT R28, R14, 0xf000f0, RZ, 0xc0, !PT ;  /* 0x00f000f00e1c7812 */ /* 0x000fe200078ec0ff */
[-C--:B------:R-:W-:Y:S01]  /*7000*/  HFMA2 R32, R33, R0.reuse.H1_H1, -72, -72 ;  /* 0xd480d48021207431 */ /* 0x080fe20000060000 */
[----:B------:R-:W-:Y:S01]  /*7010*/  LOP3.LUT R30, R15, 0xf000f0, RZ, 0xc0, !PT ;  /* 0x00f000f00f1e7812 */ /* 0x000fe200078ec0ff */
[-C--:B------:R-:W-:Y:S01]  /*7020*/  HFMA2 R33, R35, R0.reuse.H1_H1, -72, -72 ;  /* 0xd480d48023217431 */ /* 0x080fe20000060000 */
[----:B------:R-:W-:Y:S01]  /*7030*/  LOP3.LUT R39, R28, 0x64006400, RZ, 0xfc, !PT ;  /* 0x640064001c277812 */ /* 0x000fe200078efcff */
[----:B------:R-:W-:Y:S01]  /*7040*/  HADD2.F32 R34, -RZ, R29.H0_H0 ;  /* 0x2000001dff227230 */ /* 0x000fe20000004100 */
[----:B------:R-:W-:Y:S01]  /*7050*/  LOP3.LUT R45, R30, 0x64006400, RZ, 0xfc, !PT ;  /* 0x640064001e2d7812 */ /* 0x000fe200078efcff */
[----:B------:R-:W-:Y:S01]  /*7060*/  HADD2.F32 R44, -RZ, R32.H0_H0 ;  /* 0x20000020ff2c7230 */ /* 0x000fe20000004100 */
[----:B------:R-:W-:Y:S01]  /*7070*/  SHF.R.U32.HI R12, RZ, 0x8, R12 ;  /* 0x00000008ff0c7819 */ /* 0x000fe2000001160c */
[----:B------:R-:W-:-:S02]  /*7080*/  HFMA2 R30, R39, R0.H1_H1, -72, -72 ;  /* 0xd480d480271e7431 */ /* 0x000fc40000060000 */
[----:B------:R-:W-:Y:S02]  /*7090*/  HADD2.F32 R39, -RZ, R33.H0_H0 ;  /* 0x20000021ff277230 */ /* 0x000fe40000004100 */
[----:B------:R-:W-:Y:S02]  /*70a0*/  HFMA2 R28, R45, R0.H1_H1, -72, -72 ;  /* 0xd480d4802d1c7431 */ /* 0x000fe40000060000 */
[----:B------:R-:W-:Y:S01]  /*70b0*/  FFMA.FTZ R43, R44, R34, R43 ;  /* 0x000000222c2b7223 */ /* 0x000fe2000001002b */
[----:B------:R-:W-:Y:S01]  /*70c0*/  SHF.R.U32.HI R13, RZ, 0x8, R13 ;  /* 0x00000008ff0d7819 */ /* 0x000fe2000001160d */
[----:B------:R-:W-:Y:S02]  /*70d0*/  HADD2.F32 R42, -RZ, R30.H0_H0 ;  /* 0x2000001eff2a7230 */ /* 0x000fe40000004100 */
[----:B------:R-:W-:Y:S01]  /*70e0*/  FFMA.FTZ R39, R34, R39, R41 ;  /* 0x0000002722277223 */ /* 0x000fe20000010029 */
[----:B------:R-:W-:Y:S01]  /*70f0*/  HADD2.F32 R35, -RZ, R28.H0_H0 ;  /* 0x2000001cff237230 */ /* 0x000fe20000004100 */
[----:B------:R-:W-:Y:S01]  /*7100*/  SHF.R.U32.HI R14, RZ, 0x8, R14 ;  /* 0x00000008ff0e7819 */ /* 0x000fe2000001160e */
[----:B------:R-:W-:-:S02]  /*7110*/  HADD2.F32 R30, -RZ, R30.H1_H1 ;  /* 0x3000001eff1e7230 */ /* 0x000fc40000004100 */
[C---:B------:R-:W-:Y:S01]  /*7120*/  FFMA.FTZ R31, R34.reuse, R42, R31 ;  /* 0x0000002a221f7223 */ /* 0x040fe2000001001f */
[----:B------:R-:W-:Y:S02]  /*7130*/  HADD2.F32 R32, -RZ, R32.H1_H1 ;  /* 0x30000020ff207230 */ /* 0x000fe40000004100 */
[----:B------:R-:W-:Y:S01]  /*7140*/  FFMA.FTZ R22, R34, R35, R22 ;  /* 0x0000002322167223 */ /* 0x000fe20000010016 */
[----:B------:R-:W-:Y:S01]  /*7150*/  HADD2.F32 R34, -RZ, R29.H1_H1 ;  /* 0x3000001dff227230 */ /* 0x000fe20000004100 */
[----:B------:R-:W-:Y:S01]  /*7160*/  SHF.R.U32.HI R15, RZ, 0x8, R15 ;  /* 0x00000008ff0f7819 */ /* 0x000fe2000001160f */
[----:B------:R-:W-:Y:S02]  /*7170*/  HADD2.F32 R33, -RZ, R33.H1_H1 ;  /* 0x30000021ff217230 */ /* 0x000fe40000004100 */
[----:B------:R-:W-:Y:S01]  /*7180*/  HADD2.F32 R29, -RZ, R28.H1_H1 ;  /* 0x3000001cff1d7230 */ /* 0x000fe20000004100 */
[----:B------:R-:W-:Y:S01]  /*7190*/  LOP3.LUT R28, R12, 0xf000f, RZ, 0xc0, !PT ;  /* 0x000f000f0c1c7812 */ /* 0x000fe200078ec0ff */
[----:B------:R-:W-:Y:S01]  /*71a0*/  FFMA.FTZ R31, R34, R30, R31 ;  /* 0x0000001e221f7223 */ /* 0x000fe2000001001f */
[----:B------:R-:W-:Y:S01]  /*71b0*/  LOP3.LUT R30, R13, 0xf000f, RZ, 0xc0, !PT ;  /* 0x000f000f0d1e7812 */ /* 0x000fe200078ec0ff */
[----:B------:R-:W-:Y:S01]  /*71c0*/  FFMA.FTZ R43, R32, R34, R43 ;  /* 0x00000022202b7223 */ /* 0x000fe2000001002b */
[----:B------:R-:W-:Y:S01]  /*71d0*/  FFMA.FTZ R39, R34, R33, R39 ;  /* 0x0000002122277223 */ /* 0x000fe20000010027 */
[----:B------:R-:W-:Y:S01]  /*71e0*/  LOP3.LUT R28, R28, 0x64006400, RZ, 0xfc, !PT ;  /* 0x640064001c1c7812 */ /* 0x000fe200078efcff */
[----:B------:R-:W-:Y:S01]  /*71f0*/  FFMA.FTZ R34, R34, R29, R22 ;  /* 0x0000001d22227223 */ /* 0x000fe20000010016 */
[----:B------:R-:W-:-:S02]  /*7200*/  LOP3.LUT R22, R30, 0x64006400, RZ, 0xfc, !PT ;  /* 0x640064001e167812 */ /* 0x000fc400078efcff */
[----:B------:R-:W-:Y:S01]  /*7210*/  LOP3.LUT R29, R14, 0xf000f, RZ, 0xc0, !PT ;  /* 0x000f000f0e1d7812 */ /* 0x000fe200078ec0ff */
[----:B------:R-:W-:Y:S01]  /*7220*/  HADD2 R28, R28, -1032, -1032 ;  /* 0xe408e4081c1c7430 */ /* 0x000fe20000000000 */
[----:B------:R-:W-:Y:S01]  /*7230*/  LOP3.LUT R30, R15, 0xf000f, RZ, 0xc0, !PT ;  /* 0x000f000f0f1e7812 */ /* 0x000fe200078ec0ff */
[----:B------:R-:W-:Y:S01]  /*7240*/  HADD2 R22, R22, -1032, -1032 ;  /* 0xe408e40816167430 */ /* 0x000fe20000000000 */
[----:B------:R-:W-:Y:S01]  /*7250*/  LOP3.LUT R29, R29, 0x64006400, RZ, 0xfc, !PT ;  /* 0x640064001d1d7812 */ /* 0x000fe200078efcff */
[----:B---3--:R-:W-:Y:S01]  /*7260*/  HADD2.F32 R32, -RZ, R26.H0_H0 ;  /* 0x2000001aff207230 */ /* 0x008fe20000004100 */
[----:B------:R-:W-:Y:S01]  /*7270*/  LOP3.LUT R35, R30, 0x64006400, RZ, 0xfc, !PT ;  /* 0x640064001e237812 */ /* 0x000fe200078efcff */
[----:B------:R-:W-:Y:S01]  /*7280*/  HADD2.F32 R42, -RZ, R28.H0_H0 ;  /* 0x2000001cff2a7230 */ /* 0x000fe20000004100 */
[----:B------:R-:W-:Y:S01]  /*7290*/  LOP3.LUT R12, R12, 0xf000f0, RZ, 0xc0, !PT ;  /* 0x00f000f00c0c7812 */ /* 0x000fe200078ec0ff */
[----:B------:R-:W-:Y:S02]  /*72a0*/  HADD2 R30, R29, -1032, -1032 ;  /* 0xe408e4081d1e7430 */ /* 0x000fe40000000000 */
[----:B------:R-:W-:-:S02]  /*72b0*/  HADD2.F32 R33, -RZ, R22.H0_H0 ;  /* 0x20000016ff217230 */ /* 0x000fc40000004100 */
[----:B------:R-:W-:Y:S02]  /*72c0*/  HADD2 R29, R35, -1032, -1032 ;  /* 0xe408e408231d7430 */ /* 0x000fe40000000000 */
[----:B------:R-:W-:Y:S01]  /*72d0*/  FFMA.FTZ R43, R42, R32, R43 ;  /* 0x000000202a2b7223 */ /* 0x000fe2000001002b */
[----:B------:R-:W-:Y:S01]  /*72e0*/  HADD2.F32 R28, -RZ, R28.H1_H1 ;  /* 0x3000001cff1c7230 */ /* 0x000fe20000004100 */
[----:B------:R-:W-:Y:S01]  /*72f0*/  LOP3.LUT R14, R14, 0xf000f0, RZ, 0xc0, !PT ;  /* 0x00f000f00e0e7812 */ /* 0x000fe200078ec0ff */
[----:B------:R-:W-:Y:S02]  /*7300*/  HADD2.F32 R26, -RZ, R26.H1_H1 ;  /* 0x3000001aff1a7230 */ /* 0x000fe40000004100 */
[----:B------:R-:W-:Y:S01]  /*7310*/  FFMA.FTZ R39, R32, R33, R39 ;  /* 0x0000002120277223 */ /* 0x000fe20000010027 */
[----:B------:R-:W-:Y:S02]  /*7320*/  HADD2.F32 R42, -RZ, R30.H0_H0 ;  /* 0x2000001eff2a7230 */ /* 0x000fe40000004100 */
[----:B------:R-:W-:-:S02]  /*7330*/  HADD2.F32 R33, -RZ, R29.H0_H0 ;  /* 0x2000001dff217230 */ /* 0x000fc40000004100 */
[----:B------:R-:W-:Y:S01]  /*7340*/  FFMA.FTZ R43, R28, R26, R43 ;  /* 0x0000001a1c2b7223 */ /* 0x000fe2000001002b */
[----:B------:R-:W-:Y:S02]  /*7350*/  HADD2.F32 R22, -RZ, R22.H1_H1 ;  /* 0x30000016ff167230 */ /* 0x000fe40000004100 */
[C---:B------:R-:W-:Y:S01]  /*7360*/  FFMA.FTZ R31, R32.reuse, R42, R31 ;  /* 0x0000002a201f7223 */ /* 0x040fe2000001001f */
[----:B------:R-:W-:Y:S02]  /*7370*/  HADD2.F32 R30, -RZ, R30.H1_H1 ;  /* 0x3000001eff1e7230 */ /* 0x000fe40000004100 */
[----:B------:R-:W-:Y:S01]  /*7380*/  FFMA.FTZ R33, R32, R33, R34 ;  /* 0x0000002120217223 */ /* 0x000fe20000010022 */
[----:B------:R-:W-:Y:S02]  /*7390*/  HADD2.F32 R28, -RZ, R29.H1_H1 ;  /* 0x3000001dff1c7230 */ /* 0x000fe40000004100 */
[C---:B------:R-:W-:Y:S01]  /*73a0*/  FFMA.FTZ R39, R26.reuse, R22, R39 ;  /* 0x000000161a277223 */ /* 0x040fe20000010027 */
[----:B------:R-:W-:Y:S01]  /*73b0*/  LOP3.LUT R22, R13, 0xf000f0, RZ, 0xc0, !PT ;  /* 0x00f000f00d167812 */ /* 0x000fe200078ec0ff */
[----:B------:R-:W-:Y:S01]  /*73c0*/  FFMA.FTZ R31, R26, R30, R31 ;  /* 0x0000001e1a1f7223 */ /* 0x000fe2000001001f */
[----:B------:R-:W-:Y:S01]  /*73d0*/  LOP3.LUT R13, R12, 0x64006400, RZ, 0xfc, !PT ;  /* 0x640064000c0d7812 */ /* 0x000fe200078efcff */
[----:B------:R-:W-:Y:S01]  /*73e0*/  FFMA.FTZ R26, R26, R28, R33 ;  /* 0x0000001c1a1a7223 */ /* 0x000fe20000010021 */
[----:B------:R-:W-:Y:S01]  /*73f0*/  LOP3.LUT R33, R22, 0x64006400, RZ, 0xfc, !PT ;  /* 0x6400640016217812 */ /* 0x000fe200078efcff */
[----:B------:R-:W3:Y:S01]  /*7400*/  LDS.64 R28, [UR4+0x10] ;  /* 0x00001004ff1c7984 */ /* 0x000ee20008000a00 */
[----:B------:R-:W-:Y:S01]  /*7410*/  LOP3.LUT R22, R15, 0xf000f0, RZ, 0xc0, !PT ;  /* 0x00f000f00f167812 */ /* 0x000fe200078ec0ff */
[-C--:B------:R-:W-:Y:S01]  /*7420*/  HFMA2 R12, R13, R0.reuse.H1_H1, -72, -72 ;  /* 0xd480d4800d0c7431 */ /* 0x080fe20000060000 */
[----:B------:R-:W-:Y:S01]  /*7430*/  LOP3.LUT R15, R14, 0x64006400, RZ, 0xfc, !PT ;  /* 0x640064000e0f7812 */ /* 0x000fe200078efcff */
[----:B------:R-:W-:Y:S01]  /*7440*/  HFMA2 R13, R33, R0.H1_H1, -72, -72 ;  /* 0xd480d480210d7431 */ /* 0x000fe20000060000 */
[----:B------:R-:W-:Y:S01]  /*7450*/  LOP3.LUT R33, R22, 0x64006400, RZ, 0xfc, !PT ;  /* 0x6400640016217812 */ /* 0x000fe200078efcff */
[----:B------:R-:W-:-:S02]  /*7460*/  HADD2.F32 R22, -RZ, R27.H0_H0 ;  /* 0x2000001bff167230 */ /* 0x000fc40000004100 */
[-C--:B------:R-:W-:Y:S02]  /*7470*/  HFMA2 R15, R15, R0.reuse.H1_H1, -72, -72 ;  /* 0xd480d4800f0f7431 */ /* 0x080fe40000060000 */
[----:B------:R-:W-:Y:S02]  /*7480*/  HADD2.F32 R32, -RZ, R13.H0_H0 ;  /* 0x2000000dff207230 */ /* 0x000fe40000004100 */
[----:B------:R-:W-:Y:S02]  /*7490*/  HFMA2 R14, R33, R0.H1_H1, -72, -72 ;  /* 0xd480d480210e7431 */ /* 0x000fe40000060000 */
        /* <DEDUP_REMOVED lines=9> */
[----:B------:R-:W-:Y:S01]  /*7530*/  FFMA.FTZ R30, R30, R22, R43 ;  /* 0x000000161e1e7223 */ /* 0x000fe2000001002b */
[----:B------:R-:W-:Y:S02]  /*7540*/  HADD2.F32 R15, -RZ, R15.H1_H1 ;  /* 0x3000000fff0f7230 */ /* 0x000fe40000004100 */
[----:B------:R-:W-:Y:S01]  /*7550*/  FFMA.FTZ R26, R22, R35, R26 ;  /* 0x00000023161a7223 */ /* 0x000fe2000001001a */
[----:B------:R-:W-:-:S04]  /*7560*/  IMAD.WIDE R12, R25, 0x4, R46 ;  /* 0x00000004190c7825 */ /* 0x000fc800078e022e */
[----:B------:R-:W-:Y:S01]  /*7570*/  FFMA.FTZ R22, R33, R27, R30 ;  /* 0x0000001b21167223 */ /* 0x000fe2000001001e */
[----:B-----5:R-:W-:Y:S01]  /*7580*/  LOP3.LUT R32, R8, 0xf000f, RZ, 0xc0, !PT ;  /* 0x000f000f08207812 */ /* 0x020fe200078ec0ff */
[----:B------:R-:W-:Y:S01]  /*7590*/  FFMA.FTZ R30, R27, R15, R34 ;  /* 0x0000000f1b1e7223 */ /* 0x000fe20000010022 */
[----:B------:R-:W-:Y:S01]  /*75a0*/  HADD2.F32 R25, -RZ, R14.H1_H1 ;  /* 0x3000000eff197230 */ /* 0x000fe20000004100 */
[----:B------:R-:W-:Y:S01]  /*75b0*/  LOP3.LUT R33, R9, 0xf000f, RZ, 0xc0, !PT ;  /* 0x000f000f09217812 */ /* 0x000fe200078ec0ff */
[----:B------:R-:W4:Y:S01]  /*75c0*/  LDG.E.128.CONSTANT R12, desc[UR6][R12.64] ;  /* 0x000000060c0c7981 */ /* 0x000f22000c1e9d00 */
[----:B------:R-:W-:Y:S01]  /*75d0*/  LOP3.LUT R34, R10, 0xf000f, RZ, 0xc0, !PT ;  /* 0x000f000f0a227812 */ /* 0x000fe200078ec0ff */
[----:B------:R-:W-:Y:S01]  /*75e0*/  FMUL.FTZ R22, R19, R22 ;  /* 0x0000001613167220 */ /* 0x000fe20000410000 */
[----:B------:R-:W-:Y:S01]  /*75f0*/  LOP3.LUT R35, R11, 0xf000f, RZ, 0xc0, !PT ;  /* 0x000f000f0b237812 */ /* 0x000fe200078ec0ff */
[----:B------:R-:W-:Y:S01]  /*7600*/  FFMA.FTZ R25, R27, R25, R26 ;  /* 0x000000191b197223 */ /* 0x000fe2000001001a */
[----:B------:R-:W-:Y:S01]  /*7610*/  LOP3.LUT R32, R32, 0x64006400, RZ, 0xfc, !PT ;  /* 0x6400640020207812 */ /* 0x000fe200078efcff */
[----:B------:R-:W-:Y:S01]  /*7620*/  FMUL.FTZ R31, R20, R31 ;  /* 0x0000001f141f7220 */ /* 0x000fe20000410000 */
[----:B------:R-:W-:Y:S01]  /*7630*/  LOP3.LUT R33, R33, 0x64006400, RZ, 0xfc, !PT ;  /* 0x6400640021217812 */ /* 0x000fe200078efcff */
[----:B------:R-:W-:Y:S01]  /*7640*/  FMUL.FTZ R30, R17, R30 ;  /* 0x0000001e111e7220 */ /* 0x000fe20000410000 */
[----:B------:R-:W-:Y:S01]  /*7650*/  LOP3.LUT R41, R34, 0x64006400, RZ, 0xfc, !PT ;  /* 0x6400640022297812 */ /* 0x000fe200078efcff */
[----:B------:R-:W-:Y:S01]  /*7660*/  HADD2 R34, R32, -1032, -1032 ;  /* 0xe408e40820227430 */ /* 0x000fe20000000000 */
[----:B------:R-:W-:Y:S01]  /*7670*/  LOP3.LUT R35, R35, 0x64006400, RZ, 0xfc, !PT ;  /* 0x6400640023237812 */ /* 0x000fe200078efcff */
[----:B------:R-:W-:-:S02]  /*7680*/  HADD2 R39, R33, -1032, -1032 ;  /* 0xe408e40821277430 */ /* 0x000fc40000000000 */
[----:B---3--:R-:W-:Y:S02]  /*7690*/  HADD2.F32 R26, -RZ, R28.H0_H0 ;  /* 0x2000001cff1a7230 */ /* 0x008fe40000004100 */
[----:B------:R-:W-:Y:S02]  /*76a0*/  HADD2 R41, R41, -1032, -1032 ;  /* 0xe408e40829297430 */ /* 0x000fe40000000000 */
[----:B------:R-:W-:Y:S02]  /*76b0*/  HADD2.F32 R33, -RZ, R34.H0_H0 ;  /* 0x20000022ff217230 */ /* 0x000fe40000004100 */
[----:B------:R-:W-:Y:S02]  /*76c0*/  HADD2 R32, R35, -1032, -1032 ;  /* 0xe408e40823207430 */ /* 0x000fe40000000000 */
[----:B------:R-:W-:Y:S02]  /*76d0*/  HADD2.F32 R45, -RZ, R39.H0_H0 ;  /* 0x20000027ff2d7230 */ /* 0x000fe40000004100 */
[----:B------:R-:W-:Y:S01]  /*76e0*/  FMUL.FTZ R25, R16, R25 ;  /* 0x0000001910197220 */ /* 0x000fe20000410000 */
[----:B------:R-:W-:-:S02]  /*76f0*/  HADD2.F32 R35, -RZ, R41.H0_H0 ;  /* 0x20000029ff237230 */ /* 0x000fc40000004100 */
[----:B------:R-:W-:Y:S01]  /*7700*/  FFMA.FTZ R43, R33, R26, RZ ;  /* 0x0000001a212b7223 */ /* 0x000fe200000100ff */
[----:B------:R-:W-:Y:S02]  /*7710*/  HADD2.F32 R27, -RZ, R32.H0_H0 ;  /* 0x20000020ff1b7230 */ /* 0x000fe40000004100 */
[C---:B------:R-:W-:Y:S01]  /*7720*/  FFMA.FTZ R33, R26.reuse, R45, RZ ;  /* 0x0000002d1a217223 */ /* 0x040fe200000100ff */
[----:B------:R-:W-:Y:S02]  /*7730*/  HADD2.F32 R34, -RZ, R34.H1_H1 ;  /* 0x30000022ff227230 */ /* 0x000fe40000004100 */
[C---:B------:R-:W-:Y:S01]  /*7740*/  FFMA.FTZ R35, R26.reuse, R35, RZ ;  /* 0x000000231a237223 */ /* 0x040fe200000100ff */
[----:B------:R-:W-:Y:S02]  /*7750*/  HADD2.F32 R32, -RZ, R32.H1_H1 ;  /* 0x30000020ff207230 */ /* 0x000fe40000004100 */
[----:B------:R-:W-:Y:S01]  /*7760*/  FFMA.FTZ R27, R26, R27, RZ ;  /* 0x0000001b1a1b7223 */ /* 0x000fe200000100ff */
[----:B------:R-:W-:Y:S01]  /*7770*/  HADD2.F32 R26, -RZ, R28.H1_H1 ;  /* 0x3000001cff1a7230 */ /* 0x000fe20000004100 */
[----:B------:R-:W-:Y:S01]  /*7780*/  F2FP.F16.F32.PACK_AB R22, RZ, R22 ;  /* 0x00000016ff16723e */ /* 0x000fe200000000ff */
[----:B------:R-:W-:Y:S01]  /*7790*/  HADD2.F32 R28, -RZ, R39.H1_H1 ;  /* 0x30000027ff1c7230 */ /* 0x000fe20000004100 */
[----:B------:R-:W-:Y:S01]  /*77a0*/  LOP3.LUT R39, R10, 0xf000f0, RZ, 0xc0, !PT ;  /* 0x00f000f00a277812 */ /* 0x000fe200078ec0ff */
[----:B------:R-:W-:-:S02]  /*77b0*/  HADD2.F32 R42, -RZ, R41.H1_H1 ;  /* 0x30000029ff2a7230 */ /* 0x000fc40000004100 */
[----:B------:R-:W-:Y:S01]  /*77c0*/  FFMA.FTZ R43, R34, R26, R43 ;  /* 0x0000001a222b7223 */ /* 0x000fe2000001002b */
[----:B------:R-:W-:Y:S01]  /*77d0*/  LOP3.LUT R34, R8, 0xf000f0, RZ, 0xc0, !PT ;  /* 0x00f000f008227812 */ /* 0x000fe200078ec0ff */
[C---:B------:R-:W-:Y:S01]  /*77e0*/  FFMA.FTZ R32, R26.reuse, R32, R27 ;  /* 0x000000201a207223 */ /* 0x040fe2000001001b */
[C---:B------:R-:W-:Y:S01]  /*77f0*/  FFMA.FTZ R28, R26.reuse, R28, R33 ;  /* 0x0000001c1a1c7223 */ /* 0x040fe20000010021 */
[----:B------:R-:W-:Y:S01]  /*7800*/  FFMA.FTZ R33, R26, R42, R35 ;  /* 0x0000002a1a217223 */ /* 0x000fe20000010023 */
[----:B------:R-:W-:Y:S01]  /*7810*/  LOP3.LUT R27, R34, 0x64006400, RZ, 0xfc, !PT ;  /* 0x64006400221b7812 */ /* 0x000fe200078efcff */
[--C-:B-1----:R-:W-:Y:S01]  /*7820*/  HADD2.F32 R46, -RZ, R29.reuse.H0_H0 ;  /* 0x2000001dff2e7230 */ /* 0x102fe20000004100 */
[----:B------:R-:W-:Y:S01]  /*7830*/  LOP3.LUT R35, R9, 0xf000f0, RZ, 0xc0, !PT ;  /* 0x00f000f009237812 */ /* 0x000fe200078ec0ff */
[----:B------:R-:W-:Y:S01]  /*7840*/  HADD2.F32 R29, -RZ, R29.H1_H1 ;  /* 0x3000001dff1d7230 */ /* 0x000fe20000004100 */
[----:B------:R-:W-:Y:S01]  /*7850*/  LOP3.LUT R39, R39, 0x64006400, RZ, 0xfc, !PT ;  /* 0x6400640027277812 */ /* 0x000fe200078efcff */
[-C--:B------:R-:W-:Y:S01]  /*7860*/  HFMA2 R34, R27, R0.reuse.H1_H1, -72, -72 ;  /* 0xd480d4801b227431 */ /* 0x080fe20000060000 */
[----:B------:R-:W-:Y:S01]  /*7870*/  LOP3.LUT R35, R35, 0x64006400, RZ, 0xfc, !PT ;  /* 0x6400640023237812 */ /* 0x000fe200078efcff */
[----:B------:R-:W1:Y:S01]  /*7880*/  LDS.64 R26, [UR4+0x18] ;  /* 0x00001804ff1a7984 */ /* 0x000e620008000a00 */
[----:B------:R-:W-:Y:S01]  /*7890*/  LOP3.LUT R41, R11, 0xf000f0, RZ, 0xc0, !PT ;  /* 0x00f000f00b297812 */ /* 0x000fe200078ec0ff */
[----:B------:R-:W-:-:S02]  /*78a0*/  HFMA2 R39, R39, R0.H1_H1, -72, -72 ;  /* 0xd480d48027277431 */ /* 0x000fc40000060000 */
[----:B------:R-:W-:Y:S02]  /*78b0*/  HADD2.F32 R42, -RZ, R34.H0_H0 ;  /* 0x20000022ff2a7230 */ /* 0x000fe40000004100 */
[-C--:B------:R-:W-:Y:S01]  /*78c0*/  HFMA2 R35, R35, R0.reuse.H1_H1, -72, -72 ;  /* 0xd480d48023237431 */ /* 0x080fe20000060000 */
[----:B------:R-:W-:Y:S01]  /*78d0*/  LOP3.LUT R41, R41, 0x64006400, RZ, 0xfc, !PT ;  /* 0x6400640029297812 */ /* 0x000fe200078efcff */
[----:B------:R-:W-:Y:S02]  /*78e0*/  HADD2.F32 R44, -RZ, R39.H0_H0 ;  /* 0x20000027ff2c7230 */ /* 0x000fe40000004100 */
[----:B------:R-:W-:Y:S01]  /*78f0*/  FFMA.FTZ R42, R42, R46, R43 ;  /* 0x0000002e2a2a7223 */ /* 0x000fe2000001002b */
[--C-:B------:R-:W-:Y:S02]  /*7900*/  HADD2.F32 R43, -RZ, R35.reuse.H0_H0 ;  /* 0x20000023ff2b7230 */ /* 0x100fe40000004100 */
[----:B------:R-:W-:Y:S01]  /*7910*/  HFMA2 R41, R41, R0.H1_H1, -72, -72 ;  /* 0xd480d48029297431 */ /* 0x000fe20000060000 */
[----:B------:R-:W-:Y:S01]  /*7920*/  SHF.R.U32.HI R8, RZ, 0x8, R8 ;  /* 0x00000008ff087819 */ /* 0x000fe20000011608 */
[----:B------:R-:W-:Y:S01]  /*7930*/  FFMA.FTZ R33, R46, R44, R33 ;  /* 0x0000002c2e217223 */ /* 0x000fe20000010021 */
[----:B------:R-:W-:-:S02]  /*7940*/  HADD2.F32 R35, -RZ, R35.H1_H1 ;  /* 0x30000023ff237230 */ /* 0x000fc40000004100 */
[----:B------:R-:W-:Y:S01]  /*7950*/  FFMA.FTZ R28, R46, R43, R28 ;  /* 0x0000002b2e1c7223 */ /* 0x000fe2000001001c */
[----:B------:R-:W-:Y:S01]  /*7960*/  HADD2.F32 R43, -RZ, R34.H1_H1 ;  /* 0x30000022ff2b7230 */ /* 0x000fe20000004100 */
[----:B------:R-:W-:Y:S01]  /*7970*/  SHF.R.U32.HI R9, RZ, 0x8, R9 ;  /* 0x00000008ff097819 */ /* 0x000fe20000011609 */
[----:B------:R-:W-:Y:S01]  /*7980*/  HADD2.F32 R34, -RZ, R39.H1_H1 ;  /* 0x30000027ff227230 */ /* 0x000fe20000004100 */
[----:B------:R-:W-:Y:S01]  /*7990*/  SHF.R.U32.HI R10, RZ, 0x8, R10 ;  /* 0x00000008ff0a7819 */ /* 0x000fe2000001160a */
[--C-:B------:R-:W-:Y:S02]  /*79a0*/  HADD2.F32 R45, -RZ, R41.reuse.H0_H0 ;  /* 0x20000029ff2d7230 */ /* 0x100fe40000004100 */
[----:B------:R-:W-:Y:S01]  /*79b0*/  FFMA.FTZ R42, R43, R29, R42 ;  /* 0x0000001d2b2a7223 */ /* 0x000fe2000001002a */
[----:B------:R-:W-:Y:S02]  /*79c0*/  HADD2.F32 R41, -RZ, R41.H1_H1 ;  /* 0x30000029ff297230 */ /* 0x000fe40000004100 */
[C---:B------:R-:W-:Y:S01]  /*79d0*/  FFMA.FTZ R33, R29.reuse, R34, R33 ;  /* 0x000000221d217223 */ /* 0x040fe20000010021 */
[----:B------:R-:W-:Y:S01]  /*79e0*/  LOP3.LUT R34, R8, 0xf000f, RZ, 0xc0, !PT ;  /* 0x000f000f08227812 */ /* 0x000fe200078ec0ff */
[----:B------:R-:W-:Y:S01]  /*79f0*/  FFMA.FTZ R32, R46, R45, R32 ;  /* 0x0000002d2e207223 */ /* 0x000fe20000010020 */
[----:B------:R-:W-:Y:S01]  /*7a00*/  FFMA.FTZ R28, R29, R35, R28 ;  /* 0x000000231d1c7223 */ /* 0x000fe2000001001c */
[----:B------:R-:W-:-:S02]  /*7a10*/  SHF.R.U32.HI R11, RZ, 0x8, R11 ;  /* 0x00000008ff0b7819 */ /* 0x000fc4000001160b */
[----:B------:R-:W-:Y:S01]  /*7a20*/  LOP3.LUT R34, R34, 0x64006400, RZ, 0xfc, !PT ;  /* 0x6400640022227812 */ /* 0x000fe200078efcff */
[----:B------:R-:W-:Y:S01]  /*7a30*/  FFMA.FTZ R32, R29, R41, R32 ;  /* 0x000000291d207223 */ /* 0x000fe20000010020 */
[----:B------:R-:W-:Y:S02]  /*7a40*/  LOP3.LUT R29, R9, 0xf000f, RZ, 0xc0, !PT ;  /* 0x000f000f091d7812 */ /* 0x000fe400078ec0ff */
[----:B------:R-:W-:Y:S01]  /*7a50*/  LOP3.LUT R41, R10, 0xf000f, RZ, 0xc0, !PT ;  /* 0x000f000f0a297812 */ /* 0x000fe200078ec0ff */
[----:B------:R-:W-:Y:S01]  /*7a60*/  HADD2 R39, R34, -1032, -1032 ;  /* 0xe408e40822277430 */ /* 0x000fe20000000000 */
[----:B------:R-:W-:Y:S02]  /*7a70*/  LOP3.LUT R43, R11, 0xf000f, RZ, 0xc0, !PT ;  /* 0x000f000f0b2b7812 */ /* 0x000fe400078ec0ff */
[----:B------:R-:W-:Y:S02]  /*7a80*/  LOP3.LUT R29, R29, 0x64006400, RZ, 0xfc, !PT ;  /* 0x640064001d1d7812 */ /* 0x000fe400078efcff */
[----:B------:R-:W-:-:S02]  /*7a90*/  LOP3.LUT R34, R41, 0x64006400, RZ, 0xfc, !PT ;  /* 0x6400640029227812 */ /* 0x000fc400078efcff */
[----:B------:R-:W-:Y:S01]  /*7aa0*/  LOP3.LUT R41, R43, 0x64006400, RZ, 0xfc, !PT ;  /* 0x640064002b297812 */ /* 0x000fe200078efcff */
[--C-:B-1----:R-:W-:Y:S02]  /*7ab0*/  HADD2.F32 R35, -RZ, R26.reuse.H0_H0 ;  /* 0x2000001aff237230 */ /* 0x102fe40000004100 */
[----:B------:R-:W-:Y:S02]  /*7ac0*/  HADD2 R29, R29, -1032, -1032 ;  /* 0xe408e4081d1d7430 */ /* 0x000fe40000000000 */
[----:B------:R-:W-:Y:S02]  /*7ad0*/  HADD2.F32 R43, -RZ, R39.H0_H0 ;  /* 0x20000027ff2b7230 */ /* 0x000fe40000004100 */
[----:B------:R-:W-:Y:S02]  /*7ae0*/  HADD2 R34, R34, -1032, -1032 ;  /* 0xe408e40822227430 */ /* 0x000fe40000000000 */
[----:B------:R-:W-:Y:S02]  /*7af0*/  HADD2.F32 R26, -RZ, R26.H1_H1 ;  /* 0x3000001aff1a7230 */ /* 0x000fe40000004100 */
[----:B------:R-:W-:Y:S01]  /*7b00*/  HADD2 R41, R41, -1032, -1032 ;  /* 0xe408e40829297430 */ /* 0x000fe20000000000 */
[----:B------:R-:W-:Y:S01]  /*7b10*/  LOP3.LUT R8, R8, 0xf000f0, RZ, 0xc0, !PT ;  /* 0x00f000f008087812 */ /* 0x000fe200078ec0ff */
[----:B------:R-:W-:Y:S01]  /*7b20*/  FFMA.FTZ R42, R43, R35, R42 ;  /* 0x000000232b2a7223 */ /* 0x000fe2000001002a */
[--C-:B------:R-:W-:Y:S01]  /*7b30*/  HADD2.F32 R43, -RZ, R29.reuse.H0_H0 ;  /* 0x2000001dff2b7230 */ /* 0x100fe20000004100 */
[----:B------:R-:W-:Y:S01]  /*7b40*/  LOP3.LUT R10, R10, 0xf000f0, RZ, 0xc0, !PT ;  /* 0x00f000f00a0a7812 */ /* 0x000fe200078ec0ff */
[----:B------:R-:W-:Y:S01]  /*7b50*/  HADD2.F32 R44, -RZ, R34.H0_H0 ;  /* 0x20000022ff2c7230 */ /* 0x000fe20000004100 */
[----:B------:R-:W-:Y:S01]  /*7b60*/  F2FP.F16.F32.PACK_AB R31, RZ, R31 ;  /* 0x0000001fff1f723e */ /* 0x000fe200000000ff */
[----:B------:R-:W-:-:S02]  /*7b70*/  HADD2.F32 R29, -RZ, R29.H1_H1 ;  /* 0x3000001dff1d7230 */ /* 0x000fc40000004100 */
[C---:B------:R-:W-:Y:S01]  /*7b80*/  FFMA.FTZ R28, R35.reuse, R43, R28 ;  /* 0x0000002b231c7223 */ /* 0x040fe2000001001c */
[----:B------:R-:W-:Y:S02]  /*7b90*/  HADD2.F32 R43, -RZ, R41.H0_H0 ;  /* 0x20000029ff2b7230 */ /* 0x000fe40000004100 */
[C---:B------:R-:W-:Y:S01]  /*7ba0*/  FFMA.FTZ R33, R35.reuse, R44, R33 ;  /* 0x0000002c23217223 */ /* 0x040fe20000010021 */
[----:B------:R-:W-:Y:S01]  /*7bb0*/  LOP3.LUT R45, R10, 0x64006400, RZ, 0xfc, !PT ;  /* 0x640064000a2d7812 */ /* 0x000fe200078efcff */
[----:B------:R-:W-:Y:S01]  /*7bc0*/  HADD2.F32 R34, -RZ, R34.H1_H1 ;  /* 0x30000022ff227230 */ /* 0x000fe20000004100 */
[----:B------:R-:W-:Y:S01]  /*7bd0*/  PRMT R22, R22, 0x5410, R31 ;  /* 0x0000541016167816 */ /* 0x000fe2000000001f */
[----:B------:R-:W-:Y:S01]  /*7be0*/  FFMA.FTZ R43, R35, R43, R32 ;  /* 0x0000002b232b7223 */ /* 0x000fe20000010020 */
[----:B------:R-:W-:Y:S01]  /*7bf0*/  LOP3.LUT R35, R9, 0xf000f0, RZ, 0xc0, !PT ;  /* 0x00f000f009237812 */ /* 0x000fe200078ec0ff */
[----:B------:R-:W-:Y:S01]  /*7c00*/  FFMA.FTZ R9, R26, R29, R28 ;  /* 0x0000001d1a097223 */ /* 0x000fe2000001001c */
[----:B------:R-:W-:Y:S01]  /*7c10*/  LOP3.LUT R29, R8, 0x64006400, RZ, 0xfc, !PT ;  /* 0x64006400081d7812 */ /* 0x000fe200078efcff */
[----:B------:R-:W-:Y:S01]  /*7c20*/  HADD2.F32 R39, -RZ, R39.H1_H1 ;  /* 0x30000027ff277230 */ /* 0x000fe20000004100 */
[----:B------:R-:W-:Y:S01]  /*7c30*/  LOP3.LUT R28, R11, 0xf000f0, RZ, 0xc0, !PT ;  /* 0x00f000f00b1c7812 */ /* 0x000fe200078ec0ff */
[-C--:B------:R-:W-:Y:S01]  /*7c40*/  HFMA2 R8, R45, R0.reuse.H1_H1, -72, -72 ;  /* 0xd480d4802d087431 */ /* 0x080fe20000060000 */
[----:B------:R-:W-:Y:S01]  /*7c50*/  LOP3.LUT R35, R35, 0x64006400, RZ, 0xfc, !PT ;  /* 0x6400640023237812 */ /* 0x000fe200078efcff */
[----:B------:R-:W-:Y:S01]  /*7c60*/  HFMA2 R11, R29, R0.H1_H1, -72, -72 ;  /* 0xd480d4801d0b7431 */ /* 0x000fe20000060000 */
[----:B------:R-:W-:Y:S01]  /*7c70*/  LOP3.LUT R29, R28, 0x64006400, RZ, 0xfc, !PT ;  /* 0x640064001c1d7812 */ /* 0x000fe200078efcff */
[----:B------:R-:W-:Y:S01]  /*7c80*/  FFMA.FTZ R33, R26, R34, R33 ;  /* 0x000000221a217223 */ /* 0x000fe20000010021 */
[----:B------:R-:W-:-:S02]  /*7c90*/  HADD2.F32 R41, -RZ, R41.H1_H1 ;  /* 0x30000029ff297230 */ /* 0x000fc40000004100 */
[-C--:B------:R-:W-:Y:S02]  /*7ca0*/  HFMA2 R10, R35, R0.reuse.H1_H1, -72, -72 ;  /* 0xd480d480230a7431 */ /* 0x080fe40000060000 */
[----:B------:R-:W-:Y:S02]  /*7cb0*/  HADD2.F32 R32, -RZ, R27.H0_H0 ;  /* 0x2000001bff207230 */ /* 0x000fe40000004100 */
[----:B------:R-:W-:Y:S02]  /*7cc0*/  HFMA2 R29, R29, R0.H1_H1, -72, -72 ;  /* 0xd480d4801d1d7431 */ /* 0x000fe40000060000 */
[----:B------:R-:W-:Y:S01]  /*7cd0*/  FFMA.FTZ R39, R39, R26, R42 ;  /* 0x0000001a27277223 */ /* 0x000fe2000001002a */
[----:B------:R-:W-:Y:S02]  /*7ce0*/  HADD2.F32 R28, -RZ, R8.H0_H0 ;  /* 0x20000008ff1c7230 */ /* 0x000fe40000004100 */
[----:B------:R-:W-:Y:S01]  /*7cf0*/  FFMA.FTZ R43, R26, R41, R43 ;  /* 0x000000291a2b7223 */ /* 0x000fe2000001002b */
[----:B------:R-:W-:Y:S01]  /*7d00*/  HADD2.F32 R34, -RZ, R10.H0_H0 ;  /* 0x2000000aff227230 */ /* 0x000fe20000004100 */
[----:B------:R-:W-:Y:S01]  /*7d10*/  F2FP.F16.F32.PACK_AB R30, RZ, R30 ;  /* 0x0000001eff1e723e */ /* 0x000fe200000000ff */
[----:B------:R-:W-:-:S02]  /*7d20*/  HADD2.F32 R42, -RZ, R11.H0_H0 ;  /* 0x2000000bff2a7230 */ /* 0x000fc40000004100 */
        /* <DEDUP_REMOVED lines=16> */
[----:B------:R-:W1:Y:S01]  /*7e30*/  LDS.64 R8, [UR4+0x20] ;  /* 0x00002004ff087984 */ /* 0x000e620008000a00 */
[----:B------:R-:W-:Y:S01]  /*7e40*/  F2FP.F16.F32.PACK_AB R28, RZ, R25 ;  /* 0x00000019ff1c723e */ /* 0x000fe200000000ff */
[----:B------:R-:W-:Y:S01]  /*7e50*/  HFMA2.MMA R25, R22, 1, 1, R38 ;  /* 0x3c003c0016197835 */ /* 0x000fe20000000026 */
[----:B------:R-:W-:Y:S01]  /*7e60*/  F2FP.F16.F32.PACK_AB R10, RZ, R10 ;  /* 0x0000000aff0a723e */ /* 0x000fe200000000ff */
[----:B------:R-:W-:Y:S01]  /*7e70*/  FMUL.FTZ R26, R17, R26 ;  /* 0x0000001a111a7220 */ /* 0x000fe20000410000 */
[----:B------:R-:W-:Y:S01]  /*7e80*/  F2FP.F16.F32.PACK_AB R11, RZ, R11 ;  /* 0x0000000bff0b723e */ /* 0x000fe200000000ff */
[----:B------:R-:W-:Y:S01]  /*7e90*/  FMUL.FTZ R27, R16, R27 ;  /* 0x0000001b101b7220 */ /* 0x000fe20000410000 */
[----:B------:R-:W-:-:S02]  /*7ea0*/  PRMT R30, R30, 0x5410, R28 ;  /* 0x000054101e1e7816 */ /* 0x000fc4000000001c */
[----:B------:R-:W-:Y:S02]  /*7eb0*/  PRMT R10, R10, 0x5410, R11 ;  /* 0x000054100a0a7816 */ /* 0x000fe4000000000b */
[----:B------:R-:W-:Y:S01]  /*7ec0*/  F2FP.F16.F32.PACK_AB R26, RZ, R26 ;  /* 0x0000001aff1a723e */ /* 0x000fe200000000ff */
[----:B------:R-:W-:Y:S01]  /*7ed0*/  HADD2 R22, R30, R37 ;  /* 0x000000251e167230 */ /* 0x000fe20000000000 */
[----:B------:R-:W-:Y:S02]  /*7ee0*/  F2FP.F16.F32.PACK_AB R27, RZ, R27 ;  /* 0x0000001bff1b723e */ /* 0x000fe400000000ff */
[----:B------:R-:W-:Y:S02]  /*7ef0*/  HFMA2.MMA R25, R10, 1, 1, R25 ;  /* 0x3c003c000a197835 */ /* 0x000fe40000000019 */
[----:B------:R-:W-:-:S05]  /*7f00*/  PRMT R26, R26, 0x5410, R27 ;  /* 0x000054101a1a7816 */ /* 0x000fca000000001b */
[----:B------:R-:W-:Y:S01]  /*7f10*/  HADD2 R22, R26, R22 ;  /* 0x000000161a167230 */ /* 0x000fe20000000000 */
[C---:B--2---:R-:W-:Y:S02]  /*7f20*/  LOP3.LUT R11, R5.reuse, 0xf000f, RZ, 0xc0, !PT ;  /* 0x000f000f050b7812 */ /* 0x044fe400078ec0ff */
[----:B------:R-:W-:Y:S01]  /*7f30*/  LOP3.LUT R30, R5, 0xf000f0, RZ, 0xc0, !PT ;  /* 0x00f000f0051e7812 */ /* 0x000fe200078ec0ff */
[----:B-1----:R-:W-:Y:S01]  /*7f40*/  HADD2.F32 R33, -RZ, R8.H1_H1 ;  /* 0x30000008ff217230 */ /* 0x002fe20000004100 */
[----:B------:R-:W-:Y:S01]  /*7f50*/  SHF.R.U32.HI R28, RZ, 0x8, R5 ;  /* 0x00000008ff1c7819 */ /* 0x000fe20000011605 */
[----:B------:R-:W-:Y:S01]  /*7f60*/  HADD2.F32 R34, -RZ, R9.H0_H0 ;  /* 0x20000009ff227230 */ /* 0x000fe20000004100 */
        /* <DEDUP_REMOVED lines=8> */
[----:B------:R-:W-:Y:S01]  /*7ff0*/  SHF.R.U32.HI R27, RZ, 0x8, R4 ;  /* 0x00000008ff1b7819 */ /* 0x000fe20000011604 */
[----:B------:R-:W-:Y:S01]  /*8000*/  HADD2.F32 R4, -RZ, R8.H0_H0 ;  /* 0x20000008ff047230 */ /* 0x000fe20000004100 */
[----:B------:R-:W-:Y:S01]  /*8010*/  LOP3.LUT R35, R7, 0xf000f, RZ, 0xc0, !PT ;  /* 0x000f000f07237812 */ /* 0x000fe200078ec0ff */
[----:B------:R-:W-:Y:S02]  /*8020*/  HADD2.F32 R8, -RZ, R9.H1_H1 ;  /* 0x30000009ff087230 */ /* 0x000fe40000004100 */
[----:B------:R-:W-:-:S02]  /*8030*/  HADD2 R38, R11, -1032, -1032 ;  /* 0xe408e4080b267430 */ /* 0x000fc40000000000 */
[--C-:B------:R-:W-:Y:S01]  /*8040*/  HADD2.F32 R9, -RZ, R37.reuse.H0_H0 ;  /* 0x20000025ff097230 */ /* 0x100fe20000004100 */
[----:B------:R-:W-:Y:S01]  /*8050*/  LOP3.LUT R32, R7, 0xf000f0, RZ, 0xc0, !PT ;  /* 0x00f000f007207812 */ /* 0x000fe200078ec0ff */
[--C-:B------:R-:W-:Y:S01]  /*8060*/  HADD2.F32 R44, -RZ, R10.reuse.H1_H1 ;  /* 0x3000000aff2c7230 */ /* 0x100fe20000004100 */
[----:B------:R-:W-:Y:S01]  /*8070*/  SHF.R.U32.HI R29, RZ, 0x8, R7 ;  /* 0x00000008ff1d7819 */ /* 0x000fe20000011607 */
[----:B------:R-:W-:Y:S01]  /*8080*/  HADD2.F32 R7, -RZ, R10.H0_H0 ;  /* 0x2000000aff077230 */ /* 0x000fe20000004100 */
[----:B------:R-:W-:Y:S01]  /*8090*/  LOP3.LUT R35, R35, 0x64006400, RZ, 0xfc, !PT ;  /* 0x6400640023237812 */ /* 0x000fe200078efcff */
[----:B------:R-:W1:Y:S01]  /*80a0*/  LDS.64 R10, [UR4+0x28] ;  /* 0x00002804ff0a7984 */ /* 0x000e620008000a00 */
[--C-:B------:R-:W-:Y:S02]  /*80b0*/  HADD2.F32 R39, -RZ, R38.reuse.H0_H0 ;  /* 0x20000026ff277230 */ /* 0x100fe40000004100 */
[----:B------:R-:W-:Y:S01]  /*80c0*/  FFMA.FTZ R42, R4, R9, RZ ;  /* 0x00000009042a7223 */ /* 0x000fe200000100ff */
[----:B------:R-:W-:Y:S01]  /*80d0*/  HADD2.F32 R9, -RZ, R37.H1_H1 ;  /* 0x30000025ff097230 */ /* 0x000fe20000004100 */
[----:B------:R-:W-:Y:S01]  /*80e0*/  LOP3.LUT R37, R26, 0x64006400, RZ, 0xfc, !PT ;  /* 0x640064001a257812 */ /* 0x000fe200078efcff */
[----:B------:R-:W-:Y:S01]  /*80f0*/  HADD2 R35, R35, -1032, -1032 ;  /* 0xe408e40823237430 */ /* 0x000fe20000000000 */
[----:B------:R-:W-:Y:S01]  /*8100*/  LOP3.LUT R31, R6, 0xf000f0, RZ, 0xc0, !PT ;  /* 0x00f000f0061f7812 */ /* 0x000fe200078ec0ff */
[----:B------:R-:W-:Y:S01]  /*8110*/  FFMA.FTZ R46, R4, R39, RZ ;  /* 0x00000027042e7223 */ /* 0x000fe200000100ff */
[----:B------:R-:W-:Y:S01]  /*8120*/  LOP3.LUT R39, R30, 0x64006400, RZ, 0xfc, !PT ;  /* 0x640064001e277812 */ /* 0x000fe200078efcff */
[----:B------:R-:W-:Y:S01]  /*8130*/  HFMA2 R26, R37, R0.H1_H1, -72, -72 ;  /* 0xd480d480251a7431 */ /* 0x000fe20000060000 */
[----:B------:R-:W-:Y:S01]  /*8140*/  LOP3.LUT R41, R31, 0x64006400, RZ, 0xfc, !PT ;  /* 0x640064001f297812 */ /* 0x000fe200078efcff */
[----:B------:R-:W-:Y:S01]  /*8150*/  HADD2.F32 R5, -RZ, R35.H0_H0 ;  /* 0x20000023ff057230 */ /* 0x000fe20000004100 */
[----:B------:R-:W-:Y:S01]  /*8160*/  LOP3.LUT R37, R32, 0x64006400, RZ, 0xfc, !PT ;  /* 0x6400640020257812 */ /* 0x000fe200078efcff */
[----:B------:R-:W-:-:S02]  /*8170*/  HADD2.F32 R38, -RZ, R38.H1_H1 ;  /* 0x30000026ff267230 */ /* 0x000fc40000004100 */
[----:B------:R-:W-:Y:S01]  /*8180*/  FFMA.FTZ R7, R7, R4, RZ ;  /* 0x0000000407077223 */ /* 0x000fe200000100ff */
[-C--:B------:R-:W-:Y:S02]  /*8190*/  HFMA2 R31, R39, R0.reuse.H1_H1, -72, -72 ;  /* 0xd480d480271f7431 */ /* 0x080fe40000060000 */
[----:B------:R-:W-:Y:S02]  /*81a0*/  HADD2.F32 R39, -RZ, R35.H1_H1 ;  /* 0x30000023ff277230 */ /* 0x000fe40000004100 */
[-C--:B------:R-:W-:Y:S02]  /*81b0*/  HFMA2 R30, R41, R0.reuse.H1_H1, -72, -72 ;  /* 0xd480d480291e7431 */ /* 0x080fe40000060000 */
[----:B------:R-:W-:Y:S01]  /*81c0*/  FFMA.FTZ R4, R4, R5, RZ ;  /* 0x0000000504047223 */ /* 0x000fe200000100ff */
[----:B------:R-:W-:Y:S02]  /*81d0*/  HFMA2 R32, R37, R0.H1_H1, -72, -72 ;  /* 0xd480d48025207431 */ /* 0x000fe40000060000 */
[----:B------:R-:W-:Y:S01]  /*81e0*/  FFMA.FTZ R5, R44, R33, R7 ;  /* 0x000000212c057223 */ /* 0x000fe20000010007 */
[C---:B------:R-:W-:Y:S01]  /*81f0*/  FFMA.FTZ R7, R33.reuse, R38, R46 ;  /* 0x0000002621077223 */ /* 0x040fe2000001002e */
[----:B------:R-:W-:Y:S01]  /*8200*/  FFMA.FTZ R9, R33, R9, R42 ;  /* 0x0000000921097223 */ /* 0x000fe2000001002a */
[----:B------:R-:W-:-:S02]  /*8210*/  HADD2.F32 R38, -RZ, R26.H0_H0 ;  /* 0x2000001aff267230 */ /* 0x000fc40000004100 */
[----:B------:R-:W-:Y:S01]  /*8220*/  FFMA.FTZ R39, R33, R39, R4 ;  /* 0x0000002721277223 */ /* 0x000fe20000010004 */
[--C-:B------:R-:W-:Y:S01]  /*8230*/  HADD2.F32 R35, -RZ, R31.reuse.H0_H0 ;  /* 0x2000001fff237230 */ /* 0x100fe20000004100 */
[----:B------:R-:W-:Y:S01]  /*8240*/  SHF.R.U32.HI R6, RZ, 0x8, R6 ;  /* 0x00000008ff067819 */ /* 0x000fe20000011606 */
        /* <DEDUP_REMOVED lines=8> */
[----:B------:R-:W-:Y:S01]  /*82d0*/  LOP3.LUT R4, R27, 0xf000f, RZ, 0xc0, !PT ;  /* 0x000f000f1b047812 */ /* 0x000fe200078ec0ff */
[----:B------:R-:W-:Y:S02]  /*82e0*/  HADD2.F32 R9, -RZ, R30.H1_H1 ;  /* 0x3000001eff097230 */ /* 0x000fe40000004100 */
[----:B------:R-:W-:Y:S01]  /*82f0*/  FFMA.FTZ R7, R26, R8, R5 ;  /* 0x000000081a077223 */ /* 0x000fe20000010005 */
[----:B------:R-:W-:Y:S01]  /*8300*/  HADD2.F32 R33, -RZ, R32.H1_H1 ;  /* 0x30000020ff217230 */ /* 0x000fe20000004100 */
[----:B------:R-:W-:Y:S01]  /*8310*/  LOP3.LUT R4, R4, 0x64006400, RZ, 0xfc, !PT ;  /* 0x6400640004047812 */ /* 0x000fe200078efcff */
[----:B------:R-:W-:Y:S01]  /*8320*/  FFMA.FTZ R26, R8, R31, R35 ;  /* 0x0000001f081a7223 */ /* 0x000fe20000010023 */
[----:B------:R-:W-:Y:S01]  /*8330*/  LOP3.LUT R5, R28, 0xf000f, RZ, 0xc0, !PT ;  /* 0x000f000f1c057812 */ /* 0x000fe200078ec0ff */
[C---:B------:R-:W-:Y:S01]  /*8340*/  FFMA.FTZ R9, R8.reuse, R9, R42 ;  /* 0x0000000908097223 */ /* 0x040fe2000001002a */
[----:B------:R-:W-:Y:S01]  /*8350*/  FFMA.FTZ R8, R8, R33, R34 ;  /* 0x0000002108087223 */ /* 0x000fe20000010022 */
[----:B------:R-:W-:Y:S01]  /*8360*/  HADD2 R30, R4, -1032, -1032 ;  /* 0xe408e408041e7430 */ /* 0x000fe20000000000 */
[----:B------:R-:W-:Y:S01]  /*8370*/  LOP3.LUT R32, R6, 0xf000f, RZ, 0xc0, !PT ;  /* 0x000f000f06207812 */ /* 0x000fe200078ec0ff */
[--C-:B-1----:R-:W-:Y:S01]  /*8380*/  HADD2.F32 R31, -RZ, R10.reuse.H0_H0 ;  /* 0x2000000aff1f7230 */ /* 0x102fe20000004100 */
[----:B------:R-:W-:Y:S01]  /*8390*/  LOP3.LUT R33, R29, 0xf000f, RZ, 0xc0, !PT ;  /* 0x000f000f1d217812 */ /* 0x000fe200078ec0ff */
[----:B------:R-:W-:Y:S01]  /*83a0*/  HADD2.F32 R10, -RZ, R10.H1_H1 ;  /* 0x3000000aff0a7230 */ /* 0x000fe20000004100 */
[----:B------:R-:W-:Y:S01]  /*83b0*/  LOP3.LUT R4, R5, 0x64006400, RZ, 0xfc, !PT ;  /* 0x6400640005047812 */ /* 0x000fe200078efcff */
[----:B------:R-:W-:Y:S01]  /*83c0*/  HADD2.F32 R38, -RZ, R30.H0_H0 ;  /* 0x2000001eff267230 */ /* 0x000fe20000004100 */
[----:B------:R-:W-:Y:S01]  /*83d0*/  LOP3.LUT R32, R32, 0x64006400, RZ, 0xfc, !PT ;  /* 0x6400640020207812 */ /* 0x000fe200078efcff */
[----:B------:R-:W-:Y:S01]  /*83e0*/  HADD2.F32 R5, -RZ, R11.H0_H0 ;  /* 0x2000000bff057230 */ /* 0x000fe20000004100 */
[----:B------:R-:W-:Y:S01]  /*83f0*/  LOP3.LUT R34, R33, 0x64006400, RZ, 0xfc, !PT ;  /* 0x6400640021227812 */ /* 0x000fe200078efcff */
[----:B------:R-:W-:-:S02]  /*8400*/  HADD2 R33, R4, -1032, -1032 ;  /* 0xe408e40804217430 */ /* 0x000fc40000000000 */
[----:B------:R-:W-:Y:S01]  /*8410*/  FFMA.FTZ R38, R38, R31, R7 ;  /* 0x0000001f26267223 */ /* 0x000fe20000010007 */
[----:B------:R-:W-:Y:S02]  /*8420*/  HADD2 R32, R32, -1032, -1032 ;  /* 0xe408e40820207430 */ /* 0x000fe40000000000 */
[----:B------:R-:W-:Y:S02]  /*8430*/  HADD2.F32 R7, -RZ, R30.H1_H1 ;  /* 0x3000001eff077230 */ /* 0x000fe40000004100 */
[----:B------:R-:W-:Y:S02]  /*8440*/  HADD2 R4, R34, -1032, -1032 ;  /* 0xe408e40822047430 */ /* 0x000fe40000000000 */
[----:B------:R-:W-:Y:S01]  /*8450*/  HADD2.F32 R34, -RZ, R33.H0_H0 ;  /* 0x20000021ff227230 */ /* 0x000fe20000004100 */
[----:B------:R-:W-:Y:S01]  /*8460*/  LOP3.LUT R30, R6, 0xf000f0, RZ, 0xc0, !PT ;  /* 0x00f000f0061e7812 */ /* 0x000fe200078ec0ff */
[----:B------:R-:W-:Y:S01]  /*8470*/  HADD2.F32 R42, -RZ, R32.H0_H0 ;  /* 0x20000020ff2a7230 */ /* 0x000fe20000004100 */
[----:B------:R-:W-:Y:S01]  /*8480*/  LOP3.LUT R27, R27, 0xf000f0, RZ, 0xc0, !PT ;  /* 0x00f000f01b1b7812 */ /* 0x000fe200078ec0ff */
[----:B------:R-:W-:-:S02]  /*8490*/  HADD2.F32 R37, -RZ, R4.H0_H0 ;  /* 0x20000004ff257230 */ /* 0x000fc40000004100 */
[----:B------:R-:W-:Y:S01]  /*84a0*/  FFMA.FTZ R35, R31, R34, R26 ;  /* 0x000000221f237223 */ /* 0x000fe2000001001a */
[----:B------:R-:W-:Y:S02]  /*84b0*/  HADD2.F32 R33, -RZ, R33.H1_H1 ;  /* 0x30000021ff217230 */ /* 0x000fe40000004100 */
[----:B------:R-:W-:Y:S01]  /*84c0*/  FFMA.FTZ R26, R7, R10, R38 ;  /* 0x0000000a071a7223 */ /* 0x000fe20000010026 */
[----:B------:R-:W-:Y:S01]  /*84d0*/  LOP3.LUT R28, R28, 0xf000f0, RZ, 0xc0, !PT ;  /* 0x00f000f01c1c7812 */ /* 0x000fe200078ec0ff */
[----:B------:R-:W1:Y:S01]  /*84e0*/  LDS.64 R6, [UR4+0x30] ;  /* 0x00003004ff067984 */ /* 0x000e620008000a00 */
[C---:B------:R-:W-:Y:S01]  /*84f0*/  FFMA.FTZ R9, R31.reuse, R42, R9 ;  /* 0x0000002a1f097223 */ /* 0x040fe20000010009 */
[----:B------:R-:W-:Y:S01]  /*8500*/  FFMA.FTZ R31, R31, R37, R8 ;  /* 0x000000251f1f7223 */ /* 0x000fe20000010008 */
[----:B------:R-:W-:Y:S01]  /*8510*/  FFMA.FTZ R8, R10, R33, R35 ;  /* 0x000000210a087223 */ /* 0x000fe20000010023 */
[----:B------:R-:W-:Y:S01]  /*8520*/  HADD2.F32 R32, -RZ, R32.H1_H1 ;  /* 0x30000020ff207230 */ /* 0x000fe20000004100 */
[----:B------:R-:W-:Y:S01]  /*8530*/  LOP3.LUT R27, R27, 0x64006400, RZ, 0xfc, !PT ;  /* 0x640064001b1b7812 */ /* 0x000fe200078efcff */
[----:B------:R-:W-:Y:S01]  /*8540*/  HADD2.F32 R11, -RZ, R11.H1_H1 ;  /* 0x3000000bff0b7230 */ /* 0x000fe20000004100 */
[----:B------:R-:W-:-:S02]  /*8550*/  LOP3.LUT R33, R28, 0x64006400, RZ, 0xfc, !PT ;  /* 0x640064001c217812 */ /* 0x000fc400078efcff */
[----:B------:R-:W-:Y:S01]  /*8560*/  LOP3.LUT R35, R30, 0x64006400, RZ, 0xfc, !PT ;  /* 0x640064001e237812 */ /* 0x000fe200078efcff */
[----:B------:R-:W-:Y:S01]  /*8570*/  FFMA.FTZ R28, R10, R32, R9 ;  /* 0x000000200a1c7223 */ /* 0x000fe20000010009 */
[----:B------:R-:W-:Y:S01]  /*8580*/  LOP3.LUT R30, R29, 0xf000f0, RZ, 0xc0, !PT ;  /* 0x00f000f01d1e7812 */ /* 0x000fe200078ec0ff */
[-C--:B------:R-:W-:Y:S02]  /*8590*/  HFMA2 R29, R27, R0.reuse.H1_H1, -72, -72 ;  /* 0xd480d4801b1d7431 */ /* 0x080fe40000060000 */
[-C--:B------:R-:W-:Y:S01]  /*85a0*/  HFMA2 R27, R33, R0.reuse.H1_H1, -72, -72 ;  /* 0xd480d480211b7431 */ /* 0x080fe20000060000 */
[----:B------:R-:W-:Y:S01]  /*85b0*/  LOP3.LUT R33, R30, 0x64006400, RZ, 0xfc, !PT ;  /* 0x640064001e217812 */ /* 0x000fe200078efcff */
[----:B------:R-:W-:Y:S02]  /*85c0*/  HFMA2 R9, R35, R0.H1_H1, -72, -72 ;  /* 0xd480d48023097431 */ /* 0x000fe40000060000 */
[----:B------:R-:W-:Y:S02]  /*85d0*/  HADD2.F32 R30, -RZ, R4.H1_H1 ;  /* 0x30000004ff1e7230 */ /* 0x000fe40000004100 */
[----:B------:R-:W-:-:S02]  /*85e0*/  HADD2.F32 R4, -RZ, R27.H0_H0 ;  /* 0x2000001bff047230 */ /* 0x000fc40000004100 */
[----:B------:R-:W-:Y:S02]  /*85f0*/  HFMA2 R33, R33, R0.H1_H1, -72, -72 ;  /* 0xd480d48021217431 */ /* 0x000fe40000060000 */
        /* <DEDUP_REMOVED lines=12> */
[----:B------:R-:W-:Y:S01]  /*86c0*/  HADD2.F32 R32, -RZ, R33.H1_H1 ;  /* 0x30000021ff207230 */ /* 0x000fe20000004100 */
[----:B----4-:R-:W-:Y:S01]  /*86d0*/  LOP3.LUT R5, R12, 0xf000f, RZ, 0xc0, !PT ;  /* 0x000f000f0c057812 */ /* 0x010fe200078ec0ff */
[----:B------:R-:W-:Y:S01]  /*86e0*/  FFMA.FTZ R8, R11, R10, R37 ;  /* 0x0000000a0b087223 */ /* 0x000fe20000010025 */
[----:B------:R-:W-:Y:S01]  /*86f0*/  FFMA.FTZ R26, R26, R11, R35 ;  /* 0x0000000b1a1a7223 */ /* 0x000fe20000010023 */
[----:B------:R-:W-:Y:S01]  /*8700*/  LOP3.LUT R9, R13, 0xf000f, RZ, 0xc0, !PT ;  /* 0x000f000f0d097812 */ /* 0x000fe200078ec0ff */
[----:B------:R-:W-:Y:S01]  /*8710*/  FFMA.FTZ R29, R11, R32, R29 ;  /* 0x000000200b1d7223 */ /* 0x000fe2000001001d */
[----:B------:R-:W-:Y:S01]  /*8720*/  LOP3.LUT R10, R14, 0xf000f, RZ, 0xc0, !PT ;  /* 0x000f000f0e0a7812 */ /* 0x000fe200078ec0ff */
[--C-:B-1----:R-:W-:Y:S01]  /*8730*/  HADD2.F32 R4, -RZ, R6.reuse.H0_H0 ;  /* 0x20000006ff047230 */ /* 0x102fe20000004100 */
[----:B------:R-:W-:Y:S01]  /*8740*/  LOP3.LUT R11, R15, 0xf000f, RZ, 0xc0, !PT ;  /* 0x000f000f0f0b7812 */ /* 0x000fe200078ec0ff */
[----:B------:R-:W-:Y:S01]  /*8750*/  HADD2.F32 R33, -RZ, R6.H1_H1 ;  /* 0x30000006ff217230 */ /* 0x000fe20000004100 */
[----:B------:R-:W-:Y:S01]  /*8760*/  LOP3.LUT R5, R5, 0x64006400, RZ, 0xfc, !PT ;  /* 0x6400640005057812 */ /* 0x000fe200078efcff */
[--C-:B------:R-:W-:Y:S01]  /*8770*/  HADD2.F32 R34, -RZ, R7.reuse.H0_H0 ;  /* 0x20000007ff227230 */ /* 0x100fe20000004100 */
[----:B------:R-:W-:Y:S01]  /*8780*/  LOP3.LUT R9, R9, 0x64006400, RZ, 0xfc, !PT ;  /* 0x6400640009097812 */ /* 0x000fe200078efcff */
[----:B------:R-:W-:Y:S01]  /*8790*/  HADD2.F32 R6, -RZ, R7.H1_H1 ;  /* 0x30000007ff067230 */ /* 0x000fe20000004100 */
        /* <DEDUP_REMOVED lines=16> */
[----:B------:R-:W1:Y:S01]  /*88a0*/  LDS.64 R10, [UR4+0x38] ;  /* 0x00003804ff0a7984 */ /* 0x000e620008000a00 */
[----:B------:R-:W-:Y:S01]  /*88b0*/  FFMA.FTZ R4, R4, R5, RZ ;  /* 0x0000000504047223 */ /* 0x000fe200000100ff */
[----:B------:R-:W-:Y:S01]  /*88c0*/  LOP3.LUT R31, R14, 0xf000f0, RZ, 0xc0, !PT ;  /* 0x00f000f00e1f7812 */ /* 0x000fe200078ec0ff */
[----:B------:R-:W-:Y:S01]  /*88d0*/  FFMA.FTZ R5, R46, R33, R7 ;  /* 0x000000212e057223 */ /* 0x000fe20000010007 */
[----:B------:R-:W-:Y:S01]  /*88e0*/  HADD2.F32 R7, -RZ, R37.H1_H1 ;  /* 0x30000025ff077230 */ /* 0x000fe20000004100 */
[----:B------:R-:W-:Y:S01]  /*88f0*/  LOP3.LUT R37, R28, 0x64006400, RZ, 0xfc, !PT ;  /* 0x640064001c257812 */ /* 0x000fe200078efcff */
[----:B------:R-:W-:Y:S01]  /*8900*/  HADD2.F32 R9, -RZ, R38.H1_H1 ;  /* 0x30000026ff097230 */ /* 0x000fe20000004100 */
[----:B------:R-:W-:Y:S01]  /*8910*/  LOP3.LUT R32, R15, 0xf000f0, RZ, 0xc0, !PT ;  /* 0x00f000f00f207812 */ /* 0x000fe200078ec0ff */
[----:B------:R-:W-:Y:S01]  /*8920*/  FMUL.FTZ R26, R19, R26 ;  /* 0x0000001a131a7220 */ /* 0x000fe20000410000 */
[----:B------:R-:W-:Y:S01]  /*8930*/  LOP3.LUT R39, R30, 0x64006400, RZ, 0xfc, !PT ;  /* 0x640064001e277812 */ /* 0x000fe200078efcff */
[-C--:B------:R-:W-:Y:S01]  /*8940*/  HFMA2 R30, R37, R0.reuse.H1_H1, -72, -72 ;  /* 0xd480d480251e7431 */ /* 0x080fe20000060000 */
[----:B------:R-:W-:Y:S01]  /*8950*/  LOP3.LUT R31, R31, 0x64006400, RZ, 0xfc, !PT ;  /* 0x640064001f1f7812 */ /* 0x000fe200078efcff */
[----:B------:R-:W-:Y:S01]  /*8960*/  FFMA.FTZ R7, R33, R7, R44 ;  /* 0x0000000721077223 */ /* 0x000fe2000001002c */
[----:B------:R-:W-:Y:S01]  /*8970*/  LOP3.LUT R37, R32, 0x64006400, RZ, 0xfc, !PT ;  /* 0x6400640020257812 */ /* 0x000fe200078efcff */
[----:B------:R-:W-:-:S02]  /*8980*/  HFMA2 R28, R39, R0.H1_H1, -72, -72 ;  /* 0xd480d480271c7431 */ /* 0x000fc40000060000 */
[----:B------:R-:W-:Y:S02]  /*8990*/  HADD2.F32 R39, -RZ, R35.H1_H1 ;  /* 0x30000023ff277230 */ /* 0x000fe40000004100 */
[-C--:B------:R-:W-:Y:S02]  /*89a0*/  HFMA2 R31, R31, R0.reuse.H1_H1, -72, -72 ;  /* 0xd480d4801f1f7431 */ /* 0x080fe40000060000 */
[C---:B------:R-:W-:Y:S01]  /*89b0*/  FFMA.FTZ R9, R33.reuse, R9, R42 ;  /* 0x0000000921097223 */ /* 0x040fe2000001002a */
[----:B------:R-:W-:Y:S02]  /*89c0*/  HFMA2 R32, R37, R0.H1_H1, -72, -72 ;  /* 0xd480d48025207431 */ /* 0x000fe40000060000 */
[----:B------:R-:W-:Y:S02]  /*89d0*/  HADD2.F32 R35, -RZ, R28.H0_H0 ;  /* 0x2000001cff237230 */ /* 0x000fe40000004100 */
[----:B------:R-:W-:Y:S01]  /*89e0*/  FFMA.FTZ R33, R33, R39, R4 ;  /* 0x0000002721217223 */ /* 0x000fe20000010004 */
[----:B------:R-:W-:Y:S01]  /*89f0*/  HADD2.F32 R42, -RZ, R31.H0_H0 ;  /* 0x2000001fff2a7230 */ /* 0x000fe20000004100 */
[----:B------:R-:W-:Y:S01]  /*8a00*/  SHF.R.U32.HI R13, RZ, 0x8, R13 ;  /* 0x00000008ff0d7819 */ /* 0x000fe2000001160d */
        /* <DEDUP_REMOVED lines=8> */
[----:B------:R-:W-:Y:S01]  /*8a90*/  HADD2.F32 R31, -RZ, R31.H1_H1 ;  /* 0x3000001fff1f7230 */ /* 0x000fe20000004100 */
[----:B------:R-:W-:Y:S01]  /*8aa0*/  SHF.R.U32.HI R12, RZ, 0x8, R12 ;  /* 0x00000008ff0c7819 */ /* 0x000fe2000001160c */
[----:B------:R-:W-:Y:S01]  /*8ab0*/  HADD2.F32 R9, -RZ, R32.H1_H1 ;  /* 0x30000020ff097230 */ /* 0x000fe20000004100 */
[----:B------:R-:W-:Y:S01]  /*8ac0*/  SHF.R.U32.HI R14, RZ, 0x8, R14 ;  /* 0x00000008ff0e7819 */ /* 0x000fe2000001160e */
[----:B------:R-:W-:Y:S01]  /*8ad0*/  FFMA.FTZ R28, R6, R7, R35 ;  /* 0x00000007061c7223 */ /* 0x000fe20000010023 */
[----:B------:R-:W-:Y:S01]  /*8ae0*/  SHF.R.U32.HI R15, RZ, 0x8, R15 ;  /* 0x00000008ff0f7819 */ /* 0x000fe2000001160f */
[----:B------:R-:W-:Y:S01]  /*8af0*/  FFMA.FTZ R30, R30, R6, R5 ;  /* 0x000000061e1e7223 */ /* 0x000fe20000010005 */
[C---:B------:R-:W-:Y:S01]  /*8b00*/  FFMA.FTZ R7, R6.reuse, R31, R42 ;  /* 0x0000001f06077223 */ /* 0x040fe2000001002a */
[----:B------:R-:W-:Y:S01]  /*8b10*/  FFMA.FTZ R6, R6, R9, R4 ;  /* 0x0000000906067223 */ /* 0x000fe20000010004 */
[----:B------:R-:W-:Y:S01]  /*8b20*/  LOP3.LUT R5, R13, 0xf000f, RZ, 0xc0, !PT ;  /* 0x000f000f0d057812 */ /* 0x000fe200078ec0ff */
[--C-:B-1----:R-:W-:Y:S01]  /*8b30*/  HADD2.F32 R9, -RZ, R10.reuse.H0_H0 ;  /* 0x2000000aff097230 */ /* 0x102fe20000004100 */
[----:B------:R-:W-:Y:S01]  /*8b40*/  LOP3.LUT R4, R12, 0xf000f, RZ, 0xc0, !PT ;  /* 0x000f000f0c047812 */ /* 0x000fe200078ec0ff */
[----:B------:R-:W-:Y:S01]  /*8b50*/  HADD2.F32 R10, -RZ, R10.H1_H1 ;  /* 0x3000000aff0a7230 */ /* 0x000fe20000004100 */
[----:B------:R-:W-:Y:S01]  /*8b60*/  LOP3.LUT R31, R14, 0xf000f, RZ, 0xc0, !PT ;  /* 0x000f000f0e1f7812 */ /* 0x000fe200078ec0ff */
[----:B------:R-:W-:Y:S01]  /*8b70*/  FMUL.FTZ R27, R20, R27 ;  /* 0x0000001b141b7220 */ /* 0x000fe20000410000 */
[----:B------:R-:W-:Y:S01]  /*8b80*/  LOP3.LUT R32, R15, 0xf000f, RZ, 0xc0, !PT ;  /* 0x000f000f0f207812 */ /* 0x000fe200078ec0ff */
[----:B------:R-:W-:Y:S01]  /*8b90*/  FMUL.FTZ R8, R17, R8 ;  /* 0x0000000811087220 */ /* 0x000fe20000410000 */
[----:B------:R-:W-:Y:S01]  /*8ba0*/  LOP3.LUT R5, R5, 0x64006400, RZ, 0xfc, !PT ;  /* 0x6400640005057812 */ /* 0x000fe200078efcff */
[----:B------:R-:W-:Y:S01]  /*8bb0*/  FMUL.FTZ R29, R16, R29 ;  /* 0x0000001d101d7220 */ /* 0x000fe20000410000 */
[----:B------:R-:W-:-:S02]  /*8bc0*/  LOP3.LUT R4, R4, 0x64006400, RZ, 0xfc, !PT ;  /* 0x6400640004047812 */ /* 0x000fc400078efcff */
[----:B------:R-:W-:Y:S02]  /*8bd0*/  LOP3.LUT R33, R31, 0x64006400, RZ, 0xfc, !PT ;  /* 0x640064001f217812 */ /* 0x000fe400078efcff */
[----:B------:R-:W-:Y:S01]  /*8be0*/  LOP3.LUT R34, R32, 0x64006400, RZ, 0xfc, !PT ;  /* 0x6400640020227812 */ /* 0x000fe200078efcff */
[----:B------:R-:W-:Y:S01]  /*8bf0*/  HADD2 R32, R5, -1032, -1032 ;  /* 0xe408e40805207430 */ /* 0x000fe20000000000 */
[----:B------:R-:W-:Y:S01]  /*8c00*/  LOP3.LUT R12, R12, 0xf000f0, RZ, 0xc0, !PT ;  /* 0x00f000f00c0c7812 */ /* 0x000fe200078ec0ff */
[----:B------:R-:W-:Y:S01]  /*8c10*/  HADD2 R31, R4, -1032, -1032 ;  /* 0xe408e408041f7430 */ /* 0x000fe20000000000 */
[----:B------:R-:W-:Y:S01]  /*8c20*/  LOP3.LUT R14, R14, 0xf000f0, RZ, 0xc0, !PT ;  /* 0x00f000f00e0e7812 */ /* 0x000fe200078ec0ff */
[----:B------:R-:W-:Y:S02]  /*8c30*/  HADD2 R33, R33, -1032, -1032 ;  /* 0xe408e40821217430 */ /* 0x000fe40000000000 */
[----:B------:R-:W-:Y:S02]  /*8c40*/  HADD2.F32 R39, -RZ, R32.H0_H0 ;  /* 0x20000020ff277230 */ /* 0x000fe40000004100 */
[----:B------:R-:W-:-:S02]  /*8c50*/  HADD2 R5, R34, -1032, -1032 ;  /* 0xe408e40822057430 */ /* 0x000fc40000000000 */
[----:B------:R-:W-:Y:S01]  /*8c60*/  HADD2.F32 R37, -RZ, R31.H0_H0 ;  /* 0x2000001fff257230 */ /* 0x000fe20000004100 */
[----:B------:R-:W-:Y:S01]  /*8c70*/  F2FP.F16.F32.PACK_AB R26, RZ, R26 ;  /* 0x0000001aff1a723e */ /* 0x000fe200000000ff */
        /* <DEDUP_REMOVED lines=19> */
[----:B------:R-:W-:-:S02]  /*8db0*/  HADD2.F32 R14, -RZ, R5.H1_H1 ;  /* 0x30000005ff0e7230 */ /* 0x000fc40000004100 */
[C---:B------:R-:W-:Y:S01]  /*8dc0*/  FFMA.FTZ R13, R10.reuse, R32, R39 ;  /* 0x000000200a0d7223 */ /* 0x040fe20000010027 */
[-C--:B------:R-:W-:Y:S02]  /*8dd0*/  HFMA2 R15, R15, R0.reuse.H1_H1, -72, -72 ;  /* 0xd480d4800f0f7431 */ /* 0x080fe40000060000 */
[----:B------:R-:W-:Y:S02]  /*8de0*/  HADD2.F32 R4, -RZ, R11.H0_H0 ;  /* 0x2000000bff047230 */ /* 0x000fe40000004100 */
[----:B------:R-:W-:Y:S02]  /*8df0*/  HFMA2 R5, R35, R0.H1_H1, -72, -72 ;  /* 0xd480d48023057431 */ /* 0x000fe40000060000 */
[----:B------:R-:W-:Y:S02]  /*8e00*/  HADD2.F32 R6, -RZ, R33.H0_H0 ;  /* 0x20000021ff067230 */ /* 0x000fe40000004100 */
[----:B------:R-:W-:Y:S01]  /*8e10*/  FFMA.FTZ R35, R10, R14, R9 ;  /* 0x0000000e0a237223 */ /* 0x000fe20000010009 */
[----:B------:R-:W-:Y:S01]  /*8e20*/  HADD2.F32 R12, -RZ, R37.H0_H0 ;  /* 0x20000025ff0c7230 */ /* 0x000fe20000004100 */
[----:B------:R-:W-:Y:S01]  /*8e30*/  F2FP.F16.F32.PACK_AB R27, RZ, R27 ;  /* 0x0000001bff1b723e */ /* 0x000fe200000000ff */
        /* <DEDUP_REMOVED lines=9> */
[----:B------:R-:W-:Y:S01]  /*8ed0*/  PRMT R26, R26, 0x5410, R27 ;  /* 0x000054101a1a7816 */ /* 0x000fe2000000001b */
[----:B------:R-:W-:-:S02]  /*8ee0*/  HADD2.F32 R14, -RZ, R15.H1_H1 ;  /* 0x3000000fff0e7230 */ /* 0x000fc40000004100 */
[----:B------:R-:W-:Y:S01]  /*8ef0*/  FFMA.FTZ R6, R6, R11, R7 ;  /* 0x0000000b06067223 */ /* 0x000fe20000010007 */
[----:B------:R-:W-:Y:S02]  /*8f00*/  HADD2.F32 R4, -RZ, R5.H1_H1 ;  /* 0x30000005ff047230 */ /* 0x000fe40000004100 */
[C---:B------:R-:W-:Y:S01]  /*8f10*/  FFMA.FTZ R7, R11.reuse, R10, R12 ;  /* 0x0000000a0b077223 */ /* 0x040fe2000001000c */
[----:B------:R-:W-:Y:S01]  /*8f20*/  F2FP.F16.F32.PACK_AB R8, RZ, R8 ;  /* 0x00000008ff08723e */ /* 0x000fe200000000ff */
[----:B------:R-:W-:Y:S01]  /*8f30*/  FFMA.FTZ R14, R11, R14, R9 ;  /* 0x0000000e0b0e7223 */ /* 0x000fe20000010009 */
[----:B------:R-:W-:Y:S01]  /*8f40*/  FMUL.FTZ R6, R19, R6 ;  /* 0x0000000613067220 */ /* 0x000fe20000410000 */
[----:B------:R-:W-:Y:S01]  /*8f50*/  FFMA.FTZ R11, R11, R4, R28 ;  /* 0x000000040b0b7223 */ /* 0x000fe2000001001c */
[----:B------:R-:W-:Y:S01]  /*8f60*/  FMUL.FTZ R7, R20, R7 ;  /* 0x0000000714077220 */ /* 0x000fe20000410000 */
[----:B------:R-:W-:Y:S01]  /*8f70*/  FMUL.FTZ R14, R17, R14 ;  /* 0x0000000e110e7220 */ /* 0x000fe20000410000 */
[----:B------:R-:W-:Y:S01]  /*8f80*/  F2FP.F16.F32.PACK_AB R29, RZ, R29 ;  /* 0x0000001dff1d723e */ /* 0x000fe200000000ff */
[----:B------:R-:W-:Y:S01]  /*8f90*/  FMUL.FTZ R11, R16, R11 ;  /* 0x0000000b100b7220 */ /* 0x000fe20000410000 */
[----:B------:R-:W-:Y:S01]  /*8fa0*/  F2FP.F16.F32.PACK_AB R6, RZ, R6 ;  /* 0x00000006ff06723e */ /* 0x000fe200000000ff */
[----:B------:R-:W-:Y:S01]  /*8fb0*/  HFMA2.MMA R25, R26, 1, 1, R25 ;  /* 0x3c003c001a197835 */ /* 0x000fe20000000019 */
[----:B------:R-:W-:-:S02]  /*8fc0*/  F2FP.F16.F32.PACK_AB R7, RZ, R7 ;  /* 0x00000007ff07723e */ /* 0x000fc400000000ff */
[----:B------:R-:W-:Y:S02]  /*8fd0*/  F2FP.F16.F32.PACK_AB R14, RZ, R14 ;  /* 0x0000000eff0e723e */ /* 0x000fe400000000ff */
[----:B------:R-:W-:Y:S02]  /*8fe0*/  F2FP.F16.F32.PACK_AB R11, RZ, R11 ;  /* 0x0000000bff0b723e */ /* 0x000fe400000000ff */
[----:B------:R-:W-:Y:S02]  /*8ff0*/  PRMT R8, R8, 0x5410, R29 ;  /* 0x0000541008087816 */ /* 0x000fe4000000001d */
[----:B------:R-:W-:Y:S02]  /*9000*/  PRMT R6, R6, 0x5410, R7 ;  /* 0x0000541006067816 */ /* 0x000fe40000000007 */
[----:B------:R-:W-:Y:S01]  /*9010*/  PRMT R14, R14, 0x5410, R11 ;  /* 0x000054100e0e7816 */ /* 0x000fe2000000000b */
[----:B------:R-:W-:-:S03]  /*9020*/  HADD2 R22, R8, R22 ;  /* 0x0000001608167230 */ /* 0x000fc60000000000 */
[----:B------:R-:W-:Y:S01]  /*9030*/  HFMA2.MMA R38, R6, 1, 1, R25 ;  /* 0x3c003c0006267835 */ /* 0x000fe20000000019 */
[----:B------:R-:W-:-:S10]  /*9040*/  HADD2 R37, R14, R22 ;  /* 0x000000160e257230 */ /* 0x000fd40000000000 */
.L_x_4905:
        /* <DEDUP_REMOVED lines=8> */
.L_x_4904:
[----:B------:R-:W-:Y:S01]  /*90d0*/  ISETP.GE.AND P0, PT, R21, R40, PT ;  /* 0x000000281500720c */ /* 0x000fe20003f06270 */
[----:B------:R-:W-:-:S03]  /*90e0*/  ULDC UR5, c[0x0][0x268] ;  /* 0x00009a0000057ab9 */ /* 0x000fc60000000800 */
[----:B------:R-:W-:Y:S01]  /*90f0*/  ISETP.GE.OR P0, PT, R21, UR5, P0 ;  /* 0x0000000515007c0c */ /* 0x000fe20008706670 */
[----:B------:R-:W-:-:S12]  /*9100*/  ULDC UR5, c[0x0][0x268] ;  /* 0x00009a0000057ab9 */ /* 0x000fd80000000800 */
[----:B------:R-:W-:Y:S05]  /*9110*/  @P0 BRA `(.L_x_4907) ;  /* 0x0000001400040947 */ /* 0x000fea0003800000 */
.L_x_4909:
[----:B------:R-:W1:Y:S01]  /*9120*/  LDC R39, c[0x0][0x23c] ;  /* 0x00008f00ff277b82 */ /* 0x000e620000000800 */
[----:B------:R-:W-:-:S05]  /*9130*/  MOV R25, R23 ;  /* 0x0000001700197202 */ /* 0x000fca0000000f00 */
[----:B-----5:R3:W5:Y:S01]  /*9140*/  LDG.E.128.CONSTANT R16, desc[UR6][R24.64] ;  /* 0x0000000618107981 */ /* 0x020762000c1e9d00 */
[----:B-1----:R-:W-:-:S05]  /*9150*/  IMAD.WIDE R8, R39, 0x4, R24 ;  /* 0x0000000427087825 */ /* 0x002fca00078e0218 */
[----:B------:R3:W5:Y:S01]  /*9160*/  LDG.E.128.CONSTANT R4, desc[UR6][R8.64] ;  /* 0x0000000608047981 */ /* 0x000762000c1e9d00 */
[----:B------:R-:W-:Y:S01]  /*9170*/  IMAD.WIDE R10, R39, 0x4, R8 ;  /* 0x00000004270a7825 */ /* 0x000fe200078e0208 */
[----:B------:R-:W-:-:S04]  /*9180*/  IADD3 R21, R21, 0x20, RZ ;  /* 0x0000002015157810 */ /* 0x000fc80007ffe0ff */
[----:B------:R-:W-:Y:S01]  /*9190*/  ISETP.GE.AND P0, PT, R21, UR5, PT ;  /* 0x0000000515007c0c */ /* 0x000fe2000bf06270 */
[----:B------:R-:W-:Y:S01]  /*91a0*/  IMAD.WIDE R22, R39, 0x4, R10 ;  /* 0x0000000427167825 */ /* 0x000fe200078e020a */
[----:B------:R-:W-:Y:S11]  /*91b0*/  @!P1 BRA `(.L_x_4908) ;  /* 0x0000001000cc9947 */ /* 0x000ff60003800000 */
[----:B---3--:R-:W3:Y:S01]  /*91c0*/  LDG.E.128.CONSTANT R8, desc[UR6][R10.64] ;  /* 0x000000060a087981 */ /* 0x008ee2000c1e9d00 */
[----:B-----5:R-:W-:Y:S01]  /*91d0*/  SHF.R.U32.HI R12, RZ, 0xf, R17 ;  /* 0x0000000fff0c7819 */ /* 0x020fe20000011611 */
[----:B------:R-:W-:Y:S01]  /*91e0*/  IMAD.MOV.U32 R13, RZ, RZ, 0x3000 ;  /* 0x00003000ff0d7424 */ /* 0x000fe200078e00ff */
[----:B------:R-:W-:Y:S01]  /*91f0*/  HFMA2.MMA R24, -RZ, RZ, 0, 0.015625 ;  /* 0x00002400ff187435 */ /* 0x000fe200000001ff */
[----:B------:R-:W-:Y:S02]  /*9200*/  SHF.R.U32.HI R25, RZ, 0xe, R5 ;  /* 0x0000000eff197819 */ /* 0x000fe40000011605 */
[----:B------:R-:W-:Y:S02]  /*9210*/  LOP3.LUT R20, R12, 0x10001, RZ, 0xc0, !PT ;  /* 0x000100010c147812 */ /* 0x000fe400078ec0ff */
[----:B0-----:R-:W-:Y:S02]  /*9220*/  PRMT R2, R2, 0x5410, R13 ;  /* 0x0000541002027816 */ /* 0x001fe4000000000d */
[----:B------:R-:W0:Y:S01]  /*9230*/  LDS.128 R12, [UR4] ;  /* 0x00000004ff0c7984 */ /* 0x000e220008000c00 */
[----:B--2---:R-:W-:-:S02]  /*9240*/  LOP3.LUT R27, R20, 0x20002, R25, 0xf8, !PT ;  /* 0x00020002141b7812 */ /* 0x004fc400078ef819 */
[----:B------:R-:W-:Y:S02]  /*9250*/  SHF.R.U32.HI R20, RZ, 0xf, R16 ;  /* 0x0000000fff147819 */ /* 0x000fe40000011610 */
[----:B------:R-:W-:Y:S02]  /*9260*/  SHF.R.U32.HI R28, RZ, 0xf, R19 ;  /* 0x0000000fff1c7819 */ /* 0x000fe40000011613 */
[----:B------:R-:W-:Y:S02]  /*9270*/  PRMT R0, R0, 0x5410, R24 ;  /* 0x0000541000007816 */ /* 0x000fe40000000018 */
[----:B------:R-:W-:Y:S02]  /*9280*/  SHF.R.U32.HI R26, RZ, 0xf, R18 ;  /* 0x0000000fff1a7819 */ /* 0x000fe40000011612 */
[----:B------:R-:W-:Y:S02]  /*9290*/  SHF.R.U32.HI R25, RZ, 0xe, R4 ;  /* 0x0000000eff197819 */ /* 0x000fe40000011604 */
[----:B------:R-:W-:-:S02]  /*92a0*/  LOP3.LUT R24, R20, 0x10001, RZ, 0xc0, !PT ;  /* 0x0001000114187812 */ /* 0x000fc400078ec0ff */
[----:B------:R-:W-:Y:S02]  /*92b0*/  SHF.R.U32.HI R31, RZ, 0xe, R7 ;  /* 0x0000000eff1f7819 */ /* 0x000fe40000011607 */
[----:B------:R-:W-:Y:S02]  /*92c0*/  LOP3.LUT R28, R28, 0x10001, RZ, 0xc0, !PT ;  /* 0x000100011c1c7812 */ /* 0x000fe400078ec0ff */
[----:B------:R-:W-:Y:S02]  /*92d0*/  SHF.R.U32.HI R29, RZ, 0xe, R6 ;  /* 0x0000000eff1d7819 */ /* 0x000fe40000011606 */
[----:B------:R-:W-:Y:S02]  /*92e0*/  LOP3.LUT R26, R26, 0x10001, RZ, 0xc0, !PT ;  /* 0x000100011a1a7812 */ /* 0x000fe400078ec0ff */
[----:B------:R-:W-:Y:S02]  /*92f0*/  LOP3.LUT R24, R24, 0x20002, R25, 0xf8, !PT ;  /* 0x0002000218187812 */ /* 0x000fe400078ef819 */
[----:B------:R-:W-:-:S02]  /*9300*/  LOP3.LUT R25, R28, 0x20002, R31, 0xf8, !PT ;  /* 0x000200021c197812 */ /* 0x000fc400078ef81f */
[C---:B------:R-:W-:Y:S02]  /*9310*/  LOP3.LUT R31, R17.reuse, 0x380038, RZ, 0xc0, !PT ;  /* 0x00380038111f7812 */ /* 0x040fe400078ec0ff */
[----:B------:R-:W-:Y:S02]  /*9320*/  LOP3.LUT R32, R17, 0x70007, RZ, 0xc0, !PT ;  /* 0x0007000711207812 */ /* 0x000fe400078ec0ff */
[----:B------:R-:W-:Y:S02]  /*9330*/  LOP3.LUT R26, R26, 0x20002, R29, 0xf8, !PT ;  /* 0x000200021a1a7812 */ /* 0x000fe400078ef81d */
[----:B------:R-:W-:Y:S02]  /*9340*/  SHF.R.U32.HI R28, RZ, 0x6, R16 ;  /* 0x00000006ff1c7819 */ /* 0x000fe40000011610 */
[----:B------:R-:W-:Y:S02]  /*9350*/  LOP3.LUT R34, R16, 0x70007, RZ, 0xc0, !PT ;  /* 0x0007000710227812 */ /* 0x000fe400078ec0ff */
[----:B------:R-:W-:-:S02]  /*9360*/  LOP3.LUT R33, R18, 0x70007, RZ, 0xc0, !PT ;  /* 0x0007000712217812 */ /* 0x000fc400078ec0ff */
[----:B------:R-:W-:Y:S02]  /*9370*/  SHF.R.U32.HI R29, RZ, 0x6, R18 ;  /* 0x00000006ff1d7819 */ /* 0x000fe40000011612 */
[----:B------:R-:W-:Y:S02]  /*9380*/  SHF.R.U32.HI R30, RZ, 0x6, R19 ;  /* 0x00000006ff1e7819 */ /* 0x000fe40000011613 */
[----:B------:R-:W-:Y:S02]  /*9390*/  LOP3.LUT R32, R32, 0x64006400, RZ, 0xfc, !PT ;  /* 0x6400640020207812 */ /* 0x000fe400078efcff */
[----:B------:R-:W-:Y:S02]  /*93a0*/  LOP3.LUT R33, R33, 0x64006400, RZ, 0xfc, !PT ;  /* 0x6400640021217812 */ /* 0x000fe400078efcff */
[----:B------:R-:W-:Y:S01]  /*93b0*/  LOP3.LUT R34, R34, 0x64006400, RZ, 0xfc, !PT ;  /* 0x6400640022227812 */ /* 0x000fe200078efcff */
[----:B------:R-:W-:Y:S01]  /*93c0*/  HADD2 R41, R32, -1028, -1028 ;  /* 0xe404e40420297430 */ /* 0x000fe20000000000 */
[----:B------:R-:W-:Y:S01]  /*93d0*/  PRMT R3, R3, 0x5410, R36 ;  /* 0x0000541003037816 */ /* 0x000fe20000000024 */
[----:B------:R-:W-:-:S04]  /*93e0*/  HADD2 R43, R33, -1028, -1028 ;  /* 0xe404e404212b7430 */ /* 0x000fc80000000000 */
[----:B0-----:R-:W-:Y:S01]  /*93f0*/  HFMA2.MMA R33, R41, R12, RZ ;  /* 0x0000000c29217235 */ /* 0x001fe200000000ff */
[----:B---3--:R-:W-:Y:S02]  /*9400*/  SHF.R.U32.HI R20, RZ, 0xd, R9 ;  /* 0x0000000dff147819 */ /* 0x008fe40000011609 */
[----:B------:R-:W-:Y:S02]  /*9410*/  SHF.R.U32.HI R35, RZ, 0xd, R8 ;  /* 0x0000000dff237819 */ /* 0x000fe40000011608 */
[----:B------:R-:W-:Y:S02]  /*9420*/  LOP3.LUT R20, R27, 0x40004, R20, 0xf8, !PT ;  /* 0x000400041b147812 */ /* 0x000fe400078ef814 */
[----:B------:R-:W-:Y:S02]  /*9430*/  SHF.R.U32.HI R27, RZ, 0x6, R17 ;  /* 0x00000006ff1b7819 */ /* 0x000fe40000011611 */
[----:B------:R-:W-:Y:S02]  /*9440*/  LOP3.LUT R17, R16, 0x380038, RZ, 0xc0, !PT ;  /* 0x0038003810117812 */ /* 0x000fe400078ec0ff */
[----:B------:R-:W-:-:S02]  /*9450*/  LOP3.LUT R16, R18, 0x380038, RZ, 0xc0, !PT ;  /* 0x0038003812107812 */ /* 0x000fc400078ec0ff */
[C---:B------:R-:W-:Y:S02]  /*9460*/  LOP3.LUT R18, R19.reuse, 0x380038, RZ, 0xc0, !PT ;  /* 0x0038003813127812 */ /* 0x040fe400078ec0ff */
[----:B------:R-:W-:Y:S02]  /*9470*/  LOP3.LUT R19, R19, 0x70007, RZ, 0xc0, !PT ;  /* 0x0007000713137812 */ /* 0x000fe400078ec0ff */
[----:B------:R-:W-:Y:S02]  /*9480*/  LOP3.LUT R24, R24, 0x40004, R35, 0xf8, !PT ;  /* 0x0004000418187812 */ /* 0x000fe400078ef823 */
[----:B------:R-:W-:Y:S02]  /*9490*/  LOP3.LUT R35, R19, 0x64006400, RZ, 0xfc, !PT ;  /* 0x6400640013237812 */ /* 0x000fe400078efcff */
[----:B------:R-:W-:Y:S01]  /*94a0*/  LOP3.LUT R19, R31, 0x64006400, RZ, 0xfc, !PT ;  /* 0x640064001f137812 */ /* 0x000fe200078efcff */
[----:B------:R-:W-:Y:S01]  /*94b0*/  HADD2 R31, R34, -1028, -1028 ;  /* 0xe404e404221f7430 */ /* 0x000fe20000000000 */
[----:B------:R-:W-:Y:S01]  /*94c0*/  SHF.R.U32.HI R41, RZ, 0xd, R10 ;  /* 0x0000000dff297819 */ /* 0x000fe2000001160a */
[----:B------:R-:W-:Y:S01]  /*94d0*/  HADD2 R35, R35, -1028, -1028 ;  /* 0xe404e40423237430 */ /* 0x000fe20000000000 */
[----:B------:R-:W-:Y:S01]  /*94e0*/  SHF.R.U32.HI R42, RZ, 0xd, R11 ;  /* 0x0000000dff2a7819 */ /* 0x000fe2000001160b */
[-C--:B------:R-:W-:Y:S01]  /*94f0*/  HFMA2 R32, R31, R12.reuse, RZ.H0_H0 ;  /* 0x0000000c1f207231 */ /* 0x080fe200000400ff */
[----:B------:R-:W-:Y:S01]  /*9500*/  HFMA2.MMA R31, R43, R12, RZ ;  /* 0x0000000c2b1f7235 */ /* 0x000fe200000000ff */
[----:B------:R-:W-:Y:S01]  /*9510*/  HFMA2 R12, R35, R12, RZ.H0_H0 ;  /* 0x0000000c230c7231 */ /* 0x000fe200000400ff */
[----:B------:R-:W-:Y:S01]  /*9520*/  LOP3.LUT R35, R17, 0x64006400, RZ, 0xfc, !PT ;  /* 0x6400640011237812 */ /* 0x000fe200078efcff */
[----:B------:R-:W-:Y:S01]  /*9530*/  HFMA2 R34, R19, R2.H1_H1, -132, -132 ;  /* 0xd820d82013227431 */ /* 0x000fe20000060002 */
[----:B------:R-:W-:-:S02]  /*9540*/  LOP3.LUT R17, R16, 0x64006400, RZ, 0xfc, !PT ;  /* 0x6400640010117812 */ /* 0x000fc400078efcff */
[----:B------:R-:W-:Y:S01]  /*9550*/  LOP3.LUT R16, R27, 0x70007, RZ, 0xc0, !PT ;  /* 0x000700071b107812 */ /* 0x000fe200078ec0ff */
[-C--:B------:R-:W-:Y:S01]  /*9560*/  HFMA2 R35, R35, R2.reuse.H1_H1, -132, -132 ;  /* 0xd820d82023237431 */ /* 0x080fe20000060002 */
[----:B------:R-:W-:Y:S01]  /*9570*/  LOP3.LUT R19, R18, 0x64006400, RZ, 0xfc, !PT ;  /* 0x6400640012137812 */ /* 0x000fe200078efcff */
[-C--:B------:R-:W-:Y:S01]  /*9580*/  HFMA2.MMA R33, R34, R13.reuse, R33 ;  /* 0x0000000d22217235 */ /* 0x080fe20000000021 */
[----:B------:R-:W-:Y:S01]  /*9590*/  LOP3.LUT R16, R16, 0x64006400, RZ, 0xfc, !PT ;  /* 0x6400640010107812 */ /* 0x000fe200078efcff */
[-C--:B------:R-:W-:Y:S01]  /*95a0*/  HFMA2 R18, R17, R2.reuse.H1_H1, -132, -132 ;  /* 0xd820d82011127431 */ /* 0x080fe20000060002 */
[----:B------:R-:W-:Y:S01]  /*95b0*/  LOP3.LUT R26, R26, 0x40004, R41, 0xf8, !PT ;  /* 0x000400041a1a7812 */ /* 0x000fe200078ef829 */
[-C--:B------:R-:W-:Y:S01]  /*95c0*/  HFMA2.MMA R32, R35, R13.reuse, R32 ;  /* 0x0000000d23207235 */ /* 0x080fe20000000020 */
[----:B------:R-:W-:Y:S01]  /*95d0*/  HFMA2 R35, R19, R2.H1_H1, -132, -132 ;  /* 0xd820d82013237431 */ /* 0x000fe20000060002 */
[----:B------:R-:W-:Y:S01]  /*95e0*/  LOP3.LUT R25, R25, 0x40004, R42, 0xf8, !PT ;  /* 0x0004000419197812 */ /* 0x000fe200078ef82a */
[----:B------:R-:W-:Y:S01]  /*95f0*/  HADD2 R34, R16, -1028, -1028 ;  /* 0xe404e40410227430 */ /* 0x000fe20000000000 */
[----:B------:R-:W-:Y:S01]  /*9600*/  HFMA2.MMA R31, R18, R13, R31 ;  /* 0x0000000d121f7235 */ /* 0x000fe2000000001f */
[----:B------:R-:W-:Y:S01]  /*9610*/  HFMA2 R12, R35, R13, R12 ;  /* 0x0000000d230c7231 */ /* 0x000fe2000000000c */
[----:B------:R-:W0:Y:S01]  /*9620*/  LDS.128 R16, [UR4+0x10] ;  /* 0x00001004ff107984 */ /* 0x000e220008000c00 */
[----:B------:R-:W-:-:S02]  /*9630*/  LOP3.LUT R35, R29, 0x70007, RZ, 0xc0, !PT ;  /* 0x000700071d237812 */ /* 0x000fc400078ec0ff */
[-C--:B------:R-:W-:Y:S01]  /*9640*/  HFMA2.MMA R13, R34, R14.reuse, R33 ;  /* 0x0000000e220d7235 */ /* 0x080fe20000000021 */
        /* <DEDUP_REMOVED lines=26> */
[-C--:B------:R-:W-:Y:S01]  /*97f0*/  HFMA2 R14, R33, R2.reuse.H1_H1, -132, -132 ;  /* 0xd820d820210e7431 */ /* 0x080fe20000060002 */
[----:B------:R-:W-:Y:S01]  /*9800*/  LOP3.LUT R27, R27, 0x64006400, RZ, 0xfc, !PT ;  /* 0x640064001b1b7812 */ /* 0x000fe200078efcff */
[-C--:B------:R-:W-:Y:S01]  /*9810*/  HFMA2.MMA R13, R34, R15.reuse, R13 ;  /* 0x0000000f220d7235 */ /* 0x080fe2000000000d */
[----:B------:R-:W-:Y:S01]  /*9820*/  LOP3.LUT R35, R28, 0x64006400, RZ, 0xfc, !PT ;  /* 0x640064001c237812 */ /* 0x000fe200078efcff */
[----:B------:R-:W-:Y:S01]  /*9830*/  HFMA2 R41, R41, R2.H1_H1, -132, -132 ;  /* 0xd820d82029297431 */ /* 0x000fe20000060002 */
[----:B------:R-:W-:Y:S01]  /*9840*/  LOP3.LUT R29, R29, 0x1c001c0, RZ, 0xc0, !PT ;  /* 0x01c001c01d1d7812 */ /* 0x000fe200078ec0ff */
[-C--:B------:R-:W-:Y:S01]  /*9850*/  HFMA2.MMA R28, R43, R15.reuse, R32 ;  /* 0x0000000f2b1c7235 */ /* 0x080fe20000000020 */
[----:B------:R-:W-:Y:S01]  /*9860*/  LOP3.LUT R30, R30, 0x1c001c0, RZ, 0xc0, !PT ;  /* 0x01c001c01e1e7812 */ /* 0x000fe200078ec0ff */
[----:B------:R-:W-:Y:S01]  /*9870*/  HFMA2.MMA R31, R14, R15, R31 ;  /* 0x0000000f0e1f7235 */ /* 0x000fe2000000001f */
[----:B------:R-:W-:Y:S01]  /*9880*/  LOP3.LUT R14, R4, 0x70007, RZ, 0xc0, !PT ;  /* 0x00070007040e7812 */ /* 0x000fe200078ec0ff */
[-C--:B------:R-:W-:Y:S01]  /*9890*/  HFMA2 R32, R27, R0.reuse.H1_H1, -20, -20 ;  /* 0xcd00cd001b207431 */ /* 0x080fe20000060000 */
[----:B------:R-:W-:Y:S01]  /*98a0*/  LOP3.LUT R29, R29, 0x64006400, RZ, 0xfc, !PT ;  /* 0x640064001d1d7812 */ /* 0x000fe200078efcff */
[-C--:B------:R-:W-:Y:S01]  /*98b0*/  HFMA2 R35, R35, R0.reuse.H1_H1, -20, -20 ;  /* 0xcd00cd0023237431 */ /* 0x080fe20000060000 */
[----:B------:R-:W-:Y:S01]  /*98c0*/  LOP3.LUT R27, R30, 0x64006400, RZ, 0xfc, !PT ;  /* 0x640064001e1b7812 */ /* 0x000fe200078efcff */
[----:B------:R-:W-:Y:S01]  /*98d0*/  HFMA2 R12, R41, R15, R12 ;  /* 0x0000000f290c7231 */ /* 0x000fe2000000000c */
[----:B------:R-:W-:Y:S01]  /*98e0*/  LOP3.LUT R15, R5, 0x70007, RZ, 0xc0, !PT ;  /* 0x00070007050f7812 */ /* 0x000fe200078ec0ff */
[-C--:B0-----:R-:W-:Y:S01]  /*98f0*/  HFMA2.MMA R13, R32, R16.reuse, R13 ;  /* 0x00000010200d7235 */ /* 0x081fe2000000000d */
[----:B------:R-:W-:Y:S01]  /*9900*/  LOP3.LUT R14, R14, 0x64006400, RZ, 0xfc, !PT ;  /* 0x640064000e0e7812 */ /* 0x000fe200078efcff */
[-C--:B------:R-:W-:Y:S01]  /*9910*/  HFMA2 R30, R29, R0.reuse.H1_H1, -20, -20 ;  /* 0xcd00cd001d1e7431 */ /* 0x080fe20000060000 */
[-C--:B------:R-:W-:Y:S01]  /*9920*/  HFMA2.MMA R28, R35, R16.reuse, R28 ;  /* 0x00000010231c7235 */ /* 0x080fe2000000001c */
[----:B------:R-:W-:Y:S01]  /*9930*/  LOP3.LUT R15, R15, 0x64006400, RZ, 0xfc, !PT ;  /* 0x640064000f0f7812 */ /* 0x000fe200078efcff */
[----:B------:R-:W-:Y:S01]  /*9940*/  HFMA2 R29, R27, R0.H1_H1, -20, -20 ;  /* 0xcd00cd001b1d7431 */ /* 0x000fe20000060000 */
[----:B------:R-:W-:Y:S01]  /*9950*/  LOP3.LUT R32, R7, 0x380038, RZ, 0xc0, !PT ;  /* 0x0038003807207812 */ /* 0x000fe200078ec0ff */
[----:B------:R-:W-:Y:S01]  /*9960*/  HADD2 R33, R14, -1028, -1028 ;  /* 0xe404e4040e217430 */ /* 0x000fe20000000000 */
[----:B------:R-:W-:Y:S01]  /*9970*/  HFMA2.MMA R27, R30, R16, R31 ;  /* 0x000000101e1b7235 */ /* 0x000fe2000000001f */
[----:B------:R-:W-:Y:S01]  /*9980*/  HFMA2 R29, R29, R16, R12 ;  /* 0x000000101d1d7231 */ /* 0x000fe2000000000c */
[----:B------:R-:W-:Y:S01]  /*9990*/  LOP3.LUT R12, R4, 0x380038, RZ, 0xc0, !PT ;  /* 0x00380038040c7812 */ /* 0x000fe200078ec0ff */
[----:B------:R-:W-:Y:S01]  /*99a0*/  HADD2 R14, R15, -1028, -1028 ;  /* 0xe404e4040f0e7430 */ /* 0x000fe20000000000 */
[----:B------:R-:W-:Y:S01]  /*99b0*/  LOP3.LUT R30, R5, 0x380038, RZ, 0xc0, !PT ;  /* 0x00380038051e7812 */ /* 0x000fe200078ec0ff */
[----:B------:R-:W-:Y:S01]  /*99c0*/  HFMA2.MMA R28, R33, R17, R28 ;  /* 0x00000011211c7235 */ /* 0x000fe2000000001c */
[----:B------:R-:W-:Y:S01]  /*99d0*/  LOP3.LUT R33, R12, 0x64006400, RZ, 0xfc, !PT ;  /* 0x640064000c217812 */ /* 0x000fe200078efcff */
[----:B------:R-:W-:Y:S01]  /*99e0*/  HFMA2 R16, R14, R17, R13 ;  /* 0x000000110e107231 */ /* 0x000fe2000000000d */
[----:B------:R-:W-:-:S02]  /*99f0*/  LOP3.LUT R13, R6, 0x70007, RZ, 0xc0, !PT ;  /* 0x00070007060d7812 */ /* 0x000fc400078ec0ff */
[----:B------:R-:W-:Y:S01]  /*9a00*/  LOP3.LUT R14, R7, 0x70007, RZ, 0xc0, !PT ;  /* 0x00070007070e7812 */ /* 0x000fe200078ec0ff */
[----:B------:R-:W-:Y:S01]  /*9a10*/  HFMA2 R33, R33, R2.H1_H1, -132, -132 ;  /* 0xd820d82021217431 */ /* 0x000fe20000060002 */
[----:B------:R-:W-:Y:S02]  /*9a20*/  LOP3.LUT R34, R13, 0x64006400, RZ, 0xfc, !PT ;  /* 0x640064000d227812 */ /* 0x000fe400078efcff */
[----:B------:R-:W-:Y:S02]  /*9a30*/  LOP3.LUT R35, R14, 0x64006400, RZ, 0xfc, !PT ;  /* 0x640064000e237812 */ /* 0x000fe400078efcff */
[----:B------:R-:W0:Y:S01]  /*9a40*/  LDS.128 R12, [UR4+0x20] ;  /* 0x00002004ff0c7984 */ /* 0x000e220008000c00 */
[----:B------:R-:W-:Y:S01]  /*9a50*/  HADD2 R34, R34, -1028, -1028 ;  /* 0xe404e40422227430 */ /* 0x000fe20000000000 */
[----:B------:R-:W-:Y:S01]  /*9a60*/  HFMA2.MMA R28, R33, R18, R28 ;  /* 0x00000012211c7235 */ /* 0x000fe2000000001c */
[----:B------:R-:W-:Y:S01]  /*9a70*/  LOP3.LUT R33, R30, 0x64006400, RZ, 0xfc, !PT ;  /* 0x640064001e217812 */ /* 0x000fe200078efcff */
[----:B------:R-:W-:Y:S01]  /*9a80*/  HADD2 R42, R35, -1028, -1028 ;  /* 0xe404e404232a7430 */ /* 0x000fe20000000000 */
[----:B------:R-:W-:-:S02]  /*9a90*/  SHF.R.U32.HI R4, RZ, 0x6, R4 ;  /* 0x00000006ff047819 */ /* 0x000fc40000011604 */
[----:B------:R-:W-:Y:S01]  /*9aa0*/  SHF.R.U32.HI R5, RZ, 0x6, R5 ;  /* 0x00000006ff057819 */ /* 0x000fe20000011605 */
[----:B------:R-:W-:Y:S01]  /*9ab0*/  HFMA2.MMA R27, R34, R17, R27 ;  /* 0x00000011221b7235 */ /* 0x000fe2000000001b */
[----:B------:R-:W-:Y:S01]  /*9ac0*/  LOP3.LUT R31, R6, 0x380038, RZ, 0xc0, !PT ;  /* 0x00380038061f7812 */ /* 0x000fe200078ec0ff */
[----:B------:R-:W-:Y:S01]  /*9ad0*/  HFMA2 R29, R42, R17, R29 ;  /* 0x000000112a1d7231 */ /* 0x000fe2000000001d */
[----:B------:R-:W-:Y:S01]  /*9ae0*/  LOP3.LUT R17, R4, 0x70007, RZ, 0xc0, !PT ;  /* 0x0007000704117812 */ /* 0x000fe200078ec0ff */
[-C--:B------:R-:W-:Y:S01]  /*9af0*/  HFMA2 R33, R33, R2.reuse.H1_H1, -132, -132 ;  /* 0xd820d82021217431 */ /* 0x080fe20000060002 */
[----:B------:R-:W-:Y:S02]  /*9b00*/  LOP3.LUT R30, R5, 0x70007, RZ, 0xc0, !PT ;  /* 0x00070007051e7812 */ /* 0x000fe400078ec0ff */
[----:B------:R-:W-:Y:S02]  /*9b10*/  LOP3.LUT R31, R31, 0x64006400, RZ, 0xfc, !PT ;  /* 0x640064001f1f7812 */ /* 0x000fe400078efcff */
[----:B------:R-:W-:Y:S01]  /*9b20*/  LOP3.LUT R17, R17, 0x64006400, RZ, 0xfc, !PT ;  /* 0x6400640011117812 */ /* 0x000fe200078efcff */
[-C--:B------:R-:W-:Y:S01]  /*9b30*/  HFMA2.MMA R16, R33, R18.reuse, R16 ;  /* 0x0000001221107235 */ /* 0x080fe20000000010 */
[----:B------:R-:W-:Y:S01]  /*9b40*/  LOP3.LUT R35, R32, 0x64006400, RZ, 0xfc, !PT ;  /* 0x6400640020237812 */ /* 0x000fe200078efcff */
[-C--:B------:R-:W-:Y:S01]  /*9b50*/  HFMA2 R32, R31, R2.reuse.H1_H1, -132, -132 ;  /* 0xd820d8201f207431 */ /* 0x080fe20000060002 */
[----:B------:R-:W-:Y:S01]  /*9b60*/  SHF.R.U32.HI R6, RZ, 0x6, R6 ;  /* 0x00000006ff067819 */ /* 0x000fe20000011606 */
[----:B------:R-:W-:Y:S01]  /*9b70*/  HADD2 R31, R17, -1028, -1028 ;  /* 0xe404e404111f7430 */ /* 0x000fe20000000000 */
[----:B------:R-:W-:Y:S01]  /*9b80*/  LOP3.LUT R30, R30, 0x64006400, RZ, 0xfc, !PT ;  /* 0x640064001e1e7812 */ /* 0x000fe200078efcff */
[----:B------:R-:W-:Y:S01]  /*9b90*/  HFMA2 R34, R35, R2.H1_H1, -132, -132 ;  /* 0xd820d82023227431 */ /* 0x000fe20000060002 */
[----:B------:R-:W-:Y:S01]  /*9ba0*/  LOP3.LUT R17, R6, 0x70007, RZ, 0xc0, !PT ;  /* 0x0007000706117812 */ /* 0x000fe200078ec0ff */
[----:B------:R-:W-:Y:S01]  /*9bb0*/  HFMA2.MMA R27, R32, R18, R27 ;  /* 0x00000012201b7235 */ /* 0x000fe2000000001b */
        /* <DEDUP_REMOVED lines=8> */
[----:B------:R-:W-:-:S02]  /*9c40*/  LOP3.LUT R31, R7, 0x70007, RZ, 0xc0, !PT ;  /* 0x00070007071f7812 */ /* 0x000fc400078ec0ff */
[----:B------:R-:W-:Y:S02]  /*9c50*/  LOP3.LUT R30, R5, 0x380038, RZ, 0xc0, !PT ;  /* 0x00380038051e7812 */ /* 0x000fe400078ec0ff */
[----:B------:R-:W-:Y:S01]  /*9c60*/  LOP3.LUT R17, R16, 0x64006400, RZ, 0xfc, !PT ;  /* 0x6400640010117812 */ /* 0x000fe200078efcff */
[-C--:B------:R-:W-:Y:S01]  /*9c70*/  HFMA2.MMA R27, R42, R19.reuse, R27 ;  /* 0x000000132a1b7235 */ /* 0x080fe2000000001b */
[----:B------:R-:W-:Y:S02]  /*9c80*/  LOP3.LUT R34, R31, 0x64006400, RZ, 0xfc, !PT ;  /* 0x640064001f227812 */ /* 0x000fe400078efcff */
[----:B------:R-:W-:Y:S01]  /*9c90*/  LOP3.LUT R31, R30, 0x64006400, RZ, 0xfc, !PT ;  /* 0x640064001e1f7812 */ /* 0x000fe200078efcff */
[-C--:B------:R-:W-:Y:S01]  /*9ca0*/  HFMA2 R17, R17, R2.reuse.H1_H1, -132, -132 ;  /* 0xd820d82011117431 */ /* 0x080fe20000060002 */
[----:B------:R-:W-:Y:S01]  /*9cb0*/  LOP3.LUT R32, R6, 0x380038, RZ, 0xc0, !PT ;  /* 0x0038003806207812 */ /* 0x000fe200078ec0ff */
[----:B------:R-:W-:Y:S01]  /*9cc0*/  HADD2 R34, R34, -1028, -1028 ;  /* 0xe404e40422227430 */ /* 0x000fe20000000000 */
[----:B------:R-:W-:Y:S01]  /*9cd0*/  LOP3.LUT R30, R4, 0x1c001c0, RZ, 0xc0, !PT ;  /* 0x01c001c0041e7812 */ /* 0x000fe200078ec0ff */
[----:B------:R-:W-:Y:S01]  /*9ce0*/  HFMA2 R41, R31, R2.H1_H1, -132, -132 ;  /* 0xd820d8201f297431 */ /* 0x000fe20000060002 */
[----:B------:R-:W-:Y:S01]  /*9cf0*/  LOP3.LUT R33, R32, 0x64006400, RZ, 0xfc, !PT ;  /* 0x6400640020217812 */ /* 0x000fe200078efcff */
[----:B0-----:R-:W-:Y:S01]  /*9d00*/  HFMA2 R31, R17, R12, R28 ;  /* 0x0000000c111f7231 */ /* 0x001fe2000000001c */
[----:B------:R-:W-:Y:S01]  /*9d10*/  LOP3.LUT R28, R7, 0x380038, RZ, 0xc0, !PT ;  /* 0x00380038071c7812 */ /* 0x000fe200078ec0ff */
[----:B------:R-:W-:Y:S01]  /*9d20*/  HFMA2.MMA R35, R34, R19, R29 ;  /* 0x0000001322237235 */ /* 0x000fe2000000001d */
[----:B------:R-:W-:Y:S01]  /*9d30*/  LOP3.LUT R43, R6, 0x1c001c0, RZ, 0xc0, !PT ;  /* 0x01c001c0062b7812 */ /* 0x000fe200078ec0ff */
[----:B------:R-:W-:Y:S01]  /*9d40*/  HFMA2.MMA R18, R41, R12, R18 ;  /* 0x0000000c29127235 */ /* 0x000fe20000000012 */
[----:B------:R-:W-:Y:S01]  /*9d50*/  LOP3.LUT R41, R28, 0x64006400, RZ, 0xfc, !PT ;  /* 0x640064001c297812 */ /* 0x000fe200078efcff */
[----:B------:R-:W-:Y:S01]  /*9d60*/  HFMA2 R16, R33, R2.H1_H1, -132, -132 ;  /* 0xd820d82021107431 */ /* 0x000fe20000060002 */
[----:B------:R-:W-:-:S02]  /*9d70*/  LOP3.LUT R4, R5, 0x1c001c0, RZ, 0xc0, !PT ;  /* 0x01c001c005047812 */ /* 0x000fc400078ec0ff */
[----:B------:R-:W-:Y:S01]  /*9d80*/  LOP3.LUT R5, R30, 0x64006400, RZ, 0xfc, !PT ;  /* 0x640064001e057812 */ /* 0x000fe200078efcff */
[----:B------:R-:W-:Y:S01]  /*9d90*/  HFMA2 R6, R41, R2.H1_H1, -132, -132 ;  /* 0xd820d82029067431 */ /* 0x000fe20000060002 */
[----:B------:R-:W-:Y:S01]  /*9da0*/  LOP3.LUT R43, R43, 0x64006400, RZ, 0xfc, !PT ;  /* 0x640064002b2b7812 */ /* 0x000fe200078efcff */
[----:B------:R-:W-:Y:S01]  /*9db0*/  HFMA2 R29, R16, R12, R27 ;  /* 0x0000000c101d7231 */ /* 0x000fe2000000001b */
[----:B------:R-:W-:Y:S02]  /*9dc0*/  LOP3.LUT R41, R4, 0x64006400, RZ, 0xfc, !PT ;  /* 0x6400640004297812 */ /* 0x000fe400078efcff */
[----:B------:R-:W-:Y:S01]  /*9dd0*/  LOP3.LUT R7, R7, 0x1c001c0, RZ, 0xc0, !PT ;  /* 0x01c001c007077812 */ /* 0x000fe200078ec0ff */
[----:B------:R-:W-:Y:S01]  /*9de0*/  HFMA2.MMA R35, R6, R12, R35 ;  /* 0x0000000c06237235 */ /* 0x000fe20000000023 */
[-C--:B------:R-:W-:Y:S01]  /*9df0*/  HFMA2 R12, R5, R0.reuse.H1_H1, -20, -20 ;  /* 0xcd00cd00050c7431 */ /* 0x080fe20000060000 */
[----:B------:R-:W-:Y:S01]  /*9e00*/  LOP3.LUT R17, R8, 0x380038, RZ, 0xc0, !PT ;  /* 0x0038003808117812 */ /* 0x000fe200078ec0ff */
[----:B------:R-:W-:Y:S01]  /*9e10*/  HFMA2 R4, R43, R0.H1_H1, -20, -20 ;  /* 0xcd00cd002b047431 */ /* 0x000fe20000060000 */
[----:B------:R-:W-:-:S02]  /*9e20*/  SHF.R.U32.HI R16, RZ, 0x6, R8 ;  /* 0x00000006ff107819 */ /* 0x000fc40000011608 */
[----:B------:R-:W-:Y:S01]  /*9e30*/  LOP3.LUT R32, R8, 0x70007, RZ, 0xc0, !PT ;  /* 0x0007000708207812 */ /* 0x000fe200078ec0ff */
[-C--:B------:R-:W-:Y:S01]  /*9e40*/  HFMA2.MMA R12, R12, R13.reuse, R31 ;  /* 0x0000000d0c0c7235 */ /* 0x080fe2000000001f */
[----:B------:R-:W-:Y:S01]  /*9e50*/  LOP3.LUT R31, R7, 0x64006400, RZ, 0xfc, !PT ;  /* 0x64006400071f7812 */ /* 0x000fe200078efcff */
[----:B------:R-:W-:Y:S01]  /*9e60*/  HFMA2.MMA R29, R4, R13, R29 ;  /* 0x0000000d041d7235 */ /* 0x000fe2000000001d */
[C---:B------:R-:W-:Y:S01]  /*9e70*/  LOP3.LUT R19, R9.reuse, 0x380038, RZ, 0xc0, !PT ;  /* 0x0038003809137812 */ /* 0x040fe200078ec0ff */
[----:B------:R-:W0:Y:S01]  /*9e80*/  LDS.128 R4, [UR4+0x30] ;  /* 0x00003004ff047984 */ /* 0x000e220008000c00 */
[----:B------:R-:W-:Y:S02]  /*9e90*/  SHF.R.U32.HI R8, RZ, 0x6, R9 ;  /* 0x00000006ff087819 */ /* 0x000fe40000011609 */
[----:B------:R-:W-:Y:S02]  /*9ea0*/  LOP3.LUT R33, R9, 0x70007, RZ, 0xc0, !PT ;  /* 0x0007000709217812 */ /* 0x000fe400078ec0ff */
[----:B------:R-:W-:-:S02]  /*9eb0*/  LOP3.LUT R27, R10, 0x380038, RZ, 0xc0, !PT ;  /* 0x003800380a1b7812 */ /* 0x000fc400078ec0ff */
[----:B------:R-:W-:Y:S02]  /*9ec0*/  SHF.R.U32.HI R9, RZ, 0x6, R10 ;  /* 0x00000006ff097819 */ /* 0x000fe4000001160a */
[----:B------:R-:W-:Y:S02]  /*9ed0*/  LOP3.LUT R34, R10, 0x70007, RZ, 0xc0, !PT ;  /* 0x000700070a227812 */ /* 0x000fe400078ec0ff */
[C---:B------:R-:W-:Y:S02]  /*9ee0*/  LOP3.LUT R28, R11.reuse, 0x380038, RZ, 0xc0, !PT ;  /* 0x003800380b1c7812 */ /* 0x040fe400078ec0ff */
[----:B------:R-:W-:Y:S02]  /*9ef0*/  SHF.R.U32.HI R10, RZ, 0x6, R11 ;  /* 0x00000006ff0a7819 */ /* 0x000fe4000001160b */
[----:B------:R-:W-:Y:S01]  /*9f00*/  LOP3.LUT R30, R11, 0x70007, RZ, 0xc0, !PT ;  /* 0x000700070b1e7812 */ /* 0x000fe200078ec0ff */
[----:B------:R-:W-:Y:S01]  /*9f10*/  HFMA2 R11, R41, R0.H1_H1, -20, -20 ;  /* 0xcd00cd00290b7431 */ /* 0x000fe20000060000 */
[----:B------:R-:W-:-:S02]  /*9f20*/  LOP3.LUT R32, R32, 0x64006400, RZ, 0xfc, !PT ;  /* 0x6400640020207812 */ /* 0x000fc400078efcff */
[----:B------:R-:W-:Y:S01]  /*9f30*/  LOP3.LUT R34, R34, 0x64006400, RZ, 0xfc, !PT ;  /* 0x6400640022227812 */ /* 0x000fe200078efcff */
[----:B------:R-:W-:Y:S01]  /*9f40*/  HFMA2 R11, R11, R13, R18 ;  /* 0x0000000d0b0b7231 */ /* 0x000fe20000000012 */
        /* <DEDUP_REMOVED lines=8> */
[----:B------:R-:W-:Y:S01]  /*9fd0*/  HFMA2.MMA R18, R18, R13, R35 ;  /* 0x0000000d12127235 */ /* 0x000fe20000000023 */
[-C--:B------:R-:W-:Y:S01]  /*9fe0*/  HFMA2 R12, R31, R14.reuse, R12 ;  /* 0x0000000e1f0c7231 */ /* 0x080fe2000000000c */
[----:B------:R-:W-:Y:S01]  /*9ff0*/  LOP3.LUT R31, R19, 0x64006400, RZ, 0xfc, !PT ;  /* 0x64006400131f7812 */ /* 0x000fe200078efcff */
[----:B------:R-:W-:Y:S01]  /*a000*/  HFMA2 R13, R34, R14, R29 ;  /* 0x0000000e220d7231 */ /* 0x000fe2000000001d */
[C---:B------:R-:W-:Y:S01]  /*a010*/  LOP3.LUT R34, R8.reuse, 0x380038, RZ, 0xc0, !PT ;  /* 0x0038003808227812 */ /* 0x040fe200078ec0ff */
[----:B------:R-:W-:Y:S01]  /*a020*/  HFMA2.MMA R11, R32, R14, R11 ;  /* 0x0000000e200b7235 */ /* 0x000fe2000000000b */
[----:B------:R-:W-:Y:S01]  /*a030*/  LOP3.LUT R19, R8, 0x70007, RZ, 0xc0, !PT ;  /* 0x0007000708137812 */ /* 0x000fe200078ec0ff */
[-C--:B------:R-:W-:Y:S01]  /*a040*/  HFMA2 R28, R31, R2.reuse.H1_H1, -132, -132 ;  /* 0xd820d8201f1c7431 */ /* 0x080fe20000060002 */
[----:B------:R-:W-:Y:S01]  /*a050*/  LOP3.LUT R31, R34, 0x64006400, RZ, 0xfc, !PT ;  /* 0x64006400221f7812 */ /* 0x000fe200078efcff */
[----:B------:R-:W-:Y:S01]  /*a060*/  HFMA2 R34, R41, R2.H1_H1, -132, -132 ;  /* 0xd820d82029227431 */ /* 0x000fe20000060002 */
[----:B------:R-:W-:Y:S01]  /*a070*/  LOP3.LUT R19, R19, 0x64006400, RZ, 0xfc, !PT ;  /* 0x6400640013137812 */ /* 0x000fe200078efcff */
[----:B------:R-:W-:Y:S01]  /*a080*/  HADD2 R41, R30, -1028, -1028 ;  /* 0xe404e4041e297430 */ /* 0x000fe20000000000 */
[----:B------:R-:W-:Y:S01]  /*a090*/  LOP3.LUT R29, R17, 0x64006400, RZ, 0xfc, !PT ;  /* 0x64006400111d7812 */ /* 0x000fe200078efcff */
[----:B------:R-:W-:Y:S01]  /*a0a0*/  HFMA2.MMA R11, R28, R15, R11 ;  /* 0x0000000f1c0b7235 */ /* 0x000fe2000000000b */
[----:B------:R-:W-:-:S02]  /*a0b0*/  LOP3.LUT R33, R27, 0x64006400, RZ, 0xfc, !PT ;  /* 0x640064001b217812 */ /* 0x000fc400078efcff */
[C---:B------:R-:W-:Y:S01]  /*a0c0*/  LOP3.LUT R32, R16.reuse, 0x380038, RZ, 0xc0, !PT ;  /* 0x0038003810207812 */ /* 0x040fe200078ec0ff */
[----:B------:R-:W-:Y:S01]  /*a0d0*/  HFMA2.MMA R18, R41, R14, R18 ;  /* 0x0000000e29127235 */ /* 0x000fe20000000012 */
[----:B------:R-:W-:Y:S01]  /*a0e0*/  HADD2 R14, R19, -1028, -1028 ;  /* 0xe404e404130e7430 */ /* 0x000fe20000000000 */
[----:B------:R-:W-:Y:S01]  /*a0f0*/  LOP3.LUT R17, R16, 0x70007, RZ, 0xc0, !PT ;  /* 0x0007000710117812 */ /* 0x000fe200078ec0ff */
[-C--:B------:R-:W-:Y:S01]  /*a100*/  HFMA2 R27, R29, R2.reuse.H1_H1, -132, -132 ;  /* 0xd820d8201d1b7431 */ /* 0x080fe20000060002 */
[----:B------:R-:W-:Y:S01]  /*a110*/  LOP3.LUT R29, R32, 0x64006400, RZ, 0xfc, !PT ;  /* 0x64006400201d7812 */ /* 0x000fe200078efcff */
[-C--:B------:R-:W-:Y:S01]  /*a120*/  HFMA2 R32, R33, R2.reuse.H1_H1, -132, -132 ;  /* 0xd820d82021207431 */ /* 0x080fe20000060002 */
[----:B------:R-:W-:Y:S01]  /*a130*/  LOP3.LUT R17, R17, 0x64006400, RZ, 0xfc, !PT ;  /* 0x6400640011117812 */ /* 0x000fe200078efcff */
[----:B0-----:R-:W-:Y:S01]  /*a140*/  HFMA2.MMA R11, R14, R4, R11 ;  /* 0x000000040e0b7235 */ /* 0x001fe2000000000b */
[C---:B------:R-:W-:Y:S01]  /*a150*/  LOP3.LUT R14, R9.reuse, 0x70007, RZ, 0xc0, !PT ;  /* 0x00070007090e7812 */ /* 0x040fe200078ec0ff */
[-C--:B------:R-:W-:Y:S01]  /*a160*/  HFMA2 R13, R32, R15.reuse, R13 ;  /* 0x0000000f200d7231 */ /* 0x080fe2000000000d */
[----:B------:R-:W-:Y:S01]  /*a170*/  LOP3.LUT R35, R10, 0x380038, RZ, 0xc0, !PT ;  /* 0x003800380a237812 */ /* 0x000fe200078ec0ff */
[----:B------:R-:W-:Y:S01]  /*a180*/  HFMA2 R12, R27, R15, R12 ;  /* 0x0000000f1b0c7231 */ /* 0x000fe2000000000c */
[----:B------:R-:W-:Y:S01]  /*a190*/  LOP3.LUT R14, R14, 0x64006400, RZ, 0xfc, !PT ;  /* 0x640064000e0e7812 */ /* 0x000fe200078efcff */
[----:B------:R-:W-:Y:S01]  /*a1a0*/  HADD2 R17, R17, -1028, -1028 ;  /* 0xe404e40411117430 */ /* 0x000fe20000000000 */
[----:B------:R-:W-:Y:S01]  /*a1b0*/  LOP3.LUT R27, R10, 0x1c001c0, RZ, 0xc0, !PT ;  /* 0x01c001c00a1b7812 */ /* 0x000fe200078ec0ff */
[----:B------:R-:W-:Y:S01]  /*a1c0*/  HFMA2 R30, R29, R2.H1_H1, -132, -132 ;  /* 0xd820d8201d1e7431 */ /* 0x000fe20000060002 */
[----:B------:R-:W-:Y:S01]  /*a1d0*/  LOP3.LUT R33, R42, 0x64006400, RZ, 0xfc, !PT ;  /* 0x640064002a217812 */ /* 0x000fe200078efcff */
        /* <DEDUP_REMOVED lines=8> */
[----:B------:R-:W-:Y:S01]  /*a260*/  HFMA2 R44, R33, R2.H1_H1, -132, -132 ;  /* 0xd820d820212c7431 */ /* 0x000fe20000060002 */
[----:B------:R-:W-:Y:S01]  /*a270*/  LOP3.LUT R9, R16, 0x64006400, RZ, 0xfc, !PT ;  /* 0x6400640010097812 */ /* 0x000fe200078efcff */
[-C--:B------:R-:W-:Y:S01]  /*a280*/  HFMA2.MMA R12, R30, R5.reuse, R12 ;  /* 0x000000051e0c7235 */ /* 0x080fe2000000000c */
[----:B------:R-:W-:Y:S01]  /*a290*/  LOP3.LUT R35, R35, 0x64006400, RZ, 0xfc, !PT ;  /* 0x6400640023237812 */ /* 0x000fe200078efcff */
[----:B------:R-:W-:Y:S01]  /*a2a0*/  HADD2 R16, R10, -1028, -1028 ;  /* 0xe404e4040a107430 */ /* 0x000fe20000000000 */
[----:B------:R-:W-:Y:S01]  /*a2b0*/  LOP3.LUT R19, R18, 0x64006400, RZ, 0xfc, !PT ;  /* 0x6400640012137812 */ /* 0x000fe200078efcff */
[----:B------:R-:W-:Y:S01]  /*a2c0*/  HFMA2 R29, R9, R0.H1_H1, -20, -20 ;  /* 0xcd00cd00091d7431 */ /* 0x000fe20000060000 */
[----:B------:R-:W-:Y:S01]  /*a2d0*/  HFMA2.MMA R13, R44, R5, R13 ;  /* 0x000000052c0d7235 */ /* 0x000fe2000000000d */
[-C--:B------:R-:W-:Y:S01]  /*a2e0*/  HFMA2 R42, R31, R2.reuse.H1_H1, -132, -132 ;  /* 0xd820d8201f2a7431 */ /* 0x080fe20000060002 */
[----:B------:R-:W-:Y:S01]  /*a2f0*/  LOP3.LUT R8, R8, 0x1c001c0, RZ, 0xc0, !PT ;  /* 0x01c001c008087812 */ /* 0x000fe200078ec0ff */
[----:B------:R-:W-:Y:S01]  /*a300*/  HFMA2 R46, R35, R2.H1_H1, -132, -132 ;  /* 0xd820d820232e7431 */ /* 0x000fe20000060002 */
[----:B------:R-:W-:Y:S01]  /*a310*/  LOP3.LUT R27, R27, 0x64006400, RZ, 0xfc, !PT ;  /* 0x640064001b1b7812 */ /* 0x000fe200078efcff */
[----:B------:R-:W-:Y:S01]  /*a320*/  HFMA2 R10, R19, R0.H1_H1, -20, -20 ;  /* 0xcd00cd00130a7431 */ /* 0x000fe20000060000 */
[-C--:B------:R-:W-:Y:S01]  /*a330*/  HFMA2.MMA R12, R29, R6.reuse, R12 ;  /* 0x000000061d0c7235 */ /* 0x080fe2000000000c */
[----:B------:R-:W-:Y:S01]  /*a340*/  HFMA2 R15, R16, R4, R15 ;  /* 0x00000004100f7231 */ /* 0x000fe2000000000f */
[----:B------:R-:W-:Y:S01]  /*a350*/  LOP3.LUT R17, R8, 0x64006400, RZ, 0xfc, !PT ;  /* 0x6400640008117812 */ /* 0x000fe200078efcff */
[-C--:B------:R-:W-:Y:S01]  /*a360*/  HFMA2 R11, R42, R5.reuse, R11 ;  /* 0x000000052a0b7231 */ /* 0x080fe2000000000b */
[----:B------:R-:W-:Y:S01]  /*a370*/  LOP3.LUT R20, R20, 0x64006400, RZ, 0xfc, !PT ;  /* 0x6400640014147812 */ /* 0x000fe200078efcff */
[----:B------:R-:W-:Y:S01]  /*a380*/  HFMA2 R15, R46, R5, R15 ;  /* 0x000000052e0f7231 */ /* 0x000fe2000000000f */
[----:B------:R-:W-:Y:S01]  /*a390*/  HFMA2.MMA R13, R10, R6, R13 ;  /* 0x000000060a0d7235 */ /* 0x000fe2000000000d */
[----:B------:R-:W-:Y:S01]  /*a3a0*/  HADD2 R5, R24, -1028, -1028 ;  /* 0xe404e40418057430 */ /* 0x000fe20000000000 */
[----:B------:R-:W-:Y:S01]  /*a3b0*/  LOP3.LUT R25, R25, 0x64006400, RZ, 0xfc, !PT ;  /* 0x6400640019197812 */ /* 0x000fe200078efcff */
[----:B------:R-:W-:-:S02]  /*a3c0*/  HFMA2 R8, R17, R0.H1_H1, -20, -20 ;  /* 0xcd00cd0011087431 */ /* 0x000fc40000060000 */
[----:B------:R-:W-:Y:S01]  /*a3d0*/  HFMA2 R9, R27, R0.H1_H1, -20, -20 ;  /* 0xcd00cd001b097431 */ /* 0x000fe20000060000 */
[----:B------:R-:W-:Y:S01]  /*a3e0*/  PRMT R0, R0, 0x5410, R2 ;  /* 0x0000541000007816 */ /* 0x000fe20000000002 */
        /* <DEDUP_REMOVED lines=16> */
.L_x_4908:
[----:B------:R-:W-:Y:S01]  /*a4f0*/  ISETP.LT.AND P2, PT, R21, R40, PT ;  /* 0x000000281500720c */ /* 0x000fe20003f41270 */
[----:B------:R-:W-:Y:S01]  /*a500*/  UIADD3 UR4, UR4, 0x40, URZ ;  /* 0x0000004004047890 */ /* 0x000fe2000fffe03f */
[----:B---3--:R-:W-:-:S11]  /*a510*/  MOV R24, R22 ;  /* 0x0000001600187202 */ /* 0x008fd60000000f00 */
[----:B------:R-:W-:Y:S05]  /*a520*/  @!P0 BRA P2, `(.L_x_4909) ;  /* 0xffffffe800fc8947 */ /* 0x000fea000103ffff */
.L_x_4907:
[----:B------:R-:W-:Y:S01]  /*a530*/  ISETP.GE.AND P0, PT, R21, R40, PT ;  /* 0x000000281500720c */ /* 0x000fe20003f06270 */
[----:B------:R-:W-:-:S03]  /*a540*/  ULDC UR5, c[0x0][0x26c] ;  /* 0x00009b0000057ab9 */ /* 0x000fc60000000800 */
[----:B------:R-:W-:-:S13]  /*a550*/  ISETP.GE.OR P0, PT, R21, UR5, P0 ;  /* 0x0000000515007c0c */ /* 0x000fda0008706670 */
[----:B------:R-:W-:Y:S05]  /*a560*/  @P0 BRA `(.L_x_4910) ;  /* 0x00000008008c0947 */ /* 0x000fea0003800000 */
[----:B-----5:R-:W-:Y:S01]  /*a570*/  SHF.R.S32.HI R12, RZ, 0x1f, R39 ;  /* 0x0000001fff0c7819 */ /* 0x020fe20000011427 */
[----:B------:R-:W-:Y:S01]  /*a580*/  ULDC UR5, c[0x0][0x26c] ;  /* 0x00009b0000057ab9 */ /* 0x000fe20000000800 */
[C---:B------:R-:W-:Y:S02]  /*a590*/  SHF.L.U32 R13, R39.reuse, 0x2, RZ ;  /* 0x00000002270d7819 */ /* 0x040fe400000006ff */
[----:B------:R-:W-:-:S07]  /*a5a0*/  SHF.L.U64.HI R12, R39, 0x2, R12 ;  /* 0x00000002270c7819 */ /* 0x000fce000001020c */
.L_x_4912:
[----:B------:R-:W-:-:S05]  /*a5b0*/  VIADD R21, R21, 0x10 ;  /* 0x0000001015157836 */ /* 0x000fca0000000000 */
[C---:B------:R-:W-:Y:S02]  /*a5c0*/  ISETP.GE.AND P0, PT, R21.reuse, UR5, PT ;  /* 0x0000000515007c0c */ /* 0x040fe4000bf06270 */
[----:B------:R-:W-:Y:S01]  /*a5d0*/  ISETP.LT.AND P3, PT, R21, R40, PT ;  /* 0x000000281500720c */ /* 0x000fe20003f61270 */
[----:B------:R-:W-:-:S12]  /*a5e0*/  @!P1 BRA `(.L_x_4911) ;  /* 0x00000008005c9947 */ /* 0x000fd80003800000 */
[----:B------:R-:W-:-:S05]  /*a5f0*/  MOV R22, R24 ;  /* 0x0000001800167202 */ /* 0x000fca0000000f00 */
[----:B------:R-:W3:Y:S01]  /*a600*/  LDG.E.128.CONSTANT R8, desc[UR6][R22.64] ;  /* 0x0000000616087981 */ /* 0x000ee2000c1e9d00 */
[----:B------:R-:W-:Y:S01]  /*a610*/  MOV R4, 0x2c00 ;  /* 0x00002c0000047802 */ /* 0x000fe20000000f00 */
[----:B------:R-:W-:Y:S01]  /*a620*/  IMAD.MOV.U32 R5, RZ, RZ, 0x2400 ;  /* 0x00002400ff057424 */ /* 0x000fe200078e00ff */
[----:B------:R-:W-:Y:S01]  /*a630*/  HFMA2.MMA R16, -RZ, RZ, 0, 0.25 ;  /* 0x00003400ff107435 */ /* 0x000fe200000001ff */
[----:B0-----:R-:W-:Y:S02]  /*a640*/  PRMT R3, R3, 0x5410, R36 ;  /* 0x0000541003037816 */ /* 0x001fe40000000024 */
[----:B------:R-:W-:Y:S02]  /*a650*/  PRMT R2, R2, 0x5410, R4 ;  /* 0x0000541002027816 */ /* 0x000fe40000000004 */
[----:B------:R-:W-:Y:S02]  /*a660*/  PRMT R0, R0, 0x5410, R5 ;  /* 0x0000541000007816 */ /* 0x000fe40000000005 */
[----:B------:R-:W0:Y:S01]  /*a670*/  LDS.128 R4, [UR4] ;  /* 0x00000004ff047984 */ /* 0x000e220008000c00 */
[----:B---3--:R-:W-:-:S02]  /*a680*/  LOP3.LUT R22, R10, 0xc000c, RZ, 0xc0, !PT ;  /* 0x000c000c0a167812 */ /* 0x008fc400078ec0ff */
[----:B------:R-:W-:Y:S02]  /*a690*/  SHF.R.U32.HI R14, RZ, 0x8, R10 ;  /* 0x00000008ff0e7819 */ /* 0x000fe4000001160a */
[----:B--2---:R-:W-:Y:S02]  /*a6a0*/  LOP3.LUT R26, R11, 0xc000c, RZ, 0xc0, !PT ;  /* 0x000c000c0b1a7812 */ /* 0x004fe400078ec0ff */
[----:B------:R-:W-:Y:S02]  /*a6b0*/  LOP3.LUT R18, R8, 0xc000c, RZ, 0xc0, !PT ;  /* 0x000c000c08127812 */ /* 0x000fe400078ec0ff */
[----:B------:R-:W-:Y:S02]  /*a6c0*/  LOP3.LUT R29, R22, 0x64006400, RZ, 0xfc, !PT ;  /* 0x64006400161d7812 */ /* 0x000fe400078efcff */
[----:B------:R-:W-:Y:S02]  /*a6d0*/  LOP3.LUT R20, R9, 0xc000c, RZ, 0xc0, !PT ;  /* 0x000c000c09147812 */ /* 0x000fe400078ec0ff */
[----:B------:R-:W-:Y:S01]  /*a6e0*/  SHF.R.U32.HI R15, RZ, 0x8, R8 ;  /* 0x00000008ff0f7819 */ /* 0x000fe20000011608 */
[----:B------:R-:W-:Y:S01]  /*a6f0*/  HFMA2 R44, R29, R16.H0_H0, -258, -258 ;  /* 0xdc08dc081d2c7431 */ /* 0x000fe20000040010 */
[----:B------:R-:W-:-:S02]  /*a700*/  LOP3.LUT R31, R26, 0x64006400, RZ, 0xfc, !PT ;  /* 0x640064001a1f7812 */ /* 0x000fc400078efcff */
[----:B------:R-:W-:Y:S02]  /*a710*/  LOP3.LUT R22, R14, 0xc000c, RZ, 0xc0, !PT ;  /* 0x000c000c0e167812 */ /* 0x000fe400078ec0ff */
[----:B------:R-:W-:Y:S01]  /*a720*/  SHF.R.U32.HI R17, RZ, 0x8, R9 ;  /* 0x00000008ff117819 */ /* 0x000fe20000011609 */
[-C--:B------:R-:W-:Y:S01]  /*a730*/  HFMA2 R34, R31, R16.reuse.H0_H0, -258, -258 ;  /* 0xdc08dc081f227431 */ /* 0x080fe20000040010 */
        /* <DEDUP_REMOVED lines=24> */
[C---:B------:R-:W-:Y:S02]  /*a8c0*/  LOP3.LUT R30, R11.reuse, 0x300030, RZ, 0xc0, !PT ;  /* 0x003000300b1e7812 */ /* 0x040fe400078ec0ff */
[C---:B------:R-:W-:Y:S01]  /*a8d0*/  LOP3.LUT R28, R11.reuse, 0xc000c0, RZ, 0xc0, !PT ;  /* 0x00c000c00b1c7812 */ /* 0x040fe200078ec0ff */
[----:B------:R-:W-:Y:S01]  /*a8e0*/  HADD2 R39, R10, -1026, -1026 ;  /* 0xe402e4020a277430 */ /* 0x000fe20000000000 */
[----:B------:R-:W-:Y:S01]  /*a8f0*/  LOP3.LUT R11, R11, 0x30003, RZ, 0xc0, !PT ;  /* 0x000300030b0b7812 */ /* 0x000fe200078ec0ff */
[----:B0-----:R-:W-:Y:S01]  /*a900*/  HFMA2.MMA R10, R31, R4, RZ ;  /* 0x000000041f0a7235 */ /* 0x001fe200000000ff */
[----:B------:R-:W-:-:S02]  /*a910*/  LOP3.LUT R33, R33, 0x64006400, RZ, 0xfc, !PT ;  /* 0x6400640021217812 */ /* 0x000fc400078efcff */
[C---:B------:R-:W-:Y:S02]  /*a920*/  LOP3.LUT R35, R8.reuse, 0x300030, RZ, 0xc0, !PT ;  /* 0x0030003008237812 */ /* 0x040fe400078ec0ff */
[----:B------:R-:W-:Y:S01]  /*a930*/  LOP3.LUT R25, R8, 0xc000c0, RZ, 0xc0, !PT ;  /* 0x00c000c008197812 */ /* 0x000fe200078ec0ff */
[----:B------:R-:W-:Y:S01]  /*a940*/  HADD2 R33, R33, -1026, -1026 ;  /* 0xe402e40221217430 */ /* 0x000fe20000000000 */
[----:B------:R-:W-:Y:S01]  /*a950*/  LOP3.LUT R11, R11, 0x64006400, RZ, 0xfc, !PT ;  /* 0x640064000b0b7812 */ /* 0x000fe200078efcff */
[----:B------:R-:W-:Y:S01]  /*a960*/  HFMA2.MMA R10, R32, R5, R10 ;  /* 0x00000005200a7235 */ /* 0x000fe2000000000a */
[C---:B------:R-:W-:Y:S02]  /*a970*/  LOP3.LUT R8, R9.reuse, 0x300030, RZ, 0xc0, !PT ;  /* 0x0030003009087812 */ /* 0x040fe400078ec0ff */
[----:B------:R-:W-:Y:S01]  /*a980*/  LOP3.LUT R27, R9, 0xc000c0, RZ, 0xc0, !PT ;  /* 0x00c000c0091b7812 */ /* 0x000fe200078ec0ff */
[----:B------:R-:W-:Y:S01]  /*a990*/  HADD2 R41, R11, -1026, -1026 ;  /* 0xe402e4020b297430 */ /* 0x000fe20000000000 */
[----:B------:R-:W-:Y:S01]  /*a9a0*/  LOP3.LUT R35, R35, 0x64006400, RZ, 0xfc, !PT ;  /* 0x6400640023237812 */ /* 0x000fe200078efcff */
[-C--:B------:R-:W-:Y:S01]  /*a9b0*/  HFMA2 R11, R33, R4.reuse, RZ.H0_H0 ;  /* 0x00000004210b7231 */ /* 0x080fe200000400ff */
[----:B------:R-:W-:Y:S01]  /*a9c0*/  LOP3.LUT R9, R8, 0x64006400, RZ, 0xfc, !PT ;  /* 0x6400640008097812 */ /* 0x000fe200078efcff */
[----:B------:R-:W-:Y:S01]  /*a9d0*/  HFMA2.MMA R8, R39, R4, RZ ;  /* 0x0000000427087235 */ /* 0x000fe200000000ff */
[----:B------:R-:W-:Y:S01]  /*a9e0*/  HFMA2 R4, R41, R4, RZ.H0_H0 ;  /* 0x0000000429047231 */ /* 0x000fe200000400ff */
[----:B------:R-:W-:Y:S01]  /*a9f0*/  LOP3.LUT R41, R30, 0x64006400, RZ, 0xfc, !PT ;  /* 0x640064001e297812 */ /* 0x000fe200078efcff */
[-C--:B------:R-:W-:Y:S01]  /*aa00*/  HFMA2 R35, R35, R2.reuse.H1_H1, -66, -66 ;  /* 0xd420d42023237431 */ /* 0x080fe20000060002 */
[----:B------:R-:W-:Y:S01]  /*aa10*/  LOP3.LUT R29, R29, 0x64006400, RZ, 0xfc, !PT ;  /* 0x640064001d1d7812 */ /* 0x000fe200078efcff */
[-C--:B------:R-:W-:Y:S01]  /*aa20*/  HFMA2 R11, R42, R5.reuse, R11 ;  /* 0x000000052a0b7231 */ /* 0x080fe2000000000b */
[C---:B------:R-:W-:Y:S01]  /*aa30*/  LOP3.LUT R33, R15.reuse, 0x300030, RZ, 0xc0, !PT ;  /* 0x003000300f217812 */ /* 0x040fe200078ec0ff */
[----:B------:R-:W-:Y:S01]  /*aa40*/  HFMA2 R42, R9, R2.H1_H1, -66, -66 ;  /* 0xd420d420092a7431 */ /* 0x000fe20000060002 */
[----:B------:R-:W-:Y:S01]  /*aa50*/  HFMA2.MMA R32, R44, R5, R8 ;  /* 0x000000052c207235 */ /* 0x000fe20000000008 */
[----:B------:R-:W-:Y:S01]  /*aa60*/  HFMA2 R34, R34, R5, R4 ;  /* 0x0000000522227231 */ /* 0x000fe20000000004 */
[----:B------:R-:W-:Y:S01]  /*aa70*/  HFMA2.MMA R5, R35, R6, R10 ;  /* 0x0000000623057235 */ /* 0x000fe2000000000a */
[----:B------:R-:W-:Y:S01]  /*aa80*/  HFMA2 R4, R42, R6, R11 ;  /* 0x000000062a047231 */ /* 0x000fe2000000000b */
[C---:B------:R-:W-:Y:S01]  /*aa90*/  LOP3.LUT R45, R15.reuse, 0xc000c0, RZ, 0xc0, !PT ;  /* 0x00c000c00f2d7812 */ /* 0x040fe200078ec0ff */
[----:B------:R-:W0:Y:S01]  /*aaa0*/  LDS.128 R8, [UR4+0x10] ;  /* 0x00001004ff087984 */ /* 0x000e220008000c00 */
[-C--:B------:R-:W-:Y:S01]  /*aab0*/  HFMA2 R41, R41, R2.reuse.H1_H1, -66, -66 ;  /* 0xd420d42029297431 */ /* 0x080fe20000060002 */
        /* <DEDUP_REMOVED lines=15> */
[----:B------:R-:W-:Y:S01]  /*abb0*/  LOP3.LUT R15, R15, 0x64006400, RZ, 0xfc, !PT ;  /* 0x640064000f0f7812 */ /* 0x000fe200078efcff */
[-C--:B------:R-:W-:Y:S01]  /*abc0*/  HFMA2.MMA R5, R6, R7.reuse, R5 ;  /* 0x0000000706057235 */ /* 0x080fe20000000005 */
[----:B------:R-:W-:Y:S01]  /*abd0*/  LOP3.LUT R14, R14, 0x64006400, RZ, 0xfc, !PT ;  /* 0x640064000e0e7812 */ /* 0x000fe200078efcff */
[----:B------:R-:W-:Y:S01]  /*abe0*/  HFMA2.MMA R32, R25, R7, R32 ;  /* 0x0000000719207235 */ /* 0x000fe20000000020 */
[-C--:B------:R-:W-:Y:S01]  /*abf0*/  HFMA2 R4, R27, R7.reuse, R4 ;  /* 0x000000071b047231 */ /* 0x080fe20000000004 */
[C---:B------:R-:W-:Y:S01]  /*ac00*/  LOP3.LUT R31, R17.reuse, 0x300030, RZ, 0xc0, !PT ;  /* 0x00300030111f7812 */ /* 0x040fe200078ec0ff */
[----:B------:R-:W-:Y:S01]  /*ac10*/  HADD2 R6, R15, -1026, -1026 ;  /* 0xe402e4020f067430 */ /* 0x000fe20000000000 */
[----:B------:R-:W-:Y:S01]  /*ac20*/  LOP3.LUT R28, R17, 0xc000c0, RZ, 0xc0, !PT ;  /* 0x00c000c0111c7812 */ /* 0x000fe200078ec0ff */
[----:B------:R-:W-:Y:S01]  /*ac30*/  HFMA2 R34, R39, R7, R34 ;  /* 0x0000000727227231 */ /* 0x000fe20000000022 */
[----:B------:R-:W-:Y:S01]  /*ac40*/  LOP3.LUT R33, R33, 0x64006400, RZ, 0xfc, !PT ;  /* 0x6400640021217812 */ /* 0x000fe200078efcff */
[----:B------:R-:W-:Y:S01]  /*ac50*/  HADD2 R7, R14, -1026, -1026 ;  /* 0xe402e4020e077430 */ /* 0x000fe20000000000 */
[----:B------:R-:W-:-:S02]  /*ac60*/  LOP3.LUT R17, R17, 0x30003, RZ, 0xc0, !PT ;  /* 0x0003000311117812 */ /* 0x000fc400078ec0ff */
[C---:B------:R-:W-:Y:S01]  /*ac70*/  LOP3.LUT R35, R19.reuse, 0x300030, RZ, 0xc0, !PT ;  /* 0x0030003013237812 */ /* 0x040fe200078ec0ff */
[-C--:B------:R-:W-:Y:S01]  /*ac80*/  HFMA2 R33, R33, R2.reuse.H1_H1, -66, -66 ;  /* 0xd420d42021217431 */ /* 0x080fe20000060002 */
[C---:B------:R-:W-:Y:S02]  /*ac90*/  LOP3.LUT R43, R19.reuse, 0xc000c0, RZ, 0xc0, !PT ;  /* 0x00c000c0132b7812 */ /* 0x040fe400078ec0ff */
[----:B------:R-:W-:Y:S02]  /*aca0*/  LOP3.LUT R29, R30, 0x64006400, RZ, 0xfc, !PT ;  /* 0x640064001e1d7812 */ /* 0x000fe400078efcff */
[----:B------:R-:W-:Y:S02]  /*acb0*/  LOP3.LUT R19, R19, 0x30003, RZ, 0xc0, !PT ;  /* 0x0003000313137812 */ /* 0x000fe400078ec0ff */
[----:B------:R-:W-:Y:S01]  /*acc0*/  LOP3.LUT R17, R17, 0x64006400, RZ, 0xfc, !PT ;  /* 0x6400640011117812 */ /* 0x000fe200078efcff */
[-C--:B0-----:R-:W-:Y:S01]  /*acd0*/  HFMA2.MMA R5, R6, R8.reuse, R5 ;  /* 0x0000000806057235 */ /* 0x081fe20000000005 */
[----:B------:R-:W-:Y:S01]  /*ace0*/  LOP3.LUT R19, R19, 0x64006400, RZ, 0xfc, !PT ;  /* 0x6400640013137812 */ /* 0x000fe200078efcff */
[----:B------:R-:W-:Y:S01]  /*acf0*/  HFMA2.MMA R32, R7, R8, R32 ;  /* 0x0000000807207235 */ /* 0x000fe20000000020 */
[----:B------:R-:W-:Y:S01]  /*ad00*/  HFMA2 R29, R29, R2.H1_H1, -66, -66 ;  /* 0xd420d4201d1d7431 */ /* 0x000fe20000060002 */
[----:B------:R-:W-:Y:S01]  /*ad10*/  LOP3.LUT R45, R45, 0x64006400, RZ, 0xfc, !PT ;  /* 0x640064002d2d7812 */ /* 0x000fe200078efcff */
[----:B------:R-:W-:Y:S01]  /*ad20*/  HADD2 R17, R17, -1026, -1026 ;  /* 0xe402e40211117430 */ /* 0x000fe20000000000 */
[----:B------:R-:W-:Y:S01]  /*ad30*/  LOP3.LUT R47, R26, 0x64006400, RZ, 0xfc, !PT ;  /* 0x640064001a2f7812 */ /* 0x000fe200078efcff */
[----:B------:R-:W-:Y:S01]  /*ad40*/  HADD2 R19, R19, -1026, -1026 ;  /* 0xe402e40213137430 */ /* 0x000fe20000000000 */
[-C--:B------:R-:W-:Y:S01]  /*ad50*/  HFMA2.MMA R5, R22, R9.reuse, R5 ;  /* 0x0000000916057235 */ /* 0x080fe20000000005 */
[----:B------:R-:W-:Y:S01]  /*ad60*/  LOP3.LUT R31, R31, 0x64006400, RZ, 0xfc, !PT ;  /* 0x640064001f1f7812 */ /* 0x000fe200078efcff */
[----:B------:R-:W-:Y:S01]  /*ad70*/  HFMA2.MMA R32, R18, R9, R32 ;  /* 0x0000000912207235 */ /* 0x000fe20000000020 */
[----:B------:R-:W-:Y:S01]  /*ad80*/  HFMA2 R26, R45, R0.H1_H1, -18, -18 ;  /* 0xcc80cc802d1a7431 */ /* 0x000fe20000060000 */
[----:B------:R-:W-:Y:S01]  /*ad90*/  LOP3.LUT R35, R35, 0x64006400, RZ, 0xfc, !PT ;  /* 0x6400640023237812 */ /* 0x000fe200078efcff */
[----:B------:R-:W-:Y:S01]  /*ada0*/  HFMA2 R4, R17, R8, R4 ;  /* 0x0000000811047231 */ /* 0x000fe20000000004 */
[----:B------:R-:W-:Y:S01]  /*adb0*/  LOP3.LUT R41, R28, 0x64006400, RZ, 0xfc, !PT ;  /* 0x640064001c297812 */ /* 0x000fe200078efcff */
[----:B------:R-:W-:Y:S01]  /*adc0*/  HFMA2 R28, R47, R0.H1_H1, -18, -18 ;  /* 0xcc80cc802f1c7431 */ /* 0x000fe20000060000 */
[-C--:B------:R-:W-:Y:S01]  /*add0*/  HFMA2.MMA R5, R33, R10.reuse, R5 ;  /* 0x0000000a21057235 */ /* 0x080fe20000000005 */
[----:B------:R-:W-:Y:S01]  /*ade0*/  HFMA2 R8, R19, R8, R34 ;  /* 0x0000000813087231 */ /* 0x000fe20000000022 */
[----:B------:R-:W-:Y:S01]  /*adf0*/  HFMA2.MMA R14, R29, R10, R32 ;  /* 0x0000000a1d0e7235 */ /* 0x000fe20000000020 */
[----:B------:R-:W-:Y:S01]  /*ae00*/  HFMA2 R31, R31, R2.H1_H1, -66, -66 ;  /* 0xd420d4201f1f7431 */ /* 0x000fe20000060002 */
[----:B------:R-:W-:Y:S01]  /*ae10*/  LOP3.LUT R43, R43, 0x64006400, RZ, 0xfc, !PT ;  /* 0x640064002b2b7812 */ /* 0x000fe200078efcff */
[----:B------:R-:W-:-:S02]  /*ae20*/  HFMA2 R4, R20, R9, R4 ;  /* 0x0000000914047231 */ /* 0x000fc40000000004 */
[----:B------:R-:W-:Y:S01]  /*ae30*/  HFMA2 R35, R35, R2.H1_H1, -66, -66 ;  /* 0xd420d42023237431 */ /* 0x000fe20000060002 */
[-C--:B------:R-:W-:Y:S01]  /*ae40*/  HFMA2.MMA R5, R26, R11.reuse, R5 ;  /* 0x0000000b1a057235 */ /* 0x080fe20000000005 */
[----:B------:R-:W-:Y:S01]  /*ae50*/  HFMA2 R8, R16, R9, R8 ;  /* 0x0000000910087231 */ /* 0x000fe20000000008 */
[----:B------:R-:W-:Y:S01]  /*ae60*/  HFMA2.MMA R14, R28, R11, R14 ;  /* 0x0000000b1c0e7235 */ /* 0x000fe2000000000e */
[----:B------:R-:W-:Y:S02]  /*ae70*/  HFMA2 R30, R41, R0.H1_H1, -18, -18 ;  /* 0xcc80cc80291e7431 */ /* 0x000fe40000060000 */
[----:B------:R-:W-:Y:S02]  /*ae80*/  HFMA2 R15, R31, R10, R4 ;  /* 0x0000000a1f0f7231 */ /* 0x000fe40000000004 */
[----:B------:R-:W-:Y:S01]  /*ae90*/  HFMA2 R42, R43, R0.H1_H1, -18, -18 ;  /* 0xcc80cc802b2a7431 */ /* 0x000fe20000060000 */
[----:B------:R-:W-:Y:S01]  /*aea0*/  PRMT R0, R0, 0x5410, R2 ;  /* 0x0000541000007816 */ /* 0x000fe20000000002 */
[----:B------:R-:W-:-:S02]  /*aeb0*/  HFMA2 R8, R35, R10, R8 ;  /* 0x0000000a23087231 */ /* 0x000fc40000000008 */
[-C--:B------:R-:W-:Y:S02]  /*aec0*/  HFMA2 R15, R30, R11.reuse, R15 ;  /* 0x0000000b1e0f7231 */ /* 0x080fe4000000000f */
        /* <DEDUP_REMOVED lines=9> */
.L_x_4911:
[----:B------:R-:W-:Y:S01]  /*af60*/  IADD3 R24, P2, R24, R13, RZ ;  /* 0x0000000d18187210 */ /* 0x000fe20007f5e0ff */
[----:B------:R-:W-:-:S03]  /*af70*/  UIADD3 UR4, UR4, 0x20, URZ ;  /* 0x0000002004047890 */ /* 0x000fc6000fffe03f */
[----:B------:R-:W-:Y:S01]  /*af80*/  IADD3.X R23, R23, R12, RZ, P2, !PT ;  /* 0x0000000c17177210 */ /* 0x000fe200017fe4ff */
[----:B------:R-:W-:Y:S08]  /*af90*/  @!P0 BRA P3, `(.L_x_4912) ;  /* 0xfffffff400848947 */ /* 0x000ff0000183ffff */
.L_x_4910:
[----:B------:R-:W-:Y:S05]  /*afa0*/  @!P1 EXIT ;  /* 0x000000000000994d */ /* 0x000fea0003800000 */
[----:B------:R-:W1:Y:S01]  /*afb0*/  S2R R0, SR_CTAID.X ;  /* 0x0000000000007919 */ /* 0x000e620000002500 */
[----:B------:R-:W3:Y:S01]  /*afc0*/  S2UR UR4, SR_CTAID.Y ;  /* 0x00000000000479c3 */ /* 0x000ee20000002600 */
[----:B-----5:R-:W1:Y:S07]  /*afd0*/  S2R R5, SR_TID.X ;  /* 0x0000000000057919 */ /* 0x020e6e0000002100 */
[----:B------:R-:W3:Y:S08]  /*afe0*/  LDC R7, c[0x0][0x23c] ;  /* 0x00008f00ff077b82 */ /* 0x000ef00000000800 */
[----:B0-----:R-:W0:Y:S01]  /*aff0*/  LDC.64 R2, c[0x0][0x230] ;  /* 0x00008c00ff027b82 */ /* 0x001e220000000a00 */
[----:B-1----:R-:W-:-:S04]  /*b000*/  LEA R0, R0, R5, 0x5 ;  /* 0x0000000500007211 */ /* 0x002fc800078e28ff */
[----:B------:R-:W-:-:S05]  /*b010*/  SHF.L.U32 R0, R0, 0x2, RZ ;  /* 0x0000000200007819 */ /* 0x000fca00000006ff */
[----:B---3--:R-:W-:-:S04]  /*b020*/  IMAD R5, R7, UR4, R0 ;  /* 0x0000000407057c24 */ /* 0x008fc8000f8e0200 */
[----:B0-----:R-:W-:-:S05]  /*b030*/  IMAD.WIDE R4, R5, 0x2, R2 ;  /* 0x0000000205047825 */ /* 0x001fca00078e0202 */
[----:B------:R0:W-:Y:S01]  /*b040*/  ATOM.E.ADD.F16x2.RN.STRONG.GPU P0, RZ, desc[UR6][R4.64], R38 ;  /* 0x0000002604ff79a2 */ /* 0x0001e2000810e1c6 */
[----:B------:R-:W-:Y:S04]  /*b050*/  BSSY B0, `(.L_x_4913) ;  /* 0x000000f000007945 */ /* 0x000fe80003800000 */
[----:B0-----:R-:W-:Y:S05]  /*b060*/  @P0 BRA `(.L_x_4914) ;  /* 0x0000000000340947 */ /* 0x001fea0003800000 */
[----:B------:R-:W0:Y:S02]  /*b070*/  QSPC.E.S P0, RZ, [R4] ;  /* 0x0000000004ff73aa */ /* 0x000e240000000500 */
[----:B0-----:R-:W-:Y:S05]  /*b080*/  @!P0 BRA `(.L_x_4915) ;  /* 0x0000000000208947 */ /* 0x001fea0003800000 */
[----:B------:R-:W-:-:S05]  /*b090*/  IMAD.MOV.U32 R2, RZ, RZ, R4 ;  /* 0x000000ffff027224 */ /* 0x000fca00078e0004 */
[----:B------:R-:W-:-:S07]  /*b0a0*/  MOV R2, R2 ;  /* 0x0000000200027202 */ /* 0x000fce0000000f00 */
.L_x_4916:
[----:B------:R-:W0:Y:S02]  /*b0b0*/  LDS R6, [R2] ;  /* 0x0000000002067984 */ /* 0x000e240000000800 */
[----:B0-----:R-:W-:-:S06]  /*b0c0*/  HADD2 R7, R6, R38 ;  /* 0x0000002606077230 */ /* 0x001fcc0000000000 */
[----:B------:R-:W0:Y:S02]  /*b0d0*/  ATOMS.CAST.SPIN R7, [R2], R6, R7 ;  /* 0x000000060207738d */ /* 0x000e240001800007 */
[----:B0-----:R-:W-:-:S13]  /*b0e0*/  ISETP.EQ.U32.AND P0, PT, R7, 0x1, PT ;  /* 0x000000010700780c */ /* 0x001fda0003f02070 */
[----:B------:R-:W-:Y:S05]  /*b0f0*/  @!P0 BRA `(.L_x_4916) ;  /* 0xfffffffc00ec8947 */ /* 0x000fea000383ffff */
[----:B------:R-:W-:Y:S05]  /*b100*/  BRA `(.L_x_4914) ;  /* 0x00000000000c7947 */ /* 0x000fea0003800000 */
.L_x_4915:
[----:B------:R-:W3:Y:S02]  /*b110*/  LD.E R0, desc[UR6][R4.64] ;  /* 0x0000000604007980 */ /* 0x000ee4000c101900 */
[----:B---3--:R-:W-:-:S05]  /*b120*/  IADD3 R3, R38, R0, RZ ;  /* 0x0000000026037210 */ /* 0x008fca0007ffe0ff */
[----:B------:R0:W-:Y:S02]  /*b130*/  ST.E desc[UR6][R4.64], R3 ;  /* 0x0000000304007985 */ /* 0x0001e4000c101906 */
.L_x_4914:
[----:B------:R-:W-:Y:S05]  /*b140*/  BSYNC B0 ;  /* 0x0000000000007941 */ /* 0x000fea0003800000 */
.L_x_4913:
[----:B------:R1:W-:Y:S02]  /*b150*/  ATOM.E.ADD.F16x2.RN.STRONG.GPU P0, RZ, desc[UR6][R4.64+0x4], R37 ;  /* 0x0000042504ff79a2 */ /* 0x0003e4000810e1c6 */
[----:B-1----:R-:W-:Y:S05]  /*b160*/  @P0 EXIT ;  /* 0x000000000000094d */ /* 0x002fea0003800000 */
[----:B------:R-:W1:Y:S02]  /*b170*/  QSPC.E.S P0, RZ, [R4+0x4] ;  /* 0x0000040004ff73aa */ /* 0x000e640000000500 */
[----:B-1----:R-:W-:Y:S05]  /*b180*/  @!P0 BRA `(.L_x_4917) ;  /* 0x0000000000208947 */ /* 0x002fea0003800000 */
[----:B------:R-:W-:-:S04]  /*b190*/  MOV R2, R4 ;  /* 0x0000000400027202 */ /* 0x000fc80000000f00 */
[----:B------:R-:W-:-:S07]  /*b1a0*/  MOV R2, R2 ;  /* 0x0000000200027202 */ /* 0x000fce0000000f00 */
.L_x_4918:
[----:B0-----:R-:W0:Y:S02]  /*b1b0*/  LDS R4, [R2+0x4] ;  /* 0x0000040002047984 */ /* 0x001e240000000800 */
[----:B0-----:R-:W-:-:S10]  /*b1c0*/  HFMA2.MMA R5, R4, 1, 1, R37 ;  /* 0x3c003c0004057835 */ /* 0x001fd40000000025 */
[----:B------:R-:W0:Y:S02]  /*b1d0*/  ATOMS.CAST.SPIN R5, [R2+0x4], R4, R5 ;  /* 0x000004040205738d */ /* 0x000e240001800005 */
[----:B0-----:R-:W-:-:S13]  /*b1e0*/  ISETP.EQ.U32.AND P0, PT, R5, 0x1, PT ;  /* 0x000000010500780c */ /* 0x001fda0003f02070 */
[----:B------:R-:W-:Y:S05]  /*b1f0*/  @!P0 BRA `(.L_x_4918) ;  /* 0xfffffffc00ec8947 */ /* 0x000fea000383ffff */
[----:B------:R-:W-:Y:S05]  /*b200*/  EXIT ;  /* 0x000000000000794d */ /* 0x000fea0003800000 */
.L_x_4917:
[----:B------:R-:W0:Y:S02]  /*b210*/  LD.E R0, desc[UR6][R4.64+0x4] ;  /* 0x0000040604007980 */ /* 0x000e24000c101900 */
[----:B0-----:R-:W-:-:S05]  /*b220*/  IADD3 R3, R37, R0, RZ ;  /* 0x0000000025037210 */ /* 0x001fca0007ffe0ff */
[----:B------:R-:W-:Y:S01]  /*b230*/  ST.E desc[UR6][R4.64+0x4], R3 ;  /* 0x0000040304007985 */ /* 0x000fe2000c101906 */
[----:B------:R-:W-:Y:S05]  /*b240*/  EXIT ;  /* 0x000000000000794d */ /* 0x000fea0003800000 */
.L_x_4919:
        /* <DEDUP_REMOVED lines=11> */
.L_x_5261:


//--------------------- .text._Z23gemm_half_q_half_kernelILi1ELi160ELb1ELb0ELi32EEvPK6__halfPKjS4_S2_PS0_iiiiPKtS7_iiiiiibS2_i --------------------------
	.section	.text._Z23gemm_half_q_half_kernelILi1ELi160ELb1ELb0ELi32EEvPK6__halfPKjS4_S2_PS0_iiiiPKtS7_iiiiiibS2_i,"ax",@progbits
	.align	128
        .global         _Z23gemm_half_q_half_kernelILi1ELi160ELb1ELb0ELi32EEvPK6__halfPKjS4_S2_PS0_iiiiPKtS7_iiiiiibS2_i
        .type           _Z23gemm_half_q_half_kernelILi1ELi160ELb1ELb0ELi32EEvPK6__halfPKjS4_S2_PS0_iiiiPKtS7_iiiiiibS2_i,@function
        .size           _Z23gemm_half_q_half_kernelILi1ELi160ELb1ELb0ELi32EEvPK6__halfPKjS4_S2_PS0_iiiiPKtS7_iiiiiibS2_i,(.L_x_5262 - _Z23gemm_half_q_half_kernelILi1ELi160ELb1ELb0ELi32EEvPK6__halfPKjS4_S2_PS0_iiiiPKtS7_iiiiiibS2_i)
        .other          _Z23gemm_half_q_half_kernelILi1ELi160ELb1ELb0ELi32EEvPK6__halfPKjS4_S2_PS0_iiiiPKtS7_iiiiiibS2_i,@"STO_CUDA_ENTRY STV_DEFAULT"
_Z23gemm_half_q_half_kernelILi1ELi160ELb1ELb0ELi32EEvPK6__halfPKjS4_S2_PS0_iiiiPKtS7_iiiiiibS2_i:
.text._Z23gemm_half_q_half_kernelILi1ELi160ELb1ELb0ELi32EEvPK6__halfPKjS4_S2_PS0_iiiiPKtS7_iiiiiibS2_i:
[----:B------:R-:W-:Y:S08]  /*0000*/  LDC R1, c[0x0][0x28] ;  /* 0x00000a00ff017b82 */ /* 0x000ff00000000800 */
[----:B------:R-:W0:Y:S01]  /*0010*/  S2UR UR8, SR_CTAID.Y ;  /* 0x00000000000879c3 */ /* 0x000e220000002600 */
[----:B------:R-:W-:Y:S01]  /*0020*/  PRMT R18, RZ, 0x7610, R18 ;  /* 0x00007610ff127816 */ /* 0x000fe20000000012 */
[----:B------:R-:W-:-:S06]  /*0030*/  ULDC.64 UR6, c[0x0][0x208] ;  /* 0x0000820000067ab9 */ /* 0x000fcc0000000a00 */
[----:B------:R-:W0:Y:S02]  /*0040*/  LDC R11, c[0x0][0x238] ;  /* 0x00008e00ff0b7b82 */ /* 0x000e240000000800 */
[----:B0-----:R-:W-:-:S13]  /*0050*/  ISETP.LE.AND P0, PT, R11, UR8, PT ;  /* 0x000000080b007c0c */ /* 0x001fda000bf03270 */
        /* <DEDUP_REMOVED lines=25> */
[----:B------:R-:W-:-:S05]  /*01f0*/  @!P1 IADD3 R7, P2, R7, R4, RZ ;  /* 0x0000000407079210 */ /* 0x000fca0007f5e0ff */
[----:B------:R-:W-:Y:S01]  /*0200*/  @!P1 IMAD.X R12, R12, 0x1, R5, P2 ;  /* 0x000000010c0c9824 */ /* 0x000fe200010e0605 */
        /* <DEDUP_REMOVED lines=14> */
.L_x_4921:
[----:B------:R-:W-:Y:S05]  /*02f0*/  BSYNC B0 ;  /* 0x0000000000007941 */ /* 0x000fea0003800000 */
.L_x_4920:
[----:B------:R-:W-:Y:S01]  /*0300*/  ULDC UR4, c[0x0][0x23c] ;  /* 0x00008f0000047ab9 */ /* 0x000fe20000000800 */
[----:B------:R-:W-:Y:S01]  /*0310*/  SHF.L.U32 R10, R10, 0x2, RZ ;  /* 0x000000020a0a7819 */ /* 0x000fe200000006ff */
[----:B------:R-:W-:-:S05]  /*0320*/  IMAD.U32 R29, RZ, RZ, UR4 ;  /* 0x00000004ff1d7e24 */ /* 0x000fca000f8e00ff */
        /* <DEDUP_REMOVED lines=25> */
[----:B------:R-:W-:Y:S01]  /*04c0*/  LEA.HI R16, R13, R10, RZ, 0x3 ;  /* 0x0000000a0d107211 */ /* 0x000fe200078f18ff */
[----:B------:R-:W-:Y:S01]  /*04d0*/  IMAD.MOV.U32 R13, RZ, RZ, R27 ;  /* 0x000000ffff0d7224 */ /* 0x000fe200078e001b */
[----:B------:R-:W-:Y:S02]  /*04e0*/  LOP3.LUT R15, R15, 0x10, RZ, 0xc0, !PT ;  /* 0x000000100f0f7812 */ /* 0x000fe400078ec0ff */
[----:B0-----:R-:W-:-:S07]  /*04f0*/  SHF.R.S32.HI R16, RZ, 0x3, R16 ;  /* 0x00000003ff107819 */ /* 0x001fce0000011410 */
.L_x_4923:
[----:B-1---5:R-:W-:-:S04]  /*0500*/  VIADD R2, R11, UR4 ;  /* 0x000000040b027c36 */ /* 0x022fc80008000000 */
        /* <DEDUP_REMOVED lines=9> */
[----:B--2---:R-:W-:-:S06]  /*05a0*/  IMAD.WIDE R2, R2, 0x2, R8 ;  /* 0x0000000202027825 */ /* 0x004fcc00078e0208 */
[----:B------:R0:W2:Y:S01]  /*05b0*/  LDG.E.U16.CONSTANT R3, desc[UR6][R2.64] ;  /* 0x0000000602037981 */ /* 0x0000a2000c1e9500 */
[----:B------:R-:W-:Y:S01]  /*05c0*/  UIADD3 UR4, UR4, 0x1, URZ ;  /* 0x0000000104047890 */ /* 0x000fe2000fffe03f */
[----:B---3--:R-:W-:-:S04]  /*05d0*/  SHF.R.U32.HI R17, RZ, R15, R20 ;  /* 0x0000000fff117219 */ /* 0x008fc80000011614 */
[----:B------:R-:W-:Y:S02]  /*05e0*/  LOP3.LUT R19, R17, 0xf, RZ, 0xc0, !PT ;  /* 0x0000000f11137812 */ /* 0x000fe400078ec0ff */
[----:B------:R-:W-:Y:S02]  /*05f0*/  SHF.R.U32.HI R24, RZ, 0x4, R17 ;  /* 0x00000004ff187819 */ /* 0x000fe40000011611 */
[----:B------:R-:W-:Y:S02]  /*0600*/  IADD3 R19, R19, 0x1, RZ ;  /* 0x0000000113137810 */ /* 0x000fe40007ffe0ff */
[----:B------:R-:W-:Y:S01]  /*0610*/  LOP3.LUT R24, R24, 0xf, RZ, 0xc0, !PT ;  /* 0x0000000f18187812 */ /* 0x000fe200078ec0ff */
[----:B----4-:R-:W-:Y:S02]  /*0620*/  IMAD.IADD R13, R0, 0x1, R13 ;  /* 0x00000001000d7824 */ /* 0x010fe400078e020d */
[----:B------:R-:W-:Y:S01]  /*0630*/  IMAD R20, R19, R19, RZ ;  /* 0x0000001313147224 */ /* 0x000fe200078e02ff */
[--C-:B------:R-:W-:Y:S01]  /*0640*/  SHF.R.U32.HI R19, RZ, 0x8, R17.reuse ;  /* 0x00000008ff137819 */ /* 0x100fe20000011611 */
[----:B------:R-:W-:Y:S01]  /*0650*/  VIADD R24, R24, 0x1 ;  /* 0x0000000118187836 */ /* 0x000fe20000000000 */
[----:B------:R-:W-:-:S02]  /*0660*/  SHF.R.U32.HI R17, RZ, 0xc, R17 ;  /* 0x0000000cff117819 */ /* 0x000fc40000011611 */
[----:B------:R-:W-:Y:S01]  /*0670*/  LOP3.LUT R19, R19, 0xf, RZ, 0xc0, !PT ;  /* 0x0000000f13137812 */ /* 0x000fe200078ec0ff */
[----:B0-----:R-:W-:Y:S01]  /*0680*/  IMAD R2, R24, R24, RZ ;  /* 0x0000001818027224 */ /* 0x001fe200078e02ff */
[----:B------:R-:W-:Y:S01]  /*0690*/  LOP3.LUT R17, R17, 0xf, RZ, 0xc0, !PT ;  /* 0x0000000f11117812 */ /* 0x000fe200078ec0ff */
[----:B------:R-:W2:Y:S01]  /*06a0*/  I2F.F16 R20, R20 ;  /* 0x0000001400147306 */ /* 0x000ea20000200c00 */
[----:B------:R-:W-:Y:S01]  /*06b0*/  ISETP.GE.AND P2, PT, R13, R28, PT ;  /* 0x0000001c0d00720c */ /* 0x000fe20003f46270 */
[----:B------:R-:W-:Y:S01]  /*06c0*/  VIADD R19, R19, 0x1 ;  /* 0x0000000113137836 */ /* 0x000fe20000000000 */
[----:B------:R-:W-:-:S03]  /*06d0*/  IADD3 R17, R17, 0x1, RZ ;  /* 0x0000000111117810 */ /* 0x000fc60007ffe0ff */
[----:B------:R-:W-:Y:S02]  /*06e0*/  IMAD R19, R19, R19, RZ ;  /* 0x0000001313137224 */ /* 0x000fe400078e02ff */
[----:B------:R-:W-:Y:S01]  /*06f0*/  IMAD R17, R17, R17, RZ ;  /* 0x0000001111117224 */ /* 0x000fe200078e02ff */
[----:B------:R-:W0:Y:S01]  /*0700*/  I2F.F16 R2, R2 ;  /* 0x0000000200027306 */ /* 0x000e220000200c00 */
[----:B--2---:R-:W-:-:S07]  /*0710*/  HMUL2 R24, R20.H0_H0, R3.H0_H0 ;  /* 0x2000000314187232 */ /* 0x004fce0000000800 */
[----:B------:R-:W1:Y:S01]  /*0720*/  I2F.F16 R22, R19 ;  /* 0x0000001300167306 */ /* 0x000e620000200c00 */
[----:B0-----:R-:W-:-:S07]  /*0730*/  HMUL2 R0, R2.H0_H0, R3.H0_H0 ;  /* 0x2000000302007232 */ /* 0x001fce0000000800 */
[----:B------:R-:W0:Y:S01]  /*0740*/  I2F.F16 R26, R17 ;  /* 0x00000011001a7306 */ /* 0x000e220000200c00 */
[-C--:B-1----:R-:W-:Y:S02]  /*0750*/  HMUL2 R2, R22.H0_H0, R3.reuse.H0_H0 ;  /* 0x2000000316027232 */ /* 0x082fe40000000800 */
[----:B0-----:R-:W-:Y:S01]  /*0760*/  HMUL2 R3, R26.H0_H0, R3.H0_H0 ;  /* 0x200000031a037232 */ /* 0x001fe20000000800 */
[----:B------:R-:W-:Y:S06]  /*0770*/  @!P2 BRA `(.L_x_4923) ;  /* 0xfffffffc0060a947 */ /* 0x000fec000383ffff */
.L_x_4922:
        /* <DEDUP_REMOVED lines=12> */
.L_x_4924:
        /* <DEDUP_REMOVED lines=8> */
.L_x_4925:
        /* <DEDUP_REMOVED lines=12> */
.L_x_4926:
        /* <DEDUP_REMOVED lines=8> */
.L_x_4927:
[----:B------:R-:W-:Y:S01]  /*0a00*/  ULDC UR4, c[0x0][0x268] ;  /* 0x00009a0000047ab9 */ /* 0x000fe20000000800 */
[----:B------:R-:W-:Y:S01]  /*0a10*/  IMAD.MOV.U32 R9, RZ, RZ, RZ ;  /* 0x000000ffff097224 */ /* 0x000fe200078e00ff */
        /* <DEDUP_REMOVED lines=9> */
.L_x_4928:
        /* <DEDUP_REMOVED lines=9> */
[----:B------:R-:W-:-:S05]  /*0b40*/  SHF.R.S32.HI R8, RZ, 0x5, R11 ;  /* 0x00000005ff087819 */ /* 0x000fca000001140b */
[----:B------:R-:W-:-:S05]  /*0b50*/  IMAD R5, R8, 0x8, R5 ;  /* 0x0000000808057824 */ /* 0x000fca00078e0205 */
[----:B------:R-:W-:Y:S02]  /*0b60*/  IADD3 R4, R7, R5, R4 ;  /* 0x0000000507047210 */ /* 0x000fe40007ffe004 */
[----:B------:R-:W-:Y:S01]  /*0b70*/  SHF.R.S32.HI R5, RZ, 0x1f, R10 ;  /* 0x0000001fff057819 */ /* 0x000fe2000001140a */
[----:B-1----:R-:W-:Y:S01]  /*0b80*/  ULEA UR4, UR5, UR4, 0x18 ;  /* 0x0000000405047291 */ /* 0x002fe2000f8ec03f */
[----:B------:R-:W-:-:S05]  /*0b90*/  IADD3 R4, R9, R4, R6 ;  /* 0x0000000409047210 */ /* 0x000fca0007ffe006 */
[----:B------:R-:W-:-:S05]  /*0ba0*/  IMAD R7, R4, R29, RZ ;  /* 0x0000001d04077224 */ /* 0x000fca00078e02ff */
[----:B------:R-:W-:Y:S02]  /*0bb0*/  SHF.R.S32.HI R8, RZ, 0x1f, R7 ;  /* 0x0000001fff087819 */ /* 0x000fe40000011407 */
[----:B------:R-:W-:-:S05]  /*0bc0*/  IADD3 R23, P2, R10, R7, RZ ;  /* 0x000000070a177210 */ /* 0x000fca0007f5e0ff */
[----:B------:R-:W-:Y:S01]  /*0bd0*/  IMAD.X R4, R8, 0x1, R5, P2 ;  /* 0x0000000108047824 */ /* 0x000fe200010e0605 */
[----:B------:R-:W-:-:S04]  /*0be0*/  LEA R22, P2, R23, UR10, 0x2 ;  /* 0x0000000a17167c11 */ /* 0x000fc8000f8410ff */
[----:B------:R-:W-:Y:S01]  /*0bf0*/  LEA.HI.X R23, R23, UR11, R4, 0x2, P2 ;  /* 0x0000000b17177c11 */ /* 0x000fe200090f1404 */
[----:B------:R-:W-:Y:S08]  /*0c00*/  @P1 BRA `(.L_x_4929) ;  /* 0x0000003000801947 */ /* 0x000ff00003800000 */
        /* <DEDUP_REMOVED lines=10> */
[----:B------:R-:W-:-:S02]  /*0cb0*/  ISETP.EQ.OR P0, PT, R4, RZ, P0 ;  /* 0x000000ff0400720c */ /* 0x000fc40000702670 */
[----:B------:R-:W-:Y:S02]  /*0cc0*/  LEA.HI.X R21, R10, UR11, R5, 0x2, P1 ;  /* 0x0000000b0a157c11 */ /* 0x000fe400088f1405 */
[----:B------:R-:W-:Y:S02]  /*0cd0*/  PRMT R25, RZ, 0x5410, RZ ;  /* 0x00005410ff197816 */ /* 0x000fe400000000ff */
[----:B------:R-:W-:-:S07]  /*0ce0*/  PRMT R26, RZ, 0x5410, RZ ;  /* 0x00005410ff1a7816 */ /* 0x000fce00000000ff */
.L_x_4934:
[----:B-1---5:R-:W-:Y:S05]  /*0cf0*/  @P0 BRA `(.L_x_4930) ;  /* 0x0000000c00000947 */ /* 0x022fea0003800000 */
[----:B------:R-:W2:Y:S04]  /*0d00*/  LDG.E.128.CONSTANT R4, desc[UR6][R22.64] ;  /* 0x0000000616047981 */ /* 0x000ea8000c1e9d00 */
[----:B------:R-:W3:Y:S04]  /*0d10*/  LDG.E.128.CONSTANT R8, desc[UR6][R20.64] ;  /* 0x0000000614087981 */ /* 0x000ee8000c1e9d00 */
[----:B------:R-:W1:Y:S01]  /*0d20*/  LDS.64 R16, [UR4] ;  /* 0x00000004ff107984 */ /* 0x000e620008000a00 */
[----:B--2---:R-:W-:Y:S02]  /*0d30*/  LOP3.LUT R29, R5, 0xff, RZ, 0xc0, !PT ;  /* 0x000000ff051d7812 */ /* 0x004fe400078ec0ff */
[----:B------:R-:W-:-:S02]  /*0d40*/  LOP3.LUT R19, R4, 0xff, RZ, 0xc0, !PT ;  /* 0x000000ff04137812 */ /* 0x000fc400078ec0ff */
[----:B------:R-:W-:Y:S01]  /*0d50*/  SHF.R.U32.HI R35, RZ, 0x8, R5 ;  /* 0x00000008ff237819 */ /* 0x000fe20000011605 */
[----:B------:R-:W-:Y:S01]  /*0d60*/  VIADD R31, R29, 0xffffff80 ;  /* 0xffffff801d1f7836 */ /* 0x000fe20000000000 */
[----:B------:R-:W-:Y:S02]  /*0d70*/  LOP3.LUT R29, R6, 0xff, RZ, 0xc0, !PT ;  /* 0x000000ff061d7812 */ /* 0x000fe400078ec0ff */
[----:B------:R-:W-:Y:S02]  /*0d80*/  IADD3 R19, R19, -0x80, RZ ;  /* 0xffffff8013137810 */ /* 0x000fe40007ffe0ff */
[----:B------:R-:W-:Y:S01]  /*0d90*/  LOP3.LUT R35, R35, 0xff, RZ, 0xc0, !PT ;  /* 0x000000ff23237812 */ /* 0x000fe200078ec0ff */
[----:B------:R-:W-:Y:S01]  /*0da0*/  VIADD R32, R29, 0xffffff80 ;  /* 0xffffff801d207836 */ /* 0x000fe20000000000 */
[----:B------:R-:W-:Y:S01]  /*0db0*/  LOP3.LUT R29, R7, 0xff, RZ, 0xc0, !PT ;  /* 0x000000ff071d7812 */ /* 0x000fe200078ec0ff */
[----:B------:R1:W2:Y:S03]  /*0dc0*/  I2F.F16 R30, R19 ;  /* 0x00000013001e7306 */ /* 0x0002a60000200c00 */
[----:B------:R-:W-:-:S02]  /*0dd0*/  IADD3 R33, R29, -0x80, RZ ;  /* 0xffffff801d217810 */ /* 0x000fc40007ffe0ff */
[----:B------:R-:W-:-:S03]  /*0de0*/  SHF.R.U32.HI R29, RZ, 0x8, R4 ;  /* 0x00000008ff1d7819 */ /* 0x000fc60000011604 */
[----:B------:R-:W4:Y:S01]  /*0df0*/  I2F.F16 R31, R31 ;  /* 0x0000001f001f7306 */ /* 0x000f220000200c00 */
[----:B------:R-:W-:Y:S01]  /*0e00*/  LOP3.LUT R29, R29, 0xff, RZ, 0xc0, !PT ;  /* 0x000000ff1d1d7812 */ /* 0x000fe200078ec0ff */
[----:B-1----:R-:W-:-:S04]  /*0e10*/  HADD2.F32 R19, -RZ, R16.H0_H0 ;  /* 0x20000010ff137230 */ /* 0x002fc80000004100 */
[----:B------:R-:W-:Y:S02]  /*0e20*/  VIADD R29, R29, 0xffffff80 ;  /* 0xffffff801d1d7836 */ /* 0x000fe40000000000 */
[----:B------:R-:W1:Y:S01]  /*0e30*/  I2F.F16 R32, R32 ;  /* 0x0000002000207306 */ /* 0x000e620000200c00 */
[----:B--2---:R-:W-:-:S05]  /*0e40*/  HADD2.F32 R30, -RZ, R30.H0_H0 ;  /* 0x2000001eff1e7230 */ /* 0x004fca0000004100 */
[----:B------:R-:W-:Y:S01]  /*0e50*/  FFMA.FTZ R37, R30, R19, RZ ;  /* 0x000000131e257223 */ /* 0x000fe200000100ff */
[----:B----4-:R-:W-:Y:S01]  /*0e60*/  HADD2.F32 R36, -RZ, R31.H0_H0 ;  /* 0x2000001fff247230 */ /* 0x010fe20000004100 */
[----:B------:R-:W2:Y:S04]  /*0e70*/  I2F.F16 R34, R33 ;  /* 0x0000002100227306 */ /* 0x000ea80000200c00 */
[----:B------:R-:W-:Y:S01]  /*0e80*/  FFMA.FTZ R30, R19, R36, RZ ;  /* 0x00000024131e7223 */ /* 0x000fe200000100ff */
[----:B-1----:R-:W-:-:S03]  /*0e90*/  HADD2.F32 R32, -RZ, R32.H0_H0 ;  /* 0x20000020ff207230 */ /* 0x002fc60000004100 */
[----:B------:R-:W1:Y:S02]  /*0ea0*/  I2F.F16 R29, R29 ;  /* 0x0000001d001d7306 */ /* 0x000e640000200c00 */
[----:B------:R-:W-:Y:S01]  /*0eb0*/  FFMA.FTZ R31, R19, R32, RZ ;  /* 0x00000020131f7223 */ /* 0x000fe200000100ff */
[----:B------:R-:W-:Y:S01]  /*0ec0*/  SHF.R.U32.HI R32, RZ, 0x8, R6 ;  /* 0x00000008ff207819 */ /* 0x000fe20000011606 */
[----:B--2---:R-:W-:-:S05]  /*0ed0*/  HADD2.F32 R34, -RZ, R34.H0_H0 ;  /* 0x20000022ff227230 */ /* 0x004fca0000004100 */
[----:B------:R-:W-:Y:S01]  /*0ee0*/  FFMA.FTZ R33, R19, R34, RZ ;  /* 0x0000002213217223 */ /* 0x000fe200000100ff */
[----:B------:R-:W-:Y:S01]  /*0ef0*/  VIADD R19, R35, 0xffffff80 ;  /* 0xffffff8023137836 */ /* 0x000fe20000000000 */
[----:B------:R-:W-:Y:S01]  /*0f00*/  LOP3.LUT R34, R32, 0xff, RZ, 0xc0, !PT ;  /* 0x000000ff20227812 */ /* 0x000fe200078ec0ff */
[----:B------:R-:W-:Y:S02]  /*0f10*/  HADD2.F32 R32, -RZ, R16.H1_H1 ;  /* 0x30000010ff207230 */ /* 0x000fe40000004100 */
[----:B-1----:R-:W-:Y:S01]  /*0f20*/  HADD2.F32 R16, -RZ, R29.H0_H0 ;  /* 0x2000001dff107230 */ /* 0x002fe20000004100 */
[----:B------:R-:W-:Y:S01]  /*0f30*/  IADD3 R34, R34, -0x80, RZ ;  /* 0xffffff8022227810 */ /* 0x000fe20007ffe0ff */
[----:B------:R-:W1:Y:S01]  /*0f40*/  I2F.F16 R19, R19 ;  /* 0x0000001300137306 */ /* 0x000e620000200c00 */
[----:B------:R-:W-:Y:S02]  /*0f50*/  SHF.R.U32.HI R29, RZ, 0x8, R7 ;  /* 0x00000008ff1d7819 */ /* 0x000fe40000011607 */
[----:B------:R-:W-:-:S02]  /*0f60*/  FFMA.FTZ R35, R16, R32, R37 ;  /* 0x0000002010237223 */ /* 0x000fc40000010025 */
[----:B------:R-:W-:-:S03]  /*0f70*/  LOP3.LUT R29, R29, 0xff, RZ, 0xc0, !PT ;  /* 0x000000ff1d1d7812 */ /* 0x000fc600078ec0ff */
[----:B------:R-:W2:Y:S02]  /*0f80*/  I2F.F16 R16, R34 ;  /* 0x0000002200107306 */ /* 0x000ea40000200c00 */
[----:B------:R-:W-:Y:S02]  /*0f90*/  VIADD R36, R29, 0xffffff80 ;  /* 0xffffff801d247836 */ /* 0x000fe40000000000 */
[----:B-1----:R-:W-:-:S05]  /*0fa0*/  HADD2.F32 R37, -RZ, R19.H0_H0 ;  /* 0x20000013ff257230 */ /* 0x002fca0000004100 */
[----:B------:R-:W-:Y:S01]  /*0fb0*/  FFMA.FTZ R29, R32, R37, R30 ;  /* 0x00000025201d7223 */ /* 0x000fe2000001001e */
[----:B------:R-:W-:Y:S01]  /*0fc0*/  LEA.HI R37, R7, 0xffffff80, RZ, 0x8 ;  /* 0xffffff8007257811 */ /* 0x000fe200078f40ff */
[----:B------:R-:W1:Y:S01]  /*0fd0*/  I2F.F16 R30, R36 ;  /* 0x00000024001e7306 */ /* 0x000e620000200c00 */
[----:B--2---:R-:W-:Y:S01]  /*0fe0*/  HADD2.F32 R19, -RZ, R16.H0_H0 ;  /* 0x20000010ff137230 */ /* 0x004fe20000004100 */
[----:B------:R-:W-:Y:S02]  /*0ff0*/  LEA.HI R16, R4, 0xffffff80, RZ, 0x8 ;  /* 0xffffff8004107811 */ /* 0x000fe400078f40ff */
[----:B------:R-:W-:Y:S02]  /*1000*/  SHF.R.U32.HI R4, RZ, 0x10, R4 ;  /* 0x00000010ff047819 */ /* 0x000fe40000011604 */
[----:B------:R-:W-:Y:S01]  /*1010*/  FFMA.FTZ R31, R32, R19, R31 ;  /* 0x00000013201f7223 */ /* 0x000fe2000001001f */
[----:B------:R-:W-:Y:S01]  /*1020*/  LEA.HI R19, R5, 0xffffff80, RZ, 0x8 ;  /* 0xffffff8005137811 */ /* 0x000fe200078f40ff */
[----:B------:R-:W-:Y:S01]  /*1030*/  I2F.F16 R16, R16 ;  /* 0x0000001000107306 */ /* 0x000fe20000200c00 */
[----:B------:R-:W-:-:S02]  /*1040*/  LOP3.LUT R4, R4, 0xff, RZ, 0xc0, !PT ;  /* 0x000000ff04047812 */ /* 0x000fc400078ec0ff */
[----:B------:R-:W-:-:S03]  /*1050*/  SHF.R.U32.HI R5, RZ, 0x10, R5 ;  /* 0x00000010ff057819 */ /* 0x000fc60000011605 */
[----:B------:R-:W-:Y:S01]  /*1060*/  VIADD R4, R4, 0xffffff80 ;  /* 0xffffff8004047836 */ /* 0x000fe20000000000 */
[----:B------:R-:W-:Y:S01]  /*1070*/  LOP3.LUT R5, R5, 0xff, RZ, 0xc0, !PT ;  /* 0x000000ff05057812 */ /* 0x000fe200078ec0ff */
[----:B-1----:R-:W-:Y:S01]  /*1080*/  HADD2.F32 R30, -RZ, R30.H0_H0 ;  /* 0x2000001eff1e7230 */ /* 0x002fe20000004100 */
[----:B------:R-:W1:Y:S02]  /*1090*/  I2F.F16 R19, R19 ;  /* 0x0000001300137306 */ /* 0x000e640000200c00 */
[----:B------:R-:W-:Y:S02]  /*10a0*/  IADD3 R5, R5, -0x80, RZ ;  /* 0xffffff8005057810 */ /* 0x000fe40007ffe0ff */
[----:B------:R-:W-:Y:S01]  /*10b0*/  FFMA.FTZ R33, R32, R30, R33 ;  /* 0x0000001e20217223 */ /* 0x000fe20000010021 */
[----:B------:R-:W-:Y:S02]  /*10c0*/  SHF.R.U32.HI R30, RZ, 0x10, R6 ;  /* 0x00000010ff1e7819 */ /* 0x000fe40000011606 */
[----:B------:R-:W-:Y:S01]  /*10d0*/  SHF.R.U32.HI R32, RZ, 0x10, R7 ;  /* 0x00000010ff207819 */ /* 0x000fe20000011607 */
[----:B------:R-:W2:Y:S01]  /*10e0*/  I2F.F16 R4, R4 ;  /* 0x0000000400047306 */ /* 0x000ea20000200c00 */
[----:B------:R-:W-:-:S02]  /*10f0*/  LOP3.LUT R30, R30, 0xff, RZ, 0xc0, !PT ;  /* 0x000000ff1e1e7812 */ /* 0x000fc400078ec0ff */
[----:B------:R-:W-:Y:S02]  /*1100*/  LOP3.LUT R32, R32, 0xff, RZ, 0xc0, !PT ;  /* 0x000000ff20207812 */ /* 0x000fe400078ec0ff */
[----:B------:R-:W-:Y:S01]  /*1110*/  LEA.HI R6, R6, 0xffffff80, RZ, 0x8 ;  /* 0xffffff8006067811 */ /* 0x000fe200078f40ff */
[----:B------:R-:W-:Y:S02]  /*1120*/  VIADD R34, R30, 0xffffff80 ;  /* 0xffffff801e227836 */ /* 0x000fe40000000000 */
[----:B------:R-:W4:Y:S01]  /*1130*/  I2F.F16 R5, R5 ;  /* 0x0000000500057306 */ /* 0x000f220000200c00 */
[----:B------:R-:W-:Y:S02]  /*1140*/  VIADD R36, R32, 0xffffff80 ;  /* 0xffffff8020247836 */ /* 0x000fe40000000000 */
[----:B------:R-:W-:Y:S02]  /*1150*/  HADD2.F32 R32, -RZ, R17.H0_H0 ;  /* 0x20000011ff207230 */ /* 0x000fe40000004100 */
[----:B-1----:R-:W-:-:S02]  /*1160*/  HADD2.F32 R19, -RZ, R19.H0_H0 ;  /* 0x20000013ff137230 */ /* 0x002fc40000004100 */
[----:B--2---:R-:W-:Y:S01]  /*1170*/  HADD2.F32 R30, -RZ, R4.H0_H0 ;  /* 0x20000004ff1e7230 */ /* 0x004fe20000004100 */
[----:B------:R-:W1:Y:S04]  /*1180*/  I2F.F16 R34, R34 ;  /* 0x0000002200227306 */ /* 0x000e680000200c00 */
[----:B------:R-:W-:Y:S01]  /*1190*/  FFMA.FTZ R30, R30, R32, R35 ;  /* 0x000000201e1e7223 */ /* 0x000fe20000010023 */
[----:B----4-:R-:W-:-:S03]  /*11a0*/  HADD2.F32 R5, -RZ, R5.H0_H0 ;  /* 0x20000005ff057230 */ /* 0x010fc60000004100 */
[----:B------:R-:W2:Y:S02]  /*11b0*/  I2F.F16 R4, R36 ;  /* 0x0000002400047306 */ /* 0x000ea40000200c00 */
[----:B------:R-:W-:Y:S01]  /*11c0*/  FFMA.FTZ R29, R32, R5, R29 ;  /* 0x00000005201d7223 */ /* 0x000fe2000001001d */
[----:B-1----:R-:W-:-:S05]  /*11d0*/  HADD2.F32 R35, -RZ, R34.H0_H0 ;  /* 0x20000022ff237230 */ /* 0x002fca0000004100 */
[----:B------:R-:W1:Y:S01]  /*11e0*/  I2F.F16 R6, R6 ;  /* 0x0000000600067306 */ /* 0x000e620000200c00 */
[----:B------:R-:W-:Y:S01]  /*11f0*/  FFMA.FTZ R7, R32, R35, R31 ;  /* 0x0000002320077223 */ /* 0x000fe2000001001f */
[----:B---3--:R-:W-:Y:S01]  /*1200*/  LOP3.LUT R35, R8, 0xff, RZ, 0xc0, !PT ;  /* 0x000000ff08237812 */ /* 0x008fe200078ec0ff */
[----:B--2---:R-:W-:-:S05]  /*1210*/  HADD2.F32 R34, -RZ, R4.H0_H0 ;  /* 0x20000004ff227230 */ /* 0x004fca0000004100 */
[----:B------:R-:W2:Y:S01]  /*1220*/  I2F.F16 R31, R37 ;  /* 0x00000025001f7306 */ /* 0x000ea20000200c00 */
[----:B------:R-:W3:Y:S01]  /*1230*/  LDS.64 R4, [UR4+0x8] ;  /* 0x00000804ff047984 */ /* 0x000ee20008000a00 */
[----:B------:R-:W-:Y:S01]  /*1240*/  FFMA.FTZ R33, R32, R34, R33 ;  /* 0x0000002220217223 */ /* 0x000fe20000010021 */
[----:B------:R-:W-:Y:S01]  /*1250*/  HADD2.F32 R34, -RZ, R17.H1_H1 ;  /* 0x30000011ff227230 */ /* 0x000fe20000004100 */
[----:B------:R-:W-:Y:S01]  /*1260*/  LEA.HI R32, R8, 0xffffff80, RZ, 0x8 ;  /* 0xffffff8008207811 */ /* 0x000fe200078f40ff */
[----:B------:R-:W-:Y:S01]  /*1270*/  HADD2.F32 R17, -RZ, R16.H0_H0 ;  /* 0x20000010ff117230 */ /* 0x000fe20000004100 */
[----:B------:R-:W-:Y:S01]  /*1280*/  IADD3 R16, R35, -0x80, RZ ;  /* 0xffffff8023107810 */ /* 0x000fe20007ffe0ff */
[----:B-1----:R-:W-:Y:S02]  /*1290*/  HADD2.F32 R36, -RZ, R6.H0_H0 ;  /* 0x20000006ff247230 */ /* 0x002fe40000004100 */
[----:B------:R-:W-:Y:S01]  /*12a0*/  FFMA.FTZ R29, R34, R19, R29 ;  /* 0x00000013221d7223 */ /* 0x000fe2000001001d */
[----:B------:R-:W-:Y:S01]  /*12b0*/  LOP3.LUT R19, R10, 0xff, RZ, 0xc0, !PT ;  /* 0x000000ff0a137812 */ /* 0x000fe200078ec0ff */
[----:B------:R-:W-:Y:S01]  /*12c0*/  FFMA.FTZ R30, R17, R34, R30 ;  /* 0x00000022111e7223 */ /* 0x000fe2000001001e */
[----:B------:R-:W-:Y:S01]  /*12d0*/  LOP3.LUT R17, R9, 0xff, RZ, 0xc0, !PT ;  /* 0x000000ff09117812 */ /* 0x000fe200078ec0ff */
[----:B------:R-:W1:Y:S01]  /*12e0*/  I2F.F16 R16, R16 ;  /* 0x0000001000107306 */ /* 0x000e620000200c00 */
[----:B--2---:R-:W-:-:S02]  /*12f0*/  HADD2.F32 R31, -RZ, R31.H0_H0 ;  /* 0x2000001fff1f7230 */ /* 0x004fc40000004100 */
[C---:B------:R-:W-:Y:S01]  /*1300*/  FFMA.FTZ R7, R34.reuse, R36, R7 ;  /* 0x0000002422077223 */ /* 0x040fe20000010007 */
[----:B------:R-:W-:Y:S01]  /*1310*/  VIADD R19, R19, 0xffffff80 ;  /* 0xffffff8013137836 */ /* 0x000fe20000000000 */
[----:B------:R-:W-:Y:S01]  /*1320*/  SHF.R.U32.HI R35, RZ, 0x10, R8 ;  /* 0x00000010ff237819 */ /* 0x000fe20000011608 */
[----:B------:R-:W-:Y:S02]  /*1330*/  VIADD R17, R17, 0xffffff80 ;  /* 0xffffff8011117836 */ /* 0x000fe40000000000 */
[----:B------:R-:W-:Y:S01]  /*1340*/  FFMA.FTZ R33, R34, R31, R33 ;  /* 0x0000001f22217223 */ /* 0x000fe20000010021 */
[----:B------:R-:W-:Y:S01]  /*1350*/  LEA.HI R6, R9, 0xffffff80, RZ, 0x8 ;  /* 0xffffff8009067811 */ /* 0x000fe200078f40ff */
[----:B------:R-:W-:Y:S01]  /*1360*/  I2F.F16 R32, R32 ;  /* 0x0000002000207306 */ /* 0x000fe20000200c00 */
[----:B------:R-:W-:Y:S01]  /*1370*/  LOP3.LUT R35, R35, 0xff, RZ, 0xc0, !PT ;  /* 0x000000ff23237812 */ /* 0x000fe200078ec0ff */
[----:B-1----:R-:W-:-:S06]  /*1380*/  HADD2.F32 R31, -RZ, R16.H0_H0 ;  /* 0x20000010ff1f7230 */ /* 0x002fcc0000004100 */
[----:B------:R-:W1:Y:S08]  /*1390*/  I2F.F16 R17, R17 ;  /* 0x0000001100117306 */ /* 0x000e700000200c00 */
[----:B------:R-:W2:Y:S01]  /*13a0*/  I2F.F16 R19, R19 ;  /* 0x0000001300137306 */ /* 0x000ea20000200c00 */
[--C-:B---3--:R-:W-:Y:S02]  /*13b0*/  HADD2.F32 R34, -RZ, R4.reuse.H0_H0 ;  /* 0x20000004ff227230 */ /* 0x108fe40000004100 */
[----:B------:R-:W-:-:S02]  /*13c0*/  HADD2.F32 R4, -RZ, R4.H1_H1 ;  /* 0x30000004ff047230 */ /* 0x000fc40000004100 */
[----:B-1----:R-:W-:Y:S02]  /*13d0*/  HADD2.F32 R16, -RZ, R17.H0_H0 ;  /* 0x20000011ff107230 */ /* 0x002fe40000004100 */
[----:B------:R-:W-:Y:S01]  /*13e0*/  FFMA.FTZ R30, R31, R34, R30 ;  /* 0x000000221f1e7223 */ /* 0x000fe2000001001e */
[----:B------:R-:W-:Y:S01]  /*13f0*/  LOP3.LUT R31, R11, 0xff, RZ, 0xc0, !PT ;  /* 0x000000ff0b1f7812 */ /* 0x000fe200078ec0ff */
[----:B------:R-:W1:Y:S01]  /*1400*/  I2F.F16 R6, R6 ;  /* 0x0000000600067306 */ /* 0x000e620000200c00 */
[----:B------:R-:W-:Y:S01]  /*1410*/  LEA.HI R17, R10, 0xffffff80, RZ, 0x8 ;  /* 0xffffff800a117811 */ /* 0x000fe200078f40ff */
[C---:B------:R-:W-:Y:S01]  /*1420*/  FFMA.FTZ R16, R34.reuse, R16, R29 ;  /* 0x0000001022107223 */ /* 0x040fe2000001001d */
[----:B------:R-:W-:Y:S02]  /*1430*/  SHF.R.U32.HI R29, RZ, 0x8, R8 ;  /* 0x00000008ff1d7819 */ /* 0x000fe40000011608 */
[----:B------:R-:W-:Y:S01]  /*1440*/  IADD3 R36, R31, -0x80, RZ ;  /* 0xffffff801f247810 */ /* 0x000fe20007ffe0ff */
[----:B--2---:R-:W-:Y:S01]  /*1450*/  HADD2.F32 R19, -RZ, R19.H0_H0 ;  /* 0x20000013ff137230 */ /* 0x004fe20000004100 */
[----:B------:R-:W-:Y:S01]  /*1460*/  LOP3.LUT R31, R29, 0xff, RZ, 0xc0, !PT ;  /* 0x000000ff1d1f7812 */ /* 0x000fe200078ec0ff */
[----:B------:R-:W-:Y:S03]  /*1470*/  I2F.F16 R17, R17 ;  /* 0x0000001100117306 */ /* 0x000fe60000200c00 */
[----:B------:R-:W-:Y:S01]  /*1480*/  FFMA.FTZ R7, R34, R19, R7 ;  /* 0x0000001322077223 */ /* 0x000fe20000010007 */
[----:B------:R-:W-:Y:S01]  /*1490*/  VIADD R8, R31, 0xffffff80 ;  /* 0xffffff801f087836 */ /* 0x000fe20000000000 */
[----:B------:R-:W-:Y:S01]  /*14a0*/  SHF.R.U32.HI R31, RZ, 0x8, R9 ;  /* 0x00000008ff1f7819 */ /* 0x000fe20000011609 */
[----:B------:R-:W-:-:S02]  /*14b0*/  VIADD R19, R35, 0xffffff80 ;  /* 0xffffff8023137836 */ /* 0x000fc40000000000 */
[----:B------:R-:W2:Y:S01]  /*14c0*/  I2F.F16 R29, R36 ;  /* 0x00000024001d7306 */ /* 0x000ea20000200c00 */
[----:B------:R-:W-:Y:S01]  /*14d0*/  LOP3.LUT R31, R31, 0xff, RZ, 0xc0, !PT ;  /* 0x000000ff1f1f7812 */ /* 0x000fe200078ec0ff */
[----:B-1----:R-:W-:-:S06]  /*14e0*/  HADD2.F32 R6, -RZ, R6.H0_H0 ;  /* 0x20000006ff067230 */ /* 0x002fcc0000004100 */
[----:B------:R-:W1:Y:S01]  /*14f0*/  I2F.F16 R8, R8 ;  /* 0x0000000800087306 */ /* 0x000e620000200c00 */
[----:B--2---:R-:W-:Y:S01]  /*1500*/  HADD2.F32 R35, -RZ, R29.H0_H0 ;  /* 0x2000001dff237230 */ /* 0x004fe20000004100 */
[----:B------:R-:W-:-:S06]  /*1510*/  SHF.R.U32.HI R29, RZ, 0x10, R9 ;  /* 0x00000010ff1d7819 */ /* 0x000fcc0000011609 */
[----:B------:R-:W2:Y:S01]  /*1520*/  I2F.F16 R19, R19 ;  /* 0x0000001300137306 */ /* 0x000ea20000200c00 */
[----:B------:R-:W-:Y:S02]  /*1530*/  IADD3 R9, R31, -0x80, RZ ;  /* 0xffffff801f097810 */ /* 0x000fe40007ffe0ff */
[--C-:B------:R-:W-:Y:S01]  /*1540*/  SHF.R.U32.HI R31, RZ, 0x8, R10.reuse ;  /* 0x00000008ff1f7819 */ /* 0x100fe2000001160a */
[----:B------:R-:W-:Y:S01]  /*1550*/  FFMA.FTZ R33, R34, R35, R33 ;  /* 0x0000002322217223 */ /* 0x000fe20000010021 */
[----:B------:R-:W-:Y:S01]  /*1560*/  SHF.R.U32.HI R10, RZ, 0x10, R10 ;  /* 0x00000010ff0a7819 */ /* 0x000fe2000001160a */
[----:B-1----:R-:W-:Y:S01]  /*1570*/  HADD2.F32 R37, -RZ, R8.H0_H0 ;  /* 0x20000008ff257230 */ /* 0x002fe20000004100 */
[--C-:B------:R-:W-:Y:S01]  /*1580*/  SHF.R.U32.HI R35, RZ, 0x8, R11.reuse ;  /* 0x00000008ff237819 */ /* 0x100fe2000001160b */
[----:B------:R-:W1:Y:S01]  /*1590*/  I2F.F16 R9, R9 ;  /* 0x0000000900097306 */ /* 0x000e620000200c00 */
[----:B------:R-:W-:Y:S02]  /*15a0*/  LOP3.LUT R31, R31, 0xff, RZ, 0xc0, !PT ;  /* 0x000000ff1f1f7812 */ /* 0x000fe400078ec0ff */
[----:B------:R-:W-:Y:S01]  /*15b0*/  LOP3.LUT R10, R10, 0xff, RZ, 0xc0, !PT ;  /* 0x000000ff0a0a7812 */ /* 0x000fe200078ec0ff */
[----:B------:R-:W-:Y:S01]  /*15c0*/  FFMA.FTZ R30, R37, R4, R30 ;  /* 0x00000004251e7223 */ /* 0x000fe2000001001e */
[----:B------:R-:W-:Y:S01]  /*15d0*/  LOP3.LUT R35, R35, 0xff, RZ, 0xc0, !PT ;  /* 0x000000ff23237812 */ /* 0x000fe200078ec0ff */
[----:B------:R-:W-:Y:S01]  /*15e0*/  VIADD R34, R31, 0xffffff80 ;  /* 0xffffff801f227836 */ /* 0x000fe20000000000 */
[----:B------:R-:W-:Y:S01]  /*15f0*/  IADD3 R31, R10, -0x80, RZ ;  /* 0xffffff800a1f7810 */ /* 0x000fe20007ffe0ff */
[----:B--2---:R-:W-:Y:S01]  /*1600*/  HADD2.F32 R19, -RZ, R19.H0_H0 ;  /* 0x20000013ff137230 */ /* 0x004fe20000004100 */
[----:B------:R-:W-:Y:S01]  /*1610*/  LOP3.LUT R29, R29, 0xff, RZ, 0xc0, !PT ;  /* 0x000000ff1d1d7812 */ /* 0x000fe200078ec0ff */
[----:B------:R-:W-:Y:S01]  /*1620*/  VIADD R10, R35, 0xffffff80 ;  /* 0xffffff80230a7836 */ /* 0x000fe20000000000 */
[----:B------:R-:W-:Y:S01]  /*1630*/  SHF.R.U32.HI R35, RZ, 0x10, R11 ;  /* 0x00000010ff237819 */ /* 0x000fe2000001160b */
[----:B------:R-:W2:Y:S02]  /*1640*/  I2F.F16 R34, R34 ;  /* 0x0000002200227306 */ /* 0x000ea40000200c00 */
[----:B------:R-:W-:Y:S01]  /*1650*/  VIADD R29, R29, 0xffffff80 ;  /* 0xffffff801d1d7836 */ /* 0x000fe20000000000 */
[----:B------:R-:W-:-:S05]  /*1660*/  LOP3.LUT R35, R35, 0xff, RZ, 0xc0, !PT ;  /* 0x000000ff23237812 */ /* 0x000fca00078ec0ff */
[----:B------:R-:W3:Y:S01]  /*1670*/  I2F.F16 R10, R10 ;  /* 0x0000000a000a7306 */ /* 0x000ee20000200c00 */
[----:B------:R-:W-:Y:S02]  /*1680*/  VIADD R8, R35, 0xffffff80 ;  /* 0xffffff8023087836 */ /* 0x000fe40000000000 */
[----:B-1----:R-:W-:Y:S01]  /*1690*/  HADD2.F32 R35, -RZ, R9.H0_H0 ;  /* 0x20000009ff237230 */ /* 0x002fe20000004100 */
[----:B------:R-:W-:Y:S01]  /*16a0*/  LEA.HI R9, R11, 0xffffff80, RZ, 0x8 ;  /* 0xffffff800b097811 */ /* 0x000fe200078f40ff */
[--C-:B------:R-:W-:Y:S02]  /*16b0*/  HADD2.F32 R11, -RZ, R5.reuse.H0_H0 ;  /* 0x20000005ff0b7230 */ /* 0x100fe40000004100 */
[----:B--2---:R-:W-:Y:S01]  /*16c0*/  HADD2.F32 R34, -RZ, R34.H0_H0 ;  /* 0x20000022ff227230 */ /* 0x004fe20000004100 */
[----:B------:R-:W1:Y:S01]  /*16d0*/  I2F.F16 R31, R31 ;  /* 0x0000001f001f7306 */ /* 0x000e620000200c00 */
[----:B------:R-:W-:Y:S01]  /*16e0*/  FFMA.FTZ R16, R4, R35, R16 ;  /* 0x0000002304107223 */ /* 0x000fe20000010010 */
[----:B------:R-:W-:Y:S01]  /*16f0*/  FFMA.FTZ R30, R19, R11, R30 ;  /* 0x0000000b131e7223 */ /* 0x000fe2000001001e */
[----:B------:R-:W-:-:S02]  /*1700*/  HADD2.F32 R5, -RZ, R5.H1_H1 ;  /* 0x30000005ff057230 */ /* 0x000fc40000004100 */
[C---:B------:R-:W-:Y:S01]  /*1710*/  FFMA.FTZ R7, R4.reuse, R34, R7 ;  /* 0x0000002204077223 */ /* 0x040fe20000010007 */
[----:B---3--:R-:W-:Y:S02]  /*1720*/  HADD2.F32 R34, -RZ, R10.H0_H0 ;  /* 0x2000000aff227230 */ /* 0x008fe40000004100 */
[----:B------:R-:W2:Y:S03]  /*1730*/  I2F.F16 R29, R29 ;  /* 0x0000001d001d7306 */ /* 0x000ea60000200c00 */
[----:B------:R-:W-:Y:S01]  /*1740*/  FFMA.FTZ R4, R4, R34, R33 ;  /* 0x0000002204047223 */ /* 0x000fe20000010021 */
[----:B-1----:R-:W-:-:S04]  /*1750*/  HADD2.F32 R10, -RZ, R31.H0_H0 ;  /* 0x2000001fff0a7230 */ /* 0x002fc80000004100 */
[----:B------:R-:W1:Y:S01]  /*1760*/  I2F.F16 R8, R8 ;  /* 0x0000000800087306 */ /* 0x000e620000200c00 */
[----:B------:R-:W-:Y:S01]  /*1770*/  FFMA.FTZ R19, R11, R10, R7 ;  /* 0x0000000a0b137223 */ /* 0x000fe20000010007 */
[----:B------:R-:W-:Y:S02]  /*1780*/  HADD2.F32 R7, -RZ, R32.H0_H0 ;  /* 0x20000020ff077230 */ /* 0x000fe40000004100 */
[----:B--2---:R-:W-:-:S04]  /*1790*/  HADD2.F32 R29, -RZ, R29.H0_H0 ;  /* 0x2000001dff1d7230 */ /* 0x004fc80000004100 */
[----:B------:R-:W2:Y:S01]  /*17a0*/  I2F.F16 R9, R9 ;  /* 0x0000000900097306 */ /* 0x000ea20000200c00 */
[----:B------:R-:W-:Y:S01]  /*17b0*/  FFMA.FTZ R30, R7, R5, R30 ;  /* 0x00000005071e7223 */ /* 0x000fe2000001001e */
[----:B------:R-:W-:-:S03]  /*17c0*/  FFMA.FTZ R16, R11, R29, R16 ;  /* 0x0000001d0b107223 */ /* 0x000fc60000010010 */
[----:B------:R-:W-:Y:S01]  /*17d0*/  FMUL.FTZ R30, R15, R30 ;  /* 0x0000001e0f1e7220 */ /* 0x000fe20000410000 */
[----:B-1----:R-:W-:Y:S02]  /*17e0*/  HADD2.F32 R10, -RZ, R8.H0_H0 ;  /* 0x20000008ff0a7230 */ /* 0x002fe40000004100 */
[----:B------:R-:W-:Y:S01]  /*17f0*/  FFMA.FTZ R7, R5, R6, R16 ;  /* 0x0000000605077223 */ /* 0x000fe20000010010 */
[----:B------:R-:W-:Y:S01]  /*1800*/  HADD2.F32 R8, -RZ, R17.H0_H0 ;  /* 0x20000011ff087230 */ /* 0x000fe20000004100 */
[----:B------:R-:W-:Y:S01]  /*1810*/  F2FP.F16.F32.PACK_AB R30, RZ, R30 ;  /* 0x0000001eff1e723e */ /* 0x000fe200000000ff */
[----:B------:R-:W-:Y:S01]  /*1820*/  FFMA.FTZ R11, R11, R10, R4 ;  /* 0x0000000a0b0b7223 */ /* 0x000fe20000010004 */
[----:B------:R-:W-:Y:S02]  /*1830*/  FMUL.FTZ R7, R14, R7 ;  /* 0x000000070e077220 */ /* 0x000fe40000410000 */
[----:B------:R-:W-:Y:S01]  /*1840*/  FFMA.FTZ R8, R5, R8, R19 ;  /* 0x0000000805087223 */ /* 0x000fe20000010013 */
[----:B--2---:R-:W-:-:S03]  /*1850*/  HADD2.F32 R32, -RZ, R9.H0_H0 ;  /* 0x20000009ff207230 */ /* 0x004fc60000004100 */
[----:B------:R-:W-:Y:S01]  /*1860*/  FMUL.FTZ R8, R13, R8 ;  /* 0x000000080d087220 */ /* 0x000fe20000410000 */
[----:B------:R-:W-:Y:S01]  /*1870*/  F2FP.F16.F32.PACK_AB R7, RZ, R7 ;  /* 0x00000007ff07723e */ /* 0x000fe200000000ff */
[----:B------:R-:W-:-:S03]  /*1880*/  FFMA.FTZ R11, R5, R32, R11 ;  /* 0x00000020050b7223 */ /* 0x000fc6000001000b */
[----:B------:R-:W-:Y:S01]  /*1890*/  F2FP.F16.F32.PACK_AB R8, RZ, R8 ;  /* 0x00000008ff08723e */ /* 0x000fe200000000ff */
[----:B------:R-:W-:Y:S01]  /*18a0*/  FMUL.FTZ R11, R12, R11 ;  /* 0x0000000b0c0b7220 */ /* 0x000fe20000410000 */
[----:B------:R-:W-:-:S04]  /*18b0*/  PRMT R30, R30, 0x5410, R7 ;  /* 0x000054101e1e7816 */ /* 0x000fc80000000007 */
[----:B------:R-:W-:Y:S02]  /*18c0*/  F2FP.F16.F32.PACK_AB R11, RZ, R11 ;  /* 0x0000000bff0b723e */ /* 0x000fe400000000ff */
[----:B------:R-:W-:Y:S02]  /*18d0*/  HFMA2.MMA R26, R30, 1, 1, R26 ;  /* 0x3c003c001e1a7835 */ /* 0x000fe4000000001a */
[----:B------:R-:W-:-:S05]  /*18e0*/  PRMT R8, R8, 0x5410, R11 ;  /* 0x0000541008087816 */ /* 0x000fca000000000b */
[----:B------:R-:W-:-:S07]  /*18f0*/  HADD2 R25, R8, R25 ;  /* 0x0000001908197230 */ /* 0x000fce0000000000 */
.L_x_4930:
[----:B------:R-:W1:Y:S02]  /*1900*/  LDC R29, c[0x0][0x23c] ;  /* 0x00008f00ff1d7b82 */ /* 0x000e640000000800 */
[----:B-1----:R-:W-:-:S04]  /*1910*/  IMAD.WIDE R4, R29, 0x8, R22 ;  /* 0x000000081d047825 */ /* 0x002fc800078e0216 */
[----:B------:R-:W-:-:S04]  /*1920*/  IMAD.WIDE R8, R29, 0x8, R20 ;  /* 0x000000081d087825 */ /* 0x000fc800078e0214 */
[C---:B------:R-:W-:Y:S02]  /*1930*/  IMAD.WIDE R30, R29.reuse, 0x8, R4 ;  /* 0x000000081d1e7825 */ /* 0x040fe400078e0204 */
[----:B------:R-:W5:Y:S02]  /*1940*/  LDG.E.128.CONSTANT R4, desc[UR6][R4.64] ;  /* 0x0000000604047981 */ /* 0x000f64000c1e9d00 */
[----:B------:R-:W-:Y:S01]  /*1950*/  IMAD.WIDE R20, R29, 0x8, R8 ;  /* 0x000000081d147825 */ /* 0x000fe200078e0208 */
[----:B------:R-:W-:Y:S06]  /*1960*/  @P0 BRA `(.L_x_4931) ;  /* 0x0000000800fc0947 */ /* 0x000fec0003800000 */
[----:B------:R-:W2:Y:S01]  /*1970*/  LDG.E.128.CONSTANT R8, desc[UR6][R8.64] ;  /* 0x0000000608087981 */ /* 0x000ea2000c1e9d00 */
[----:B-----5:R-:W-:Y:S02]  /*1980*/  LOP3.LUT R19, R4, 0xff, RZ, 0xc0, !PT ;  /* 0x000000ff04137812 */ /* 0x020fe400078ec0ff */
[----:B------:R-:W-:Y:S01]  /*1990*/  SHF.R.U32.HI R35, RZ, 0x8, R4 ;  /* 0x00000008ff237819 */ /* 0x000fe20000011604 */
[----:B------:R-:W1:Y:S01]  /*19a0*/  LDS.64 R16, [UR4+0x10] ;  /* 0x00001004ff107984 */ /* 0x000e620008000a00 */
[----:B------:R-:W-:Y:S02]  /*19b0*/  IADD3 R32, R19, -0x80, RZ ;  /* 0xffffff8013207810 */ /* 0x000fe40007ffe0ff */
[----:B------:R-:W-:Y:S02]  /*19c0*/  LOP3.LUT R19, R5, 0xff, RZ, 0xc0, !PT ;  /* 0x000000ff05137812 */ /* 0x000fe400078ec0ff */
[----:B------:R-:W3:Y:S01]  /*19d0*/  I2F.F16 R22, R32 ;  /* 0x0000002000167306 */ /* 0x000ee20000200c00 */
[----:B------:R-:W-:-:S02]  /*19e0*/  LOP3.LUT R35, R35, 0xff, RZ, 0xc0, !PT ;  /* 0x000000ff23237812 */ /* 0x000fc400078ec0ff */
[----:B------:R-:W-:Y:S01]  /*19f0*/  VIADD R23, R19, 0xffffff80 ;  /* 0xffffff8013177836 */ /* 0x000fe20000000000 */
[----:B------:R-:W-:-:S05]  /*1a00*/  LOP3.LUT R19, R6, 0xff, RZ, 0xc0, !PT ;  /* 0x000000ff06137812 */ /* 0x000fca00078ec0ff */
[----:B------:R-:W-:Y:S01]  /*1a10*/  VIADD R36, R19, 0xffffff80 ;  /* 0xffffff8013247836 */ /* 0x000fe20000000000 */
[----:B------:R-:W-:Y:S01]  /*1a20*/  LOP3.LUT R19, R7, 0xff, RZ, 0xc0, !PT ;  /* 0x000000ff07137812 */ /* 0x000fe200078ec0ff */
[----:B------:R-:W4:Y:S03]  /*1a30*/  I2F.F16 R23, R23 ;  /* 0x0000001700177306 */ /* 0x000f260000200c00 */
[----:B------:R-:W-:Y:S01]  /*1a40*/  IADD3 R37, R19, -0x80, RZ ;  /* 0xffffff8013257810 */ /* 0x000fe20007ffe0ff */
[----:B---3--:R-:W-:-:S04]  /*1a50*/  HADD2.F32 R22, -RZ, R22.H0_H0 ;  /* 0x20000016ff167230 */ /* 0x008fc80000004100 */
[----:B------:R4:W3:Y:S08]  /*1a60*/  I2F.F16 R33, R36 ;  /* 0x0000002400217306 */ /* 0x0008f00000200c00 */
[----:B------:R0:W0:Y:S01]  /*1a70*/  I2F.F16 R34, R37 ;  /* 0x0000002500227306 */ /* 0x0000220000200c00 */
[----:B----4-:R-:W-:Y:S02]  /*1a80*/  HADD2.F32 R36, -RZ, R23.H0_H0 ;  /* 0x20000017ff247230 */ /* 0x010fe40000004100 */
[----:B---3--:R-:W-:-:S02]  /*1a90*/  HADD2.F32 R32, -RZ, R33.H0_H0 ;  /* 0x20000021ff207230 */ /* 0x008fc40000004100 */
[----:B-1----:R-:W-:Y:S02]  /*1aa0*/  HADD2.F32 R19, -RZ, R16.H0_H0 ;  /* 0x20000010ff137230 */ /* 0x002fe40000004100 */
[----:B0-----:R-:W-:-:S03]  /*1ab0*/  VIADD R37, R35, 0xffffff80 ;  /* 0xffffff8023257836 */ /* 0x001fc60000000000 */
[----:B------:R-:W-:Y:S01]  /*1ac0*/  FFMA.FTZ R33, R22, R19, RZ ;  /* 0x0000001316217223 */ /* 0x000fe200000100ff */
[C---:B------:R-:W-:Y:S01]  /*1ad0*/  FFMA.FTZ R22, R19.reuse, R32, RZ ;  /* 0x0000002013167223 */ /* 0x040fe200000100ff */
[----:B------:R-:W-:Y:S01]  /*1ae0*/  SHF.R.U32.HI R32, RZ, 0x8, R5 ;  /* 0x00000008ff207819 */ /* 0x000fe20000011605 */
[----:B------:R-:W-:Y:S02]  /*1af0*/  HADD2.F32 R34, -RZ, R34.H0_H0 ;  /* 0x20000022ff227230 */ /* 0x000fe40000004100 */
[C---:B------:R-:W-:Y:S01]  /*1b00*/  FFMA.FTZ R23, R19.reuse, R36, RZ ;  /* 0x0000002413177223 */ /* 0x040fe200000100ff */
[----:B------:R-:W-:Y:S01]  /*1b10*/  SHF.R.U32.HI R36, RZ, 0x8, R7 ;  /* 0x00000008ff247819 */ /* 0x000fe20000011607 */
[----:B------:R-:W-:Y:S01]  /*1b20*/  I2F.F16 R37, R37 ;  /* 0x0000002500257306 */ /* 0x000fe20000200c00 */
[----:B------:R-:W-:Y:S01]  /*1b30*/  LOP3.LUT R32, R32, 0xff, RZ, 0xc0, !PT ;  /* 0x000000ff20207812 */ /* 0x000fe200078ec0ff */
[----:B------:R-:W-:Y:S01]  /*1b40*/  FFMA.FTZ R19, R19, R34, RZ ;  /* 0x0000002213137223 */ /* 0x000fe200000100ff */
[----:B------:R-:W-:-:S02]  /*1b50*/  SHF.R.U32.HI R34, RZ, 0x8, R6 ;  /* 0x00000008ff227819 */ /* 0x000fc40000011606 */
[----:B------:R-:W-:Y:S01]  /*1b60*/  LOP3.LUT R36, R36, 0xff, RZ, 0xc0, !PT ;  /* 0x000000ff24247812 */ /* 0x000fe200078ec0ff */
[----:B------:R-:W-:Y:S01]  /*1b70*/  VIADD R32, R32, 0xffffff80 ;  /* 0xffffff8020207836 */ /* 0x000fe20000000000 */
[----:B------:R-:W-:-:S03]  /*1b80*/  LOP3.LUT R35, R34, 0xff, RZ, 0xc0, !PT ;  /* 0x000000ff22237812 */ /* 0x000fc600078ec0ff */
[----:B------:R-:W0:Y:S01]  /*1b90*/  I2F.F16 R34, R32 ;  /* 0x0000002000227306 */ /* 0x000e220000200c00 */
[----:B------:R-:W-:Y:S01]  /*1ba0*/  IADD3 R35, R35, -0x80, RZ ;  /* 0xffffff8023237810 */ /* 0x000fe20007ffe0ff */
[----:B------:R-:W-:-:S06]  /*1bb0*/  VIADD R36, R36, 0xffffff80 ;  /* 0xffffff8024247836 */ /* 0x000fcc0000000000 */
[----:B------:R1:W3:Y:S01]  /*1bc0*/  I2F.F16 R32, R36 ;  /* 0x0000002400207306 */ /* 0x0002e20000200c00 */
[----:B0-----:R-:W-:-:S07]  /*1bd0*/  HADD2.F32 R34, -RZ, R34.H0_H0 ;  /* 0x20000022ff227230 */ /* 0x001fce0000004100 */
[----:B------:R-:W0:Y:S01]  /*1be0*/  I2F.F16 R35, R35 ;  /* 0x0000002300237306 */ /* 0x000e220000200c00 */
[----:B-1----:R-:W-:Y:S02]  /*1bf0*/  HADD2.F32 R36, -RZ, R16.H1_H1 ;  /* 0x30000010ff247230 */ /* 0x002fe40000004100 */
[----:B------:R-:W-:-:S03]  /*1c00*/  HADD2.F32 R16, -RZ, R37.H0_H0 ;  /* 0x20000025ff107230 */ /* 0x000fc60000004100 */
[----:B------:R-:W-:Y:S01]  /*1c10*/  FFMA.FTZ R34, R36, R34, R23 ;  /* 0x0000002224227223 */ /* 0x000fe20000010017 */
[----:B---3--:R-:W-:Y:S02]  /*1c20*/  HADD2.F32 R23, -RZ, R32.H0_H0 ;  /* 0x20000020ff177230 */ /* 0x008fe40000004100 */
[----:B------:R-:W-:Y:S01]  /*1c30*/  FFMA.FTZ R16, R16, R36, R33 ;  /* 0x0000002410107223 */ /* 0x000fe20000010021 */
[----:B------:R-:W-:Y:S02]  /*1c40*/  SHF.R.U32.HI R33, RZ, 0x10, R5 ;  /* 0x00000010ff217819 */ /* 0x000fe40000011605 */
[----:B------:R-:W-:Y:S01]  /*1c50*/  SHF.R.U32.HI R32, RZ, 0x10, R4 ;  /* 0x00000010ff207819 */ /* 0x000fe20000011604 */
[----:B------:R-:W-:Y:S01]  /*1c60*/  FFMA.FTZ R23, R36, R23, R19 ;  /* 0x0000001724177223 */ /* 0x000fe20000010013 */
[----:B------:R-:W-:Y:S01]  /*1c70*/  LOP3.LUT R33, R33, 0xff, RZ, 0xc0, !PT ;  /* 0x000000ff21217812 */ /* 0x000fe200078ec0ff */
[----:B0-----:R-:W-:Y:S01]  /*1c80*/  HADD2.F32 R35, -RZ, R35.H0_H0 ;  /* 0x20000023ff237230 */ /* 0x001fe20000004100 */
[----:B------:R-:W-:-:S04]  /*1c90*/  LOP3.LUT R32, R32, 0xff, RZ, 0xc0, !PT ;  /* 0x000000ff20207812 */ /* 0x000fc800078ec0ff */
[----:B------:R-:W-:Y:S01]  /*1ca0*/  FFMA.FTZ R22, R36, R35, R22 ;  /* 0x0000002324167223 */ /* 0x000fe20000010016 */
[----:B------:R-:W-:Y:S01]  /*1cb0*/  IADD3 R36, R33, -0x80, RZ ;  /* 0xffffff8021247810 */ /* 0x000fe20007ffe0ff */
[----:B------:R-:W-:Y:S01]  /*1cc0*/  VIADD R19, R32, 0xffffff80 ;  /* 0xffffff8020137836 */ /* 0x000fe20000000000 */
[----:B------:R-:W-:Y:S01]  /*1cd0*/  SHF.R.U32.HI R33, RZ, 0x10, R7 ;  /* 0x00000010ff217819 */ /* 0x000fe20000011607 */
[----:B------:R-:W-:Y:S01]  /*1ce0*/  HADD2.F32 R35, -RZ, R17.H0_H0 ;  /* 0x20000011ff237230 */ /* 0x000fe20000004100 */
[----:B------:R-:W-:Y:S02]  /*1cf0*/  SHF.R.U32.HI R32, RZ, 0x10, R6 ;  /* 0x00000010ff207819 */ /* 0x000fe40000011606 */
[----:B------:R-:W-:Y:S01]  /*1d00*/  LOP3.LUT R33, R33, 0xff, RZ, 0xc0, !PT ;  /* 0x000000ff21217812 */ /* 0x000fe200078ec0ff */
[----:B------:R-:W0:Y:S01]  /*1d10*/  I2F.F16 R19, R19 ;  /* 0x0000001300137306 */ /* 0x000e220000200c00 */
[----:B------:R-:W-:Y:S02]  /*1d20*/  LOP3.LUT R32, R32, 0xff, RZ, 0xc0, !PT ;  /* 0x000000ff20207812 */ /* 0x000fe400078ec0ff */
[----:B------:R-:W-:Y:S01]  /*1d30*/  LEA.HI R6, R6, 0xffffff80, RZ, 0x8 ;  /* 0xffffff8006067811 */ /* 0x000fe200078f40ff */
[----:B------:R-:W-:Y:S01]  /*1d40*/  VIADD R33, R33, 0xffffff80 ;  /* 0xffffff8021217836 */ /* 0x000fe20000000000 */
[----:B------:R-:W-:Y:S01]  /*1d50*/  LEA.HI R7, R7, 0xffffff80, RZ, 0x8 ;  /* 0xffffff8007077811 */ /* 0x000fe200078f40ff */
[----:B------:R-:W-:-:S02]  /*1d60*/  VIADD R32, R32, 0xffffff80 ;  /* 0xffffff8020207836 */ /* 0x000fc40000000000 */
[----:B------:R-:W1:Y:S01]  /*1d70*/  I2F.F16 R36, R36 ;  /* 0x0000002400247306 */ /* 0x000e620000200c00 */
[----:B0-----:R-:W-:-:S07]  /*1d80*/  HADD2.F32 R37, -RZ, R19.H0_H0 ;  /* 0x20000013ff257230 */ /* 0x001fce0000004100 */
[----:B------:R-:W0:Y:S01]  /*1d90*/  I2F.F16 R33, R33 ;  /* 0x0000002100217306 */ /* 0x000e220000200c00 */
[----:B------:R-:W-:Y:S01]  /*1da0*/  LEA.HI R19, R4, 0xffffff80, RZ, 0x8 ;  /* 0xffffff8004137811 */ /* 0x000fe200078f40ff */
[----:B------:R-:W-:Y:S01]  /*1db0*/  FFMA.FTZ R16, R37, R35, R16 ;  /* 0x0000002325107223 */ /* 0x000fe20000010010 */
[----:B-1----:R-:W-:-:S05]  /*1dc0*/  HADD2.F32 R4, -RZ, R36.H0_H0 ;  /* 0x20000024ff047230 */ /* 0x002fca0000004100 */
[----:B------:R-:W1:Y:S01]  /*1dd0*/  I2F.F16 R32, R32 ;  /* 0x0000002000207306 */ /* 0x000e620000200c00 */
[----:B------:R-:W-:Y:S01]  /*1de0*/  LEA.HI R36, R5, 0xffffff80, RZ, 0x8 ;  /* 0xffffff8005247811 */ /* 0x000fe200078f40ff */
[----:B------:R-:W-:Y:S01]  /*1df0*/  FFMA.FTZ R34, R35, R4, R34 ;  /* 0x0000000423227223 */ /* 0x000fe20000010022 */
[----:B0-----:R-:W-:-:S05]  /*1e00*/  HADD2.F32 R4, -RZ, R33.H0_H0 ;  /* 0x20000021ff047230 */ /* 0x001fca0000004100 */
[----:B------:R-:W0:Y:S01]  /*1e10*/  I2F.F16 R19, R19 ;  /* 0x0000001300137306 */ /* 0x000e220000200c00 */
[----:B------:R-:W-:Y:S02]  /*1e20*/  HADD2.F32 R33, -RZ, R17.H1_H1 ;  /* 0x30000011ff217230 */ /* 0x000fe40000004100 */
[C---:B------:R-:W-:Y:S02]  /*1e30*/  FFMA.FTZ R23, R35.reuse, R4, R23 ;  /* 0x0000000423177223 */ /* 0x040fe40000010017 */
[----:B------:R-:W3:Y:S01]  /*1e40*/  LDS.64 R4, [UR4+0x18] ;  /* 0x00001804ff047984 */ /* 0x000ee20008000a00 */
        /* <DEDUP_REMOVED lines=12> */
[----:B------:R-:W-:Y:S01]  /*1f10*/  FFMA.FTZ R23, R33, R36, R23 ;  /* 0x0000002421177223 */ /* 0x000fe20000010017 */
[----:B---3--:R-:W-:Y:S01]  /*1f20*/  HADD2.F32 R33, -RZ, R4.H0_H0 ;  /* 0x20000004ff217230 */ /* 0x008fe20000004100 */
[----:B--2---:R-:W-:Y:S02]  /*1f30*/  LOP3.LUT R32, R8, 0xff, RZ, 0xc0, !PT ;  /* 0x000000ff08207812 */ /* 0x004fe400078ec0ff */
[----:B------:R-:W-:Y:S02]  /*1f40*/  LOP3.LUT R19, R9, 0xff, RZ, 0xc0, !PT ;  /* 0x000000ff09137812 */ /* 0x000fe400078ec0ff */
[----:B------:R-:W-:Y:S02]  /*1f50*/  IADD3 R35, R32, -0x80, RZ ;  /* 0xffffff8020237810 */ /* 0x000fe40007ffe0ff */
[----:B------:R-:W-:Y:S01]  /*1f60*/  LOP3.LUT R32, R10, 0xff, RZ, 0xc0, !PT ;  /* 0x000000ff0a207812 */ /* 0x000fe200078ec0ff */
[----:B------:R-:W-:Y:S01]  /*1f70*/  VIADD R19, R19, 0xffffff80 ;  /* 0xffffff8013137836 */ /* 0x000fe20000000000 */
[----:B------:R0:W1:Y:S01]  /*1f80*/  I2F.F16 R16, R35 ;  /* 0x0000002300107306 */ /* 0x0000620000200c00 */
[----:B------:R-:W-:-:S02]  /*1f90*/  LOP3.LUT R7, R11, 0xff, RZ, 0xc0, !PT ;  /* 0x000000ff0b077812 */ /* 0x000fc400078ec0ff */
[----:B------:R-:W-:Y:S01]  /*1fa0*/  VIADD R32, R32, 0xffffff80 ;  /* 0xffffff8020207836 */ /* 0x000fe20000000000 */
[----:B------:R-:W-:Y:S02]  /*1fb0*/  LEA.HI R6, R8, 0xffffff80, RZ, 0x8 ;  /* 0xffffff8008067811 */ /* 0x000fe400078f40ff */
[----:B------:R-:W-:Y:S02]  /*1fc0*/  LEA.HI R36, R10, 0xffffff80, RZ, 0x8 ;  /* 0xffffff800a247811 */ /* 0x000fe400078f40ff */
[----:B------:R-:W2:Y:S01]  /*1fd0*/  I2F.F16 R19, R19 ;  /* 0x0000001300137306 */ /* 0x000ea20000200c00 */
[----:B0-----:R-:W-:Y:S02]  /*1fe0*/  IADD3 R35, R7, -0x80, RZ ;  /* 0xffffff8007237810 */ /* 0x001fe40007ffe0ff */
[----:B------:R-:W-:Y:S01]  /*1ff0*/  LEA.HI R7, R9, 0xffffff80, RZ, 0x8 ;  /* 0xffffff8009077811 */ /* 0x000fe200078f40ff */
[----:B-1----:R-:W-:-:S04]  /*2000*/  HADD2.F32 R16, -RZ, R16.H0_H0 ;  /* 0x20000010ff107230 */ /* 0x002fc80000004100 */
[----:B------:R-:W0:Y:S01]  /*2010*/  I2F.F16 R32, R32 ;  /* 0x0000002000207306 */ /* 0x000e220000200c00 */
[----:B------:R-:W-:Y:S01]  /*2020*/  FFMA.FTZ R17, R16, R33, R17 ;  /* 0x0000002110117223 */ /* 0x000fe20000010011 */
[----:B------:R-:W-:Y:S01]  /*2030*/  SHF.R.U32.HI R16, RZ, 0x8, R8 ;  /* 0x00000008ff107819 */ /* 0x000fe20000011608 */
[----:B--2---:R-:W-:-:S05]  /*2040*/  HADD2.F32 R19, -RZ, R19.H0_H0 ;  /* 0x20000013ff137230 */ /* 0x004fca0000004100 */
[----:B------:R-:W1:Y:S01]  /*2050*/  I2F.F16 R35, R35 ;  /* 0x0000002300237306 */ /* 0x000e620000200c00 */
[----:B------:R-:W-:Y:S01]  /*2060*/  SHF.R.U32.HI R8, RZ, 0x10, R8 ;  /* 0x00000010ff087819 */ /* 0x000fe20000011608 */
[----:B------:R-:W-:Y:S01]  /*2070*/  FFMA.FTZ R34, R33, R19, R34 ;  /* 0x0000001321227223 */ /* 0x000fe20000010022 */
[----:B------:R-:W-:Y:S01]  /*2080*/  LOP3.LUT R19, R16, 0xff, RZ, 0xc0, !PT ;  /* 0x000000ff10137812 */ /* 0x000fe200078ec0ff */
[----:B0-----:R-:W-:Y:S01]  /*2090*/  HADD2.F32 R37, -RZ, R32.H0_H0 ;  /* 0x20000020ff257230 */ /* 0x001fe20000004100 */
[----:B------:R-:W-:-:S03]  /*20a0*/  LOP3.LUT R8, R8, 0xff, RZ, 0xc0, !PT ;  /* 0x000000ff08087812 */ /* 0x000fc600078ec0ff */
[----:B------:R-:W0:Y:S01]  /*20b0*/  I2F.F16 R16, R36 ;  /* 0x0000002400107306 */ /* 0x000e220000200c00 */
[----:B------:R-:W-:Y:S01]  /*20c0*/  VIADD R32, R19, 0xffffff80 ;  /* 0xffffff8013207836 */ /* 0x000fe20000000000 */
[--C-:B------:R-:W-:Y:S01]  /*20d0*/  SHF.R.U32.HI R19, RZ, 0x8, R9.reuse ;  /* 0x00000008ff137819 */ /* 0x100fe20000011609 */
[----:B------:R-:W-:Y:S01]  /*20e0*/  FFMA.FTZ R22, R33, R37, R22 ;  /* 0x0000002521167223 */ /* 0x000fe20000010016 */
[----:B------:R-:W-:Y:S01]  /*20f0*/  SHF.R.U32.HI R9, RZ, 0x10, R9 ;  /* 0x00000010ff097819 */ /* 0x000fe20000011609 */
[----:B------:R-:W-:Y:S01]  /*2100*/  VIADD R8, R8, 0xffffff80 ;  /* 0xffffff8008087836 */ /* 0x000fe20000000000 */
[----:B------:R-:W-:Y:S01]  /*2110*/  LOP3.LUT R19, R19, 0xff, RZ, 0xc0, !PT ;  /* 0x000000ff13137812 */ /* 0x000fe200078ec0ff */
[----:B-1----:R-:W-:Y:S01]  /*2120*/  HADD2.F32 R35, -RZ, R35.H0_H0 ;  /* 0x20000023ff237230 */ /* 0x002fe20000004100 */
[----:B------:R-:W1:Y:S02]  /*2130*/  I2F.F16 R32, R32 ;  /* 0x0000002000207306 */ /* 0x000e640000200c00 */
[----:B------:R-:W-:-:S02]  /*2140*/  IADD3 R19, R19, -0x80, RZ ;  /* 0xffffff8013137810 */ /* 0x000fc40007ffe0ff */
[----:B------:R-:W-:Y:S01]  /*2150*/  FFMA.FTZ R23, R33, R35, R23 ;  /* 0x0000002321177223 */ /* 0x000fe20000010017 */
[----:B------:R-:W-:Y:S01]  /*2160*/  LOP3.LUT R33, R9, 0xff, RZ, 0xc0, !PT ;  /* 0x000000ff09217812 */ /* 0x000fe200078ec0ff */
[----:B------:R-:W-:Y:S01]  /*2170*/  HADD2.F32 R9, -RZ, R4.H1_H1 ;  /* 0x30000004ff097230 */ /* 0x000fe20000004100 */
[----:B------:R-:W-:Y:S01]  /*2180*/  SHF.R.U32.HI R35, RZ, 0x8, R11 ;  /* 0x00000008ff237819 */ /* 0x000fe2000001160b */
[----:B------:R-:W2:Y:S01]  /*2190*/  I2F.F16 R19, R19 ;  /* 0x0000001300137306 */ /* 0x000ea20000200c00 */
[----:B0-----:R-:W-:Y:S02]  /*21a0*/  HADD2.F32 R16, -RZ, R16.H0_H0 ;  /* 0x20000010ff107230 */ /* 0x001fe40000004100 */
[----:B------:R-:W-:Y:S01]  /*21b0*/  VIADD R4, R33, 0xffffff80 ;  /* 0xffffff8021047836 */ /* 0x000fe20000000000 */
[--C-:B------:R-:W-:Y:S02]  /*21c0*/  SHF.R.U32.HI R33, RZ, 0x8, R10.reuse ;  /* 0x00000008ff217819 */ /* 0x100fe4000001160a */
[----:B------:R-:W-:Y:S01]  /*21d0*/  LOP3.LUT R35, R35, 0xff, RZ, 0xc0, !PT ;  /* 0x000000ff23237812 */ /* 0x000fe200078ec0ff */
[----:B-1----:R-:W-:Y:S01]  /*21e0*/  HADD2.F32 R32, -RZ, R32.H0_H0 ;  /* 0x20000020ff207230 */ /* 0x002fe20000004100 */
[----:B------:R-:W-:Y:S01]  /*21f0*/  LOP3.LUT R33, R33, 0xff, RZ, 0xc0, !PT ;  /* 0x000000ff21217812 */ /* 0x000fe200078ec0ff */
[----:B------:R-:W0:Y:S01]  /*2200*/  I2F.F16 R8, R8 ;  /* 0x0000000800087306 */ /* 0x000e220000200c00 */
[----:B------:R-:W-:-:S02]  /*2210*/  SHF.R.U32.HI R10, RZ, 0x10, R10 ;  /* 0x00000010ff0a7819 */ /* 0x000fc4000001160a */
[----:B------:R-:W-:Y:S01]  /*2220*/  FFMA.FTZ R17, R32, R9, R17 ;  /* 0x0000000920117223 */ /* 0x000fe20000010011 */
[----:B------:R-:W-:Y:S01]  /*2230*/  VIADD R32, R33, 0xffffff80 ;  /* 0xffffff8021207836 */ /* 0x000fe20000000000 */
[----:B------:R-:W-:Y:S01]  /*2240*/  IADD3 R33, R35, -0x80, RZ ;  /* 0xffffff8023217810 */ /* 0x000fe20007ffe0ff */
[----:B--2---:R-:W-:Y:S01]  /*2250*/  HADD2.F32 R36, -RZ, R19.H0_H0 ;  /* 0x20000013ff247230 */ /* 0x004fe20000004100 */
[----:B------:R-:W-:Y:S01]  /*2260*/  SHF.R.U32.HI R35, RZ, 0x10, R11 ;  /* 0x00000010ff237819 */ /* 0x000fe2000001160b */
[----:B------:R-:W-:Y:S01]  /*2270*/  I2F.F16 R4, R4 ;  /* 0x0000000400047306 */ /* 0x000fe20000200c00 */
[----:B------:R-:W-:Y:S02]  /*2280*/  LOP3.LUT R10, R10, 0xff, RZ, 0xc0, !PT ;  /* 0x000000ff0a0a7812 */ /* 0x000fe400078ec0ff */
[----:B------:R-:W-:Y:S01]  /*2290*/  LOP3.LUT R35, R35, 0xff, RZ, 0xc0, !PT ;  /* 0x000000ff23237812 */ /* 0x000fe200078ec0ff */
[----:B------:R-:W-:Y:S01]  /*22a0*/  FFMA.FTZ R34, R9, R36, R34 ;  /* 0x0000002409227223 */ /* 0x000fe20000010022 */
[----:B------:R-:W-:Y:S01]  /*22b0*/  LEA.HI R11, R11, 0xffffff80, RZ, 0x8 ;  /* 0xffffff800b0b7811 */ /* 0x000fe200078f40ff */
[----:B------:R-:W-:-:S02]  /*22c0*/  VIADD R10, R10, 0xffffff80 ;  /* 0xffffff800a0a7836 */ /* 0x000fc40000000000 */
[----:B------:R-:W1:Y:S01]  /*22d0*/  I2F.F16 R32, R32 ;  /* 0x0000002000207306 */ /* 0x000e620000200c00 */
[----:B------:R-:W-:Y:S02]  /*22e0*/  VIADD R19, R35, 0xffffff80 ;  /* 0xffffff8023137836 */ /* 0x000fe40000000000 */
[----:B0-----:R-:W-:-:S05]  /*22f0*/  HADD2.F32 R8, -RZ, R8.H0_H0 ;  /* 0x20000008ff087230 */ /* 0x001fca0000004100 */
[----:B------:R-:W0:Y:S01]  /*2300*/  I2F.F16 R33, R33 ;  /* 0x0000002100217306 */ /* 0x000e220000200c00 */
[----:B-1----:R-:W-:-:S07]  /*2310*/  HADD2.F32 R32, -RZ, R32.H0_H0 ;  /* 0x20000020ff207230 */ /* 0x002fce0000004100 */
        /* <DEDUP_REMOVED lines=11> */
[C---:B------:R-:W-:Y:S01]  /*23d0*/  FFMA.FTZ R34, R9.reuse, R32, R34 ;  /* 0x0000002009227223 */ /* 0x040fe20000010022 */
[----:B------:R-:W-:Y:S01]  /*23e0*/  FFMA.FTZ R33, R9, R33, R22 ;  /* 0x0000002109217223 */ /* 0x000fe20000010016 */
[----:B0-----:R-:W-:Y:S02]  /*23f0*/  HADD2.F32 R8, -RZ, R19.H0_H0 ;  /* 0x20000013ff087230 */ /* 0x001fe40000004100 */
[----:B------:R-:W0:Y:S01]  /*2400*/  I2F.F16 R7, R7 ;  /* 0x0000000700077306 */ /* 0x000e220000200c00 */
[----:B------:R-:W-:Y:S02]  /*2410*/  FFMA.FTZ R16, R5, R16, R33 ;  /* 0x0000001005107223 */ /* 0x000fe40000010021 */
[----:B------:R-:W-:-:S02]  /*2420*/  FFMA.FTZ R23, R9, R8, R23 ;  /* 0x0000000809177223 */ /* 0x000fc40000010017 */
[----:B------:R-:W-:Y:S01]  /*2430*/  FMUL.FTZ R16, R13, R16 ;  /* 0x000000100d107220 */ /* 0x000fe20000410000 */
[----:B-1----:R-:W-:Y:S02]  /*2440*/  HADD2.F32 R17, -RZ, R6.H0_H0 ;  /* 0x20000006ff117230 */ /* 0x002fe40000004100 */
[----:B------:R-:W1:Y:S02]  /*2450*/  I2F.F16 R11, R11 ;  /* 0x0000000b000b7306 */ /* 0x000e640000200c00 */
[----:B------:R-:W-:Y:S01]  /*2460*/  F2FP.F16.F32.PACK_AB R16, RZ, R16 ;  /* 0x00000010ff10723e */ /* 0x000fe200000000ff */
[----:B------:R-:W-:Y:S01]  /*2470*/  FFMA.FTZ R4, R17, R5, R4 ;  /* 0x0000000511047223 */ /* 0x000fe20000010004 */
[----:B0-----:R-:W-:-:S03]  /*2480*/  HADD2.F32 R7, -RZ, R7.H0_H0 ;  /* 0x20000007ff077230 */ /* 0x001fc60000004100 */
[----:B------:R-:W-:Y:S02]  /*2490*/  FMUL.FTZ R4, R15, R4 ;  /* 0x000000040f047220 */ /* 0x000fe40000410000 */
[----:B------:R-:W-:-:S03]  /*24a0*/  FFMA.FTZ R7, R5, R7, R34 ;  /* 0x0000000705077223 */ /* 0x000fc60000010022 */
        /* <DEDUP_REMOVED lines=11> */
.L_x_4931:
[----:B-----5:R1:W5:Y:S01]  /*2560*/  LDG.E.128.CONSTANT R4, desc[UR6][R30.64] ;  /* 0x000000061e047981 */ /* 0x020362000c1e9d00 */
[----:B------:R-:W-:Y:S01]  /*2570*/  IMAD.WIDE R22, R29, 0x8, R30 ;  /* 0x000000081d167825 */ /* 0x000fe200078e021e */
[----:B------:R-:W-:Y:S06]  /*2580*/  @P0 BRA `(.L_x_4932) ;  /* 0x0000000800fc0947 */ /* 0x000fec0003800000 */
[----:B------:R-:W2:Y:S01]  /*2590*/  LDG.E.128.CONSTANT R8, desc[UR6][R20.64] ;  /* 0x0000000614087981 */ /* 0x000ea2000c1e9d00 */
[----:B-----5:R-:W-:Y:S02]  /*25a0*/  LOP3.LUT R19, R4, 0xff, RZ, 0xc0, !PT ;  /* 0x000000ff04137812 */ /* 0x020fe400078ec0ff */
[----:B------:R-:W-:Y:S01]  /*25b0*/  SHF.R.U32.HI R35, RZ, 0x8, R4 ;  /* 0x00000008ff237819 */ /* 0x000fe20000011604 */
[----:B------:R-:W3:Y:S01]  /*25c0*/  LDS.64 R16, [UR4+0x20] ;  /* 0x00002004ff107984 */ /* 0x000ee20008000a00 */
[----:B------:R-:W-:Y:S02]  /*25d0*/  IADD3 R32, R19, -0x80, RZ ;  /* 0xffffff8013207810 */ /* 0x000fe40007ffe0ff */
[----:B------:R-:W-:Y:S02]  /*25e0*/  LOP3.LUT R19, R5, 0xff, RZ, 0xc0, !PT ;  /* 0x000000ff05137812 */ /* 0x000fe400078ec0ff */
[----:B-1----:R-:W1:Y:S01]  /*25f0*/  I2F.F16 R30, R32 ;  /* 0x00000020001e7306 */ /* 0x002e620000200c00 */
[----:B------:R-:W-:-:S02]  /*2600*/  LOP3.LUT R35, R35, 0xff, RZ, 0xc0, !PT ;  /* 0x000000ff23237812 */ /* 0x000fc400078ec0ff */
[----:B------:R-:W-:Y:S01]  /*2610*/  VIADD R31, R19, 0xffffff80 ;  /* 0xffffff80131f7836 */ /* 0x000fe20000000000 */
[----:B------:R-:W-:-:S05]  /*2620*/  LOP3.LUT R19, R6, 0xff, RZ, 0xc0, !PT ;  /* 0x000000ff06137812 */ /* 0x000fca00078ec0ff */
[----:B------:R-:W-:Y:S01]  /*2630*/  VIADD R36, R19, 0xffffff80 ;  /* 0xffffff8013247836 */ /* 0x000fe20000000000 */
[----:B------:R-:W-:Y:S01]  /*2640*/  LOP3.LUT R19, R7, 0xff, RZ, 0xc0, !PT ;  /* 0x000000ff07137812 */ /* 0x000fe200078ec0ff */
[----:B------:R-:W4:Y:S03]  /*2650*/  I2F.F16 R31, R31 ;  /* 0x0000001f001f7306 */ /* 0x000f260000200c00 */
[----:B------:R-:W-:Y:S01]  /*2660*/  IADD3 R37, R19, -0x80, RZ ;  /* 0xffffff8013257810 */ /* 0x000fe20007ffe0ff */
[----:B-1----:R-:W-:-:S04]  /*2670*/  HADD2.F32 R30, -RZ, R30.H0_H0 ;  /* 0x2000001eff1e7230 */ /* 0x002fc80000004100 */
[----:B------:R4:W1:Y:S08]  /*2680*/  I2F.F16 R33, R36 ;  /* 0x0000002400217306 */ /* 0x0008700000200c00 */
[----:B------:R0:W0:Y:S01]  /*2690*/  I2F.F16 R34, R37 ;  /* 0x0000002500227306 */ /* 0x0000220000200c00 */
[----:B----4-:R-:W-:Y:S02]  /*26a0*/  HADD2.F32 R36, -RZ, R31.H0_H0 ;  /* 0x2000001fff247230 */ /* 0x010fe40000004100 */
[----:B-1----:R-:W-:-:S02]  /*26b0*/  HADD2.F32 R32, -RZ, R33.H0_H0 ;  /* 0x20000021ff207230 */ /* 0x002fc40000004100 */
[----:B---3--:R-:W-:Y:S02]  /*26c0*/  HADD2.F32 R19, -RZ, R16.H0_H0 ;  /* 0x20000010ff137230 */ /* 0x008fe40000004100 */
        /* <DEDUP_REMOVED lines=120> */
[----:B------:R-:W-:Y:S01]  /*2e50*/  IADD3 R32, R33, -0x80, RZ ;  /* 0xffffff8021207810 */ /* 0x000fe20007ffe0ff */
[----:B------:R-:W-:Y:S01]  /*2e60*/  VIADD R33, R35, 0xffffff80 ;  /* 0xffffff8023217836 */ /* 0x000fe20000000000 */
[----:B------:R-:W-:Y:S01]  /*2e70*/  SHF.R.U32.HI R35, RZ, 0x10, R11 ;  /* 0x00000010ff237819 */ /* 0x000fe2000001160b */
[----:B--2---:R-:W-:Y:S01]  /*2e80*/  HADD2.F32 R36, -RZ, R19.H0_H0 ;  /* 0x20000013ff247230 */ /* 0x004fe20000004100 */
[----:B------:R-:W-:Y:S01]  /*2e90*/  LOP3.LUT R10, R10, 0xff, RZ, 0xc0, !PT ;  /* 0x000000ff0a0a7812 */ /* 0x000fe200078ec0ff */
[----:B------:R-:W-:Y:S01]  /*2ea0*/  I2F.F16 R4, R4 ;  /* 0x0000000400047306 */ /* 0x000fe20000200c00 */
[----:B------:R-:W-:Y:S02]  /*2eb0*/  LOP3.LUT R35, R35, 0xff, RZ, 0xc0, !PT ;  /* 0x000000ff23237812 */ /* 0x000fe400078ec0ff */
[----:B------:R-:W-:Y:S01]  /*2ec0*/  IADD3 R10, R10, -0x80, RZ ;  /* 0xffffff800a0a7810 */ /* 0x000fe20007ffe0ff */
[----:B------:R-:W-:Y:S01]  /*2ed0*/  FFMA.FTZ R34, R9, R36, R34 ;  /* 0x0000002409227223 */ /* 0x000fe20000010022 */
[----:B------:R-:W-:Y:S01]  /*2ee0*/  LEA.HI R11, R11, 0xffffff80, RZ, 0x8 ;  /* 0xffffff800b0b7811 */ /* 0x000fe200078f40ff */
[----:B------:R-:W-:-:S02]  /*2ef0*/  VIADD R19, R35, 0xffffff80 ;  /* 0xffffff8023137836 */ /* 0x000fc40000000000 */
[----:B------:R-:W1:Y:S01]  /*2f00*/  I2F.F16 R32, R32 ;  /* 0x0000002000207306 */ /* 0x000e620000200c00 */
[----:B0-----:R-:W-:-:S07]  /*2f10*/  HADD2.F32 R8, -RZ, R8.H0_H0 ;  /* 0x20000008ff087230 */ /* 0x001fce0000004100 */
        /* <DEDUP_REMOVED lines=38> */
.L_x_4932:
[----:B-----5:R2:W5:Y:S01]  /*3180*/  LDG.E.128.CONSTANT R4, desc[UR6][R22.64] ;  /* 0x0000000616047981 */ /* 0x020562000c1e9d00 */
[----:B------:R-:W-:Y:S01]  /*3190*/  IMAD.WIDE R20, R29, 0x8, R20 ;  /* 0x000000081d147825 */ /* 0x000fe200078e0214 */
[----:B------:R-:W-:Y:S06]  /*31a0*/  @P0 BRA `(.L_x_4933) ;  /* 0x0000000800fc0947 */ /* 0x000fec0003800000 */
[----:B------:R-:W3:Y:S01]  /*31b0*/  LDG.E.128.CONSTANT R8, desc[UR6][R20.64] ;  /* 0x0000000614087981 */ /* 0x000ee2000c1e9d00 */
[----:B-----5:R-:W-:Y:S02]  /*31c0*/  LOP3.LUT R19, R4, 0xff, RZ, 0xc0, !PT ;  /* 0x000000ff04137812 */ /* 0x020fe400078ec0ff */
[----:B------:R-:W-:Y:S01]  /*31d0*/  SHF.R.U32.HI R35, RZ, 0x8, R4 ;  /* 0x00000008ff237819 */ /* 0x000fe20000011604 */
[----:B------:R-:W4:Y:S01]  /*31e0*/  LDS.64 R16, [UR4+0x30] ;  /* 0x00003004ff107984 */ /* 0x000f220008000a00 */
[----:B------:R-:W-:Y:S02]  /*31f0*/  IADD3 R32, R19, -0x80, RZ ;  /* 0xffffff8013207810 */ /* 0x000fe40007ffe0ff */
[----:B------:R-:W-:Y:S02]  /*3200*/  LOP3.LUT R19, R5, 0xff, RZ, 0xc0, !PT ;  /* 0x000000ff05137812 */ /* 0x000fe400078ec0ff */
[----:B-1----:R-:W1:Y:S01]  /*3210*/  I2F.F16 R30, R32 ;  /* 0x00000020001e7306 */ /* 0x002e620000200c00 */
[----:B------:R-:W-:-:S02]  /*3220*/  LOP3.LUT R35, R35, 0xff, RZ, 0xc0, !PT ;  /* 0x000000ff23237812 */ /* 0x000fc400078ec0ff */
[----:B------:R-:W-:Y:S01]  /*3230*/  VIADD R31, R19, 0xffffff80 ;  /* 0xffffff80131f7836 */ /* 0x000fe20000000000 */
[----:B------:R-:W-:-:S04]  /*3240*/  LOP3.LUT R19, R6, 0xff, RZ, 0xc0, !PT ;  /* 0x000000ff06137812 */ /* 0x000fc800078ec0ff */
[----:B------:R-:W-:Y:S01]  /*3250*/  IADD3 R36, R19, -0x80, RZ ;  /* 0xffffff8013247810 */ /* 0x000fe20007ffe0ff */
[----:B------:R-:W0:Y:S01]  /*3260*/  I2F.F16 R31, R31 ;  /* 0x0000001f001f7306 */ /* 0x000e220000200c00 */
[----:B------:R-:W-:-:S05]  /*3270*/  LOP3.LUT R19, R7, 0xff, RZ, 0xc0, !PT ;  /* 0x000000ff07137812 */ /* 0x000fca00078ec0ff */
[----:B------:R-:W-:Y:S02]  /*3280*/  VIADD R37, R19, 0xffffff80 ;  /* 0xffffff8013257836 */ /* 0x000fe40000000000 */
[----:B------:R0:W2:Y:S01]  /*3290*/  I2F.F16 R33, R36 ;  /* 0x0000002400217306 */ /* 0x0000a20000200c00 */
[----:B-1----:R-:W-:-:S07]  /*32a0*/  HADD2.F32 R30, -RZ, R30.H0_H0 ;  /* 0x2000001eff1e7230 */ /* 0x002fce0000004100 */
[----:B------:R1:W4:Y:S01]  /*32b0*/  I2F.F16 R34, R37 ;  /* 0x0000002500227306 */ /* 0x0003220000200c00 */
[----:B0-----:R-:W-:Y:S02]  /*32c0*/  HADD2.F32 R36, -RZ, R31.H0_H0 ;  /* 0x2000001fff247230 */ /* 0x001fe40000004100 */
[----:B--2---:R-:W-:Y:S01]  /*32d0*/  HADD2.F32 R32, -RZ, R33.H0_H0 ;  /* 0x20000021ff207230 */ /* 0x004fe20000004100 */
[----:B-1----:R-:W-:Y:S01]  /*32e0*/  IADD3 R37, R35, -0x80, RZ ;  /* 0xffffff8023257810 */ /* 0x002fe20007ffe0ff */
[----:B----4-:R-:W-:-:S05]  /*32f0*/  HADD2.F32 R19, -RZ, R16.H0_H0 ;  /* 0x20000010ff137230 */ /* 0x010fca0000004100 */
[----:B------:R-:W-:Y:S01]  /*3300*/  FFMA.FTZ R33, R30, R19, RZ ;  /* 0x000000131e217223 */ /* 0x000fe200000100ff */
[C---:B------:R-:W-:Y:S01]  /*3310*/  FFMA.FTZ R30, R19.reuse, R32, RZ ;  /* 0x00000020131e7223 */ /* 0x040fe200000100ff */
[----:B------:R-:W-:Y:S01]  /*3320*/  HADD2.F32 R34, -RZ, R34.H0_H0 ;  /* 0x20000022ff227230 */ /* 0x000fe20000004100 */
[----:B------:R-:W-:Y:S01]  /*3330*/  SHF.R.U32.HI R32, RZ, 0x8, R5 ;  /* 0x00000008ff207819 */ /* 0x000fe20000011605 */
[C---:B------:R-:W-:Y:S01]  /*3340*/  FFMA.FTZ R31, R19.reuse, R36, RZ ;  /* 0x00000024131f7223 */ /* 0x040fe200000100ff */
[----:B------:R-:W-:Y:S01]  /*3350*/  SHF.R.U32.HI R36, RZ, 0x8, R7 ;  /* 0x00000008ff247819 */ /* 0x000fe20000011607 */
[----:B------:R-:W-:Y:S01]  /*3360*/  I2F.F16 R37, R37 ;  /* 0x0000002500257306 */ /* 0x000fe20000200c00 */
[----:B------:R-:W-:Y:S01]  /*3370*/  LOP3.LUT R32, R32, 0xff, RZ, 0xc0, !PT ;  /* 0x000000ff20207812 */ /* 0x000fe200078ec0ff */
[----:B------:R-:W-:Y:S01]  /*3380*/  FFMA.FTZ R19, R19, R34, RZ ;  /* 0x0000002213137223 */ /* 0x000fe200000100ff */
[----:B------:R-:W-:Y:S02]  /*3390*/  SHF.R.U32.HI R34, RZ, 0x8, R6 ;  /* 0x00000008ff227819 */ /* 0x000fe40000011606 */
[----:B------:R-:W-:Y:S01]  /*33a0*/  LOP3.LUT R36, R36, 0xff, RZ, 0xc0, !PT ;  /* 0x000000ff24247812 */ /* 0x000fe200078ec0ff */
[----:B------:R-:W-:Y:S01]  /*33b0*/  VIADD R32, R32, 0xffffff80 ;  /* 0xffffff8020207836 */ /* 0x000fe20000000000 */
[----:B------:R-:W-:-:S03]  /*33c0*/  LOP3.LUT R35, R34, 0xff, RZ, 0xc0, !PT ;  /* 0x000000ff22237812 */ /* 0x000fc600078ec0ff */
[----:B------:R-:W0:Y:S01]  /*33d0*/  I2F.F16 R34, R32 ;  /* 0x0000002000227306 */ /* 0x000e220000200c00 */
[----:B------:R-:W-:Y:S01]  /*33e0*/  IADD3 R35, R35, -0x80, RZ ;  /* 0xffffff8023237810 */ /* 0x000fe20007ffe0ff */
[----:B------:R-:W-:-:S06]  /*33f0*/  VIADD R36, R36, 0xffffff80 ;  /* 0xffffff8024247836 */ /* 0x000fcc0000000000 */
[----:B------:R1:W2:Y:S01]  /*3400*/  I2F.F16 R32, R36 ;  /* 0x0000002400207306 */ /* 0x0002a20000200c00 */
[----:B0-----:R-:W-:-:S07]  /*3410*/  HADD2.F32 R34, -RZ, R34.H0_H0 ;  /* 0x20000022ff227230 */ /* 0x001fce0000004100 */
[----:B------:R-:W0:Y:S01]  /*3420*/  I2F.F16 R35, R35 ;  /* 0x0000002300237306 */ /* 0x000e220000200c00 */
[----:B-1----:R-:W-:Y:S02]  /*3430*/  HADD2.F32 R36, -RZ, R16.H1_H1 ;  /* 0x30000010ff247230 */ /* 0x002fe40000004100 */
[----:B------:R-:W-:-:S03]  /*3440*/  HADD2.F32 R16, -RZ, R37.H0_H0 ;  /* 0x20000025ff107230 */ /* 0x000fc60000004100 */
[----:B------:R-:W-:Y:S01]  /*3450*/  FFMA.FTZ R34, R36, R34, R31 ;  /* 0x0000002224227223 */ /* 0x000fe2000001001f */
[----:B--2---:R-:W-:Y:S02]  /*3460*/  HADD2.F32 R31, -RZ, R32.H0_H0 ;  /* 0x20000020ff1f7230 */ /* 0x004fe40000004100 */
        /* <DEDUP_REMOVED lines=8> */
[----:B------:R-:W-:Y:S01]  /*34f0*/  VIADD R36, R33, 0xffffff80 ;  /* 0xffffff8021247836 */ /* 0x000fe20000000000 */
[----:B------:R-:W-:Y:S01]  /*3500*/  SHF.R.U32.HI R33, RZ, 0x10, R7 ;  /* 0x00000010ff217819 */ /* 0x000fe20000011607 */
[----:B------:R-:W-:Y:S01]  /*3510*/  HADD2.F32 R35, -RZ, R17.H0_H0 ;  /* 0x20000011ff237230 */ /* 0x000fe20000004100 */
[----:B------:R-:W-:Y:S02]  /*3520*/  IADD3 R19, R32, -0x80, RZ ;  /* 0xffffff8020137810 */ /* 0x000fe40007ffe0ff */
[----:B------:R-:W-:Y:S01]  /*3530*/  LOP3.LUT R33, R33, 0xff, RZ, 0xc0, !PT ;  /* 0x000000ff21217812 */ /* 0x000fe200078ec0ff */
[----:B------:R-:W-:Y:S01]  /*3540*/  I2F.F16 R36, R36 ;  /* 0x0000002400247306 */ /* 0x000fe20000200c00 */
[----:B------:R-:W-:Y:S02]  /*3550*/  SHF.R.U32.HI R32, RZ, 0x10, R6 ;  /* 0x00000010ff207819 */ /* 0x000fe40000011606 */
[----:B------:R-:W-:Y:S01]  /*3560*/  LEA.HI R6, R6, 0xffffff80, RZ, 0x8 ;  /* 0xffffff8006067811 */ /* 0x000fe200078f40ff */
[----:B------:R-:W-:Y:S01]  /*3570*/  VIADD R33, R33, 0xffffff80 ;  /* 0xffffff8021217836 */ /* 0x000fe20000000000 */
[----:B------:R-:W-:-:S02]  /*3580*/  LOP3.LUT R32, R32, 0xff, RZ, 0xc0, !PT ;  /* 0x000000ff20207812 */ /* 0x000fc400078ec0ff */
[----:B------:R-:W-:Y:S01]  /*3590*/  LEA.HI R7, R7, 0xffffff80, RZ, 0x8 ;  /* 0xffffff8007077811 */ /* 0x000fe200078f40ff */
[----:B------:R-:W0:Y:S01]  /*35a0*/  I2F.F16 R19, R19 ;  /* 0x0000001300137306 */ /* 0x000e220000200c00 */
[----:B------:R-:W-:-:S07]  /*35b0*/  IADD3 R32, R32, -0x80, RZ ;  /* 0xffffff8020207810 */ /* 0x000fce0007ffe0ff */
[----:B------:R-:W1:Y:S01]  /*35c0*/  I2F.F16 R33, R33 ;  /* 0x0000002100217306 */ /* 0x000e620000200c00 */
[----:B0-----:R-:W-:Y:S01]  /*35d0*/  HADD2.F32 R37, -RZ, R19.H0_H0 ;  /* 0x20000013ff257230 */ /* 0x001fe20000004100 */
[----:B------:R-:W-:Y:S01]  /*35e0*/  LEA.HI R19, R4, 0xffffff80, RZ, 0x8 ;  /* 0xffffff8004137811 */ /* 0x000fe200078f40ff */
[----:B------:R-:W-:-:S05]  /*35f0*/  HADD2.F32 R4, -RZ, R36.H0_H0 ;  /* 0x20000024ff047230 */ /* 0x000fca0000004100 */
[----:B------:R-:W0:Y:S01]  /*3600*/  I2F.F16 R32, R32 ;  /* 0x0000002000207306 */ /* 0x000e220000200c00 */
[----:B------:R-:W-:Y:S01]  /*3610*/  LEA.HI R36, R5, 0xffffff80, RZ, 0x8 ;  /* 0xffffff8005247811 */ /* 0x000fe200078f40ff */
[----:B------:R-:W-:Y:S01]  /*3620*/  FFMA.FTZ R16, R37, R35, R16 ;  /* 0x0000002325107223 */ /* 0x000fe20000010010 */
[C---:B------:R-:W-:Y:S01]  /*3630*/  FFMA.FTZ R34, R35.reuse, R4, R34 ;  /* 0x0000000423227223 */ /* 0x040fe20000010022 */
[----:B-1----:R-:W-:Y:S02]  /*3640*/  HADD2.F32 R4, -RZ, R33.H0_H0 ;  /* 0x20000021ff047230 */ /* 0x002fe40000004100 */
[----:B------:R-:W-:Y:S02]  /*3650*/  HADD2.F32 R33, -RZ, R17.H1_H1 ;  /* 0x30000011ff217230 */ /* 0x000fe40000004100 */
[----:B------:R-:W1:Y:S01]  /*3660*/  I2F.F16 R19, R19 ;  /* 0x0000001300137306 */ /* 0x000e620000200c00 */
[----:B------:R-:W-:Y:S02]  /*3670*/  FFMA.FTZ R31, R35, R4, R31 ;  /* 0x00000004231f7223 */ /* 0x000fe4000001001f */
[----:B------:R-:W2:Y:S01]  /*3680*/  LDS.64 R4, [UR4+0x38] ;  /* 0x00003804ff047984 */ /* 0x000ea20008000a00 */
        /* <DEDUP_REMOVED lines=9> */
[----:B-1----:R-:W-:-:S05]  /*3720*/  HADD2.F32 R6, -RZ, R6.H0_H0 ;  /* 0x20000006ff067230 */ /* 0x002fca0000004100 */
[----:B------:R-:W-:Y:S01]  /*3730*/  FFMA.FTZ R30, R33, R6, R30 ;  /* 0x00000006211e7223 */ /* 0x000fe2000001001e */
[----:B0-----:R-:W-:-:S05]  /*3740*/  HADD2.F32 R36, -RZ, R7.H0_H0 ;  /* 0x20000007ff247230 */ /* 0x001fca0000004100 */
[----:B------:R-:W-:Y:S01]  /*3750*/  FFMA.FTZ R31, R33, R36, R31 ;  /* 0x00000024211f7223 */ /* 0x000fe2000001001f */
[----:B--2---:R-:W-:Y:S01]  /*3760*/  HADD2.F32 R33, -RZ, R4.H0_H0 ;  /* 0x20000004ff217230 */ /* 0x004fe20000004100 */
[----:B---3--:R-:W-:Y:S02]  /*3770*/  LOP3.LUT R32, R8, 0xff, RZ, 0xc0, !PT ;  /* 0x000000ff08207812 */ /* 0x008fe400078ec0ff */
[----:B------:R-:W-:Y:S02]  /*3780*/  LOP3.LUT R19, R9, 0xff, RZ, 0xc0, !PT ;  /* 0x000000ff09137812 */ /* 0x000fe400078ec0ff */
[----:B------:R-:W-:Y:S02]  /*3790*/  IADD3 R35, R32, -0x80, RZ ;  /* 0xffffff8020237810 */ /* 0x000fe40007ffe0ff */
[----:B------:R-:W-:Y:S01]  /*37a0*/  LOP3.LUT R32, R10, 0xff, RZ, 0xc0, !PT ;  /* 0x000000ff0a207812 */ /* 0x000fe200078ec0ff */
[----:B------:R-:W-:Y:S01]  /*37b0*/  VIADD R19, R19, 0xffffff80 ;  /* 0xffffff8013137836 */ /* 0x000fe20000000000 */
[----:B------:R0:W1:Y:S01]  /*37c0*/  I2F.F16 R16, R35 ;  /* 0x0000002300107306 */ /* 0x0000620000200c00 */
[----:B------:R-:W-:-:S02]  /*37d0*/  LOP3.LUT R7, R11, 0xff, RZ, 0xc0, !PT ;  /* 0x000000ff0b077812 */ /* 0x000fc400078ec0ff */
[----:B------:R-:W-:Y:S02]  /*37e0*/  IADD3 R32, R32, -0x80, RZ ;  /* 0xffffff8020207810 */ /* 0x000fe40007ffe0ff */
[----:B------:R-:W-:Y:S02]  /*37f0*/  LEA.HI R6, R8, 0xffffff80, RZ, 0x8 ;  /* 0xffffff8008067811 */ /* 0x000fe400078f40ff */
[----:B------:R-:W-:Y:S01]  /*3800*/  LEA.HI R36, R10, 0xffffff80, RZ, 0x8 ;  /* 0xffffff800a247811 */ /* 0x000fe200078f40ff */
[----:B------:R-:W2:Y:S01]  /*3810*/  I2F.F16 R19, R19 ;  /* 0x0000001300137306 */ /* 0x000ea20000200c00 */
[----:B0-----:R-:W-:Y:S01]  /*3820*/  VIADD R35, R7, 0xffffff80 ;  /* 0xffffff8007237836 */ /* 0x001fe20000000000 */
[----:B------:R-:W-:Y:S01]  /*3830*/  LEA.HI R7, R9, 0xffffff80, RZ, 0x8 ;  /* 0xffffff8009077811 */ /* 0x000fe200078f40ff */
[----:B-1----:R-:W-:-:S05]  /*3840*/  HADD2.F32 R16, -RZ, R16.H0_H0 ;  /* 0x20000010ff107230 */ /* 0x002fca0000004100 */
        /* <DEDUP_REMOVED lines=11> */
[----:B------:R-:W-:Y:S02]  /*3900*/  IADD3 R32, R19, -0x80, RZ ;  /* 0xffffff8013207810 */ /* 0x000fe40007ffe0ff */
[--C-:B------:R-:W-:Y:S01]  /*3910*/  SHF.R.U32.HI R19, RZ, 0x8, R9.reuse ;  /* 0x00000008ff137819 */ /* 0x100fe20000011609 */
[----:B------:R-:W-:Y:S01]  /*3920*/  FFMA.FTZ R30, R33, R37, R30 ;  /* 0x00000025211e7223 */ /* 0x000fe2000001001e */
[----:B------:R-:W-:Y:S01]  /*3930*/  SHF.R.U32.HI R9, RZ, 0x10, R9 ;  /* 0x00000010ff097819 */ /* 0x000fe20000011609 */
[----:B-1----:R-:W-:Y:S01]  /*3940*/  HADD2.F32 R35, -RZ, R35.H0_H0 ;  /* 0x20000023ff237230 */ /* 0x002fe20000004100 */
[----:B------:R-:W-:Y:S01]  /*3950*/  LOP3.LUT R19, R19, 0xff, RZ, 0xc0, !PT ;  /* 0x000000ff13137812 */ /* 0x000fe200078ec0ff */
[----:B------:R-:W1:Y:S01]  /*3960*/  I2F.F16 R32, R32 ;  /* 0x0000002000207306 */ /* 0x000e620000200c00 */
[----:B------:R-:W-:Y:S02]  /*3970*/  VIADD R8, R8, 0xffffff80 ;  /* 0xffffff8008087836 */ /* 0x000fe40000000000 */
[----:B------:R-:W-:Y:S01]  /*3980*/  FFMA.FTZ R31, R33, R35, R31 ;  /* 0x00000023211f7223 */ /* 0x000fe2000001001f */
[----:B------:R-:W-:Y:S01]  /*3990*/  LOP3.LUT R33, R9, 0xff, RZ, 0xc0, !PT ;  /* 0x000000ff09217812 */ /* 0x000fe200078ec0ff */
[----:B------:R-:W-:Y:S01]  /*39a0*/  HADD2.F32 R9, -RZ, R4.H1_H1 ;  /* 0x30000004ff097230 */ /* 0x000fe20000004100 */
[----:B------:R-:W-:Y:S01]  /*39b0*/  IADD3 R19, R19, -0x80, RZ ;  /* 0xffffff8013137810 */ /* 0x000fe20007ffe0ff */
[----:B0-----:R-:W-:Y:S01]  /*39c0*/  HADD2.F32 R16, -RZ, R16.H0_H0 ;  /* 0x20000010ff107230 */ /* 0x001fe20000004100 */
[----:B------:R-:W-:Y:S01]  /*39d0*/  SHF.R.U32.HI R35, RZ, 0x8, R11 ;  /* 0x00000008ff237819 */ /* 0x000fe2000001160b */
[----:B------:R-:W-:Y:S01]  /*39e0*/  VIADD R4, R33, 0xffffff80 ;  /* 0xffffff8021047836 */ /* 0x000fe20000000000 */
[----:B------:R-:W-:Y:S01]  /*39f0*/  SHF.R.U32.HI R33, RZ, 0x8, R10 ;  /* 0x00000008ff217819 */ /* 0x000fe2000001160a */
[----:B------:R-:W0:Y:S01]  /*3a00*/  I2F.F16 R8, R8 ;  /* 0x0000000800087306 */ /* 0x000e220000200c00 */
[----:B------:R-:W-:-:S02]  /*3a10*/  LOP3.LUT R35, R35, 0xff, RZ, 0xc0, !PT ;  /* 0x000000ff23237812 */ /* 0x000fc400078ec0ff */
[----:B------:R-:W-:Y:S01]  /*3a20*/  LOP3.LUT R33, R33, 0xff, RZ, 0xc0, !PT ;  /* 0x000000ff21217812 */ /* 0x000fe200078ec0ff */
[----:B-1----:R-:W-:Y:S01]  /*3a30*/  HADD2.F32 R32, -RZ, R32.H0_H0 ;  /* 0x20000020ff207230 */ /* 0x002fe20000004100 */
[----:B------:R-:W-:-:S03]  /*3a40*/  SHF.R.U32.HI R10, RZ, 0x10, R10 ;  /* 0x00000010ff0a7819 */ /* 0x000fc6000001160a */
[----:B------:R-:W1:Y:S01]  /*3a50*/  I2F.F16 R19, R19 ;  /* 0x0000001300137306 */ /* 0x000e620000200c00 */
[----:B------:R-:W-:Y:S01]  /*3a60*/  FFMA.FTZ R17, R32, R9, R17 ;  /* 0x0000000920117223 */ /* 0x000fe20000010011 */
[----:B------:R-:W-:Y:S01]  /*3a70*/  IADD3 R32, R33, -0x80, RZ ;  /* 0xffffff8021207810 */ /* 0x000fe20007ffe0ff */
[----:B------:R-:W-:Y:S01]  /*3a80*/  VIADD R33, R35, 0xffffff80 ;  /* 0xffffff8023217836 */ /* 0x000fe20000000000 */
[----:B------:R-:W-:Y:S02]  /*3a90*/  SHF.R.U32.HI R35, RZ, 0x10, R11 ;  /* 0x00000010ff237819 */ /* 0x000fe4000001160b */
[----:B------:R-:W-:Y:S01]  /*3aa0*/  LOP3.LUT R10, R10, 0xff, RZ, 0xc0, !PT ;  /* 0x000000ff0a0a7812 */ /* 0x000fe200078ec0ff */
[----:B0-----:R-:W-:Y:S01]  /*3ab0*/  HADD2.F32 R8, -RZ, R8.H0_H0 ;  /* 0x20000008ff087230 */ /* 0x001fe20000004100 */
[----:B------:R-:W0:Y:S01]  /*3ac0*/  I2F.F16 R32, R32 ;  /* 0x0000002000207306 */ /* 0x000e220000200c00 */
[----:B------:R-:W-:Y:S02]  /*3ad0*/  LOP3.LUT R35, R35, 0xff, RZ, 0xc0, !PT ;  /* 0x000000ff23237812 */ /* 0x000fe400078ec0ff */
[----:B------:R-:W-:-:S02]  /*3ae0*/  IADD3 R10, R10, -0x80, RZ ;  /* 0xffffff800a0a7810 */ /* 0x000fc40007ffe0ff */
[----:B------:R-:W-:Y:S01]  /*3af0*/  LEA.HI R11, R11, 0xffffff80, RZ, 0x8 ;  /* 0xffffff800b0b7811 */ /* 0x000fe200078f40ff */
[----:B-1----:R-:W-:Y:S02]  /*3b00*/  HADD2.F32 R36, -RZ, R19.H0_H0 ;  /* 0x20000013ff247230 */ /* 0x002fe40000004100 */
[----:B------:R-:W1:Y:S01]  /*3b10*/  I2F.F16 R33, R33 ;  /* 0x0000002100217306 */ /* 0x000e620000200c00 */
[----:B------:R-:W-:Y:S02]  /*3b20*/  VIADD R19, R35, 0xffffff80 ;  /* 0xffffff8023137836 */ /* 0x000fe40000000000 */
[----:B------:R-:W-:Y:S01]  /*3b30*/  FFMA.FTZ R34, R9, R36, R34 ;  /* 0x0000002409227223 */ /* 0x000fe20000010022 */
[----:B0-----:R-:W-:-:S04]  /*3b40*/  HADD2.F32 R32, -RZ, R32.H0_H0 ;  /* 0x20000020ff207230 */ /* 0x001fc80000004100 */
        /* <DEDUP_REMOVED lines=8> */
[----:B------:R-:W-:Y:S02]  /*3bd0*/  HADD2.F32 R5, -RZ, R5.H1_H1 ;  /* 0x30000005ff057230 */ /* 0x000fe40000004100 */
[----:B------:R-:W-:Y:S01]  /*3be0*/  FFMA.FTZ R4, R8, R9, R17 ;  /* 0x0000000908047223 */ /* 0x000fe20000010011 */
[----:B------:R-:W-:Y:S01]  /*3bf0*/  FFMA.FTZ R34, R9, R32, R34 ;  /* 0x0000002009227223 */ /* 0x000fe20000010022 */
[----:B-1----:R-:W-:-:S03]  /*3c00*/  HADD2.F32 R33, -RZ, R10.H0_H0 ;  /* 0x2000000aff217230 */ /* 0x002fc60000004100 */
[----:B------:R-:W1:Y:S02]  /*3c10*/  I2F.F16 R6, R6 ;  /* 0x0000000600067306 */ /* 0x000e640000200c00 */
[----:B------:R-:W-:Y:S01]  /*3c20*/  FFMA.FTZ R33, R9, R33, R30 ;  /* 0x0000002109217223 */ /* 0x000fe2000001001e */
[----:B0-----:R-:W-:-:S05]  /*3c30*/  HADD2.F32 R8, -RZ, R19.H0_H0 ;  /* 0x20000013ff087230 */ /* 0x001fca0000004100 */
[----:B------:R-:W0:Y:S01]  /*3c40*/  I2F.F16 R7, R7 ;  /* 0x0000000700077306 */ /* 0x000e220000200c00 */
[----:B------:R-:W-:Y:S01]  /*3c50*/  FFMA.FTZ R16, R5, R16, R33 ;  /* 0x0000001005107223 */ /* 0x000fe20000010021 */
[----:B------:R-:W-:-:S03]  /*3c60*/  FFMA.FTZ R31, R9, R8, R31 ;  /* 0x00000008091f7223 */ /* 0x000fc6000001001f */
        /* <DEDUP_REMOVED lines=19> */
.L_x_4933:
[----:B------:R-:W-:Y:S01]  /*3da0*/  IADD3 R27, R27, 0x20, RZ ;  /* 0x000000201b1b7810 */ /* 0x000fe20007ffe0ff */
[----:B------:R-:W-:Y:S01]  /*3db0*/  UIADD3 UR4, UR4, 0x40, URZ ;  /* 0x0000004004047890 */ /* 0x000fe2000fffe03f */
[----:B------:R-:W-:Y:S02]  /*3dc0*/  IMAD.WIDE R20, R29, 0x8, R20 ;  /* 0x000000081d147825 */ /* 0x000fe400078e0214 */
[C---:B------:R-:W-:Y:S02]  /*3dd0*/  ISETP.GE.AND P1, PT, R27.reuse, UR5, PT ;  /* 0x000000051b007c0c */ /* 0x040fe4000bf26270 */
[----:B------:R-:W-:Y:S01]  /*3de0*/  ISETP.LT.AND P2, PT, R27, R28, PT ;  /* 0x0000001c1b00720c */ /* 0x000fe20003f41270 */
[----:B--2---:R-:W-:-:S12]  /*3df0*/  IMAD.WIDE R22, R29, 0x8, R22 ;  /* 0x000000081d167825 */ /* 0x004fd800078e0216 */
[----:B------:R-:W-:Y:S05]  /*3e00*/  @!P1 BRA P2, `(.L_x_4934) ;  /* 0xffffffcc00b89947 */ /* 0x000fea000103ffff */
.L_x_4929:
[----:B------:R-:W-:Y:S01]  /*3e10*/  ISETP.GE.AND P0, PT, R27, R28, PT ;  /* 0x0000001c1b00720c */ /* 0x000fe20003f06270 */
[----:B------:R-:W-:-:S03]  /*3e20*/  ULDC UR5, c[0x0][0x25c] ;  /* 0x0000970000057ab9 */ /* 0x000fc60000000800 */
[----:B------:R-:W-:-:S13]  /*3e30*/  ISETP.GE.OR P0, PT, R27, UR5, P0 ;  /* 0x000000051b007c0c */ /* 0x000fda0008706670 */
[----:B------:R-:W-:Y:S05]  /*3e40*/  @P0 BRA `(.L_x_4935) ;  /* 0x0000001800080947 */ /* 0x000fea0003800000 */
[----:B------:R-:W2:Y:S01]  /*3e50*/  S2UR UR5, SR_CTAID.Y ;  /* 0x00000000000579c3 */ /* 0x000ea20000002600 */
[----:B-----5:R-:W-:Y:S02]  /*3e60*/  PRMT R4, R18, 0x9910, RZ ;  /* 0x0000991012047816 */ /* 0x020fe400000000ff */
[----:B-1----:R-:W-:-:S05]  /*3e70*/  SHF.R.S32.HI R31, RZ, 0x1f, R29 ;  /* 0x0000001fff1f7819 */ /* 0x002fca000001141d */
[----:B------:R-:W2:Y:S08]  /*3e80*/  LDC R5, c[0x0][0x238] ;  /* 0x00008e00ff057b82 */ /* 0x000eb00000000800 */
[----:B------:R-:W1:Y:S01]  /*3e90*/  LDC R30, c[0x0][0x23c] ;  /* 0x00008f00ff1e7b82 */ /* 0x000e620000000800 */
[----:B--2---:R-:W-:Y:S01]  /*3ea0*/  ISETP.LE.AND P0, PT, R5, UR5, PT ;  /* 0x0000000505007c0c */ /* 0x004fe2000bf03270 */
[----:B------:R-:W-:-:S03]  /*3eb0*/  ULDC UR5, c[0x0][0x25c] ;  /* 0x0000970000057ab9 */ /* 0x000fc60000000800 */
[----:B------:R-:W-:-:S13]  /*3ec0*/  ISETP.EQ.OR P0, PT, R4, RZ, P0 ;  /* 0x000000ff0400720c */ /* 0x000fda0000702670 */
.L_x_4938:
[----:B--2---:R-:W-:Y:S01]  /*3ed0*/  IMAD.MOV.U32 R32, RZ, RZ, R22 ;  /* 0x000000ffff207224 */ /* 0x004fe200078e0016 */
[----:B------:R-:W-:-:S05]  /*3ee0*/  MOV R33, R23 ;  /* 0x0000001700217202 */ /* 0x000fca0000000f00 */
[----:B------:R2:W5:Y:S01]  /*3ef0*/  LDG.E.128.CONSTANT R4, desc[UR6][R32.64] ;  /* 0x0000000620047981 */ /* 0x000562000c1e9d00 */
[----:B-1----:R-:W-:Y:S01]  /*3f00*/  IMAD.MOV.U32 R29, RZ, RZ, R30 ;  /* 0x000000ffff1d7224 */ /* 0x002fe200078e001e */
[----:B------:R-:W-:Y:S06]  /*3f10*/  @P0 BRA `(.L_x_4936) ;  /* 0x0000000800d00947 */ /* 0x000fec0003800000 */
[C---:B------:R-:W-:Y:S01]  /*3f20*/  IMAD.WIDE R20, R29.reuse, 0x4, R32 ;  /* 0x000000041d147825 */ /* 0x040fe200078e0220 */
[----:B------:R-:W1:Y:S04]  /*3f30*/  LDS.128 R16, [UR4] ;  /* 0x00000004ff107984 */ /* 0x000e680008000c00 */
[----:B------:R3:W4:Y:S01]  /*3f40*/  LDG.E.128.CONSTANT R8, desc[UR6][R20.64] ;  /* 0x0000000614087981 */ /* 0x000722000c1e9d00 */
[----:B------:R-:W-:-:S06]  /*3f50*/  IMAD.WIDE R12, R29, 0x4, R20 ;  /* 0x000000041d0c7825 */ /* 0x000fcc00078e0214 */
[----:B------:R-:W2:Y:S01]  /*3f60*/  LDG.E.128.CONSTANT R12, desc[UR6][R12.64] ;  /* 0x000000060c0c7981 */ /* 0x000ea2000c1e9d00 */
[----:B-----5:R-:W-:Y:S02]  /*3f70*/  LOP3.LUT R35, R4, 0x3f003f, RZ, 0xc0, !PT ;  /* 0x003f003f04237812 */ /* 0x020fe400078ec0ff */
[----:B------:R-:W-:Y:S02]  /*3f80*/  LOP3.LUT R23, R6, 0x3f003f, RZ, 0xc0, !PT ;  /* 0x003f003f06177812 */ /* 0x000fe400078ec0ff */
[----:B------:R-:W-:Y:S02]  /*3f90*/  LOP3.LUT R37, R5, 0x3f003f, RZ, 0xc0, !PT ;  /* 0x003f003f05257812 */ /* 0x000fe400078ec0ff */
[----:B------:R-:W-:Y:S02]  /*3fa0*/  LOP3.LUT R34, R7, 0x3f003f, RZ, 0xc0, !PT ;  /* 0x003f003f07227812 */ /* 0x000fe400078ec0ff */
[----:B------:R-:W-:Y:S02]  /*3fb0*/  LOP3.LUT R35, R35, 0x64006400, RZ, 0xfc, !PT ;  /* 0x6400640023237812 */ /* 0x000fe400078efcff */
[----:B---3--:R-:W-:-:S02]  /*3fc0*/  LOP3.LUT R21, R23, 0x64006400, RZ, 0xfc, !PT ;  /* 0x6400640017157812 */ /* 0x008fc400078efcff */
[----:B------:R-:W-:Y:S01]  /*3fd0*/  SHF.R.U32.HI R22, RZ, 0x6, R4 ;  /* 0x00000006ff167819 */ /* 0x000fe20000011604 */
[----:B------:R-:W-:Y:S01]  /*3fe0*/  HADD2 R35, R35, -1056, -1056 ;  /* 0xe420e42023237430 */ /* 0x000fe20000000000 */
[----:B------:R-:W-:Y:S01]  /*3ff0*/  LOP3.LUT R37, R37, 0x64006400, RZ, 0xfc, !PT ;  /* 0x6400640025257812 */ /* 0x000fe200078efcff */
[----:B------:R-:W-:Y:S01]  /*4000*/  HADD2 R21, R21, -1056, -1056 ;  /* 0xe420e42015157430 */ /* 0x000fe20000000000 */
[----:B------:R-:W-:Y:S02]  /*4010*/  LOP3.LUT R23, R34, 0x64006400, RZ, 0xfc, !PT ;  /* 0x6400640022177812 */ /* 0x000fe400078efcff */
[----:B------:R-:W-:Y:S01]  /*4020*/  LOP3.LUT R20, R22, 0x3f003f, RZ, 0xc0, !PT ;  /* 0x003f003f16147812 */ /* 0x000fe200078ec0ff */
[----:B------:R-:W-:Y:S01]  /*4030*/  HADD2 R37, R37, -1056, -1056 ;  /* 0xe420e42025257430 */ /* 0x000fe20000000000 */
[----:B------:R-:W-:Y:S01]  /*4040*/  SHF.R.U32.HI R22, RZ, 0x6, R5 ;  /* 0x00000006ff167819 */ /* 0x000fe20000011605 */
[----:B------:R-:W-:Y:S01]  /*4050*/  HADD2 R23, R23, -1056, -1056 ;  /* 0xe420e42017177430 */ /* 0x000fe20000000000 */
[----:B------:R-:W-:-:S02]  /*4060*/  LOP3.LUT R20, R20, 0x64006400, RZ, 0xfc, !PT ;  /* 0x6400640014147812 */ /* 0x000fc400078efcff */
[----:B------:R-:W-:Y:S02]  /*4070*/  LOP3.LUT R22, R22, 0x3f003f, RZ, 0xc0, !PT ;  /* 0x003f003f16167812 */ /* 0x000fe400078ec0ff */
[----:B------:R-:W-:Y:S01]  /*4080*/  SHF.R.U32.HI R4, RZ, 0xc, R4 ;  /* 0x0000000cff047819 */ /* 0x000fe20000011604 */
[----:B------:R-:W-:Y:S01]  /*4090*/  HADD2 R20, R20, -1056, -1056 ;  /* 0xe420e42014147430 */ /* 0x000fe20000000000 */
[-C--:B-1----:R-:W-:Y:S01]  /*40a0*/  HFMA2.MMA R35, R35, R16.reuse, RZ ;  /* 0x0000001023237235 */ /* 0x082fe200000000ff */
[-C--:B------:R-:W-:Y:S01]  /*40b0*/  HFMA2 R37, R37, R16.reuse, RZ.H0_H0 ;  /* 0x0000001025257231 */ /* 0x080fe200000400ff */
[----:B------:R-:W-:Y:S01]  /*40c0*/  HFMA2.MMA R21, R21, R16, RZ ;  /* 0x0000001015157235 */ /* 0x000fe200000000ff */
[----:B------:R-:W-:Y:S01]  /*40d0*/  HFMA2 R16, R23, R16, RZ.H0_H0 ;  /* 0x0000001017107231 */ /* 0x000fe200000400ff */
[----:B------:R-:W-:Y:S02]  /*40e0*/  SHF.R.U32.HI R23, RZ, 0x6, R6 ;  /* 0x00000006ff177819 */ /* 0x000fe40000011606 */
[----:B------:R-:W-:-:S02]  /*40f0*/  SHF.R.U32.HI R5, RZ, 0xc, R5 ;  /* 0x0000000cff057819 */ /* 0x000fc40000011605 */
[----:B------:R-:W-:Y:S01]  /*4100*/  LOP3.LUT R34, R23, 0x3f003f, RZ, 0xc0, !PT ;  /* 0x003f003f17227812 */ /* 0x000fe200078ec0ff */
[----:B------:R-:W-:Y:S01]  /*4110*/  HFMA2.MMA R20, R20, R17, R35 ;  /* 0x0000001114147235 */ /* 0x000fe20000000023 */
[----:B------:R-:W-:Y:S02]  /*4120*/  LOP3.LUT R23, R22, 0x64006400, RZ, 0xfc, !PT ;  /* 0x6400640016177812 */ /* 0x000fe400078efcff */
[----:B------:R-:W-:Y:S02]  /*4130*/  LOP3.LUT R34, R34, 0x64006400, RZ, 0xfc, !PT ;  /* 0x6400640022227812 */ /* 0x000fe400078efcff */
[--C-:B------:R-:W-:Y:S01]  /*4140*/  SHF.R.U32.HI R35, RZ, 0x6, R7.reuse ;  /* 0x00000006ff237819 */ /* 0x100fe20000011607 */
[----:B------:R-:W-:Y:S01]  /*4150*/  HADD2 R36, R23, -1056, -1056 ;  /* 0xe420e42017247430 */ /* 0x000fe20000000000 */
[----:B------:R-:W-:Y:S01]  /*4160*/  SHF.R.U32.HI R7, RZ, 0xc, R7 ;  /* 0x0000000cff077819 */ /* 0x000fe20000011607 */
[----:B------:R-:W-:Y:S01]  /*4170*/  HADD2 R23, R34, -1056, -1056 ;  /* 0xe420e42022177430 */ /* 0x000fe20000000000 */
[----:B------:R-:W-:Y:S01]  /*4180*/  LOP3.LUT R35, R35, 0x3f003f, RZ, 0xc0, !PT ;  /* 0x003f003f23237812 */ /* 0x000fe200078ec0ff */
[----:B------:R-:W-:Y:S01]  /*4190*/  HFMA2 R34, R36, R17, R37 ;  /* 0x0000001124227231 */ /* 0x000fe20000000025 */
[----:B------:R-:W-:-:S02]  /*41a0*/  PRMT R24, R24, 0x5410, R0 ;  /* 0x0000541018187816 */ /* 0x000fc40000000000 */
[----:B------:R-:W-:Y:S01]  /*41b0*/  LOP3.LUT R22, R35, 0x64006400, RZ, 0xfc, !PT ;  /* 0x6400640023167812 */ /* 0x000fe200078efcff */
[----:B------:R-:W-:Y:S01]  /*41c0*/  HFMA2.MMA R21, R23, R17, R21 ;  /* 0x0000001117157235 */ /* 0x000fe20000000015 */
[----:B0-----:R-:W-:-:S03]  /*41d0*/  PRMT R2, R2, 0x5410, R3 ;  /* 0x0000541002027816 */ /* 0x001fc60000000003 */
[----:B------:R-:W-:-:S04]  /*41e0*/  HADD2 R35, R22, -1056, -1056 ;  /* 0xe420e42016237430 */ /* 0x000fc80000000000 */
[----:B------:R-:W-:Y:S01]  /*41f0*/  HFMA2 R22, R35, R17, R16 ;  /* 0x0000001123167231 */ /* 0x000fe20000000010 */
[----:B----4-:R-:W-:Y:S02]  /*4200*/  LOP3.LUT R23, R8, 0x3f003f, RZ, 0xc0, !PT ;  /* 0x003f003f08177812 */ /* 0x010fe400078ec0ff */
[----:B------:R-:W-:Y:S02]  /*4210*/  LOP3.LUT R35, R10, 0x3f003f, RZ, 0xc0, !PT ;  /* 0x003f003f0a237812 */ /* 0x000fe400078ec0ff */
[----:B------:R-:W-:Y:S02]  /*4220*/  LOP3.LUT R23, R23, 0x64006400, RZ, 0xfc, !PT ;  /* 0x6400640017177812 */ /* 0x000fe400078efcff */
[----:B------:R-:W-:Y:S02]  /*4230*/  LOP3.LUT R16, R9, 0x3f003f, RZ, 0xc0, !PT ;  /* 0x003f003f09107812 */ /* 0x000fe400078ec0ff */
[----:B------:R-:W-:Y:S01]  /*4240*/  LOP3.LUT R35, R35, 0x64006400, RZ, 0xfc, !PT ;  /* 0x6400640023237812 */ /* 0x000fe200078efcff */
[----:B------:R-:W-:Y:S01]  /*4250*/  HADD2 R23, R23, -1056, -1056 ;  /* 0xe420e42017177430 */ /* 0x000fe20000000000 */
[----:B------:R-:W-:-:S02]  /*4260*/  LOP3.LUT R17, R16, 0x64006400, RZ, 0xfc, !PT ;  /* 0x6400640010117812 */ /* 0x000fc400078efcff */
[----:B------:R-:W-:-:S03]  /*4270*/  SHF.R.U32.HI R36, RZ, 0x6, R11 ;  /* 0x00000006ff247819 */ /* 0x000fc6000001160b */
[-C--:B------:R-:W-:Y:S01]  /*4280*/  HFMA2.MMA R16, R23, R18.reuse, R20 ;  /* 0x0000001217107235 */ /* 0x080fe20000000014 */
[----:B------:R-:W-:Y:S01]  /*4290*/  HADD2 R20, R35, -1056, -1056 ;  /* 0xe420e42023147430 */ /* 0x000fe20000000000 */
[----:B------:R-:W-:Y:S01]  /*42a0*/  LOP3.LUT R23, R11, 0x3f003f, RZ, 0xc0, !PT ;  /* 0x003f003f0b177812 */ /* 0x000fe200078ec0ff */
[----:B------:R-:W-:Y:S01]  /*42b0*/  HADD2 R17, R17, -1056, -1056 ;  /* 0xe420e42011117430 */ /* 0x000fe20000000000 */
[----:B------:R-:W-:Y:S02]  /*42c0*/  LOP3.LUT R36, R36, 0x3f003f, RZ, 0xc0, !PT ;  /* 0x003f003f24247812 */ /* 0x000fe400078ec0ff */
[----:B------:R-:W-:Y:S01]  /*42d0*/  LOP3.LUT R23, R23, 0x64006400, RZ, 0xfc, !PT ;  /* 0x6400640017177812 */ /* 0x000fe200078efcff */
[----:B------:R-:W-:Y:S01]  /*42e0*/  HFMA2 R34, R17, R18, R34 ;  /* 0x0000001211227231 */ /* 0x000fe20000000022 */
[----:B------:R-:W-:Y:S01]  /*42f0*/  HFMA2.MMA R17, R20, R18, R21 ;  /* 0x0000001214117235 */ /* 0x000fe20000000015 */
[----:B------:R-:W-:Y:S02]  /*4300*/  SHF.R.U32.HI R20, RZ, 0x6, R8 ;  /* 0x00000006ff147819 */ /* 0x000fe40000011608 */
[----:B------:R-:W-:Y:S01]  /*4310*/  SHF.R.U32.HI R21, RZ, 0x6, R9 ;  /* 0x00000006ff157819 */ /* 0x000fe20000011609 */
[----:B------:R-:W-:Y:S01]  /*4320*/  HADD2 R23, R23, -1056, -1056 ;  /* 0xe420e42017177430 */ /* 0x000fe20000000000 */
[----:B------:R-:W-:-:S02]  /*4330*/  LOP3.LUT R20, R20, 0x3f003f, RZ, 0xc0, !PT ;  /* 0x003f003f14147812 */ /* 0x000fc400078ec0ff */
[----:B------:R-:W-:Y:S01]  /*4340*/  LOP3.LUT R21, R21, 0x3f003f, RZ, 0xc0, !PT ;  /* 0x003f003f15157812 */ /* 0x000fe200078ec0ff */
[----:B------:R-:W-:Y:S01]  /*4350*/  HFMA2 R35, R23, R18, R22 ;  /* 0x0000001217237231 */ /* 0x000fe20000000016 */
[----:B------:R-:W-:Y:S02]  /*4360*/  LOP3.LUT R20, R20, 0x64006400, RZ, 0xfc, !PT ;  /* 0x6400640014147812 */ /* 0x000fe400078efcff */
[----:B------:R-:W-:Y:S02]  /*4370*/  LOP3.LUT R21, R21, 0x64006400, RZ, 0xfc, !PT ;  /* 0x6400640015157812 */ /* 0x000fe400078efcff */
[----:B------:R-:W-:Y:S01]  /*4380*/  LOP3.LUT R36, R36, 0x64006400, RZ, 0xfc, !PT ;  /* 0x6400640024247812 */ /* 0x000fe200078efcff */
[----:B------:R-:W-:Y:S01]  /*4390*/  HADD2 R37, R20, -1056, -1056 ;  /* 0xe420e42014257430 */ /* 0x000fe20000000000 */
[----:B------:R-:W-:Y:S01]  /*43a0*/  SHF.R.U32.HI R8, RZ, 0xc, R8 ;  /* 0x0000000cff087819 */ /* 0x000fe20000011608 */
[----:B------:R-:W-:Y:S01]  /*43b0*/  HADD2 R18, R21, -1056, -1056 ;  /* 0xe420e42015127430 */ /* 0x000fe20000000000 */
[----:B------:R-:W-:Y:S01]  /*43c0*/  SHF.R.U32.HI R9, RZ, 0xc, R9 ;  /* 0x0000000cff097819 */ /* 0x000fe20000011609 */
[----:B------:R-:W0:Y:S01]  /*43d0*/  LDS.128 R20, [UR4+0x10] ;  /* 0x00001004ff147984 */ /* 0x000e220008000c00 */
[----:B------:R-:W-:Y:S01]  /*43e0*/  HADD2 R36, R36, -1056, -1056 ;  /* 0xe420e42024247430 */ /* 0x000fe20000000000 */
[----:B------:R-:W-:Y:S01]  /*43f0*/  HFMA2.MMA R16, R37, R19, R16 ;  /* 0x0000001325107235 */ /* 0x000fe20000000010 */
[----:B------:R-:W-:Y:S01]  /*4400*/  HFMA2 R34, R18, R19, R34 ;  /* 0x0000001312227231 */ /* 0x000fe20000000022 */
[----:B------:R-:W-:-:S02]  /*4410*/  SHF.R.U32.HI R18, RZ, 0x6, R10 ;  /* 0x00000006ff127819 */ /* 0x000fc4000001160a */
[----:B------:R-:W-:Y:S02]  /*4420*/  SHF.R.U32.HI R11, RZ, 0xc, R11 ;  /* 0x0000000cff0b7819 */ /* 0x000fe4000001160b */
[----:B------:R-:W-:Y:S02]  /*4430*/  LOP3.LUT R18, R18, 0x3f003f, RZ, 0xc0, !PT ;  /* 0x003f003f12127812 */ /* 0x000fe400078ec0ff */
[----:B------:R-:W-:Y:S02]  /*4440*/  LOP3.LUT R11, R11, 0xf000f, RZ, 0xc0, !PT ;  /* 0x000f000f0b0b7812 */ /* 0x000fe400078ec0ff */
[----:B------:R-:W-:-:S05]  /*4450*/  LOP3.LUT R18, R18, 0x64006400, RZ, 0xfc, !PT ;  /* 0x6400640012127812 */ /* 0x000fca00078efcff */
[----:B------:R-:W-:-:S06]  /*4460*/  HADD2 R18, R18, -1056, -1056 ;  /* 0xe420e42012127430 */ /* 0x000fcc0000000000 */
[----:B------:R-:W-:Y:S01]  /*4470*/  HFMA2.MMA R18, R18, R19, R17 ;  /* 0x0000001312127235 */ /* 0x000fe20000000011 */
[----:B--2---:R-:W-:Y:S01]  /*4480*/  LOP3.LUT R17, R12, 0x3f003f, RZ, 0xc0, !PT ;  /* 0x003f003f0c117812 */ /* 0x004fe200078ec0ff */
[----:B------:R-:W-:Y:S01]  /*4490*/  HFMA2 R19, R36, R19, R35 ;  /* 0x0000001324137231 */ /* 0x000fe20000000023 */
[----:B------:R-:W-:Y:S02]  /*44a0*/  LOP3.LUT R36, R14, 0x3f003f, RZ, 0xc0, !PT ;  /* 0x003f003f0e247812 */ /* 0x000fe400078ec0ff */
[----:B------:R-:W-:Y:S02]  /*44b0*/  LOP3.LUT R17, R17, 0x64006400, RZ, 0xfc, !PT ;  /* 0x6400640011117812 */ /* 0x000fe400078efcff */
[----:B------:R-:W-:Y:S02]  /*44c0*/  LOP3.LUT R35, R15, 0x3f003f, RZ, 0xc0, !PT ;  /* 0x003f003f0f237812 */ /* 0x000fe400078ec0ff */
[----:B------:R-:W-:Y:S01]  /*44d0*/  LOP3.LUT R36, R36, 0x64006400, RZ, 0xfc, !PT ;  /* 0x6400640024247812 */ /* 0x000fe200078efcff */
[----:B------:R-:W-:Y:S01]  /*44e0*/  HADD2 R17, R17, -1056, -1056 ;  /* 0xe420e42011117430 */ /* 0x000fe20000000000 */
[----:B------:R-:W-:-:S03]  /*44f0*/  LOP3.LUT R35, R35, 0x64006400, RZ, 0xfc, !PT ;  /* 0x6400640023237812 */ /* 0x000fc600078efcff */
[----:B------:R-:W-:Y:S02]  /*4500*/  HADD2 R37, R36, -1056, -1056 ;  /* 0xe420e42024257430 */ /* 0x000fe40000000000 */
[----:B0-----:R-:W-:Y:S01]  /*4510*/  HFMA2.MMA R16, R17, R20, R16 ;  /* 0x0000001411107235 */ /* 0x001fe20000000010 */
[----:B------:R-:W-:-:S03]  /*4520*/  LOP3.LUT R17, R13, 0x3f003f, RZ, 0xc0, !PT ;  /* 0x003f003f0d117812 */ /* 0x000fc600078ec0ff */
[----:B------:R-:W-:Y:S01]  /*4530*/  HFMA2.MMA R18, R37, R20, R18 ;  /* 0x0000001425127235 */ /* 0x000fe20000000012 */
[----:B------:R-:W-:-:S05]  /*4540*/  LOP3.LUT R17, R17, 0x64006400, RZ, 0xfc, !PT ;  /* 0x6400640011117812 */ /* 0x000fca00078efcff */
[----:B------:R-:W-:-:S04]  /*4550*/  HADD2 R17, R17, -1056, -1056 ;  /* 0xe420e42011117430 */ /* 0x000fc80000000000 */
[----:B------:R-:W-:Y:S02]  /*4560*/  HFMA2 R17, R17, R20, R34 ;  /* 0x0000001411117231 */ /* 0x000fe40000000022 */
[----:B------:R-:W-:-:S04]  /*4570*/  HADD2 R34, R35, -1056, -1056 ;  /* 0xe420e42023227430 */ /* 0x000fc80000000000 */
[----:B------:R-:W-:Y:S01]  /*4580*/  HFMA2 R20, R34, R20, R19 ;  /* 0x0000001422147231 */ /* 0x000fe20000000013 */
[----:B------:R-:W-:Y:S02]  /*4590*/  LOP3.LUT R19, R4, 0xf000f, RZ, 0xc0, !PT ;  /* 0x000f000f04137812 */ /* 0x000fe400078ec0ff */
[----:B------:R-:W-:Y:S02]  /*45a0*/  SHF.R.U32.HI R4, RZ, 0x8, R12 ;  /* 0x00000008ff047819 */ /* 0x000fe4000001160c */
[----:B------:R-:W-:Y:S02]  /*45b0*/  SHF.R.U32.HI R34, RZ, 0xc, R6 ;  /* 0x0000000cff227819 */ /* 0x000fe40000011606 */
[----:B------:R-:W-:Y:S02]  /*45c0*/  LOP3.LUT R6, R5, 0xf000f, RZ, 0xc0, !PT ;  /* 0x000f000f05067812 */ /* 0x000fe400078ec0ff */
        /* <DEDUP_REMOVED lines=11> */
[----:B------:R-:W-:Y:S02]  /*4680*/  SHF.R.U32.HI R34, RZ, 0xc, R10 ;  /* 0x0000000cff227819 */ /* 0x000fe4000001160a */
[----:B------:R-:W-:Y:S02]  /*4690*/  LOP3.LUT R10, R9, 0xf000f, RZ, 0xc0, !PT ;  /* 0x000f000f090a7812 */ /* 0x000fe400078ec0ff */
[----:B------:R-:W-:-:S02]  /*46a0*/  LOP3.LUT R8, R19, 0x300030, R8, 0xf8, !PT ;  /* 0x0030003013087812 */ /* 0x000fc400078ef808 */
[--C-:B------:R-:W-:Y:S02]  /*46b0*/  SHF.R.U32.HI R9, RZ, 0xa, R13.reuse ;  /* 0x0000000aff097819 */ /* 0x100fe4000001160d */
[----:B------:R-:W-:Y:S02]  /*46c0*/  SHF.R.U32.HI R12, RZ, 0x6, R12 ;  /* 0x00000006ff0c7819 */ /* 0x000fe4000001160c */
[--C-:B------:R-:W-:Y:S02]  /*46d0*/  SHF.R.U32.HI R19, RZ, 0xa, R14.reuse ;  /* 0x0000000aff137819 */ /* 0x100fe4000001160e */
[----:B------:R-:W-:Y:S02]  /*46e0*/  SHF.R.U32.HI R13, RZ, 0x6, R13 ;  /* 0x00000006ff0d7819 */ /* 0x000fe4000001160d */
[----:B------:R-:W-:Y:S02]  /*46f0*/  SHF.R.U32.HI R14, RZ, 0x6, R14 ;  /* 0x00000006ff0e7819 */ /* 0x000fe4000001160e */
[----:B------:R-:W-:-:S02]  /*4700*/  LOP3.LUT R12, R12, 0x3f003f, RZ, 0xc0, !PT ;  /* 0x003f003f0c0c7812 */ /* 0x000fc400078ec0ff */
[----:B------:R-:W-:Y:S02]  /*4710*/  LOP3.LUT R13, R13, 0x3f003f, RZ, 0xc0, !PT ;  /* 0x003f003f0d0d7812 */ /* 0x000fe400078ec0ff */
[----:B------:R-:W-:Y:S02]  /*4720*/  LOP3.LUT R34, R34, 0xf000f, RZ, 0xc0, !PT ;  /* 0x000f000f22227812 */ /* 0x000fe400078ec0ff */
[----:B------:R-:W-:Y:S02]  /*4730*/  LOP3.LUT R14, R14, 0x3f003f, RZ, 0xc0, !PT ;  /* 0x003f003f0e0e7812 */ /* 0x000fe400078ec0ff */
[----:B------:R-:W-:Y:S02]  /*4740*/  LOP3.LUT R12, R12, 0x64006400, RZ, 0xfc, !PT ;  /* 0x640064000c0c7812 */ /* 0x000fe400078efcff */
[----:B------:R-:W-:Y:S02]  /*4750*/  LOP3.LUT R9, R10, 0x300030, R9, 0xf8, !PT ;  /* 0x003000300a097812 */ /* 0x000fe400078ef809 */
[----:B------:R-:W-:-:S02]  /*4760*/  LOP3.LUT R13, R13, 0x64006400, RZ, 0xfc, !PT ;  /* 0x640064000d0d7812 */ /* 0x000fc400078efcff */
[----:B------:R-:W-:Y:S01]  /*4770*/  LOP3.LUT R10, R34, 0x300030, R19, 0xf8, !PT ;  /* 0x00300030220a7812 */ /* 0x000fe200078ef813 */
[----:B------:R-:W-:Y:S01]  /*4780*/  HADD2 R19, R12, -1056, -1056 ;  /* 0xe420e4200c137430 */ /* 0x000fe20000000000 */
[----:B------:R-:W-:Y:S01]  /*4790*/  LOP3.LUT R14, R14, 0x64006400, RZ, 0xfc, !PT ;  /* 0x640064000e0e7812 */ /* 0x000fe200078efcff */
[----:B------:R-:W-:Y:S01]  /*47a0*/  HADD2 R12, R13, -1056, -1056 ;  /* 0xe420e4200d0c7430 */ /* 0x000fe20000000000 */
[--C-:B------:R-:W-:Y:S02]  /*47b0*/  SHF.R.U32.HI R34, RZ, 0xa, R15.reuse ;  /* 0x0000000aff227819 */ /* 0x100fe4000001160f */
[----:B------:R-:W-:Y:S01]  /*47c0*/  SHF.R.U32.HI R15, RZ, 0x6, R15 ;  /* 0x00000006ff0f7819 */ /* 0x000fe2000001160f */
[----:B------:R-:W-:Y:S01]  /*47d0*/  HADD2 R13, R14, -1056, -1056 ;  /* 0xe420e4200e0d7430 */ /* 0x000fe20000000000 */
[----:B------:R-:W-:Y:S01]  /*47e0*/  LOP3.LUT R4, R4, 0x64006400, RZ, 0xfc, !PT ;  /* 0x6400640004047812 */ /* 0x000fe200078efcff */
[-C--:B------:R-:W-:Y:S01]  /*47f0*/  HFMA2.MMA R16, R19, R21.reuse, R16 ;  /* 0x0000001513107235 */ /* 0x080fe20000000010 */
[----:B------:R-:W-:Y:S01]  /*4800*/  LOP3.LUT R15, R15, 0x3f003f, RZ, 0xc0, !PT ;  /* 0x003f003f0f0f7812 */ /* 0x000fe200078ec0ff */
[-C--:B------:R-:W-:Y:S01]  /*4810*/  HFMA2 R17, R12, R21.reuse, R17 ;  /* 0x000000150c117231 */ /* 0x080fe20000000011 */
        /* <DEDUP_REMOVED lines=11> */
[----:B------:R-:W-:Y:S01]  /*48d0*/  HADD2 R7, R7, -1056, -1056 ;  /* 0xe420e42007077430 */ /* 0x000fe20000000000 */
[----:B------:R-:W-:Y:S01]  /*48e0*/  LOP3.LUT R10, R10, 0x64006400, RZ, 0xfc, !PT ;  /* 0x640064000a0a7812 */ /* 0x000fe200078efcff */
[----:B------:R-:W-:Y:S01]  /*48f0*/  HFMA2 R20, R15, R21, R20 ;  /* 0x000000150f147231 */ /* 0x000fe20000000014 */
[----:B------:R-:W-:Y:S01]  /*4900*/  HFMA2.MMA R18, R5, R22, R18 ;  /* 0x0000001605127235 */ /* 0x000fe20000000012 */
[----:B------:R-:W-:Y:S01]  /*4910*/  HADD2 R5, R8, -1056, -1056 ;  /* 0xe420e42008057430 */ /* 0x000fe20000000000 */
[----:B------:R-:W-:Y:S01]  /*4920*/  LOP3.LUT R11, R11, 0x300030, R34, 0xf8, !PT ;  /* 0x003000300b0b7812 */ /* 0x000fe200078ef822 */
[-C--:B------:R-:W-:Y:S01]  /*4930*/  HFMA2 R20, R7, R22.reuse, R20 ;  /* 0x0000001607147231 */ /* 0x080fe20000000014 */
[----:B------:R-:W-:Y:S01]  /*4940*/  LOP3.LUT R9, R9, 0x64006400, RZ, 0xfc, !PT ;  /* 0x6400640009097812 */ /* 0x000fe200078efcff */
[----:B------:R-:W-:Y:S01]  /*4950*/  HADD2 R7, R10, -1056, -1056 ;  /* 0xe420e4200a077430 */ /* 0x000fe20000000000 */
[----:B------:R-:W-:Y:S01]  /*4960*/  LOP3.LUT R11, R11, 0x64006400, RZ, 0xfc, !PT ;  /* 0x640064000b0b7812 */ /* 0x000fe200078efcff */
[----:B------:R-:W-:Y:S01]  /*4970*/  HFMA2.MMA R16, R5, R23, R16 ;  /* 0x0000001705107235 */ /* 0x000fe20000000010 */
[----:B------:R-:W-:-:S02]  /*4980*/  HFMA2 R17, R4, R22, R17 ;  /* 0x0000001604117231 */ /* 0x000fc40000000011 */
[----:B------:R-:W-:Y:S01]  /*4990*/  HADD2 R4, R9, -1056, -1056 ;  /* 0xe420e42009047430 */ /* 0x000fe20000000000 */
        /* <DEDUP_REMOVED lines=12> */
.L_x_4936:
[----:B------:R-:W-:Y:S05]  /*4a60*/  @P0 BRA `(.L_x_4937) ;  /* 0x0000000800e00947 */ /* 0x000fea0003800000 */
[----:B-----5:R-:W-:Y:S01]  /*4a70*/  IMAD R5, R31, 0xc, RZ ;  /* 0x0000000c1f057824 */ /* 0x020fe200078e02ff */
[----:B------:R-:W1:Y:S01]  /*4a80*/  LDS.128 R16, [UR4+0x20] ;  /* 0x00002004ff107984 */ /* 0x000e620008000c00 */
[----:B------:R-:W-:-:S05]  /*4a90*/  IMAD.WIDE.U32 R20, R29, 0xc, R32 ;  /* 0x0000000c1d147825 */ /* 0x000fca00078e0020 */
[----:B------:R-:W-:-:S05]  /*4aa0*/  IADD3 R21, R21, R5, RZ ;  /* 0x0000000515157210 */ /* 0x000fca0007ffe0ff */
[----:B------:R-:W3:Y:S01]  /*4ab0*/  LDG.E.128.CONSTANT R4, desc[UR6][R20.64] ;  /* 0x0000000614047981 */ /* 0x000ee2000c1e9d00 */
[----:B------:R-:W-:-:S05]  /*4ac0*/  IMAD.WIDE R22, R29, 0x4, R20 ;  /* 0x000000041d167825 */ /* 0x000fca00078e0214 */
[----:B------:R4:W2:Y:S01]  /*4ad0*/  LDG.E.128.CONSTANT R8, desc[UR6][R22.64] ;  /* 0x0000000616087981 */ /* 0x0008a2000c1e9d00 */
[----:B------:R-:W-:-:S06]  /*4ae0*/  IMAD.WIDE R12, R29, 0x4, R22 ;  /* 0x000000041d0c7825 */ /* 0x000fcc00078e0216 */
[----:B------:R-:W2:Y:S01]  /*4af0*/  LDG.E.128.CONSTANT R12, desc[UR6][R12.64] ;  /* 0x000000060c0c7981 */ /* 0x000ea2000c1e9d00 */
[----:B------:R-:W-:Y:S02]  /*4b00*/  PRMT R24, R24, 0x5410, R0 ;  /* 0x0000541018187816 */ /* 0x000fe40000000000 */
[----:B0-----:R-:W-:Y:S02]  /*4b10*/  PRMT R2, R2, 0x5410, R3 ;  /* 0x0000541002027816 */ /* 0x001fe40000000003 */
[----:B---3--:R-:W-:Y:S02]  /*4b20*/  LOP3.LUT R35, R4, 0x3f003f, RZ, 0xc0, !PT ;  /* 0x003f003f04237812 */ /* 0x008fe400078ec0ff */
        /* <DEDUP_REMOVED lines=8> */
[----:B------:R-:W-:Y:S01]  /*4bb0*/  HADD2 R21, R21, -1056, -1056 ;  /* 0xe420e42015157430 */ /* 0x000fe20000000000 */
[----:B----4-:R-:W-:Y:S02]  /*4bc0*/  LOP3.LUT R23, R36, 0x64006400, RZ, 0xfc, !PT ;  /* 0x6400640024177812 */ /* 0x010fe400078efcff */
[----:B------:R-:W-:Y:S01]  /*4bd0*/  LOP3.LUT R20, R20, 0x3f003f, RZ, 0xc0, !PT ;  /* 0x003f003f14147812 */ /* 0x000fe200078ec0ff */
[----:B------:R-:W-:Y:S01]  /*4be0*/  HADD2 R37, R37, -1056, -1056 ;  /* 0xe420e42025257430 */ /* 0x000fe20000000000 */
[-C--:B-1----:R-:W-:Y:S01]  /*4bf0*/  HFMA2.MMA R35, R35, R16.reuse, RZ ;  /* 0x0000001023237235 */ /* 0x082fe200000000ff */
[----:B------:R-:W-:Y:S01]  /*4c00*/  HADD2 R23, R23, -1056, -1056 ;  /* 0xe420e42017177430 */ /* 0x000fe20000000000 */
[----:B------:R-:W-:Y:S01]  /*4c10*/  LOP3.LUT R20, R20, 0x64006400, RZ, 0xfc, !PT ;  /* 0x6400640014147812 */ /* 0x000fe200078efcff */
[-C--:B------:R-:W-:Y:S01]  /*4c20*/  HFMA2 R37, R37, R16.reuse, RZ.H0_H0 ;  /* 0x0000001025257231 */ /* 0x080fe200000400ff */
[----:B------:R-:W-:Y:S01]  /*4c30*/  HFMA2.MMA R21, R21, R16, RZ ;  /* 0x0000001015157235 */ /* 0x000fe200000000ff */
[----:B------:R-:W-:Y:S01]  /*4c40*/  HFMA2 R16, R23, R16, RZ.H0_H0 ;  /* 0x0000001017107231 */ /* 0x000fe200000400ff */
[----:B------:R-:W-:Y:S01]  /*4c50*/  SHF.R.U32.HI R22, RZ, 0x6, R5 ;  /* 0x00000006ff167819 */ /* 0x000fe20000011605 */
[----:B------:R-:W-:Y:S01]  /*4c60*/  HADD2 R20, R20, -1056, -1056 ;  /* 0xe420e42014147430 */ /* 0x000fe20000000000 */
[----:B------:R-:W-:-:S02]  /*4c70*/  SHF.R.U32.HI R23, RZ, 0x6, R6 ;  /* 0x00000006ff177819 */ /* 0x000fc40000011606 */
[----:B------:R-:W-:Y:S02]  /*4c80*/  LOP3.LUT R22, R22, 0x3f003f, RZ, 0xc0, !PT ;  /* 0x003f003f16167812 */ /* 0x000fe400078ec0ff */
[----:B------:R-:W-:Y:S01]  /*4c90*/  LOP3.LUT R34, R23, 0x3f003f, RZ, 0xc0, !PT ;  /* 0x003f003f17227812 */ /* 0x000fe200078ec0ff */
[----:B------:R-:W-:Y:S01]  /*4ca0*/  HFMA2.MMA R20, R20, R17, R35 ;  /* 0x0000001114147235 */ /* 0x000fe20000000023 */
[----:B------:R-:W-:Y:S02]  /*4cb0*/  LOP3.LUT R23, R22, 0x64006400, RZ, 0xfc, !PT ;  /* 0x6400640016177812 */ /* 0x000fe400078efcff */
[----:B------:R-:W-:Y:S02]  /*4cc0*/  LOP3.LUT R34, R34, 0x64006400, RZ, 0xfc, !PT ;  /* 0x6400640022227812 */ /* 0x000fe400078efcff */
[----:B------:R-:W-:Y:S01]  /*4cd0*/  SHF.R.U32.HI R35, RZ, 0x6, R7 ;  /* 0x00000006ff237819 */ /* 0x000fe20000011607 */
[----:B------:R-:W-:Y:S01]  /*4ce0*/  HADD2 R36, R23, -1056, -1056 ;  /* 0xe420e42017247430 */ /* 0x000fe20000000000 */
[----:B------:R-:W-:Y:S01]  /*4cf0*/  SHF.R.U32.HI R4, RZ, 0xc, R4 ;  /* 0x0000000cff047819 */ /* 0x000fe20000011604 */
[----:B------:R-:W-:Y:S01]  /*4d00*/  HADD2 R23, R34, -1056, -1056 ;  /* 0xe420e42022177430 */ /* 0x000fe20000000000 */
[----:B------:R-:W-:Y:S01]  /*4d10*/  LOP3.LUT R35, R35, 0x3f003f, RZ, 0xc0, !PT ;  /* 0x003f003f23237812 */ /* 0x000fe200078ec0ff */
[----:B------:R-:W-:Y:S01]  /*4d20*/  HFMA2 R34, R36, R17, R37 ;  /* 0x0000001124227231 */ /* 0x000fe20000000025 */
[----:B--2---:R-:W-:-:S02]  /*4d30*/  SHF.R.U32.HI R36, RZ, 0x6, R11 ;  /* 0x00000006ff247819 */ /* 0x004fc4000001160b */
        /* <DEDUP_REMOVED lines=12> */
[----:B------:R-:W-:-:S02]  /*4e00*/  LOP3.LUT R35, R35, 0x64006400, RZ, 0xfc, !PT ;  /* 0x6400640023237812 */ /* 0x000fc400078efcff */
[----:B------:R-:W-:Y:S01]  /*4e10*/  LOP3.LUT R17, R16, 0x64006400, RZ, 0xfc, !PT ;  /* 0x6400640010117812 */ /* 0x000fe200078efcff */
[-C--:B------:R-:W-:Y:S01]  /*4e20*/  HFMA2.MMA R16, R23, R18.reuse, R20 ;  /* 0x0000001217107235 */ /* 0x080fe20000000014 */
[----:B------:R-:W-:Y:S01]  /*4e30*/  LOP3.LUT R23, R11, 0x3f003f, RZ, 0xc0, !PT ;  /* 0x003f003f0b177812 */ /* 0x000fe200078ec0ff */
[----:B------:R-:W-:Y:S01]  /*4e40*/  HADD2 R20, R35, -1056, -1056 ;  /* 0xe420e42023147430 */ /* 0x000fe20000000000 */
[----:B------:R-:W-:Y:S01]  /*4e50*/  SHF.R.U32.HI R5, RZ, 0xc, R5 ;  /* 0x0000000cff057819 */ /* 0x000fe20000011605 */
[----:B------:R-:W-:Y:S01]  /*4e60*/  HADD2 R17, R17, -1056, -1056 ;  /* 0xe420e42011117430 */ /* 0x000fe20000000000 */
[----:B------:R-:W-:Y:S02]  /*4e70*/  LOP3.LUT R23, R23, 0x64006400, RZ, 0xfc, !PT ;  /* 0x6400640017177812 */ /* 0x000fe400078efcff */
[----:B------:R-:W-:Y:S01]  /*4e80*/  SHF.R.U32.HI R7, RZ, 0xc, R7 ;  /* 0x0000000cff077819 */ /* 0x000fe20000011607 */
[----:B------:R-:W-:Y:S01]  /*4e90*/  HFMA2 R34, R17, R18, R34 ;  /* 0x0000001211227231 */ /* 0x000fe20000000022 */
[----:B------:R-:W-:Y:S01]  /*4ea0*/  HFMA2.MMA R17, R20, R18, R21 ;  /* 0x0000001214117235 */ /* 0x000fe20000000015 */
[----:B------:R-:W-:Y:S01]  /*4eb0*/  SHF.R.U32.HI R20, RZ, 0x6, R8 ;  /* 0x00000006ff147819 */ /* 0x000fe20000011608 */
[----:B------:R-:W-:Y:S01]  /*4ec0*/  HADD2 R23, R23, -1056, -1056 ;  /* 0xe420e42017177430 */ /* 0x000fe20000000000 */
[----:B------:R-:W-:-:S02]  /*4ed0*/  SHF.R.U32.HI R21, RZ, 0x6, R9 ;  /* 0x00000006ff157819 */ /* 0x000fc40000011609 */
[----:B------:R-:W-:Y:S01]  /*4ee0*/  LOP3.LUT R20, R20, 0x3f003f, RZ, 0xc0, !PT ;  /* 0x003f003f14147812 */ /* 0x000fe200078ec0ff */
[----:B------:R-:W-:Y:S01]  /*4ef0*/  HFMA2 R35, R23, R18, R22 ;  /* 0x0000001217237231 */ /* 0x000fe20000000016 */
[----:B------:R-:W-:Y:S02]  /*4f00*/  LOP3.LUT R21, R21, 0x3f003f, RZ, 0xc0, !PT ;  /* 0x003f003f15157812 */ /* 0x000fe400078ec0ff */
[----:B------:R-:W-:Y:S02]  /*4f10*/  LOP3.LUT R20, R20, 0x64006400, RZ, 0xfc, !PT ;  /* 0x6400640014147812 */ /* 0x000fe400078efcff */
[----:B------:R-:W-:Y:S02]  /*4f20*/  LOP3.LUT R21, R21, 0x64006400, RZ, 0xfc, !PT ;  /* 0x6400640015157812 */ /* 0x000fe400078efcff */
[----:B------:R-:W-:Y:S01]  /*4f30*/  SHF.R.U32.HI R8, RZ, 0xc, R8 ;  /* 0x0000000cff087819 */ /* 0x000fe20000011608 */
[----:B------:R-:W-:Y:S01]  /*4f40*/  HADD2 R37, R20, -1056, -1056 ;  /* 0xe420e42014257430 */ /* 0x000fe20000000000 */
[----:B------:R-:W-:Y:S01]  /*4f50*/  SHF.R.U32.HI R9, RZ, 0xc, R9 ;  /* 0x0000000cff097819 */ /* 0x000fe20000011609 */
[----:B------:R-:W-:Y:S01]  /*4f60*/  HADD2 R18, R21, -1056, -1056 ;  /* 0xe420e42015127430 */ /* 0x000fe20000000000 */
[----:B------:R-:W-:Y:S01]  /*4f70*/  SHF.R.U32.HI R11, RZ, 0xc, R11 ;  /* 0x0000000cff0b7819 */ /* 0x000fe2000001160b */
[----:B------:R-:W0:Y:S02]  /*4f80*/  LDS.128 R20, [UR4+0x30] ;  /* 0x00003004ff147984 */ /* 0x000e240008000c00 */
[----:B------:R-:W-:Y:S01]  /*4f90*/  HFMA2 R34, R18, R19, R34 ;  /* 0x0000001312227231 */ /* 0x000fe20000000022 */
[----:B------:R-:W-:Y:S01]  /*4fa0*/  SHF.R.U32.HI R18, RZ, 0x6, R10 ;  /* 0x00000006ff127819 */ /* 0x000fe2000001160a */
[----:B------:R-:W-:Y:S01]  /*4fb0*/  HFMA2.MMA R16, R37, R19, R16 ;  /* 0x0000001325107235 */ /* 0x000fe20000000010 */
[----:B------:R-:W-:-:S02]  /*4fc0*/  LOP3.LUT R11, R11, 0xf000f, RZ, 0xc0, !PT ;  /* 0x000f000f0b0b7812 */ /* 0x000fc400078ec0ff */
[----:B------:R-:W-:-:S04]  /*4fd0*/  LOP3.LUT R18, R18, 0x3f003f, RZ, 0xc0, !PT ;  /* 0x003f003f12127812 */ /* 0x000fc800078ec0ff */
[----:B------:R-:W-:-:S05]  /*4fe0*/  LOP3.LUT R18, R18, 0x64006400, RZ, 0xfc, !PT ;  /* 0x6400640012127812 */ /* 0x000fca00078efcff */
[----:B------:R-:W-:-:S06]  /*4ff0*/  HADD2 R18, R18, -1056, -1056 ;  /* 0xe420e42012127430 */ /* 0x000fcc0000000000 */
[----:B------:R-:W-:Y:S01]  /*5000*/  HFMA2.MMA R18, R18, R19, R17 ;  /* 0x0000001312127235 */ /* 0x000fe20000000011 */
[----:B------:R-:W-:Y:S01]  /*5010*/  LOP3.LUT R17, R12, 0x3f003f, RZ, 0xc0, !PT ;  /* 0x003f003f0c117812 */ /* 0x000fe200078ec0ff */
        /* <DEDUP_REMOVED lines=93> */
.L_x_4937:
[----:B------:R-:W-:Y:S01]  /*55f0*/  VIADD R27, R27, 0x20 ;  /* 0x000000201b1b7836 */ /* 0x000fe20000000000 */
[----:B------:R-:W-:Y:S01]  /*5600*/  UIADD3 UR4, UR4, 0x40, URZ ;  /* 0x0000004004047890 */ /* 0x000fe2000fffe03f */
[----:B------:R-:W-:-:S03]  /*5610*/  IMAD.WIDE.U32 R22, R29, 0x18, R32 ;  /* 0x000000181d167825 */ /* 0x000fc600078e0020 */
[----:B------:R-:W-:Y:S01]  /*5620*/  ISETP.GE.AND P1, PT, R27, UR5, PT ;  /* 0x000000051b007c0c */ /* 0x000fe2000bf26270 */
[----:B-----5:R-:W-:Y:S01]  /*5630*/  IMAD R5, R31, 0x18, RZ ;  /* 0x000000181f057824 */ /* 0x020fe200078e02ff */
[----:B------:R-:W-:-:S04]  /*5640*/  ISETP.LT.AND P2, PT, R27, R28, PT ;  /* 0x0000001c1b00720c */ /* 0x000fc80003f41270 */
[----:B------:R-:W-:-:S09]  /*5650*/  IADD3 R23, R23, R5, RZ ;  /* 0x0000000517177210 */ /* 0x000fd20007ffe0ff */
[----:B------:R-:W-:Y:S05]  /*5660*/  @!P1 BRA P2, `(.L_x_4938) ;  /* 0xffffffe800189947 */ /* 0x000fea000103ffff */
.L_x_4935:
[----:B------:R-:W3:Y:S08]  /*5670*/  S2UR UR4, SR_CTAID.Y ;  /* 0x00000000000479c3 */ /* 0x000ef00000002600 */
[----:B------:R-:W3:Y:S02]  /*5680*/  LDC R0, c[0x0][0x238] ;  /* 0x00008e00ff007b82 */ /* 0x000ee40000000800 */
[----:B---3--:R-:W-:-:S13]  /*5690*/  ISETP.LE.AND P0, PT, R0, UR4, PT ;  /* 0x0000000400007c0c */ /* 0x008fda000bf03270 */
[----:B------:R-:W-:Y:S05]  /*56a0*/  @P0 EXIT ;  /* 0x000000000000094d */ /* 0x000fea0003800000 */
[----:B------:R-:W3:Y:S01]  /*56b0*/  S2R R0, SR_CTAID.X ;  /* 0x0000000000007919 */ /* 0x000ee20000002500 */
[----:B0-----:R-:W0:Y:S01]  /*56c0*/  LDC.64 R2, c[0x0][0x230] ;  /* 0x00008c00ff027b82 */ /* 0x001e220000000a00 */
[----:B-----5:R-:W3:Y:S02]  /*56d0*/  S2R R5, SR_TID.X ;  /* 0x0000000000057919 */ /* 0x020ee40000002100 */
[----:B---3--:R-:W-:-:S05]  /*56e0*/  IMAD R0, R0, 0x20, R5 ;  /* 0x0000002000007824 */ /* 0x008fca00078e0205 */
        /* <DEDUP_REMOVED lines=10> */
.L_x_4942:
[----:B------:R-:W0:Y:S02]  /*5790*/  LDS R2, [R0] ;  /* 0x0000000000027984 */ /* 0x000e240000000800 */
[----:B0-----:R-:W-:-:S10]  /*57a0*/  HFMA2.MMA R3, R2, 1, 1, R26 ;  /* 0x3c003c0002037835 */ /* 0x001fd4000000001a */
[----:B------:R-:W0:Y:S02]  /*57b0*/  ATOMS.CAST.SPIN R3, [R0], R2, R3 ;  /* 0x000000020003738d */ /* 0x000e240001800003 */
[----:B0-----:R-:W-:-:S13]  /*57c0*/  ISETP.EQ.U32.AND P0, PT, R3, 0x1, PT ;  /* 0x000000010300780c */ /* 0x001fda0003f02070 */
[----:B------:R-:W-:Y:S05]  /*57d0*/  @!P0 BRA `(.L_x_4942) ;  /* 0xfffffffc00ec8947 */ /* 0x000fea000383ffff */
[----:B------:R-:W-:Y:S05]  /*57e0*/  BRA `(.L_x_4940) ;  /* 0x00000000000c7947 */ /* 0x000fea0003800000 */
.L_x_4941:
[----:B------:R-:W3:Y:S02]  /*57f0*/  LD.E R0, desc[UR6][R4.64] ;  /* 0x0000000604007980 */ /* 0x000ee4000c101900 */
[----:B---3--:R-:W-:-:S05]  /*5800*/  IADD3 R3, R26, R0, RZ ;  /* 0x000000001a037210 */ /* 0x008fca0007ffe0ff */
[----:B------:R0:W-:Y:S02]  /*5810*/  ST.E desc[UR6][R4.64], R3 ;  /* 0x0000000304007985 */ /* 0x0001e4000c101906 */
.L_x_4940:
[----:B------:R-:W-:Y:S05]  /*5820*/  BSYNC B0 ;  /* 0x0000000000007941 */ /* 0x000fea0003800000 */
.L_x_4939:
[----:B------:R3:W-:Y:S02]  /*5830*/  ATOM.E.ADD.F16x2.RN.STRONG.GPU P0, RZ, desc[UR6][R4.64+0x4], R25 ;  /* 0x0000041904ff79a2 */ /* 0x0007e4000810e1c6 */
[----:B---3--:R-:W-:Y:S05]  /*5840*/  @P0 EXIT ;  /* 0x000000000000094d */ /* 0x008fea0003800000 */
[----:B------:R-:W3:Y:S02]  /*5850*/  QSPC.E.S P0, RZ, [R4+0x4] ;  /* 0x0000040004ff73aa */ /* 0x000ee40000000500 */
[----:B---3--:R-:W-:Y:S05]  /*5860*/  @!P0 BRA `(.L_x_4943) ;  /* 0x0000000000208947 */ /* 0x008fea0003800000 */
[----:B------:R-:W-:-:S05]  /*5870*/  IMAD.MOV.U32 R2, RZ, RZ, R4 ;  /* 0x000000ffff027224 */ /* 0x000fca00078e0004 */
[----:B------:R-:W-:-:S07]  /*5880*/  MOV R0, R2 ;  /* 0x0000000200007202 */ /* 0x000fce0000000f00 */
.L_x_4944:
[----:B------:R-:W0:Y:S02]  /*5890*/  LDS R2, [R0+0x4] ;  /* 0x0000040000027984 */ /* 0x000e240000000800 */
[----:B0-----:R-:W-:-:S06]  /*58a0*/  HADD2 R3, R2, R25 ;  /* 0x0000001902037230 */ /* 0x001fcc0000000000 */
[----:B------:R-:W0:Y:S02]  /*58b0*/  ATOMS.CAST.SPIN R3, [R0+0x4], R2, R3 ;  /* 0x000004020003738d */ /* 0x000e240001800003 */
[----:B0-----:R-:W-:-:S13]  /*58c0*/  ISETP.EQ.U32.AND P0, PT, R3, 0x1, PT ;  /* 0x000000010300780c */ /* 0x001fda0003f02070 */
[----:B------:R-:W-:Y:S05]  /*58d0*/  @!P0 BRA `(.L_x_4944) ;  /* 0xfffffffc00ec8947 */ /* 0x000fea000383ffff */
[----:B------:R-:W-:Y:S05]  /*58e0*/  EXIT ;  /* 0x000000000000794d */ /* 0x000fea0003800000 */
.L_x_4943:
[----:B------:R-:W0:Y:S02]  /*58f0*/  LD.E R0, desc[UR6][R4.64+0x4] ;  /* 0x0000040604007980 */ /* 0x000e24000c101900 */
[----:B0-----:R-:W-:-:S05]  /*5900*/  IADD3 R3, R25, R0, RZ ;  /* 0x0000000019037210 */ /* 0x001fca0007ffe0ff */
[----:B------:R-:W-:Y:S01]  /*5910*/  ST.E desc[UR6][R4.64+0x4], R3 ;  /* 0x0000040304007985 */ /* 0x000fe2000c101906 */
[----:B------:R-:W-:Y:S05]  /*5920*/  EXIT ;  /* 0x000000000000794d */ /* 0x000fea0003800000 */
.L_x_4945:
        /* <DEDUP_REMOVED lines=13> */
.L_x_5262:


//--------------------- .text._Z23gemm_half_q_half_kernelILi1ELi40ELb1ELb0ELi32EEvPK6__halfPKjS4_S2_PS0_iiiiPKtS7_iiiiiibS2_i --------------------------
	.section	.text._Z23gemm_half_q_half_kernelILi1ELi40ELb1ELb0ELi32EEvPK6__halfPKjS4_S2_PS0_iiiiPKtS7_iiiiiibS2_i,"ax",@progbits
	.align	128
        .global         _Z23gemm_half_q_half_kernelILi1ELi40ELb1ELb0ELi32EEvPK6__halfPKjS4_S2_PS0_iiiiPKtS7_iiiiiibS2_i
        .type           _Z23gemm_half_q_half_kernelILi1ELi40ELb1ELb0ELi32EEvPK6__halfPKjS4_S2_PS0_iiiiPKtS7_iiiiiibS2_i,@function
        .size           _Z23gemm_half_q_half_kernelILi1ELi40ELb1ELb0ELi32EEvPK6__halfPKjS4_S2_PS0_iiiiPKtS7_iiiiiibS2_i,(.L_x_5263 - _Z23gemm_half_q_half_kernelILi1ELi40ELb1ELb0ELi32EEvPK6__halfPKjS4_S2_PS0_iiiiPKtS7_iiiiiibS2_i)
        .other          _Z23gemm_half_q_half_kernelILi1ELi40ELb1ELb0ELi32EEvPK6__halfPKjS4_S2_PS0_iiiiPKtS7_iiiiiibS2_i,@"STO_CUDA_ENTRY STV_DEFAULT"
_Z23gemm_half_q_half_kernelILi1ELi40ELb1ELb0ELi32EEvPK6__halfPKjS4_S2_PS0_iiiiPKtS7_iiiiiibS2_i:
.text._Z23gemm_half_q_half_kernelILi1ELi40ELb1ELb0ELi32EEvPK6__halfPKjS4_S2_PS0_iiiiPKtS7_iiiiiibS2_i:
        /* <DEDUP_REMOVED lines=47> */
.L_x_4947:
[----:B------:R-:W-:Y:S05]  /*02f0*/  BSYNC B0 ;  /* 0x0000000000007941 */ /* 0x000fea0003800000 */
.L_x_4946:
        /* <DEDUP_REMOVED lines=32> */
.L_x_4949:
        /* <DEDUP_REMOVED lines=30> */
[----:B0-----:R-:W4:Y:S01]  /*06e0*/  I2F.F16 R2, R23 ;  /* 0x0000001700027306 */ /* 0x001f220000200c00 */
        /* <DEDUP_REMOVED lines=9> */
.L_x_4948:
        /* <DEDUP_REMOVED lines=11> */
[----:B------:R-:W-:-:S07]  /*0830*/  IMAD R5, R6, 0x6, RZ ;  /* 0x0000000606057824 */ /* 0x000fce00078e02ff */
.L_x_4950:
        /* <DEDUP_REMOVED lines=8> */
.L_x_4951:
        /* <DEDUP_REMOVED lines=12> */
.L_x_4952:
        /* <DEDUP_REMOVED lines=8> */
.L_x_4953:
        /* <DEDUP_REMOVED lines=11> */
.L_x_4954:
[C---:B------:R-:W-:Y:S01]  /*0ab0*/  VIMNMX R8, R31.reuse, UR4, PT ;  /* 0x000000041f087c48 */ /* 0x040fe2000bfe0100 */
[----:B------:R-:W1:Y:S01]  /*0ac0*/  S2UR UR5, SR_CgaCtaId ;  /* 0x00000000000579c3 */ /* 0x000e620000008800 */
[----:B------:R-:W-:Y:S01]  /*0ad0*/  ISETP.GE.OR P0, PT, R31, R12, P0 ;  /* 0x0000000c1f00720c */ /* 0x000fe20000706670 */
        /* <DEDUP_REMOVED lines=13> */
[----:B------:R-:W-:-:S04]  /*0bb0*/  IADD3 R14, P2, R14, R5, RZ ;  /* 0x000000050e0e7210 */ /* 0x000fc80007f5e0ff */
[----:B------:R-:W-:Y:S02]  /*0bc0*/  LEA.HI.X.SX32 R5, R5, R4, 0x1, P2 ;  /* 0x0000000405057211 */ /* 0x000fe400010f0eff */
[----:B------:R-:W-:-:S04]  /*0bd0*/  LEA R34, P2, R14, UR8, 0x2 ;  /* 0x000000080e227c11 */ /* 0x000fc8000f8410ff */
[----:B------:R-:W-:Y:S01]  /*0be0*/  LEA.HI.X R35, R14, UR9, R5, 0x2, P2 ;  /* 0x000000090e237c11 */ /* 0x000fe200090f1405 */
[----:B------:R-:W-:Y:S08]  /*0bf0*/  @P0 BRA `(.L_x_4955) ;  /* 0x0000001400fc0947 */ /* 0x000ff00003800000 */
[----:B------:R-:W1:Y:S01]  /*0c00*/  LDC R27, c[0x0][0x23c] ;  /* 0x00008f00ff1b7b82 */ /* 0x000e620000000800 */
[----:B------:R-:W-:Y:S01]  /*0c10*/  PRMT R4, R30, 0x9910, RZ ;  /* 0x000099101e047816 */ /* 0x000fe200000000ff */
[----:B------:R-:W-:Y:S01]  /*0c20*/  ULDC UR5, c[0x0][0x25c] ;  /* 0x0000970000057ab9 */ /* 0x000fe20000000800 */
[----:B------:R-:W-:Y:S02]  /*0c30*/  SHF.R.S32.HI R28, RZ, 0x1f, R29 ;  /* 0x0000001fff1c7819 */ /* 0x000fe4000001141d */
[----:B------:R-:W-:Y:S02]  /*0c40*/  ISETP.EQ.OR P2, PT, R4, RZ, P1 ;  /* 0x000000ff0400720c */ /* 0x000fe40000f42670 */
[----:B------:R-:W-:Y:S02]  /*0c50*/  PRMT R25, RZ, 0x5410, RZ ;  /* 0x00005410ff197816 */ /* 0x000fe400000000ff */
[----:B------:R-:W-:-:S09]  /*0c60*/  PRMT R26, RZ, 0x5410, RZ ;  /* 0x00005410ff1a7816 */ /* 0x000fd200000000ff */
.L_x_4958:
[----:B------:R2:W5:Y:S01]  /*0c70*/  LDG.E.128.CONSTANT R4, desc[UR6][R34.64] ;  /* 0x0000000622047981 */ /* 0x000562000c1e9d00 */
[----:B-1----:R-:W-:Y:S01]  /*0c80*/  MOV R29, R27 ;  /* 0x0000001b001d7202 */ /* 0x002fe20000000f00 */
[----:B------:R-:W-:Y:S06]  /*0c90*/  @P2 BRA `(.L_x_4956) ;  /* 0x0000000800d02947 */ /* 0x000fec0003800000 */
[C---:B------:R-:W-:Y:S01]  /*0ca0*/  IMAD.WIDE R20, R29.reuse, 0x4, R34 ;  /* 0x000000041d147825 */ /* 0x040fe200078e0222 */
[----:B------:R-:W1:Y:S04]  /*0cb0*/  LDS.128 R16, [UR4] ;  /* 0x00000004ff107984 */ /* 0x000e680008000c00 */
[----:B------:R3:W4:Y:S01]  /*0cc0*/  LDG.E.128.CONSTANT R8, desc[UR6][R20.64] ;  /* 0x0000000614087981 */ /* 0x000722000c1e9d00 */
[----:B------:R-:W-:-:S06]  /*0cd0*/  IMAD.WIDE R12, R29, 0x4, R20 ;  /* 0x000000041d0c7825 */ /* 0x000fcc00078e0214 */
[----:B------:R-:W2:Y:S01]  /*0ce0*/  LDG.E.128.CONSTANT R12, desc[UR6][R12.64] ;  /* 0x000000060c0c7981 */ /* 0x000ea2000c1e9d00 */
[----:B-----5:R-:W-:Y:S02]  /*0cf0*/  LOP3.LUT R37, R4, 0x3f003f, RZ, 0xc0, !PT ;  /* 0x003f003f04257812 */ /* 0x020fe400078ec0ff */
[----:B---3--:R-:W-:Y:S02]  /*0d00*/  SHF.R.U32.HI R20, RZ, 0x6, R4 ;  /* 0x00000006ff147819 */ /* 0x008fe40000011604 */
        /* <DEDUP_REMOVED lines=14> */
[----:B------:R-:W-:Y:S01]  /*0df0*/  SHF.R.U32.HI R5, RZ, 0xc, R5 ;  /* 0x0000000cff057819 */ /* 0x000fe20000011605 */
[----:B------:R-:W-:Y:S01]  /*0e00*/  HADD2 R21, R21, -1056, -1056 ;  /* 0xe420e42015157430 */ /* 0x000fe20000000000 */
[----:B------:R-:W-:Y:S01]  /*0e10*/  LOP3.LUT R22, R22, 0x3f003f, RZ, 0xc0, !PT ;  /* 0x003f003f16167812 */ /* 0x000fe200078ec0ff */
[-C--:B-1----:R-:W-:Y:S01]  /*0e20*/  HFMA2.MMA R37, R37, R16.reuse, RZ ;  /* 0x0000001025257235 */ /* 0x082fe200000000ff */
[-C--:B------:R-:W-:Y:S01]  /*0e30*/  HFMA2 R33, R33, R16.reuse, RZ.H0_H0 ;  /* 0x0000001021217231 */ /* 0x080fe200000400ff */
[----:B------:R-:W-:Y:S01]  /*0e40*/  HFMA2.MMA R23, R23, R16, RZ ;  /* 0x0000001017177235 */ /* 0x000fe200000000ff */
[----:B------:R-:W-:Y:S01]  /*0e50*/  LOP3.LUT R22, R22, 0x64006400, RZ, 0xfc, !PT ;  /* 0x6400640016167812 */ /* 0x000fe200078efcff */
[----:B------:R-:W-:Y:S01]  /*0e60*/  HFMA2 R16, R21, R16, RZ.H0_H0 ;  /* 0x0000001015107231 */ /* 0x000fe200000400ff */
[----:B------:R-:W-:-:S02]  /*0e70*/  SHF.R.U32.HI R21, RZ, 0x6, R7 ;  /* 0x00000006ff157819 */ /* 0x000fc40000011607 */
[----:B------:R-:W-:Y:S01]  /*0e80*/  SHF.R.U32.HI R4, RZ, 0xc, R4 ;  /* 0x0000000cff047819 */ /* 0x000fe20000011604 */
[----:B------:R-:W-:Y:S01]  /*0e90*/  HFMA2.MMA R37, R20, R17, R37 ;  /* 0x0000001114257235 */ /* 0x000fe20000000025 */
[----:B------:R-:W-:Y:S01]  /*0ea0*/  SHF.R.U32.HI R20, RZ, 0x6, R6 ;  /* 0x00000006ff147819 */ /* 0x000fe20000011606 */
[----:B------:R-:W-:Y:S01]  /*0eb0*/  HADD2 R22, R22, -1056, -1056 ;  /* 0xe420e42016167430 */ /* 0x000fe20000000000 */
[----:B------:R-:W-:Y:S02]  /*0ec0*/  LOP3.LUT R21, R21, 0x3f003f, RZ, 0xc0, !PT ;  /* 0x003f003f15157812 */ /* 0x000fe400078ec0ff */
[----:B------:R-:W-:Y:S01]  /*0ed0*/  LOP3.LUT R20, R20, 0x3f003f, RZ, 0xc0, !PT ;  /* 0x003f003f14147812 */ /* 0x000fe200078ec0ff */
[----:B------:R-:W-:Y:S01]  /*0ee0*/  HFMA2 R33, R22, R17, R33 ;  /* 0x0000001116217231 */ /* 0x000fe20000000021 */
[----:B------:R-:W-:Y:S02]  /*0ef0*/  LOP3.LUT R21, R21, 0x64006400, RZ, 0xfc, !PT ;  /* 0x6400640015157812 */ /* 0x000fe400078efcff */
[----:B------:R-:W-:-:S02]  /*0f00*/  LOP3.LUT R22, R20, 0x64006400, RZ, 0xfc, !PT ;  /* 0x6400640014167812 */ /* 0x000fc400078efcff */
[----:B------:R-:W-:Y:S01]  /*0f10*/  SHF.R.U32.HI R7, RZ, 0xc, R7 ;  /* 0x0000000cff077819 */ /* 0x000fe20000011607 */
[----:B------:R-:W-:Y:S01]  /*0f20*/  HADD2 R21, R21, -1056, -1056 ;  /* 0xe420e42015157430 */ /* 0x000fe20000000000 */
[----:B------:R-:W-:Y:S01]  /*0f30*/  SHF.R.U32.HI R6, RZ, 0xc, R6 ;  /* 0x0000000cff067819 */ /* 0x000fe20000011606 */
[----:B------:R-:W-:Y:S01]  /*0f40*/  HADD2 R22, R22, -1056, -1056 ;  /* 0xe420e42016167430 */ /* 0x000fe20000000000 */
[----:B------:R-:W-:Y:S01]  /*0f50*/  PRMT R24, R24, 0x5410, R0 ;  /* 0x0000541018187816 */ /* 0x000fe20000000000 */
[----:B------:R-:W-:Y:S01]  /*0f60*/  HFMA2 R21, R21, R17, R16 ;  /* 0x0000001115157231 */ /* 0x000fe20000000010 */
[----:B------:R-:W-:Y:S02]  /*0f70*/  LOP3.LUT R6, R6, 0xf000f, RZ, 0xc0, !PT ;  /* 0x000f000f06067812 */ /* 0x000fe400078ec0ff */
[----:B0-----:R-:W-:Y:S01]  /*0f80*/  PRMT R2, R2, 0x5410, R3 ;  /* 0x0000541002027816 */ /* 0x001fe20000000003 */
[----:B------:R-:W-:Y:S01]  /*0f90*/  HFMA2.MMA R23, R22, R17, R23 ;  /* 0x0000001116177235 */ /* 0x000fe20000000017 */
[----:B----4-:R-:W-:-:S02]  /*0fa0*/  LOP3.LUT R20, R8, 0x3f003f, RZ, 0xc0, !PT ;  /* 0x003f003f08147812 */ /* 0x010fc400078ec0ff */
[----:B------:R-:W-:Y:S02]  /*0fb0*/  LOP3.LUT R16, R9, 0x3f003f, RZ, 0xc0, !PT ;  /* 0x003f003f09107812 */ /* 0x000fe400078ec0ff */
[----:B------:R-:W-:Y:S02]  /*0fc0*/  LOP3.LUT R20, R20, 0x64006400, RZ, 0xfc, !PT ;  /* 0x6400640014147812 */ /* 0x000fe400078efcff */
[----:B------:R-:W-:Y:S02]  /*0fd0*/  LOP3.LUT R17, R16, 0x64006400, RZ, 0xfc, !PT ;  /* 0x6400640010117812 */ /* 0x000fe400078efcff */
[----:B------:R-:W-:Y:S01]  /*0fe0*/  LOP3.LUT R16, R10, 0x3f003f, RZ, 0xc0, !PT ;  /* 0x003f003f0a107812 */ /* 0x000fe200078ec0ff */
[----:B------:R-:W-:Y:S02]  /*0ff0*/  HADD2 R20, R20, -1056, -1056 ;  /* 0xe420e42014147430 */ /* 0x000fe40000000000 */
[----:B------:R-:W-:Y:S01]  /*1000*/  HADD2 R22, R17, -1056, -1056 ;  /* 0xe420e42011167430 */ /* 0x000fe20000000000 */
[----:B------:R-:W-:-:S03]  /*1010*/  LOP3.LUT R16, R16, 0x64006400, RZ, 0xfc, !PT ;  /* 0x6400640010107812 */ /* 0x000fc600078efcff */
[----:B------:R-:W-:Y:S01]  /*1020*/  HFMA2.MMA R36, R20, R18, R37 ;  /* 0x0000001214247235 */ /* 0x000fe20000000025 */
[----:B------:R-:W-:Y:S01]  /*1030*/  LOP3.LUT R20, R11, 0x3f003f, RZ, 0xc0, !PT ;  /* 0x003f003f0b147812 */ /* 0x000fe200078ec0ff */
[----:B------:R-:W-:Y:S02]  /*1040*/  HADD2 R16, R16, -1056, -1056 ;  /* 0xe420e42010107430 */ /* 0x000fe40000000000 */
[----:B------:R-:W-:Y:S01]  /*1050*/  HFMA2 R17, R22, R18, R33 ;  /* 0x0000001216117231 */ /* 0x000fe20000000021 */
[----:B------:R-:W-:-:S03]  /*1060*/  LOP3.LUT R20, R20, 0x64006400, RZ, 0xfc, !PT ;  /* 0x6400640014147812 */ /* 0x000fc600078efcff */
[----:B------:R-:W-:Y:S01]  /*1070*/  HFMA2.MMA R16, R16, R18, R23 ;  /* 0x0000001210107235 */ /* 0x000fe20000000017 */
[--C-:B------:R-:W-:Y:S01]  /*1080*/  SHF.R.U32.HI R23, RZ, 0x6, R10.reuse ;  /* 0x00000006ff177819 */ /* 0x100fe2000001160a */
[----:B------:R-:W-:Y:S01]  /*1090*/  HADD2 R20, R20, -1056, -1056 ;  /* 0xe420e42014147430 */ /* 0x000fe20000000000 */
[----:B------:R-:W-:Y:S02]  /*10a0*/  SHF.R.U32.HI R10, RZ, 0xc, R10 ;  /* 0x0000000cff0a7819 */ /* 0x000fe4000001160a */
[----:B------:R-:W-:Y:S01]  /*10b0*/  LOP3.LUT R23, R23, 0x3f003f, RZ, 0xc0, !PT ;  /* 0x003f003f17177812 */ /* 0x000fe200078ec0ff */
[----:B------:R-:W-:Y:S01]  /*10c0*/  HFMA2 R18, R20, R18, R21 ;  /* 0x0000001214127231 */ /* 0x000fe20000000015 */
[----:B------:R-:W-:Y:S02]  /*10d0*/  SHF.R.U32.HI R20, RZ, 0x6, R8 ;  /* 0x00000006ff147819 */ /* 0x000fe40000011608 */
[----:B------:R-:W-:Y:S02]  /*10e0*/  SHF.R.U32.HI R21, RZ, 0x6, R9 ;  /* 0x00000006ff157819 */ /* 0x000fe40000011609 */
[----:B------:R-:W-:-:S02]  /*10f0*/  LOP3.LUT R20, R20, 0x3f003f, RZ, 0xc0, !PT ;  /* 0x003f003f14147812 */ /* 0x000fc400078ec0ff */
[----:B------:R-:W-:Y:S02]  /*1100*/  LOP3.LUT R22, R21, 0x3f003f, RZ, 0xc0, !PT ;  /* 0x003f003f15167812 */ /* 0x000fe400078ec0ff */
[----:B------:R-:W-:Y:S02]  /*1110*/  LOP3.LUT R21, R20, 0x64006400, RZ, 0xfc, !PT ;  /* 0x6400640014157812 */ /* 0x000fe400078efcff */
[----:B------:R-:W-:Y:S02]  /*1120*/  LOP3.LUT R22, R22, 0x64006400, RZ, 0xfc, !PT ;  /* 0x6400640016167812 */ /* 0x000fe400078efcff */
[----:B------:R-:W-:Y:S01]  /*1130*/  LOP3.LUT R20, R23, 0x64006400, RZ, 0xfc, !PT ;  /* 0x6400640017147812 */ /* 0x000fe200078efcff */
[----:B------:R-:W-:Y:S01]  /*1140*/  HADD2 R21, R21, -1056, -1056 ;  /* 0xe420e42015157430 */ /* 0x000fe20000000000 */
[----:B------:R-:W-:Y:S01]  /*1150*/  SHF.R.U32.HI R8, RZ, 0xc, R8 ;  /* 0x0000000cff087819 */ /* 0x000fe20000011608 */
[----:B------:R-:W-:Y:S01]  /*1160*/  HADD2 R22, R22, -1056, -1056 ;  /* 0xe420e42016167430 */ /* 0x000fe20000000000 */
[----:B------:R-:W-:Y:S01]  /*1170*/  SHF.R.U32.HI R9, RZ, 0xc, R9 ;  /* 0x0000000cff097819 */ /* 0x000fe20000011609 */
[----:B------:R-:W-:-:S02]  /*1180*/  HADD2 R33, R20, -1056, -1056 ;  /* 0xe420e42014217430 */ /* 0x000fc40000000000 */
[-C--:B------:R-:W-:Y:S01]  /*1190*/  HFMA2.MMA R36, R21, R19.reuse, R36 ;  /* 0x0000001315247235 */ /* 0x080fe20000000024 */
[----:B------:R-:W-:Y:S01]  /*11a0*/  HFMA2 R17, R22, R19, R17 ;  /* 0x0000001316117231 */ /* 0x000fe20000000011 */
[----:B------:R-:W-:Y:S01]  /*11b0*/  LOP3.LUT R9, R9, 0xf000f, RZ, 0xc0, !PT ;  /* 0x000f000f09097812 */ /* 0x000fe200078ec0ff */
[----:B------:R-:W0:Y:S01]  /*11c0*/  LDS.128 R20, [UR4+0x10] ;  /* 0x00001004ff147984 */ /* 0x000e220008000c00 */
[----:B------:R-:W-:Y:S01]  /*11d0*/  HFMA2.MMA R33, R33, R19, R16 ;  /* 0x0000001321217235 */ /* 0x000fe20000000010 */
[--C-:B------:R-:W-:Y:S02]  /*11e0*/  SHF.R.U32.HI R16, RZ, 0x6, R11.reuse ;  /* 0x00000006ff107819 */ /* 0x100fe4000001160b */
[----:B------:R-:W-:Y:S02]  /*11f0*/  SHF.R.U32.HI R11, RZ, 0xc, R11 ;  /* 0x0000000cff0b7819 */ /* 0x000fe4000001160b */
[----:B------:R-:W-:-:S04]  /*1200*/  LOP3.LUT R16, R16, 0x3f003f, RZ, 0xc0, !PT ;  /* 0x003f003f10107812 */ /* 0x000fc800078ec0ff */
[----:B------:R-:W-:-:S05]  /*1210*/  LOP3.LUT R16, R16, 0x64006400, RZ, 0xfc, !PT ;  /* 0x6400640010107812 */ /* 0x000fca00078efcff */
[----:B------:R-:W-:Y:S01]  /*1220*/  HADD2 R37, R16, -1056, -1056 ;  /* 0xe420e42010257430 */ /* 0x000fe20000000000 */
[----:B--2---:R-:W-:-:S03]  /*1230*/  LOP3.LUT R16, R12, 0x3f003f, RZ, 0xc0, !PT ;  /* 0x003f003f0c107812 */ /* 0x004fc600078ec0ff */
[----:B------:R-:W-:Y:S01]  /*1240*/  HFMA2 R19, R37, R19, R18 ;  /* 0x0000001325137231 */ /* 0x000fe20000000012 */
[----:B------:R-:W-:Y:S02]  /*1250*/  LOP3.LUT R18, R13, 0x3f003f, RZ, 0xc0, !PT ;  /* 0x003f003f0d127812 */ /* 0x000fe400078ec0ff */
[----:B------:R-:W-:Y:S02]  /*1260*/  LOP3.LUT R16, R16, 0x64006400, RZ, 0xfc, !PT ;  /* 0x6400640010107812 */ /* 0x000fe400078efcff */
[----:B------:R-:W-:-:S03]  /*1270*/  LOP3.LUT R18, R18, 0x64006400, RZ, 0xfc, !PT ;  /* 0x6400640012127812 */ /* 0x000fc600078efcff */
[----:B------:R-:W-:Y:S02]  /*1280*/  HADD2 R37, R16, -1056, -1056 ;  /* 0xe420e42010257430 */ /* 0x000fe40000000000 */
[----:B------:R-:W-:-:S04]  /*1290*/  HADD2 R18, R18, -1056, -1056 ;  /* 0xe420e42012127430 */ /* 0x000fc80000000000 */
[----:B0-----:R-:W-:Y:S01]  /*12a0*/  HFMA2 R17, R18, R20, R17 ;  /* 0x0000001412117231 */ /* 0x001fe20000000011 */
[----:B------:R-:W-:Y:S01]  /*12b0*/  LOP3.LUT R18, R14, 0x3f003f, RZ, 0xc0, !PT ;  /* 0x003f003f0e127812 */ /* 0x000fe200078ec0ff */
[----:B------:R-:W-:Y:S01]  /*12c0*/  HFMA2.MMA R16, R37, R20, R36 ;  /* 0x0000001425107235 */ /* 0x000fe20000000024 */
[----:B------:R-:W-:Y:S02]  /*12d0*/  LOP3.LUT R36, R15, 0x3f003f, RZ, 0xc0, !PT ;  /* 0x003f003f0f247812 */ /* 0x000fe400078ec0ff */
[----:B------:R-:W-:Y:S02]  /*12e0*/  LOP3.LUT R18, R18, 0x64006400, RZ, 0xfc, !PT ;  /* 0x6400640012127812 */ /* 0x000fe400078efcff */
[----:B------:R-:W-:-:S03]  /*12f0*/  LOP3.LUT R36, R36, 0x64006400, RZ, 0xfc, !PT ;  /* 0x6400640024247812 */ /* 0x000fc600078efcff */
[----:B------:R-:W-:Y:S02]  /*1300*/  HADD2 R18, R18, -1056, -1056 ;  /* 0xe420e42012127430 */ /* 0x000fe40000000000 */
[----:B------:R-:W-:-:S04]  /*1310*/  HADD2 R36, R36, -1056, -1056 ;  /* 0xe420e42024247430 */ /* 0x000fc80000000000 */
[----:B------:R-:W-:Y:S01]  /*1320*/  HFMA2.MMA R18, R18, R20, R33 ;  /* 0x0000001412127235 */ /* 0x000fe20000000021 */
[----:B------:R-:W-:Y:S01]  /*1330*/  HFMA2 R20, R36, R20, R19 ;  /* 0x0000001424147231 */ /* 0x000fe20000000013 */
[----:B------:R-:W-:Y:S02]  /*1340*/  LOP3.LUT R36, R5, 0xf000f, RZ, 0xc0, !PT ;  /* 0x000f000f05247812 */ /* 0x000fe400078ec0ff */
[----:B------:R-:W-:Y:S02]  /*1350*/  SHF.R.U32.HI R5, RZ, 0x8, R13 ;  /* 0x00000008ff057819 */ /* 0x000fe4000001160d */
[----:B------:R-:W-:Y:S02]  /*1360*/  LOP3.LUT R19, R4, 0xf000f, RZ, 0xc0, !PT ;  /* 0x000f000f04137812 */ /* 0x000fe400078ec0ff */
[----:B------:R-:W-:Y:S02]  /*1370*/  SHF.R.U32.HI R4, RZ, 0x8, R12 ;  /* 0x00000008ff047819 */ /* 0x000fe4000001160c */
[----:B------:R-:W-:-:S02]  /*1380*/  LOP3.LUT R5, R36, 0x300030, R5, 0xf8, !PT ;  /* 0x0030003024057812 */ /* 0x000fc400078ef805 */
[----:B------:R-:W-:Y:S02]  /*1390*/  LOP3.LUT R36, R7, 0xf000f, RZ, 0xc0, !PT ;  /* 0x000f000f07247812 */ /* 0x000fe400078ec0ff */
[----:B------:R-:W-:Y:S02]  /*13a0*/  LOP3.LUT R4, R19, 0x300030, R4, 0xf8, !PT ;  /* 0x0030003013047812 */ /* 0x000fe400078ef804 */
[----:B------:R-:W-:Y:S02]  /*13b0*/  SHF.R.U32.HI R7, RZ, 0x8, R14 ;  /* 0x00000008ff077819 */ /* 0x000fe4000001160e */
[----:B------:R-:W-:Y:S02]  /*13c0*/  SHF.R.U32.HI R19, RZ, 0x8, R15 ;  /* 0x00000008ff137819 */ /* 0x000fe4000001160f */
[----:B------:R-:W-:Y:S02]  /*13d0*/  LOP3.LUT R7, R6, 0x300030, R7, 0xf8, !PT ;  /* 0x0030003006077812 */ /* 0x000fe400078ef807 */
[----:B------:R-:W-:-:S02]  /*13e0*/  LOP3.LUT R6, R36, 0x300030, R19, 0xf8, !PT ;  /* 0x0030003024067812 */ /* 0x000fc400078ef813 */
[----:B------:R-:W-:Y:S02]  /*13f0*/  LOP3.LUT R19, R8, 0xf000f, RZ, 0xc0, !PT ;  /* 0x000f000f08137812 */ /* 0x000fe400078ec0ff */
[----:B------:R-:W-:Y:S02]  /*1400*/  SHF.R.U32.HI R8, RZ, 0xa, R12 ;  /* 0x0000000aff087819 */ /* 0x000fe4000001160c */
[----:B------:R-:W-:Y:S02]  /*1410*/  LOP3.LUT R36, R10, 0xf000f, RZ, 0xc0, !PT ;  /* 0x000f000f0a247812 */ /* 0x000fe400078ec0ff */
[----:B------:R-:W-:Y:S02]  /*1420*/  LOP3.LUT R8, R19, 0x300030, R8, 0xf8, !PT ;  /* 0x0030003013087812 */ /* 0x000fe400078ef808 */
[----:B------:R-:W-:Y:S02]  /*1430*/  SHF.R.U32.HI R10, RZ, 0xa, R13 ;  /* 0x0000000aff0a7819 */ /* 0x000fe4000001160d */
[----:B------:R-:W-:-:S02]  /*1440*/  SHF.R.U32.HI R12, RZ, 0x6, R12 ;  /* 0x00000006ff0c7819 */ /* 0x000fc4000001160c */
[--C-:B------:R-:W-:Y:S02]  /*1450*/  SHF.R.U32.HI R19, RZ, 0xa, R14.reuse ;  /* 0x0000000aff137819 */ /* 0x100fe4000001160e */
[----:B------:R-:W-:Y:S02]  /*1460*/  SHF.R.U32.HI R13, RZ, 0x6, R13 ;  /* 0x00000006ff0d7819 */ /* 0x000fe4000001160d */
[----:B------:R-:W-:Y:S02]  /*1470*/  SHF.R.U32.HI R14, RZ, 0x6, R14 ;  /* 0x00000006ff0e7819 */ /* 0x000fe4000001160e */
[----:B------:R-:W-:Y:S02]  /*1480*/  LOP3.LUT R10, R9, 0x300030, R10, 0xf8, !PT ;  /* 0x00300030090a7812 */ /* 0x000fe400078ef80a */
[----:B------:R-:W-:Y:S02]  /*1490*/  LOP3.LUT R12, R12, 0x3f003f, RZ, 0xc0, !PT ;  /* 0x003f003f0c0c7812 */ /* 0x000fe400078ec0ff */
[----:B------:R-:W-:-:S02]  /*14a0*/  LOP3.LUT R9, R36, 0x300030, R19, 0xf8, !PT ;  /* 0x0030003024097812 */ /* 0x000fc400078ef813 */
[----:B------:R-:W-:Y:S02]  /*14b0*/  LOP3.LUT R13, R13, 0x3f003f, RZ, 0xc0, !PT ;  /* 0x003f003f0d0d7812 */ /* 0x000fe400078ec0ff */
[----:B------:R-:W-:Y:S02]  /*14c0*/  LOP3.LUT R36, R11, 0xf000f, RZ, 0xc0, !PT ;  /* 0x000f000f0b247812 */ /* 0x000fe400078ec0ff */
[----:B------:R-:W-:Y:S02]  /*14d0*/  LOP3.LUT R14, R14, 0x3f003f, RZ, 0xc0, !PT ;  /* 0x003f003f0e0e7812 */ /* 0x000fe400078ec0ff */
[--C-:B------:R-:W-:Y:S02]  /*14e0*/  SHF.R.U32.HI R11, RZ, 0xa, R15.reuse ;  /* 0x0000000aff0b7819 */ /* 0x100fe4000001160f */
[----:B------:R-:W-:Y:S02]  /*14f0*/  SHF.R.U32.HI R15, RZ, 0x6, R15 ;  /* 0x00000006ff0f7819 */ /* 0x000fe4000001160f */
        /* <DEDUP_REMOVED lines=11> */
[-C--:B------:R-:W-:Y:S01]  /*15b0*/  HFMA2 R17, R12, R21.reuse, R17 ;  /* 0x000000150c117231 */ /* 0x080fe20000000011 */
[----:B------:R-:W-:Y:S01]  /*15c0*/  LOP3.LUT R7, R7, 0x64006400, RZ, 0xfc, !PT ;  /* 0x6400640007077812 */ /* 0x000fe200078efcff */
[----:B------:R-:W-:Y:S01]  /*15d0*/  HADD2 R15, R15, -1056, -1056 ;  /* 0xe420e4200f0f7430 */ /* 0x000fe20000000000 */
[----:B------:R-:W-:Y:S01]  /*15e0*/  LOP3.LUT R6, R6, 0x64006400, RZ, 0xfc, !PT ;  /* 0x6400640006067812 */ /* 0x000fe200078efcff */
[----:B------:R-:W-:Y:S01]  /*15f0*/  HFMA2.MMA R18, R13, R21, R18 ;  /* 0x000000150d127235 */ /* 0x000fe20000000012 */
[----:B------:R-:W-:Y:S01]  /*1600*/  HADD2 R13, R4, -1056, -1056 ;  /* 0xe420e420040d7430 */ /* 0x000fe20000000000 */
[----:B------:R-:W-:Y:S01]  /*1610*/  LOP3.LUT R8, R8, 0x64006400, RZ, 0xfc, !PT ;  /* 0x6400640008087812 */ /* 0x000fe200078efcff */
[----:B------:R-:W-:Y:S01]  /*1620*/  HADD2 R4, R5, -1056, -1056 ;  /* 0xe420e42005047430 */ /* 0x000fe20000000000 */
[----:B------:R-:W-:Y:S01]  /*1630*/  LOP3.LUT R9, R9, 0x64006400, RZ, 0xfc, !PT ;  /* 0x6400640009097812 */ /* 0x000fe200078efcff */
[----:B------:R-:W-:Y:S01]  /*1640*/  HFMA2 R20, R15, R21, R20 ;  /* 0x000000150f147231 */ /* 0x000fe20000000014 */
[----:B------:R-:W-:Y:S01]  /*1650*/  LOP3.LUT R11, R36, 0x300030, R11, 0xf8, !PT ;  /* 0x00300030240b7812 */ /* 0x000fe200078ef80b */
[----:B------:R-:W-:Y:S01]  /*1660*/  HADD2 R7, R7, -1056, -1056 ;  /* 0xe420e42007077430 */ /* 0x000fe20000000000 */
[-C--:B------:R-:W-:Y:S01]  /*1670*/  HFMA2.MMA R16, R13, R22.reuse, R16 ;  /* 0x000000160d107235 */ /* 0x080fe20000000010 */
[----:B------:R-:W-:Y:S01]  /*1680*/  HADD2 R5, R6, -1056, -1056 ;  /* 0xe420e42006057430 */ /* 0x000fe20000000000 */
[----:B------:R-:W-:Y:S01]  /*1690*/  LOP3.LUT R10, R10, 0x64006400, RZ, 0xfc, !PT ;  /* 0x640064000a0a7812 */ /* 0x000fe200078efcff */
[----:B------:R-:W-:Y:S01]  /*16a0*/  HADD2 R9, R9, -1056, -1056 ;  /* 0xe420e42009097430 */ /* 0x000fe20000000000 */
[----:B------:R-:W-:Y:S01]  /*16b0*/  LOP3.LUT R11, R11, 0x64006400, RZ, 0xfc, !PT ;  /* 0x640064000b0b7812 */ /* 0x000fe200078efcff */
[----:B------:R-:W-:Y:S01]  /*16c0*/  HFMA2 R20, R5, R22, R20 ;  /* 0x0000001605147231 */ /* 0x000fe20000000014 */
[----:B------:R-:W-:Y:S01]  /*16d0*/  HFMA2.MMA R18, R7, R22, R18 ;  /* 0x0000001607127235 */ /* 0x000fe20000000012 */
[----:B------:R-:W-:-:S02]  /*16e0*/  HADD2 R5, R8, -1056, -1056 ;  /* 0xe420e42008057430 */ /* 0x000fc40000000000 */
[----:B------:R-:W-:Y:S02]  /*16f0*/  HFMA2 R17, R4, R22, R17 ;  /* 0x0000001604117231 */ /* 0x000fe40000000011 */
[----:B------:R-:W-:Y:S02]  /*1700*/  HADD2 R10, R10, -1056, -1056 ;  /* 0xe420e4200a0a7430 */ /* 0x000fe40000000000 */
[-C--:B------:R-:W-:Y:S01]  /*1710*/  HFMA2.MMA R16, R5, R23.reuse, R16 ;  /* 0x0000001705107235 */ /* 0x080fe20000000010 */
[----:B------:R-:W-:Y:S01]  /*1720*/  HADD2 R11, R11, -1056, -1056 ;  /* 0xe420e4200b0b7430 */ /* 0x000fe20000000000 */
[----:B------:R-:W-:Y:S01]  /*1730*/  HFMA2.MMA R18, R9, R23, R18 ;  /* 0x0000001709127235 */ /* 0x000fe20000000012 */
[-C--:B------:R-:W-:Y:S02]  /*1740*/  HFMA2 R17, R10, R23.reuse, R17 ;  /* 0x000000170a117231 */ /* 0x080fe40000000011 */
[----:B------:R-:W-:Y:S02]  /*1750*/  HFMA2 R20, R11, R23, R20 ;  /* 0x000000170b147231 */ /* 0x000fe40000000014 */
[----:B------:R-:W-:-:S02]  /*1760*/  HADD2 R8, R17.H0_H0, R17.H1_H1 ;  /* 0x3000001111087230 */ /* 0x000fc40000000800 */
[----:B------:R-:W-:Y:S02]  /*1770*/  HADD2 R9, R20.H0_H0, R20.H1_H1 ;  /* 0x3000001414097230 */ /* 0x000fe40000000800 */
[----:B------:R-:W-:Y:S02]  /*1780*/  HADD2 R16, R16.H0_H0, R16.H1_H1 ;  /* 0x3000001010107230 */ /* 0x000fe40000000800 */
[----:B------:R-:W-:-:S03]  /*1790*/  HADD2 R18, R18.H0_H0, R18.H1_H1 ;  /* 0x3000001212127230 */ /* 0x000fc60000000800 */
[----:B------:R-:W-:Y:S02]  /*17a0*/  PRMT R16, R16, 0x5410, R8 ;  /* 0x0000541010107816 */ /* 0x000fe40000000008 */
[----:B------:R-:W-:-:S04]  /*17b0*/  PRMT R18, R18, 0x5410, R9 ;  /* 0x0000541012127816 */ /* 0x000fc80000000009 */
[----:B------:R-:W-:Y:S01]  /*17c0*/  HFMA2.MMA R26, R16, R24, R26 ;  /* 0x00000018101a7235 */ /* 0x000fe2000000001a */
[----:B------:R-:W-:-:S10]  /*17d0*/  HFMA2 R25, R18, R2, R25 ;  /* 0x0000000212197231 */ /* 0x000fd40000000019 */
.L_x_4956:
[----:B------:R-:W-:Y:S05]  /*17e0*/  @P2 BRA `(.L_x_4957) ;  /* 0x0000000800e02947 */ /* 0x000fea0003800000 */
[----:B-----5:R-:W-:Y:S01]  /*17f0*/  IMAD R5, R28, 0xc, RZ ;  /* 0x0000000c1c057824 */ /* 0x020fe200078e02ff */
[----:B------:R-:W1:Y:S01]  /*1800*/  LDS.128 R16, [UR4+0x20] ;  /* 0x00002004ff107984 */ /* 0x000e620008000c00 */
[----:B------:R-:W-:-:S05]  /*1810*/  IMAD.WIDE.U32 R20, R29, 0xc, R34 ;  /* 0x0000000c1d147825 */ /* 0x000fca00078e0022 */
[----:B------:R-:W-:-:S05]  /*1820*/  IADD3 R21, R21, R5, RZ ;  /* 0x0000000515157210 */ /* 0x000fca0007ffe0ff */
[----:B------:R3:W4:Y:S02]  /*1830*/  LDG.E.128.CONSTANT R4, desc[UR6][R20.64] ;  /* 0x0000000614047981 */ /* 0x000724000c1e9d00 */
[----:B---3--:R-:W-:-:S05]  /*1840*/  IMAD.WIDE R20, R29, 0x4, R20 ;  /* 0x000000041d147825 */ /* 0x008fca00078e0214 */
[----:B------:R3:W2:Y:S01]  /*1850*/  LDG.E.128.CONSTANT R8, desc[UR6][R20.64] ;  /* 0x0000000614087981 */ /* 0x0006a2000c1e9d00 */
[----:B------:R-:W-:-:S06]  /*1860*/  IMAD.WIDE R12, R29, 0x4, R20 ;  /* 0x000000041d0c7825 */ /* 0x000fcc00078e0214 */
[----:B------:R-:W2:Y:S01]  /*1870*/  LDG.E.128.CONSTANT R12, desc[UR6][R12.64] ;  /* 0x000000060c0c7981 */ /* 0x000ea2000c1e9d00 */
[----:B------:R-:W-:Y:S02]  /*1880*/  PRMT R24, R24, 0x5410, R0 ;  /* 0x0000541018187816 */ /* 0x000fe40000000000 */
[----:B0-----:R-:W-:Y:S02]  /*1890*/  PRMT R2, R2, 0x5410, R3 ;  /* 0x0000541002027816 */ /* 0x001fe40000000003 */
[----:B----4-:R-:W-:Y:S02]  /*18a0*/  LOP3.LUT R37, R4, 0x3f003f, RZ, 0xc0, !PT ;  /* 0x003f003f04257812 */ /* 0x010fe400078ec0ff */
[----:B---3--:R-:W-:Y:S02]  /*18b0*/  SHF.R.U32.HI R20, RZ, 0x6, R4 ;  /* 0x00000006ff147819 */ /* 0x008fe40000011604 */
[----:B------:R-:W-:Y:S02]  /*18c0*/  LOP3.LUT R37, R37, 0x64006400, RZ, 0xfc, !PT ;  /* 0x6400640025257812 */ /* 0x000fe400078efcff */
[----:B------:R-:W-:-:S02]  /*18d0*/  LOP3.LUT R23, R6, 0x3f003f, RZ, 0xc0, !PT ;  /* 0x003f003f06177812 */ /* 0x000fc400078ec0ff */
[----:B------:R-:W-:Y:S01]  /*18e0*/  LOP3.LUT R20, R20, 0x3f003f, RZ, 0xc0, !PT ;  /* 0x003f003f14147812 */ /* 0x000fe200078ec0ff */
[----:B------:R-:W-:Y:S01]  /*18f0*/  HADD2 R37, R37, -1056, -1056 ;  /* 0xe420e42025257430 */ /* 0x000fe20000000000 */
[----:B------:R-:W-:Y:S02]  /*1900*/  LOP3.LUT R33, R5, 0x3f003f, RZ, 0xc0, !PT ;  /* 0x003f003f05217812 */ /* 0x000fe400078ec0ff */
[----:B------:R-:W-:Y:S02]  /*1910*/  LOP3.LUT R36, R7, 0x3f003f, RZ, 0xc0, !PT ;  /* 0x003f003f07247812 */ /* 0x000fe400078ec0ff */
[----:B------:R-:W-:Y:S01]  /*1920*/  SHF.R.U32.HI R22, RZ, 0x6, R5 ;  /* 0x00000006ff167819 */ /* 0x000fe20000011605 */
[----:B-1----:R-:W-:Y:S01]  /*1930*/  HFMA2.MMA R37, R37, R16, RZ ;  /* 0x0000001025257235 */ /* 0x002fe200000000ff */
        /* <DEDUP_REMOVED lines=11> */
[-C--:B------:R-:W-:Y:S01]  /*19f0*/  HFMA2 R33, R33, R16.reuse, RZ.H0_H0 ;  /* 0x0000001021217231 */ /* 0x080fe200000400ff */
[----:B------:R-:W-:Y:S01]  /*1a00*/  HFMA2.MMA R23, R23, R16, RZ ;  /* 0x0000001017177235 */ /* 0x000fe200000000ff */
[----:B------:R-:W-:Y:S01]  /*1a10*/  HFMA2 R16, R21, R16, RZ.H0_H0 ;  /* 0x0000001015107231 */ /* 0x000fe200000400ff */
[----:B------:R-:W-:Y:S01]  /*1a20*/  HFMA2.MMA R37, R20, R17, R37 ;  /* 0x0000001114257235 */ /* 0x000fe20000000025 */
[----:B------:R-:W-:Y:S01]  /*1a30*/  HADD2 R22, R22, -1056, -1056 ;  /* 0xe420e42016167430 */ /* 0x000fe20000000000 */
[----:B------:R-:W-:-:S02]  /*1a40*/  SHF.R.U32.HI R20, RZ, 0x6, R6 ;  /* 0x00000006ff147819 */ /* 0x000fc40000011606 */
[----:B------:R-:W-:Y:S01]  /*1a50*/  SHF.R.U32.HI R21, RZ, 0x6, R7 ;  /* 0x00000006ff157819 */ /* 0x000fe20000011607 */
[----:B------:R-:W-:Y:S01]  /*1a60*/  HFMA2 R33, R22, R17, R33 ;  /* 0x0000001116217231 */ /* 0x000fe20000000021 */
[----:B------:R-:W-:Y:S02]  /*1a70*/  LOP3.LUT R20, R20, 0x3f003f, RZ, 0xc0, !PT ;  /* 0x003f003f14147812 */ /* 0x000fe400078ec0ff */
[----:B------:R-:W-:Y:S02]  /*1a80*/  LOP3.LUT R22, R21, 0x3f003f, RZ, 0xc0, !PT ;  /* 0x003f003f15167812 */ /* 0x000fe400078ec0ff */
[----:B------:R-:W-:Y:S02]  /*1a90*/  LOP3.LUT R21, R20, 0x64006400, RZ, 0xfc, !PT ;  /* 0x6400640014157812 */ /* 0x000fe400078efcff */
[----:B------:R-:W-:Y:S02]  /*1aa0*/  LOP3.LUT R22, R22, 0x64006400, RZ, 0xfc, !PT ;  /* 0x6400640016167812 */ /* 0x000fe400078efcff */
[----:B--2---:R-:W-:Y:S01]  /*1ab0*/  LOP3.LUT R20, R8, 0x3f003f, RZ, 0xc0, !PT ;  /* 0x003f003f08147812 */ /* 0x004fe200078ec0ff */
[----:B------:R-:W-:Y:S01]  /*1ac0*/  HADD2 R36, R21, -1056, -1056 ;  /* 0xe420e42015247430 */ /* 0x000fe20000000000 */
[----:B------:R-:W-:Y:S01]  /*1ad0*/  SHF.R.U32.HI R5, RZ, 0xc, R5 ;  /* 0x0000000cff057819 */ /* 0x000fe20000011605 */
[----:B------:R-:W-:Y:S01]  /*1ae0*/  HADD2 R21, R22, -1056, -1056 ;  /* 0xe420e42016157430 */ /* 0x000fe20000000000 */
[----:B------:R-:W-:-:S02]  /*1af0*/  LOP3.LUT R20, R20, 0x64006400, RZ, 0xfc, !PT ;  /* 0x6400640014147812 */ /* 0x000fc400078efcff */
[----:B------:R-:W-:Y:S01]  /*1b00*/  SHF.R.U32.HI R6, RZ, 0xc, R6 ;  /* 0x0000000cff067819 */ /* 0x000fe20000011606 */
[----:B------:R-:W-:Y:S01]  /*1b10*/  HFMA2 R21, R21, R17, R16 ;  /* 0x0000001115157231 */ /* 0x000fe20000000010 */
[----:B------:R-:W-:Y:S01]  /*1b20*/  LOP3.LUT R16, R9, 0x3f003f, RZ, 0xc0, !PT ;  /* 0x003f003f09107812 */ /* 0x000fe200078ec0ff */
[----:B------:R-:W-:Y:S01]  /*1b30*/  HADD2 R20, R20, -1056, -1056 ;  /* 0xe420e42014147430 */ /* 0x000fe20000000000 */
[----:B------:R-:W-:Y:S02]  /*1b40*/  HFMA2.MMA R23, R36, R17, R23 ;  /* 0x0000001124177235 */ /* 0x000fe40000000017 */
[----:B------:R-:W-:Y:S02]  /*1b50*/  LOP3.LUT R17, R16, 0x64006400, RZ, 0xfc, !PT ;  /* 0x6400640010117812 */ /* 0x000fe400078efcff */
[----:B------:R-:W-:Y:S01]  /*1b60*/  LOP3.LUT R16, R10, 0x3f003f, RZ, 0xc0, !PT ;  /* 0x003f003f0a107812 */ /* 0x000fe200078ec0ff */
[----:B------:R-:W-:Y:S01]  /*1b70*/  HFMA2.MMA R36, R20, R18, R37 ;  /* 0x0000001214247235 */ /* 0x000fe20000000025 */
[----:B------:R-:W-:Y:S01]  /*1b80*/  LOP3.LUT R20, R11, 0x3f003f, RZ, 0xc0, !PT ;  /* 0x003f003f0b147812 */ /* 0x000fe200078ec0ff */
[----:B------:R-:W-:Y:S01]  /*1b90*/  HADD2 R22, R17, -1056, -1056 ;  /* 0xe420e42011167430 */ /* 0x000fe20000000000 */
[----:B------:R-:W-:-:S02]  /*1ba0*/  LOP3.LUT R16, R16, 0x64006400, RZ, 0xfc, !PT ;  /* 0x6400640010107812 */ /* 0x000fc400078efcff */
[----:B------:R-:W-:Y:S01]  /*1bb0*/  LOP3.LUT R20, R20, 0x64006400, RZ, 0xfc, !PT ;  /* 0x6400640014147812 */ /* 0x000fe200078efcff */
[----:B------:R-:W-:Y:S02]  /*1bc0*/  HFMA2 R17, R22, R18, R33 ;  /* 0x0000001216117231 */ /* 0x000fe40000000021 */
[----:B------:R-:W-:Y:S02]  /*1bd0*/  HADD2 R16, R16, -1056, -1056 ;  /* 0xe420e42010107430 */ /* 0x000fe40000000000 */
[----:B------:R-:W-:-:S04]  /*1be0*/  HADD2 R20, R20, -1056, -1056 ;  /* 0xe420e42014147430 */ /* 0x000fc80000000000 */
[----:B------:R-:W-:Y:S01]  /*1bf0*/  HFMA2.MMA R16, R16, R18, R23 ;  /* 0x0000001210107235 */ /* 0x000fe20000000017 */
[----:B------:R-:W-:Y:S01]  /*1c00*/  HFMA2 R18, R20, R18, R21 ;  /* 0x0000001214127231 */ /* 0x000fe20000000015 */
[----:B------:R-:W-:Y:S02]  /*1c10*/  SHF.R.U32.HI R20, RZ, 0x6, R8 ;  /* 0x00000006ff147819 */ /* 0x000fe40000011608 */
[----:B------:R-:W-:Y:S02]  /*1c20*/  SHF.R.U32.HI R21, RZ, 0x6, R9 ;  /* 0x00000006ff157819 */ /* 0x000fe40000011609 */
[----:B------:R-:W-:Y:S02]  /*1c30*/  LOP3.LUT R20, R20, 0x3f003f, RZ, 0xc0, !PT ;  /* 0x003f003f14147812 */ /* 0x000fe400078ec0ff */
[----:B------:R-:W-:Y:S02]  /*1c40*/  LOP3.LUT R22, R21, 0x3f003f, RZ, 0xc0, !PT ;  /* 0x003f003f15167812 */ /* 0x000fe400078ec0ff */
[----:B------:R-:W-:-:S02]  /*1c50*/  SHF.R.U32.HI R23, RZ, 0x6, R10 ;  /* 0x00000006ff177819 */ /* 0x000fc4000001160a */
[----:B------:R-:W-:Y:S02]  /*1c60*/  LOP3.LUT R21, R20, 0x64006400, RZ, 0xfc, !PT ;  /* 0x6400640014157812 */ /* 0x000fe400078efcff */
[----:B------:R-:W-:Y:S02]  /*1c70*/  LOP3.LUT R22, R22, 0x64006400, RZ, 0xfc, !PT ;  /* 0x6400640016167812 */ /* 0x000fe400078efcff */
[----:B------:R-:W-:Y:S01]  /*1c80*/  LOP3.LUT R23, R23, 0x3f003f, RZ, 0xc0, !PT ;  /* 0x003f003f17177812 */ /* 0x000fe200078ec0ff */
[----:B------:R-:W-:Y:S01]  /*1c90*/  HADD2 R21, R21, -1056, -1056 ;  /* 0xe420e42015157430 */ /* 0x000fe20000000000 */
[----:B------:R-:W-:Y:S01]  /*1ca0*/  SHF.R.U32.HI R8, RZ, 0xc, R8 ;  /* 0x0000000cff087819 */ /* 0x000fe20000011608 */
[----:B------:R-:W-:Y:S01]  /*1cb0*/  HADD2 R22, R22, -1056, -1056 ;  /* 0xe420e42016167430 */ /* 0x000fe20000000000 */
[----:B------:R-:W-:Y:S02]  /*1cc0*/  LOP3.LUT R20, R23, 0x64006400, RZ, 0xfc, !PT ;  /* 0x6400640017147812 */ /* 0x000fe400078efcff */
[----:B------:R-:W-:Y:S01]  /*1cd0*/  SHF.R.U32.HI R10, RZ, 0xc, R10 ;  /* 0x0000000cff0a7819 */ /* 0x000fe2000001160a */
[----:B------:R-:W-:Y:S01]  /*1ce0*/  HFMA2.MMA R36, R21, R19, R36 ;  /* 0x0000001315247235 */ /* 0x000fe20000000024 */
[----:B------:R-:W-:Y:S01]  /*1cf0*/  HFMA2 R17, R22, R19, R17 ;  /* 0x0000001316117231 */ /* 0x000fe20000000011 */
[----:B------:R-:W-:Y:S01]  /*1d00*/  SHF.R.U32.HI R9, RZ, 0xc, R9 ;  /* 0x0000000cff097819 */ /* 0x000fe20000011609 */
[----:B------:R-:W-:-:S02]  /*1d10*/  HADD2 R33, R20, -1056, -1056 ;  /* 0xe420e42014217430 */ /* 0x000fc40000000000 */
[----:B------:R-:W0:Y:S01]  /*1d20*/  LDS.128 R20, [UR4+0x30] ;  /* 0x00003004ff147984 */ /* 0x000e220008000c00 */
[----:B------:R-:W-:-:S03]  /*1d30*/  LOP3.LUT R9, R9, 0xf000f, RZ, 0xc0, !PT ;  /* 0x000f000f09097812 */ /* 0x000fc600078ec0ff */
[----:B------:R-:W-:Y:S01]  /*1d40*/  HFMA2.MMA R33, R33, R19, R16 ;  /* 0x0000001321217235 */ /* 0x000fe20000000010 */
[--C-:B------:R-:W-:Y:S02]  /*1d50*/  SHF.R.U32.HI R16, RZ, 0x6, R11.reuse ;  /* 0x00000006ff107819 */ /* 0x100fe4000001160b */
[----:B------:R-:W-:Y:S02]  /*1d60*/  SHF.R.U32.HI R11, RZ, 0xc, R11 ;  /* 0x0000000cff0b7819 */ /* 0x000fe4000001160b */
[----:B------:R-:W-:-:S04]  /*1d70*/  LOP3.LUT R16, R16, 0x3f003f, RZ, 0xc0, !PT ;  /* 0x003f003f10107812 */ /* 0x000fc800078ec0ff */
[----:B------:R-:W-:-:S05]  /*1d80*/  LOP3.LUT R16, R16, 0x64006400, RZ, 0xfc, !PT ;  /* 0x6400640010107812 */ /* 0x000fca00078efcff */
[----:B------:R-:W-:Y:S01]  /*1d90*/  HADD2 R37, R16, -1056, -1056 ;  /* 0xe420e42010257430 */ /* 0x000fe20000000000 */
[----:B------:R-:W-:-:S03]  /*1da0*/  LOP3.LUT R16, R12, 0x3f003f, RZ, 0xc0, !PT ;  /* 0x003f003f0c107812 */ /* 0x000fc600078ec0ff */
        /* <DEDUP_REMOVED lines=19> */
[----:B------:R-:W-:Y:S02]  /*1ee0*/  LOP3.LUT R4, R19, 0x300030, R4, 0xf8, !PT ;  /* 0x0030003013047812 */ /* 0x000fe400078ef804 */
[----:B------:R-:W-:-:S02]  /*1ef0*/  SHF.R.U32.HI R5, RZ, 0x8, R13 ;  /* 0x00000008ff057819 */ /* 0x000fc4000001160d */
[----:B------:R-:W-:Y:S02]  /*1f00*/  SHF.R.U32.HI R19, RZ, 0xc, R7 ;  /* 0x0000000cff137819 */ /* 0x000fe40000011607 */
[----:B------:R-:W-:Y:S02]  /*1f10*/  LOP3.LUT R5, R36, 0x300030, R5, 0xf8, !PT ;  /* 0x0030003024057812 */ /* 0x000fe400078ef805 */
[----:B------:R-:W-:Y:S02]  /*1f20*/  LOP3.LUT R7, R6, 0xf000f, RZ, 0xc0, !PT ;  /* 0x000f000f06077812 */ /* 0x000fe400078ec0ff */
[----:B------:R-:W-:Y:S02]  /*1f30*/  LOP3.LUT R36, R19, 0xf000f, RZ, 0xc0, !PT ;  /* 0x000f000f13247812 */ /* 0x000fe400078ec0ff */
[----:B------:R-:W-:Y:S02]  /*1f40*/  SHF.R.U32.HI R6, RZ, 0x8, R14 ;  /* 0x00000008ff067819 */ /* 0x000fe4000001160e */
[----:B------:R-:W-:-:S02]  /*1f50*/  SHF.R.U32.HI R19, RZ, 0x8, R15 ;  /* 0x00000008ff137819 */ /* 0x000fc4000001160f */
[----:B------:R-:W-:Y:S02]  /*1f60*/  LOP3.LUT R6, R7, 0x300030, R6, 0xf8, !PT ;  /* 0x0030003007067812 */ /* 0x000fe400078ef806 */
[----:B------:R-:W-:Y:S02]  /*1f70*/  LOP3.LUT R7, R36, 0x300030, R19, 0xf8, !PT ;  /* 0x0030003024077812 */ /* 0x000fe400078ef813 */
[----:B------:R-:W-:Y:S02]  /*1f80*/  LOP3.LUT R19, R8, 0xf000f, RZ, 0xc0, !PT ;  /* 0x000f000f08137812 */ /* 0x000fe400078ec0ff */
        /* <DEDUP_REMOVED lines=14> */
[----:B------:R-:W-:-:S02]  /*2070*/  LOP3.LUT R10, R9, 0x300030, R10, 0xf8, !PT ;  /* 0x00300030090a7812 */ /* 0x000fc400078ef80a */
[----:B------:R-:W-:Y:S01]  /*2080*/  LOP3.LUT R9, R36, 0x300030, R19, 0xf8, !PT ;  /* 0x0030003024097812 */ /* 0x000fe200078ef813 */
        /* <DEDUP_REMOVED lines=9> */
[--C-:B------:R-:W-:Y:S01]  /*2120*/  SHF.R.U32.HI R11, RZ, 0xa, R15.reuse ;  /* 0x0000000aff0b7819 */ /* 0x100fe2000001160f */
[----:B------:R-:W-:Y:S01]  /*2130*/  HFMA2.MMA R18, R13, R21, R18 ;  /* 0x000000150d127235 */ /* 0x000fe20000000012 */
[----:B------:R-:W-:Y:S01]  /*2140*/  SHF.R.U32.HI R15, RZ, 0x6, R15 ;  /* 0x00000006ff0f7819 */ /* 0x000fe2000001160f */
        /* <DEDUP_REMOVED lines=8> */
[----:B------:R-:W-:Y:S01]  /*21d0*/  HFMA2 R17, R4, R22, R17 ;  /* 0x0000001604117231 */ /* 0x000fe20000000011 */
[----:B------:R-:W-:Y:S01]  /*21e0*/  LOP3.LUT R11, R36, 0x300030, R11, 0xf8, !PT ;  /* 0x00300030240b7812 */ /* 0x000fe200078ef80b */
[----:B------:R-:W-:Y:S01]  /*21f0*/  HFMA2.MMA R18, R5, R22, R18 ;  /* 0x0000001605127235 */ /* 0x000fe20000000012 */
[----:B------:R-:W-:Y:S01]  /*2200*/  HADD2 R5, R8, -1056, -1056 ;  /* 0xe420e42008057430 */ /* 0x000fe20000000000 */
[----:B------:R-:W-:Y:S01]  /*2210*/  LOP3.LUT R7, R7, 0x64006400, RZ, 0xfc, !PT ;  /* 0x6400640007077812 */ /* 0x000fe200078efcff */
[----:B------:R-:W-:Y:S01]  /*2220*/  HADD2 R15, R15, -1056, -1056 ;  /* 0xe420e4200f0f7430 */ /* 0x000fe20000000000 */
        /* <DEDUP_REMOVED lines=20> */
.L_x_4957:
[----:B------:R-:W-:Y:S01]  /*2370*/  IADD3 R31, R31, 0x20, RZ ;  /* 0x000000201f1f7810 */ /* 0x000fe20007ffe0ff */
[----:B--2---:R-:W-:Y:S01]  /*2380*/  IMAD.WIDE.U32 R34, R29, 0x18, R34 ;  /* 0x000000181d227825 */ /* 0x004fe200078e0022 */
[----:B------:R-:W-:Y:S02]  /*2390*/  UIADD3 UR4, UR4, 0x40, URZ ;  /* 0x0000004004047890 */ /* 0x000fe4000fffe03f */
[C---:B------:R-:W-:Y:S01]  /*23a0*/  ISETP.GE.AND P0, PT, R31.reuse, UR5, PT ;  /* 0x000000051f007c0c */ /* 0x040fe2000bf06270 */
[----:B-----5:R-:W-:Y:S01]  /*23b0*/  IMAD R5, R28, 0x18, RZ ;  /* 0x000000181c057824 */ /* 0x020fe200078e02ff */
[----:B------:R-:W-:-:S04]  /*23c0*/  ISETP.LT.AND P3, PT, R31, R32, PT ;  /* 0x000000201f00720c */ /* 0x000fc80003f61270 */
[----:B------:R-:W-:-:S09]  /*23d0*/  IADD3 R35, R35, R5, RZ ;  /* 0x0000000523237210 */ /* 0x000fd20007ffe0ff */
[----:B------:R-:W-:Y:S05]  /*23e0*/  @!P0 BRA P3, `(.L_x_4958) ;  /* 0xffffffe800208947 */ /* 0x000fea000183ffff */
.L_x_4955:
[----:B------:R-:W-:Y:S01]  /*23f0*/  ISETP.GE.AND P0, PT, R31, R32, PT ;  /* 0x000000201f00720c */ /* 0x000fe20003f06270 */
[----:B------:R-:W-:-:S03]  /*2400*/  ULDC UR5, c[0x0][0x264] ;  /* 0x0000990000057ab9 */ /* 0x000fc60000000800 */
[----:B------:R-:W-:-:S13]  /*2410*/  ISETP.GE.OR P0, PT, R31, UR5, P0 ;  /* 0x000000051f007c0c */ /* 0x000fda0008706670 */
[----:B------:R-:W-:Y:S05]  /*2420*/  @P0 BRA `(.L_x_4959) ;  /* 0x0000002400240947 */ /* 0x000fea0003800000 */
[----:B------:R-:W-:Y:S01]  /*2430*/  SHF.R.S32.HI R4, RZ, 0x1f, R29 ;  /* 0x0000001fff047819 */ /* 0x000fe2000001141d */
[----:B------:R-:W-:Y:S01]  /*2440*/  HADD2.F32 R24, -RZ, R24.H0_H0 ;  /* 0x20000018ff187230 */ /* 0x000fe20000004100 */
[----:B------:R-:W-:Y:S01]  /*2450*/  ULDC UR5, c[0x0][0x264] ;  /* 0x0000990000057ab9 */ /* 0x000fe20000000800 */
[----:B------:R-:W-:Y:S01]  /*2460*/  HADD2.F32 R0, -RZ, R0.H0_H0 ;  /* 0x20000000ff007230 */ /* 0x000fe20000004100 */
[C---:B------:R-:W-:Y:S01]  /*2470*/  SHF.L.U64.HI R13, R29.reuse, 0x4, R4 ;  /* 0x000000041d0d7819 */ /* 0x040fe20000010204 */
[----:B------:R-:W-:Y:S01]  /*2480*/  HADD2.F32 R10, -RZ, R2.H0_H0 ;  /* 0x20000002ff0a7230 */ /* 0x000fe20000004100 */
[----:B------:R-:W-:Y:S01]  /*2490*/  SHF.L.U32 R29, R29, 0x4, RZ ;  /* 0x000000041d1d7819 */ /* 0x000fe200000006ff */
[----:B------:R-:W-:-:S07]  /*24a0*/  HADD2.F32 R11, -RZ, R3.H0_H0 ;  /* 0x20000003ff0b7230 */ /* 0x000fce0000004100 */
.L_x_4964:
[----:B0-----:R-:W-:Y:S02]  /*24b0*/  MOV R2, R34 ;  /* 0x0000002200027202 */ /* 0x001fe40000000f00 */
[----:B------:R-:W-:Y:S01]  /*24c0*/  MOV R3, R35 ;  /* 0x0000002300037202 */ /* 0x000fe20000000f00 */
[----:B------:R-:W-:Y:S06]  /*24d0*/  @P1 BRA `(.L_x_4960) ;  /* 0x0000002000dc1947 */ /* 0x000fec0003800000 */
[----:B------:R-:W-:Y:S01]  /*24e0*/  PRMT R4, R30, 0x9910, RZ ;  /* 0x000099101e047816 */ /* 0x000fe200000000ff */
[----:B------:R-:W-:-:S03]  /*24f0*/  HFMA2.MMA R12, -RZ, RZ, 0, 0.0625 ;  /* 0x00002c00ff0c7435 */ /* 0x000fc600000001ff */
[----:B------:R-:W-:-:S13]  /*2500*/  ISETP.NE.AND P0, PT, R4, RZ, PT ;  /* 0x000000ff0400720c */ /* 0x000fda0003f05270 */
[----:B------:R-:W-:Y:S05]  /*2510*/  @!P0 BRA `(.L_x_4961) ;  /* 0x00000008002c8947 */ /* 0x000fea0003800000 */
[----:B------:R-:W2:Y:S04]  /*2520*/  LDG.E.128.CONSTANT R4, desc[UR6][R2.64] ;  /* 0x0000000602047981 */ /* 0x000ea8000c1e9d00 */
[----:B------:R-:W0:Y:S02]  /*2530*/  LDS.64 R14, [UR4] ;  /* 0x00000004ff0e7984 */ /* 0x000e240008000a00 */
[----:B0-----:R-:W-:Y:S01]  /*2540*/  HADD2.F32 R19, -RZ, R14.H1_H1 ;  /* 0x3000000eff137230 */ /* 0x001fe20000004100 */
[----:B--2---:R-:W-:Y:S02]  /*2550*/  LOP3.LUT R8, R4, 0xf000f, RZ, 0xc0, !PT ;  /* 0x000f000f04087812 */ /* 0x004fe400078ec0ff */
        /* <DEDUP_REMOVED lines=8> */
[----:B------:R-:W-:Y:S02]  /*25e0*/  HADD2.F32 R8, -RZ, R18.H0_H0 ;  /* 0x20000012ff087230 */ /* 0x000fe40000004100 */
[----:B------:R-:W-:-:S02]  /*25f0*/  HADD2 R9, R9, -1032, -1032 ;  /* 0xe408e40809097430 */ /* 0x000fc40000000000 */
[----:B------:R-:W-:Y:S02]  /*2600*/  HADD2.F32 R28, -RZ, R18.H1_H1 ;  /* 0x30000012ff1c7230 */ /* 0x000fe40000004100 */
[----:B------:R-:W-:Y:S01]  /*2610*/  HADD2 R18, R16, -1032, -1032 ;  /* 0xe408e40810127430 */ /* 0x000fe20000000000 */
[----:B------:R-:W-:Y:S01]  /*2620*/  LOP3.LUT R27, R5, 0xf000f0, RZ, 0xc0, !PT ;  /* 0x00f000f0051b7812 */ /* 0x000fe200078ec0ff */
[----:B------:R-:W-:Y:S02]  /*2630*/  HADD2 R20, R17, -1032, -1032 ;  /* 0xe408e40811147430 */ /* 0x000fe40000000000 */
[--C-:B------:R-:W-:Y:S01]  /*2640*/  HADD2.F32 R34, -RZ, R9.reuse.H0_H0 ;  /* 0x20000009ff227230 */ /* 0x100fe20000004100 */
[----:B------:R-:W-:Y:S01]  /*2650*/  SHF.R.U32.HI R5, RZ, 0x8, R5 ;  /* 0x00000008ff057819 */ /* 0x000fe20000011605 */
[----:B------:R-:W-:Y:S01]  /*2660*/  HADD2.F32 R36, -RZ, R9.H1_H1 ;  /* 0x30000009ff247230 */ /* 0x000fe20000004100 */
[----:B------:R-:W-:Y:S01]  /*2670*/  LOP3.LUT R27, R27, 0x64006400, RZ, 0xfc, !PT ;  /* 0x640064001b1b7812 */ /* 0x000fe200078efcff */
[----:B------:R-:W-:-:S02]  /*2680*/  HADD2.F32 R16, -RZ, R18.H0_H0 ;  /* 0x20000012ff107230 */ /* 0x000fc40000004100 */
[----:B------:R-:W-:Y:S02]  /*2690*/  HADD2.F32 R22, -RZ, R18.H1_H1 ;  /* 0x30000012ff167230 */ /* 0x000fe40000004100 */
[----:B------:R-:W-:Y:S02]  /*26a0*/  HADD2.F32 R9, -RZ, R14.H0_H0 ;  /* 0x2000000eff097230 */ /* 0x000fe40000004100 */
[----:B------:R-:W-:-:S03]  /*26b0*/  HADD2.F32 R18, -RZ, R20.H0_H0 ;  /* 0x20000014ff127230 */ /* 0x000fc60000004100 */
[----:B------:R-:W-:Y:S01]  /*26c0*/  FFMA.FTZ R17, R8, R9, RZ ;  /* 0x0000000908117223 */ /* 0x000fe200000100ff */
[C---:B------:R-:W-:Y:S01]  /*26d0*/  FFMA.FTZ R14, R9.reuse, R34, RZ ;  /* 0x00000022090e7223 */ /* 0x040fe200000100ff */
[C---:B------:R-:W-:Y:S01]  /*26e0*/  FFMA.FTZ R21, R9.reuse, R16, RZ ;  /* 0x0000001009157223 */ /* 0x040fe200000100ff */
[----:B------:R-:W-:Y:S01]  /*26f0*/  FFMA.FTZ R18, R9, R18, RZ ;  /* 0x0000001209127223 */ /* 0x000fe200000100ff */
[----:B------:R-:W-:Y:S01]  /*2700*/  FFMA.FTZ R17, R28, R19, R17 ;  /* 0x000000131c117223 */ /* 0x000fe20000010011 */
[----:B------:R-:W0:Y:S01]  /*2710*/  LDS.64 R8, [UR4+0x8] ;  /* 0x00000804ff087984 */ /* 0x000e220008000a00 */
[C---:B------:R-:W-:Y:S01]  /*2720*/  FFMA.FTZ R16, R19.reuse, R22, R21 ;  /* 0x0000001613107223 */ /* 0x040fe20000010015 */
[----:B------:R-:W-:Y:S01]  /*2730*/  LOP3.LUT R22, R4, 0xf000f0, RZ, 0xc0, !PT ;  /* 0x00f000f004167812 */ /* 0x000fe200078ec0ff */
[----:B------:R-:W-:Y:S01]  /*2740*/  HADD2.F32 R21, -RZ, R20.H1_H1 ;  /* 0x30000014ff157230 */ /* 0x000fe20000004100 */
[----:B------:R-:W-:Y:S01]  /*2750*/  LOP3.LUT R28, R6, 0xf000f0, RZ, 0xc0, !PT ;  /* 0x00f000f0061c7812 */ /* 0x000fe200078ec0ff */
[----:B------:R-:W-:Y:S01]  /*2760*/  FFMA.FTZ R14, R19, R36, R14 ;  /* 0x00000024130e7223 */ /* 0x000fe2000001000e */
[----:B------:R-:W-:-:S02]  /*2770*/  LOP3.LUT R20, R7, 0xf000f0, RZ, 0xc0, !PT ;  /* 0x00f000f007147812 */ /* 0x000fc400078ec0ff */
[----:B------:R-:W-:Y:S01]  /*2780*/  LOP3.LUT R23, R22, 0x64006400, RZ, 0xfc, !PT ;  /* 0x6400640016177812 */ /* 0x000fe200078efcff */
[----:B------:R-:W-:Y:S01]  /*2790*/  FFMA.FTZ R19, R19, R21, R18 ;  /* 0x0000001513137223 */ /* 0x000fe20000010012 */
[----:B------:R-:W-:Y:S01]  /*27a0*/  LOP3.LUT R33, R28, 0x64006400, RZ, 0xfc, !PT ;  /* 0x640064001c217812 */ /* 0x000fe200078efcff */
[-C--:B------:R-:W-:Y:S01]  /*27b0*/  HFMA2 R21, R27, R12.reuse.H0_H0, -72, -72 ;  /* 0xd480d4801b157431 */ /* 0x080fe2000004000c */
[----:B------:R-:W-:Y:S01]  /*27c0*/  LOP3.LUT R27, R20, 0x64006400, RZ, 0xfc, !PT ;  /* 0x64006400141b7812 */ /* 0x000fe200078efcff */
[-C--:B------:R-:W-:Y:S02]  /*27d0*/  HFMA2 R22, R23, R12.reuse.H0_H0, -72, -72 ;  /* 0xd480d48017167431 */ /* 0x080fe4000004000c */
[----:B------:R-:W-:Y:S02]  /*27e0*/  HADD2.F32 R20, -RZ, R15.H0_H0 ;  /* 0x2000000fff147230 */ /* 0x000fe40000004100 */
[----:B------:R-:W-:Y:S02]  /*27f0*/  HFMA2 R23, R33, R12.H0_H0, -72, -72 ;  /* 0xd480d48021177431 */ /* 0x000fe4000004000c */
[----:B------:R-:W-:-:S02]  /*2800*/  HADD2.F32 R33, -RZ, R21.H0_H0 ;  /* 0x20000015ff217230 */ /* 0x000fc40000004100 */
[----:B------:R-:W-:Y:S02]  /*2810*/  HFMA2 R18, R27, R12.H0_H0, -72, -72 ;  /* 0xd480d4801b127431 */ /* 0x000fe4000004000c */
[----:B------:R-:W-:Y:S01]  /*2820*/  HADD2.F32 R28, -RZ, R22.H0_H0 ;  /* 0x20000016ff1c7230 */ /* 0x000fe20000004100 */
[----:B------:R-:W-:Y:S01]  /*2830*/  SHF.R.U32.HI R4, RZ, 0x8, R4 ;  /* 0x00000008ff047819 */ /* 0x000fe20000011604 */
[----:B------:R-:W-:Y:S02]  /*2840*/  HADD2.F32 R35, -RZ, R23.H0_H0 ;  /* 0x20000017ff237230 */ /* 0x000fe40000004100 */
[----:B------:R-:W-:Y:S01]  /*2850*/  FFMA.FTZ R14, R20, R33, R14 ;  /* 0x00000021140e7223 */ /* 0x000fe2000001000e */
[----:B------:R-:W-:Y:S02]  /*2860*/  HADD2.F32 R33, -RZ, R18.H0_H0 ;  /* 0x20000012ff217230 */ /* 0x000fe40000004100 */
[----:B------:R-:W-:Y:S01]  /*2870*/  FFMA.FTZ R28, R28, R20, R17 ;  /* 0x000000141c1c7223 */ /* 0x000fe20000010011 */
[----:B------:R-:W-:Y:S01]  /*2880*/  LOP3.LUT R17, R4, 0xf000f, RZ, 0xc0, !PT ;  /* 0x000f000f04117812 */ /* 0x000fe200078ec0ff */
[----:B------:R-:W-:-:S02]  /*2890*/  HADD2.F32 R15, -RZ, R15.H1_H1 ;  /* 0x3000000fff0f7230 */ /* 0x000fc40000004100 */
[C---:B------:R-:W-:Y:S01]  /*28a0*/  FFMA.FTZ R16, R20.reuse, R35, R16 ;  /* 0x0000002314107223 */ /* 0x040fe20000010010 */
[----:B------:R-:W-:Y:S02]  /*28b0*/  HADD2.F32 R27, -RZ, R22.H1_H1 ;  /* 0x30000016ff1b7230 */ /* 0x000fe40000004100 */
[----:B------:R-:W-:Y:S01]  /*28c0*/  FFMA.FTZ R20, R20, R33, R19 ;  /* 0x0000002114147223 */ /* 0x000fe20000010013 */
[----:B------:R-:W-:Y:S01]  /*28d0*/  HADD2.F32 R21, -RZ, R21.H1_H1 ;  /* 0x30000015ff157230 */ /* 0x000fe20000004100 */
[----:B------:R-:W-:Y:S01]  /*28e0*/  SHF.R.U32.HI R7, RZ, 0x8, R7 ;  /* 0x00000008ff077819 */ /* 0x000fe20000011607 */
[----:B------:R-:W-:Y:S01]  /*28f0*/  HADD2.F32 R23, -RZ, R23.H1_H1 ;  /* 0x30000017ff177230 */ /* 0x000fe20000004100 */
[----:B------:R-:W-:Y:S01]  /*2900*/  LOP3.LUT R17, R17, 0x64006400, RZ, 0xfc, !PT ;  /* 0x6400640011117812 */ /* 0x000fe200078efcff */
[----:B------:R-:W-:Y:S01]  /*2910*/  FFMA.FTZ R22, R27, R15, R28 ;  /* 0x0000000f1b167223 */ /* 0x000fe2000001001c */
[----:B------:R-:W-:Y:S01]  /*2920*/  LOP3.LUT R19, R5, 0xf000f, RZ, 0xc0, !PT ;  /* 0x000f000f05137812 */ /* 0x000fe200078ec0ff */
[----:B------:R-:W-:Y:S01]  /*2930*/  FFMA.FTZ R14, R15, R21, R14 ;  /* 0x000000150f0e7223 */ /* 0x000fe2000001000e */
[----:B------:R-:W-:Y:S01]  /*2940*/  SHF.R.U32.HI R6, RZ, 0x8, R6 ;  /* 0x00000008ff067819 */ /* 0x000fe20000011606 */
[----:B------:R-:W-:Y:S01]  /*2950*/  HADD2.F32 R28, -RZ, R18.H1_H1 ;  /* 0x30000012ff1c7230 */ /* 0x000fe20000004100 */
[----:B------:R-:W-:Y:S01]  /*2960*/  LOP3.LUT R27, R7, 0xf000f, RZ, 0xc0, !PT ;  /* 0x000f000f071b7812 */ /* 0x000fe200078ec0ff */
[----:B------:R-:W-:Y:S01]  /*2970*/  HADD2 R18, R17, -1032, -1032 ;  /* 0xe408e40811127430 */ /* 0x000fe20000000000 */
[----:B------:R-:W-:Y:S01]  /*2980*/  LOP3.LUT R21, R19, 0x64006400, RZ, 0xfc, !PT ;  /* 0x6400640013157812 */ /* 0x000fe200078efcff */
[----:B------:R-:W-:Y:S01]  /*2990*/  FFMA.FTZ R16, R15, R23, R16 ;  /* 0x000000170f107223 */ /* 0x000fe20000010010 */
[----:B------:R-:W-:Y:S01]  /*29a0*/  LOP3.LUT R23, R6, 0xf000f, RZ, 0xc0, !PT ;  /* 0x000f000f06177812 */ /* 0x000fe200078ec0ff */
[----:B0-----:R-:W-:Y:S01]  /*29b0*/  HADD2.F32 R17, -RZ, R8.H0_H0 ;  /* 0x20000008ff117230 */ /* 0x001fe20000004100 */
[----:B------:R-:W-:Y:S01]  /*29c0*/  LOP3.LUT R27, R27, 0x64006400, RZ, 0xfc, !PT ;  /* 0x640064001b1b7812 */ /* 0x000fe200078efcff */
[----:B------:R-:W-:-:S02]  /*29d0*/  HADD2 R21, R21, -1032, -1032 ;  /* 0xe408e40815157430 */ /* 0x000fc40000000000 */
[--C-:B------:R-:W-:Y:S01]  /*29e0*/  HADD2.F32 R33, -RZ, R18.reuse.H0_H0 ;  /* 0x20000012ff217230 */ /* 0x100fe20000004100 */
[----:B------:R-:W-:Y:S01]  /*29f0*/  LOP3.LUT R23, R23, 0x64006400, RZ, 0xfc, !PT ;  /* 0x6400640017177812 */ /* 0x000fe200078efcff */
[----:B------:R-:W-:Y:S01]  /*2a00*/  FFMA.FTZ R20, R15, R28, R20 ;  /* 0x0000001c0f147223 */ /* 0x000fe20000010014 */
[----:B------:R-:W-:Y:S02]  /*2a10*/  HADD2 R15, R27, -1032, -1032 ;  /* 0xe408e4081b0f7430 */ /* 0x000fe40000000000 */
[----:B------:R-:W-:Y:S02]  /*2a20*/  HADD2.F32 R27, -RZ, R21.H0_H0 ;  /* 0x20000015ff1b7230 */ /* 0x000fe40000004100 */
[----:B------:R-:W-:Y:S01]  /*2a30*/  FFMA.FTZ R19, R33, R17, R22 ;  /* 0x0000001121137223 */ /* 0x000fe20000010016 */
[----:B------:R-:W-:Y:S02]  /*2a40*/  HADD2 R22, R23, -1032, -1032 ;  /* 0xe408e40817167430 */ /* 0x000fe40000000000 */
[----:B------:R-:W-:Y:S01]  /*2a50*/  HADD2.F32 R28, -RZ, R18.H1_H1 ;  /* 0x30000012ff1c7230 */ /* 0x000fe20000004100 */
[----:B------:R-:W-:Y:S01]  /*2a60*/  LOP3.LUT R4, R4, 0xf000f0, RZ, 0xc0, !PT ;  /* 0x00f000f004047812 */ /* 0x000fe200078ec0ff */
[----:B------:R-:W-:-:S02]  /*2a70*/  HADD2.F32 R18, -RZ, R8.H1_H1 ;  /* 0x30000008ff127230 */ /* 0x000fc40000004100 */
[----:B------:R-:W-:Y:S01]  /*2a80*/  FFMA.FTZ R27, R17, R27, R14 ;  /* 0x0000001b111b7223 */ /* 0x000fe2000001000e */
[----:B------:R-:W-:Y:S01]  /*2a90*/  HADD2.F32 R21, -RZ, R21.H1_H1 ;  /* 0x30000015ff157230 */ /* 0x000fe20000004100 */
[----:B------:R-:W-:Y:S01]  /*2aa0*/  LOP3.LUT R14, R5, 0xf000f0, RZ, 0xc0, !PT ;  /* 0x00f000f0050e7812 */ /* 0x000fe200078ec0ff */
[----:B------:R-:W-:Y:S01]  /*2ab0*/  HADD2.F32 R23, -RZ, R22.H0_H0 ;  /* 0x20000016ff177230 */ /* 0x000fe20000004100 */
[----:B------:R-:W-:Y:S01]  /*2ac0*/  LOP3.LUT R6, R6, 0xf000f0, RZ, 0xc0, !PT ;  /* 0x00f000f006067812 */ /* 0x000fe200078ec0ff */
[--C-:B------:R-:W-:Y:S02]  /*2ad0*/  HADD2.F32 R33, -RZ, R15.reuse.H0_H0 ;  /* 0x2000000fff217230 */ /* 0x100fe40000004100 */
        /* <DEDUP_REMOVED lines=8> */
[----:B------:R-:W-:Y:S01]  /*2b60*/  HFMA2 R6, R27, R12.H0_H0, -72, -72 ;  /* 0xd480d4801b067431 */ /* 0x000fe2000004000c */
[----:B------:R-:W-:Y:S01]  /*2b70*/  LOP3.LUT R21, R14, 0x64006400, RZ, 0xfc, !PT ;  /* 0x640064000e157812 */ /* 0x000fe200078efcff */
[----:B------:R-:W-:-:S02]  /*2b80*/  HADD2.F32 R16, -RZ, R15.H1_H1 ;  /* 0x3000000fff107230 */ /* 0x000fc40000004100 */
[----:B------:R-:W-:Y:S01]  /*2b90*/  FFMA.FTZ R19, R28, R18, R19 ;  /* 0x000000121c137223 */ /* 0x000fe20000010013 */
[----:B------:R-:W-:Y:S02]  /*2ba0*/  HADD2.F32 R8, -RZ, R9.H0_H0 ;  /* 0x20000009ff087230 */ /* 0x000fe40000004100 */
[-C--:B------:R-:W-:Y:S02]  /*2bb0*/  HFMA2 R4, R33, R12.reuse.H0_H0, -72, -72 ;  /* 0xd480d48021047431 */ /* 0x080fe4000004000c */
[----:B------:R-:W-:Y:S02]  /*2bc0*/  HADD2.F32 R15, -RZ, R6.H0_H0 ;  /* 0x20000006ff0f7230 */ /* 0x000fe40000004100 */
[----:B------:R-:W-:Y:S02]  /*2bd0*/  HFMA2 R21, R21, R12.H0_H0, -72, -72 ;  /* 0xd480d48015157431 */ /* 0x000fe4000004000c */
        /* <DEDUP_REMOVED lines=31> */
.L_x_4961:
[----:B------:R-:W0:Y:S02]  /*2dd0*/  LDC R19, c[0x0][0x23c] ;  /* 0x00008f00ff137b82 */ /* 0x000e240000000800 */
[----:B0-----:R-:W-:-:S04]  /*2de0*/  IMAD.WIDE R4, R19, 0x4, R2 ;  /* 0x0000000413047825 */ /* 0x001fc800078e0202 */
[----:B------:R-:W-:Y:S01]  /*2df0*/  IMAD.WIDE R8, R19, 0x4, R4 ;  /* 0x0000000413087825 */ /* 0x000fe200078e0204 */
[----:B------:R-:W-:Y:S06]  /*2e00*/  @!P0 BRA `(.L_x_4962) ;  /* 0x00000008002c8947 */ /* 0x000fec0003800000 */
[----:B------:R-:W2:Y:S04]  /*2e10*/  LDG.E.128.CONSTANT R4, desc[UR6][R4.64] ;  /* 0x0000000604047981 */ /* 0x000ea8000c1e9d00 */
[----:B------:R-:W0:Y:S01]  /*2e20*/  LDS.64 R14, [UR4+0x10] ;  /* 0x00001004ff0e7984 */ /* 0x000e220008000a00 */
[----:B--2---:R-:W-:Y:S02]  /*2e30*/  LOP3.LUT R16, R4, 0xf000f, RZ, 0xc0, !PT ;  /* 0x000f000f04107812 */ /* 0x004fe400078ec0ff */
        /* <DEDUP_REMOVED lines=8> */
[----:B------:R-:W-:Y:S02]  /*2ec0*/  HADD2 R22, R17, -1032, -1032 ;  /* 0xe408e40811167430 */ /* 0x000fe40000000000 */
[----:B0-----:R-:W-:Y:S02]  /*2ed0*/  HADD2.F32 R17, -RZ, R14.H0_H0 ;  /* 0x2000000eff117230 */ /* 0x001fe40000004100 */
[----:B------:R-:W-:-:S02]  /*2ee0*/  HADD2 R23, R18, -1032, -1032 ;  /* 0xe408e40812177430 */ /* 0x000fc40000000000 */
[----:B------:R-:W-:Y:S02]  /*2ef0*/  HADD2.F32 R16, -RZ, R21.H0_H0 ;  /* 0x20000015ff107230 */ /* 0x000fe40000004100 */
[----:B------:R-:W-:Y:S02]  /*2f00*/  HADD2 R27, R20, -1032, -1032 ;  /* 0xe408e408141b7430 */ /* 0x000fe40000000000 */
[----:B------:R-:W-:Y:S02]  /*2f10*/  HADD2.F32 R34, -RZ, R22.H0_H0 ;  /* 0x20000016ff227230 */ /* 0x000fe40000004100 */
[----:B------:R-:W-:Y:S02]  /*2f20*/  HADD2.F32 R18, -RZ, R23.H0_H0 ;  /* 0x20000017ff127230 */ /* 0x000fe40000004100 */
[----:B------:R-:W-:Y:S01]  /*2f30*/  FFMA.FTZ R16, R16, R17, RZ ;  /* 0x0000001110107223 */ /* 0x000fe200000100ff */
[----:B------:R-:W-:Y:S02]  /*2f40*/  HADD2.F32 R20, -RZ, R27.H0_H0 ;  /* 0x2000001bff147230 */ /* 0x000fe40000004100 */
[----:B------:R-:W-:Y:S01]  /*2f50*/  FFMA.FTZ R34, R17, R34, RZ ;  /* 0x0000002211227223 */ /* 0x000fe200000100ff */
[----:B------:R-:W-:-:S02]  /*2f60*/  HADD2.F32 R21, -RZ, R21.H1_H1 ;  /* 0x30000015ff157230 */ /* 0x000fc40000004100 */
[C---:B------:R-:W-:Y:S01]  /*2f70*/  FFMA.FTZ R18, R17.reuse, R18, RZ ;  /* 0x0000001211127223 */ /* 0x040fe200000100ff */
[----:B------:R-:W-:Y:S02]  /*2f80*/  HADD2.F32 R22, -RZ, R22.H1_H1 ;  /* 0x30000016ff167230 */ /* 0x000fe40000004100 */
[----:B------:R-:W-:Y:S01]  /*2f90*/  FFMA.FTZ R20, R17, R20, RZ ;  /* 0x0000001411147223 */ /* 0x000fe200000100ff */
[----:B------:R-:W-:Y:S01]  /*2fa0*/  HADD2.F32 R17, -RZ, R14.H1_H1 ;  /* 0x3000000eff117230 */ /* 0x000fe20000004100 */
[----:B------:R-:W-:Y:S01]  /*2fb0*/  LOP3.LUT R14, R4, 0xf000f0, RZ, 0xc0, !PT ;  /* 0x00f000f0040e7812 */ /* 0x000fe200078ec0ff */
[----:B------:R-:W-:Y:S01]  /*2fc0*/  HADD2.F32 R23, -RZ, R23.H1_H1 ;  /* 0x30000017ff177230 */ /* 0x000fe20000004100 */
[----:B------:R-:W-:Y:S01]  /*2fd0*/  SHF.R.U32.HI R4, RZ, 0x8, R4 ;  /* 0x00000008ff047819 */ /* 0x000fe20000011604 */
[----:B------:R-:W-:Y:S02]  /*2fe0*/  HADD2.F32 R27, -RZ, R27.H1_H1 ;  /* 0x3000001bff1b7230 */ /* 0x000fe40000004100 */
[----:B------:R-:W-:Y:S01]  /*2ff0*/  FFMA.FTZ R28, R21, R17, R16 ;  /* 0x00000011151c7223 */ /* 0x000fe20000010010 */
[C---:B------:R-:W-:Y:S01]  /*3000*/  FFMA.FTZ R34, R17.reuse, R22, R34 ;  /* 0x0000001611227223 */ /* 0x040fe20000010022 */
[----:B------:R-:W-:Y:S01]  /*3010*/  FFMA.FTZ R18, R17, R23, R18 ;  /* 0x0000001711127223 */ /* 0x000fe20000010012 */
[----:B------:R-:W-:Y:S01]  /*3020*/  LOP3.LUT R21, R5, 0xf000f0, RZ, 0xc0, !PT ;  /* 0x00f000f005157812 */ /* 0x000fe200078ec0ff */
[----:B------:R-:W-:Y:S01]  /*3030*/  FFMA.FTZ R20, R17, R27, R20 ;  /* 0x0000001b11147223 */ /* 0x000fe20000010014 */
[----:B------:R-:W-:Y:S01]  /*3040*/  LOP3.LUT R22, R6, 0xf000f0, RZ, 0xc0, !PT ;  /* 0x00f000f006167812 */ /* 0x000fe200078ec0ff */
[----:B------:R-:W0:Y:S01]  /*3050*/  LDS.64 R16, [UR4+0x18] ;  /* 0x00001804ff107984 */ /* 0x000e220008000a00 */
[----:B------:R-:W-:-:S02]  /*3060*/  LOP3.LUT R27, R7, 0xf000f0, RZ, 0xc0, !PT ;  /* 0x00f000f0071b7812 */ /* 0x000fc400078ec0ff */
[----:B------:R-:W-:Y:S02]  /*3070*/  LOP3.LUT R21, R21, 0x64006400, RZ, 0xfc, !PT ;  /* 0x6400640015157812 */ /* 0x000fe400078efcff */
[----:B------:R-:W-:Y:S02]  /*3080*/  LOP3.LUT R23, R14, 0x64006400, RZ, 0xfc, !PT ;  /* 0x640064000e177812 */ /* 0x000fe400078efcff */
[----:B------:R-:W-:Y:S02]  /*3090*/  LOP3.LUT R33, R22, 0x64006400, RZ, 0xfc, !PT ;  /* 0x6400640016217812 */ /* 0x000fe400078efcff */
[----:B------:R-:W-:Y:S01]  /*30a0*/  LOP3.LUT R35, R27, 0x64006400, RZ, 0xfc, !PT ;  /* 0x640064001b237812 */ /* 0x000fe200078efcff */
[-C--:B------:R-:W-:Y:S01]  /*30b0*/  HFMA2 R27, R21, R12.reuse.H0_H0, -72, -72 ;  /* 0xd480d480151b7431 */ /* 0x080fe2000004000c */
[----:B------:R-:W-:Y:S01]  /*30c0*/  SHF.R.U32.HI R5, RZ, 0x8, R5 ;  /* 0x00000008ff057819 */ /* 0x000fe20000011605 */
[-C--:B------:R-:W-:Y:S01]  /*30d0*/  HFMA2 R23, R23, R12.reuse.H0_H0, -72, -72 ;  /* 0xd480d48017177431 */ /* 0x080fe2000004000c */
[----:B------:R-:W-:Y:S01]  /*30e0*/  SHF.R.U32.HI R6, RZ, 0x8, R6 ;  /* 0x00000008ff067819 */ /* 0x000fe20000011606 */
[----:B------:R-:W-:-:S02]  /*30f0*/  HFMA2 R22, R33, R12.H0_H0, -72, -72 ;  /* 0xd480d48021167431 */ /* 0x000fc4000004000c */
[----:B------:R-:W-:Y:S02]  /*3100*/  HADD2.F32 R33, -RZ, R15.H0_H0 ;  /* 0x2000000fff217230 */ /* 0x000fe40000004100 */
[----:B------:R-:W-:Y:S02]  /*3110*/  HFMA2 R14, R35, R12.H0_H0, -72, -72 ;  /* 0xd480d480230e7431 */ /* 0x000fe4000004000c */
[----:B------:R-:W-:Y:S01]  /*3120*/  HADD2.F32 R21, -RZ, R27.H0_H0 ;  /* 0x2000001bff157230 */ /* 0x000fe20000004100 */
[----:B------:R-:W-:Y:S01]  /*3130*/  SHF.R.U32.HI R7, RZ, 0x8, R7 ;  /* 0x00000008ff077819 */ /* 0x000fe20000011607 */
[----:B------:R-:W-:Y:S02]  /*3140*/  HADD2.F32 R36, -RZ, R23.H0_H0 ;  /* 0x20000017ff247230 */ /* 0x000fe40000004100 */
[----:B------:R-:W-:Y:S02]  /*3150*/  HADD2.F32 R15, -RZ, R15.H1_H1 ;  /* 0x3000000fff0f7230 */ /* 0x000fe40000004100 */
[----:B------:R-:W-:Y:S01]  /*3160*/  FFMA.FTZ R21, R33, R21, R34 ;  /* 0x0000001521157223 */ /* 0x000fe20000010022 */
[----:B------:R-:W-:-:S02]  /*3170*/  HADD2.F32 R23, -RZ, R23.H1_H1 ;  /* 0x30000017ff177230 */ /* 0x000fc40000004100 */
[----:B------:R-:W-:Y:S01]  /*3180*/  FFMA.FTZ R28, R36, R33, R28 ;  /* 0x00000021241c7223 */ /* 0x000fe2000001001c */
[----:B------:R-:W-:Y:S02]  /*3190*/  HADD2.F32 R34, -RZ, R27.H1_H1 ;  /* 0x3000001bff227230 */ /* 0x000fe40000004100 */
[--C-:B------:R-:W-:Y:S02]  /*31a0*/  HADD2.F32 R37, -RZ, R22.reuse.H0_H0 ;  /* 0x20000016ff257230 */ /* 0x100fe40000004100 */
[----:B------:R-:W-:Y:S01]  /*31b0*/  FFMA.FTZ R28, R23, R15, R28 ;  /* 0x0000000f171c7223 */ /* 0x000fe2000001001c */
[----:B------:R-:W-:Y:S01]  /*31c0*/  HADD2.F32 R27, -RZ, R22.H1_H1 ;  /* 0x30000016ff1b7230 */ /* 0x000fe20000004100 */
[----:B------:R-:W-:Y:S01]  /*31d0*/  LOP3.LUT R22, R4, 0xf000f, RZ, 0xc0, !PT ;  /* 0x000f000f04167812 */ /* 0x000fe200078ec0ff */
[--C-:B------:R-:W-:Y:S02]  /*31e0*/  HADD2.F32 R35, -RZ, R14.reuse.H0_H0 ;  /* 0x2000000eff237230 */ /* 0x100fe40000004100 */
[----:B------:R-:W-:Y:S01]  /*31f0*/  FFMA.FTZ R18, R33, R37, R18 ;  /* 0x0000002521127223 */ /* 0x000fe20000010012 */
[----:B------:R-:W-:Y:S01]  /*3200*/  HADD2.F32 R23, -RZ, R14.H1_H1 ;  /* 0x3000000eff177230 */ /* 0x000fe20000004100 */
[----:B------:R-:W-:Y:S01]  /*3210*/  LOP3.LUT R22, R22, 0x64006400, RZ, 0xfc, !PT ;  /* 0x6400640016167812 */ /* 0x000fe200078efcff */
[----:B------:R-:W-:Y:S01]  /*3220*/  FFMA.FTZ R21, R15, R34, R21 ;  /* 0x000000220f157223 */ /* 0x000fe20000010015 */
[----:B------:R-:W-:Y:S01]  /*3230*/  LOP3.LUT R14, R5, 0xf000f, RZ, 0xc0, !PT ;  /* 0x000f000f050e7812 */ /* 0x000fe200078ec0ff */
[----:B------:R-:W-:Y:S01]  /*3240*/  FFMA.FTZ R20, R33, R35, R20 ;  /* 0x0000002321147223 */ /* 0x000fe20000010014 */
[C---:B------:R-:W-:Y:S01]  /*3250*/  FFMA.FTZ R18, R15.reuse, R27, R18 ;  /* 0x0000001b0f127223 */ /* 0x040fe20000010012 */
[----:B------:R-:W-:Y:S01]  /*3260*/  HADD2 R27, R22, -1032, -1032 ;  /* 0xe408e408161b7430 */ /* 0x000fe20000000000 */
[----:B------:R-:W-:Y:S01]  /*3270*/  LOP3.LUT R14, R14, 0x64006400, RZ, 0xfc, !PT ;  /* 0x640064000e0e7812 */ /* 0x000fe200078efcff */
[----:B------:R-:W-:Y:S01]  /*3280*/  FFMA.FTZ R20, R15, R23, R20 ;  /* 0x000000170f147223 */ /* 0x000fe20000010014 */
[----:B------:R-:W-:Y:S01]  /*3290*/  LOP3.LUT R15, R6, 0xf000f, RZ, 0xc0, !PT ;  /* 0x000f000f060f7812 */ /* 0x000fe200078ec0ff */
[----:B0-----:R-:W-:Y:S01]  /*32a0*/  HADD2.F32 R23, -RZ, R16.H0_H0 ;  /* 0x20000010ff177230 */ /* 0x001fe20000004100 */
[----:B------:R-:W-:Y:S01]  /*32b0*/  LOP3.LUT R22, R7, 0xf000f, RZ, 0xc0, !PT ;  /* 0x000f000f07167812 */ /* 0x000fe200078ec0ff */
[----:B------:R-:W-:-:S02]  /*32c0*/  HADD2 R14, R14, -1032, -1032 ;  /* 0xe408e4080e0e7430 */ /* 0x000fc40000000000 */
[----:B------:R-:W-:Y:S01]  /*32d0*/  HADD2.F32 R33, -RZ, R27.H0_H0 ;  /* 0x2000001bff217230 */ /* 0x000fe20000004100 */
[----:B------:R-:W-:Y:S02]  /*32e0*/  LOP3.LUT R15, R15, 0x64006400, RZ, 0xfc, !PT ;  /* 0x640064000f0f7812 */ /* 0x000fe400078efcff */
[----:B------:R-:W-:Y:S01]  /*32f0*/  LOP3.LUT R4, R4, 0xf000f0, RZ, 0xc0, !PT ;  /* 0x00f000f004047812 */ /* 0x000fe200078ec0ff */
[----:B------:R-:W-:Y:S02]  /*3300*/  HADD2.F32 R34, -RZ, R14.H0_H0 ;  /* 0x2000000eff227230 */ /* 0x000fe40000004100 */
[----:B------:R-:W-:Y:S01]  /*3310*/  FFMA.FTZ R28, R33, R23, R28 ;  /* 0x00000017211c7223 */ /* 0x000fe2000001001c */
[----:B------:R-:W-:Y:S01]  /*3320*/  HADD2 R15, R15, -1032, -1032 ;  /* 0xe408e4080f0f7430 */ /* 0x000fe20000000000 */
[----:B------:R-:W-:Y:S01]  /*3330*/  LOP3.LUT R33, R22, 0x64006400, RZ, 0xfc, !PT ;  /* 0x6400640016217812 */ /* 0x000fe200078efcff */
[----:B------:R-:W-:Y:S01]  /*3340*/  FFMA.FTZ R22, R23, R34, R21 ;  /* 0x0000002217167223 */ /* 0x000fe20000010015 */
[----:B------:R-:W-:-:S02]  /*3350*/  LOP3.LUT R6, R6, 0xf000f0, RZ, 0xc0, !PT ;  /* 0x00f000f006067812 */ /* 0x000fc400078ec0ff */
[----:B------:R-:W-:Y:S02]  /*3360*/  HADD2.F32 R34, -RZ, R15.H0_H0 ;  /* 0x2000000fff227230 */ /* 0x000fe40000004100 */
[----:B------:R-:W-:Y:S02]  /*3370*/  HADD2 R21, R33, -1032, -1032 ;  /* 0xe408e40821157430 */ /* 0x000fe40000000000 */
[----:B------:R-:W-:Y:S01]  /*3380*/  HADD2.F32 R33, -RZ, R27.H1_H1 ;  /* 0x3000001bff217230 */ /* 0x000fe20000004100 */
[----:B------:R-:W-:Y:S01]  /*3390*/  LOP3.LUT R7, R7, 0xf000f0, RZ, 0xc0, !PT ;  /* 0x00f000f007077812 */ /* 0x000fe200078ec0ff */
[----:B------:R-:W-:Y:S02]  /*33a0*/  HADD2.F32 R27, -RZ, R16.H1_H1 ;  /* 0x30000010ff1b7230 */ /* 0x000fe40000004100 */
[----:B------:R-:W-:Y:S01]  /*33b0*/  FFMA.FTZ R18, R23, R34, R18 ;  /* 0x0000002217127223 */ /* 0x000fe20000010012 */
[----:B------:R-:W-:Y:S01]  /*33c0*/  HADD2.F32 R34, -RZ, R21.H0_H0 ;  /* 0x20000015ff227230 */ /* 0x000fe20000004100 */
[----:B------:R-:W-:Y:S01]  /*33d0*/  LOP3.LUT R35, R6, 0x64006400, RZ, 0xfc, !PT ;  /* 0x6400640006237812 */ /* 0x000fe200078efcff */
[----:B------:R-:W-:Y:S01]  /*33e0*/  HADD2.F32 R15, -RZ, R15.H1_H1 ;  /* 0x3000000fff0f7230 */ /* 0x000fe20000004100 */
[----:B------:R-:W-:Y:S01]  /*33f0*/  LOP3.LUT R7, R7, 0x64006400, RZ, 0xfc, !PT ;  /* 0x6400640007077812 */ /* 0x000fe200078efcff */
[----:B------:R-:W-:Y:S01]  /*3400*/  FFMA.FTZ R16, R33, R27, R28 ;  /* 0x0000001b21107223 */ /* 0x000fe2000001001c */
[----:B------:R-:W-:Y:S01]  /*3410*/  FFMA.FTZ R20, R23, R34, R20 ;  /* 0x0000002217147223 */ /* 0x000fe20000010014 */
[----:B------:R-:W-:Y:S01]  /*3420*/  HADD2.F32 R23, -RZ, R14.H1_H1 ;  /* 0x3000000eff177230 */ /* 0x000fe20000004100 */
[----:B------:R-:W-:Y:S01]  /*3430*/  LOP3.LUT R14, R5, 0xf000f0, RZ, 0xc0, !PT ;  /* 0x00f000f0050e7812 */ /* 0x000fe200078ec0ff */
[----:B------:R-:W-:Y:S01]  /*3440*/  FFMA.FTZ R18, R27, R15, R18 ;  /* 0x0000000f1b127223 */ /* 0x000fe20000010012 */
[----:B------:R-:W-:Y:S01]  /*3450*/  LOP3.LUT R5, R4, 0x64006400, RZ, 0xfc, !PT ;  /* 0x6400640004057812 */ /* 0x000fe200078efcff */
[----:B------:R-:W-:-:S02]  /*3460*/  HFMA2 R4, R35, R12.H0_H0, -72, -72 ;  /* 0xd480d48023047431 */ /* 0x000fc4000004000c */
[----:B------:R-:W-:Y:S01]  /*3470*/  FFMA.FTZ R22, R27, R23, R22 ;  /* 0x000000171b167223 */ /* 0x000fe20000010016 */
[----:B------:R-:W-:Y:S01]  /*3480*/  LOP3.LUT R23, R14, 0x64006400, RZ, 0xfc, !PT ;  /* 0x640064000e177812 */ /* 0x000fe200078efcff */
[--C-:B------:R-:W-:Y:S02]  /*3490*/  HADD2.F32 R33, -RZ, R17.reuse.H0_H0 ;  /* 0x20000011ff217230 */ /* 0x100fe40000004100 */
[-C--:B------:R-:W-:Y:S02]  /*34a0*/  HFMA2 R6, R5, R12.reuse.H0_H0, -72, -72 ;  /* 0xd480d48005067431 */ /* 0x080fe4000004000c */
[----:B------:R-:W-:Y:S02]  /*34b0*/  HADD2.F32 R17, -RZ, R17.H1_H1 ;  /* 0x30000011ff117230 */ /* 0x000fe40000004100 */
[-C--:B------:R-:W-:Y:S02]  /*34c0*/  HFMA2 R7, R7, R12.reuse.H0_H0, -72, -72 ;  /* 0xd480d48007077431 */ /* 0x080fe4000004000c */
[----:B------:R-:W-:-:S02]  /*34d0*/  HFMA2 R5, R23, R12.H0_H0, -72, -72 ;  /* 0xd480d48017057431 */ /* 0x000fc4000004000c */
[----:B------:R-:W-:Y:S02]  /*34e0*/  HADD2.F32 R15, -RZ, R6.H0_H0 ;  /* 0x20000006ff0f7230 */ /* 0x000fe40000004100 */
[----:B------:R-:W-:Y:S02]  /*34f0*/  HADD2.F32 R23, -RZ, R21.H1_H1 ;  /* 0x30000015ff177230 */ /* 0x000fe40000004100 */
        /* <DEDUP_REMOVED lines=28> */
.L_x_4962:
[----:B------:R-:W-:Y:S05]  /*36c0*/  @!P0 BRA `(.L_x_4963) ;  /* 0x00000008002c8947 */ /* 0x000fea0003800000 */
        /* <DEDUP_REMOVED lines=139> */
.L_x_4963:
[----:B------:R-:W-:Y:S05]  /*3f80*/  @!P0 BRA `(.L_x_4960) ;  /* 0x0000000800308947 */ /* 0x000fea0003800000 */
[----:B------:R-:W-:Y:S01]  /*3f90*/  IMAD.WIDE R4, R19, 0x4, R8 ;  /* 0x0000000413047825 */ /* 0x000fe200078e0208 */
[----:B------:R-:W0:Y:S05]  /*3fa0*/  LDS.64 R14, [UR4+0x30] ;  /* 0x00003004ff0e7984 */ /* 0x000e2a0008000a00 */
[----:B------:R-:W2:Y:S02]  /*3fb0*/  LDG.E.128.CONSTANT R4, desc[UR6][R4.64] ;  /* 0x0000000604047981 */ /* 0x000ea4000c1e9d00 */
[----:B--2---:R-:W-:Y:S02]  /*3fc0*/  LOP3.LUT R9, R5, 0xf000f, RZ, 0xc0, !PT ;  /* 0x000f000f05097812 */ /* 0x004fe400078ec0ff */
        /* <DEDUP_REMOVED lines=8> */
[----:B------:R-:W-:-:S02]  /*4050*/  HADD2 R9, R8, -1032, -1032 ;  /* 0xe408e40808097430 */ /* 0x000fc40000000000 */
[--C-:B------:R-:W-:Y:S01]  /*4060*/  HADD2.F32 R20, -RZ, R18.reuse.H0_H0 ;  /* 0x20000012ff147230 */ /* 0x100fe20000004100 */
[----:B------:R-:W-:Y:S01]  /*4070*/  LOP3.LUT R22, R7, 0xf000f0, RZ, 0xc0, !PT ;  /* 0x00f000f007167812 */ /* 0x000fe200078ec0ff */
[----:B------:R-:W-:Y:S02]  /*4080*/  HADD2.F32 R23, -RZ, R18.H1_H1 ;  /* 0x30000012ff177230 */ /* 0x000fe40000004100 */
[----:B------:R-:W-:Y:S02]  /*4090*/  HADD2 R18, R16, -1032, -1032 ;  /* 0xe408e40810127430 */ /* 0x000fe40000000000 */
[--C-:B------:R-:W-:Y:S02]  /*40a0*/  HADD2.F32 R8, -RZ, R9.reuse.H0_H0 ;  /* 0x20000009ff087230 */ /* 0x100fe40000004100 */
[----:B------:R-:W-:Y:S02]  /*40b0*/  HADD2 R17, R17, -1032, -1032 ;  /* 0xe408e40811117430 */ /* 0x000fe40000000000 */
[----:B------:R-:W-:Y:S01]  /*40c0*/  HADD2.F32 R21, -RZ, R9.H1_H1 ;  /* 0x30000009ff157230 */ /* 0x000fe20000004100 */
[----:B------:R-:W-:Y:S01]  /*40d0*/  LOP3.LUT R35, R22, 0x64006400, RZ, 0xfc, !PT ;  /* 0x6400640016237812 */ /* 0x000fe200078efcff */
[----:B0-----:R-:W-:Y:S01]  /*40e0*/  HADD2.F32 R9, -RZ, R14.H0_H0 ;  /* 0x2000000eff097230 */ /* 0x001fe20000004100 */
[----:B------:R-:W-:Y:S01]  /*40f0*/  SHF.R.U32.HI R7, RZ, 0x8, R7 ;  /* 0x00000008ff077819 */ /* 0x000fe20000011607 */
[----:B------:R-:W-:-:S02]  /*4100*/  HADD2.F32 R16, -RZ, R18.H0_H0 ;  /* 0x20000012ff107230 */ /* 0x000fc40000004100 */
[----:B------:R-:W-:Y:S02]  /*4110*/  HADD2.F32 R19, -RZ, R18.H1_H1 ;  /* 0x30000012ff137230 */ /* 0x000fe40000004100 */
[----:B------:R-:W-:Y:S01]  /*4120*/  FFMA.FTZ R8, R8, R9, RZ ;  /* 0x0000000908087223 */ /* 0x000fe200000100ff */
[--C-:B------:R-:W-:Y:S02]  /*4130*/  HADD2.F32 R18, -RZ, R17.reuse.H0_H0 ;  /* 0x20000011ff127230 */ /* 0x100fe40000004100 */
[C---:B------:R-:W-:Y:S01]  /*4140*/  FFMA.FTZ R16, R9.reuse, R16, RZ ;  /* 0x0000001009107223 */ /* 0x040fe200000100ff */
[----:B------:R-:W-:Y:S02]  /*4150*/  HADD2.F32 R27, -RZ, R17.H1_H1 ;  /* 0x30000011ff1b7230 */ /* 0x000fe40000004100 */
[C---:B------:R-:W-:Y:S01]  /*4160*/  FFMA.FTZ R17, R9.reuse, R20, RZ ;  /* 0x0000001409117223 */ /* 0x040fe200000100ff */
[----:B------:R-:W-:Y:S02]  /*4170*/  HADD2.F32 R14, -RZ, R14.H1_H1 ;  /* 0x3000000eff0e7230 */ /* 0x000fe40000004100 */
[----:B------:R-:W-:Y:S01]  /*4180*/  FFMA.FTZ R18, R9, R18, RZ ;  /* 0x0000001209127223 */ /* 0x000fe200000100ff */
[----:B------:R-:W-:-:S02]  /*4190*/  LOP3.LUT R20, R6, 0xf000f0, RZ, 0xc0, !PT ;  /* 0x00f000f006147812 */ /* 0x000fc400078ec0ff */
[----:B------:R-:W-:Y:S01]  /*41a0*/  SHF.R.U32.HI R6, RZ, 0x8, R6 ;  /* 0x00000008ff067819 */ /* 0x000fe20000011606 */
[C---:B------:R-:W-:Y:S01]  /*41b0*/  FFMA.FTZ R23, R14.reuse, R23, R17 ;  /* 0x000000170e177223 */ /* 0x040fe20000010011 */
[C---:B------:R-:W-:Y:S01]  /*41c0*/  FFMA.FTZ R17, R14.reuse, R27, R18 ;  /* 0x0000001b0e117223 */ /* 0x040fe20000010012 */
[----:B------:R-:W-:Y:S01]  /*41d0*/  LOP3.LUT R18, R5, 0xf000f0, RZ, 0xc0, !PT ;  /* 0x00f000f005127812 */ /* 0x000fe200078ec0ff */
[----:B------:R-:W-:Y:S01]  /*41e0*/  FFMA.FTZ R21, R21, R14, R8 ;  /* 0x0000000e15157223 */ /* 0x000fe20000010008 */
[----:B------:R-:W-:Y:S01]  /*41f0*/  FFMA.FTZ R19, R14, R19, R16 ;  /* 0x000000130e137223 */ /* 0x000fe20000010010 */
[----:B------:R-:W0:Y:S01]  /*4200*/  LDS.64 R8, [UR4+0x38] ;  /* 0x00003804ff087984 */ /* 0x000e220008000a00 */
[----:B------:R-:W-:Y:S01]  /*4210*/  LOP3.LUT R14, R4, 0xf000f0, RZ, 0xc0, !PT ;  /* 0x00f000f0040e7812 */ /* 0x000fe200078ec0ff */
[--C-:B------:R-:W-:Y:S01]  /*4220*/  HADD2.F32 R16, -RZ, R15.reuse.H0_H0 ;  /* 0x2000000fff107230 */ /* 0x100fe20000004100 */
[----:B------:R-:W-:Y:S01]  /*4230*/  LOP3.LUT R33, R18, 0x64006400, RZ, 0xfc, !PT ;  /* 0x6400640012217812 */ /* 0x000fe200078efcff */
[----:B------:R-:W-:Y:S01]  /*4240*/  HADD2.F32 R15, -RZ, R15.H1_H1 ;  /* 0x3000000fff0f7230 */ /* 0x000fe20000004100 */
[----:B------:R-:W-:Y:S01]  /*4250*/  LOP3.LUT R27, R14, 0x64006400, RZ, 0xfc, !PT ;  /* 0x640064000e1b7812 */ /* 0x000fe200078efcff */
[-C--:B------:R-:W-:Y:S01]  /*4260*/  HFMA2 R14, R35, R12.reuse.H0_H0, -72, -72 ;  /* 0xd480d480230e7431 */ /* 0x080fe2000004000c */
[----:B------:R-:W-:Y:S01]  /*4270*/  SHF.R.U32.HI R5, RZ, 0x8, R5 ;  /* 0x00000008ff057819 */ /* 0x000fe20000011605 */
[-C--:B------:R-:W-:Y:S01]  /*4280*/  HFMA2 R18, R33, R12.reuse.H0_H0, -72, -72 ;  /* 0xd480d48021127431 */ /* 0x080fe2000004000c */
[----:B------:R-:W-:Y:S01]  /*4290*/  LOP3.LUT R33, R20, 0x64006400, RZ, 0xfc, !PT ;  /* 0x6400640014217812 */ /* 0x000fe200078efcff */
[----:B------:R-:W-:Y:S01]  /*42a0*/  HFMA2 R20, R27, R12.H0_H0, -72, -72 ;  /* 0xd480d4801b147431 */ /* 0x000fe2000004000c */
[----:B------:R-:W-:-:S02]  /*42b0*/  SHF.R.U32.HI R4, RZ, 0x8, R4 ;  /* 0x00000008ff047819 */ /* 0x000fc40000011604 */
[----:B------:R-:W-:Y:S02]  /*42c0*/  HADD2.F32 R28, -RZ, R18.H0_H0 ;  /* 0x20000012ff1c7230 */ /* 0x000fe40000004100 */
[----:B------:R-:W-:Y:S02]  /*42d0*/  HFMA2 R22, R33, R12.H0_H0, -72, -72 ;  /* 0xd480d48021167431 */ /* 0x000fe4000004000c */
[----:B------:R-:W-:Y:S01]  /*42e0*/  HADD2.F32 R34, -RZ, R20.H0_H0 ;  /* 0x20000014ff227230 */ /* 0x000fe20000004100 */
[C---:B------:R-:W-:Y:S01]  /*42f0*/  LOP3.LUT R27, R7.reuse, 0xf000f, RZ, 0xc0, !PT ;  /* 0x000f000f071b7812 */ /* 0x040fe200078ec0ff */
[----:B------:R-:W-:Y:S01]  /*4300*/  FFMA.FTZ R28, R16, R28, R23 ;  /* 0x0000001c101c7223 */ /* 0x000fe20000010017 */
[----:B------:R-:W-:Y:S02]  /*4310*/  HADD2.F32 R36, -RZ, R22.H0_H0 ;  /* 0x20000016ff247230 */ /* 0x000fe40000004100 */
[----:B------:R-:W-:Y:S01]  /*4320*/  FFMA.FTZ R34, R34, R16, R21 ;  /* 0x0000001022227223 */ /* 0x000fe20000010015 */
[----:B------:R-:W-:Y:S01]  /*4330*/  HADD2.F32 R23, -RZ, R14.H0_H0 ;  /* 0x2000000eff177230 */ /* 0x000fe20000004100 */
[----:B------:R-:W-:Y:S01]  /*4340*/  LOP3.LUT R7, R7, 0xf000f0, RZ, 0xc0, !PT ;  /* 0x00f000f007077812 */ /* 0x000fe200078ec0ff */
[----:B------:R-:W-:-:S02]  /*4350*/  HADD2.F32 R21, -RZ, R18.H1_H1 ;  /* 0x30000012ff157230 */ /* 0x000fc40000004100 */
[C---:B------:R-:W-:Y:S01]  /*4360*/  FFMA.FTZ R36, R16.reuse, R36, R19 ;  /* 0x0000002410247223 */ /* 0x040fe20000010013 */
[----:B------:R-:W-:Y:S02]  /*4370*/  HADD2.F32 R19, -RZ, R20.H1_H1 ;  /* 0x30000014ff137230 */ /* 0x000fe40000004100 */
        /* <DEDUP_REMOVED lines=8> */
[----:B------:R-:W-:Y:S01]  /*4400*/  HADD2.F32 R34, -RZ, R14.H1_H1 ;  /* 0x3000000eff227230 */ /* 0x000fe20000004100 */
[----:B------:R-:W-:Y:S01]  /*4410*/  LOP3.LUT R23, R6, 0xf000f, RZ, 0xc0, !PT ;  /* 0x000f000f06177812 */ /* 0x000fe200078ec0ff */
[----:B------:R-:W-:-:S02]  /*4420*/  HADD2 R22, R20, -1032, -1032 ;  /* 0xe408e40814167430 */ /* 0x000fc40000000000 */
[----:B------:R-:W-:Y:S01]  /*4430*/  FFMA.FTZ R17, R15, R17, R36 ;  /* 0x000000110f117223 */ /* 0x000fe20000010024 */
[----:B------:R-:W-:Y:S01]  /*4440*/  HADD2 R14, R21, -1032, -1032 ;  /* 0xe408e408150e7430 */ /* 0x000fe20000000000 */
[----:B------:R-:W-:Y:S01]  /*4450*/  LOP3.LUT R23, R23, 0x64006400, RZ, 0xfc, !PT ;  /* 0x6400640017177812 */ /* 0x000fe200078efcff */
[----:B0-----:R-:W-:Y:S01]  /*4460*/  HADD2.F32 R20, -RZ, R8.H0_H0 ;  /* 0x20000008ff147230 */ /* 0x001fe20000004100 */
[----:B------:R-:W-:Y:S01]  /*4470*/  LOP3.LUT R21, R27, 0x64006400, RZ, 0xfc, !PT ;  /* 0x640064001b157812 */ /* 0x000fe200078efcff */
[----:B------:R-:W-:Y:S01]  /*4480*/  FFMA.FTZ R27, R15, R34, R18 ;  /* 0x000000220f1b7223 */ /* 0x000fe20000010012 */
[----:B------:R-:W-:Y:S02]  /*4490*/  HADD2.F32 R28, -RZ, R22.H0_H0 ;  /* 0x20000016ff1c7230 */ /* 0x000fe40000004100 */
[----:B------:R-:W-:Y:S02]  /*44a0*/  HADD2 R18, R23, -1032, -1032 ;  /* 0xe408e40817127430 */ /* 0x000fe40000000000 */
[----:B------:R-:W-:-:S02]  /*44b0*/  HADD2.F32 R33, -RZ, R14.H0_H0 ;  /* 0x2000000eff217230 */ /* 0x000fc40000004100 */
[----:B------:R-:W-:Y:S01]  /*44c0*/  HADD2 R15, R21, -1032, -1032 ;  /* 0xe408e408150f7430 */ /* 0x000fe20000000000 */
[----:B------:R-:W-:Y:S01]  /*44d0*/  LOP3.LUT R4, R4, 0xf000f0, RZ, 0xc0, !PT ;  /* 0x00f000f004047812 */ /* 0x000fe200078ec0ff */
[----:B------:R-:W-:Y:S01]  /*44e0*/  FFMA.FTZ R19, R28, R20, R19 ;  /* 0x000000141c137223 */ /* 0x000fe20000010013 */
[----:B------:R-:W-:Y:S02]  /*44f0*/  HADD2.F32 R23, -RZ, R18.H0_H0 ;  /* 0x20000012ff177230 */ /* 0x000fe40000004100 */
[----:B------:R-:W-:Y:S01]  /*4500*/  FFMA.FTZ R21, R20, R33, R16 ;  /* 0x0000002114157223 */ /* 0x000fe20000010010 */
[----:B------:R-:W-:Y:S01]  /*4510*/  HADD2.F32 R28, -RZ, R15.H0_H0 ;  /* 0x2000000fff1c7230 */ /* 0x000fe20000004100 */
[----:B------:R-:W-:Y:S01]  /*4520*/  LOP3.LUT R6, R6, 0xf000f0, RZ, 0xc0, !PT ;  /* 0x00f000f006067812 */ /* 0x000fe200078ec0ff */
[----:B------:R-:W-:Y:S02]  /*4530*/  HADD2.F32 R22, -RZ, R22.H1_H1 ;  /* 0x30000016ff167230 */ /* 0x000fe40000004100 */
[----:B------:R-:W-:Y:S01]  /*4540*/  FFMA.FTZ R23, R20, R23, R17 ;  /* 0x0000001714177223 */ /* 0x000fe20000010011 */
[----:B------:R-:W-:-:S02]  /*4550*/  HADD2.F32 R8, -RZ, R8.H1_H1 ;  /* 0x30000008ff087230 */ /* 0x000fc40000004100 */
[----:B------:R-:W-:Y:S01]  /*4560*/  FFMA.FTZ R17, R20, R28, R27 ;  /* 0x0000001c14117223 */ /* 0x000fe2000001001b */
[----:B------:R-:W-:Y:S01]  /*4570*/  HADD2.F32 R20, -RZ, R14.H1_H1 ;  /* 0x3000000eff147230 */ /* 0x000fe20000004100 */
[----:B------:R-:W-:Y:S01]  /*4580*/  LOP3.LUT R14, R5, 0xf000f0, RZ, 0xc0, !PT ;  /* 0x00f000f0050e7812 */ /* 0x000fe200078ec0ff */
[----:B------:R-:W-:Y:S01]  /*4590*/  HADD2.F32 R18, -RZ, R18.H1_H1 ;  /* 0x30000012ff127230 */ /* 0x000fe20000004100 */
        /* <DEDUP_REMOVED lines=43> */
.L_x_4960:
[----:B------:R-:W-:Y:S01]  /*4850*/  IADD3 R31, R31, 0x20, RZ ;  /* 0x000000201f1f7810 */ /* 0x000fe20007ffe0ff */
[----:B------:R-:W-:Y:S01]  /*4860*/  UIADD3 UR4, UR4, 0x40, URZ ;  /* 0x0000004004047890 */ /* 0x000fe2000fffe03f */
[----:B------:R-:W-:Y:S02]  /*4870*/  IADD3 R34, P2, R2, R29, RZ ;  /* 0x0000001d02227210 */ /* 0x000fe40007f5e0ff */
[C---:B------:R-:W-:Y:S02]  /*4880*/  ISETP.GE.AND P0, PT, R31.reuse, UR5, PT ;  /* 0x000000051f007c0c */ /* 0x040fe4000bf06270 */
[----:B------:R-:W-:Y:S02]  /*4890*/  ISETP.LT.AND P3, PT, R31, R32, PT ;  /* 0x000000201f00720c */ /* 0x000fe40003f61270 */
[----:B------:R-:W-:-:S11]  /*48a0*/  IADD3.X R35, R3, R13, RZ, P2, !PT ;  /* 0x0000000d03237210 */ /* 0x000fd600017fe4ff */
[----:B------:R-:W-:Y:S05]  /*48b0*/  @!P0 BRA P3, `(.L_x_4964) ;  /* 0xffffffd800fc8947 */ /* 0x000fea000183ffff */
.L_x_4959:
[----:B------:R-:W-:Y:S05]  /*48c0*/  @P1 EXIT ;  /* 0x000000000000194d */ /* 0x000fea0003800000 */
[----:B------:R-:W1:Y:S01]  /*48d0*/  S2R R0, SR_CTAID.X ;  /* 0x0000000000007919 */ /* 0x000e620000002500 */
[----:B------:R-:W2:Y:S01]  /*48e0*/  S2UR UR4, SR_CTAID.Y ;  /* 0x00000000000479c3 */ /* 0x000ea20000002600 */
[----:B------:R-:W1:Y:S07]  /*48f0*/  S2R R5, SR_TID.X ;  /* 0x0000000000057919 */ /* 0x000e6e0000002100 */
[----:B------:R-:W2:Y:S08]  /*4900*/  LDC R7, c[0x0][0x23c] ;  /* 0x00008f00ff077b82 */ /* 0x000eb00000000800 */
[----:B0-----:R-:W0:Y:S01]  /*4910*/  LDC.64 R2, c[0x0][0x230] ;  /* 0x00008c00ff027b82 */ /* 0x001e220000000a00 */
[----:B-1----:R-:W-:-:S04]  /*4920*/  LEA R0, R0, R5, 0x5 ;  /* 0x0000000500007211 */ /* 0x002fc800078e28ff */
[----:B------:R-:W-:-:S05]  /*4930*/  SHF.L.U32 R0, R0, 0x2, RZ ;  /* 0x0000000200007819 */ /* 0x000fca00000006ff */
[----:B--2---:R-:W-:-:S04]  /*4940*/  IMAD R5, R7, UR4, R0 ;  /* 0x0000000407057c24 */ /* 0x004fc8000f8e0200 */
        /* <DEDUP_REMOVED lines=8> */
.L_x_4968:
[----:B------:R-:W0:Y:S02]  /*49d0*/  LDS R6, [R2] ;  /* 0x0000000002067984 */ /* 0x000e240000000800 */
[----:B0-----:R-:W-:-:S10]  /*49e0*/  HFMA2.MMA R7, R6, 1, 1, R26 ;  /* 0x3c003c0006077835 */ /* 0x001fd4000000001a */
[----:B------:R-:W0:Y:S02]  /*49f0*/  ATOMS.CAST.SPIN R7, [R2], R6, R7 ;  /* 0x000000060207738d */ /* 0x000e240001800007 */
[----:B0-----:R-:W-:-:S13]  /*4a00*/  ISETP.EQ.U32.AND P0, PT, R7, 0x1, PT ;  /* 0x000000010700780c */ /* 0x001fda0003f02070 */
[----:B------:R-:W-:Y:S05]  /*4a10*/  @!P0 BRA `(.L_x_4968) ;  /* 0xfffffffc00ec8947 */ /* 0x000fea000383ffff */
[----:B------:R-:W-:Y:S05]  /*4a20*/  BRA `(.L_x_4966) ;  /* 0x00000000000c7947 */ /* 0x000fea0003800000 */
.L_x_4967:
[----:B------:R-:W2:Y:S02]  /*4a30*/  LD.E R0, desc[UR6][R4.64] ;  /* 0x0000000604007980 */ /* 0x000ea4000c101900 */
[----:B--2---:R-:W-:-:S05]  /*4a40*/  IADD3 R3, R26, R0, RZ ;  /* 0x000000001a037210 */ /* 0x004fca0007ffe0ff */
[----:B------:R0:W-:Y:S02]  /*4a50*/  ST.E desc[UR6][R4.64], R3 ;  /* 0x0000000304007985 */ /* 0x0001e4000c101906 */
.L_x_4966:
[----:B------:R-:W-:Y:S05]  /*4a60*/  BSYNC B0 ;  /* 0x0000000000007941 */ /* 0x000fea0003800000 */
.L_x_4965:
[----:B------:R1:W-:Y:S02]  /*4a70*/  ATOM.E.ADD.F16x2.RN.STRONG.GPU P0, RZ, desc[UR6][R4.64+0x4], R25 ;  /* 0x0000041904ff79a2 */ /* 0x0003e4000810e1c6 */
[----:B-1----:R-:W-:Y:S05]  /*4a80*/  @P0 EXIT ;  /* 0x000000000000094d */ /* 0x002fea0003800000 */
[----:B------:R-:W1:Y:S02]  /*4a90*/  QSPC.E.S P0, RZ, [R4+0x4] ;  /* 0x0000040004ff73aa */ /* 0x000e640000000500 */
[----:B-1----:R-:W-:Y:S05]  /*4aa0*/  @!P0 BRA `(.L_x_4969) ;  /* 0x0000000000208947 */ /* 0x002fea0003800000 */
[----:B------:R-:W-:-:S04]  /*4ab0*/  MOV R2, R4 ;  /* 0x0000000400027202 */ /* 0x000fc80000000f00 */
[----:B------:R-:W-:-:S07]  /*4ac0*/  MOV R2, R2 ;  /* 0x0000000200027202 */ /* 0x000fce0000000f00 */
.L_x_4970:
[----:B0-----:R-:W0:Y:S02]  /*4ad0*/  LDS R4, [R2+0x4] ;  /* 0x0000040002047984 */ /* 0x001e240000000800 */
[----:B0-----:R-:W-:-:S06]  /*4ae0*/  HADD2 R5, R4, R25 ;  /* 0x0000001904057230 */ /* 0x001fcc0000000000 */
[----:B------:R-:W0:Y:S02]  /*4af0*/  ATOMS.CAST.SPIN R5, [R2+0x4], R4, R5 ;  /* 0x000004040205738d */ /* 0x000e240001800005 */
[----:B0-----:R-:W-:-:S13]  /*4b00*/  ISETP.EQ.U32.AND P0, PT, R5, 0x1, PT ;  /* 0x000000010500780c */ /* 0x001fda0003f02070 */
[----:B------:R-:W-:Y:S05]  /*4b10*/  @!P0 BRA `(.L_x_4970) ;  /* 0xfffffffc00ec8947 */ /* 0x000fea000383ffff */
[----:B------:R-:W-:Y:S05]  /*4b20*/  EXIT ;  /* 0x000000000000794d */ /* 0x000fea0003800000 */
.L_x_4969:
[----:B------:R-:W0:Y:S02]  /*4b30*/  LD.E R0, desc[UR6][R4.64+0x4] ;  /* 0x0000040604007980 */ /* 0x000e24000c101900 */
[----:B0-----:R-:W-:-:S05]  /*4b40*/  IADD3 R3, R25, R0, RZ ;  /* 0x0000000019037210 */ /* 0x001fca0007ffe0ff */
[----:B------:R-:W-:Y:S01]  /*4b50*/  ST.E desc[UR6][R4.64+0x4], R3 ;  /* 0x0000040304007985 */ /* 0x000fe2000c101906 */
[----:B------:R-:W-:Y:S05]  /*4b60*/  EXIT ;  /* 0x000000000000794d */ /* 0x000fea0003800000 */
.L_x_4971:
        /* <DEDUP_REMOVED lines=9> */
.L_x_5263:


//--------------------- .text._Z23gemm_half_q_half_kernelILi1ELi10ELb1ELb0ELi32EEvPK6__halfPKjS4_S2_PS0_iiiiPKtS7_iiiiiibS2_i --------------------------
	.section	.text._Z23gemm_half_q_half_kernelILi1ELi10ELb1ELb0ELi32EEvPK6__halfPKjS4_S2_PS0_iiiiPKtS7_iiiiiibS2_i,"ax",@progbits
	.align	128
        .global         _Z23gemm_half_q_half_kernelILi1ELi10ELb1ELb0ELi32EEvPK6__halfPKjS4_S2_PS0_iiiiPKtS7_iiiiiibS2_i
        .type           _Z23gemm_half_q_half_kernelILi1ELi10ELb1ELb0ELi32EEvPK6__halfPKjS4_S2_PS0_iiiiPKtS7_iiiiiibS2_i,@function
        .size           _Z23gemm_half_q_half_kernelILi1ELi10ELb1ELb0ELi32EEvPK6__halfPKjS4_S2_PS0_iiiiPKtS7_iiiiiibS2_i,(.L_x_5264 - _Z23gemm_half_q_half_kernelILi1ELi10ELb1ELb0ELi32EEvPK6__halfPKjS4_S2_PS0_iiiiPKtS7_iiiiiibS2_i)
        .other          _Z23gemm_half_q_half_kernelILi1ELi10ELb1ELb0ELi32EEvPK6__halfPKjS4_S2_PS0_iiiiPKtS7_iiiiiibS2_i,@"STO_CUDA_ENTRY STV_DEFAULT"
_Z23gemm_half_q_half_kernelILi1ELi10ELb1ELb0ELi32EEvPK6__halfPKjS4_S2_PS0_iiiiPKtS7_iiiiiibS2_i:
.text._Z23gemm_half_q_half_kernelILi1ELi10ELb1ELb0ELi32EEvPK6__halfPKjS4_S2_PS0_iiiiPKtS7_iiiiiibS2_i:
        /* <DEDUP_REMOVED lines=9> */
[----:B--2---:R-:W-:-:S13]  /*0090*/  ISETP.EQ.OR P0, PT, R12, RZ, !P2 ;  /* 0x000000ff0c00720c */ /* 0x004fda0005702670 */
        /* <DEDUP_REMOVED lines=38> */
.L_x_4973:
[----:B------:R-:W-:Y:S05]  /*0300*/  BSYNC B0 ;  /* 0x0000000000007941 */ /* 0x000fea0003800000 */
.L_x_4972:
[----:B------:R-:W-:Y:S01]  /*0310*/  ULDC UR4, c[0x0][0x23c] ;  /* 0x00008f0000047ab9 */ /* 0x000fe20000000800 */
[----:B0-----:R-:W-:Y:S02]  /*0320*/  SHF.L.U32 R0, R6, 0x2, RZ ;  /* 0x0000000206007819 */ /* 0x001fe400000006ff */
[----:B------:R-:W-:-:S04]  /*0330*/  MOV R23, UR4 ;  /* 0x0000000400177c02 */ /* 0x000fc80008000f00 */
[----:B------:R-:W-:-:S13]  /*0340*/  ISETP.GE.AND P0, PT, R0, R23, PT ;  /* 0x000000170000720c */ /* 0x000fda0003f06270 */
[----:B------:R-:W-:Y:S05]  /*0350*/  @P0 EXIT ;  /* 0x000000000000094d */ /* 0x000fea0003800000 */
[----:B------:R-:W0:Y:S08]  /*0360*/  LDC.U8 R4, c[0x0][0x270] ;  /* 0x00009c00ff047b82 */ /* 0x000e300000000000 */
        /* <DEDUP_REMOVED lines=14> */
[----:B------:R-:W-:-:S07]  /*0450*/  SHF.L.U32 R3, R2, 0x6, RZ ;  /* 0x0000000602037819 */ /* 0x000fce00000006ff */
[----:B------:R-:W2:Y:S08]  /*0460*/  LDC.64 R10, c[0x0][0x220] ;  /* 0x00008800ff0a7b82 */ /* 0x000eb00000000a00 */
[----:B------:R-:W3:Y:S01]  /*0470*/  LDC.64 R14, c[0x0][0x228] ;  /* 0x00008a00ff0e7b82 */ /* 0x000ee20000000a00 */
[----:B-1----:R-:W-:-:S06]  /*0480*/  IMAD.WIDE R2, R3, 0x2, R8 ;  /* 0x0000000203027825 */ /* 0x002fcc00078e0208 */
[----:B------:R1:W5:Y:S01]  /*0490*/  LDG.E.U16.CONSTANT R2, desc[UR6][R2.64] ;  /* 0x0000000602027981 */ /* 0x000362000c1e9500 */
[----:B0-----:R-:W-:Y:S01]  /*04a0*/  SHF.R.S32.HI R5, RZ, 0x1f, R0 ;  /* 0x0000001fff057819 */ /* 0x001fe20000011400 */
[----:B------:R-:W-:Y:S01]  /*04b0*/  UMOV UR4, URZ ;  /* 0x0000003f00047c82 */ /* 0x000fe20008000000 */
[----:B------:R-:W-:Y:S02]  /*04c0*/  SHF.L.U32 R18, R0, 0x2, RZ ;  /* 0x0000000200127819 */ /* 0x000fe400000006ff */
[----:B------:R-:W-:Y:S02]  /*04d0*/  LEA.HI R5, R5, R0, RZ, 0x3 ;  /* 0x0000000005057211 */ /* 0x000fe400078f18ff */
[----:B------:R-:W-:Y:S02]  /*04e0*/  MOV R16, R22 ;  /* 0x0000001600107202 */ /* 0x000fe40000000f00 */
[----:B------:R-:W-:Y:S02]  /*04f0*/  LOP3.LUT R18, R18, 0x10, RZ, 0xc0, !PT ;  /* 0x0000001012127812 */ /* 0x000fe400078ec0ff */
[----:B-123--:R-:W-:-:S07]  /*0500*/  SHF.R.S32.HI R19, RZ, 0x3, R5 ;  /* 0x00000003ff137819 */ /* 0x00efce0000011405 */
.L_x_4975:
        /* <DEDUP_REMOVED lines=40> */
.L_x_4974:
[----:B------:R-:W-:Y:S01]  /*0790*/  ULDC UR4, c[0x0][0x258] ;  /* 0x0000960000047ab9 */ /* 0x000fe20000000800 */
[----:B------:R-:W-:Y:S01]  /*07a0*/  HFMA2.MMA R2, -RZ, RZ, 0, 0 ;  /* 0x00000000ff027435 */ /* 0x000fe200000001ff */
[C---:B------:R-:W-:Y:S02]  /*07b0*/  ISETP.GT.AND P1, PT, R22.reuse, UR4, PT ;  /* 0x0000000416007c0c */ /* 0x040fe4000bf24270 */
[----:B------:R-:W-:Y:S02]  /*07c0*/  ISETP.GT.AND P3, PT, R22, R17, PT ;  /* 0x000000111600720c */ /* 0x000fe40003f64270 */
[----:B------:R-:W-:-:S09]  /*07d0*/  MOV R8, RZ ;  /* 0x000000ff00087202 */ /* 0x000fd20000000f00 */
        /* <DEDUP_REMOVED lines=8> */
.L_x_4976:
        /* <DEDUP_REMOVED lines=8> */
.L_x_4977:
        /* <DEDUP_REMOVED lines=13> */
.L_x_4978:
        /* <DEDUP_REMOVED lines=8> */
.L_x_4979:
        /* <DEDUP_REMOVED lines=11> */
.L_x_4980:
[C---:B------:R-:W-:Y:S01]  /*0ae0*/  VIMNMX R14, R22.reuse, UR4, PT ;  /* 0x00000004160e7c48 */ /* 0x040fe2000bfe0100 */
[----:B------:R-:W1:Y:S01]  /*0af0*/  S2UR UR5, SR_CgaCtaId ;  /* 0x00000000000579c3 */ /* 0x000e620000008800 */
[----:B------:R-:W-:Y:S01]  /*0b00*/  ISETP.GE.OR P0, PT, R22, R13, P0 ;  /* 0x0000000d1600720c */ /* 0x000fe20000706670 */
[----:B------:R-:W-:Y:S01]  /*0b10*/  ULDC.64 UR8, c[0x0][0x218] ;  /* 0x0000860000087ab9 */ /* 0x000fe20000000a00 */
[----:B------:R-:W-:Y:S01]  /*0b20*/  SHF.R.S32.HI R15, RZ, 0x1f, R14 ;  /* 0x0000001fff0f7819 */ /* 0x000fe2000001140e */
[----:B------:R-:W-:-:S03]  /*0b30*/  UMOV UR4, 0x400 ;  /* 0x0000040000047882 */ /* 0x000fc60000000000 */
[----:B------:R-:W-:-:S04]  /*0b40*/  LEA.HI R15, R15, R14, RZ, 0x5 ;  /* 0x0000000e0f0f7211 */ /* 0x000fc800078f28ff */
        /* <DEDUP_REMOVED lines=9> */
[C---:B------:R-:W-:Y:S02]  /*0be0*/  LEA R24, P1, R0.reuse, UR8, 0x2 ;  /* 0x0000000800187c11 */ /* 0x040fe4000f8210ff */
[----:B------:R-:W-:Y:S02]  /*0bf0*/  PRMT R2, RZ, 0x5410, RZ ;  /* 0x00005410ff027816 */ /* 0x000fe400000000ff */
[----:B------:R-:W-:Y:S02]  /*0c00*/  LEA.HI.X R25, R0, UR9, R9, 0x2, P1 ;  /* 0x0000000900197c11 */ /* 0x000fe400088f1409 */
[----:B------:R-:W-:Y:S01]  /*0c10*/  PRMT R0, RZ, 0x5410, RZ ;  /* 0x00005410ff007816 */ /* 0x000fe200000000ff */
[----:B------:R-:W-:Y:S06]  /*0c20*/  @P0 BRA `(.L_x_4981) ;  /* 0x0000002400240947 */ /* 0x000fec0003800000 */
[----:B------:R-:W-:Y:S01]  /*0c30*/  SHF.R.S32.HI R8, RZ, 0x1f, R23 ;  /* 0x0000001fff087819 */ /* 0x000fe20000011417 */
[----:B------:R-:W-:Y:S01]  /*0c40*/  HADD2.F32 R13, -RZ, R6.H0_H0 ;  /* 0x20000006ff0d7230 */ /* 0x000fe20000004100 */
[----:B------:R-:W-:Y:S01]  /*0c50*/  PRMT R0, RZ, 0x5410, RZ ;  /* 0x00005410ff007816 */ /* 0x000fe200000000ff */
[----:B------:R-:W-:Y:S01]  /*0c60*/  HADD2.F32 R14, -RZ, R5.H0_H0 ;  /* 0x20000005ff0e7230 */ /* 0x000fe20000004100 */
[----:B------:R-:W-:Y:S01]  /*0c70*/  PRMT R2, RZ, 0x5410, RZ ;  /* 0x00005410ff027816 */ /* 0x000fe200000000ff */
[----:B------:R-:W-:Y:S01]  /*0c80*/  HADD2.F32 R15, -RZ, R4.H0_H0 ;  /* 0x20000004ff0f7230 */ /* 0x000fe20000004100 */
[----:B------:R-:W-:Y:S01]  /*0c90*/  SHF.L.U64.HI R17, R23, 0x4, R8 ;  /* 0x0000000417117819 */ /* 0x000fe20000010208 */
[----:B------:R-:W-:Y:S01]  /*0ca0*/  HADD2.F32 R16, -RZ, R3.H0_H0 ;  /* 0x20000003ff107230 */ /* 0x000fe20000004100 */
[----:B------:R-:W-:-:S06]  /*0cb0*/  ULDC UR5, c[0x0][0x264] ;  /* 0x0000990000057ab9 */ /* 0x000fcc0000000800 */
.L_x_4986:
[----:B------:R-:W-:Y:S05]  /*0cc0*/  @!P2 BRA `(.L_x_4982) ;  /* 0x0000002000e0a947 */ /* 0x000fea0003800000 */
[----:B------:R-:W-:-:S04]  /*0cd0*/  PRMT R8, R12, 0x9910, RZ ;  /* 0x000099100c087816 */ /* 0x000fc800000000ff */
[----:B------:R-:W-:Y:S02]  /*0ce0*/  ISETP.NE.AND P0, PT, R8, RZ, PT ;  /* 0x000000ff0800720c */ /* 0x000fe40003f05270 */
[----:B------:R-:W-:-:S04]  /*0cf0*/  MOV R8, 0x2c00 ;  /* 0x00002c0000087802 */ /* 0x000fc80000000f00 */
[----:B------:R-:W-:-:S07]  /*0d00*/  PRMT R3, R3, 0x5410, R8 ;  /* 0x0000541003037816 */ /* 0x000fce0000000008 */
[----:B------:R-:W-:Y:S05]  /*0d10*/  @!P0 BRA `(.L_x_4983) ;  /* 0x00000008002c8947 */ /* 0x000fea0003800000 */
[----:B------:R-:W2:Y:S04]  /*0d20*/  LDG.E.128.CONSTANT R8, desc[UR6][R24.64] ;  /* 0x0000000618087981 */ /* 0x000ea8000c1e9d00 */
[----:B------:R-:W1:Y:S01]  /*0d30*/  LDS.64 R18, [UR4] ;  /* 0x00000004ff127984 */ /* 0x000e620008000a00 */
        /* <DEDUP_REMOVED lines=10> */
[----:B-1----:R-:W-:Y:S02]  /*0de0*/  HADD2.F32 R21, -RZ, R18.H0_H0 ;  /* 0x20000012ff157230 */ /* 0x002fe40000004100 */
[----:B------:R-:W-:-:S02]  /*0df0*/  HADD2 R29, R23, -1032, -1032 ;  /* 0xe408e408171d7430 */ /* 0x000fc40000000000 */
[--C-:B------:R-:W-:Y:S02]  /*0e00*/  HADD2.F32 R20, -RZ, R28.reuse.H0_H0 ;  /* 0x2000001cff147230 */ /* 0x100fe40000004100 */
[----:B------:R-:W-:Y:S02]  /*0e10*/  HADD2 R31, R26, -1032, -1032 ;  /* 0xe408e4081a1f7430 */ /* 0x000fe40000000000 */
[----:B------:R-:W-:Y:S01]  /*0e20*/  HADD2.F32 R30, -RZ, R28.H1_H1 ;  /* 0x3000001cff1e7230 */ /* 0x000fe20000004100 */
[----:B------:R-:W-:Y:S01]  /*0e30*/  LOP3.LUT R34, R10, 0xf000f0, RZ, 0xc0, !PT ;  /* 0x00f000f00a227812 */ /* 0x000fe200078ec0ff */
[----:B------:R-:W-:Y:S02]  /*0e40*/  HADD2.F32 R32, -RZ, R27.H0_H0 ;  /* 0x2000001bff207230 */ /* 0x000fe40000004100 */
[----:B------:R-:W-:Y:S01]  /*0e50*/  FFMA.FTZ R33, R20, R21, RZ ;  /* 0x0000001514217223 */ /* 0x000fe200000100ff */
[----:B------:R-:W-:Y:S01]  /*0e60*/  HADD2.F32 R26, -RZ, R29.H0_H0 ;  /* 0x2000001dff1a7230 */ /* 0x000fe20000004100 */
[----:B------:R-:W-:Y:S01]  /*0e70*/  LOP3.LUT R36, R11, 0xf000f0, RZ, 0xc0, !PT ;  /* 0x00f000f00b247812 */ /* 0x000fe200078ec0ff */
[----:B------:R-:W-:-:S02]  /*0e80*/  HADD2.F32 R28, -RZ, R31.H0_H0 ;  /* 0x2000001fff1c7230 */ /* 0x000fc40000004100 */
[C---:B------:R-:W-:Y:S01]  /*0e90*/  FFMA.FTZ R32, R21.reuse, R32, RZ ;  /* 0x0000002015207223 */ /* 0x040fe200000100ff */
[----:B------:R-:W-:Y:S02]  /*0ea0*/  HADD2.F32 R23, -RZ, R18.H1_H1 ;  /* 0x30000012ff177230 */ /* 0x000fe40000004100 */
[C---:B------:R-:W-:Y:S01]  /*0eb0*/  FFMA.FTZ R18, R21.reuse, R26, RZ ;  /* 0x0000001a15127223 */ /* 0x040fe200000100ff */
[----:B------:R-:W-:Y:S02]  /*0ec0*/  HADD2.F32 R27, -RZ, R27.H1_H1 ;  /* 0x3000001bff1b7230 */ /* 0x000fe40000004100 */
[----:B------:R-:W-:Y:S01]  /*0ed0*/  FFMA.FTZ R20, R21, R28, RZ ;  /* 0x0000001c15147223 */ /* 0x000fe200000100ff */
[----:B------:R-:W-:Y:S01]  /*0ee0*/  HADD2.F32 R29, -RZ, R29.H1_H1 ;  /* 0x3000001dff1d7230 */ /* 0x000fe20000004100 */
[----:B------:R-:W-:Y:S01]  /*0ef0*/  LOP3.LUT R21, R8, 0xf000f0, RZ, 0xc0, !PT ;  /* 0x00f000f008157812 */ /* 0x000fe200078ec0ff */
[----:B------:R-:W-:Y:S02]  /*0f00*/  HADD2.F32 R31, -RZ, R31.H1_H1 ;  /* 0x3000001fff1f7230 */ /* 0x000fe40000004100 */
[----:B------:R-:W-:Y:S01]  /*0f10*/  FFMA.FTZ R28, R23, R27, R32 ;  /* 0x0000001b171c7223 */ /* 0x000fe20000010020 */
[----:B------:R-:W-:Y:S01]  /*0f20*/  FFMA.FTZ R30, R30, R23, R33 ;  /* 0x000000171e1e7223 */ /* 0x000fe20000010021 */
[----:B------:R-:W-:Y:S01]  /*0f30*/  LOP3.LUT R32, R21, 0x64006400, RZ, 0xfc, !PT ;  /* 0x6400640015207812 */ /* 0x000fe200078efcff */
[----:B------:R-:W-:Y:S01]  /*0f40*/  FFMA.FTZ R18, R23, R29, R18 ;  /* 0x0000001d17127223 */ /* 0x000fe20000010012 */
[----:B------:R-:W-:Y:S01]  /*0f50*/  LOP3.LUT R26, R9, 0xf000f0, RZ, 0xc0, !PT ;  /* 0x00f000f0091a7812 */ /* 0x000fe200078ec0ff */
[----:B------:R-:W-:Y:S01]  /*0f60*/  FFMA.FTZ R23, R23, R31, R20 ;  /* 0x0000001f17177223 */ /* 0x000fe20000010014 */
[--C-:B------:R-:W-:Y:S01]  /*0f70*/  HADD2.F32 R29, -RZ, R19.reuse.H0_H0 ;  /* 0x20000013ff1d7230 */ /* 0x100fe20000004100 */
[----:B------:R-:W1:Y:S01]  /*0f80*/  LDS.64 R20, [UR4+0x8] ;  /* 0x00000804ff147984 */ /* 0x000e620008000a00 */
[----:B------:R-:W-:Y:S01]  /*0f90*/  LOP3.LUT R26, R26, 0x64006400, RZ, 0xfc, !PT ;  /* 0x640064001a1a7812 */ /* 0x000fe200078efcff */
[-C--:B------:R-:W-:Y:S01]  /*0fa0*/  HFMA2 R32, R32, R3.reuse.H1_H1, -72, -72 ;  /* 0xd480d48020207431 */ /* 0x080fe20000060003 */
[----:B------:R-:W-:Y:S01]  /*0fb0*/  LOP3.LUT R34, R34, 0x64006400, RZ, 0xfc, !PT ;  /* 0x6400640022227812 */ /* 0x000fe200078efcff */
[----:B------:R-:W-:Y:S01]  /*0fc0*/  HADD2.F32 R31, -RZ, R19.H1_H1 ;  /* 0x30000013ff1f7230 */ /* 0x000fe20000004100 */
[----:B------:R-:W-:Y:S01]  /*0fd0*/  LOP3.LUT R36, R36, 0x64006400, RZ, 0xfc, !PT ;  /* 0x6400640024247812 */ /* 0x000fe200078efcff */
[----:B------:R-:W-:-:S02]  /*0fe0*/  HFMA2 R26, R26, R3.H1_H1, -72, -72 ;  /* 0xd480d4801a1a7431 */ /* 0x000fc40000060003 */
[--C-:B------:R-:W-:Y:S02]  /*0ff0*/  HADD2.F32 R27, -RZ, R32.reuse.H0_H0 ;  /* 0x20000020ff1b7230 */ /* 0x100fe40000004100 */
[-C--:B------:R-:W-:Y:S02]  /*1000*/  HFMA2 R19, R34, R3.reuse.H1_H1, -72, -72 ;  /* 0xd480d48022137431 */ /* 0x080fe40000060003 */
[----:B------:R-:W-:Y:S01]  /*1010*/  HADD2.F32 R32, -RZ, R32.H1_H1 ;  /* 0x30000020ff207230 */ /* 0x000fe20000004100 */
[----:B------:R-:W-:Y:S01]  /*1020*/  SHF.R.U32.HI R8, RZ, 0x8, R8 ;  /* 0x00000008ff087819 */ /* 0x000fe20000011608 */
[--C-:B------:R-:W-:Y:S02]  /*1030*/  HADD2.F32 R33, -RZ, R26.reuse.H0_H0 ;  /* 0x2000001aff217230 */ /* 0x100fe40000004100 */
[----:B------:R-:W-:Y:S01]  /*1040*/  FFMA.FTZ R27, R27, R29, R30 ;  /* 0x0000001d1b1b7223 */ /* 0x000fe2000001001e */
[----:B------:R-:W-:Y:S01]  /*1050*/  HFMA2 R30, R36, R3.H1_H1, -72, -72 ;  /* 0xd480d480241e7431 */ /* 0x000fe20000060003 */
[----:B------:R-:W-:Y:S01]  /*1060*/  SHF.R.U32.HI R9, RZ, 0x8, R9 ;  /* 0x00000008ff097819 */ /* 0x000fe20000011609 */
[----:B------:R-:W-:-:S02]  /*1070*/  HADD2.F32 R26, -RZ, R26.H1_H1 ;  /* 0x3000001aff1a7230 */ /* 0x000fc40000004100 */
[C---:B------:R-:W-:Y:S01]  /*1080*/  FFMA.FTZ R28, R29.reuse, R33, R28 ;  /* 0x000000211d1c7223 */ /* 0x040fe2000001001c */
[--C-:B------:R-:W-:Y:S01]  /*1090*/  HADD2.F32 R33, -RZ, R19.reuse.H0_H0 ;  /* 0x20000013ff217230 */ /* 0x100fe20000004100 */
[----:B------:R-:W-:Y:S01]  /*10a0*/  SHF.R.U32.HI R10, RZ, 0x8, R10 ;  /* 0x00000008ff0a7819 */ /* 0x000fe2000001160a */
[--C-:B------:R-:W-:Y:S01]  /*10b0*/  HADD2.F32 R34, -RZ, R30.reuse.H0_H0 ;  /* 0x2000001eff227230 */ /* 0x100fe20000004100 */
[----:B------:R-:W-:Y:S01]  /*10c0*/  SHF.R.U32.HI R11, RZ, 0x8, R11 ;  /* 0x00000008ff0b7819 */ /* 0x000fe2000001160b */
[----:B------:R-:W-:Y:S02]  /*10d0*/  HADD2.F32 R35, -RZ, R30.H1_H1 ;  /* 0x3000001eff237230 */ /* 0x000fe40000004100 */
[----:B------:R-:W-:Y:S01]  /*10e0*/  FFMA.FTZ R18, R29, R33, R18 ;  /* 0x000000211d127223 */ /* 0x000fe20000010012 */
[----:B------:R-:W-:Y:S01]  /*10f0*/  FFMA.FTZ R33, R31, R26, R28 ;  /* 0x0000001a1f217223 */ /* 0x000fe2000001001c */
[----:B------:R-:W-:Y:S01]  /*1100*/  FFMA.FTZ R34, R29, R34, R23 ;  /* 0x000000221d227223 */ /* 0x000fe20000010017 */
[----:B------:R-:W-:Y:S01]  /*1110*/  FFMA.FTZ R29, R32, R31, R27 ;  /* 0x0000001f201d7223 */ /* 0x000fe2000001001b */
[----:B------:R-:W-:Y:S01]  /*1120*/  HADD2.F32 R27, -RZ, R19.H1_H1 ;  /* 0x30000013ff1b7230 */ /* 0x000fe20000004100 */
[----:B------:R-:W-:-:S02]  /*1130*/  LOP3.LUT R19, R8, 0xf000f, RZ, 0xc0, !PT ;  /* 0x000f000f08137812 */ /* 0x000fc400078ec0ff */
[----:B------:R-:W-:Y:S02]  /*1140*/  LOP3.LUT R23, R9, 0xf000f, RZ, 0xc0, !PT ;  /* 0x000f000f09177812 */ /* 0x000fe400078ec0ff */
[----:B------:R-:W-:Y:S01]  /*1150*/  FFMA.FTZ R27, R31, R27, R18 ;  /* 0x0000001b1f1b7223 */ /* 0x000fe20000010012 */
[----:B------:R-:W-:Y:S01]  /*1160*/  LOP3.LUT R19, R19, 0x64006400, RZ, 0xfc, !PT ;  /* 0x6400640013137812 */ /* 0x000fe200078efcff */
[----:B------:R-:W-:Y:S01]  /*1170*/  FFMA.FTZ R31, R31, R35, R34 ;  /* 0x000000231f1f7223 */ /* 0x000fe20000010022 */
[----:B------:R-:W-:Y:S02]  /*1180*/  LOP3.LUT R18, R23, 0x64006400, RZ, 0xfc, !PT ;  /* 0x6400640017127812 */ /* 0x000fe400078efcff */
[----:B------:R-:W-:Y:S01]  /*1190*/  LOP3.LUT R23, R10, 0xf000f, RZ, 0xc0, !PT ;  /* 0x000f000f0a177812 */ /* 0x000fe200078ec0ff */
[----:B------:R-:W-:Y:S01]  /*11a0*/  HADD2 R30, R19, -1032, -1032 ;  /* 0xe408e408131e7430 */ /* 0x000fe20000000000 */
[----:B------:R-:W-:Y:S01]  /*11b0*/  LOP3.LUT R26, R11, 0xf000f, RZ, 0xc0, !PT ;  /* 0x000f000f0b1a7812 */ /* 0x000fe200078ec0ff */
[----:B------:R-:W-:Y:S01]  /*11c0*/  HADD2 R18, R18, -1032, -1032 ;  /* 0xe408e40812127430 */ /* 0x000fe20000000000 */
[----:B------:R-:W-:Y:S01]  /*11d0*/  LOP3.LUT R23, R23, 0x64006400, RZ, 0xfc, !PT ;  /* 0x6400640017177812 */ /* 0x000fe200078efcff */
[----:B-1----:R-:W-:Y:S01]  /*11e0*/  HADD2.F32 R28, -RZ, R20.H0_H0 ;  /* 0x20000014ff1c7230 */ /* 0x002fe20000004100 */
[----:B------:R-:W-:Y:S01]  /*11f0*/  LOP3.LUT R19, R26, 0x64006400, RZ, 0xfc, !PT ;  /* 0x640064001a137812 */ /* 0x000fe200078efcff */
[----:B------:R-:W-:Y:S01]  /*1200*/  HADD2.F32 R26, -RZ, R30.H0_H0 ;  /* 0x2000001eff1a7230 */ /* 0x000fe20000004100 */
[----:B------:R-:W-:Y:S01]  /*1210*/  LOP3.LUT R8, R8, 0xf000f0, RZ, 0xc0, !PT ;  /* 0x00f000f008087812 */ /* 0x000fe200078ec0ff */
[----:B------:R-:W-:-:S02]  /*1220*/  HADD2.F32 R32, -RZ, R18.H0_H0 ;  /* 0x20000012ff207230 */ /* 0x000fc40000004100 */
[----:B------:R-:W-:Y:S02]  /*1230*/  HADD2 R23, R23, -1032, -1032 ;  /* 0xe408e40817177430 */ /* 0x000fe40000000000 */
[----:B------:R-:W-:Y:S02]  /*1240*/  HADD2.F32 R30, -RZ, R30.H1_H1 ;  /* 0x3000001eff1e7230 */ /* 0x000fe40000004100 */
[----:B------:R-:W-:Y:S01]  /*1250*/  FFMA.FTZ R29, R26, R28, R29 ;  /* 0x0000001c1a1d7223 */ /* 0x000fe2000001001d */
[----:B------:R-:W-:Y:S01]  /*1260*/  LOP3.LUT R8, R8, 0x64006400, RZ, 0xfc, !PT ;  /* 0x6400640008087812 */ /* 0x000fe200078efcff */
[----:B------:R-:W-:Y:S01]  /*1270*/  FFMA.FTZ R26, R28, R32, R33 ;  /* 0x000000201c1a7223 */ /* 0x000fe20000010021 */
[----:B------:R-:W-:Y:S02]  /*1280*/  HADD2.F32 R33, -RZ, R20.H1_H1 ;  /* 0x30000014ff217230 */ /* 0x000fe40000004100 */
[----:B------:R-:W-:Y:S02]  /*1290*/  HADD2 R19, R19, -1032, -1032 ;  /* 0xe408e40813137430 */ /* 0x000fe40000000000 */
[----:B------:R-:W-:-:S02]  /*12a0*/  HADD2.F32 R32, -RZ, R23.H0_H0 ;  /* 0x20000017ff207230 */ /* 0x000fc40000004100 */
[----:B------:R-:W-:Y:S02]  /*12b0*/  HADD2.F32 R23, -RZ, R23.H1_H1 ;  /* 0x30000017ff177230 */ /* 0x000fe40000004100 */
[----:B------:R-:W-:Y:S01]  /*12c0*/  FFMA.FTZ R29, R30, R33, R29 ;  /* 0x000000211e1d7223 */ /* 0x000fe2000001001d */
[----:B------:R-:W-:Y:S02]  /*12d0*/  HADD2.F32 R30, -RZ, R18.H1_H1 ;  /* 0x30000012ff1e7230 */ /* 0x000fe40000004100 */
[----:B------:R-:W-:Y:S01]  /*12e0*/  FFMA.FTZ R32, R28, R32, R27 ;  /* 0x000000201c207223 */ /* 0x000fe2000001001b */
[----:B------:R-:W-:Y:S01]  /*12f0*/  LOP3.LUT R18, R9, 0xf000f0, RZ, 0xc0, !PT ;  /* 0x00f000f009127812 */ /* 0x000fe200078ec0ff */
[----:B------:R-:W-:Y:S01]  /*1300*/  HADD2.F32 R34, -RZ, R19.H0_H0 ;  /* 0x20000013ff227230 */ /* 0x000fe20000004100 */
[----:B------:R-:W-:Y:S01]  /*1310*/  LOP3.LUT R27, R10, 0xf000f0, RZ, 0xc0, !PT ;  /* 0x00f000f00a1b7812 */ /* 0x000fe200078ec0ff */
[----:B------:R-:W-:Y:S01]  /*1320*/  FFMA.FTZ R9, R33, R30, R26 ;  /* 0x0000001e21097223 */ /* 0x000fe2000001001a */
[----:B------:R-:W-:Y:S01]  /*1330*/  LOP3.LUT R10, R18, 0x64006400, RZ, 0xfc, !PT ;  /* 0x64006400120a7812 */ /* 0x000fe200078efcff */
[----:B------:R-:W-:Y:S01]  /*1340*/  HADD2.F32 R20, -RZ, R21.H0_H0 ;  /* 0x20000015ff147230 */ /* 0x000fe20000004100 */
[----:B------:R-:W-:Y:S01]  /*1350*/  LOP3.LUT R18, R27, 0x64006400, RZ, 0xfc, !PT ;  /* 0x640064001b127812 */ /* 0x000fe200078efcff */
[----:B------:R-:W-:Y:S01]  /*1360*/  HADD2.F32 R27, -RZ, R19.H1_H1 ;  /* 0x30000013ff1b7230 */ /* 0x000fe20000004100 */
[----:B------:R-:W-:Y:S01]  /*1370*/  LOP3.LUT R26, R11, 0xf000f0, RZ, 0xc0, !PT ;  /* 0x00f000f00b1a7812 */ /* 0x000fe200078ec0ff */
[----:B------:R-:W-:-:S02]  /*1380*/  HFMA2 R11, R8, R3.H1_H1, -72, -72 ;  /* 0xd480d480080b7431 */ /* 0x000fc40000060003 */
[----:B------:R-:W-:Y:S01]  /*1390*/  FFMA.FTZ R28, R28, R34, R31 ;  /* 0x000000221c1c7223 */ /* 0x000fe2000001001f */
[-C--:B------:R-:W-:Y:S02]  /*13a0*/  HFMA2 R10, R10, R3.reuse.H1_H1, -72, -72 ;  /* 0xd480d4800a0a7431 */ /* 0x080fe40000060003 */
[C---:B------:R-:W-:Y:S01]  /*13b0*/  FFMA.FTZ R23, R33.reuse, R23, R32 ;  /* 0x0000001721177223 */ /* 0x040fe20000010020 */
[-C--:B------:R-:W-:Y:S01]  /*13c0*/  HFMA2 R8, R18, R3.reuse.H1_H1, -72, -72 ;  /* 0xd480d48012087431 */ /* 0x080fe20000060003 */
[----:B------:R-:W-:Y:S01]  /*13d0*/  LOP3.LUT R18, R26, 0x64006400, RZ, 0xfc, !PT ;  /* 0x640064001a127812 */ /* 0x000fe200078efcff */
[----:B------:R-:W-:Y:S02]  /*13e0*/  HADD2.F32 R26, -RZ, R11.H0_H0 ;  /* 0x2000000bff1a7230 */ /* 0x000fe40000004100 */
[----:B------:R-:W-:Y:S01]  /*13f0*/  FFMA.FTZ R33, R33, R27, R28 ;  /* 0x0000001b21217223 */ /* 0x000fe2000001001c */
[----:B------:R-:W-:Y:S02]  /*1400*/  HADD2.F32 R19, -RZ, R10.H0_H0 ;  /* 0x2000000aff137230 */ /* 0x000fe40000004100 */
[----:B------:R-:W-:-:S02]  /*1410*/  HFMA2 R18, R18, R3.H1_H1, -72, -72 ;  /* 0xd480d48012127431 */ /* 0x000fc40000060003 */
[----:B------:R-:W-:Y:S02]  /*1420*/  HADD2.F32 R30, -RZ, R8.H0_H0 ;  /* 0x20000008ff1e7230 */ /* 0x000fe40000004100 */
[----:B------:R-:W-:Y:S01]  /*1430*/  FFMA.FTZ R29, R26, R20, R29 ;  /* 0x000000141a1d7223 */ /* 0x000fe2000001001d */
[C---:B------:R-:W-:Y:S01]  /*1440*/  FFMA.FTZ R28, R20.reuse, R19, R9 ;  /* 0x00000013141c7223 */ /* 0x040fe20000010009 */
[----:B------:R-:W-:Y:S02]  /*1450*/  HADD2.F32 R21, -RZ, R21.H1_H1 ;  /* 0x30000015ff157230 */ /* 0x000fe40000004100 */
[----:B------:R-:W-:Y:S02]  /*1460*/  HADD2.F32 R9, -RZ, R18.H0_H0 ;  /* 0x20000012ff097230 */ /* 0x000fe40000004100 */
[----:B------:R-:W-:Y:S01]  /*1470*/  FFMA.FTZ R23, R20, R30, R23 ;  /* 0x0000001e14177223 */ /* 0x000fe20000010017 */
[----:B------:R-:W-:Y:S02]  /*1480*/  HADD2.F32 R26, -RZ, R11.H1_H1 ;  /* 0x3000000bff1a7230 */ /* 0x000fe40000004100 */
[----:B------:R-:W-:-:S02]  /*1490*/  HADD2.F32 R10, -RZ, R10.H1_H1 ;  /* 0x3000000aff0a7230 */ /* 0x000fc40000004100 */
        /* <DEDUP_REMOVED lines=19> */
.L_x_4983:
[----:B------:R-:W1:Y:S02]  /*15d0*/  LDC R23, c[0x0][0x23c] ;  /* 0x00008f00ff177b82 */ /* 0x000e640000000800 */
[----:B-1----:R-:W-:-:S04]  /*15e0*/  IMAD.WIDE R8, R23, 0x4, R24 ;  /* 0x0000000417087825 */ /* 0x002fc800078e0218 */
[----:B------:R-:W-:Y:S01]  /*15f0*/  IMAD.WIDE R26, R23, 0x4, R8 ;  /* 0x00000004171a7825 */ /* 0x000fe200078e0208 */
[----:B------:R-:W-:Y:S06]  /*1600*/  @!P0 BRA `(.L_x_4984) ;  /* 0x00000008002c8947 */ /* 0x000fec0003800000 */
[----:B------:R-:W2:Y:S04]  /*1610*/  LDG.E.128.CONSTANT R8, desc[UR6][R8.64] ;  /* 0x0000000608087981 */ /* 0x000ea8000c1e9d00 */
[----:B------:R-:W1:Y:S02]  /*1620*/  LDS.64 R18, [UR4+0x10] ;  /* 0x00001004ff127984 */ /* 0x000e640008000a00 */
[----:B-1----:R-:W-:Y:S01]  /*1630*/  HADD2.F32 R29, -RZ, R18.H1_H1 ;  /* 0x30000012ff1d7230 */ /* 0x002fe20000004100 */
        /* <DEDUP_REMOVED lines=8> */
[--C-:B------:R-:W-:Y:S01]  /*16c0*/  HADD2.F32 R21, -RZ, R28.reuse.H0_H0 ;  /* 0x2000001cff157230 */ /* 0x100fe20000004100 */
[----:B------:R-:W-:Y:S01]  /*16d0*/  LOP3.LUT R32, R32, 0x64006400, RZ, 0xfc, !PT ;  /* 0x6400640020207812 */ /* 0x000fe200078efcff */
[----:B------:R-:W-:Y:S01]  /*16e0*/  HADD2.F32 R30, -RZ, R28.H1_H1 ;  /* 0x3000001cff1e7230 */ /* 0x000fe20000004100 */
[----:B------:R-:W-:Y:S01]  /*16f0*/  SHF.R.U32.HI R8, RZ, 0x8, R8 ;  /* 0x00000008ff087819 */ /* 0x000fe20000011608 */
[----:B------:R-:W-:-:S02]  /*1700*/  HADD2.F32 R28, -RZ, R18.H0_H0 ;  /* 0x20000012ff1c7230 */ /* 0x000fc40000004100 */
[----:B------:R-:W-:-:S03]  /*1710*/  HADD2 R18, R20, -1032, -1032 ;  /* 0xe408e40814127430 */ /* 0x000fc60000000000 */
[----:B------:R-:W-:Y:S02]  /*1720*/  FFMA.FTZ R33, R21, R28, RZ ;  /* 0x0000001c15217223 */ /* 0x000fe400000100ff */
[--C-:B------:R-:W-:Y:S01]  /*1730*/  HADD2.F32 R31, -RZ, R18.reuse.H0_H0 ;  /* 0x20000012ff1f7230 */ /* 0x100fe20000004100 */
[----:B------:R-:W1:Y:S01]  /*1740*/  LDS.64 R20, [UR4+0x18] ;  /* 0x00001804ff147984 */ /* 0x000e620008000a00 */
[----:B------:R-:W-:Y:S02]  /*1750*/  HADD2.F32 R18, -RZ, R18.H1_H1 ;  /* 0x30000012ff127230 */ /* 0x000fe40000004100 */
[----:B------:R-:W-:Y:S01]  /*1760*/  FFMA.FTZ R33, R30, R29, R33 ;  /* 0x0000001d1e217223 */ /* 0x000fe20000010021 */
[-C--:B------:R-:W-:Y:S02]  /*1770*/  HFMA2 R30, R34, R3.reuse.H1_H1, -72, -72 ;  /* 0xd480d480221e7431 */ /* 0x080fe40000060003 */
[----:B------:R-:W-:Y:S01]  /*1780*/  FFMA.FTZ R36, R28, R31, RZ ;  /* 0x0000001f1c247223 */ /* 0x000fe200000100ff */
[----:B------:R-:W-:-:S03]  /*1790*/  HFMA2 R31, R32, R3.H1_H1, -72, -72 ;  /* 0xd480d480201f7431 */ /* 0x000fc60000060003 */
[----:B------:R-:W-:Y:S01]  /*17a0*/  FFMA.FTZ R35, R29, R18, R36 ;  /* 0x000000121d237223 */ /* 0x000fe20000010024 */
[----:B------:R-:W-:Y:S02]  /*17b0*/  HADD2.F32 R18, -RZ, R19.H0_H0 ;  /* 0x20000013ff127230 */ /* 0x000fe40000004100 */
[--C-:B------:R-:W-:Y:S02]  /*17c0*/  HADD2.F32 R34, -RZ, R30.reuse.H0_H0 ;  /* 0x2000001eff227230 */ /* 0x100fe40000004100 */
[----:B------:R-:W-:Y:S02]  /*17d0*/  HADD2.F32 R32, -RZ, R31.H0_H0 ;  /* 0x2000001fff207230 */ /* 0x000fe40000004100 */
[----:B------:R-:W-:Y:S02]  /*17e0*/  HADD2.F32 R19, -RZ, R19.H1_H1 ;  /* 0x30000013ff137230 */ /* 0x000fe40000004100 */
[----:B------:R-:W-:Y:S01]  /*17f0*/  FFMA.FTZ R34, R34, R18, R33 ;  /* 0x0000001222227223 */ /* 0x000fe20000010021 */
[----:B------:R-:W-:-:S02]  /*1800*/  HADD2.F32 R33, -RZ, R30.H1_H1 ;  /* 0x3000001eff217230 */ /* 0x000fc40000004100 */
[----:B------:R-:W-:Y:S01]  /*1810*/  FFMA.FTZ R32, R18, R32, R35 ;  /* 0x0000002012207223 */ /* 0x000fe20000010023 */
[----:B------:R-:W-:Y:S01]  /*1820*/  HADD2.F32 R30, -RZ, R31.H1_H1 ;  /* 0x3000001fff1e7230 */ /* 0x000fe20000004100 */
[----:B------:R-:W-:Y:S01]  /*1830*/  LOP3.LUT R31, R8, 0xf000f, RZ, 0xc0, !PT ;  /* 0x000f000f081f7812 */ /* 0x000fe200078ec0ff */
[----:B------:R-:W-:Y:S01]  /*1840*/  FFMA.FTZ R34, R33, R19, R34 ;  /* 0x0000001321227223 */ /* 0x000fe20000010022 */
[----:B------:R-:W-:Y:S02]  /*1850*/  LOP3.LUT R33, R10, 0xf000f, RZ, 0xc0, !PT ;  /* 0x000f000f0a217812 */ /* 0x000fe400078ec0ff */
[----:B------:R-:W-:Y:S01]  /*1860*/  FFMA.FTZ R30, R19, R30, R32 ;  /* 0x0000001e131e7223 */ /* 0x000fe20000010020 */
[----:B------:R-:W-:Y:S02]  /*1870*/  SHF.R.U32.HI R32, RZ, 0x8, R9 ;  /* 0x00000008ff207819 */ /* 0x000fe40000011609 */
[----:B------:R-:W-:Y:S02]  /*1880*/  LOP3.LUT R31, R31, 0x64006400, RZ, 0xfc, !PT ;  /* 0x640064001f1f7812 */ /* 0x000fe400078efcff */
[----:B------:R-:W-:-:S02]  /*1890*/  LOP3.LUT R9, R32, 0xf000f, RZ, 0xc0, !PT ;  /* 0x000f000f20097812 */ /* 0x000fc400078ec0ff */
[----:B------:R-:W-:Y:S01]  /*18a0*/  LOP3.LUT R33, R33, 0x64006400, RZ, 0xfc, !PT ;  /* 0x6400640021217812 */ /* 0x000fe200078efcff */
[----:B------:R-:W-:Y:S01]  /*18b0*/  HADD2 R35, R31, -1032, -1032 ;  /* 0xe408e4081f237430 */ /* 0x000fe20000000000 */
[----:B------:R-:W-:Y:S02]  /*18c0*/  LOP3.LUT R31, R9, 0x64006400, RZ, 0xfc, !PT ;  /* 0x64006400091f7812 */ /* 0x000fe400078efcff */
[----:B------:R-:W-:Y:S01]  /*18d0*/  LOP3.LUT R32, R32, 0xf000f0, RZ, 0xc0, !PT ;  /* 0x00f000f020207812 */ /* 0x000fe200078ec0ff */
[----:B------:R-:W-:Y:S02]  /*18e0*/  HADD2 R36, R33, -1032, -1032 ;  /* 0xe408e40821247430 */ /* 0x000fe40000000000 */
[----:B------:R-:W-:Y:S02]  /*18f0*/  HADD2.F32 R37, -RZ, R35.H0_H0 ;  /* 0x20000023ff257230 */ /* 0x000fe40000004100 */
[----:B------:R-:W-:Y:S01]  /*1900*/  HADD2 R31, R31, -1032, -1032 ;  /* 0xe408e4081f1f7430 */ /* 0x000fe20000000000 */
[----:B------:R-:W-:Y:S01]  /*1910*/  LOP3.LUT R32, R32, 0x64006400, RZ, 0xfc, !PT ;  /* 0x6400640020207812 */ /* 0x000fe200078efcff */
[----:B-1----:R-:W-:-:S02]  /*1920*/  HADD2.F32 R9, -RZ, R20.H0_H0 ;  /* 0x20000014ff097230 */ /* 0x002fc40000004100 */
[----:B------:R-:W-:-:S03]  /*1930*/  HADD2.F32 R33, -RZ, R36.H0_H0 ;  /* 0x20000024ff217230 */ /* 0x000fc60000004100 */
[----:B------:R-:W-:Y:S01]  /*1940*/  FFMA.FTZ R34, R37, R9, R34 ;  /* 0x0000000925227223 */ /* 0x000fe20000010022 */
[----:B------:R-:W-:Y:S02]  /*1950*/  HADD2.F32 R37, -RZ, R36.H1_H1 ;  /* 0x30000024ff257230 */ /* 0x000fe40000004100 */
[----:B------:R-:W-:Y:S01]  /*1960*/  FFMA.FTZ R33, R28, R33, RZ ;  /* 0x000000211c217223 */ /* 0x000fe200000100ff */
[--C-:B------:R-:W-:Y:S02]  /*1970*/  HADD2.F32 R36, -RZ, R31.reuse.H0_H0 ;  /* 0x2000001fff247230 */ /* 0x100fe40000004100 */
[----:B------:R-:W-:Y:S02]  /*1980*/  HADD2.F32 R31, -RZ, R31.H1_H1 ;  /* 0x3000001fff1f7230 */ /* 0x000fe40000004100 */
[----:B------:R-:W-:Y:S01]  /*1990*/  FFMA.FTZ R33, R29, R37, R33 ;  /* 0x000000251d217223 */ /* 0x000fe20000010021 */
[----:B------:R-:W-:Y:S02]  /*19a0*/  HADD2.F32 R37, -RZ, R35.H1_H1 ;  /* 0x30000023ff257230 */ /* 0x000fe40000004100 */
[----:B------:R-:W-:Y:S01]  /*19b0*/  FFMA.FTZ R30, R9, R36, R30 ;  /* 0x00000024091e7223 */ /* 0x000fe2000001001e */
[----:B------:R-:W-:Y:S01]  /*19c0*/  LOP3.LUT R36, R11, 0xf000f, RZ, 0xc0, !PT ;  /* 0x000f000f0b247812 */ /* 0x000fe200078ec0ff */
[----:B------:R-:W-:-:S03]  /*19d0*/  HADD2.F32 R35, -RZ, R20.H1_H1 ;  /* 0x30000014ff237230 */ /* 0x000fc60000004100 */
[----:B------:R-:W-:Y:S02]  /*19e0*/  LOP3.LUT R36, R36, 0x64006400, RZ, 0xfc, !PT ;  /* 0x6400640024247812 */ /* 0x000fe400078efcff */
[----:B------:R-:W-:Y:S01]  /*19f0*/  FFMA.FTZ R20, R37, R35, R34 ;  /* 0x0000002325147223 */ /* 0x000fe20000010022 */
[----:B------:R-:W-:Y:S01]  /*1a00*/  LOP3.LUT R34, R11, 0xf000f0, RZ, 0xc0, !PT ;  /* 0x00f000f00b227812 */ /* 0x000fe200078ec0ff */
[----:B------:R-:W-:Y:S01]  /*1a10*/  FFMA.FTZ R30, R35, R31, R30 ;  /* 0x0000001f231e7223 */ /* 0x000fe2000001001e */
[----:B------:R-:W-:Y:S01]  /*1a20*/  HADD2 R36, R36, -1032, -1032 ;  /* 0xe408e40824247430 */ /* 0x000fe20000000000 */
[----:B------:R-:W-:Y:S02]  /*1a30*/  SHF.R.U32.HI R11, RZ, 0x8, R11 ;  /* 0x00000008ff0b7819 */ /* 0x000fe4000001160b */
[----:B------:R-:W-:Y:S02]  /*1a40*/  LOP3.LUT R34, R34, 0x64006400, RZ, 0xfc, !PT ;  /* 0x6400640022227812 */ /* 0x000fe400078efcff */
[--C-:B------:R-:W-:Y:S01]  /*1a50*/  HADD2.F32 R37, -RZ, R36.reuse.H0_H0 ;  /* 0x20000024ff257230 */ /* 0x100fe20000004100 */
[----:B------:R-:W-:Y:S01]  /*1a60*/  LOP3.LUT R31, R11, 0xf000f0, RZ, 0xc0, !PT ;  /* 0x00f000f00b1f7812 */ /* 0x000fe200078ec0ff */
[----:B------:R-:W-:-:S02]  /*1a70*/  HADD2.F32 R36, -RZ, R36.H1_H1 ;  /* 0x30000024ff247230 */ /* 0x000fc40000004100 */
[----:B------:R-:W-:Y:S02]  /*1a80*/  HFMA2 R34, R34, R3.H1_H1, -72, -72 ;  /* 0xd480d48022227431 */ /* 0x000fe40000060003 */
[----:B------:R-:W-:-:S04]  /*1a90*/  FFMA.FTZ R28, R28, R37, RZ ;  /* 0x000000251c1c7223 */ /* 0x000fc800000100ff */
[----:B------:R-:W-:Y:S01]  /*1aa0*/  FFMA.FTZ R29, R29, R36, R28 ;  /* 0x000000241d1d7223 */ /* 0x000fe2000001001c */
[----:B------:R-:W-:Y:S01]  /*1ab0*/  LOP3.LUT R28, R10, 0xf000f0, RZ, 0xc0, !PT ;  /* 0x00f000f00a1c7812 */ /* 0x000fe200078ec0ff */
[----:B------:R-:W-:-:S03]  /*1ac0*/  HADD2.F32 R36, -RZ, R34.H0_H0 ;  /* 0x20000022ff247230 */ /* 0x000fc60000004100 */
[----:B------:R-:W-:Y:S02]  /*1ad0*/  LOP3.LUT R28, R28, 0x64006400, RZ, 0xfc, !PT ;  /* 0x640064001c1c7812 */ /* 0x000fe400078efcff */
[----:B------:R-:W-:Y:S01]  /*1ae0*/  FFMA.FTZ R36, R18, R36, R29 ;  /* 0x0000002412247223 */ /* 0x000fe2000001001d */
[----:B------:R-:W-:Y:S02]  /*1af0*/  HADD2.F32 R29, -RZ, R34.H1_H1 ;  /* 0x30000022ff1d7230 */ /* 0x000fe40000004100 */
[----:B------:R-:W-:-:S03]  /*1b00*/  HFMA2 R28, R28, R3.H1_H1, -72, -72 ;  /* 0xd480d4801c1c7431 */ /* 0x000fc60000060003 */
[----:B------:R-:W-:Y:S01]  /*1b10*/  FFMA.FTZ R34, R19, R29, R36 ;  /* 0x0000001d13227223 */ /* 0x000fe20000010024 */
[----:B------:R-:W-:Y:S01]  /*1b20*/  LOP3.LUT R29, R11, 0xf000f, RZ, 0xc0, !PT ;  /* 0x000f000f0b1d7812 */ /* 0x000fe200078ec0ff */
[--C-:B------:R-:W-:Y:S02]  /*1b30*/  HADD2.F32 R37, -RZ, R28.reuse.H0_H0 ;  /* 0x2000001cff257230 */ /* 0x100fe40000004100 */
[----:B------:R-:W-:-:S03]  /*1b40*/  HADD2.F32 R28, -RZ, R28.H1_H1 ;  /* 0x3000001cff1c7230 */ /* 0x000fc60000004100 */
[----:B------:R-:W-:Y:S01]  /*1b50*/  FFMA.FTZ R33, R18, R37, R33 ;  /* 0x0000002512217223 */ /* 0x000fe20000010021 */
[----:B------:R-:W-:-:S03]  /*1b60*/  SHF.R.U32.HI R18, RZ, 0x8, R10 ;  /* 0x00000008ff127819 */ /* 0x000fc6000001160a */
[----:B------:R-:W-:Y:S01]  /*1b70*/  FFMA.FTZ R28, R19, R28, R33 ;  /* 0x0000001c131c7223 */ /* 0x000fe20000010021 */
[----:B------:R-:W-:-:S04]  /*1b80*/  LOP3.LUT R10, R18, 0xf000f, RZ, 0xc0, !PT ;  /* 0x000f000f120a7812 */ /* 0x000fc800078ec0ff */
[----:B------:R-:W-:-:S05]  /*1b90*/  LOP3.LUT R10, R10, 0x64006400, RZ, 0xfc, !PT ;  /* 0x640064000a0a7812 */ /* 0x000fca00078efcff */
[----:B------:R-:W-:Y:S01]  /*1ba0*/  HADD2 R19, R10, -1032, -1032 ;  /* 0xe408e4080a137430 */ /* 0x000fe20000000000 */
[----:B------:R-:W-:-:S04]  /*1bb0*/  LOP3.LUT R10, R29, 0x64006400, RZ, 0xfc, !PT ;  /* 0x640064001d0a7812 */ /* 0x000fc800078efcff */
[--C-:B------:R-:W-:Y:S02]  /*1bc0*/  HADD2.F32 R29, -RZ, R19.reuse.H0_H0 ;  /* 0x20000013ff1d7230 */ /* 0x100fe40000004100 */
[----:B------:R-:W-:Y:S02]  /*1bd0*/  HADD2 R10, R10, -1032, -1032 ;  /* 0xe408e4080a0a7430 */ /* 0x000fe40000000000 */
[----:B------:R-:W-:Y:S02]  /*1be0*/  HADD2.F32 R19, -RZ, R19.H1_H1 ;  /* 0x30000013ff137230 */ /* 0x000fe40000004100 */
[----:B------:R-:W-:Y:S01]  /*1bf0*/  FFMA.FTZ R28, R9, R29, R28 ;  /* 0x0000001d091c7223 */ /* 0x000fe2000001001c */
[----:B------:R-:W-:Y:S01]  /*1c00*/  HADD2.F32 R33, -RZ, R10.H0_H0 ;  /* 0x2000000aff217230 */ /* 0x000fe20000004100 */
[----:B------:R-:W-:Y:S02]  /*1c10*/  LOP3.LUT R29, R8, 0xf000f0, RZ, 0xc0, !PT ;  /* 0x00f000f0081d7812 */ /* 0x000fe400078ec0ff */
[----:B------:R-:W-:Y:S01]  /*1c20*/  FFMA.FTZ R28, R35, R19, R28 ;  /* 0x00000013231c7223 */ /* 0x000fe2000001001c */
[----:B------:R-:W-:-:S02]  /*1c30*/  HFMA2 R19, R32, R3.H1_H1, -72, -72 ;  /* 0xd480d48020137431 */ /* 0x000fc40000060003 */
[----:B------:R-:W-:Y:S01]  /*1c40*/  FFMA.FTZ R8, R9, R33, R34 ;  /* 0x0000002109087223 */ /* 0x000fe20000010022 */
[----:B------:R-:W-:Y:S01]  /*1c50*/  LOP3.LUT R34, R29, 0x64006400, RZ, 0xfc, !PT ;  /* 0x640064001d227812 */ /* 0x000fe200078efcff */
[----:B------:R-:W-:Y:S01]  /*1c60*/  HADD2.F32 R9, -RZ, R21.H0_H0 ;  /* 0x20000015ff097230 */ /* 0x000fe20000004100 */
[----:B------:R-:W-:Y:S01]  /*1c70*/  LOP3.LUT R29, R18, 0xf000f0, RZ, 0xc0, !PT ;  /* 0x00f000f0121d7812 */ /* 0x000fe200078ec0ff */
[----:B------:R-:W-:Y:S01]  /*1c80*/  HADD2.F32 R33, -RZ, R10.H1_H1 ;  /* 0x3000000aff217230 */ /* 0x000fe20000004100 */
[----:B------:R-:W-:Y:S01]  /*1c90*/  LOP3.LUT R32, R31, 0x64006400, RZ, 0xfc, !PT ;  /* 0x640064001f207812 */ /* 0x000fe200078efcff */
[-C--:B------:R-:W-:Y:S01]  /*1ca0*/  HFMA2 R18, R34, R3.reuse.H1_H1, -72, -72 ;  /* 0xd480d48022127431 */ /* 0x080fe20000060003 */
[----:B------:R-:W-:Y:S01]  /*1cb0*/  LOP3.LUT R34, R29, 0x64006400, RZ, 0xfc, !PT ;  /* 0x640064001d227812 */ /* 0x000fe200078efcff */
[----:B------:R-:W-:Y:S02]  /*1cc0*/  HADD2.F32 R31, -RZ, R19.H0_H0 ;  /* 0x20000013ff1f7230 */ /* 0x000fe40000004100 */
[----:B------:R-:W-:Y:S01]  /*1cd0*/  FFMA.FTZ R8, R35, R33, R8 ;  /* 0x0000002123087223 */ /* 0x000fe20000010008 */
[----:B------:R-:W-:-:S02]  /*1ce0*/  HFMA2 R10, R32, R3.H1_H1, -72, -72 ;  /* 0xd480d480200a7431 */ /* 0x000fc40000060003 */
[----:B------:R-:W-:Y:S02]  /*1cf0*/  HADD2.F32 R29, -RZ, R18.H0_H0 ;  /* 0x20000012ff1d7230 */ /* 0x000fe40000004100 */
[----:B------:R-:W-:Y:S02]  /*1d00*/  HFMA2 R11, R34, R3.H1_H1, -72, -72 ;  /* 0xd480d480220b7431 */ /* 0x000fe40000060003 */
[----:B------:R-:W-:Y:S01]  /*1d10*/  FFMA.FTZ R30, R9, R31, R30 ;  /* 0x0000001f091e7223 */ /* 0x000fe2000001001e */
[----:B------:R-:W-:Y:S02]  /*1d20*/  HADD2.F32 R21, -RZ, R21.H1_H1 ;  /* 0x30000015ff157230 */ /* 0x000fe40000004100 */
[----:B------:R-:W-:Y:S01]  /*1d30*/  FFMA.FTZ R20, R29, R9, R20 ;  /* 0x000000091d147223 */ /* 0x000fe20000010014 */
[----:B------:R-:W-:Y:S02]  /*1d40*/  HADD2.F32 R29, -RZ, R11.H0_H0 ;  /* 0x2000000bff1d7230 */ /* 0x000fe40000004100 */
[----:B------:R-:W-:-:S02]  /*1d50*/  HADD2.F32 R31, -RZ, R10.H0_H0 ;  /* 0x2000000aff1f7230 */ /* 0x000fc40000004100 */
[----:B------:R-:W-:Y:S02]  /*1d60*/  HADD2.F32 R19, -RZ, R19.H1_H1 ;  /* 0x30000013ff137230 */ /* 0x000fe40000004100 */
[C---:B------:R-:W-:Y:S01]  /*1d70*/  FFMA.FTZ R28, R9.reuse, R29, R28 ;  /* 0x0000001d091c7223 */ /* 0x040fe2000001001c */
[----:B------:R-:W-:Y:S02]  /*1d80*/  HADD2.F32 R29, -RZ, R18.H1_H1 ;  /* 0x30000012ff1d7230 */ /* 0x000fe40000004100 */
[----:B------:R-:W-:Y:S01]  /*1d90*/  FFMA.FTZ R31, R9, R31, R8 ;  /* 0x0000001f091f7223 */ /* 0x000fe20000010008 */
[----:B------:R-:W-:Y:S02]  /*1da0*/  HADD2.F32 R11, -RZ, R11.H1_H1 ;  /* 0x3000000bff0b7230 */ /* 0x000fe40000004100 */
[----:B------:R-:W-:Y:S01]  /*1db0*/  FFMA.FTZ R19, R21, R19, R30 ;  /* 0x0000001315137223 */ /* 0x000fe2000001001e */
[----:B------:R-:W-:Y:S02]  /*1dc0*/  HADD2.F32 R10, -RZ, R10.H1_H1 ;  /* 0x3000000aff0a7230 */ /* 0x000fe40000004100 */
[----:B------:R-:W-:Y:S01]  /*1dd0*/  FFMA.FTZ R20, R29, R21, R20 ;  /* 0x000000151d147223 */ /* 0x000fe20000010014 */
        /* <DEDUP_REMOVED lines=14> */
.L_x_4984:
[----:B------:R-:W-:Y:S05]  /*1ec0*/  @!P0 BRA `(.L_x_4985) ;  /* 0x00000008002c8947 */ /* 0x000fea0003800000 */
        /* <DEDUP_REMOVED lines=139> */
.L_x_4985:
[----:B------:R-:W-:Y:S05]  /*2780*/  @!P0 BRA `(.L_x_4982) ;  /* 0x0000000800308947 */ /* 0x000fea0003800000 */
[----:B------:R-:W-:Y:S01]  /*2790*/  IMAD.WIDE R8, R23, 0x4, R26 ;  /* 0x0000000417087825 */ /* 0x000fe200078e021a */
[----:B------:R-:W1:Y:S05]  /*27a0*/  LDS.64 R18, [UR4+0x30] ;  /* 0x00003004ff127984 */ /* 0x000e6a0008000a00 */
[----:B------:R-:W2:Y:S02]  /*27b0*/  LDG.E.128.CONSTANT R8, desc[UR6][R8.64] ;  /* 0x0000000608087981 */ /* 0x000ea4000c1e9d00 */
[----:B--2---:R-:W-:Y:S02]  /*27c0*/  LOP3.LUT R21, R9, 0xf000f, RZ, 0xc0, !PT ;  /* 0x000f000f09157812 */ /* 0x004fe400078ec0ff */
        /* <DEDUP_REMOVED lines=8> */
[----:B------:R-:W-:-:S02]  /*2850*/  HADD2 R32, R20, -1032, -1032 ;  /* 0xe408e40814207430 */ /* 0x000fc40000000000 */
[----:B------:R-:W-:Y:S02]  /*2860*/  HADD2 R33, R26, -1032, -1032 ;  /* 0xe408e4081a217430 */ /* 0x000fe40000000000 */
[----:B-1----:R-:W-:Y:S02]  /*2870*/  HADD2.F32 R26, -RZ, R18.H0_H0 ;  /* 0x20000012ff1a7230 */ /* 0x002fe40000004100 */
[----:B------:R-:W-:Y:S02]  /*2880*/  HADD2 R28, R27, -1032, -1032 ;  /* 0xe408e4081b1c7430 */ /* 0x000fe40000000000 */
[----:B------:R-:W-:Y:S01]  /*2890*/  HADD2.F32 R35, -RZ, R34.H0_H0 ;  /* 0x20000022ff237230 */ /* 0x000fe20000004100 */
[----:B------:R-:W1:Y:S01]  /*28a0*/  LDS.64 R20, [UR4+0x38] ;  /* 0x00003804ff147984 */ /* 0x000e620008000a00 */
[----:B------:R-:W-:Y:S02]  /*28b0*/  HADD2.F32 R29, -RZ, R32.H0_H0 ;  /* 0x20000020ff1d7230 */ /* 0x000fe40000004100 */
[----:B------:R-:W-:-:S02]  /*28c0*/  HADD2.F32 R31, -RZ, R33.H0_H0 ;  /* 0x20000021ff1f7230 */ /* 0x000fc40000004100 */
[C---:B------:R-:W-:Y:S01]  /*28d0*/  FFMA.FTZ R30, R26.reuse, R35, RZ ;  /* 0x000000231a1e7223 */ /* 0x040fe200000100ff */
[----:B------:R-:W-:Y:S02]  /*28e0*/  HADD2.F32 R27, -RZ, R28.H0_H0 ;  /* 0x2000001cff1b7230 */ /* 0x000fe40000004100 */
[----:B------:R-:W-:Y:S01]  /*28f0*/  FFMA.FTZ R29, R29, R26, RZ ;  /* 0x0000001a1d1d7223 */ /* 0x000fe200000100ff */
[----:B------:R-:W-:Y:S02]  /*2900*/  HADD2.F32 R34, -RZ, R34.H1_H1 ;  /* 0x30000022ff227230 */ /* 0x000fe40000004100 */
[C---:B------:R-:W-:Y:S01]  /*2910*/  FFMA.FTZ R31, R26.reuse, R31, RZ ;  /* 0x0000001f1a1f7223 */ /* 0x040fe200000100ff */
[----:B------:R-:W-:Y:S02]  /*2920*/  HADD2.F32 R32, -RZ, R32.H1_H1 ;  /* 0x30000020ff207230 */ /* 0x000fe40000004100 */
[----:B------:R-:W-:Y:S01]  /*2930*/  FFMA.FTZ R26, R26, R27, RZ ;  /* 0x0000001b1a1a7223 */ /* 0x000fe200000100ff */
[----:B------:R-:W-:-:S02]  /*2940*/  HADD2.F32 R27, -RZ, R18.H1_H1 ;  /* 0x30000012ff1b7230 */ /* 0x000fc40000004100 */
[----:B------:R-:W-:Y:S01]  /*2950*/  HADD2.F32 R18, -RZ, R33.H1_H1 ;  /* 0x30000021ff127230 */ /* 0x000fe20000004100 */
[----:B------:R-:W-:Y:S02]  /*2960*/  LOP3.LUT R33, R9, 0xf000f0, RZ, 0xc0, !PT ;  /* 0x00f000f009217812 */ /* 0x000fe400078ec0ff */
[C---:B------:R-:W-:Y:S01]  /*2970*/  FFMA.FTZ R30, R27.reuse, R34, R30 ;  /* 0x000000221b1e7223 */ /* 0x040fe2000001001e */
[----:B------:R-:W-:Y:S01]  /*2980*/  FFMA.FTZ R32, R32, R27, R29 ;  /* 0x0000001b20207223 */ /* 0x000fe2000001001d */
[----:B------:R-:W-:Y:S01]  /*2990*/  LOP3.LUT R29, R8, 0xf000f0, RZ, 0xc0, !PT ;  /* 0x00f000f0081d7812 */ /* 0x000fe200078ec0ff */
[----:B------:R-:W-:Y:S01]  /*29a0*/  FFMA.FTZ R18, R27, R18, R31 ;  /* 0x000000121b127223 */ /* 0x000fe2000001001f */
[----:B------:R-:W-:Y:S01]  /*29b0*/  LOP3.LUT R34, R33, 0x64006400, RZ, 0xfc, !PT ;  /* 0x6400640021227812 */ /* 0x000fe200078efcff */
[----:B------:R-:W-:Y:S01]  /*29c0*/  HADD2.F32 R31, -RZ, R28.H1_H1 ;  /* 0x3000001cff1f7230 */ /* 0x000fe20000004100 */
[----:B------:R-:W-:Y:S02]  /*29d0*/  LOP3.LUT R28, R29, 0x64006400, RZ, 0xfc, !PT ;  /* 0x640064001d1c7812 */ /* 0x000fe400078efcff */
[----:B------:R-:W-:Y:S01]  /*29e0*/  SHF.R.U32.HI R9, RZ, 0x8, R9 ;  /* 0x00000008ff097819 */ /* 0x000fe20000011609 */
[----:B------:R-:W-:-:S02]  /*29f0*/  HFMA2 R29, R34, R3.H1_H1, -72, -72 ;  /* 0xd480d480221d7431 */ /* 0x000fc40000060003 */
[----:B------:R-:W-:Y:S01]  /*2a00*/  FFMA.FTZ R26, R27, R31, R26 ;  /* 0x0000001f1b1a7223 */ /* 0x000fe2000001001a */
[----:B------:R-:W-:Y:S01]  /*2a10*/  HADD2.F32 R27, -RZ, R19.H0_H0 ;  /* 0x20000013ff1b7230 */ /* 0x000fe20000004100 */
[----:B------:R-:W-:Y:S01]  /*2a20*/  SHF.R.U32.HI R8, RZ, 0x8, R8 ;  /* 0x00000008ff087819 */ /* 0x000fe20000011608 */
[----:B------:R-:W-:Y:S02]  /*2a30*/  HFMA2 R31, R28, R3.H1_H1, -72, -72 ;  /* 0xd480d4801c1f7431 */ /* 0x000fe40000060003 */
[----:B------:R-:W-:Y:S01]  /*2a40*/  HADD2.F32 R33, -RZ, R29.H0_H0 ;  /* 0x2000001dff217230 */ /* 0x000fe20000004100 */
[C---:B------:R-:W-:Y:S01]  /*2a50*/  LOP3.LUT R34, R8.reuse, 0xf000f, RZ, 0xc0, !PT ;  /* 0x000f000f08227812 */ /* 0x040fe200078ec0ff */
[----:B------:R-:W-:Y:S01]  /*2a60*/  HADD2.F32 R28, -RZ, R19.H1_H1 ;  /* 0x30000013ff1c7230 */ /* 0x000fe20000004100 */
[----:B------:R-:W-:Y:S02]  /*2a70*/  LOP3.LUT R8, R8, 0xf000f0, RZ, 0xc0, !PT ;  /* 0x00f000f008087812 */ /* 0x000fe400078ec0ff */
[----:B------:R-:W-:Y:S01]  /*2a80*/  FFMA.FTZ R33, R27, R33, R30 ;  /* 0x000000211b217223 */ /* 0x000fe2000001001e */
[----:B------:R-:W-:Y:S01]  /*2a90*/  LOP3.LUT R30, R9, 0xf000f, RZ, 0xc0, !PT ;  /* 0x000f000f091e7812 */ /* 0x000fe200078ec0ff */
[----:B------:R-:W-:Y:S01]  /*2aa0*/  HADD2.F32 R35, -RZ, R31.H0_H0 ;  /* 0x2000001fff237230 */ /* 0x000fe20000004100 */
[----:B------:R-:W-:Y:S01]  /*2ab0*/  LOP3.LUT R34, R34, 0x64006400, RZ, 0xfc, !PT ;  /* 0x6400640022227812 */ /* 0x000fe200078efcff */
[----:B------:R-:W-:Y:S01]  /*2ac0*/  HADD2.F32 R29, -RZ, R29.H1_H1 ;  /* 0x3000001dff1d7230 */ /* 0x000fe20000004100 */
[----:B------:R-:W-:Y:S01]  /*2ad0*/  LOP3.LUT R30, R30, 0x64006400, RZ, 0xfc, !PT ;  /* 0x640064001e1e7812 */ /* 0x000fe200078efcff */
[----:B------:R-:W-:-:S02]  /*2ae0*/  HADD2.F32 R36, -RZ, R31.H1_H1 ;  /* 0x3000001fff247230 */ /* 0x000fc40000004100 */
[----:B------:R-:W-:Y:S01]  /*2af0*/  FFMA.FTZ R35, R35, R27, R32 ;  /* 0x0000001b23237223 */ /* 0x000fe20000010020 */
[----:B------:R-:W-:Y:S02]  /*2b00*/  HADD2 R31, R34, -1032, -1032 ;  /* 0xe408e408221f7430 */ /* 0x000fe40000000000 */
[----:B------:R-:W-:Y:S01]  /*2b10*/  FFMA.FTZ R32, R28, R29, R33 ;  /* 0x0000001d1c207223 */ /* 0x000fe20000010021 */
[----:B------:R-:W-:Y:S02]  /*2b20*/  HADD2 R30, R30, -1032, -1032 ;  /* 0xe408e4081e1e7430 */ /* 0x000fe40000000000 */
[----:B-1----:R-:W-:Y:S02]  /*2b30*/  HADD2.F32 R29, -RZ, R20.H0_H0 ;  /* 0x20000014ff1d7230 */ /* 0x002fe40000004100 */
[----:B------:R-:W-:Y:S01]  /*2b40*/  FFMA.FTZ R36, R36, R28, R35 ;  /* 0x0000001c24247223 */ /* 0x000fe20000010023 */
[--C-:B------:R-:W-:Y:S01]  /*2b50*/  HADD2.F32 R33, -RZ, R31.reuse.H0_H0 ;  /* 0x2000001fff217230 */ /* 0x100fe20000004100 */
[----:B------:R-:W-:Y:S01]  /*2b60*/  LOP3.LUT R9, R9, 0xf000f0, RZ, 0xc0, !PT ;  /* 0x00f000f009097812 */ /* 0x000fe200078ec0ff */
        /* <DEDUP_REMOVED lines=8> */
[----:B------:R-:W-:Y:S01]  /*2bf0*/  HADD2.F32 R30, -RZ, R30.H1_H1 ;  /* 0x3000001eff1e7230 */ /* 0x000fe20000004100 */
[----:B------:R-:W-:Y:S01]  /*2c00*/  SHF.R.U32.HI R10, RZ, 0x8, R10 ;  /* 0x00000008ff0a7819 */ /* 0x000fe2000001160a */
[----:B------:R-:W-:-:S02]  /*2c10*/  HFMA2 R8, R8, R3.H1_H1, -72, -72 ;  /* 0xd480d48008087431 */ /* 0x000fc40000060003 */
[----:B------:R-:W-:Y:S01]  /*2c20*/  FFMA.FTZ R32, R32, R34, R33 ;  /* 0x0000002220207223 */ /* 0x000fe20000010021 */
[----:B------:R-:W-:Y:S01]  /*2c30*/  LOP3.LUT R33, R11, 0xf000f0, RZ, 0xc0, !PT ;  /* 0x00f000f00b217812 */ /* 0x000fe200078ec0ff */
[-C--:B------:R-:W-:Y:S01]  /*2c40*/  HFMA2 R31, R20, R3.reuse.H1_H1, -72, -72 ;  /* 0xd480d480141f7431 */ /* 0x080fe20000060003 */
[----:B------:R-:W-:Y:S01]  /*2c50*/  SHF.R.U32.HI R11, RZ, 0x8, R11 ;  /* 0x00000008ff0b7819 */ /* 0x000fe2000001160b */
[----:B------:R-:W-:Y:S01]  /*2c60*/  FFMA.FTZ R19, R34, R30, R19 ;  /* 0x0000001e22137223 */ /* 0x000fe20000010013 */
[----:B------:R-:W-:Y:S02]  /*2c70*/  LOP3.LUT R20, R33, 0x64006400, RZ, 0xfc, !PT ;  /* 0x6400640021147812 */ /* 0x000fe400078efcff */
[--C-:B------:R-:W-:Y:S01]  /*2c80*/  HADD2.F32 R33, -RZ, R31.reuse.H0_H0 ;  /* 0x2000001fff217230 */ /* 0x100fe20000004100 */
[----:B------:R-:W-:Y:S01]  /*2c90*/  LOP3.LUT R30, R11, 0xf000f0, RZ, 0xc0, !PT ;  /* 0x00f000f00b1e7812 */ /* 0x000fe200078ec0ff */
[----:B------:R-:W-:Y:S02]  /*2ca0*/  HADD2.F32 R31, -RZ, R31.H1_H1 ;  /* 0x3000001fff1f7230 */ /* 0x000fe40000004100 */
[----:B------:R-:W-:-:S02]  /*2cb0*/  HFMA2 R20, R20, R3.H1_H1, -72, -72 ;  /* 0xd480d48014147431 */ /* 0x000fc40000060003 */
[----:B------:R-:W-:-:S03]  /*2cc0*/  FFMA.FTZ R33, R27, R33, R18 ;  /* 0x000000211b217223 */ /* 0x000fc60000010012 */
[--C-:B------:R-:W-:Y:S02]  /*2cd0*/  HADD2.F32 R18, -RZ, R20.reuse.H0_H0 ;  /* 0x20000014ff127230 */ /* 0x100fe40000004100 */
[----:B------:R-:W-:-:S03]  /*2ce0*/  HADD2.F32 R36, -RZ, R20.H1_H1 ;  /* 0x30000014ff247230 */ /* 0x000fc60000004100 */
[----:B------:R-:W-:Y:S01]  /*2cf0*/  FFMA.FTZ R27, R27, R18, R26 ;  /* 0x000000121b1b7223 */ /* 0x000fe2000001001a */
[----:B------:R-:W-:Y:S02]  /*2d00*/  LOP3.LUT R18, R10, 0xf000f, RZ, 0xc0, !PT ;  /* 0x000f000f0a127812 */ /* 0x000fe400078ec0ff */
[----:B------:R-:W-:Y:S01]  /*2d10*/  LOP3.LUT R26, R11, 0xf000f, RZ, 0xc0, !PT ;  /* 0x000f000f0b1a7812 */ /* 0x000fe200078ec0ff */
[----:B------:R-:W-:Y:S01]  /*2d20*/  FFMA.FTZ R36, R28, R36, R27 ;  /* 0x000000241c247223 */ /* 0x000fe2000001001b */
[----:B------:R-:W-:Y:S02]  /*2d30*/  LOP3.LUT R18, R18, 0x64006400, RZ, 0xfc, !PT ;  /* 0x6400640012127812 */ /* 0x000fe400078efcff */
[----:B------:R-:W-:-:S03]  /*2d40*/  LOP3.LUT R26, R26, 0x64006400, RZ, 0xfc, !PT ;  /* 0x640064001a1a7812 */ /* 0x000fc600078efcff */
[----:B------:R-:W-:Y:S02]  /*2d50*/  HADD2 R18, R18, -1032, -1032 ;  /* 0xe408e40812127430 */ /* 0x000fe40000000000 */
[----:B------:R-:W-:Y:S02]  /*2d60*/  HADD2 R20, R26, -1032, -1032 ;  /* 0xe408e4081a147430 */ /* 0x000fe40000000000 */
[----:B------:R-:W-:Y:S01]  /*2d70*/  FFMA.FTZ R26, R28, R31, R33 ;  /* 0x0000001f1c1a7223 */ /* 0x000fe20000010021 */
[----:B------:R-:W-:Y:S01]  /*2d80*/  LOP3.LUT R28, R10, 0xf000f0, RZ, 0xc0, !PT ;  /* 0x00f000f00a1c7812 */ /* 0x000fe200078ec0ff */
[--C-:B------:R-:W-:Y:S02]  /*2d90*/  HADD2.F32 R27, -RZ, R18.reuse.H0_H0 ;  /* 0x20000012ff1b7230 */ /* 0x100fe40000004100 */
[----:B------:R-:W-:Y:S01]  /*2da0*/  HADD2.F32 R18, -RZ, R18.H1_H1 ;  /* 0x30000012ff127230 */ /* 0x000fe20000004100 */
[----:B------:R-:W-:Y:S01]  /*2db0*/  LOP3.LUT R28, R28, 0x64006400, RZ, 0xfc, !PT ;  /* 0x640064001c1c7812 */ /* 0x000fe200078efcff */
[----:B------:R-:W-:-:S02]  /*2dc0*/  HADD2.F32 R31, -RZ, R20.H0_H0 ;  /* 0x20000014ff1f7230 */ /* 0x000fc40000004100 */
[----:B------:R-:W-:Y:S01]  /*2dd0*/  FFMA.FTZ R27, R29, R27, R26 ;  /* 0x0000001b1d1b7223 */ /* 0x000fe2000001001a */
[----:B------:R-:W-:Y:S01]  /*2de0*/  LOP3.LUT R26, R9, 0x64006400, RZ, 0xfc, !PT ;  /* 0x64006400091a7812 */ /* 0x000fe200078efcff */
[----:B------:R-:W-:Y:S02]  /*2df0*/  HADD2.F32 R10, -RZ, R21.H0_H0 ;  /* 0x20000015ff0a7230 */ /* 0x000fe40000004100 */
[-C--:B------:R-:W-:Y:S02]  /*2e00*/  HFMA2 R11, R28, R3.reuse.H1_H1, -72, -72 ;  /* 0xd480d4801c0b7431 */ /* 0x080fe40000060003 */
[----:B------:R-:W-:Y:S01]  /*2e10*/  FFMA.FTZ R27, R34, R18, R27 ;  /* 0x00000012221b7223 */ /* 0x000fe2000001001b */
[----:B------:R-:W-:Y:S01]  /*2e20*/  LOP3.LUT R18, R30, 0x64006400, RZ, 0xfc, !PT ;  /* 0x640064001e127812 */ /* 0x000fe200078efcff */
[----:B------:R-:W-:Y:S02]  /*2e30*/  HFMA2 R9, R26, R3.H1_H1, -72, -72 ;  /* 0xd480d4801a097431 */ /* 0x000fe40000060003 */
[----:B------:R-:W-:-:S02]  /*2e40*/  HADD2.F32 R28, -RZ, R20.H1_H1 ;  /* 0x30000014ff1c7230 */ /* 0x000fc40000004100 */
[----:B------:R-:W-:Y:S01]  /*2e50*/  FFMA.FTZ R29, R29, R31, R36 ;  /* 0x0000001f1d1d7223 */ /* 0x000fe20000010024 */
[----:B------:R-:W-:Y:S02]  /*2e60*/  HADD2.F32 R31, -RZ, R8.H0_H0 ;  /* 0x20000008ff1f7230 */ /* 0x000fe40000004100 */
[----:B------:R-:W-:Y:S02]  /*2e70*/  HFMA2 R18, R18, R3.H1_H1, -72, -72 ;  /* 0xd480d48012127431 */ /* 0x000fe40000060003 */
        /* <DEDUP_REMOVED lines=29> */
.L_x_4982:
[----:B------:R-:W-:Y:S01]  /*3050*/  IADD3 R22, R22, 0x20, RZ ;  /* 0x0000002016167810 */ /* 0x000fe20007ffe0ff */
[----:B------:R-:W-:Y:S01]  /*3060*/  UIADD3 UR4, UR4, 0x40, URZ ;  /* 0x0000004004047890 */ /* 0x000fe2000fffe03f */
[----:B------:R-:W-:Y:S02]  /*3070*/  LEA R24, P1, R23, R24, 0x4 ;  /* 0x0000001817187211 */ /* 0x000fe400078220ff */
[C---:B------:R-:W-:Y:S02]  /*3080*/  ISETP.GE.AND P0, PT, R22.reuse, UR5, PT ;  /* 0x0000000516007c0c */ /* 0x040fe4000bf06270 */
[----:B------:R-:W-:Y:S02]  /*3090*/  ISETP.LT.AND P3, PT, R22, R7, PT ;  /* 0x000000071600720c */ /* 0x000fe40003f61270 */
[----:B------:R-:W-:-:S11]  /*30a0*/  IADD3.X R25, R25, R17, RZ, P1, !PT ;  /* 0x0000001119197210 */ /* 0x000fd60000ffe4ff */
[----:B------:R-:W-:Y:S05]  /*30b0*/  @!P0 BRA P3, `(.L_x_4986) ;  /* 0xffffffdc00008947 */ /* 0x000fea000183ffff */
.L_x_4981:
[----:B------:R-:W-:Y:S01]  /*30c0*/  ISETP.GE.AND P0, PT, R22, R7, PT ;  /* 0x000000071600720c */ /* 0x000fe20003f06270 */
[----:B------:R-:W-:-:S03]  /*30d0*/  ULDC UR5, c[0x0][0x26c] ;  /* 0x00009b0000057ab9 */ /* 0x000fc60000000800 */
[----:B------:R-:W-:-:S13]  /*30e0*/  ISETP.GE.OR P0, PT, R22, UR5, P0 ;  /* 0x0000000516007c0c */ /* 0x000fda0008706670 */
[----:B------:R-:W-:Y:S05]  /*30f0*/  @P0 BRA `(.L_x_4987) ;  /* 0x0000000800940947 */ /* 0x000fea0003800000 */
[----:B------:R-:W1:Y:S01]  /*3100*/  LDC R21, c[0x0][0x23c] ;  /* 0x00008f00ff157b82 */ /* 0x000e620000000800 */
[----:B------:R-:W-:Y:S01]  /*3110*/  PRMT R8, R12, 0x9910, RZ ;  /* 0x000099100c087816 */ /* 0x000fe200000000ff */
[----:B------:R-:W-:-:S03]  /*3120*/  ULDC UR5, c[0x0][0x26c] ;  /* 0x00009b0000057ab9 */ /* 0x000fc60000000800 */
[----:B------:R-:W-:Y:S02]  /*3130*/  ISETP.EQ.OR P3, PT, R8, RZ, !P2 ;  /* 0x000000ff0800720c */ /* 0x000fe40005762670 */
[----:B-1----:R-:W-:-:S04]  /*3140*/  SHF.R.S32.HI R20, RZ, 0x1f, R21 ;  /* 0x0000001fff147819 */ /* 0x002fc80000011415 */
[----:B------:R-:W-:-:S07]  /*3150*/  SHF.L.U64.HI R20, R21, 0x2, R20 ;  /* 0x0000000215147819 */ /* 0x000fce0000010214 */
.L_x_4989:
[----:B------:R-:W-:-:S04]  /*3160*/  IADD3 R22, R22, 0x10, RZ ;  /* 0x0000001016167810 */ /* 0x000fc80007ffe0ff */
[C---:B------:R-:W-:Y:S02]  /*3170*/  ISETP.GE.AND P0, PT, R22.reuse, UR5, PT ;  /* 0x0000000516007c0c */ /* 0x040fe4000bf06270 */
[----:B------:R-:W-:Y:S01]  /*3180*/  ISETP.LT.AND P4, PT, R22, R7, PT ;  /* 0x000000071600720c */ /* 0x000fe20003f81270 */
[----:B------:R-:W-:-:S12]  /*3190*/  @P3 BRA `(.L_x_4988) ;  /* 0x00000008005c3947 */ /* 0x000fd80003800000 */
[----:B------:R-:W2:Y:S01]  /*31a0*/  LDG.E.128.CONSTANT R8, desc[UR6][R24.64] ;  /* 0x0000000618087981 */ /* 0x000ea2000c1e9d00 */
[----:B------:R-:W-:Y:S01]  /*31b0*/  HFMA2.MMA R17, -RZ, RZ, 0, 0.0625 ;  /* 0x00002c00ff117435 */ /* 0x000fe200000001ff */
[----:B------:R-:W-:Y:S02]  /*31c0*/  MOV R16, 0x3400 ;  /* 0x0000340000107802 */ /* 0x000fe40000000f00 */
[----:B------:R-:W1:Y:S01]  /*31d0*/  LDS.128 R12, [UR4] ;  /* 0x00000004ff0c7984 */ /* 0x000e620008000c00 */
[----:B------:R-:W-:Y:S02]  /*31e0*/  MOV R18, 0x2400 ;  /* 0x0000240000127802 */ /* 0x000fe40000000f00 */
[----:B0-----:R-:W-:Y:S02]  /*31f0*/  PRMT R5, R5, 0x5410, R16 ;  /* 0x0000541005057816 */ /* 0x001fe40000000010 */
[----:B------:R-:W-:Y:S02]  /*3200*/  PRMT R3, R3, 0x5410, R18 ;  /* 0x0000541003037816 */ /* 0x000fe40000000012 */
[----:B------:R-:W-:-:S02]  /*3210*/  PRMT R4, R4, 0x5410, R17 ;  /* 0x0000541004047816 */ /* 0x000fc40000000011 */
[----:B------:R-:W-:Y:S02]  /*3220*/  PRMT R6, R6, 0x5410, R5 ;  /* 0x0000541006067816 */ /* 0x000fe40000000005 */
        /* <DEDUP_REMOVED lines=30> */
[----:B------:R-:W-:Y:S01]  /*3410*/  LOP3.LUT R18, R9, 0x300030, RZ, 0xc0, !PT ;  /* 0x0030003009127812 */ /* 0x000fe200078ec0ff */
[----:B------:R-:W-:Y:S01]  /*3420*/  HFMA2 R31, R28, R5.H1_H1, -258, -258 ;  /* 0xdc08dc081c1f7431 */ /* 0x000fe20000060005 */
[----:B------:R-:W-:Y:S01]  /*3430*/  LOP3.LUT R27, R10, 0x300030, RZ, 0xc0, !PT ;  /* 0x003000300a1b7812 */ /* 0x000fe200078ec0ff */
[----:B------:R-:W-:Y:S01]  /*3440*/  HFMA2 R26, R33, R13, R26 ;  /* 0x0000000d211a7231 */ /* 0x000fe2000000001a */
[----:B------:R-:W-:Y:S02]  /*3450*/  LOP3.LUT R17, R17, 0x64006400, RZ, 0xfc, !PT ;  /* 0x6400640011117812 */ /* 0x000fe400078efcff */
[----:B------:R-:W-:Y:S02]  /*3460*/  LOP3.LUT R19, R18, 0x64006400, RZ, 0xfc, !PT ;  /* 0x6400640012137812 */ /* 0x000fe400078efcff */
[----:B------:R-:W-:Y:S01]  /*3470*/  LOP3.LUT R29, R27, 0x64006400, RZ, 0xfc, !PT ;  /* 0x640064001b1d7812 */ /* 0x000fe200078efcff */
[----:B------:R-:W-:Y:S01]  /*3480*/  HFMA2.MMA R27, R31, R13, R16 ;  /* 0x0000000d1f1b7235 */ /* 0x000fe20000000010 */
[-C--:B------:R-:W-:Y:S01]  /*3490*/  HFMA2 R28, R17, R4.reuse.H1_H1, -66, -66 ;  /* 0xd420d420111c7431 */ /* 0x080fe20000060004 */
[----:B------:R-:W-:Y:S01]  /*34a0*/  LOP3.LUT R31, R10, 0xc000c0, RZ, 0xc0, !PT ;  /* 0x00c000c00a1f7812 */ /* 0x000fe200078ec0ff */
[-C--:B------:R-:W-:Y:S01]  /*34b0*/  HFMA2 R13, R19, R4.reuse.H1_H1, -66, -66 ;  /* 0xd420d420130d7431 */ /* 0x080fe20000060004 */
[----:B------:R-:W-:Y:S01]  /*34c0*/  SHF.R.U32.HI R10, RZ, 0x8, R10 ;  /* 0x00000008ff0a7819 */ /* 0x000fe2000001160a */
[----:B------:R-:W-:Y:S01]  /*34d0*/  HFMA2 R30, R29, R4.H1_H1, -66, -66 ;  /* 0xd420d4201d1e7431 */ /* 0x000fe20000060004 */
[----:B------:R-:W0:Y:S01]  /*34e0*/  LDS.128 R16, [UR4+0x10] ;  /* 0x00001004ff107984 */ /* 0x000e220008000c00 */
[----:B------:R-:W-:Y:S01]  /*34f0*/  HFMA2 R13, R13, R14, R12 ;  /* 0x0000000e0d0d7231 */ /* 0x000fe2000000000c */
[----:B------:R-:W-:Y:S01]  /*3500*/  HFMA2.MMA R23, R28, R14, R23 ;  /* 0x0000000e1c177235 */ /* 0x000fe20000000017 */
[----:B------:R-:W-:-:S02]  /*3510*/  LOP3.LUT R29, R11, 0x300030, RZ, 0xc0, !PT ;  /* 0x003000300b1d7812 */ /* 0x000fc400078ec0ff */
[----:B------:R-:W-:Y:S01]  /*3520*/  HFMA2.MMA R12, R30, R14, R27 ;  /* 0x0000000e1e0c7235 */ /* 0x000fe2000000001b */
        /* <DEDUP_REMOVED lines=8> */
[----:B------:R-:W-:Y:S01]  /*35b0*/  LOP3.LUT R27, R11, 0xc000c0, RZ, 0xc0, !PT ;  /* 0x00c000c00b1b7812 */ /* 0x000fe200078ec0ff */
[-C--:B------:R-:W-:Y:S01]  /*35c0*/  HFMA2 R32, R32, R3.reuse.H1_H1, -18, -18 ;  /* 0xcc80cc8020207431 */ /* 0x080fe20000060003 */
[----:B------:R-:W-:Y:S01]  /*35d0*/  SHF.R.U32.HI R9, RZ, 0x8, R9 ;  /* 0x00000008ff097819 */ /* 0x000fe20000011609 */
[----:B------:R-:W-:Y:S01]  /*35e0*/  HFMA2 R29, R28, R3.H1_H1, -18, -18 ;  /* 0xcc80cc801c1d7431 */ /* 0x000fe20000060003 */
[----:B------:R-:W-:Y:S01]  /*35f0*/  HFMA2.MMA R13, R30, R15, R13 ;  /* 0x0000000f1e0d7235 */ /* 0x000fe2000000000d */
[----:B------:R-:W-:Y:S01]  /*3600*/  SHF.R.U32.HI R11, RZ, 0x8, R11 ;  /* 0x00000008ff0b7819 */ /* 0x000fe2000001160b */
[----:B------:R-:W-:Y:S01]  /*3610*/  HFMA2.MMA R26, R31, R14, R26 ;  /* 0x0000000e1f1a7235 */ /* 0x000fe2000000001a */
[----:B------:R-:W-:Y:S01]  /*3620*/  LOP3.LUT R30, R27, 0x64006400, RZ, 0xfc, !PT ;  /* 0x640064001b1e7812 */ /* 0x000fe200078efcff */
[-C--:B------:R-:W-:Y:S01]  /*3630*/  HFMA2 R12, R29, R15.reuse, R12 ;  /* 0x0000000f1d0c7231 */ /* 0x080fe2000000000c */
[----:B------:R-:W-:Y:S01]  /*3640*/  SHF.R.U32.HI R8, RZ, 0x8, R8 ;  /* 0x00000008ff087819 */ /* 0x000fe20000011608 */
[----:B------:R-:W-:Y:S01]  /*3650*/  HFMA2 R14, R32, R15, R23 ;  /* 0x0000000f200e7231 */ /* 0x000fe20000000017 */
[----:B------:R-:W-:Y:S01]  /*3660*/  LOP3.LUT R27, R9, 0x30003, RZ, 0xc0, !PT ;  /* 0x00030003091b7812 */ /* 0x000fe200078ec0ff */
[----:B------:R-:W-:Y:S01]  /*3670*/  HFMA2 R31, R30, R3.H1_H1, -18, -18 ;  /* 0xcc80cc801e1f7431 */ /* 0x000fe20000060003 */
[----:B------:R-:W-:-:S02]  /*3680*/  LOP3.LUT R29, R11, 0x30003, RZ, 0xc0, !PT ;  /* 0x000300030b1d7812 */ /* 0x000fc400078ec0ff */
[----:B------:R-:W-:Y:S02]  /*3690*/  LOP3.LUT R23, R8, 0x30003, RZ, 0xc0, !PT ;  /* 0x0003000308177812 */ /* 0x000fe400078ec0ff */
[----:B------:R-:W-:Y:S01]  /*36a0*/  LOP3.LUT R28, R10, 0x30003, RZ, 0xc0, !PT ;  /* 0x000300030a1c7812 */ /* 0x000fe200078ec0ff */
[----:B------:R-:W-:Y:S01]  /*36b0*/  HFMA2.MMA R26, R31, R15, R26 ;  /* 0x0000000f1f1a7235 */ /* 0x000fe2000000001a */
        /* <DEDUP_REMOVED lines=8> */
[C---:B------:R-:W-:Y:S01]  /*3740*/  LOP3.LUT R27, R11.reuse, 0x300030, RZ, 0xc0, !PT ;  /* 0x003000300b1b7812 */ /* 0x040fe200078ec0ff */
[----:B------:R-:W-:Y:S01]  /*3750*/  HADD2 R15, R28, -1026, -1026 ;  /* 0xe402e4021c0f7430 */ /* 0x000fe20000000000 */
[----:B------:R-:W-:Y:S01]  /*3760*/  LOP3.LUT R28, R11, 0xc000c, RZ, 0xc0, !PT ;  /* 0x000c000c0b1c7812 */ /* 0x000fe200078ec0ff */
[-C--:B0-----:R-:W-:Y:S01]  /*3770*/  HFMA2 R14, R23, R16.reuse, R14 ;  /* 0x00000010170e7231 */ /* 0x081fe2000000000e */
[-C--:B------:R-:W-:Y:S01]  /*3780*/  HFMA2.MMA R13, R30, R16.reuse, R13 ;  /* 0x000000101e0d7235 */ /* 0x080fe2000000000d */
[----:B------:R-:W-:Y:S01]  /*3790*/  HFMA2 R12, R15, R16, R12 ;  /* 0x000000100f0c7231 */ /* 0x000fe2000000000c */
[----:B------:R-:W-:Y:S01]  /*37a0*/  HFMA2.MMA R16, R29, R16, R26 ;  /* 0x000000101d107235 */ /* 0x000fe2000000001a */
[----:B------:R-:W-:-:S02]  /*37b0*/  LOP3.LUT R26, R9, 0xc000c, RZ, 0xc0, !PT ;  /* 0x000c000c091a7812 */ /* 0x000fc400078ec0ff */
[----:B------:R-:W-:Y:S02]  /*37c0*/  LOP3.LUT R28, R28, 0x64006400, RZ, 0xfc, !PT ;  /* 0x640064001c1c7812 */ /* 0x000fe400078efcff */
[----:B------:R-:W-:Y:S02]  /*37d0*/  LOP3.LUT R26, R26, 0x64006400, RZ, 0xfc, !PT ;  /* 0x640064001a1a7812 */ /* 0x000fe400078efcff */
[----:B------:R-:W-:Y:S01]  /*37e0*/  LOP3.LUT R30, R10, 0xc000c, RZ, 0xc0, !PT ;  /* 0x000c000c0a1e7812 */ /* 0x000fe200078ec0ff */
[-C--:B------:R-:W-:Y:S01]  /*37f0*/  HFMA2 R35, R28, R5.reuse.H1_H1, -258, -258 ;  /* 0xdc08dc081c237431 */ /* 0x080fe20000060005 */
[----:B------:R-:W-:Y:S01]  /*3800*/  LOP3.LUT R23, R9, 0x300030, RZ, 0xc0, !PT ;  /* 0x0030003009177812 */ /* 0x000fe200078ec0ff */
[-C--:B------:R-:W-:Y:S01]  /*3810*/  HFMA2 R26, R26, R5.reuse.H1_H1, -258, -258 ;  /* 0xdc08dc081a1a7431 */ /* 0x080fe20000060005 */
[----:B------:R-:W-:Y:S02]  /*3820*/  LOP3.LUT R32, R32, 0x64006400, RZ, 0xfc, !PT ;  /* 0x6400640020207812 */ /* 0x000fe400078efcff */
[----:B------:R-:W-:Y:S01]  /*3830*/  LOP3.LUT R27, R27, 0x64006400, RZ, 0xfc, !PT ;  /* 0x640064001b1b7812 */ /* 0x000fe200078efcff */
[-C--:B------:R-:W-:Y:S01]  /*3840*/  HFMA2.MMA R16, R35, R17.reuse, R16 ;  /* 0x0000001123107235 */ /* 0x080fe20000000010 */
[----:B------:R-:W-:Y:S01]  /*3850*/  LOP3.LUT R29, R8, 0x300030, RZ, 0xc0, !PT ;  /* 0x00300030081d7812 */ /* 0x000fe200078ec0ff */
[-C--:B------:R-:W-:Y:S01]  /*3860*/  HFMA2 R31, R32, R5.reuse.H1_H1, -258, -258 ;  /* 0xdc08dc08201f7431 */ /* 0x080fe20000060005 */
[----:B------:R-:W-:Y:S01]  /*3870*/  LOP3.LUT R30, R30, 0x64006400, RZ, 0xfc, !PT ;  /* 0x640064001e1e7812 */ /* 0x000fe200078efcff */
[-C--:B------:R-:W-:Y:S01]  /*3880*/  HFMA2 R27, R27, R4.reuse.H1_H1, -66, -66 ;  /* 0xd420d4201b1b7431 */ /* 0x080fe20000060004 */
[----:B------:R-:W-:Y:S01]  /*3890*/  LOP3.LUT R8, R8, 0xc000c0, RZ, 0xc0, !PT ;  /* 0x00c000c008087812 */ /* 0x000fe200078ec0ff */
[----:B------:R-:W-:Y:S01]  /*38a0*/  HFMA2.MMA R13, R26, R17, R13 ;  /* 0x000000111a0d7235 */ /* 0x000fe2000000000d */
[----:B------:R-:W-:Y:S01]  /*38b0*/  LOP3.LUT R23, R23, 0x64006400, RZ, 0xfc, !PT ;  /* 0x6400640017177812 */ /* 0x000fe200078efcff */
[----:B------:R-:W-:Y:S01]  /*38c0*/  HFMA2 R33, R30, R5.H1_H1, -258, -258 ;  /* 0xdc08dc081e217431 */ /* 0x000fe20000060005 */
[----:B------:R-:W-:Y:S01]  /*38d0*/  LOP3.LUT R28, R10, 0xc000c0, RZ, 0xc0, !PT ;  /* 0x00c000c00a1c7812 */ /* 0x000fe200078ec0ff */
        /* <DEDUP_REMOVED lines=8> */
[----:B------:R-:W-:Y:S02]  /*3960*/  LOP3.LUT R15, R10, 0x300030, RZ, 0xc0, !PT ;  /* 0x003000300a0f7812 */ /* 0x000fe400078ec0ff */
[----:B------:R-:W-:Y:S02]  /*3970*/  LOP3.LUT R30, R11, 0x64006400, RZ, 0xfc, !PT ;  /* 0x640064000b1e7812 */ /* 0x000fe400078efcff */
[----:B------:R-:W-:Y:S01]  /*3980*/  LOP3.LUT R10, R9, 0x64006400, RZ, 0xfc, !PT ;  /* 0x64006400090a7812 */ /* 0x000fe200078efcff */
[----:B------:R-:W-:Y:S01]  /*3990*/  HFMA2.MMA R9, R31, R17, R14 ;  /* 0x000000111f097235 */ /* 0x000fe2000000000e */
[-C--:B------:R-:W-:Y:S01]  /*39a0*/  HFMA2 R14, R8, R3.reuse.H1_H1, -18, -18 ;  /* 0xcc80cc80080e7431 */ /* 0x080fe20000060003 */
[----:B------:R-:W-:Y:S01]  /*39b0*/  LOP3.LUT R15, R15, 0x64006400, RZ, 0xfc, !PT ;  /* 0x640064000f0f7812 */ /* 0x000fe200078efcff */
[-C--:B------:R-:W-:Y:S01]  /*39c0*/  HFMA2 R8, R28, R3.reuse.H1_H1, -18, -18 ;  /* 0xcc80cc801c087431 */ /* 0x080fe20000060003 */
[----:B------:R-:W-:Y:S01]  /*39d0*/  LOP3.LUT R29, R29, 0x64006400, RZ, 0xfc, !PT ;  /* 0x640064001d1d7812 */ /* 0x000fe200078efcff */
[----:B------:R-:W-:-:S02]  /*39e0*/  HFMA2 R28, R30, R3.H1_H1, -18, -18 ;  /* 0xcc80cc801e1c7431 */ /* 0x000fc40000060003 */
[----:B------:R-:W-:Y:S02]  /*39f0*/  HFMA2 R10, R10, R3.H1_H1, -18, -18 ;  /* 0xcc80cc800a0a7431 */ /* 0x000fe40000060003 */
[-C--:B------:R-:W-:Y:S02]  /*3a00*/  HFMA2 R15, R15, R4.reuse.H1_H1, -66, -66 ;  /* 0xd420d4200f0f7431 */ /* 0x080fe40000060004 */
[-C--:B------:R-:W-:Y:S01]  /*3a10*/  HFMA2.MMA R16, R28, R19.reuse, R16 ;  /* 0x000000131c107235 */ /* 0x080fe20000000010 */
[----:B------:R-:W-:Y:S01]  /*3a20*/  HFMA2 R29, R29, R4.H1_H1, -66, -66 ;  /* 0xd420d4201d1d7431 */ /* 0x000fe20000060004 */
[----:B------:R-:W-:Y:S01]  /*3a30*/  HFMA2.MMA R13, R10, R19, R13 ;  /* 0x000000130a0d7235 */ /* 0x000fe2000000000d */
[-C--:B------:R-:W-:Y:S01]  /*3a40*/  HFMA2 R12, R15, R18.reuse, R12 ;  /* 0x000000120f0c7231 */ /* 0x080fe2000000000c */
[----:B------:R-:W-:Y:S01]  /*3a50*/  PRMT R4, R4, 0x5410, R3 ;  /* 0x0000541004047816 */ /* 0x000fe20000000003 */
[----:B------:R-:W-:Y:S02]  /*3a60*/  HFMA2 R9, R29, R18, R9 ;  /* 0x000000121d097231 */ /* 0x000fe40000000009 */
        /* <DEDUP_REMOVED lines=10> */
.L_x_4988:
[----:B------:R-:W-:Y:S01]  /*3b10*/  LEA R24, P1, R21, R24, 0x2 ;  /* 0x0000001815187211 */ /* 0x000fe200078210ff */
[----:B------:R-:W-:-:S03]  /*3b20*/  UIADD3 UR4, UR4, 0x20, URZ ;  /* 0x0000002004047890 */ /* 0x000fc6000fffe03f */
[----:B------:R-:W-:Y:S01]  /*3b30*/  IADD3.X R25, R25, R20, RZ, P1, !PT ;  /* 0x0000001419197210 */ /* 0x000fe20000ffe4ff */
[----:B------:R-:W-:Y:S08]  /*3b40*/  @!P0 BRA P4, `(.L_x_4989) ;  /* 0xfffffff400848947 */ /* 0x000ff0000203ffff */
.L_x_4987:
[----:B------:R-:W-:Y:S05]  /*3b50*/  @!P2 EXIT ;  /* 0x000000000000a94d */ /* 0x000fea0003800000 */
[----:B------:R-:W1:Y:S01]  /*3b60*/  S2R R3, SR_CTAID.X ;  /* 0x0000000000037919 */ /* 0x000e620000002500 */
[----:B------:R-:W2:Y:S01]  /*3b70*/  S2UR UR4, SR_CTAID.Y ;  /* 0x00000000000479c3 */ /* 0x000ea20000002600 */
[----:B------:R-:W1:Y:S07]  /*3b80*/  S2R R6, SR_TID.X ;  /* 0x0000000000067919 */ /* 0x000e6e0000002100 */
[----:B------:R-:W2:Y:S08]  /*3b90*/  LDC R8, c[0x0][0x23c] ;  /* 0x00008f00ff087b82 */ /* 0x000eb00000000800 */
[----:B0-----:R-:W0:Y:S01]  /*3ba0*/  LDC.64 R4, c[0x0][0x230] ;  /* 0x00008c00ff047b82 */ /* 0x001e220000000a00 */
[----:B-1----:R-:W-:-:S04]  /*3bb0*/  LEA R3, R3, R6, 0x5 ;  /* 0x0000000603037211 */ /* 0x002fc800078e28ff */
[----:B------:R-:W-:-:S05]  /*3bc0*/  SHF.L.U32 R3, R3, 0x2, RZ ;  /* 0x0000000203037819 */ /* 0x000fca00000006ff */
[----:B--2---:R-:W-:Y:S01]  /*3bd0*/  IMAD R7, R8, UR4, R3 ;  /* 0x0000000408077c24 */ /* 0x004fe2000f8e0203 */
[----:B------:R-:W-:-:S03]  /*3be0*/  MOV R3, R2 ;  /* 0x0000000200037202 */ /* 0x000fc60000000f00 */
[----:B0-----:R-:W-:-:S05]  /*3bf0*/  IMAD.WIDE R6, R7, 0x2, R4 ;  /* 0x0000000207067825 */ /* 0x001fca00078e0204 */
[----:B------:R0:W-:Y:S01]  /*3c00*/  ATOM.E.ADD.F16x2.RN.STRONG.GPU P0, RZ, desc[UR6][R6.64], R3 ;  /* 0x0000000306ff79a2 */ /* 0x0001e2000810e1c6 */
[----:B------:R-:W-:Y:S01]  /*3c10*/  BSSY B0, `(.L_x_4990) ;  /* 0x0000011000007945 */ /* 0x000fe20003800000 */
[----:B------:R-:W-:-:S03]  /*3c20*/  MOV R9, R0 ;  /* 0x0000000000097202 */ /* 0x000fc60000000f00 */
[----:B0-----:R-:W-:Y:S05]  /*3c30*/  @P0 BRA `(.L_x_4991) ;  /* 0x0000000000380947 */ /* 0x001fea0003800000 */
[----:B------:R-:W0:Y:S02]  /*3c40*/  QSPC.E.S P0, RZ, [R6] ;  /* 0x0000000006ff73aa */ /* 0x000e240000000500 */
[----:B0-----:R-:W-:Y:S05]  /*3c50*/  @!P0 BRA `(.L_x_4992) ;  /* 0x0000000000248947 */ /* 0x001fea0003800000 */
[----:B------:R-:W-:-:S04]  /*3c60*/  MOV R4, R6 ;  /* 0x0000000600047202 */ /* 0x000fc80000000f00 */
[----:B------:R-:W-:Y:S02]  /*3c70*/  MOV R4, R4 ;  /* 0x0000000400047202 */ /* 0x000fe40000000f00 */
[----:B------:R-:W-:-:S07]  /*3c80*/  MOV R5, R2 ;  /* 0x0000000200057202 */ /* 0x000fce0000000f00 */
.L_x_4993:
[----:B------:R-:W0:Y:S02]  /*3c90*/  LDS R2, [R4] ;  /* 0x0000000004027984 */ /* 0x000e240000000800 */
[----:B0-----:R-:W-:-:S06]  /*3ca0*/  HADD2 R3, R2, R5 ;  /* 0x0000000502037230 */ /* 0x001fcc0000000000 */
[----:B------:R-:W0:Y:S02]  /*3cb0*/  ATOMS.CAST.SPIN R3, [R4], R2, R3 ;  /* 0x000000020403738d */ /* 0x000e240001800003 */
[----:B0-----:R-:W-:-:S13]  /*3cc0*/  ISETP.EQ.U32.AND P0, PT, R3, 0x1, PT ;  /* 0x000000010300780c */ /* 0x001fda0003f02070 */
[----:B------:R-:W-:Y:S05]  /*3cd0*/  @!P0 BRA `(.L_x_4993) ;  /* 0xfffffffc00ec8947 */ /* 0x000fea000383ffff */
[----:B------:R-:W-:Y:S05]  /*3ce0*/  BRA `(.L_x_4991) ;  /* 0x00000000000c7947 */ /* 0x000fea0003800000 */
.L_x_4992:
[----:B------:R-:W2:Y:S02]  /*3cf0*/  LD.E R2, desc[UR6][R6.64] ;  /* 0x0000000606027980 */ /* 0x000ea4000c101900 */
[----:B--2---:R-:W-:-:S05]  /*3d00*/  IADD3 R3, R3, R2, RZ ;  /* 0x0000000203037210 */ /* 0x004fca0007ffe0ff */
[----:B------:R0:W-:Y:S02]  /*3d10*/  ST.E desc[UR6][R6.64], R3 ;  /* 0x0000000306007985 */ /* 0x0001e4000c101906 */
.L_x_4991:
[----:B------:R-:W-:Y:S05]  /*3d20*/  BSYNC B0 ;  /* 0x0000000000007941 */ /* 0x000fea0003800000 */
.L_x_4990:
[----:B------:R1:W-:Y:S02]  /*3d30*/  ATOM.E.ADD.F16x2.RN.STRONG.GPU P0, RZ, desc[UR6][R6.64+0x4], R9 ;  /* 0x0000040906ff79a2 */ /* 0x0003e4000810e1c6 */
[----:B-1----:R-:W-:Y:S05]  /*3d40*/  @P0 EXIT ;  /* 0x000000000000094d */ /* 0x002fea0003800000 */
[----:B------:R-:W1:Y:S02]  /*3d50*/  QSPC.E.S P0, RZ, [R6+0x4] ;  /* 0x0000040006ff73aa */ /* 0x000e640000000500 */
[----:B-1----:R-:W-:Y:S05]  /*3d60*/  @!P0 BRA `(.L_x_4994) ;  /* 0x0000000000208947 */ /* 0x002fea0003800000 */
[----:B------:R-:W-:-:S04]  /*3d70*/  MOV R2, R6 ;  /* 0x0000000600027202 */ /* 0x000fc80000000f00 */
[----:B------:R-:W-:-:S07]  /*3d80*/  MOV R2, R2 ;  /* 0x0000000200027202 */ /* 0x000fce0000000f00 */
.L_x_4995:
[----:B------:R-:W1:Y:S02]  /*3d90*/  LDS R4, [R2+0x4] ;  /* 0x0000040002047984 */ /* 0x000e640000000800 */
[----:B-1----:R-:W-:-:S10]  /*3da0*/  HFMA2.MMA R5, R4, 1, 1, R0 ;  /* 0x3c003c0004057835 */ /* 0x002fd40000000000 */
[----:B------:R-:W1:Y:S02]  /*3db0*/  ATOMS.CAST.SPIN R5, [R2+0x4], R4, R5 ;  /* 0x000004040205738d */ /* 0x000e640001800005 */
[----:B-1----:R-:W-:-:S13]  /*3dc0*/  ISETP.EQ.U32.AND P0, PT, R5, 0x1, PT ;  /* 0x000000010500780c */ /* 0x002fda0003f02070 */
[----:B------:R-:W-:Y:S05]  /*3dd0*/  @!P0 BRA `(.L_x_4995) ;  /* 0xfffffffc00ec8947 */ /* 0x000fea000383ffff */
[----:B------:R-:W-:Y:S05]  /*3de0*/  EXIT ;  /* 0x000000000000794d */ /* 0x000fea0003800000 */
.L_x_4994:
[----:B------:R-:W0:Y:S02]  /*3df0*/  LD.E R0, desc[UR6][R6.64+0x4] ;  /* 0x0000040606007980 */ /* 0x000e24000c101900 */
[----:B0-----:R-:W-:-:S05]  /*3e00*/  IADD3 R3, R9, R0, RZ ;  /* 0x0000000009037210 */ /* 0x001fca0007ffe0ff */
[----:B------:R-:W-:Y:S01]  /*3e10*/  ST.E desc[UR6][R6.64+0x4], R3 ;  /* 0x0000040306007985 */ /* 0x000fe2000c101906 */
[----:B------:R-:W-:Y:S05]  /*3e20*/  EXIT ;  /* 0x000000000000794d */ /* 0x000fea0003800000 */
.L_x_4996:
        /* <DEDUP_REMOVED lines=13> */
.L_x_5264:


//--------------------- .text._Z23gemm_half_q_half_kernelILi1ELi172ELb1ELb0ELi32EEvPK6__halfPKjS4_S2_PS0_iiiiPKtS7_iiiiiibS2_i --------------------------
	.section	.text._Z23gemm_half_q_half_kernelILi1ELi172ELb1ELb0ELi32EEvPK6__halfPKjS4_S2_PS0_iiiiPKtS7_iiiiiibS2_i,"ax",@progbits
	.align	128
        .global         _Z23gemm_half_q_half_kernelILi1ELi172ELb1ELb0ELi32EEvPK6__halfPKjS4_S2_PS0_iiiiPKtS7_iiiiiibS2_i
        .type           _Z23gemm_half_q_half_kernelILi1ELi172ELb1ELb0ELi32EEvPK6__halfPKjS4_S2_PS0_iiiiPKtS7_iiiiiibS2_i,@function
        .size           _Z23gemm_half_q_half_kernelILi1ELi172ELb1ELb0ELi32EEvPK6__halfPKjS4_S2_PS0_iiiiPKtS7_iiiiiibS2_i,(.L_x_5265 - _Z23gemm_half_q_half_kernelILi1ELi172ELb1ELb0ELi32EEvPK6__halfPKjS4_S2_PS0_iiiiPKtS7_iiiiiibS2_i)
        .other          _Z23gemm_half_q_half_kernelILi1ELi172ELb1ELb0ELi32EEvPK6__halfPKjS4_S2_PS0_iiiiPKtS7_iiiiiibS2_i,@"STO_CUDA_ENTRY STV_DEFAULT"
_Z23gemm_half_q_half_kernelILi1ELi172ELb1ELb0ELi32EEvPK6__halfPKjS4_S2_PS0_iiiiPKtS7_iiiiiibS2_i:
.text._Z23gemm_half_q_half_kernelILi1ELi172ELb1ELb0ELi32EEvPK6__halfPKjS4_S2_PS0_iiiiPKtS7_iiiiiibS2_i:
        /* <DEDUP_REMOVED lines=49> */
.L_x_4998:
[----:B------:R-:W-:Y:S05]  /*0310*/  BSYNC B0 ;  /* 0x0000000000007941 */ /* 0x000fea0003800000 */
.L_x_4997:
[----:B------:R-:W-:Y:S01]  /*0320*/  ULDC UR4, c[0x0][0x23c] ;  /* 0x00008f0000047ab9 */ /* 0x000fe20000000800 */
[----:B------:R-:W-:Y:S02]  /*0330*/  SHF.L.U32 R14, R14, 0x2, RZ ;  /* 0x000000020e0e7819 */ /* 0x000fe400000006ff */
[----:B0-----:R-:W-:-:S04]  /*0340*/  MOV R7, UR4 ;  /* 0x0000000400077c02 */ /* 0x001fc80008000f00 */
[----:B------:R-:W-:-:S13]  /*0350*/  ISETP.GE.AND P0, PT, R14, R7, PT ;  /* 0x000000070e00720c */ /* 0x000fda0003f06270 */
[----:B------:R-:W-:Y:S05]  /*0360*/  @P0 EXIT ;  /* 0x000000000000094d */ /* 0x000fea0003800000 */
[----:B------:R-:W0:Y:S01]  /*0370*/  LDC.U8 R2, c[0x0][0x270] ;  /* 0x00009c00ff027b82 */ /* 0x000e220000000000 */
[----:B------:R-:W-:-:S07]  /*0380*/  ISETP.GE.AND P2, PT, R25, R24, PT ;  /* 0x000000181900720c */ /* 0x000fce0003f46270 */
[----:B------:R-:W1:Y:S08]  /*0390*/  LDC R6, c[0x0][0x25c] ;  /* 0x00009700ff067b82 */ /* 0x000e700000000800 */
[----:B------:R-:W2:Y:S01]  /*03a0*/  LDC R16, c[0x0][0x264] ;  /* 0x00009900ff107b82 */ /* 0x000ea20000000800 */
[----:B0-----:R-:W-:-:S04]  /*03b0*/  PRMT R2, R2, 0x8880, RZ ;  /* 0x0000888002027816 */ /* 0x001fc800000000ff */
[----:B------:R-:W-:-:S04]  /*03c0*/  ISETP.NE.AND P0, PT, R2, RZ, PT ;  /* 0x000000ff0200720c */ /* 0x000fc80003f05270 */
[----:B------:R-:W-:-:S04]  /*03d0*/  ISETP.NE.OR P0, PT, R10, RZ, !P0 ;  /* 0x000000ff0a00720c */ /* 0x000fc80004705670 */
[----:B------:R-:W-:-:S13]  /*03e0*/  ISETP.LT.OR P0, PT, R0, 0x1, P0 ;  /* 0x000000010000780c */ /* 0x000fda0000701670 */
        /* <DEDUP_REMOVED lines=19> */
.L_x_5000:
        /* <DEDUP_REMOVED lines=40> */
.L_x_4999:
        /* <DEDUP_REMOVED lines=13> */
.L_x_5001:
        /* <DEDUP_REMOVED lines=8> */
.L_x_5002:
        /* <DEDUP_REMOVED lines=13> */
.L_x_5003:
        /* <DEDUP_REMOVED lines=8> */
.L_x_5004:
        /* <DEDUP_REMOVED lines=11> */
.L_x_5005:
[C---:B------:R-:W-:Y:S01]  /*0af0*/  VIMNMX R11, R25.reuse, UR8, PT ;  /* 0x00000008190b7c48 */ /* 0x040fe2000bfe0100 */
[----:B------:R-:W1:Y:S01]  /*0b00*/  S2UR UR5, SR_CgaCtaId ;  /* 0x00000000000579c3 */ /* 0x000e620000008800 */
[C---:B------:R-:W-:Y:S01]  /*0b10*/  ISETP.GE.AND P0, PT, R25.reuse, R24, PT ;  /* 0x000000181900720c */ /* 0x040fe20003f06270 */
[----:B------:R-:W-:Y:S01]  /*0b20*/  ULDC.64 UR10, c[0x0][0x218] ;  /* 0x00008600000a7ab9 */ /* 0x000fe20000000a00 */
[----:B------:R-:W-:Y:S01]  /*0b30*/  SHF.R.S32.HI R12, RZ, 0x1f, R11 ;  /* 0x0000001fff0c7819 */ /* 0x000fe2000001140b */
[----:B------:R-:W-:Y:S01]  /*0b40*/  UMOV UR4, 0x400 ;  /* 0x0000040000047882 */ /* 0x000fe20000000000 */
[----:B------:R-:W-:Y:S02]  /*0b50*/  ISETP.GE.OR P0, PT, R25, UR8, P0 ;  /* 0x0000000819007c0c */ /* 0x000fe40008706670 */
[----:B------:R-:W-:-:S04]  /*0b60*/  LEA.HI R12, R12, R11, RZ, 0x5 ;  /* 0x0000000b0c0c7211 */ /* 0x000fc800078f28ff */
[----:B------:R-:W-:-:S04]  /*0b70*/  SHF.R.S32.HI R11, RZ, 0x5, R12 ;  /* 0x00000005ff0b7819 */ /* 0x000fc8000001140c */
[----:B------:R-:W-:-:S04]  /*0b80*/  LEA R8, R11, R8, 0x3 ;  /* 0x000000080b087211 */ /* 0x000fc800078e18ff */
[----:B------:R-:W-:Y:S02]  /*0b90*/  IADD3 R5, R10, R8, R5 ;  /* 0x000000080a057210 */ /* 0x000fe40007ffe005 */
[----:B------:R-:W-:Y:S02]  /*0ba0*/  SHF.R.S32.HI R8, RZ, 0x1f, R14 ;  /* 0x0000001fff087819 */ /* 0x000fe4000001140e */
[----:B------:R-:W-:Y:S01]  /*0bb0*/  IADD3 R6, R9, R5, R6 ;  /* 0x0000000509067210 */ /* 0x000fe20007ffe006 */
[----:B-1----:R-:W-:Y:S01]  /*0bc0*/  ULEA UR4, UR5, UR4, 0x18 ;  /* 0x0000000405047291 */ /* 0x002fe2000f8ec03f */
[----:B------:R-:W-:-:S03]  /*0bd0*/  PRMT R5, RZ, 0x5410, RZ ;  /* 0x00005410ff057816 */ /* 0x000fc600000000ff */
[----:B------:R-:W-:-:S05]  /*0be0*/  IMAD R9, R6, R7, RZ ;  /* 0x0000000706097224 */ /* 0x000fca00078e02ff */
[----:B------:R-:W-:Y:S02]  /*0bf0*/  SHF.R.S32.HI R11, RZ, 0x1f, R9 ;  /* 0x0000001fff0b7819 */ /* 0x000fe40000011409 */
[----:B------:R-:W-:-:S04]  /*0c00*/  IADD3 R29, P2, R14, R9, RZ ;  /* 0x000000090e1d7210 */ /* 0x000fc80007f5e0ff */
[----:B------:R-:W-:Y:S02]  /*0c10*/  IADD3.X R6, R11, R8, RZ, P2, !PT ;  /* 0x000000080b067210 */ /* 0x000fe400017fe4ff */
        /* <DEDUP_REMOVED lines=16> */
.L_x_5011:
[----:B-1----:R-:W1:Y:S02]  /*0d20*/  LDC R7, c[0x0][0x23c] ;  /* 0x00008f00ff077b82 */ /* 0x002e640000000800 */
        /* <DEDUP_REMOVED lines=11> */
[----:B------:R-:W-:Y:S02]  /*0de0*/  IADD3 R37, R35, -0x80, RZ ;  /* 0xffffff8023257810 */ /* 0x000fe40007ffe0ff */
[----:B------:R-:W-:Y:S02]  /*0df0*/  LOP3.LUT R28, R10, 0xff, RZ, 0xc0, !PT ;  /* 0x000000ff0a1c7812 */ /* 0x000fe400078ec0ff */
[----:B------:R-:W-:Y:S01]  /*0e00*/  LOP3.LUT R29, R11, 0xff, RZ, 0xc0, !PT ;  /* 0x000000ff0b1d7812 */ /* 0x000fe200078ec0ff */
[----:B------:R-:W1:Y:S01]  /*0e10*/  I2F.F16 R43, R43 ;  /* 0x0000002b002b7306 */ /* 0x000e620000200c00 */
[----:B------:R-:W-:-:S02]  /*0e20*/  IADD3 R35, R28, -0x80, RZ ;  /* 0xffffff801c237810 */ /* 0x000fc40007ffe0ff */
[----:B------:R-:W-:Y:S02]  /*0e30*/  SHF.R.U32.HI R28, RZ, 0x8, R8 ;  /* 0x00000008ff1c7819 */ /* 0x000fe40000011608 */
[----:B------:R-:W-:Y:S02]  /*0e40*/  IADD3 R29, R29, -0x80, RZ ;  /* 0xffffff801d1d7810 */ /* 0x000fe40007ffe0ff */
[----:B------:R-:W-:Y:S01]  /*0e50*/  LOP3.LUT R28, R28, 0xff, RZ, 0xc0, !PT ;  /* 0x000000ff1c1c7812 */ /* 0x000fe200078ec0ff */
[----:B------:R-:W2:Y:S01]  /*0e60*/  I2F.F16 R37, R37 ;  /* 0x0000002500257306 */ /* 0x000ea20000200c00 */
[----:B------:R-:W-:Y:S02]  /*0e70*/  SHF.R.U32.HI R39, RZ, 0x8, R9 ;  /* 0x00000008ff277819 */ /* 0x000fe40000011609 */
[----:B------:R-:W-:Y:S01]  /*0e80*/  IADD3 R40, R28, -0x80, RZ ;  /* 0xffffff801c287810 */ /* 0x000fe20007ffe0ff */
[----:B------:R-:W-:Y:S01]  /*0e90*/  HADD2.F32 R28, -RZ, R18.H0_H0 ;  /* 0x20000012ff1c7230 */ /* 0x000fe20000004100 */
[----:B------:R-:W-:Y:S01]  /*0ea0*/  LOP3.LUT R39, R39, 0xff, RZ, 0xc0, !PT ;  /* 0x000000ff27277812 */ /* 0x000fe200078ec0ff */
[----:B-1----:R-:W-:-:S02]  /*0eb0*/  HADD2.F32 R43, -RZ, R43.H0_H0 ;  /* 0x2000002bff2b7230 */ /* 0x002fc40000004100 */
[----:B------:R-:W1:Y:S01]  /*0ec0*/  I2F.F16 R35, R35 ;  /* 0x0000002300237306 */ /* 0x000e620000200c00 */
[----:B------:R-:W-:Y:S02]  /*0ed0*/  SHF.R.U32.HI R41, RZ, 0x8, R10 ;  /* 0x00000008ff297819 */ /* 0x000fe4000001160a */
[----:B------:R-:W-:Y:S02]  /*0ee0*/  IADD3 R39, R39, -0x80, RZ ;  /* 0xffffff8027277810 */ /* 0x000fe40007ffe0ff */
[----:B------:R-:W-:Y:S01]  /*0ef0*/  LOP3.LUT R41, R41, 0xff, RZ, 0xc0, !PT ;  /* 0x000000ff29297812 */ /* 0x000fe200078ec0ff */
[----:B--2---:R-:W-:Y:S02]  /*0f00*/  HADD2.F32 R37, -RZ, R37.H0_H0 ;  /* 0x20000025ff257230 */ /* 0x004fe40000004100 */
[----:B------:R-:W2:Y:S01]  /*0f10*/  I2F.F16 R29, R29 ;  /* 0x0000001d001d7306 */ /* 0x000ea20000200c00 */
[----:B------:R-:W-:Y:S02]  /*0f20*/  LEA.HI R38, R8, 0xffffff80, RZ, 0x8 ;  /* 0xffffff8008267811 */ /* 0x000fe400078f40ff */
[----:B------:R-:W-:Y:S01]  /*0f30*/  SHF.R.U32.HI R8, RZ, 0x10, R8 ;  /* 0x00000010ff087819 */ /* 0x000fe20000011608 */
[----:B------:R-:W-:Y:S01]  /*0f40*/  FFMA.FTZ R42, R37, R28, RZ ;  /* 0x0000001c252a7223 */ /* 0x000fe200000100ff */
[----:B------:R-:W-:Y:S01]  /*0f50*/  FFMA.FTZ R37, R28, R43, RZ ;  /* 0x0000002b1c257223 */ /* 0x000fe200000100ff */
[----:B------:R-:W-:Y:S01]  /*0f60*/  SHF.R.U32.HI R43, RZ, 0x8, R11 ;  /* 0x00000008ff2b7819 */ /* 0x000fe2000001160b */
[----:B-1----:R-:W-:Y:S01]  /*0f70*/  HADD2.F32 R35, -RZ, R35.H0_H0 ;  /* 0x20000023ff237230 */ /* 0x002fe20000004100 */
[----:B------:R-:W1:Y:S01]  /*0f80*/  I2F.F16 R40, R40 ;  /* 0x0000002800287306 */ /* 0x000e620000200c00 */
[----:B------:R-:W-:-:S02]  /*0f90*/  LOP3.LUT R8, R8, 0xff, RZ, 0xc0, !PT ;  /* 0x000000ff08087812 */ /* 0x000fc400078ec0ff */
[----:B------:R-:W-:Y:S01]  /*0fa0*/  LOP3.LUT R43, R43, 0xff, RZ, 0xc0, !PT ;  /* 0x000000ff2b2b7812 */ /* 0x000fe200078ec0ff */
[----:B------:R-:W-:Y:S01]  /*0fb0*/  FFMA.FTZ R35, R28, R35, RZ ;  /* 0x000000231c237223 */ /* 0x000fe200000100ff */
[----:B------:R-:W-:Y:S01]  /*0fc0*/  LEA.HI R36, R9, 0xffffff80, RZ, 0x8 ;  /* 0xffffff8009247811 */ /* 0x000fe200078f40ff */
[----:B--2---:R-:W-:Y:S02]  /*0fd0*/  HADD2.F32 R29, -RZ, R29.H0_H0 ;  /* 0x2000001dff1d7230 */ /* 0x004fe40000004100 */
[----:B------:R-:W2:Y:S01]  /*0fe0*/  I2F.F16 R39, R39 ;  /* 0x0000002700277306 */ /* 0x000ea20000200c00 */
[----:B------:R-:W-:Y:S02]  /*0ff0*/  IADD3 R43, R43, -0x80, RZ ;  /* 0xffffff802b2b7810 */ /* 0x000fe40007ffe0ff */
[----:B------:R-:W-:Y:S01]  /*1000*/  LEA.HI R34, R10, 0xffffff80, RZ, 0x8 ;  /* 0xffffff800a227811 */ /* 0x000fe200078f40ff */
[----:B------:R-:W-:Y:S01]  /*1010*/  FFMA.FTZ R29, R28, R29, RZ ;  /* 0x0000001d1c1d7223 */ /* 0x000fe200000100ff */
[----:B------:R-:W-:Y:S01]  /*1020*/  IADD3 R28, R41, -0x80, RZ ;  /* 0xffffff80291c7810 */ /* 0x000fe20007ffe0ff */
[----:B-1----:R-:W-:Y:S01]  /*1030*/  HADD2.F32 R41, -RZ, R40.H0_H0 ;  /* 0x20000028ff297230 */ /* 0x002fe20000004100 */
[----:B------:R-:W-:Y:S01]  /*1040*/  SHF.R.U32.HI R10, RZ, 0x10, R10 ;  /* 0x00000010ff0a7819 */ /* 0x000fe2000001160a */
[----:B------:R-:W1:Y:S01]  /*1050*/  I2F.F16 R38, R38 ;  /* 0x0000002600267306 */ /* 0x000e620000200c00 */
[----:B------:R-:W-:-:S02]  /*1060*/  LEA.HI R18, R11, 0xffffff80, RZ, 0x8 ;  /* 0xffffff800b127811 */ /* 0x000fc400078f40ff */
[----:B------:R-:W-:Y:S01]  /*1070*/  FFMA.FTZ R40, R41, R44, R42 ;  /* 0x0000002c29287223 */ /* 0x000fe2000001002a */
[----:B------:R-:W-:Y:S01]  /*1080*/  SHF.R.U32.HI R11, RZ, 0x10, R11 ;  /* 0x00000010ff0b7819 */ /* 0x000fe2000001160b */
[----:B--2---:R-:W-:Y:S01]  /*1090*/  HADD2.F32 R39, -RZ, R39.H0_H0 ;  /* 0x20000027ff277230 */ /* 0x004fe20000004100 */
[----:B------:R-:W-:Y:S02]  /*10a0*/  LOP3.LUT R10, R10, 0xff, RZ, 0xc0, !PT ;  /* 0x000000ff0a0a7812 */ /* 0x000fe400078ec0ff */
[----:B------:R-:W2:Y:S01]  /*10b0*/  I2F.F16 R42, R43 ;  /* 0x0000002b002a7306 */ /* 0x000ea20000200c00 */
[----:B------:R-:W-:Y:S01]  /*10c0*/  LOP3.LUT R11, R11, 0xff, RZ, 0xc0, !PT ;  /* 0x000000ff0b0b7812 */ /* 0x000fe200078ec0ff */
[----:B------:R-:W-:Y:S01]  /*10d0*/  FFMA.FTZ R41, R44, R39, R37 ;  /* 0x000000272c297223 */ /* 0x000fe20000010025 */
[----:B---3--:R-:W-:Y:S02]  /*10e0*/  LEA.HI R45, R13, 0xffffff80, RZ, 0x8 ;  /* 0xffffff800d2d7811 */ /* 0x008fe400078f40ff */
[----:B------:R-:W-:Y:S01]  /*10f0*/  IADD3 R10, R10, -0x80, RZ ;  /* 0xffffff800a0a7810 */ /* 0x000fe20007ffe0ff */
[----:B-1----:R-:W-:-:S02]  /*1100*/  HADD2.F32 R38, -RZ, R38.H0_H0 ;  /* 0x20000026ff267230 */ /* 0x002fc40000004100 */
[----:B------:R-:W1:Y:S01]  /*1110*/  I2F.F16 R28, R28 ;  /* 0x0000001c001c7306 */ /* 0x000e620000200c00 */
[----:B--2---:R-:W-:Y:S01]  /*1120*/  HADD2.F32 R37, -RZ, R42.H0_H0 ;  /* 0x2000002aff257230 */ /* 0x004fe20000004100 */
[----:B------:R-:W-:-:S06]  /*1130*/  SHF.R.U32.HI R42, RZ, 0x10, R9 ;  /* 0x00000010ff2a7819 */ /* 0x000fcc0000011609 */
[----:B------:R-:W-:Y:S01]  /*1140*/  I2F.F16 R10, R10 ;  /* 0x0000000a000a7306 */ /* 0x000fe20000200c00 */
[----:B------:R-:W-:Y:S02]  /*1150*/  IADD3 R9, R8, -0x80, RZ ;  /* 0xffffff8008097810 */ /* 0x000fe40007ffe0ff */
[----:B------:R-:W-:Y:S01]  /*1160*/  LOP3.LUT R42, R42, 0xff, RZ, 0xc0, !PT ;  /* 0x000000ff2a2a7812 */ /* 0x000fe200078ec0ff */
[----:B------:R-:W-:Y:S01]  /*1170*/  FFMA.FTZ R37, R44, R37, R29 ;  /* 0x000000252c257223 */ /* 0x000fe2000001001d */
[----:B-1----:R-:W-:Y:S02]  /*1180*/  HADD2.F32 R39, -RZ, R28.H0_H0 ;  /* 0x2000001cff277230 */ /* 0x002fe40000004100 */
[----:B------:R-:W-:Y:S01]  /*1190*/  IADD3 R43, R42, -0x80, RZ ;  /* 0xffffff802a2b7810 */ /* 0x000fe20007ffe0ff */
[----:B------:R-:W1:Y:S01]  /*11a0*/  I2F.F16 R8, R9 ;  /* 0x0000000900087306 */ /* 0x000e620000200c00 */
[----:B------:R-:W-:Y:S02]  /*11b0*/  IADD3 R42, R11, -0x80, RZ ;  /* 0xffffff800b2a7810 */ /* 0x000fe40007ffe0ff */
[----:B------:R-:W-:Y:S01]  /*11c0*/  LOP3.LUT R11, R12, 0xff, RZ, 0xc0, !PT ;  /* 0x000000ff0c0b7812 */ /* 0x000fe200078ec0ff */
[----:B------:R-:W-:Y:S01]  /*11d0*/  FFMA.FTZ R39, R44, R39, R35 ;  /* 0x000000272c277223 */ /* 0x000fe20000010023 */
[----:B------:R-:W-:-:S02]  /*11e0*/  LEA.HI R28, R12, 0xffffff80, RZ, 0x8 ;  /* 0xffffff800c1c7811 */ /* 0x000fc400078f40ff */
[----:B------:R-:W-:Y:S01]  /*11f0*/  LEA.HI R35, R14, 0xffffff80, RZ, 0x8 ;  /* 0xffffff800e237811 */ /* 0x000fe200078f40ff */
[----:B------:R-:W2:Y:S08]  /*1200*/  I2F.F16 R43, R43 ;  /* 0x0000002b002b7306 */ /* 0x000eb00000200c00 */
[----:B------:R1:W-:Y:S08]  /*1210*/  I2F.F16 R29, R45 ;  /* 0x0000002d001d7306 */ /* 0x0003f00000200c00 */
[----:B------:R-:W3:Y:S01]  /*1220*/  I2F.F16 R42, R42 ;  /* 0x0000002a002a7306 */ /* 0x000ee20000200c00 */
[----:B-1----:R-:W-:-:S02]  /*1230*/  HADD2.F32 R45, -RZ, R8.H0_H0 ;  /* 0x20000008ff2d7230 */ /* 0x002fc40000004100 */
[----:B------:R-:W-:-:S05]  /*1240*/  HADD2.F32 R8, -RZ, R19.H0_H0 ;  /* 0x20000013ff087230 */ /* 0x000fca0000004100 */
[----:B------:R-:W-:Y:S01]  /*1250*/  FFMA.FTZ R9, R45, R8, R40 ;  /* 0x000000082d097223 */ /* 0x000fe20000010028 */
[----:B--2---:R-:W-:Y:S01]  /*1260*/  HADD2.F32 R40, -RZ, R43.H0_H0 ;  /* 0x2000002bff287230 */ /* 0x004fe20000004100 */
[----:B------:R-:W1:Y:S01]  /*1270*/  I2F.F16 R36, R36 ;  /* 0x0000002400247306 */ /* 0x000e620000200c00 */
[----:B------:R-:W-:Y:S01]  /*1280*/  IADD3 R43, R11, -0x80, RZ ;  /* 0xffffff800b2b7810 */ /* 0x000fe20007ffe0ff */
[----:B------:R-:W-:Y:S02]  /*1290*/  HADD2.F32 R11, -RZ, R10.H0_H0 ;  /* 0x2000000aff0b7230 */ /* 0x000fe40000004100 */
[C---:B------:R-:W-:Y:S01]  /*12a0*/  FFMA.FTZ R41, R8.reuse, R40, R41 ;  /* 0x0000002808297223 */ /* 0x040fe20000010029 */
[----:B------:R-:W-:Y:S01]  /*12b0*/  LOP3.LUT R40, R13, 0xff, RZ, 0xc0, !PT ;  /* 0x000000ff0d287812 */ /* 0x000fe200078ec0ff */
[----:B---3--:R-:W-:Y:S02]  /*12c0*/  HADD2.F32 R42, -RZ, R42.H0_H0 ;  /* 0x2000002aff2a7230 */ /* 0x008fe40000004100 */
[----:B------:R-:W-:Y:S01]  /*12d0*/  FFMA.FTZ R11, R8, R11, R39 ;  /* 0x0000000b080b7223 */ /* 0x000fe20000010027 */
[----:B------:R-:W-:Y:S01]  /*12e0*/  LOP3.LUT R39, R14, 0xff, RZ, 0xc0, !PT ;  /* 0x000000ff0e277812 */ /* 0x000fe200078ec0ff */
[----:B------:R-:W2:Y:S01]  /*12f0*/  I2F.F16 R34, R34 ;  /* 0x0000002200227306 */ /* 0x000ea20000200c00 */
[----:B------:R-:W-:Y:S01]  /*1300*/  IADD3 R44, R40, -0x80, RZ ;  /* 0xffffff80282c7810 */ /* 0x000fe20007ffe0ff */
[----:B------:R-:W-:-:S02]  /*1310*/  HADD2.F32 R40, -RZ, R19.H1_H1 ;  /* 0x30000013ff287230 */ /* 0x000fc40000004100 */
[----:B------:R-:W-:Y:S01]  /*1320*/  FFMA.FTZ R37, R8, R42, R37 ;  /* 0x0000002a08257223 */ /* 0x000fe20000010025 */
[----:B------:R-:W-:Y:S01]  /*1330*/  IADD3 R45, R39, -0x80, RZ ;  /* 0xffffff80272d7810 */ /* 0x000fe20007ffe0ff */
[----:B-1----:R-:W-:Y:S02]  /*1340*/  HADD2.F32 R39, -RZ, R36.H0_H0 ;  /* 0x20000024ff277230 */ /* 0x002fe40000004100 */
[----:B------:R-:W-:Y:S01]  /*1350*/  FFMA.FTZ R38, R38, R40, R9 ;  /* 0x0000002826267223 */ /* 0x000fe20000010009 */
[----:B------:R-:W-:Y:S01]  /*1360*/  LOP3.LUT R42, R15, 0xff, RZ, 0xc0, !PT ;  /* 0x000000ff0f2a7812 */ /* 0x000fe200078ec0ff */
[----:B------:R-:W1:Y:S01]  /*1370*/  LDS.64 R8, [UR4+0x8] ;  /* 0x00000804ff087984 */ /* 0x000e620008000a00 */
[----:B------:R-:W-:Y:S01]  /*1380*/  I2F.F16 R18, R18 ;  /* 0x0000001200127306 */ /* 0x000fe20000200c00 */
[----:B------:R-:W-:Y:S01]  /*1390*/  FFMA.FTZ R41, R40, R39, R41 ;  /* 0x0000002728297223 */ /* 0x000fe20000010029 */
[----:B------:R-:W-:Y:S01]  /*13a0*/  SHF.R.U32.HI R39, RZ, 0x8, R12 ;  /* 0x00000008ff277819 */ /* 0x000fe2000001160c */
[----:B--2---:R-:W-:-:S05]  /*13b0*/  HADD2.F32 R34, -RZ, R34.H0_H0 ;  /* 0x20000022ff227230 */ /* 0x004fca0000004100 */
[----:B------:R2:W3:Y:S01]  /*13c0*/  I2F.F16 R19, R44 ;  /* 0x0000002c00137306 */ /* 0x0004e20000200c00 */
[----:B------:R-:W-:-:S07]  /*13d0*/  FFMA.FTZ R34, R40, R34, R11 ;  /* 0x0000002228227223 */ /* 0x000fce000001000b */
[----:B------:R4:W5:Y:S01]  /*13e0*/  I2F.F16 R10, R43 ;  /* 0x0000002b000a7306 */ /* 0x0009620000200c00 */
[----:B--2---:R-:W-:Y:S02]  /*13f0*/  IADD3 R44, R42, -0x80, RZ ;  /* 0xffffff802a2c7810 */ /* 0x004fe40007ffe0ff */
[----:B------:R-:W-:Y:S01]  /*1400*/  LOP3.LUT R42, R39, 0xff, RZ, 0xc0, !PT ;  /* 0x000000ff272a7812 */ /* 0x000fe200078ec0ff */
[----:B---3--:R-:W-:-:S04]  /*1410*/  HADD2.F32 R19, -RZ, R19.H0_H0 ;  /* 0x20000013ff137230 */ /* 0x008fc80000004100 */
[----:B------:R-:W-:Y:S01]  /*1420*/  I2F.F16 R36, R45 ;  /* 0x0000002d00247306 */ /* 0x000fe20000200c00 */
[----:B----4-:R-:W-:Y:S02]  /*1430*/  SHF.R.U32.HI R43, RZ, 0x10, R12 ;  /* 0x00000010ff2b7819 */ /* 0x010fe4000001160c */
[----:B------:R-:W-:Y:S02]  /*1440*/  IADD3 R12, R42, -0x80, RZ ;  /* 0xffffff802a0c7810 */ /* 0x000fe40007ffe0ff */
[--C-:B------:R-:W-:Y:S02]  /*1450*/  SHF.R.U32.HI R42, RZ, 0x8, R13.reuse ;  /* 0x00000008ff2a7819 */ /* 0x100fe4000001160d */
[----:B------:R-:W-:Y:S01]  /*1460*/  LOP3.LUT R43, R43, 0xff, RZ, 0xc0, !PT ;  /* 0x000000ff2b2b7812 */ /* 0x000fe200078ec0ff */
[----:B------:R2:W3:Y:S01]  /*1470*/  I2F.F16 R39, R44 ;  /* 0x0000002c00277306 */ /* 0x0004e20000200c00 */
[----:B------:R-:W-:Y:S02]  /*1480*/  LOP3.LUT R42, R42, 0xff, RZ, 0xc0, !PT ;  /* 0x000000ff2a2a7812 */ /* 0x000fe400078ec0ff */
[----:B------:R-:W-:Y:S01]  /*1490*/  IADD3 R11, R43, -0x80, RZ ;  /* 0xffffff802b0b7810 */ /* 0x000fe20007ffe0ff */
[----:B------:R-:W-:Y:S01]  /*14a0*/  HADD2.F32 R43, -RZ, R18.H0_H0 ;  /* 0x20000012ff2b7230 */ /* 0x000fe20000004100 */
[----:B------:R-:W-:-:S02]  /*14b0*/  SHF.R.U32.HI R18, RZ, 0x10, R13 ;  /* 0x00000010ff127819 */ /* 0x000fc4000001160d */
[----:B------:R-:W-:Y:S01]  /*14c0*/  IADD3 R13, R42, -0x80, RZ ;  /* 0xffffff802a0d7810 */ /* 0x000fe20007ffe0ff */
[----:B------:R-:W-:Y:S01]  /*14d0*/  I2F.F16 R12, R12 ;  /* 0x0000000c000c7306 */ /* 0x000fe20000200c00 */
[--C-:B------:R-:W-:Y:S01]  /*14e0*/  SHF.R.U32.HI R42, RZ, 0x8, R14.reuse ;  /* 0x00000008ff2a7819 */ /* 0x100fe2000001160e */
[----:B------:R-:W-:Y:S01]  /*14f0*/  FFMA.FTZ R37, R40, R43, R37 ;  /* 0x0000002b28257223 */ /* 0x000fe20000010025 */
[----:B------:R-:W-:Y:S01]  /*1500*/  LOP3.LUT R18, R18, 0xff, RZ, 0xc0, !PT ;  /* 0x000000ff12127812 */ /* 0x000fe200078ec0ff */
[----:B-----5:R-:W-:Y:S01]  /*1510*/  HADD2.F32 R43, -RZ, R10.H0_H0 ;  /* 0x2000000aff2b7230 */ /* 0x020fe20000004100 */
[----:B------:R-:W-:Y:S02]  /*1520*/  LOP3.LUT R42, R42, 0xff, RZ, 0xc0, !PT ;  /* 0x000000ff2a2a7812 */ /* 0x000fe400078ec0ff */
[----:B--2---:R-:W-:Y:S01]  /*1530*/  SHF.R.U32.HI R44, RZ, 0x10, R14 ;  /* 0x00000010ff2c7819 */ /* 0x004fe2000001160e */
[----:B------:R-:W2:Y:S01]  /*1540*/  I2F.F16 R13, R13 ;  /* 0x0000000d000d7306 */ /* 0x000ea20000200c00 */
[----:B------:R-:W-:Y:S01]  /*1550*/  IADD3 R40, R18, -0x80, RZ ;  /* 0xffffff8012287810 */ /* 0x000fe20007ffe0ff */
[--C-:B-1----:R-:W-:Y:S01]  /*1560*/  HADD2.F32 R18, -RZ, R8.reuse.H0_H0 ;  /* 0x20000008ff127230 */ /* 0x102fe20000004100 */
[----:B------:R-:W-:Y:S01]  /*1570*/  IADD3 R14, R42, -0x80, RZ ;  /* 0xffffff802a0e7810 */ /* 0x000fe20007ffe0ff */
[----:B---3--:R-:W-:Y:S01]  /*1580*/  HADD2.F32 R45, -RZ, R39.H0_H0 ;  /* 0x20000027ff2d7230 */ /* 0x008fe20000004100 */
[----:B------:R-:W-:Y:S01]  /*1590*/  SHF.R.U32.HI R42, RZ, 0x8, R15 ;  /* 0x00000008ff2a7819 */ /* 0x000fe2000001160f */
[----:B------:R-:W-:Y:S01]  /*15a0*/  HADD2.F32 R39, -RZ, R8.H1_H1 ;  /* 0x30000008ff277230 */ /* 0x000fe20000004100 */
[----:B------:R-:W-:Y:S01]  /*15b0*/  LOP3.LUT R44, R44, 0xff, RZ, 0xc0, !PT ;  /* 0x000000ff2c2c7812 */ /* 0x000fe200078ec0ff */
[----:B------:R1:W3:Y:S01]  /*15c0*/  I2F.F16 R10, R40 ;  /* 0x00000028000a7306 */ /* 0x0002e20000200c00 */
[----:B------:R-:W-:Y:S01]  /*15d0*/  LOP3.LUT R42, R42, 0xff, RZ, 0xc0, !PT ;  /* 0x000000ff2a2a7812 */ /* 0x000fe200078ec0ff */
[----:B------:R-:W-:Y:S01]  /*15e0*/  FFMA.FTZ R41, R18, R19, R41 ;  /* 0x0000001312297223 */ /* 0x000fe20000010029 */
[----:B------:R-:W-:Y:S01]  /*15f0*/  FFMA.FTZ R38, R43, R18, R38 ;  /* 0x000000122b267223 */ /* 0x000fe20000010026 */
[----:B------:R-:W-:Y:S01]  /*1600*/  IADD3 R19, R44, -0x80, RZ ;  /* 0xffffff802c137810 */ /* 0x000fe20007ffe0ff */
        /* <DEDUP_REMOVED lines=22> */
[----:B------:R-:W1:Y:S02]  /*1770*/  I2F.F16 R19, R19 ;  /* 0x0000001300137306 */ /* 0x000e640000200c00 */
[----:B------:R-:W-:Y:S01]  /*1780*/  FFMA.FTZ R43, R39, R43, R18 ;  /* 0x0000002b272b7223 */ /* 0x000fe20000010012 */
[----:B--2---:R-:W-:-:S05]  /*1790*/  HADD2.F32 R14, -RZ, R11.H0_H0 ;  /* 0x2000000bff0e7230 */ /* 0x004fca0000004100 */
[----:B------:R-:W2:Y:S01]  /*17a0*/  I2F.F16 R8, R40 ;  /* 0x0000002800087306 */ /* 0x000ea20000200c00 */
[----:B------:R-:W-:Y:S01]  /*17b0*/  FFMA.FTZ R13, R14, R12, R13 ;  /* 0x0000000c0e0d7223 */ /* 0x000fe2000001000d */
[----:B-1----:R-:W-:-:S06]  /*17c0*/  HADD2.F32 R36, -RZ, R19.H0_H0 ;  /* 0x20000013ff247230 */ /* 0x002fcc0000004100 */
        /* <DEDUP_REMOVED lines=26> */
.L_x_5007:
        /* <DEDUP_REMOVED lines=12> */
[----:B------:R-:W3:Y:S01]  /*1a30*/  I2F.F16 R41, R41 ;  /* 0x0000002900297306 */ /* 0x000ee20000200c00 */
[----:B------:R-:W-:-:S02]  /*1a40*/  IADD3 R34, R34, -0x80, RZ ;  /* 0xffffff8022227810 */ /* 0x000fc40007ffe0ff */
[----:B------:R-:W-:Y:S02]  /*1a50*/  SHF.R.U32.HI R35, RZ, 0x8, R12 ;  /* 0x00000008ff237819 */ /* 0x000fe4000001160c */
[----:B------:R-:W-:Y:S02]  /*1a60*/  IADD3 R42, R38, -0x80, RZ ;  /* 0xffffff80262a7810 */ /* 0x000fe40007ffe0ff */
[----:B------:R-:W-:Y:S01]  /*1a70*/  LOP3.LUT R38, R35, 0xff, RZ, 0xc0, !PT ;  /* 0x000000ff23267812 */ /* 0x000fe200078ec0ff */
[----:B------:R4:W0:Y:S01]  /*1a80*/  I2F.F16 R39, R34 ;  /* 0x0000002200277306 */ /* 0x0008220000200c00 */
[----:B------:R-:W-:Y:S02]  /*1a90*/  SHF.R.U32.HI R44, RZ, 0x8, R14 ;  /* 0x00000008ff2c7819 */ /* 0x000fe4000001160e */
[----:B------:R-:W-:Y:S02]  /*1aa0*/  IADD3 R40, R38, -0x80, RZ ;  /* 0xffffff8026287810 */ /* 0x000fe40007ffe0ff */
[----:B------:R-:W-:Y:S01]  /*1ab0*/  LOP3.LUT R44, R44, 0xff, RZ, 0xc0, !PT ;  /* 0x000000ff2c2c7812 */ /* 0x000fe200078ec0ff */
[----:B---3--:R-:W-:-:S02]  /*1ac0*/  HADD2.F32 R41, -RZ, R41.H0_H0 ;  /* 0x20000029ff297230 */ /* 0x008fc40000004100 */
[----:B------:R-:W3:Y:S01]  /*1ad0*/  I2F.F16 R35, R42 ;  /* 0x0000002a00237306 */ /* 0x000ee20000200c00 */
[----:B----4-:R-:W-:Y:S02]  /*1ae0*/  SHF.R.U32.HI R34, RZ, 0x8, R13 ;  /* 0x00000008ff227819 */ /* 0x010fe4000001160d */
[----:B------:R-:W-:Y:S02]  /*1af0*/  IADD3 R44, R44, -0x80, RZ ;  /* 0xffffff802c2c7810 */ /* 0x000fe40007ffe0ff */
[----:B------:R-:W-:Y:S01]  /*1b00*/  LOP3.LUT R34, R34, 0xff, RZ, 0xc0, !PT ;  /* 0x000000ff22227812 */ /* 0x000fe200078ec0ff */
[----:B0-----:R-:W-:Y:S02]  /*1b10*/  HADD2.F32 R39, -RZ, R39.H0_H0 ;  /* 0x20000027ff277230 */ /* 0x001fe40000004100 */
[----:B------:R-:W0:Y:S01]  /*1b20*/  I2F.F16 R37, R37 ;  /* 0x0000002500257306 */ /* 0x000e220000200c00 */
[----:B------:R-:W-:Y:S02]  /*1b30*/  IADD3 R38, R34, -0x80, RZ ;  /* 0xffffff8022267810 */ /* 0x000fe40007ffe0ff */
[----:B------:R-:W-:-:S02]  /*1b40*/  LEA.HI R36, R12, 0xffffff80, RZ, 0x8 ;  /* 0xffffff800c247811 */ /* 0x000fc400078f40ff */
[----:B------:R-:W-:Y:S01]  /*1b50*/  SHF.R.U32.HI R12, RZ, 0x10, R12 ;  /* 0x00000010ff0c7819 */ /* 0x000fe2000001160c */
[----:B---3--:R-:W-:Y:S02]  /*1b60*/  HADD2.F32 R35, -RZ, R35.H0_H0 ;  /* 0x20000023ff237230 */ /* 0x008fe40000004100 */
[----:B------:R-:W3:Y:S01]  /*1b70*/  I2F.F16 R38, R38 ;  /* 0x0000002600267306 */ /* 0x000ee20000200c00 */
[--C-:B-1----:R-:W-:Y:S01]  /*1b80*/  HADD2.F32 R34, -RZ, R28.reuse.H0_H0 ;  /* 0x2000001cff227230 */ /* 0x102fe20000004100 */
[----:B------:R-:W-:Y:S01]  /*1b90*/  LOP3.LUT R12, R12, 0xff, RZ, 0xc0, !PT ;  /* 0x000000ff0c0c7812 */ /* 0x000fe200078ec0ff */
[----:B------:R-:W-:Y:S01]  /*1ba0*/  HADD2.F32 R42, -RZ, R28.H1_H1 ;  /* 0x3000001cff2a7230 */ /* 0x000fe20000004100 */
[----:B------:R-:W-:Y:S02]  /*1bb0*/  LEA.HI R28, R13, 0xffffff80, RZ, 0x8 ;  /* 0xffffff800d1c7811 */ /* 0x000fe400078f40ff */
[----:B------:R-:W-:Y:S01]  /*1bc0*/  FFMA.FTZ R43, R39, R34, RZ ;  /* 0x00000022272b7223 */ /* 0x000fe200000100ff */
[C---:B------:R-:W-:Y:S01]  /*1bd0*/  FFMA.FTZ R39, R34.reuse, R41, RZ ;  /* 0x0000002922277223 */ /* 0x040fe200000100ff */
[----:B------:R-:W-:Y:S01]  /*1be0*/  FFMA.FTZ R41, R34, R35, RZ ;  /* 0x0000002322297223 */ /* 0x000fe200000100ff */
[----:B0-----:R-:W-:Y:S01]  /*1bf0*/  HADD2.F32 R37, -RZ, R37.H0_H0 ;  /* 0x20000025ff257230 */ /* 0x001fe20000004100 */
[----:B------:R-:W0:Y:S01]  /*1c00*/  I2F.F16 R35, R44 ;  /* 0x0000002c00237306 */ /* 0x000e220000200c00 */
[----:B------:R-:W-:-:S02]  /*1c10*/  SHF.R.U32.HI R13, RZ, 0x10, R13 ;  /* 0x00000010ff0d7819 */ /* 0x000fc4000001160d */
[----:B------:R-:W-:Y:S01]  /*1c20*/  IADD3 R12, R12, -0x80, RZ ;  /* 0xffffff800c0c7810 */ /* 0x000fe20007ffe0ff */
[----:B------:R-:W-:Y:S01]  /*1c30*/  FFMA.FTZ R37, R34, R37, RZ ;  /* 0x0000002522257223 */ /* 0x000fe200000100ff */
[----:B---3--:R-:W-:Y:S01]  /*1c40*/  HADD2.F32 R38, -RZ, R38.H0_H0 ;  /* 0x20000026ff267230 */ /* 0x008fe20000004100 */
[----:B------:R-:W-:Y:S02]  /*1c50*/  LEA.HI R34, R14, 0xffffff80, RZ, 0x8 ;  /* 0xffffff800e227811 */ /* 0x000fe400078f40ff */
[----:B------:R-:W1:Y:S01]  /*1c60*/  I2F.F16 R40, R40 ;  /* 0x0000002800287306 */ /* 0x000e620000200c00 */
[----:B------:R-:W-:Y:S01]  /*1c70*/  SHF.R.U32.HI R14, RZ, 0x10, R14 ;  /* 0x00000010ff0e7819 */ /* 0x000fe2000001160e */
[----:B------:R-:W-:Y:S01]  /*1c80*/  FFMA.FTZ R39, R42, R38, R39 ;  /* 0x000000262a277223 */ /* 0x000fe20000010027 */
[----:B------:R-:W-:Y:S02]  /*1c90*/  LOP3.LUT R13, R13, 0xff, RZ, 0xc0, !PT ;  /* 0x000000ff0d0d7812 */ /* 0x000fe400078ec0ff */
[----:B------:R-:W-:Y:S01]  /*1ca0*/  LOP3.LUT R14, R14, 0xff, RZ, 0xc0, !PT ;  /* 0x000000ff0e0e7812 */ /* 0x000fe200078ec0ff */
[----:B0-----:R-:W-:Y:S01]  /*1cb0*/  HADD2.F32 R38, -RZ, R35.H0_H0 ;  /* 0x20000023ff267230 */ /* 0x001fe20000004100 */
[----:B------:R-:W-:Y:S01]  /*1cc0*/  LEA.HI R35, R15, 0xffffff80, RZ, 0x8 ;  /* 0xffffff800f237811 */ /* 0x000fe200078f40ff */
[----:B------:R-:W0:Y:S01]  /*1cd0*/  I2F.F16 R12, R12 ;  /* 0x0000000c000c7306 */ /* 0x000e220000200c00 */
[----:B------:R-:W-:-:S02]  /*1ce0*/  IADD3 R13, R13, -0x80, RZ ;  /* 0xffffff800d0d7810 */ /* 0x000fc40007ffe0ff */
[----:B------:R-:W-:Y:S01]  /*1cf0*/  FFMA.FTZ R37, R42, R38, R37 ;  /* 0x000000262a257223 */ /* 0x000fe20000010025 */
[----:B------:R-:W-:Y:S01]  /*1d00*/  SHF.R.U32.HI R38, RZ, 0x8, R15 ;  /* 0x00000008ff267819 */ /* 0x000fe2000001160f */
[----:B-1----:R-:W-:-:S03]  /*1d10*/  HADD2.F32 R40, -RZ, R40.H0_H0 ;  /* 0x20000028ff287230 */ /* 0x002fc60000004100 */
[----:B------:R-:W-:Y:S01]  /*1d20*/  LOP3.LUT R38, R38, 0xff, RZ, 0xc0, !PT ;  /* 0x000000ff26267812 */ /* 0x000fe200078ec0ff */
[----:B------:R-:W1:Y:S01]  /*1d30*/  I2F.F16 R13, R13 ;  /* 0x0000000d000d7306 */ /* 0x000e620000200c00 */
[----:B------:R-:W-:Y:S02]  /*1d40*/  FFMA.FTZ R43, R40, R42, R43 ;  /* 0x0000002a282b7223 */ /* 0x000fe4000001002b */
[----:B------:R-:W-:Y:S02]  /*1d50*/  IADD3 R38, R38, -0x80, RZ ;  /* 0xffffff8026267810 */ /* 0x000fe40007ffe0ff */
[----:B------:R-:W-:Y:S01]  /*1d60*/  SHF.R.U32.HI R40, RZ, 0x10, R15 ;  /* 0x00000010ff287819 */ /* 0x000fe2000001160f */
[----:B0-----:R-:W-:Y:S01]  /*1d70*/  HADD2.F32 R12, -RZ, R12.H0_H0 ;  /* 0x2000000cff0c7230 */ /* 0x001fe20000004100 */
[----:B------:R-:W-:Y:S01]  /*1d80*/  IADD3 R15, R14, -0x80, RZ ;  /* 0xffffff800e0f7810 */ /* 0x000fe20007ffe0ff */
[----:B------:R-:W0:Y:S01]  /*1d90*/  I2F.F16 R36, R36 ;  /* 0x0000002400247306 */ /* 0x000e220000200c00 */
[----:B------:R-:W-:-:S04]  /*1da0*/  LOP3.LUT R40, R40, 0xff, RZ, 0xc0, !PT ;  /* 0x000000ff28287812 */ /* 0x000fc800078ec0ff */
[----:B------:R-:W-:Y:S01]  /*1db0*/  IADD3 R40, R40, -0x80, RZ ;  /* 0xffffff8028287810 */ /* 0x000fe20007ffe0ff */
[----:B-1----:R-:W-:Y:S02]  /*1dc0*/  HADD2.F32 R13, -RZ, R13.H0_H0 ;  /* 0x2000000dff0d7230 */ /* 0x002fe40000004100 */
[----:B------:R-:W1:Y:S01]  /*1dd0*/  I2F.F16 R38, R38 ;  /* 0x0000002600267306 */ /* 0x000e620000200c00 */
[----:B0-----:R-:W-:-:S07]  /*1de0*/  HADD2.F32 R36, -RZ, R36.H0_H0 ;  /* 0x20000024ff247230 */ /* 0x001fce0000004100 */
[----:B------:R-:W0:Y:S01]  /*1df0*/  I2F.F16 R15, R15 ;  /* 0x0000000f000f7306 */ /* 0x000e220000200c00 */
[----:B-1----:R-:W-:-:S07]  /*1e00*/  HADD2.F32 R14, -RZ, R38.H0_H0 ;  /* 0x20000026ff0e7230 */ /* 0x002fce0000004100 */
[----:B------:R-:W1:Y:S01]  /*1e10*/  I2F.F16 R40, R40 ;  /* 0x0000002800287306 */ /* 0x000e620000200c00 */
[----:B------:R-:W-:Y:S02]  /*1e20*/  HADD2.F32 R38, -RZ, R29.H0_H0 ;  /* 0x2000001dff267230 */ /* 0x000fe40000004100 */
[----:B------:R-:W-:-:S03]  /*1e30*/  FFMA.FTZ R42, R42, R14, R41 ;  /* 0x0000000e2a2a7223 */ /* 0x000fc60000010029 */
[----:B------:R-:W-:Y:S01]  /*1e40*/  FFMA.FTZ R43, R12, R38, R43 ;  /* 0x000000260c2b7223 */ /* 0x000fe2000001002b */
[----:B0-----:R-:W-:Y:S02]  /*1e50*/  HADD2.F32 R12, -RZ, R15.H0_H0 ;  /* 0x2000000fff0c7230 */ /* 0x001fe40000004100 */
[C---:B------:R-:W-:Y:S01]  /*1e60*/  FFMA.FTZ R41, R38.reuse, R13, R39 ;  /* 0x0000000d26297223 */ /* 0x040fe20000010027 */
[----:B------:R-:W0:Y:S02]  /*1e70*/  I2F.F16 R28, R28 ;  /* 0x0000001c001c7306 */ /* 0x000e240000200c00 */
[----:B------:R-:W-:Y:S02]  /*1e80*/  FFMA.FTZ R39, R38, R12, R37 ;  /* 0x0000000c26277223 */ /* 0x000fe40000010025 */
[----:B------:R-:W3:Y:S01]  /*1e90*/  LDS.64 R12, [UR4+0x18] ;  /* 0x00001804ff0c7984 */ /* 0x000ee20008000a00 */
[----:B-1----:R-:W-:-:S03]  /*1ea0*/  HADD2.F32 R47, -RZ, R40.H0_H0 ;  /* 0x20000028ff2f7230 */ /* 0x002fc60000004100 */
[----:B------:R-:W1:Y:S01]  /*1eb0*/  I2F.F16 R34, R34 ;  /* 0x0000002200227306 */ /* 0x000e620000200c00 */
[----:B------:R-:W-:Y:S02]  /*1ec0*/  HADD2.F32 R40, -RZ, R29.H1_H1 ;  /* 0x3000001dff287230 */ /* 0x000fe40000004100 */
[----:B------:R-:W-:-:S03]  /*1ed0*/  FFMA.FTZ R37, R38, R47, R42 ;  /* 0x0000002f26257223 */ /* 0x000fc6000001002a */
[----:B------:R-:W-:Y:S01]  /*1ee0*/  FFMA.FTZ R36, R36, R40, R43 ;  /* 0x0000002824247223 */ /* 0x000fe2000001002b */
[----:B0-----:R-:W-:Y:S01]  /*1ef0*/  HADD2.F32 R28, -RZ, R28.H0_H0 ;  /* 0x2000001cff1c7230 */ /* 0x001fe20000004100 */
[----:B------:R-:W0:Y:S04]  /*1f00*/  I2F.F16 R35, R35 ;  /* 0x0000002300237306 */ /* 0x000e280000200c00 */
[----:B------:R-:W-:Y:S01]  /*1f10*/  FFMA.FTZ R28, R40, R28, R41 ;  /* 0x0000001c281c7223 */ /* 0x000fe20000010029 */
[----:B-1----:R-:W-:-:S05]  /*1f20*/  HADD2.F32 R43, -RZ, R34.H0_H0 ;  /* 0x20000022ff2b7230 */ /* 0x002fca0000004100 */
[----:B------:R-:W-:Y:S01]  /*1f30*/  FFMA.FTZ R39, R40, R43, R39 ;  /* 0x0000002b28277223 */ /* 0x000fe20000010027 */
[----:B--2---:R-:W-:Y:S02]  /*1f40*/  LOP3.LUT R42, R16, 0xff, RZ, 0xc0, !PT ;  /* 0x000000ff102a7812 */ /* 0x004fe400078ec0ff */
[C---:B------:R-:W-:Y:S02]  /*1f50*/  LEA.HI R44, R17.reuse, 0xffffff80, RZ, 0x8 ;  /* 0xffffff80112c7811 */ /* 0x040fe400078f40ff */
[----:B------:R-:W-:Y:S02]  /*1f60*/  IADD3 R29, R42, -0x80, RZ ;  /* 0xffffff802a1d7810 */ /* 0x000fe40007ffe0ff */
[----:B------:R-:W-:Y:S01]  /*1f70*/  LOP3.LUT R42, R17, 0xff, RZ, 0xc0, !PT ;  /* 0x000000ff112a7812 */ /* 0x000fe200078ec0ff */
[----:B------:R0:W-:Y:S01]  /*1f80*/  I2F.F16 R15, R44 ;  /* 0x0000002c000f7306 */ /* 0x0001e20000200c00 */
[----:B------:R-:W-:Y:S02]  /*1f90*/  LOP3.LUT R41, R18, 0xff, RZ, 0xc0, !PT ;  /* 0x000000ff12297812 */ /* 0x000fe400078ec0ff */
[----:B------:R-:W-:-:S02]  /*1fa0*/  IADD3 R42, R42, -0x80, RZ ;  /* 0xffffff802a2a7810 */ /* 0x000fc40007ffe0ff */
[----:B------:R-:W-:Y:S02]  /*1fb0*/  IADD3 R43, R41, -0x80, RZ ;  /* 0xffffff80292b7810 */ /* 0x000fe40007ffe0ff */
[----:B------:R-:W-:Y:S01]  /*1fc0*/  LOP3.LUT R41, R19, 0xff, RZ, 0xc0, !PT ;  /* 0x000000ff13297812 */ /* 0x000fe200078ec0ff */
[----:B------:R-:W-:Y:S01]  /*1fd0*/  I2F.F16 R29, R29 ;  /* 0x0000001d001d7306 */ /* 0x000fe20000200c00 */
[----:B0-----:R-:W-:Y:S01]  /*1fe0*/  HADD2.F32 R44, -RZ, R35.H0_H0 ;  /* 0x20000023ff2c7230 */ /* 0x001fe20000004100 */
[----:B------:R-:W-:Y:S02]  /*1ff0*/  LEA.HI R45, R18, 0xffffff80, RZ, 0x8 ;  /* 0xffffff80122d7811 */ /* 0x000fe400078f40ff */
[----:B------:R-:W-:Y:S02]  /*2000*/  LEA.HI R14, R16, 0xffffff80, RZ, 0x8 ;  /* 0xffffff80100e7811 */ /* 0x000fe400078f40ff */
[----:B------:R-:W-:Y:S01]  /*2010*/  FFMA.FTZ R40, R40, R44, R37 ;  /* 0x0000002c28287223 */ /* 0x000fe20000010025 */
[----:B------:R-:W-:Y:S01]  /*2020*/  SHF.R.U32.HI R37, RZ, 0x8, R16 ;  /* 0x00000008ff257819 */ /* 0x000fe20000011610 */
[----:B------:R0:W1:Y:S01]  /*2030*/  I2F.F16 R34, R42 ;  /* 0x0000002a00227306 */ /* 0x0000620000200c00 */
[----:B------:R-:W-:-:S02]  /*2040*/  IADD3 R44, R41, -0x80, RZ ;  /* 0xffffff80292c7810 */ /* 0x000fc40007ffe0ff */
[----:B------:R-:W-:-:S05]  /*2050*/  LOP3.LUT R41, R37, 0xff, RZ, 0xc0, !PT ;  /* 0x000000ff25297812 */ /* 0x000fca00078ec0ff */
[----:B------:R2:W-:Y:S01]  /*2060*/  I2F.F16 R35, R43 ;  /* 0x0000002b00237306 */ /* 0x0005e20000200c00 */
[----:B0-----:R-:W-:Y:S02]  /*2070*/  SHF.R.U32.HI R42, RZ, 0x10, R16 ;  /* 0x00000010ff2a7819 */ /* 0x001fe40000011610 */
[----:B------:R-:W-:Y:S02]  /*2080*/  IADD3 R16, R41, -0x80, RZ ;  /* 0xffffff8029107810 */ /* 0x000fe40007ffe0ff */
[----:B------:R-:W-:Y:S01]  /*2090*/  LOP3.LUT R42, R42, 0xff, RZ, 0xc0, !PT ;  /* 0x000000ff2a2a7812 */ /* 0x000fe200078ec0ff */
[----:B-1----:R-:W-:Y:S02]  /*20a0*/  HADD2.F32 R34, -RZ, R34.H0_H0 ;  /* 0x20000022ff227230 */ /* 0x002fe40000004100 */
[----:B------:R-:W-:Y:S01]  /*20b0*/  I2F.F16 R37, R44 ;  /* 0x0000002c00257306 */ /* 0x000fe20000200c00 */
[----:B--2---:R-:W-:Y:S02]  /*20c0*/  SHF.R.U32.HI R43, RZ, 0x8, R17 ;  /* 0x00000008ff2b7819 */ /* 0x004fe40000011611 */
[----:B------:R-:W-:-:S02]  /*20d0*/  IADD3 R41, R42, -0x80, RZ ;  /* 0xffffff802a297810 */ /* 0x000fc40007ffe0ff */
[----:B------:R-:W-:Y:S02]  /*20e0*/  LOP3.LUT R43, R43, 0xff, RZ, 0xc0, !PT ;  /* 0x000000ff2b2b7812 */ /* 0x000fe400078ec0ff */
[----:B------:R-:W-:Y:S01]  /*20f0*/  SHF.R.U32.HI R42, RZ, 0x10, R17 ;  /* 0x00000010ff2a7819 */ /* 0x000fe20000011611 */
[----:B------:R0:W1:Y:S01]  /*2100*/  I2F.F16 R38, R45 ;  /* 0x0000002d00267306 */ /* 0x0000620000200c00 */
[----:B------:R-:W-:Y:S02]  /*2110*/  IADD3 R17, R43, -0x80, RZ ;  /* 0xffffff802b117810 */ /* 0x000fe40007ffe0ff */
[----:B------:R-:W-:Y:S02]  /*2120*/  SHF.R.U32.HI R43, RZ, 0x8, R18 ;  /* 0x00000008ff2b7819 */ /* 0x000fe40000011612 */
[----:B------:R-:W-:Y:S02]  /*2130*/  LOP3.LUT R42, R42, 0xff, RZ, 0xc0, !PT ;  /* 0x000000ff2a2a7812 */ /* 0x000fe400078ec0ff */
[----:B------:R-:W-:Y:S01]  /*2140*/  LOP3.LUT R43, R43, 0xff, RZ, 0xc0, !PT ;  /* 0x000000ff2b2b7812 */ /* 0x000fe200078ec0ff */
[----:B------:R-:W-:Y:S01]  /*2150*/  I2F.F16 R16, R16 ;  /* 0x0000001000107306 */ /* 0x000fe20000200c00 */
[----:B0-----:R-:W-:-:S02]  /*2160*/  HADD2.F32 R45, -RZ, R29.H0_H0 ;  /* 0x2000001dff2d7230 */ /* 0x001fc40000004100 */
[----:B---3--:R-:W-:Y:S02]  /*2170*/  HADD2.F32 R29, -RZ, R12.H0_H0 ;  /* 0x2000000cff1d7230 */ /* 0x008fe40000004100 */
[----:B-1----:R-:W-:-:S03]  /*2180*/  HADD2.F32 R38, -RZ, R38.H0_H0 ;  /* 0x20000026ff267230 */ /* 0x002fc60000004100 */
[----:B------:R-:W-:Y:S01]  /*2190*/  FFMA.FTZ R28, R29, R34, R28 ;  /* 0x000000221d1c7223 */ /* 0x000fe2000001001c */
[----:B------:R-:W-:Y:S01]  /*21a0*/  IADD3 R34, R42, -0x80, RZ ;  /* 0xffffff802a227810 */ /* 0x000fe20007ffe0ff */
[----:B------:R-:W-:Y:S01]  /*21b0*/  HADD2.F32 R42, -RZ, R35.H0_H0 ;  /* 0x20000023ff2a7230 */ /* 0x000fe20000004100 */
[----:B------:R-:W-:Y:S01]  /*21c0*/  SHF.R.U32.HI R35, RZ, 0x10, R18 ;  /* 0x00000010ff237819 */ /* 0x000fe20000011612 */
[----:B------:R-:W0:Y:S01]  /*21d0*/  I2F.F16 R17, R17 ;  /* 0x0000001100117306 */ /* 0x000e220000200c00 */
[----:B------:R-:W-:Y:S01]  /*21e0*/  IADD3 R18, R43, -0x80, RZ ;  /* 0xffffff802b127810 */ /* 0x000fe20007ffe0ff */
[----:B------:R-:W-:Y:S01]  /*21f0*/  HADD2.F32 R43, -RZ, R37.H0_H0 ;  /* 0x20000025ff2b7230 */ /* 0x000fe20000004100 */
[----:B------:R-:W-:Y:S01]  /*2200*/  SHF.R.U32.HI R37, RZ, 0x8, R19 ;  /* 0x00000008ff257819 */ /* 0x000fe20000011613 */
[----:B------:R-:W-:Y:S01]  /*2210*/  FFMA.FTZ R39, R29, R42, R39 ;  /* 0x0000002a1d277223 */ /* 0x000fe20000010027 */
[----:B------:R-:W-:Y:S01]  /*2220*/  LOP3.LUT R35, R35, 0xff, RZ, 0xc0, !PT ;  /* 0x000000ff23237812 */ /* 0x000fe200078ec0ff */
[----:B------:R-:W-:Y:S01]  /*2230*/  FFMA.FTZ R36, R45, R29, R36 ;  /* 0x0000001d2d247223 */ /* 0x000fe20000010024 */
[----:B------:R-:W-:Y:S01]  /*2240*/  LOP3.LUT R37, R37, 0xff, RZ, 0xc0, !PT ;  /* 0x000000ff25257812 */ /* 0x000fe200078ec0ff */
[----:B------:R-:W-:Y:S01]  /*2250*/  FFMA.FTZ R40, R29, R43, R40 ;  /* 0x0000002b1d287223 */ /* 0x000fe20000010028 */
[----:B------:R-:W-:Y:S01]  /*2260*/  SHF.R.U32.HI R43, RZ, 0x10, R19 ;  /* 0x00000010ff2b7819 */ /* 0x000fe20000011613 */
[----:B------:R-:W1:Y:S01]  /*2270*/  I2F.F16 R18, R18 ;  /* 0x0000001200127306 */ /* 0x000e620000200c00 */
[----:B------:R-:W-:-:S02]  /*2280*/  IADD3 R42, R35, -0x80, RZ ;  /* 0xffffff80232a7810 */ /* 0x000fc40007ffe0ff */
[----:B------:R-:W-:Y:S01]  /*2290*/  IADD3 R35, R37, -0x80, RZ ;  /* 0xffffff8025237810 */ /* 0x000fe20007ffe0ff */
[----:B------:R-:W-:Y:S01]  /*22a0*/  HADD2.F32 R37, -RZ, R12.H1_H1 ;  /* 0x3000000cff257230 */ /* 0x000fe20000004100 */
[----:B------:R-:W-:Y:S01]  /*22b0*/  LOP3.LUT R43, R43, 0xff, RZ, 0xc0, !PT ;  /* 0x000000ff2b2b7812 */ /* 0x000fe200078ec0ff */
[----:B0-----:R-:W-:Y:S01]  /*22c0*/  HADD2.F32 R45, -RZ, R17.H0_H0 ;  /* 0x20000011ff2d7230 */ /* 0x001fe20000004100 */
[----:B------:R-:W-:Y:S01]  /*22d0*/  LEA.HI R19, R19, 0xffffff80, RZ, 0x8 ;  /* 0xffffff8013137811 */ /* 0x000fe200078f40ff */
[----:B------:R-:W0:Y:S01]  /*22e0*/  I2F.F16 R41, R41 ;  /* 0x0000002900297306 */ /* 0x000e220000200c00 */
[----:B------:R-:W-:Y:S01]  /*22f0*/  IADD3 R44, R43, -0x80, RZ ;  /* 0xffffff802b2c7810 */ /* 0x000fe20007ffe0ff */
[----:B------:R-:W-:Y:S02]  /*2300*/  HADD2.F32 R43, -RZ, R16.H0_H0 ;  /* 0x20000010ff2b7230 */ /* 0x000fe40000004100 */
[--C-:B------:R-:W-:Y:S02]  /*2310*/  HADD2.F32 R16, -RZ, R13.reuse.H0_H0 ;  /* 0x2000000dff107230 */ /* 0x100fe40000004100 */
[----:B------:R-:W-:-:S02]  /*2320*/  HADD2.F32 R13, -RZ, R13.H1_H1 ;  /* 0x3000000dff0d7230 */ /* 0x000fc40000004100 */
[----:B------:R-:W-:Y:S01]  /*2330*/  FFMA.FTZ R17, R43, R37, R36 ;  /* 0x000000252b117223 */ /* 0x000fe20000010024 */
[----:B------:R-:W2:Y:S01]  /*2340*/  I2F.F16 R35, R35 ;  /* 0x0000002300237306 */ /* 0x000ea20000200c00 */
[----:B------:R-:W-:Y:S01]  /*2350*/  FFMA.FTZ R43, R37, R45, R28 ;  /* 0x0000002d252b7223 */ /* 0x000fe2000001001c */
[----:B-1----:R-:W-:Y:S02]  /*2360*/  HADD2.F32 R28, -RZ, R18.H0_H0 ;  /* 0x20000012ff1c7230 */ /* 0x002fe40000004100 */
[----:B0-----:R-:W-:-:S04]  /*2370*/  HADD2.F32 R18, -RZ, R41.H0_H0 ;  /* 0x20000029ff127230 */ /* 0x001fc80000004100 */
[----:B------:R-:W0:Y:S01]  /*2380*/  I2F.F16 R34, R34 ;  /* 0x0000002200227306 */ /* 0x000e220000200c00 */
[----:B------:R-:W-:Y:S01]  /*2390*/  FFMA.FTZ R39, R37, R28, R39 ;  /* 0x0000001c25277223 */ /* 0x000fe20000010027 */
[----:B------:R-:W-:Y:S01]  /*23a0*/  FFMA.FTZ R17, R18, R16, R17 ;  /* 0x0000001012117223 */ /* 0x000fe20000010011 */
[----:B--2---:R-:W-:-:S05]  /*23b0*/  HADD2.F32 R35, -RZ, R35.H0_H0 ;  /* 0x20000023ff237230 */ /* 0x004fca0000004100 */
        /* <DEDUP_REMOVED lines=10> */
[----:B------:R-:W-:Y:S02]  /*2460*/  HADD2.F32 R12, -RZ, R15.H0_H0 ;  /* 0x2000000fff0c7230 */ /* 0x000fe40000004100 */
[C---:B------:R-:W-:Y:S01]  /*2470*/  FFMA.FTZ R39, R13.reuse, R38, R39 ;  /* 0x000000260d277223 */ /* 0x040fe20000010027 */
[----:B------:R-:W-:Y:S02]  /*2480*/  FFMA.FTZ R35, R16, R18, R35 ;  /* 0x0000001210237223 */ /* 0x000fe40000010023 */
[----:B------:R-:W-:Y:S01]  /*2490*/  FFMA.FTZ R12, R13, R12, R34 ;  /* 0x0000000c0d0c7223 */ /* 0x000fe20000010022 */
[----:B-1----:R-:W-:Y:S02]  /*24a0*/  HADD2.F32 R14, -RZ, R14.H0_H0 ;  /* 0x2000000eff0e7230 */ /* 0x002fe40000004100 */
[----:B------:R-:W-:Y:S01]  /*24b0*/  FMUL.FTZ R39, R22, R39 ;  /* 0x0000002716277220 */ /* 0x000fe20000410000 */
[----:B------:R-:W-:-:S02]  /*24c0*/  FMUL.FTZ R12, R21, R12 ;  /* 0x0000000c150c7220 */ /* 0x000fc40000410000 */
[----:B------:R-:W-:Y:S02]  /*24d0*/  FFMA.FTZ R17, R14, R13, R17 ;  /* 0x0000000d0e117223 */ /* 0x000fe40000010011 */
[----:B------:R-:W-:Y:S01]  /*24e0*/  F2FP.F16.F32.PACK_AB R39, RZ, R39 ;  /* 0x00000027ff27723e */ /* 0x000fe200000000ff */
[----:B0-----:R-:W-:Y:S02]  /*24f0*/  HADD2.F32 R28, -RZ, R19.H0_H0 ;  /* 0x20000013ff1c7230 */ /* 0x001fe40000004100 */
[----:B------:R-:W-:Y:S01]  /*2500*/  FMUL.FTZ R17, R20, R17 ;  /* 0x0000001114117220 */ /* 0x000fe20000410000 */
[----:B------:R-:W-:Y:S02]  /*2510*/  F2FP.F16.F32.PACK_AB R12, RZ, R12 ;  /* 0x0000000cff0c723e */ /* 0x000fe400000000ff */
        /* <DEDUP_REMOVED lines=8> */
.L_x_5008:
        /* <DEDUP_REMOVED lines=9> */
[----:B------:R-:W-:Y:S02]  /*2630*/  IADD3 R30, R30, -0x80, RZ ;  /* 0xffffff801e1e7810 */ /* 0x000fe40007ffe0ff */
[----:B------:R-:W-:Y:S01]  /*2640*/  IADD3 R35, R31, -0x80, RZ ;  /* 0xffffff801f237810 */ /* 0x000fe20007ffe0ff */
[----:B------:R-:W2:Y:S01]  /*2650*/  I2F.F16 R43, R43 ;  /* 0x0000002b002b7306 */ /* 0x000ea20000200c00 */
[----:B------:R-:W-:-:S02]  /*2660*/  LOP3.LUT R39, R15, 0xff, RZ, 0xc0, !PT ;  /* 0x000000ff0f277812 */ /* 0x000fc400078ec0ff */
[----:B------:R-:W-:Y:S02]  /*2670*/  SHF.R.U32.HI R31, RZ, 0x8, R12 ;  /* 0x00000008ff1f7819 */ /* 0x000fe4000001160c */
[----:B------:R-:W-:Y:S02]  /*2680*/  IADD3 R42, R39, -0x80, RZ ;  /* 0xffffff80272a7810 */ /* 0x000fe40007ffe0ff */
[----:B------:R-:W-:Y:S01]  /*2690*/  LOP3.LUT R39, R31, 0xff, RZ, 0xc0, !PT ;  /* 0x000000ff1f277812 */ /* 0x000fe200078ec0ff */
[----:B------:R4:W0:Y:S01]  /*26a0*/  I2F.F16 R37, R30 ;  /* 0x0000001e00257306 */ /* 0x0008220000200c00 */
[----:B------:R-:W-:Y:S02]  /*26b0*/  SHF.R.U32.HI R41, RZ, 0x8, R14 ;  /* 0x00000008ff297819 */ /* 0x000fe4000001160e */
[----:B------:R-:W-:Y:S02]  /*26c0*/  IADD3 R40, R39, -0x80, RZ ;  /* 0xffffff8027287810 */ /* 0x000fe40007ffe0ff */
[----:B------:R-:W-:Y:S01]  /*26d0*/  LOP3.LUT R41, R41, 0xff, RZ, 0xc0, !PT ;  /* 0x000000ff29297812 */ /* 0x000fe200078ec0ff */
[----:B--2---:R-:W-:-:S02]  /*26e0*/  HADD2.F32 R43, -RZ, R43.H0_H0 ;  /* 0x2000002bff2b7230 */ /* 0x004fc40000004100 */
[----:B------:R-:W2:Y:S01]  /*26f0*/  I2F.F16 R35, R35 ;  /* 0x0000002300237306 */ /* 0x000ea20000200c00 */
[----:B----4-:R-:W-:Y:S02]  /*2700*/  SHF.R.U32.HI R30, RZ, 0x8, R13 ;  /* 0x00000008ff1e7819 */ /* 0x010fe4000001160d */
[----:B------:R-:W-:Y:S02]  /*2710*/  LEA.HI R38, R12, 0xffffff80, RZ, 0x8 ;  /* 0xffffff800c267811 */ /* 0x000fe400078f40ff */
[----:B------:R-:W-:Y:S01]  /*2720*/  LOP3.LUT R30, R30, 0xff, RZ, 0xc0, !PT ;  /* 0x000000ff1e1e7812 */ /* 0x000fe200078ec0ff */
[----:B0-----:R-:W-:Y:S02]  /*2730*/  HADD2.F32 R37, -RZ, R37.H0_H0 ;  /* 0x20000025ff257230 */ /* 0x001fe40000004100 */
[----:B------:R0:W4:Y:S01]  /*2740*/  I2F.F16 R31, R42 ;  /* 0x0000002a001f7306 */ /* 0x0001220000200c00 */
[----:B------:R-:W-:Y:S02]  /*2750*/  IADD3 R39, R30, -0x80, RZ ;  /* 0xffffff801e277810 */ /* 0x000fe40007ffe0ff */
[----:B------:R-:W-:-:S02]  /*2760*/  SHF.R.U32.HI R12, RZ, 0x10, R12 ;  /* 0x00000010ff0c7819 */ /* 0x000fc4000001160c */
[----:B------:R-:W-:Y:S01]  /*2770*/  LEA.HI R36, R13, 0xffffff80, RZ, 0x8 ;  /* 0xffffff800d247811 */ /* 0x000fe200078f40ff */
[----:B--2---:R-:W-:Y:S02]  /*2780*/  HADD2.F32 R35, -RZ, R35.H0_H0 ;  /* 0x20000023ff237230 */ /* 0x004fe40000004100 */
[----:B------:R-:W2:Y:S01]  /*2790*/  I2F.F16 R40, R40 ;  /* 0x0000002800287306 */ /* 0x000ea20000200c00 */
[--C-:B-1----:R-:W-:Y:S01]  /*27a0*/  HADD2.F32 R30, -RZ, R28.reuse.H0_H0 ;  /* 0x2000001cff1e7230 */ /* 0x102fe20000004100 */
[----:B------:R-:W-:Y:S01]  /*27b0*/  LOP3.LUT R12, R12, 0xff, RZ, 0xc0, !PT ;  /* 0x000000ff0c0c7812 */ /* 0x000fe200078ec0ff */
[----:B------:R-:W-:Y:S01]  /*27c0*/  HADD2.F32 R44, -RZ, R28.H1_H1 ;  /* 0x3000001cff2c7230 */ /* 0x000fe20000004100 */
[----:B------:R-:W-:Y:S02]  /*27d0*/  LEA.HI R34, R14, 0xffffff80, RZ, 0x8 ;  /* 0xffffff800e227811 */ /* 0x000fe400078f40ff */
[----:B0-----:R-:W-:Y:S01]  /*27e0*/  FFMA.FTZ R42, R37, R30, RZ ;  /* 0x0000001e252a7223 */ /* 0x001fe200000100ff */
[----:B----4-:R-:W-:-:S02]  /*27f0*/  HADD2.F32 R31, -RZ, R31.H0_H0 ;  /* 0x2000001fff1f7230 */ /* 0x010fc40000004100 */
[C---:B------:R-:W-:Y:S01]  /*2800*/  FFMA.FTZ R37, R30.reuse, R43, RZ ;  /* 0x0000002b1e257223 */ /* 0x040fe200000100ff */
[----:B------:R-:W-:Y:S01]  /*2810*/  SHF.R.U32.HI R43, RZ, 0x8, R15 ;  /* 0x00000008ff2b7819 */ /* 0x000fe2000001160f */
[C---:B------:R-:W-:Y:S01]  /*2820*/  FFMA.FTZ R35, R30.reuse, R35, RZ ;  /* 0x000000231e237223 */ /* 0x040fe200000100ff */
[----:B------:R-:W0:Y:S01]  /*2830*/  I2F.F16 R39, R39 ;  /* 0x0000002700277306 */ /* 0x000e220000200c00 */
[----:B------:R-:W-:Y:S01]  /*2840*/  FFMA.FTZ R31, R30, R31, RZ ;  /* 0x0000001f1e1f7223 */ /* 0x000fe200000100ff */
[----:B------:R-:W-:Y:S02]  /*2850*/  LOP3.LUT R43, R43, 0xff, RZ, 0xc0, !PT ;  /* 0x000000ff2b2b7812 */ /* 0x000fe400078ec0ff */
[----:B------:R-:W-:Y:S01]  /*2860*/  IADD3 R30, R41, -0x80, RZ ;  /* 0xffffff80291e7810 */ /* 0x000fe20007ffe0ff */
[----:B--2---:R-:W-:Y:S01]  /*2870*/  HADD2.F32 R41, -RZ, R40.H0_H0 ;  /* 0x20000028ff297230 */ /* 0x004fe20000004100 */
[----:B------:R-:W-:Y:S02]  /*2880*/  IADD3 R43, R43, -0x80, RZ ;  /* 0xffffff802b2b7810 */ /* 0x000fe40007ffe0ff */
[----:B------:R-:W-:Y:S01]  /*2890*/  SHF.R.U32.HI R14, RZ, 0x10, R14 ;  /* 0x00000010ff0e7819 */ /* 0x000fe2000001160e */
[----:B------:R-:W1:Y:S01]  /*28a0*/  I2F.F16 R38, R38 ;  /* 0x0000002600267306 */ /* 0x000e620000200c00 */
[----:B------:R-:W-:Y:S01]  /*28b0*/  FFMA.FTZ R40, R41, R44, R42 ;  /* 0x0000002c29287223 */ /* 0x000fe2000001002a */
[----:B------:R-:W-:-:S02]  /*28c0*/  LEA.HI R28, R15, 0xffffff80, RZ, 0x8 ;  /* 0xffffff800f1c7811 */ /* 0x000fc400078f40ff */
[----:B------:R-:W-:Y:S01]  /*28d0*/  SHF.R.U32.HI R15, RZ, 0x10, R15 ;  /* 0x00000010ff0f7819 */ /* 0x000fe2000001160f */
[----:B0-----:R-:W-:Y:S01]  /*28e0*/  HADD2.F32 R39, -RZ, R39.H0_H0 ;  /* 0x20000027ff277230 */ /* 0x001fe20000004100 */
[----:B------:R-:W-:Y:S02]  /*28f0*/  LOP3.LUT R14, R14, 0xff, RZ, 0xc0, !PT ;  /* 0x000000ff0e0e7812 */ /* 0x000fe400078ec0ff */
[----:B------:R-:W0:Y:S01]  /*2900*/  I2F.F16 R42, R43 ;  /* 0x0000002b002a7306 */ /* 0x000e220000200c00 */
[----:B------:R-:W-:Y:S01]  /*2910*/  LOP3.LUT R15, R15, 0xff, RZ, 0xc0, !PT ;  /* 0x000000ff0f0f7812 */ /* 0x000fe200078ec0ff */
[----:B------:R-:W-:Y:S01]  /*2920*/  FFMA.FTZ R41, R44, R39, R37 ;  /* 0x000000272c297223 */ /* 0x000fe20000010025 */
[----:B------:R-:W-:Y:S01]  /*2930*/  IADD3 R14, R14, -0x80, RZ ;  /* 0xffffff800e0e7810 */ /* 0x000fe20007ffe0ff */
[----:B-1----:R-:W-:-:S04]  /*2940*/  HADD2.F32 R38, -RZ, R38.H0_H0 ;  /* 0x20000026ff267230 */ /* 0x002fc80000004100 */
[----:B------:R-:W1:Y:S01]  /*2950*/  I2F.F16 R30, R30 ;  /* 0x0000001e001e7306 */ /* 0x000e620000200c00 */
[----:B0-----:R-:W-:Y:S01]  /*2960*/  HADD2.F32 R37, -RZ, R42.H0_H0 ;  /* 0x2000002aff257230 */ /* 0x001fe20000004100 */
[----:B------:R-:W-:-:S06]  /*2970*/  SHF.R.U32.HI R42, RZ, 0x10, R13 ;  /* 0x00000010ff2a7819 */ /* 0x000fcc000001160d */
[----:B------:R-:W-:Y:S01]  /*2980*/  I2F.F16 R14, R14 ;  /* 0x0000000e000e7306 */ /* 0x000fe20000200c00 */
[----:B------:R-:W-:Y:S02]  /*2990*/  IADD3 R13, R12, -0x80, RZ ;  /* 0xffffff800c0d7810 */ /* 0x000fe40007ffe0ff */
[----:B------:R-:W-:Y:S01]  /*29a0*/  LOP3.LUT R42, R42, 0xff, RZ, 0xc0, !PT ;  /* 0x000000ff2a2a7812 */ /* 0x000fe200078ec0ff */
[----:B------:R-:W-:Y:S01]  /*29b0*/  FFMA.FTZ R37, R44, R37, R31 ;  /* 0x000000252c257223 */ /* 0x000fe2000001001f */
[----:B-1----:R-:W-:Y:S02]  /*29c0*/  HADD2.F32 R39, -RZ, R30.H0_H0 ;  /* 0x2000001eff277230 */ /* 0x002fe40000004100 */
[----:B------:R-:W-:Y:S01]  /*29d0*/  IADD3 R43, R42, -0x80, RZ ;  /* 0xffffff802a2b7810 */ /* 0x000fe20007ffe0ff */
[----:B------:R-:W-:Y:S01]  /*29e0*/  I2F.F16 R12, R13 ;  /* 0x0000000d000c7306 */ /* 0x000fe20000200c00 */
[----:B------:R-:W-:Y:S01]  /*29f0*/  IADD3 R42, R15, -0x80, RZ ;  /* 0xffffff800f2a7810 */ /* 0x000fe20007ffe0ff */
[----:B------:R-:W-:-:S06]  /*2a00*/  FFMA.FTZ R39, R44, R39, R35 ;  /* 0x000000272c277223 */ /* 0x000fcc0000010023 */
[----:B------:R-:W-:Y:S08]  /*2a10*/  I2F.F16 R43, R43 ;  /* 0x0000002b002b7306 */ /* 0x000ff00000200c00 */
[----:B------:R-:W0:Y:S08]  /*2a20*/  I2F.F16 R42, R42 ;  /* 0x0000002a002a7306 */ /* 0x000e300000200c00 */
[----:B------:R-:W-:Y:S01]  /*2a30*/  I2F.F16 R36, R36 ;  /* 0x0000002400247306 */ /* 0x000fe20000200c00 */
[----:B0-----:R-:W-:-:S07]  /*2a40*/  HADD2.F32 R42, -RZ, R42.H0_H0 ;  /* 0x2000002aff2a7230 */ /* 0x001fce0000004100 */
[----:B------:R-:W0:Y:S08]  /*2a50*/  I2F.F16 R34, R34 ;  /* 0x0000002200227306 */ /* 0x000e300000200c00 */
[----:B------:R-:W-:Y:S01]  /*2a60*/  I2F.F16 R28, R28 ;  /* 0x0000001c001c7306 */ /* 0x000fe20000200c00 */
[----:B0-----:R-:W-:Y:S01]  /*2a70*/  HADD2.F32 R34, -RZ, R34.H0_H0 ;  /* 0x20000022ff227230 */ /* 0x001fe20000004100 */
[----:B---3--:R-:W-:-:S02]  /*2a80*/  LEA.HI R45, R17, 0xffffff80, RZ, 0x8 ;  /* 0xffffff80112d7811 */ /* 0x008fc400078f40ff */
[----:B------:R-:W-:-:S04]  /*2a90*/  LOP3.LUT R15, R16, 0xff, RZ, 0xc0, !PT ;  /* 0x000000ff100f7812 */ /* 0x000fc800078ec0ff */
[----:B------:R0:W-:Y:S01]  /*2aa0*/  I2F.F16 R31, R45 ;  /* 0x0000002d001f7306 */ /* 0x0001e20000200c00 */
[----:B------:R-:W-:Y:S02]  /*2ab0*/  LEA.HI R30, R16, 0xffffff80, RZ, 0x8 ;  /* 0xffffff80101e7811 */ /* 0x000fe400078f40ff */
[----:B------:R-:W-:-:S05]  /*2ac0*/  LEA.HI R35, R18, 0xffffff80, RZ, 0x8 ;  /* 0xffffff8012237811 */ /* 0x000fca00078f40ff */
[----:B------:R-:W1:Y:S01]  /*2ad0*/  I2F.F16 R30, R30 ;  /* 0x0000001e001e7306 */ /* 0x000e620000200c00 */
[----:B0-----:R-:W-:Y:S02]  /*2ae0*/  HADD2.F32 R45, -RZ, R12.H0_H0 ;  /* 0x2000000cff2d7230 */ /* 0x001fe40000004100 */
[----:B------:R-:W-:-:S05]  /*2af0*/  HADD2.F32 R12, -RZ, R29.H0_H0 ;  /* 0x2000001dff0c7230 */ /* 0x000fca0000004100 */
[----:B------:R-:W-:Y:S01]  /*2b00*/  FFMA.FTZ R13, R45, R12, R40 ;  /* 0x0000000c2d0d7223 */ /* 0x000fe20000010028 */
[----:B------:R-:W-:Y:S01]  /*2b10*/  HADD2.F32 R40, -RZ, R43.H0_H0 ;  /* 0x2000002bff287230 */ /* 0x000fe20000004100 */
[----:B------:R-:W-:Y:S01]  /*2b20*/  IADD3 R43, R15, -0x80, RZ ;  /* 0xffffff800f2b7810 */ /* 0x000fe20007ffe0ff */
[----:B------:R-:W-:Y:S02]  /*2b30*/  HADD2.F32 R15, -RZ, R14.H0_H0 ;  /* 0x2000000eff0f7230 */ /* 0x000fe40000004100 */
[C---:B------:R-:W-:Y:S01]  /*2b40*/  FFMA.FTZ R37, R12.reuse, R42, R37 ;  /* 0x0000002a0c257223 */ /* 0x040fe20000010025 */
[----:B------:R-:W-:Y:S01]  /*2b50*/  LOP3.LUT R42, R19, 0xff, RZ, 0xc0, !PT ;  /* 0x000000ff132a7812 */ /* 0x000fe200078ec0ff */
[C---:B------:R-:W-:Y:S01]  /*2b60*/  FFMA.FTZ R41, R12.reuse, R40, R41 ;  /* 0x000000280c297223 */ /* 0x040fe20000010029 */
[----:B------:R-:W-:Y:S01]  /*2b70*/  LOP3.LUT R40, R17, 0xff, RZ, 0xc0, !PT ;  /* 0x000000ff11287812 */ /* 0x000fe200078ec0ff */
[----:B------:R-:W-:Y:S01]  /*2b80*/  FFMA.FTZ R15, R12, R15, R39 ;  /* 0x0000000f0c0f7223 */ /* 0x000fe20000010027 */
[----:B------:R-:W-:Y:S01]  /*2b90*/  LOP3.LUT R39, R18, 0xff, RZ, 0xc0, !PT ;  /* 0x000000ff12277812 */ /* 0x000fe200078ec0ff */
[----:B------:R0:W-:Y:S01]  /*2ba0*/  I2F.F16 R14, R43 ;  /* 0x0000002b000e7306 */ /* 0x0001e20000200c00 */
[----:B------:R-:W-:Y:S01]  /*2bb0*/  IADD3 R44, R40, -0x80, RZ ;  /* 0xffffff80282c7810 */ /* 0x000fe20007ffe0ff */
[----:B------:R-:W-:Y:S01]  /*2bc0*/  HADD2.F32 R40, -RZ, R29.H1_H1 ;  /* 0x3000001dff287230 */ /* 0x000fe20000004100 */
[----:B------:R-:W-:Y:S01]  /*2bd0*/  IADD3 R45, R39, -0x80, RZ ;  /* 0xffffff80272d7810 */ /* 0x000fe20007ffe0ff */
[----:B------:R-:W-:-:S02]  /*2be0*/  HADD2.F32 R39, -RZ, R36.H0_H0 ;  /* 0x20000024ff277230 */ /* 0x000fc40000004100 */
[----:B-1----:R-:W-:Y:S02]  /*2bf0*/  HADD2.F32 R30, -RZ, R30.H0_H0 ;  /* 0x2000001eff1e7230 */ /* 0x002fe40000004100 */
[----:B------:R-:W-:Y:S01]  /*2c00*/  FFMA.FTZ R38, R38, R40, R13 ;  /* 0x0000002826267223 */ /* 0x000fe2000001000d */
[----:B------:R1:W2:Y:S01]  /*2c10*/  I2F.F16 R29, R44 ;  /* 0x0000002c001d7306 */ /* 0x0002a20000200c00 */
[----:B------:R-:W3:Y:S01]  /*2c20*/  LDS.64 R12, [UR4+0x28] ;  /* 0x00002804ff0c7984 */ /* 0x000ee20008000a00 */
[C---:B------:R-:W-:Y:S01]  /*2c30*/  FFMA.FTZ R41, R40.reuse, R39, R41 ;  /* 0x0000002728297223 */ /* 0x040fe20000010029 */
[--C-:B------:R-:W-:Y:S01]  /*2c40*/  SHF.R.U32.HI R39, RZ, 0x8, R16.reuse ;  /* 0x00000008ff277819 */ /* 0x100fe20000011610 */
[----:B------:R-:W-:Y:S01]  /*2c50*/  FFMA.FTZ R34, R40, R34, R15 ;  /* 0x0000002228227223 */ /* 0x000fe2000001000f */
[----:B0-----:R-:W-:-:S03]  /*2c60*/  SHF.R.U32.HI R43, RZ, 0x10, R16 ;  /* 0x00000010ff2b7819 */ /* 0x001fc60000011610 */
[----:B------:R-:W-:Y:S01]  /*2c70*/  I2F.F16 R36, R45 ;  /* 0x0000002d00247306 */ /* 0x000fe20000200c00 */
[----:B-1----:R-:W-:Y:S02]  /*2c80*/  IADD3 R44, R42, -0x80, RZ ;  /* 0xffffff802a2c7810 */ /* 0x002fe40007ffe0ff */
[----:B------:R-:W-:Y:S02]  /*2c90*/  LOP3.LUT R42, R39, 0xff, RZ, 0xc0, !PT ;  /* 0x000000ff272a7812 */ /* 0x000fe400078ec0ff */
[----:B------:R-:W-:Y:S02]  /*2ca0*/  LOP3.LUT R43, R43, 0xff, RZ, 0xc0, !PT ;  /* 0x000000ff2b2b7812 */ /* 0x000fe400078ec0ff */
[----:B------:R-:W-:Y:S01]  /*2cb0*/  IADD3 R16, R42, -0x80, RZ ;  /* 0xffffff802a107810 */ /* 0x000fe20007ffe0ff */
[----:B------:R0:W1:Y:S01]  /*2cc0*/  I2F.F16 R39, R44 ;  /* 0x0000002c00277306 */ /* 0x0000620000200c00 */
[----:B------:R-:W-:Y:S01]  /*2cd0*/  SHF.R.U32.HI R42, RZ, 0x8, R17 ;  /* 0x00000008ff2a7819 */ /* 0x000fe20000011611 */
[----:B--2---:R-:W-:Y:S01]  /*2ce0*/  HADD2.F32 R29, -RZ, R29.H0_H0 ;  /* 0x2000001dff1d7230 */ /* 0x004fe20000004100 */
[----:B------:R-:W-:Y:S01]  /*2cf0*/  IADD3 R15, R43, -0x80, RZ ;  /* 0xffffff802b0f7810 */ /* 0x000fe20007ffe0ff */
[----:B------:R-:W-:Y:S01]  /*2d00*/  HADD2.F32 R43, -RZ, R28.H0_H0 ;  /* 0x2000001cff2b7230 */ /* 0x000fe20000004100 */
[----:B------:R-:W-:-:S02]  /*2d10*/  LOP3.LUT R42, R42, 0xff, RZ, 0xc0, !PT ;  /* 0x000000ff2a2a7812 */ /* 0x000fc400078ec0ff */
[----:B------:R-:W-:Y:S01]  /*2d20*/  SHF.R.U32.HI R28, RZ, 0x10, R17 ;  /* 0x00000010ff1c7819 */ /* 0x000fe20000011611 */
[----:B------:R-:W-:Y:S01]  /*2d30*/  I2F.F16 R16, R16 ;  /* 0x0000001000107306 */ /* 0x000fe20000200c00 */
[----:B------:R-:W-:Y:S01]  /*2d40*/  IADD3 R17, R42, -0x80, RZ ;  /* 0xffffff802a117810 */ /* 0x000fe20007ffe0ff */
[----:B------:R-:W-:Y:S01]  /*2d50*/  FFMA.FTZ R37, R40, R43, R37 ;  /* 0x0000002b28257223 */ /* 0x000fe20000010025 */
[--C-:B------:R-:W-:Y:S01]  /*2d60*/  SHF.R.U32.HI R42, RZ, 0x8, R18.reuse ;  /* 0x00000008ff2a7819 */ /* 0x100fe20000011612 */
[----:B------:R-:W-:Y:S01]  /*2d70*/  HADD2.F32 R43, -RZ, R14.H0_H0 ;  /* 0x2000000eff2b7230 */ /* 0x000fe20000004100 */
[----:B------:R-:W-:Y:S02]  /*2d80*/  LOP3.LUT R28, R28, 0xff, RZ, 0xc0, !PT ;  /* 0x000000ff1c1c7812 */ /* 0x000fe400078ec0ff */
[----:B------:R-:W-:Y:S01]  /*2d90*/  LOP3.LUT R42, R42, 0xff, RZ, 0xc0, !PT ;  /* 0x000000ff2a2a7812 */ /* 0x000fe200078ec0ff */
[----:B------:R-:W2:Y:S01]  /*2da0*/  I2F.F16 R17, R17 ;  /* 0x0000001100117306 */ /* 0x000ea20000200c00 */
[----:B0-----:R-:W-:Y:S01]  /*2db0*/  SHF.R.U32.HI R44, RZ, 0x10, R18 ;  /* 0x00000010ff2c7819 */ /* 0x001fe20000011612 */
[----:B-1----:R-:W-:Y:S01]  /*2dc0*/  HADD2.F32 R45, -RZ, R39.H0_H0 ;  /* 0x20000027ff2d7230 */ /* 0x002fe20000004100 */
[----:B------:R-:W-:-:S02]  /*2dd0*/  IADD3 R40, R28, -0x80, RZ ;  /* 0xffffff801c287810 */ /* 0x000fc40007ffe0ff */
[----:B------:R-:W-:Y:S02]  /*2de0*/  IADD3 R18, R42, -0x80, RZ ;  /* 0xffffff802a127810 */ /* 0x000fe40007ffe0ff */
[----:B------:R-:W-:Y:S01]  /*2df0*/  SHF.R.U32.HI R42, RZ, 0x8, R19 ;  /* 0x00000008ff2a7819 */ /* 0x000fe20000011613 */
[----:B------:R0:W1:Y:S01]  /*2e00*/  I2F.F16 R14, R40 ;  /* 0x00000028000e7306 */ /* 0x0000620000200c00 */
[--C-:B---3--:R-:W-:Y:S01]  /*2e10*/  HADD2.F32 R28, -RZ, R12.reuse.H0_H0 ;  /* 0x2000000cff1c7230 */ /* 0x108fe20000004100 */
[----:B------:R-:W-:Y:S01]  /*2e20*/  LOP3.LUT R44, R44, 0xff, RZ, 0xc0, !PT ;  /* 0x000000ff2c2c7812 */ /* 0x000fe200078ec0ff */
[----:B------:R-:W-:Y:S01]  /*2e30*/  HADD2.F32 R39, -RZ, R12.H1_H1 ;  /* 0x3000000cff277230 */ /* 0x000fe20000004100 */
[----:B------:R-:W-:Y:S02]  /*2e40*/  LOP3.LUT R42, R42, 0xff, RZ, 0xc0, !PT ;  /* 0x000000ff2a2a7812 */ /* 0x000fe400078ec0ff */
[----:B------:R-:W-:Y:S01]  /*2e50*/  FFMA.FTZ R41, R28, R29, R41 ;  /* 0x0000001d1c297223 */ /* 0x000fe20000010029 */
[----:B------:R-:W-:Y:S01]  /*2e60*/  FFMA.FTZ R38, R43, R28, R38 ;  /* 0x0000001c2b267223 */ /* 0x000fe20000010026 */
[----:B------:R-:W-:Y:S01]  /*2e70*/  IADD3 R42, R42, -0x80, RZ ;  /* 0xffffff802a2a7810 */ /* 0x000fe20007ffe0ff */
[----:B------:R-:W-:Y:S01]  /*2e80*/  HADD2.F32 R43, -RZ, R36.H0_H0 ;  /* 0x20000024ff2b7230 */ /* 0x000fe20000004100 */
[----:B0-----:R-:W-:Y:S01]  /*2e90*/  SHF.R.U32.HI R40, RZ, 0x10, R19 ;  /* 0x00000010ff287819 */ /* 0x001fe20000011613 */
[----:B------:R-:W0:Y:S01]  /*2ea0*/  I2F.F16 R18, R18 ;  /* 0x0000001200127306 */ /* 0x000e220000200c00 */
[----:B------:R-:W-:Y:S01]  /*2eb0*/  IADD3 R29, R44, -0x80, RZ ;  /* 0xffffff802c1d7810 */ /* 0x000fe20007ffe0ff */
[----:B--2---:R-:W-:Y:S01]  /*2ec0*/  HADD2.F32 R44, -RZ, R17.H0_H0 ;  /* 0x20000011ff2c7230 */ /* 0x004fe20000004100 */
[----:B------:R-:W-:Y:S01]  /*2ed0*/  LOP3.LUT R40, R40, 0xff, RZ, 0xc0, !PT ;  /* 0x000000ff28287812 */ /* 0x000fe200078ec0ff */
[----:B------:R-:W-:Y:S01]  /*2ee0*/  FFMA.FTZ R34, R28, R43, R34 ;  /* 0x0000002b1c227223 */ /* 0x000fe20000010022 */
[----:B------:R-:W-:Y:S01]  /*2ef0*/  LEA.HI R19, R19, 0xffffff80, RZ, 0x8 ;  /* 0xffffff8013137811 */ /* 0x000fe200078f40ff */
[----:B------:R-:W-:Y:S01]  /*2f00*/  HADD2.F32 R43, -RZ, R16.H0_H0 ;  /* 0x20000010ff2b7230 */ /* 0x000fe20000004100 */
[----:B------:R-:W-:Y:S01]  /*2f10*/  IADD3 R40, R40, -0x80, RZ ;  /* 0xffffff8028287810 */ /* 0x000fe20007ffe0ff */
[----:B------:R-:W2:Y:S01]  /*2f20*/  I2F.F16 R36, R42 ;  /* 0x0000002a00247306 */ /* 0x000ea20000200c00 */
[----:B------:R-:W-:Y:S01]  /*2f30*/  FFMA.FTZ R28, R28, R45, R37 ;  /* 0x0000002d1c1c7223 */ /* 0x000fe20000010025 */
[----:B------:R-:W-:-:S02]  /*2f40*/  HADD2.F32 R16, -RZ, R13.H0_H0 ;  /* 0x2000000dff107230 */ /* 0x000fc40000004100 */
[----:B------:R-:W-:Y:S01]  /*2f50*/  FFMA.FTZ R17, R43, R39, R38 ;  /* 0x000000272b117223 */ /* 0x000fe20000010026 */
[----:B-1----:R-:W-:Y:S02]  /*2f60*/  HADD2.F32 R14, -RZ, R14.H0_H0 ;  /* 0x2000000eff0e7230 */ /* 0x002fe40000004100 */
[----:B------:R-:W-:Y:S01]  /*2f70*/  FFMA.FTZ R41, R39, R44, R41 ;  /* 0x0000002c27297223 */ /* 0x000fe20000010029 */
[----:B------:R-:W-:Y:S01]  /*2f80*/  HADD2.F32 R13, -RZ, R13.H1_H1 ;  /* 0x3000000dff0d7230 */ /* 0x000fe20000004100 */
[----:B------:R-:W1:Y:S01]  /*2f90*/  I2F.F16 R15, R15 ;  /* 0x0000000f000f7306 */ /* 0x000e620000200c00 */
[----:B0-----:R-:W-:Y:S02]  /*2fa0*/  HADD2.F32 R37, -RZ, R18.H0_H0 ;  /* 0x20000012ff257230 */ /* 0x001fe40000004100 */
[----:B------:R-:W-:-:S03]  /*2fb0*/  FFMA.FTZ R14, R16, R14, R41 ;  /* 0x0000000e100e7223 */ /* 0x000fc60000010029 */
[C---:B------:R-:W-:Y:S01]  /*2fc0*/  FFMA.FTZ R37, R39.reuse, R37, R34 ;  /* 0x0000002527257223 */ /* 0x040fe20000010022 */
[----:B--2---:R-:W-:Y:S01]  /*2fd0*/  HADD2.F32 R43, -RZ, R36.H0_H0 ;  /* 0x20000024ff2b7230 */ /* 0x004fe20000004100 */
[----:B------:R-:W0:Y:S04]  /*2fe0*/  I2F.F16 R29, R29 ;  /* 0x0000001d001d7306 */ /* 0x000e280000200c00 */
        /* <DEDUP_REMOVED lines=29> */
.L_x_5009:
[----:B------:R-:W-:Y:S01]  /*31c0*/  IMAD.WIDE R32, R7, 0x8, R32 ;  /* 0x0000000807207825 */ /* 0x000fe200078e0220 */
[----:B------:R-:W-:Y:S06]  /*31d0*/  @!P1 BRA `(.L_x_5010) ;  /* 0x0000000800fc9947 */ /* 0x000fec0003800000 */
[----:B-----5:R-:W3:Y:S01]  /*31e0*/  LDG.E.128.CONSTANT R12, desc[UR6][R32.64] ;  /* 0x00000006200c7981 */ /* 0x020ee2000c1e9d00 */
[----:B-1----:R-:W-:Y:S02]  /*31f0*/  LOP3.LUT R16, R8, 0xff, RZ, 0xc0, !PT ;  /* 0x000000ff08107812 */ /* 0x002fe400078ec0ff */
[----:B--2---:R-:W-:Y:S02]  /*3200*/  SHF.R.U32.HI R30, RZ, 0x8, R8 ;  /* 0x00000008ff1e7819 */ /* 0x004fe40000011608 */
[----:B------:R-:W-:Y:S02]  /*3210*/  IADD3 R29, R16, -0x80, RZ ;  /* 0xffffff80101d7810 */ /* 0x000fe40007ffe0ff */
[----:B------:R-:W-:Y:S02]  /*3220*/  LOP3.LUT R16, R9, 0xff, RZ, 0xc0, !PT ;  /* 0x000000ff09107812 */ /* 0x000fe400078ec0ff */
[----:B------:R-:W-:Y:S02]  /*3230*/  LEA.HI R36, R8, 0xffffff80, RZ, 0x8 ;  /* 0xffffff8008247811 */ /* 0x000fe400078f40ff */
[----:B------:R-:W-:Y:S01]  /*3240*/  IADD3 R43, R16, -0x80, RZ ;  /* 0xffffff80102b7810 */ /* 0x000fe20007ffe0ff */
[----:B------:R-:W1:Y:S01]  /*3250*/  I2F.F16 R29, R29 ;  /* 0x0000001d001d7306 */ /* 0x000e620000200c00 */
[----:B------:R-:W-:-:S02]  /*3260*/  LOP3.LUT R16, R10, 0xff, RZ, 0xc0, !PT ;  /* 0x000000ff0a107812 */ /* 0x000fc400078ec0ff */
[----:B------:R-:W-:Y:S02]  /*3270*/  SHF.R.U32.HI R8, RZ, 0x10, R8 ;  /* 0x00000010ff087819 */ /* 0x000fe40000011608 */
[----:B------:R-:W-:Y:S02]  /*3280*/  IADD3 R41, R16, -0x80, RZ ;  /* 0xffffff8010297810 */ /* 0x000fe40007ffe0ff */
[----:B------:R-:W-:Y:S01]  /*3290*/  LOP3.LUT R16, R11, 0xff, RZ, 0xc0, !PT ;  /* 0x000000ff0b107812 */ /* 0x000fe200078ec0ff */
[----:B------:R-:W2:Y:S01]  /*32a0*/  I2F.F16 R43, R43 ;  /* 0x0000002b002b7306 */ /* 0x000ea20000200c00 */
[----:B------:R-:W-:Y:S02]  /*32b0*/  LOP3.LUT R37, R30, 0xff, RZ, 0xc0, !PT ;  /* 0x000000ff1e257812 */ /* 0x000fe400078ec0ff */
[----:B------:R-:W-:Y:S02]  /*32c0*/  IADD3 R19, R16, -0x80, RZ ;  /* 0xffffff8010137810 */ /* 0x000fe40007ffe0ff */
[----:B------:R-:W4:Y:S01]  /*32d0*/  LDS.64 R16, [UR4+0x30] ;  /* 0x00003004ff107984 */ /* 0x000f220008000a00 */
[----:B------:R-:W-:Y:S01]  /*32e0*/  LOP3.LUT R8, R8, 0xff, RZ, 0xc0, !PT ;  /* 0x000000ff08087812 */ /* 0x000fe200078ec0ff */
[----:B-1----:R-:W-:Y:S01]  /*32f0*/  HADD2.F32 R29, -RZ, R29.H0_H0 ;  /* 0x2000001dff1d7230 */ /* 0x002fe20000004100 */
[----:B------:R-:W-:Y:S01]  /*3300*/  I2F.F16 R41, R41 ;  /* 0x0000002900297306 */ /* 0x000fe20000200c00 */
[----:B------:R-:W-:-:S02]  /*3310*/  IADD3 R38, R37, -0x80, RZ ;  /* 0xffffff8025267810 */ /* 0x000fc40007ffe0ff */
[----:B------:R-:W-:Y:S02]  /*3320*/  LEA.HI R35, R9, 0xffffff80, RZ, 0x8 ;  /* 0xffffff8009237811 */ /* 0x000fe400078f40ff */
[--C-:B------:R-:W-:Y:S02]  /*3330*/  SHF.R.U32.HI R37, RZ, 0x8, R9.reuse ;  /* 0x00000008ff257819 */ /* 0x100fe40000011609 */
[----:B------:R-:W-:Y:S01]  /*3340*/  SHF.R.U32.HI R9, RZ, 0x10, R9 ;  /* 0x00000010ff097819 */ /* 0x000fe20000011609 */
[----:B------:R-:W1:Y:S01]  /*3350*/  I2F.F16 R19, R19 ;  /* 0x0000001300137306 */ /* 0x000e620000200c00 */
[----:B------:R-:W-:Y:S01]  /*3360*/  IADD3 R8, R8, -0x80, RZ ;  /* 0xffffff8008087810 */ /* 0x000fe20007ffe0ff */
[----:B--2---:R-:W-:Y:S01]  /*3370*/  HADD2.F32 R43, -RZ, R43.H0_H0 ;  /* 0x2000002bff2b7230 */ /* 0x004fe20000004100 */
[----:B------:R-:W-:Y:S02]  /*3380*/  SHF.R.U32.HI R42, RZ, 0x8, R10 ;  /* 0x00000008ff2a7819 */ /* 0x000fe4000001160a */
[----:B------:R-:W-:-:S02]  /*3390*/  LOP3.LUT R39, R37, 0xff, RZ, 0xc0, !PT ;  /* 0x000000ff25277812 */ /* 0x000fc400078ec0ff */
[----:B------:R-:W-:Y:S01]  /*33a0*/  LOP3.LUT R9, R9, 0xff, RZ, 0xc0, !PT ;  /* 0x000000ff09097812 */ /* 0x000fe200078ec0ff */
[----:B------:R-:W2:Y:S01]  /*33b0*/  I2F.F16 R37, R8 ;  /* 0x0000000800257306 */ /* 0x000ea20000200c00 */
[----:B------:R-:W-:Y:S02]  /*33c0*/  LOP3.LUT R42, R42, 0xff, RZ, 0xc0, !PT ;  /* 0x000000ff2a2a7812 */ /* 0x000fe400078ec0ff */
[----:B------:R-:W-:Y:S02]  /*33d0*/  LEA.HI R18, R10, 0xffffff80, RZ, 0x8 ;  /* 0xffffff800a127811 */ /* 0x000fe400078f40ff */
[----:B------:R-:W-:Y:S01]  /*33e0*/  IADD3 R39, R39, -0x80, RZ ;  /* 0xffffff8027277810 */ /* 0x000fe20007ffe0ff */
[----:B-1----:R-:W-:Y:S02]  /*33f0*/  HADD2.F32 R19, -RZ, R19.H0_H0 ;  /* 0x20000013ff137230 */ /* 0x002fe40000004100 */
[----:B------:R-:W-:Y:S01]  /*3400*/  I2F.F16 R38, R38 ;  /* 0x0000002600267306 */ /* 0x000fe20000200c00 */
[----:B------:R-:W-:Y:S01]  /*3410*/  LEA.HI R28, R11, 0xffffff80, RZ, 0x8 ;  /* 0xffffff800b1c7811 */ /* 0x000fe200078f40ff */
[----:B--2---:R-:W-:-:S06]  /*3420*/  HADD2.F32 R37, -RZ, R37.H0_H0 ;  /* 0x20000025ff257230 */ /* 0x004fcc0000004100 */
[----:B------:R-:W1:Y:S01]  /*3430*/  I2F.F16 R39, R39 ;  /* 0x0000002700277306 */ /* 0x000e620000200c00 */
[--C-:B----4-:R-:W-:Y:S02]  /*3440*/  HADD2.F32 R8, -RZ, R16.reuse.H0_H0 ;  /* 0x20000010ff087230 */ /* 0x110fe40000004100 */
[----:B------:R-:W-:-:S05]  /*3450*/  HADD2.F32 R44, -RZ, R16.H1_H1 ;  /* 0x30000010ff2c7230 */ /* 0x000fca0000004100 */
[----:B------:R-:W-:Y:S01]  /*3460*/  I2F.F16 R36, R36 ;  /* 0x0000002400247306 */ /* 0x000fe20000200c00 */
[----:B------:R-:W-:Y:S01]  /*3470*/  FFMA.FTZ R19, R8, R19, RZ ;  /* 0x0000001308137223 */ /* 0x000fe200000100ff */
[----:B-1----:R-:W-:-:S06]  /*3480*/  HADD2.F32 R39, -RZ, R39.H0_H0 ;  /* 0x20000027ff277230 */ /* 0x002fcc0000004100 */
[----:B------:R-:W-:Y:S08]  /*3490*/  I2F.F16 R35, R35 ;  /* 0x0000002300237306 */ /* 0x000ff00000200c00 */
[----:B------:R-:W-:Y:S08]  /*34a0*/  I2F.F16 R18, R18 ;  /* 0x0000001200127306 */ /* 0x000ff00000200c00 */
[----:B------:R-:W-:Y:S01]  /*34b0*/  I2F.F16 R28, R28 ;  /* 0x0000001c001c7306 */ /* 0x000fe20000200c00 */
[----:B---3--:R-:W-:-:S02]  /*34c0*/  LEA.HI R40, R14, 0xffffff80, RZ, 0x8 ;  /* 0xffffff800e287811 */ /* 0x008fc400078f40ff */
[----:B------:R-:W-:-:S05]  /*34d0*/  LEA.HI R34, R12, 0xffffff80, RZ, 0x8 ;  /* 0xffffff800c227811 */ /* 0x000fca00078f40ff */
[----:B------:R1:W-:Y:S01]  /*34e0*/  I2F.F16 R30, R40 ;  /* 0x00000028001e7306 */ /* 0x0003e20000200c00 */
[----:B------:R-:W-:-:S07]  /*34f0*/  LEA.HI R31, R13, 0xffffff80, RZ, 0x8 ;  /* 0xffffff800d1f7811 */ /* 0x000fce00078f40ff */
[----:B------:R-:W2:Y:S01]  /*3500*/  I2F.F16 R34, R34 ;  /* 0x0000002200227306 */ /* 0x000ea20000200c00 */
[----:B-1----:R-:W-:Y:S02]  /*3510*/  SHF.R.U32.HI R40, RZ, 0x10, R10 ;  /* 0x00000010ff287819 */ /* 0x002fe4000001160a */
        /* <DEDUP_REMOVED lines=8> */
[----:B------:R-:W1:Y:S01]  /*35a0*/  I2F.F16 R41, R41 ;  /* 0x0000002900297306 */ /* 0x000e620000200c00 */
[----:B------:R-:W-:Y:S01]  /*35b0*/  LOP3.LUT R43, R43, 0xff, RZ, 0xc0, !PT ;  /* 0x000000ff2b2b7812 */ /* 0x000fe200078ec0ff */
[----:B------:R-:W-:Y:S01]  /*35c0*/  FFMA.FTZ R29, R44, R39, R29 ;  /* 0x000000272c1d7223 */ /* 0x000fe2000001001d */
[----:B------:R-:W-:Y:S01]  /*35d0*/  IADD3 R8, R40, -0x80, RZ ;  /* 0xffffff8028087810 */ /* 0x000fe20007ffe0ff */
[----:B--2---:R-:W-:Y:S01]  /*35e0*/  HADD2.F32 R34, -RZ, R34.H0_H0 ;  /* 0x20000022ff227230 */ /* 0x004fe20000004100 */
[----:B------:R-:W-:Y:S01]  /*35f0*/  IADD3 R40, R43, -0x80, RZ ;  /* 0xffffff802b287810 */ /* 0x000fe20007ffe0ff */
[----:B------:R-:W-:Y:S01]  /*3600*/  HADD2.F32 R43, -RZ, R38.H0_H0 ;  /* 0x20000026ff2b7230 */ /* 0x000fe20000004100 */
[----:B------:R-:W-:Y:S01]  /*3610*/  SHF.R.U32.HI R11, RZ, 0x10, R11 ;  /* 0x00000010ff0b7819 */ /* 0x000fe2000001160b */
[----:B------:R-:W2:Y:S01]  /*3620*/  I2F.F16 R10, R10 ;  /* 0x0000000a000a7306 */ /* 0x000ea20000200c00 */
[----:B------:R-:W-:Y:S01]  /*3630*/  LOP3.LUT R38, R13, 0xff, RZ, 0xc0, !PT ;  /* 0x000000ff0d267812 */ /* 0x000fe200078ec0ff */
[----:B------:R-:W-:Y:S01]  /*3640*/  HADD2.F32 R30, -RZ, R30.H0_H0 ;  /* 0x2000001eff1e7230 */ /* 0x000fe20000004100 */
[----:B------:R-:W-:Y:S01]  /*3650*/  LOP3.LUT R11, R11, 0xff, RZ, 0xc0, !PT ;  /* 0x000000ff0b0b7812 */ /* 0x000fe200078ec0ff */
[----:B------:R-:W-:Y:S01]  /*3660*/  FFMA.FTZ R42, R43, R44, R42 ;  /* 0x0000002c2b2a7223 */ /* 0x000fe2000001002a */
[----:B-1----:R-:W-:-:S03]  /*3670*/  HADD2.F32 R41, -RZ, R41.H0_H0 ;  /* 0x20000029ff297230 */ /* 0x002fc60000004100 */
[----:B------:R-:W1:Y:S01]  /*3680*/  I2F.F16 R40, R40 ;  /* 0x0000002800287306 */ /* 0x000e620000200c00 */
[----:B------:R-:W-:Y:S02]  /*3690*/  IADD3 R16, R11, -0x80, RZ ;  /* 0xffffff800b107810 */ /* 0x000fe40007ffe0ff */
[----:B------:R-:W-:Y:S01]  /*36a0*/  LOP3.LUT R11, R12, 0xff, RZ, 0xc0, !PT ;  /* 0x000000ff0c0b7812 */ /* 0x000fe200078ec0ff */
[----:B------:R-:W-:Y:S01]  /*36b0*/  FFMA.FTZ R9, R44, R41, R9 ;  /* 0x000000292c097223 */ /* 0x000fe20000010009 */
[----:B------:R-:W-:Y:S02]  /*36c0*/  IADD3 R41, R38, -0x80, RZ ;  /* 0xffffff8026297810 */ /* 0x000fe40007ffe0ff */
[----:B------:R-:W-:Y:S01]  /*36d0*/  LOP3.LUT R38, R14, 0xff, RZ, 0xc0, !PT ;  /* 0x000000ff0e267812 */ /* 0x000fe200078ec0ff */
[----:B------:R-:W3:Y:S01]  /*36e0*/  I2F.F16 R8, R8 ;  /* 0x0000000800087306 */ /* 0x000ee20000200c00 */
[----:B------:R-:W-:Y:S02]  /*36f0*/  IADD3 R11, R11, -0x80, RZ ;  /* 0xffffff800b0b7810 */ /* 0x000fe40007ffe0ff */
[----:B------:R-:W-:Y:S01]  /*3700*/  IADD3 R43, R38, -0x80, RZ ;  /* 0xffffff80262b7810 */ /* 0x000fe20007ffe0ff */
[----:B--2---:R-:W-:-:S02]  /*3710*/  HADD2.F32 R38, -RZ, R10.H0_H0 ;  /* 0x2000000aff267230 */ /* 0x004fc40000004100 */
[----:B-1----:R-:W-:Y:S02]  /*3720*/  HADD2.F32 R40, -RZ, R40.H0_H0 ;  /* 0x20000028ff287230 */ /* 0x002fe40000004100 */
[----:B------:R-:W1:Y:S03]  /*3730*/  I2F.F16 R16, R16 ;  /* 0x0000001000107306 */ /* 0x000e660000200c00 */
[----:B------:R-:W-:Y:S01]  /*3740*/  FFMA.FTZ R39, R44, R40, R19 ;  /* 0x000000282c277223 */ /* 0x000fe20000010013 */
[----:B------:R-:W-:-:S04]  /*3750*/  HADD2.F32 R40, -RZ, R17.H0_H0 ;  /* 0x20000011ff287230 */ /* 0x000fc80000004100 */
[----:B------:R2:W4:Y:S01]  /*3760*/  I2F.F16 R19, R41 ;  /* 0x0000002900137306 */ /* 0x0005220000200c00 */
[----:B------:R-:W-:Y:S01]  /*3770*/  FFMA.FTZ R37, R37, R40, R42 ;  /* 0x0000002825257223 */ /* 0x000fe2000001002a */
[----:B------:R-:W-:Y:S01]  /*3780*/  LOP3.LUT R42, R15, 0xff, RZ, 0xc0, !PT ;  /* 0x000000ff0f2a7812 */ /* 0x000fe200078ec0ff */
[----:B------:R-:W-:Y:S01]  /*3790*/  FFMA.FTZ R29, R40, R38, R29 ;  /* 0x00000026281d7223 */ /* 0x000fe2000001001d */
[--C-:B------:R-:W-:Y:S02]  /*37a0*/  SHF.R.U32.HI R38, RZ, 0x8, R12.reuse ;  /* 0x00000008ff267819 */ /* 0x100fe4000001160c */
[----:B------:R-:W-:Y:S01]  /*37b0*/  IADD3 R44, R42, -0x80, RZ ;  /* 0xffffff802a2c7810 */ /* 0x000fe20007ffe0ff */
[----:B---3--:R-:W-:Y:S01]  /*37c0*/  HADD2.F32 R42, -RZ, R8.H0_H0 ;  /* 0x20000008ff2a7230 */ /* 0x008fe20000004100 */
[----:B------:R-:W-:Y:S01]  /*37d0*/  LOP3.LUT R8, R38, 0xff, RZ, 0xc0, !PT ;  /* 0x000000ff26087812 */ /* 0x000fe200078ec0ff */
[----:B-1----:R-:W-:Y:S01]  /*37e0*/  HADD2.F32 R46, -RZ, R16.H0_H0 ;  /* 0x20000010ff2e7230 */ /* 0x002fe20000004100 */
[----:B--2---:R-:W-:Y:S01]  /*37f0*/  SHF.R.U32.HI R41, RZ, 0x10, R12 ;  /* 0x00000010ff297819 */ /* 0x004fe2000001160c */
[----:B------:R1:W2:Y:S01]  /*3800*/  I2F.F16 R38, R44 ;  /* 0x0000002c00267306 */ /* 0x0002a20000200c00 */
[----:B------:R-:W-:Y:S01]  /*3810*/  FFMA.FTZ R16, R40, R42, R9 ;  /* 0x0000002a28107223 */ /* 0x000fe20000010009 */
[----:B------:R-:W-:Y:S01]  /*3820*/  IADD3 R12, R8, -0x80, RZ ;  /* 0xffffff80080c7810 */ /* 0x000fe20007ffe0ff */
[----:B------:R-:W-:Y:S01]  /*3830*/  FFMA.FTZ R39, R40, R46, R39 ;  /* 0x0000002e28277223 */ /* 0x000fe20000010027 */
[----:B------:R-:W-:Y:S01]  /*3840*/  LOP3.LUT R41, R41, 0xff, RZ, 0xc0, !PT ;  /* 0x000000ff29297812 */ /* 0x000fe200078ec0ff */
[----:B------:R-:W3:Y:S01]  /*3850*/  LDS.64 R8, [UR4+0x38] ;  /* 0x00003804ff087984 */ /* 0x000ee20008000a00 */
[--C-:B------:R-:W-:Y:S01]  /*3860*/  SHF.R.U32.HI R42, RZ, 0x8, R13.reuse ;  /* 0x00000008ff2a7819 */ /* 0x100fe2000001160d */
[----:B----4-:R-:W-:Y:S01]  /*3870*/  HADD2.F32 R19, -RZ, R19.H0_H0 ;  /* 0x20000013ff137230 */ /* 0x010fe20000004100 */
[----:B------:R-:W-:Y:S01]  /*3880*/  IADD3 R40, R41, -0x80, RZ ;  /* 0xffffff8029287810 */ /* 0x000fe20007ffe0ff */
[----:B-1----:R-:W-:Y:S01]  /*3890*/  HADD2.F32 R44, -RZ, R36.H0_H0 ;  /* 0x20000024ff2c7230 */ /* 0x002fe20000004100 */
[----:B------:R-:W-:Y:S01]  /*38a0*/  SHF.R.U32.HI R41, RZ, 0x10, R13 ;  /* 0x00000010ff297819 */ /* 0x000fe2000001160d */
[----:B------:R-:W1:Y:S01]  /*38b0*/  I2F.F16 R10, R43 ;  /* 0x0000002b000a7306 */ /* 0x000e620000200c00 */
[----:B------:R-:W-:-:S02]  /*38c0*/  LOP3.LUT R42, R42, 0xff, RZ, 0xc0, !PT ;  /* 0x000000ff2a2a7812 */ /* 0x000fc400078ec0ff */
[--C-:B------:R-:W-:Y:S01]  /*38d0*/  SHF.R.U32.HI R36, RZ, 0x8, R14.reuse ;  /* 0x00000008ff247819 */ /* 0x100fe2000001160e */
[----:B--2---:R-:W-:Y:S01]  /*38e0*/  HADD2.F32 R38, -RZ, R38.H0_H0 ;  /* 0x20000026ff267230 */ /* 0x004fe20000004100 */
[----:B------:R-:W-:Y:S02]  /*38f0*/  LOP3.LUT R41, R41, 0xff, RZ, 0xc0, !PT ;  /* 0x000000ff29297812 */ /* 0x000fe400078ec0ff */
[----:B------:R-:W-:Y:S01]  /*3900*/  IADD3 R13, R42, -0x80, RZ ;  /* 0xffffff802a0d7810 */ /* 0x000fe20007ffe0ff */
[----:B------:R-:W-:Y:S01]  /*3910*/  HADD2.F32 R42, -RZ, R17.H1_H1 ;  /* 0x30000011ff2a7230 */ /* 0x000fe20000004100 */
[----:B------:R-:W-:Y:S01]  /*3920*/  LOP3.LUT R36, R36, 0xff, RZ, 0xc0, !PT ;  /* 0x000000ff24247812 */ /* 0x000fe200078ec0ff */
[----:B------:R-:W2:Y:S01]  /*3930*/  I2F.F16 R11, R11 ;  /* 0x0000000b000b7306 */ /* 0x000ea20000200c00 */
[----:B------:R-:W-:Y:S02]  /*3940*/  IADD3 R17, R41, -0x80, RZ ;  /* 0xffffff8029117810 */ /* 0x000fe40007ffe0ff */
[----:B------:R-:W-:Y:S01]  /*3950*/  SHF.R.U32.HI R41, RZ, 0x10, R14 ;  /* 0x00000010ff297819 */ /* 0x000fe2000001160e */
[----:B------:R-:W-:Y:S01]  /*3960*/  FFMA.FTZ R37, R44, R42, R37 ;  /* 0x0000002a2c257223 */ /* 0x000fe20000010025 */
[----:B------:R-:W-:Y:S01]  /*3970*/  IADD3 R14, R36, -0x80, RZ ;  /* 0xffffff80240e7810 */ /* 0x000fe20007ffe0ff */
[----:B------:R-:W-:Y:S01]  /*3980*/  HADD2.F32 R36, -RZ, R35.H0_H0 ;  /* 0x20000023ff247230 */ /* 0x000fe20000004100 */
[----:B------:R-:W-:Y:S01]  /*3990*/  LOP3.LUT R41, R41, 0xff, RZ, 0xc0, !PT ;  /* 0x000000ff29297812 */ /* 0x000fe200078ec0ff */
[----:B------:R-:W-:Y:S01]  /*39a0*/  HADD2.F32 R35, -RZ, R18.H0_H0 ;  /* 0x20000012ff237230 */ /* 0x000fe20000004100 */
[----:B------:R-:W-:Y:S01]  /*39b0*/  SHF.R.U32.HI R18, RZ, 0x8, R15 ;  /* 0x00000008ff127819 */ /* 0x000fe2000001160f */
[----:B------:R-:W-:Y:S01]  /*39c0*/  HADD2.F32 R44, -RZ, R28.H0_H0 ;  /* 0x2000001cff2c7230 */ /* 0x000fe20000004100 */
[----:B------:R-:W-:Y:S01]  /*39d0*/  IADD3 R28, R41, -0x80, RZ ;  /* 0xffffff80291c7810 */ /* 0x000fe20007ffe0ff */
[----:B------:R-:W4:Y:S01]  /*39e0*/  I2F.F16 R12, R12 ;  /* 0x0000000c000c7306 */ /* 0x000f220000200c00 */
[----:B------:R-:W-:Y:S01]  /*39f0*/  FFMA.FTZ R16, R42, R35, R16 ;  /* 0x000000232a107223 */ /* 0x000fe20000010010 */
[----:B------:R-:W-:Y:S01]  /*3a00*/  LOP3.LUT R35, R18, 0xff, RZ, 0xc0, !PT ;  /* 0x000000ff12237812 */ /* 0x000fe200078ec0ff */
[----:B-1----:R-:W-:Y:S01]  /*3a10*/  HADD2.F32 R43, -RZ, R10.H0_H0 ;  /* 0x2000000aff2b7230 */ /* 0x002fe20000004100 */
[----:B------:R-:W-:Y:S01]  /*3a20*/  LEA.HI R18, R15, 0xffffff80, RZ, 0x8 ;  /* 0xffffff800f127811 */ /* 0x000fe200078f40ff */
[C---:B------:R-:W-:Y:S01]  /*3a30*/  FFMA.FTZ R29, R42.reuse, R36, R29 ;  /* 0x000000242a1d7223 */ /* 0x040fe2000001001d */
[----:B------:R-:W-:Y:S01]  /*3a40*/  SHF.R.U32.HI R41, RZ, 0x10, R15 ;  /* 0x00000010ff297819 */ /* 0x000fe2000001160f */
[----:B------:R-:W-:Y:S01]  /*3a50*/  FFMA.FTZ R39, R42, R44, R39 ;  /* 0x0000002c2a277223 */ /* 0x000fe20000010027 */
[----:B------:R-:W-:Y:S01]  /*3a60*/  IADD3 R15, R35, -0x80, RZ ;  /* 0xffffff80230f7810 */ /* 0x000fe20007ffe0ff */
[----:B------:R-:W1:Y:S01]  /*3a70*/  I2F.F16 R13, R13 ;  /* 0x0000000d000d7306 */ /* 0x000e620000200c00 */
[----:B------:R-:W-:Y:S01]  /*3a80*/  LOP3.LUT R41, R41, 0xff, RZ, 0xc0, !PT ;  /* 0x000000ff29297812 */ /* 0x000fe200078ec0ff */
[----:B--2---:R-:W-:-:S02]  /*3a90*/  HADD2.F32 R42, -RZ, R11.H0_H0 ;  /* 0x2000000bff2a7230 */ /* 0x004fc40000004100 */
[--C-:B---3--:R-:W-:Y:S01]  /*3aa0*/  HADD2.F32 R36, -RZ, R8.reuse.H0_H0 ;  /* 0x20000008ff247230 */ /* 0x108fe20000004100 */
[----:B------:R-:W-:Y:S01]  /*3ab0*/  IADD3 R41, R41, -0x80, RZ ;  /* 0xffffff8029297810 */ /* 0x000fe20007ffe0ff */
[----:B------:R-:W-:Y:S02]  /*3ac0*/  HADD2.F32 R8, -RZ, R8.H1_H1 ;  /* 0x30000008ff087230 */ /* 0x000fe40000004100 */
[----:B------:R-:W2:Y:S01]  /*3ad0*/  I2F.F16 R14, R14 ;  /* 0x0000000e000e7306 */ /* 0x000ea20000200c00 */
[----:B----4-:R-:W-:Y:S02]  /*3ae0*/  HADD2.F32 R12, -RZ, R12.H0_H0 ;  /* 0x2000000cff0c7230 */ /* 0x010fe40000004100 */
[----:B------:R-:W-:Y:S01]  /*3af0*/  FFMA.FTZ R37, R42, R36, R37 ;  /* 0x000000242a257223 */ /* 0x000fe20000010025 */
[C---:B------:R-:W-:Y:S01]  /*3b00*/  FFMA.FTZ R19, R36.reuse, R19, R29 ;  /* 0x0000001324137223 */ /* 0x040fe2000001001d */
[----:B------:R-:W-:Y:S01]  /*3b10*/  FFMA.FTZ R38, R36, R38, R39 ;  /* 0x0000002624267223 */ /* 0x000fe20000010027 */
[----:B------:R-:W-:-:S02]  /*3b20*/  HADD2.F32 R11, -RZ, R9.H0_H0 ;  /* 0x20000009ff0b7230 */ /* 0x000fc40000004100 */
[----:B------:R-:W-:Y:S01]  /*3b30*/  FFMA.FTZ R12, R12, R8, R37 ;  /* 0x000000080c0c7223 */ /* 0x000fe20000010025 */
[----:B-1----:R-:W-:Y:S01]  /*3b40*/  HADD2.F32 R35, -RZ, R13.H0_H0 ;  /* 0x2000000dff237230 */ /* 0x002fe20000004100 */
[----:B------:R-:W1:Y:S01]  /*3b50*/  I2F.F16 R15, R15 ;  /* 0x0000000f000f7306 */ /* 0x000e620000200c00 */
[----:B------:R-:W-:Y:S01]  /*3b60*/  FFMA.FTZ R13, R36, R43, R16 ;  /* 0x0000002b240d7223 */ /* 0x000fe20000010010 */
[----:B------:R-:W-:Y:S02]  /*3b70*/  HADD2.F32 R9, -RZ, R9.H1_H1 ;  /* 0x30000009ff097230 */ /* 0x000fe40000004100 */
[----:B------:R-:W-:Y:S01]  /*3b80*/  FFMA.FTZ R16, R8, R35, R19 ;  /* 0x0000002308107223 */ /* 0x000fe20000010013 */
[----:B--2---:R-:W-:-:S03]  /*3b90*/  HADD2.F32 R14, -RZ, R14.H0_H0 ;  /* 0x2000000eff0e7230 */ /* 0x004fc60000004100 */
[----:B------:R-:W2:Y:S02]  /*3ba0*/  I2F.F16 R40, R40 ;  /* 0x0000002800287306 */ /* 0x000ea40000200c00 */
[----:B------:R-:W-:Y:S01]  /*3bb0*/  FFMA.FTZ R14, R8, R14, R13 ;  /* 0x0000000e080e7223 */ /* 0x000fe2000001000d */
[----:B-1----:R-:W-:-:S05]  /*3bc0*/  HADD2.F32 R29, -RZ, R15.H0_H0 ;  /* 0x2000000fff1d7230 */ /* 0x002fca0000004100 */
[----:B------:R-:W1:Y:S01]  /*3bd0*/  I2F.F16 R17, R17 ;  /* 0x0000001100117306 */ /* 0x000e620000200c00 */
[----:B------:R-:W-:Y:S01]  /*3be0*/  FFMA.FTZ R38, R8, R29, R38 ;  /* 0x0000001d08267223 */ /* 0x000fe20000010026 */
[----:B--2---:R-:W-:-:S06]  /*3bf0*/  HADD2.F32 R15, -RZ, R40.H0_H0 ;  /* 0x20000028ff0f7230 */ /* 0x004fcc0000004100 */
[----:B------:R-:W2:Y:S01]  /*3c00*/  I2F.F16 R28, R28 ;  /* 0x0000001c001c7306 */ /* 0x000ea20000200c00 */
[----:B------:R-:W-:Y:S01]  /*3c10*/  FFMA.FTZ R15, R15, R11, R12 ;  /* 0x0000000b0f0f7223 */ /* 0x000fe2000001000c */
[----:B-1----:R-:W-:-:S06]  /*3c20*/  HADD2.F32 R17, -RZ, R17.H0_H0 ;  /* 0x20000011ff117230 */ /* 0x002fcc0000004100 */
[----:B------:R-:W1:Y:S01]  /*3c30*/  I2F.F16 R10, R41 ;  /* 0x00000029000a7306 */ /* 0x000e620000200c00 */
[----:B------:R-:W-:Y:S01]  /*3c40*/  FFMA.FTZ R15, R34, R9, R15 ;  /* 0x00000009220f7223 */ /* 0x000fe2000001000f */
[----:B------:R-:W-:-:S03]  /*3c50*/  FFMA.FTZ R16, R11, R17, R16 ;  /* 0x000000110b107223 */ /* 0x000fc60000010010 */
[----:B------:R-:W-:Y:S01]  /*3c60*/  FMUL.FTZ R15, R20, R15 ;  /* 0x0000000f140f7220 */ /* 0x000fe20000410000 */
[----:B--2---:R-:W-:Y:S02]  /*3c70*/  HADD2.F32 R19, -RZ, R28.H0_H0 ;  /* 0x2000001cff137230 */ /* 0x004fe40000004100 */
[----:B------:R-:W2:Y:S02]  /*3c80*/  I2F.F16 R31, R31 ;  /* 0x0000001f001f7306 */ /* 0x000ea40000200c00 */
[----:B------:R-:W-:Y:S01]  /*3c90*/  F2FP.F16.F32.PACK_AB R15, RZ, R15 ;  /* 0x0000000fff0f723e */ /* 0x000fe200000000ff */
[----:B------:R-:W-:Y:S01]  /*3ca0*/  FFMA.FTZ R19, R11, R19, R14 ;  /* 0x000000130b137223 */ /* 0x000fe2000001000e */
[----:B-1----:R-:W-:-:S04]  /*3cb0*/  HADD2.F32 R10, -RZ, R10.H0_H0 ;  /* 0x2000000aff0a7230 */ /* 0x002fc80000004100 */
[----:B------:R-:W1:Y:S01]  /*3cc0*/  I2F.F16 R18, R18 ;  /* 0x0000001200127306 */ /* 0x000e620000200c00 */
[----:B------:R-:W-:Y:S01]  /*3cd0*/  FFMA.FTZ R19, R9, R30, R19 ;  /* 0x0000001e09137223 */ /* 0x000fe20000010013 */
[----:B------:R-:W-:-:S03]  /*3ce0*/  FFMA.FTZ R11, R11, R10, R38 ;  /* 0x0000000a0b0b7223 */ /* 0x000fc60000010026 */
[----:B------:R-:W-:Y:S01]  /*3cf0*/  FMUL.FTZ R19, R22, R19 ;  /* 0x0000001316137220 */ /* 0x000fe20000410000 */
[----:B--2---:R-:W-:-:S04]  /*3d00*/  HADD2.F32 R8, -RZ, R31.H0_H0 ;  /* 0x2000001fff087230 */ /* 0x004fc80000004100 */
        /* <DEDUP_REMOVED lines=12> */
.L_x_5010:
[----:B------:R-:W-:Y:S01]  /*3dd0*/  IADD3 R25, R25, 0x20, RZ ;  /* 0x0000002019197810 */ /* 0x000fe20007ffe0ff */
[----:B------:R-:W-:Y:S01]  /*3de0*/  UIADD3 UR4, UR4, 0x40, URZ ;  /* 0x0000004004047890 */ /* 0x000fe2000fffe03f */
[----:B------:R-:W-:Y:S02]  /*3df0*/  IMAD.WIDE R32, R7, 0x8, R32 ;  /* 0x0000000807207825 */ /* 0x000fe400078e0220 */
[C---:B------:R-:W-:Y:S02]  /*3e00*/  ISETP.GE.AND P0, PT, R25.reuse, UR5, PT ;  /* 0x0000000519007c0c */ /* 0x040fe4000bf06270 */
[----:B------:R-:W-:Y:S01]  /*3e10*/  ISETP.LT.AND P2, PT, R25, R24, PT ;  /* 0x000000181900720c */ /* 0x000fe20003f41270 */
[----:B------:R-:W-:-:S12]  /*3e20*/  IMAD.WIDE R28, R7, 0x8, R26 ;  /* 0x00000008071c7825 */ /* 0x000fd800078e021a */
[----:B------:R-:W-:Y:S05]  /*3e30*/  @!P0 BRA P2, `(.L_x_5011) ;  /* 0xffffffcc00b88947 */ /* 0x000fea000103ffff */
.L_x_5006:
[----:B------:R-:W-:Y:S01]  /*3e40*/  ISETP.GE.AND P0, PT, R25, R24, PT ;  /* 0x000000181900720c */ /* 0x000fe20003f06270 */
[----:B------:R-:W-:-:S03]  /*3e50*/  ULDC UR5, c[0x0][0x25c] ;  /* 0x0000970000057ab9 */ /* 0x000fc60000000800 */
[----:B------:R-:W-:-:S13]  /*3e60*/  ISETP.GE.OR P0, PT, R25, UR5, P0 ;  /* 0x0000000519007c0c */ /* 0x000fda0008706670 */
[----:B------:R-:W-:Y:S05]  /*3e70*/  @P0 BRA `(.L_x_5012) ;  /* 0x0000001400ec0947 */ /* 0x000fea0003800000 */
[----:B-1----:R-:W1:Y:S01]  /*3e80*/  LDC R26, c[0x0][0x23c] ;  /* 0x00008f00ff1a7b82 */ /* 0x002e620000000800 */
[----:B------:R-:W-:Y:S01]  /*3e90*/  SHF.R.S32.HI R27, RZ, 0x1f, R7 ;  /* 0x0000001fff1b7819 */ /* 0x000fe20000011407 */
[----:B------:R-:W-:-:S06]  /*3ea0*/  ULDC UR5, c[0x0][0x25c] ;  /* 0x0000970000057ab9 */ /* 0x000fcc0000000800 */
.L_x_5015:
        /* <DEDUP_REMOVED lines=9> */
[--C-:B--2---:R-:W-:Y:S02]  /*3f40*/  SHF.R.U32.HI R30, RZ, 0xc, R8.reuse ;  /* 0x0000000cff1e7819 */ /* 0x104fe40000011608 */
[----:B------:R-:W-:Y:S02]  /*3f50*/  LOP3.LUT R35, R9, 0x3f003f, RZ, 0xc0, !PT ;  /* 0x003f003f09237812 */ /* 0x000fe400078ec0ff */
[----:B------:R-:W-:Y:S02]  /*3f60*/  SHF.R.U32.HI R31, RZ, 0xc, R9 ;  /* 0x0000000cff1f7819 */ /* 0x000fe40000011609 */
        /* <DEDUP_REMOVED lines=14> */
[-C--:B-1----:R-:W-:Y:S01]  /*4050*/  HFMA2.MMA R35, R39, R20.reuse, RZ ;  /* 0x0000001427237235 */ /* 0x082fe200000000ff */
[----:B------:R-:W-:Y:S01]  /*4060*/  LOP3.LUT R36, R36, 0x64006400, RZ, 0xfc, !PT ;  /* 0x6400640024247812 */ /* 0x000fe200078efcff */
[----:B------:R-:W-:Y:S01]  /*4070*/  HADD2 R45, R38, -1056, -1056 ;  /* 0xe420e420262d7430 */ /* 0x000fe20000000000 */
[--C-:B----4-:R-:W-:Y:S01]  /*4080*/  SHF.R.U32.HI R33, RZ, 0xc, R11.reuse ;  /* 0x0000000cff217819 */ /* 0x110fe2000001160b */
[-C--:B------:R-:W-:Y:S01]  /*4090*/  HFMA2 R37, R41, R20.reuse, RZ.H0_H0 ;  /* 0x0000001429257231 */ /* 0x080fe200000400ff */
[----:B------:R-:W-:Y:S01]  /*40a0*/  SHF.R.U32.HI R11, RZ, 0x6, R11 ;  /* 0x00000006ff0b7819 */ /* 0x000fe2000001160b */
[----:B------:R-:W-:Y:S01]  /*40b0*/  HADD2 R38, R9, -1056, -1056 ;  /* 0xe420e42009267430 */ /* 0x000fe20000000000 */
[--C-:B------:R-:W-:Y:S01]  /*40c0*/  SHF.R.U32.HI R32, RZ, 0xc, R10.reuse ;  /* 0x0000000cff207819 */ /* 0x100fe2000001160a */
[----:B------:R-:W-:Y:S01]  /*40d0*/  HADD2 R36, R36, -1056, -1056 ;  /* 0xe420e42024247430 */ /* 0x000fe20000000000 */
[----:B------:R-:W-:Y:S01]  /*40e0*/  SHF.R.U32.HI R10, RZ, 0x6, R10 ;  /* 0x00000006ff0a7819 */ /* 0x000fe2000001160a */
[----:B------:R-:W-:Y:S01]  /*40f0*/  HFMA2.MMA R8, R43, R20, RZ ;  /* 0x000000142b087235 */ /* 0x000fe200000000ff */
[----:B------:R-:W-:Y:S01]  /*4100*/  LOP3.LUT R11, R11, 0x3f003f, RZ, 0xc0, !PT ;  /* 0x003f003f0b0b7812 */ /* 0x000fe200078ec0ff */
[----:B------:R-:W-:Y:S01]  /*4110*/  HFMA2.MMA R9, R38, R21, R35 ;  /* 0x0000001526097235 */ /* 0x000fe20000000023 */
[----:B------:R-:W-:Y:S01]  /*4120*/  LOP3.LUT R34, R10, 0x3f003f, RZ, 0xc0, !PT ;  /* 0x003f003f0a227812 */ /* 0x000fe200078ec0ff */
[----:B------:R-:W-:Y:S01]  /*4130*/  HFMA2 R10, R36, R21, R37 ;  /* 0x00000015240a7231 */ /* 0x000fe20000000025 */
[----:B------:R-:W-:Y:S01]  /*4140*/  LOP3.LUT R37, R11, 0x64006400, RZ, 0xfc, !PT ;  /* 0x640064000b257812 */ /* 0x000fe200078efcff */
[----:B------:R-:W-:Y:S01]  /*4150*/  HFMA2 R20, R45, R20, RZ.H0_H0 ;  /* 0x000000142d147231 */ /* 0x000fe200000400ff */
[----:B------:R-:W-:-:S02]  /*4160*/  LOP3.LUT R35, R34, 0x64006400, RZ, 0xfc, !PT ;  /* 0x6400640022237812 */ /* 0x000fc400078efcff */
[----:B------:R-:W-:Y:S01]  /*4170*/  PRMT R0, R0, 0x5410, R2 ;  /* 0x0000541000007816 */ /* 0x000fe20000000002 */
[----:B------:R-:W-:Y:S01]  /*4180*/  HADD2 R39, R37, -1056, -1056 ;  /* 0xe420e42025277430 */ /* 0x000fe20000000000 */
[----:B0-----:R-:W-:Y:S01]  /*4190*/  PRMT R3, R3, 0x5410, R4 ;  /* 0x0000541003037816 */ /* 0x001fe20000000004 */
[----:B------:R-:W-:-:S06]  /*41a0*/  HADD2 R35, R35, -1056, -1056 ;  /* 0xe420e42023237430 */ /* 0x000fcc0000000000 */
[----:B------:R-:W-:Y:S01]  /*41b0*/  HFMA2.MMA R8, R35, R21, R8 ;  /* 0x0000001523087235 */ /* 0x000fe20000000008 */
        /* <DEDUP_REMOVED lines=8> */
[----:B------:R-:W-:Y:S01]  /*4240*/  LOP3.LUT R36, R36, 0x64006400, RZ, 0xfc, !PT ;  /* 0x6400640024247812 */ /* 0x000fe200078efcff */
[----:B------:R-:W-:Y:S01]  /*4250*/  HFMA2 R11, R39, R21, R20 ;  /* 0x00000015270b7231 */ /* 0x000fe20000000014 */
[----:B------:R-:W-:Y:S01]  /*4260*/  SHF.R.U32.HI R34, RZ, 0x6, R14 ;  /* 0x00000006ff227819 */ /* 0x000fe2000001160e */
[----:B------:R-:W-:Y:S01]  /*4270*/  HFMA2.MMA R20, R38, R22, R9 ;  /* 0x0000001626147235 */ /* 0x000fe20000000009 */
[----:B------:R-:W-:Y:S01]  /*4280*/  SHF.R.U32.HI R9, RZ, 0x6, R12 ;  /* 0x00000006ff097819 */ /* 0x000fe2000001160c */
        /* <DEDUP_REMOVED lines=32> */
[----:B------:R-:W-:Y:S02]  /*4490*/  SHF.R.U32.HI R36, RZ, 0x8, R19 ;  /* 0x00000008ff247819 */ /* 0x000fe40000011613 */
[----:B------:R-:W-:Y:S02]  /*44a0*/  SHF.R.U32.HI R33, RZ, 0x8, R17 ;  /* 0x00000008ff217819 */ /* 0x000fe40000011611 */
[----:B------:R-:W-:Y:S02]  /*44b0*/  LOP3.LUT R30, R35, 0x300030, R30, 0xf8, !PT ;  /* 0x00300030231e7812 */ /* 0x000fe400078ef81e */
[----:B------:R-:W-:-:S02]  /*44c0*/  LOP3.LUT R32, R31, 0x300030, R32, 0xf8, !PT ;  /* 0x003000301f207812 */ /* 0x000fc400078ef820 */
[----:B------:R-:W-:Y:S02]  /*44d0*/  LOP3.LUT R31, R37, 0x300030, R36, 0xf8, !PT ;  /* 0x00300030251f7812 */ /* 0x000fe400078ef824 */
[----:B------:R-:W-:Y:S02]  /*44e0*/  LOP3.LUT R35, R16, 0x3f003f, RZ, 0xc0, !PT ;  /* 0x003f003f10237812 */ /* 0x000fe400078ec0ff */
        /* <DEDUP_REMOVED lines=8> */
[----:B------:R-:W-:Y:S01]  /*4570*/  HADD2 R35, R35, -1056, -1056 ;  /* 0xe420e42023237430 */ /* 0x000fe20000000000 */
[----:B------:R-:W-:Y:S02]  /*4580*/  SHF.R.U32.HI R39, RZ, 0xa, R16 ;  /* 0x0000000aff277819 */ /* 0x000fe40000011610 */
[----:B------:R-:W-:-:S02]  /*4590*/  LOP3.LUT R42, R12, 0xf000f, RZ, 0xc0, !PT ;  /* 0x000f000f0c2a7812 */ /* 0x000fc400078ec0ff */
[--C-:B------:R-:W-:Y:S01]  /*45a0*/  SHF.R.U32.HI R38, RZ, 0xa, R17.reuse ;  /* 0x0000000aff267819 */ /* 0x100fe20000011611 */
[----:B0-----:R-:W-:Y:S01]  /*45b0*/  HFMA2.MMA R20, R35, R8, R20 ;  /* 0x0000000823147235 */ /* 0x001fe20000000014 */
[----:B------:R-:W-:Y:S02]  /*45c0*/  LOP3.LUT R16, R17, 0x3f003f, RZ, 0xc0, !PT ;  /* 0x003f003f11107812 */ /* 0x000fe400078ec0ff */
[----:B------:R-:W-:Y:S02]  /*45d0*/  LOP3.LUT R12, R19, 0x3f003f, RZ, 0xc0, !PT ;  /* 0x003f003f130c7812 */ /* 0x000fe400078ec0ff */
[----:B------:R-:W-:Y:S02]  /*45e0*/  SHF.R.U32.HI R17, RZ, 0x6, R17 ;  /* 0x00000006ff117819 */ /* 0x000fe40000011611 */
[----:B------:R-:W-:Y:S02]  /*45f0*/  LOP3.LUT R34, R34, 0x3f003f, RZ, 0xc0, !PT ;  /* 0x003f003f22227812 */ /* 0x000fe400078ec0ff */
[----:B------:R-:W-:Y:S01]  /*4600*/  LOP3.LUT R40, R15, 0x300030, R40, 0xf8, !PT ;  /* 0x003000300f287812 */ /* 0x000fe200078ef828 */
        /* <DEDUP_REMOVED lines=8> */
[----:B------:R-:W-:Y:S01]  /*4690*/  LOP3.LUT R34, R34, 0x64006400, RZ, 0xfc, !PT ;  /* 0x6400640022227812 */ /* 0x000fe200078efcff */
[----:B------:R-:W-:Y:S01]  /*46a0*/  HADD2 R12, R12, -1056, -1056 ;  /* 0xe420e4200c0c7430 */ /* 0x000fe20000000000 */
[----:B------:R-:W-:Y:S01]  /*46b0*/  SHF.R.U32.HI R19, RZ, 0x6, R19 ;  /* 0x00000006ff137819 */ /* 0x000fe20000011613 */
[-C--:B------:R-:W-:Y:S01]  /*46c0*/  HFMA2 R21, R16, R8.reuse, R21 ;  /* 0x0000000810157231 */ /* 0x080fe20000000015 */
[----:B------:R-:W-:Y:S01]  /*46d0*/  LOP3.LUT R18, R18, 0x3f003f, RZ, 0xc0, !PT ;  /* 0x003f003f12127812 */ /* 0x000fe200078ec0ff */
[----:B------:R-:W-:Y:S01]  /*46e0*/  HADD2 R15, R34, -1056, -1056 ;  /* 0xe420e420220f7430 */ /* 0x000fe20000000000 */
[----:B------:R-:W-:Y:S01]  /*46f0*/  LOP3.LUT R17, R17, 0x64006400, RZ, 0xfc, !PT ;  /* 0x6400640011117812 */ /* 0x000fe200078efcff */
[----:B------:R-:W-:Y:S01]  /*4700*/  HFMA2 R23, R12, R8, R23 ;  /* 0x000000080c177231 */ /* 0x000fe20000000017 */
[----:B------:R-:W-:-:S02]  /*4710*/  LOP3.LUT R19, R19, 0x3f003f, RZ, 0xc0, !PT ;  /* 0x003f003f13137812 */ /* 0x000fc400078ec0ff */
[----:B------:R-:W-:Y:S01]  /*4720*/  LOP3.LUT R18, R18, 0x64006400, RZ, 0xfc, !PT ;  /* 0x6400640012127812 */ /* 0x000fe200078efcff */
[----:B------:R-:W-:Y:S01]  /*4730*/  HADD2 R8, R17, -1056, -1056 ;  /* 0xe420e42011087430 */ /* 0x000fe20000000000 */
[----:B------:R-:W-:Y:S01]  /*4740*/  LOP3.LUT R19, R19, 0x64006400, RZ, 0xfc, !PT ;  /* 0x6400640013137812 */ /* 0x000fe200078efcff */
[-C--:B------:R-:W-:Y:S01]  /*4750*/  HFMA2.MMA R20, R15, R9.reuse, R20 ;  /* 0x000000090f147235 */ /* 0x080fe20000000014 */
[----:B------:R-:W-:Y:S01]  /*4760*/  SHF.R.U32.HI R13, RZ, 0xc, R13 ;  /* 0x0000000cff0d7819 */ /* 0x000fe2000001160d */
[----:B------:R-:W-:Y:S01]  /*4770*/  HADD2 R15, R18, -1056, -1056 ;  /* 0xe420e420120f7430 */ /* 0x000fe20000000000 */
[----:B------:R-:W-:Y:S01]  /*4780*/  SHF.R.U32.HI R14, RZ, 0xc, R14 ;  /* 0x0000000cff0e7819 */ /* 0x000fe2000001160e */
[-C--:B------:R-:W-:Y:S01]  /*4790*/  HFMA2 R21, R8, R9.reuse, R21 ;  /* 0x0000000908157231 */ /* 0x080fe20000000015 */
        /* <DEDUP_REMOVED lines=8> */
[----:B------:R-:W-:-:S02]  /*4820*/  LOP3.LUT R13, R42, 0x300030, R39, 0xf8, !PT ;  /* 0x003000302a0d7812 */ /* 0x000fc400078ef827 */
[----:B------:R-:W-:Y:S01]  /*4830*/  LOP3.LUT R37, R14, 0x300030, R37, 0xf8, !PT ;  /* 0x003000300e257812 */ /* 0x000fe200078ef825 */
[----:B------:R-:W-:Y:S01]  /*4840*/  HADD2 R15, R32, -1056, -1056 ;  /* 0xe420e420200f7430 */ /* 0x000fe20000000000 */
[----:B------:R-:W-:Y:S01]  /*4850*/  LOP3.LUT R13, R13, 0x64006400, RZ, 0xfc, !PT ;  /* 0x640064000d0d7812 */ /* 0x000fe200078efcff */
[-C--:B------:R-:W-:Y:S01]  /*4860*/  HFMA2.MMA R20, R9, R10.reuse, R20 ;  /* 0x0000000a09147235 */ /* 0x080fe20000000014 */
[----:B------:R-:W-:Y:S02]  /*4870*/  LOP3.LUT R33, R33, 0x64006400, RZ, 0xfc, !PT ;  /* 0x6400640021217812 */ /* 0x000fe400078efcff */
[----:B------:R-:W-:Y:S01]  /*4880*/  LOP3.LUT R37, R37, 0x64006400, RZ, 0xfc, !PT ;  /* 0x6400640025257812 */ /* 0x000fe200078efcff */
[----:B------:R-:W-:Y:S01]  /*4890*/  HADD2 R13, R13, -1056, -1056 ;  /* 0xe420e4200d0d7430 */ /* 0x000fe20000000000 */
[----:B------:R-:W-:Y:S01]  /*48a0*/  LOP3.LUT R38, R41, 0x300030, R38, 0xf8, !PT ;  /* 0x0030003029267812 */ /* 0x000fe200078ef826 */
[----:B------:R-:W-:Y:S01]  /*48b0*/  HFMA2.MMA R22, R15, R10, R22 ;  /* 0x0000000a0f167235 */ /* 0x000fe20000000016 */
[----:B------:R-:W-:Y:S01]  /*48c0*/  HADD2 R8, R33, -1056, -1056 ;  /* 0xe420e42021087430 */ /* 0x000fe20000000000 */
[----:B------:R-:W-:Y:S01]  /*48d0*/  LOP3.LUT R31, R31, 0x64006400, RZ, 0xfc, !PT ;  /* 0x640064001f1f7812 */ /* 0x000fe200078efcff */
[----:B------:R-:W-:Y:S01]  /*48e0*/  HADD2 R37, R37, -1056, -1056 ;  /* 0xe420e42025257430 */ /* 0x000fe20000000000 */
[----:B------:R-:W-:Y:S01]  /*48f0*/  LOP3.LUT R38, R38, 0x64006400, RZ, 0xfc, !PT ;  /* 0x6400640026267812 */ /* 0x000fe200078efcff */
[----:B------:R-:W-:Y:S01]  /*4900*/  HFMA2 R21, R8, R10, R21 ;  /* 0x0000000a08157231 */ /* 0x000fe20000000015 */
[----:B------:R-:W-:Y:S01]  /*4910*/  LOP3.LUT R40, R40, 0x64006400, RZ, 0xfc, !PT ;  /* 0x6400640028287812 */ /* 0x000fe200078efcff */
[-C--:B------:R-:W-:Y:S01]  /*4920*/  HFMA2.MMA R20, R13, R11.reuse, R20 ;  /* 0x0000000b0d147235 */ /* 0x080fe20000000014 */
[----:B------:R-:W-:Y:S01]  /*4930*/  HADD2 R8, R31, -1056, -1056 ;  /* 0xe420e4201f087430 */ /* 0x000fe20000000000 */
        /* <DEDUP_REMOVED lines=14> */
.L_x_5013:
        /* <DEDUP_REMOVED lines=16> */
[----:B------:R-:W-:Y:S02]  /*4b20*/  LOP3.LUT R38, R10, 0x3f003f, RZ, 0xc0, !PT ;  /* 0x003f003f0a267812 */ /* 0x000fe400078ec0ff */
[----:B------:R-:W-:Y:S02]  /*4b30*/  LOP3.LUT R36, R36, 0x64006400, RZ, 0xfc, !PT ;  /* 0x6400640024247812 */ /* 0x000fe400078efcff */
[----:B------:R-:W-:Y:S02]  /*4b40*/  LOP3.LUT R9, R9, 0x3f003f, RZ, 0xc0, !PT ;  /* 0x003f003f09097812 */ /* 0x000fe400078ec0ff */
[----:B------:R-:W-:Y:S01]  /*4b50*/  SHF.R.U32.HI R30, RZ, 0xc, R8 ;  /* 0x0000000cff1e7819 */ /* 0x000fe20000011608 */
[----:B---3--:R-:W-:Y:S01]  /*4b60*/  HADD2 R35, R36, -1056, -1056 ;  /* 0xe420e42024237430 */ /* 0x008fe20000000000 */
[----:B------:R-:W-:Y:S02]  /*4b70*/  LOP3.LUT R34, R11, 0x3f003f, RZ, 0xc0, !PT ;  /* 0x003f003f0b227812 */ /* 0x000fe400078ec0ff */
[----:B------:R-:W-:-:S02]  /*4b80*/  LOP3.LUT R37, R37, 0x64006400, RZ, 0xfc, !PT ;  /* 0x6400640025257812 */ /* 0x000fc400078efcff */
        /* <DEDUP_REMOVED lines=9> */
[----:B-1----:R-:W-:Y:S01]  /*4c20*/  HFMA2.MMA R9, R35, R20, RZ ;  /* 0x0000001423097235 */ /* 0x002fe200000000ff */
[----:B------:R-:W-:Y:S01]  /*4c30*/  SHF.R.U32.HI R10, RZ, 0x6, R10 ;  /* 0x00000006ff0a7819 */ /* 0x000fe2000001160a */
[----:B------:R-:W-:Y:S01]  /*4c40*/  HADD2 R41, R34, -1056, -1056 ;  /* 0xe420e42022297430 */ /* 0x000fe20000000000 */
[--C-:B------:R-:W-:Y:S01]  /*4c50*/  SHF.R.U32.HI R33, RZ, 0xc, R11.reuse ;  /* 0x0000000cff217819 */ /* 0x100fe2000001160b */
[----:B------:R-:W-:Y:S01]  /*4c60*/  HFMA2 R35, R37, R20, RZ.H0_H0 ;  /* 0x0000001425237231 */ /* 0x000fe200000400ff */
[----:B------:R-:W-:-:S02]  /*4c70*/  SHF.R.U32.HI R11, RZ, 0x6, R11 ;  /* 0x00000006ff0b7819 */ /* 0x000fc4000001160b */
[----:B------:R-:W-:Y:S02]  /*4c80*/  LOP3.LUT R8, R8, 0x64006400, RZ, 0xfc, !PT ;  /* 0x6400640008087812 */ /* 0x000fe400078efcff */
[----:B------:R-:W-:Y:S01]  /*4c90*/  LOP3.LUT R34, R10, 0x3f003f, RZ, 0xc0, !PT ;  /* 0x003f003f0a227812 */ /* 0x000fe200078ec0ff */
[----:B------:R-:W-:Y:S01]  /*4ca0*/  HFMA2 R10, R38, R21, R35 ;  /* 0x00000015260a7231 */ /* 0x000fe20000000023 */
[----:B------:R-:W-:Y:S01]  /*4cb0*/  LOP3.LUT R37, R11, 0x3f003f, RZ, 0xc0, !PT ;  /* 0x003f003f0b257812 */ /* 0x000fe200078ec0ff */
[----:B------:R-:W-:Y:S01]  /*4cc0*/  HADD2 R36, R8, -1056, -1056 ;  /* 0xe420e42008247430 */ /* 0x000fe20000000000 */
[----:B------:R-:W-:Y:S01]  /*4cd0*/  LOP3.LUT R11, R12, 0x3f003f, RZ, 0xc0, !PT ;  /* 0x003f003f0c0b7812 */ /* 0x000fe200078ec0ff */
[----:B------:R-:W-:Y:S01]  /*4ce0*/  HFMA2.MMA R8, R39, R20, RZ ;  /* 0x0000001427087235 */ /* 0x000fe200000000ff */
[----:B------:R-:W-:Y:S01]  /*4cf0*/  LOP3.LUT R35, R34, 0x64006400, RZ, 0xfc, !PT ;  /* 0x6400640022237812 */ /* 0x000fe200078efcff */
[----:B------:R-:W-:Y:S01]  /*4d00*/  HFMA2 R20, R41, R20, RZ.H0_H0 ;  /* 0x0000001429147231 */ /* 0x000fe200000400ff */
[----:B------:R-:W-:Y:S01]  /*4d10*/  LOP3.LUT R34, R13, 0x3f003f, RZ, 0xc0, !PT ;  /* 0x003f003f0d227812 */ /* 0x000fe200078ec0ff */
[----:B------:R-:W-:Y:S01]  /*4d20*/  HFMA2.MMA R9, R36, R21, R9 ;  /* 0x0000001524097235 */ /* 0x000fe20000000009 */
[----:B------:R-:W-:Y:S01]  /*4d30*/  LOP3.LUT R11, R11, 0x64006400, RZ, 0xfc, !PT ;  /* 0x640064000b0b7812 */ /* 0x000fe200078efcff */
[----:B------:R-:W-:Y:S01]  /*4d40*/  HADD2 R35, R35, -1056, -1056 ;  /* 0xe420e42023237430 */ /* 0x000fe20000000000 */
[----:B------:R-:W-:-:S02]  /*4d50*/  LOP3.LUT R37, R37, 0x64006400, RZ, 0xfc, !PT ;  /* 0x6400640025257812 */ /* 0x000fc400078efcff */
[----:B------:R-:W-:Y:S01]  /*4d60*/  LOP3.LUT R34, R34, 0x64006400, RZ, 0xfc, !PT ;  /* 0x6400640022227812 */ /* 0x000fe200078efcff */
[----:B------:R-:W-:Y:S01]  /*4d70*/  HADD2 R38, R11, -1056, -1056 ;  /* 0xe420e4200b267430 */ /* 0x000fe20000000000 */
[----:B------:R-:W-:Y:S01]  /*4d80*/  LOP3.LUT R36, R14, 0x3f003f, RZ, 0xc0, !PT ;  /* 0x003f003f0e247812 */ /* 0x000fe200078ec0ff */
[----:B------:R-:W-:Y:S01]  /*4d90*/  HADD2 R39, R37, -1056, -1056 ;  /* 0xe420e42025277430 */ /* 0x000fe20000000000 */
[----:B------:R-:W-:Y:S01]  /*4da0*/  HFMA2.MMA R8, R35, R21, R8 ;  /* 0x0000001523087235 */ /* 0x000fe20000000008 */
[----:B------:R-:W-:Y:S01]  /*4db0*/  HADD2 R35, R34, -1056, -1056 ;  /* 0xe420e42022237430 */ /* 0x000fe20000000000 */
[----:B------:R-:W-:Y:S01]  /*4dc0*/  LOP3.LUT R36, R36, 0x64006400, RZ, 0xfc, !PT ;  /* 0x6400640024247812 */ /* 0x000fe200078efcff */
[----:B------:R-:W-:Y:S01]  /*4dd0*/  HFMA2 R11, R39, R21, R20 ;  /* 0x00000015270b7231 */ /* 0x000fe20000000014 */
[----:B------:R-:W-:Y:S01]  /*4de0*/  HFMA2.MMA R20, R38, R22, R9 ;  /* 0x0000001626147235 */ /* 0x000fe20000000009 */
[----:B------:R-:W-:Y:S01]  /*4df0*/  SHF.R.U32.HI R9, RZ, 0x6, R12 ;  /* 0x00000006ff097819 */ /* 0x000fe2000001160c */
[----:B------:R-:W-:Y:S01]  /*4e00*/  HFMA2 R21, R35, R22, R10 ;  /* 0x0000001623157231 */ /* 0x000fe2000000000a */
        /* <DEDUP_REMOVED lines=44> */
[----:B------:R-:W-:Y:S02]  /*50d0*/  SHF.R.U32.HI R40, RZ, 0xa, R19 ;  /* 0x0000000aff287819 */ /* 0x000fe40000011613 */
[----:B------:R-:W-:Y:S01]  /*50e0*/  LOP3.LUT R15, R15, 0xf000f, RZ, 0xc0, !PT ;  /* 0x000f000f0f0f7812 */ /* 0x000fe200078ec0ff */
[----:B------:R-:W-:Y:S01]  /*50f0*/  HADD2 R35, R35, -1056, -1056 ;  /* 0xe420e42023237430 */ /* 0x000fe20000000000 */
[----:B------:R-:W-:Y:S02]  /*5100*/  LOP3.LUT R36, R36, 0x64006400, RZ, 0xfc, !PT ;  /* 0x6400640024247812 */ /* 0x000fe400078efcff */
[----:B------:R-:W-:-:S02]  /*5110*/  SHF.R.U32.HI R39, RZ, 0xa, R16 ;  /* 0x0000000aff277819 */ /* 0x000fc40000011610 */
[----:B------:R-:W-:Y:S01]  /*5120*/  LOP3.LUT R42, R12, 0xf000f, RZ, 0xc0, !PT ;  /* 0x000f000f0c2a7812 */ /* 0x000fe200078ec0ff */
[----:B0-----:R-:W-:Y:S01]  /*5130*/  HFMA2.MMA R20, R35, R8, R20 ;  /* 0x0000000823147235 */ /* 0x001fe20000000014 */
[--C-:B------:R-:W-:Y:S02]  /*5140*/  SHF.R.U32.HI R38, RZ, 0xa, R17.reuse ;  /* 0x0000000aff267819 */ /* 0x100fe40000011611 */
[----:B------:R-:W-:Y:S02]  /*5150*/  LOP3.LUT R16, R17, 0x3f003f, RZ, 0xc0, !PT ;  /* 0x003f003f11107812 */ /* 0x000fe400078ec0ff */
[----:B------:R-:W-:Y:S02]  /*5160*/  LOP3.LUT R12, R19, 0x3f003f, RZ, 0xc0, !PT ;  /* 0x003f003f130c7812 */ /* 0x000fe400078ec0ff */
[----:B------:R-:W-:Y:S02]  /*5170*/  SHF.R.U32.HI R17, RZ, 0x6, R17 ;  /* 0x00000006ff117819 */ /* 0x000fe40000011611 */
[----:B------:R-:W-:-:S02]  /*5180*/  LOP3.LUT R34, R34, 0x3f003f, RZ, 0xc0, !PT ;  /* 0x003f003f22227812 */ /* 0x000fc400078ec0ff */
[----:B------:R-:W-:Y:S01]  /*5190*/  LOP3.LUT R40, R15, 0x300030, R40, 0xf8, !PT ;  /* 0x003000300f287812 */ /* 0x000fe200078ef828 */
[----:B------:R-:W-:Y:S01]  /*51a0*/  HADD2 R15, R36, -1056, -1056 ;  /* 0xe420e420240f7430 */ /* 0x000fe20000000000 */
[--C-:B------:R-:W-:Y:S02]  /*51b0*/  SHF.R.U32.HI R37, RZ, 0xa, R18.reuse ;  /* 0x0000000aff257819 */ /* 0x100fe40000011612 */
        /* <DEDUP_REMOVED lines=63> */
.L_x_5014:
[----:B------:R-:W-:Y:S01]  /*55b0*/  IADD3 R25, R25, 0x20, RZ ;  /* 0x0000002019197810 */ /* 0x000fe20007ffe0ff */
[----:B---3--:R-:W-:Y:S01]  /*55c0*/  IMAD.WIDE.U32 R28, R7, 0x18, R28 ;  /* 0x00000018071c7825 */ /* 0x008fe200078e001c */
[----:B------:R-:W-:Y:S02]  /*55d0*/  UIADD3 UR4, UR4, 0x40, URZ ;  /* 0x0000004004047890 */ /* 0x000fe4000fffe03f */
[----:B------:R-:W-:Y:S01]  /*55e0*/  ISETP.GE.AND P0, PT, R25, UR5, PT ;  /* 0x0000000519007c0c */ /* 0x000fe2000bf06270 */
[----:B-----5:R-:W-:Y:S01]  /*55f0*/  IMAD R9, R27, 0x18, RZ ;  /* 0x000000181b097824 */ /* 0x020fe200078e02ff */
[----:B------:R-:W-:-:S04]  /*5600*/  ISETP.LT.AND P2, PT, R25, R24, PT ;  /* 0x000000181900720c */ /* 0x000fc80003f41270 */
[----:B------:R-:W-:-:S09]  /*5610*/  IADD3 R29, R29, R9, RZ ;  /* 0x000000091d1d7210 */ /* 0x000fd20007ffe0ff */
[----:B------:R-:W-:Y:S05]  /*5620*/  @!P0 BRA P2, `(.L_x_5015) ;  /* 0xffffffe800208947 */ /* 0x000fea000103ffff */
.L_x_5012:
[----:B------:R-:W-:Y:S01]  /*5630*/  ISETP.GE.AND P0, PT, R25, R24, PT ;  /* 0x000000181900720c */ /* 0x000fe20003f06270 */
[----:B------:R-:W-:-:S03]  /*5640*/  ULDC UR5, c[0x0][0x264] ;  /* 0x0000990000057ab9 */ /* 0x000fc60000000800 */
[----:B------:R-:W-:-:S13]  /*5650*/  ISETP.GE.OR P0, PT, R25, UR5, P0 ;  /* 0x0000000519007c0c */ /* 0x000fda0008706670 */
[----:B------:R-:W-:Y:S05]  /*5660*/  @P0 BRA `(.L_x_5016) ;  /* 0x0000002400080947 */ /* 0x000fea0003800000 */
[----:B------:R-:W-:Y:S01]  /*5670*/  SHF.R.S32.HI R22, RZ, 0x1f, R7 ;  /* 0x0000001fff167819 */ /* 0x000fe20000011407 */
[----:B------:R-:W-:Y:S01]  /*5680*/  HADD2.F32 R23, -RZ, R0.H0_H0 ;  /* 0x20000000ff177230 */ /* 0x000fe20000004100 */
[----:B------:R-:W-:Y:S01]  /*5690*/  ULDC UR5, c[0x0][0x264] ;  /* 0x0000990000057ab9 */ /* 0x000fe20000000800 */
[----:B------:R-:W-:Y:S02]  /*56a0*/  HADD2.F32 R32, -RZ, R2.H0_H0 ;  /* 0x20000002ff207230 */ /* 0x000fe40000004100 */
[----:B------:R-:W-:Y:S02]  /*56b0*/  HADD2.F32 R21, -RZ, R3.H0_H0 ;  /* 0x20000003ff157230 */ /* 0x000fe40000004100 */
[----:B------:R-:W-:-:S07]  /*56c0*/  HADD2.F32 R20, -RZ, R4.H0_H0 ;  /* 0x20000004ff147230 */ /* 0x000fce0000004100 */
.L_x_5018:
[----:B------:R-:W-:Y:S05]  /*56d0*/  @!P1 BRA `(.L_x_5017) ;  /* 0x0000002000cc9947 */ /* 0x000fea0003800000 */
[----:B-1----:R-:W3:Y:S01]  /*56e0*/  LDG.E.128.CONSTANT R16, desc[UR6][R28.64] ;  /* 0x000000061c107981 */ /* 0x002ee2000c1e9d00 */
[----:B------:R-:W1:Y:S03]  /*56f0*/  LDC R7, c[0x0][0x23c] ;  /* 0x00008f00ff077b82 */ /* 0x000e660000000800 */
[----:B--2---:R-:W2:Y:S01]  /*5700*/  LDS.64 R30, [UR4] ;  /* 0x00000004ff1e7984 */ /* 0x004ea20008000a00 */
[----:B-1----:R-:W-:-:S04]  /*5710*/  LEA R46, P0, R7, R28, 0x2 ;  /* 0x0000001c072e7211 */ /* 0x002fc800078010ff */
[----:B------:R-:W-:-:S05]  /*5720*/  LEA.HI.X R47, R7, R29, R22, 0x2, P0 ;  /* 0x0000001d072f7211 */ /* 0x000fca00000f1416 */
[----:B-----5:R1:W4:Y:S01]  /*5730*/  LDG.E.128.CONSTANT R12, desc[UR6][R46.64] ;  /* 0x000000062e0c7981 */ /* 0x020322000c1e9d00 */
[----:B--2---:R-:W-:Y:S02]  /*5740*/  HADD2.F32 R26, -RZ, R30.H0_H0 ;  /* 0x2000001eff1a7230 */ /* 0x004fe40000004100 */
[----:B-1----:R-:W-:-:S04]  /*5750*/  IMAD.WIDE R46, R7, 0x4, R46 ;  /* 0x00000004072e7825 */ /* 0x002fc800078e022e */
[----:B------:R-:W-:Y:S01]  /*5760*/  HADD2.F32 R30, -RZ, R30.H1_H1 ;  /* 0x3000001eff1e7230 */ /* 0x000fe20000004100 */
[----:B---3--:R-:W-:Y:S02]  /*5770*/  LOP3.LUT R8, R16, 0xf000f, RZ, 0xc0, !PT ;  /* 0x000f000f10087812 */ /* 0x008fe400078ec0ff */
        /* <DEDUP_REMOVED lines=8> */
[----:B------:R-:W-:Y:S02]  /*5800*/  HADD2 R36, R9, -1032, -1032 ;  /* 0xe408e40809247430 */ /* 0x000fe40000000000 */
[----:B------:R-:W-:Y:S02]  /*5810*/  HADD2 R38, R10, -1032, -1032 ;  /* 0xe408e4080a267430 */ /* 0x000fe40000000000 */
[----:B------:R-:W-:Y:S02]  /*5820*/  HADD2.F32 R27, -RZ, R34.H0_H0 ;  /* 0x20000022ff1b7230 */ /* 0x000fe40000004100 */
[----:B------:R-:W-:Y:S02]  /*5830*/  HADD2 R37, R11, -1032, -1032 ;  /* 0xe408e4080b257430 */ /* 0x000fe40000000000 */
[----:B------:R-:W-:Y:S01]  /*5840*/  HADD2.F32 R43, -RZ, R36.H0_H0 ;  /* 0x20000024ff2b7230 */ /* 0x000fe20000004100 */
[----:B------:R1:W2:Y:S01]  /*5850*/  LDG.E.128.CONSTANT R8, desc[UR6][R46.64] ;  /* 0x000000062e087981 */ /* 0x0002a2000c1e9d00 */
        /* <DEDUP_REMOVED lines=8> */
[----:B------:R-:W-:Y:S01]  /*58e0*/  MOV R35, 0x2c00 ;  /* 0x00002c0000237802 */ /* 0x000fe20000000f00 */
[----:B------:R-:W-:-:S02]  /*58f0*/  HADD2.F32 R38, -RZ, R38.H1_H1 ;  /* 0x30000026ff267230 */ /* 0x000fc40000004100 */
[----:B------:R-:W-:Y:S01]  /*5900*/  FFMA.FTZ R45, R34, R30, R27 ;  /* 0x0000001e222d7223 */ /* 0x000fe2000001001b */
[----:B------:R-:W-:Y:S01]  /*5910*/  HADD2.F32 R37, -RZ, R37.H1_H1 ;  /* 0x30000025ff257230 */ /* 0x000fe20000004100 */
[----:B------:R-:W-:Y:S01]  /*5920*/  PRMT R0, R0, 0x5410, R35 ;  /* 0x0000541000007816 */ /* 0x000fe20000000023 */
[C---:B------:R-:W-:Y:S01]  /*5930*/  FFMA.FTZ R43, R30.reuse, R36, R43 ;  /* 0x000000241e2b7223 */ /* 0x040fe2000001002b */
[C---:B------:R-:W-:Y:S01]  /*5940*/  FFMA.FTZ R35, R30.reuse, R38, R33 ;  /* 0x000000261e237223 */ /* 0x040fe20000010021 */
[----:B------:R-:W-:Y:S01]  /*5950*/  LOP3.LUT R27, R17, 0xf000f0, RZ, 0xc0, !PT ;  /* 0x00f000f0111b7812 */ /* 0x000fe200078ec0ff */
[----:B------:R-:W-:Y:S01]  /*5960*/  FFMA.FTZ R30, R30, R37, R26 ;  /* 0x000000251e1e7223 */ /* 0x000fe2000001001a */
[----:B------:R-:W-:Y:S01]  /*5970*/  LOP3.LUT R26, R16, 0xf000f0, RZ, 0xc0, !PT ;  /* 0x00f000f0101a7812 */ /* 0x000fe200078ec0ff */
[----:B------:R-:W-:Y:S01]  /*5980*/  HADD2.F32 R38, -RZ, R31.H0_H0 ;  /* 0x2000001fff267230 */ /* 0x000fe20000004100 */
[----:B------:R-:W-:Y:S02]  /*5990*/  LOP3.LUT R37, R27, 0x64006400, RZ, 0xfc, !PT ;  /* 0x640064001b257812 */ /* 0x000fe400078efcff */
[----:B------:R-:W-:-:S02]  /*59a0*/  LOP3.LUT R33, R26, 0x64006400, RZ, 0xfc, !PT ;  /* 0x640064001a217812 */ /* 0x000fc400078efcff */
[----:B------:R-:W-:Y:S01]  /*59b0*/  LOP3.LUT R34, R18, 0xf000f0, RZ, 0xc0, !PT ;  /* 0x00f000f012227812 */ /* 0x000fe200078ec0ff */
[----:B------:R-:W3:Y:S01]  /*59c0*/  LDS.64 R26, [UR4+0x8] ;  /* 0x00000804ff1a7984 */ /* 0x000ee20008000a00 */
[----:B------:R-:W-:Y:S01]  /*59d0*/  LOP3.LUT R36, R19, 0xf000f0, RZ, 0xc0, !PT ;  /* 0x00f000f013247812 */ /* 0x000fe200078ec0ff */
[-C--:B------:R-:W-:Y:S01]  /*59e0*/  HFMA2 R37, R37, R0.reuse.H1_H1, -72, -72 ;  /* 0xd480d48025257431 */ /* 0x080fe20000060000 */
[----:B------:R-:W-:Y:S02]  /*59f0*/  LOP3.LUT R39, R34, 0x64006400, RZ, 0xfc, !PT ;  /* 0x6400640022277812 */ /* 0x000fe400078efcff */
[----:B------:R-:W-:Y:S01]  /*5a00*/  LOP3.LUT R41, R36, 0x64006400, RZ, 0xfc, !PT ;  /* 0x6400640024297812 */ /* 0x000fe200078efcff */
[-C--:B------:R-:W-:Y:S01]  /*5a10*/  HFMA2 R36, R33, R0.reuse.H1_H1, -72, -72 ;  /* 0xd480d48021247431 */ /* 0x080fe20000060000 */
[----:B------:R-:W-:Y:S01]  /*5a20*/  SHF.R.U32.HI R17, RZ, 0x8, R17 ;  /* 0x00000008ff117819 */ /* 0x000fe20000011611 */
[-C--:B------:R-:W-:Y:S01]  /*5a30*/  HFMA2 R34, R39, R0.reuse.H1_H1, -72, -72 ;  /* 0xd480d48027227431 */ /* 0x080fe20000060000 */
[----:B------:R-:W-:Y:S01]  /*5a40*/  SHF.R.U32.HI R18, RZ, 0x8, R18 ;  /* 0x00000008ff127819 */ /* 0x000fe20000011612 */
[----:B------:R-:W-:-:S02]  /*5a50*/  HFMA2 R33, R41, R0.H1_H1, -72, -72 ;  /* 0xd480d48029217431 */ /* 0x000fc40000060000 */
[----:B------:R-:W-:Y:S01]  /*5a60*/  HADD2.F32 R42, -RZ, R36.H0_H0 ;  /* 0x20000024ff2a7230 */ /* 0x000fe20000004100 */
[----:B------:R-:W-:Y:S01]  /*5a70*/  SHF.R.U32.HI R16, RZ, 0x8, R16 ;  /* 0x00000008ff107819 */ /* 0x000fe20000011610 */
[----:B------:R-:W-:Y:S01]  /*5a80*/  HADD2.F32 R41, -RZ, R37.H0_H0 ;  /* 0x20000025ff297230 */ /* 0x000fe20000004100 */
[----:B------:R-:W-:Y:S01]  /*5a90*/  SHF.R.U32.HI R19, RZ, 0x8, R19 ;  /* 0x00000008ff137819 */ /* 0x000fe20000011613 */
[--C-:B------:R-:W-:Y:S02]  /*5aa0*/  HADD2.F32 R40, -RZ, R34.reuse.H0_H0 ;  /* 0x20000022ff287230 */ /* 0x100fe40000004100 */
        /* <DEDUP_REMOVED lines=9> */
[----:B------:R-:W-:Y:S02]  /*5b40*/  HADD2.F32 R33, -RZ, R33.H1_H1 ;  /* 0x30000021ff217230 */ /* 0x000fe40000004100 */
[C---:B------:R-:W-:Y:S01]  /*5b50*/  FFMA.FTZ R35, R38.reuse, R34, R35 ;  /* 0x0000002226237223 */ /* 0x040fe20000010023 */
[----:B------:R-:W-:Y:S01]  /*5b60*/  LOP3.LUT R34, R17, 0xf000f, RZ, 0xc0, !PT ;  /* 0x000f000f11227812 */ /* 0x000fe200078ec0ff */
[----:B------:R-:W-:Y:S01]  /*5b70*/  FFMA.FTZ R42, R31, R38, R42 ;  /* 0x000000261f2a7223 */ /* 0x000fe2000001002a */
[C---:B------:R-:W-:Y:S01]  /*5b80*/  FFMA.FTZ R41, R38.reuse, R37, R41 ;  /* 0x0000002526297223 */ /* 0x040fe20000010029 */
[----:B------:R-:W-:Y:S01]  /*5b90*/  FFMA.FTZ R38, R38, R33, R30 ;  /* 0x0000002126267223 */ /* 0x000fe2000001001e */
[----:B------:R-:W-:-:S02]  /*5ba0*/  LOP3.LUT R30, R34, 0x64006400, RZ, 0xfc, !PT ;  /* 0x64006400221e7812 */ /* 0x000fc400078efcff */
[----:B------:R-:W-:Y:S02]  /*5bb0*/  LOP3.LUT R33, R18, 0xf000f, RZ, 0xc0, !PT ;  /* 0x000f000f12217812 */ /* 0x000fe400078ec0ff */
[----:B------:R-:W-:Y:S01]  /*5bc0*/  LOP3.LUT R31, R16, 0xf000f, RZ, 0xc0, !PT ;  /* 0x000f000f101f7812 */ /* 0x000fe200078ec0ff */
[----:B------:R-:W-:Y:S01]  /*5bd0*/  HADD2 R30, R30, -1032, -1032 ;  /* 0xe408e4081e1e7430 */ /* 0x000fe20000000000 */
[----:B------:R-:W-:Y:S01]  /*5be0*/  LOP3.LUT R34, R19, 0xf000f, RZ, 0xc0, !PT ;  /* 0x000f000f13227812 */ /* 0x000fe200078ec0ff */
[--C-:B---3--:R-:W-:Y:S01]  /*5bf0*/  HADD2.F32 R36, -RZ, R26.reuse.H0_H0 ;  /* 0x2000001aff247230 */ /* 0x108fe20000004100 */
[----:B------:R-:W-:Y:S01]  /*5c00*/  LOP3.LUT R33, R33, 0x64006400, RZ, 0xfc, !PT ;  /* 0x6400640021217812 */ /* 0x000fe200078efcff */
[----:B------:R-:W-:Y:S01]  /*5c10*/  HADD2.F32 R26, -RZ, R26.H1_H1 ;  /* 0x3000001aff1a7230 */ /* 0x000fe20000004100 */
[----:B------:R-:W-:Y:S01]  /*5c20*/  LOP3.LUT R31, R31, 0x64006400, RZ, 0xfc, !PT ;  /* 0x640064001f1f7812 */ /* 0x000fe200078efcff */
[----:B------:R-:W-:Y:S01]  /*5c30*/  HADD2.F32 R37, -RZ, R30.H0_H0 ;  /* 0x2000001eff257230 */ /* 0x000fe20000004100 */
[----:B------:R-:W-:Y:S01]  /*5c40*/  LOP3.LUT R40, R34, 0x64006400, RZ, 0xfc, !PT ;  /* 0x6400640022287812 */ /* 0x000fe200078efcff */
[----:B------:R-:W-:-:S02]  /*5c50*/  HADD2 R34, R33, -1032, -1032 ;  /* 0xe408e40821227430 */ /* 0x000fc40000000000 */
[----:B------:R-:W-:Y:S02]  /*5c60*/  HADD2.F32 R30, -RZ, R30.H1_H1 ;  /* 0x3000001eff1e7230 */ /* 0x000fe40000004100 */
[----:B------:R-:W-:Y:S02]  /*5c70*/  HADD2 R31, R31, -1032, -1032 ;  /* 0xe408e4081f1f7430 */ /* 0x000fe40000000000 */
[----:B------:R-:W-:Y:S01]  /*5c80*/  FFMA.FTZ R41, R36, R37, R41 ;  /* 0x0000002524297223 */ /* 0x000fe20000010029 */
[----:B------:R-:W-:Y:S02]  /*5c90*/  HADD2 R33, R40, -1032, -1032 ;  /* 0xe408e40828217430 */ /* 0x000fe40000000000 */
[--C-:B------:R-:W-:Y:S01]  /*5ca0*/  HADD2.F32 R40, -RZ, R34.reuse.H0_H0 ;  /* 0x20000022ff287230 */ /* 0x100fe20000004100 */
[----:B------:R-:W-:Y:S01]  /*5cb0*/  LOP3.LUT R16, R16, 0xf000f0, RZ, 0xc0, !PT ;  /* 0x00f000f010107812 */ /* 0x000fe200078ec0ff */
[----:B------:R-:W-:Y:S02]  /*5cc0*/  HADD2.F32 R39, -RZ, R31.H0_H0 ;  /* 0x2000001fff277230 */ /* 0x000fe40000004100 */
[----:B------:R-:W-:Y:S01]  /*5cd0*/  FFMA.FTZ R41, R26, R30, R41 ;  /* 0x0000001e1a297223 */ /* 0x000fe20000010029 */
[----:B------:R-:W-:Y:S01]  /*5ce0*/  HADD2.F32 R37, -RZ, R33.H0_H0 ;  /* 0x20000021ff257230 */ /* 0x000fe20000004100 */
[----:B------:R-:W-:Y:S01]  /*5cf0*/  LOP3.LUT R30, R17, 0xf000f0, RZ, 0xc0, !PT ;  /* 0x00f000f0111e7812 */ /* 0x000fe200078ec0ff */
[----:B------:R-:W-:-:S02]  /*5d00*/  HADD2.F32 R34, -RZ, R34.H1_H1 ;  /* 0x30000022ff227230 */ /* 0x000fc40000004100 */
[C---:B------:R-:W-:Y:S01]  /*5d10*/  FFMA.FTZ R35, R36.reuse, R40, R35 ;  /* 0x0000002824237223 */ /* 0x040fe20000010023 */
[----:B------:R-:W-:Y:S01]  /*5d20*/  FFMA.FTZ R42, R39, R36, R42 ;  /* 0x00000024272a7223 */ /* 0x000fe2000001002a */
[----:B------:R-:W-:Y:S01]  /*5d30*/  FFMA.FTZ R37, R36, R37, R38 ;  /* 0x0000002524257223 */ /* 0x000fe20000010026 */
[----:B------:R-:W-:Y:S01]  /*5d40*/  HADD2.F32 R36, -RZ, R33.H1_H1 ;  /* 0x30000021ff247230 */ /* 0x000fe20000004100 */
        /* <DEDUP_REMOVED lines=10> */
[----:B------:R-:W-:Y:S01]  /*5df0*/  LOP3.LUT R33, R34, 0x64006400, RZ, 0xfc, !PT ;  /* 0x6400640022217812 */ /* 0x000fe200078efcff */
[----:B------:R-:W-:Y:S01]  /*5e00*/  FFMA.FTZ R26, R26, R36, R37 ;  /* 0x000000241a1a7223 */ /* 0x000fe20000010025 */
[----:B------:R-:W-:-:S02]  /*5e10*/  HADD2.F32 R34, -RZ, R27.H0_H0 ;  /* 0x2000001bff227230 */ /* 0x000fc40000004100 */
[-C--:B------:R-:W-:Y:S02]  /*5e20*/  HFMA2 R19, R19, R0.reuse.H1_H1, -72, -72 ;  /* 0xd480d48013137431 */ /* 0x080fe40000060000 */
[----:B------:R-:W-:Y:S02]  /*5e30*/  HADD2.F32 R37, -RZ, R16.H0_H0 ;  /* 0x20000010ff257230 */ /* 0x000fe40000004100 */
[----:B------:R-:W-:Y:S02]  /*5e40*/  HFMA2 R18, R33, R0.H1_H1, -72, -72 ;  /* 0xd480d48021127431 */ /* 0x000fe40000060000 */
[----:B------:R-:W-:Y:S01]  /*5e50*/  HADD2.F32 R36, -RZ, R17.H0_H0 ;  /* 0x20000011ff247230 */ /* 0x000fe20000004100 */
[----:B------:R-:W3:Y:S01]  /*5e60*/  LDS.64 R30, [UR4+0x10] ;  /* 0x00001004ff1e7984 */ /* 0x000ee20008000a00 */
        /* <DEDUP_REMOVED lines=8> */
[----:B------:R-:W-:Y:S01]  /*5ef0*/  HADD2.F32 R17, -RZ, R17.H1_H1 ;  /* 0x30000011ff117230 */ /* 0x000fe20000004100 */
[----:B----4-:R-:W-:Y:S01]  /*5f00*/  LOP3.LUT R35, R12, 0xf000f, RZ, 0xc0, !PT ;  /* 0x000f000f0c237812 */ /* 0x010fe200078ec0ff */
[----:B------:R-:W-:Y:S02]  /*5f10*/  HADD2.F32 R19, -RZ, R19.H1_H1 ;  /* 0x30000013ff137230 */ /* 0x000fe40000004100 */
[----:B------:R-:W-:Y:S01]  /*5f20*/  FFMA.FTZ R34, R33, R27, R42 ;  /* 0x0000001b21227223 */ /* 0x000fe2000001002a */
[----:B------:R-:W-:Y:S01]  /*5f30*/  LOP3.LUT R37, R13, 0xf000f, RZ, 0xc0, !PT ;  /* 0x000f000f0d257812 */ /* 0x000fe200078ec0ff */
[----:B------:R-:W-:Y:S01]  /*5f40*/  FFMA.FTZ R33, R27, R17, R36 ;  /* 0x000000111b217223 */ /* 0x000fe20000010024 */
[----:B------:R-:W-:-:S04]  /*5f50*/  IMAD.WIDE R16, R7, 0x4, R46 ;  /* 0x0000000407107825 */ /* 0x000fc800078e022e */
[----:B------:R-:W-:Y:S01]  /*5f60*/  FFMA.FTZ R36, R27, R19, R38 ;  /* 0x000000131b247223 */ /* 0x000fe20000010026 */
[----:B------:R-:W-:Y:S02]  /*5f70*/  HADD2.F32 R7, -RZ, R18.H1_H1 ;  /* 0x30000012ff077230 */ /* 0x000fe40000004100 */
        /* <DEDUP_REMOVED lines=10> */
[----:B------:R-:W-:Y:S01]  /*6020*/  FMUL.FTZ R33, R32, R33 ;  /* 0x0000002120217220 */ /* 0x000fe20000410000 */
[----:B------:R-:W-:Y:S01]  /*6030*/  LOP3.LUT R42, R39, 0x64006400, RZ, 0xfc, !PT ;  /* 0x64006400272a7812 */ /* 0x000fe200078efcff */
[----:B------:R-:W-:Y:S01]  /*6040*/  HADD2 R39, R35, -1032, -1032 ;  /* 0xe408e40823277430 */ /* 0x000fe20000000000 */
[----:B------:R-:W-:Y:S01]  /*6050*/  F2FP.F16.F32.PACK_AB R36, RZ, R36 ;  /* 0x00000024ff24723e */ /* 0x000fe200000000ff */
[----:B------:R-:W-:Y:S01]  /*6060*/  HADD2 R41, R38, -1032, -1032 ;  /* 0xe408e40826297430 */ /* 0x000fe20000000000 */
[----:B------:R-:W-:Y:S01]  /*6070*/  F2FP.F16.F32.PACK_AB R7, RZ, R7 ;  /* 0x00000007ff07723e */ /* 0x000fe200000000ff */
[----:B------:R-:W-:-:S02]  /*6080*/  HADD2 R40, R37, -1032, -1032 ;  /* 0xe408e40825287430 */ /* 0x000fc40000000000 */
[----:B------:R-:W-:Y:S02]  /*6090*/  HADD2.F32 R35, -RZ, R39.H0_H0 ;  /* 0x20000027ff237230 */ /* 0x000fe40000004100 */
[----:B------:R-:W-:Y:S02]  /*60a0*/  HADD2 R38, R42, -1032, -1032 ;  /* 0xe408e4082a267430 */ /* 0x000fe40000000000 */
[----:B---3--:R-:W-:Y:S01]  /*60b0*/  HADD2.F32 R26, -RZ, R30.H0_H0 ;  /* 0x2000001eff1a7230 */ /* 0x008fe20000004100 */
[----:B------:R-:W-:Y:S01]  /*60c0*/  F2FP.F16.F32.PACK_AB R34, RZ, R34 ;  /* 0x00000022ff22723e */ /* 0x000fe200000000ff */
[----:B------:R-:W-:Y:S01]  /*60d0*/  HADD2.F32 R45, -RZ, R40.H0_H0 ;  /* 0x20000028ff2d7230 */ /* 0x000fe20000004100 */
[----:B------:R-:W-:Y:S01]  /*60e0*/  F2FP.F16.F32.PACK_AB R33, RZ, R33 ;  /* 0x00000021ff21723e */ /* 0x000fe200000000ff */
[----:B------:R-:W-:Y:S02]  /*60f0*/  HADD2.F32 R37, -RZ, R41.H0_H0 ;  /* 0x20000029ff257230 */ /* 0x000fe40000004100 */
[----:B------:R-:W-:Y:S01]  /*6100*/  FFMA.FTZ R43, R35, R26, RZ ;  /* 0x0000001a232b7223 */ /* 0x000fe200000100ff */
        /* <DEDUP_REMOVED lines=20> */
[----:B------:R-:W-:Y:S02]  /*6250*/  LOP3.LUT R39, R26, 0x64006400, RZ, 0xfc, !PT ;  /* 0x640064001a277812 */ /* 0x000fe400078efcff */
[----:B------:R-:W-:Y:S01]  /*6260*/  LOP3.LUT R45, R45, 0x64006400, RZ, 0xfc, !PT ;  /* 0x640064002d2d7812 */ /* 0x000fe200078efcff */
[-C--:B------:R-:W-:Y:S01]  /*6270*/  HFMA2 R38, R27, R0.reuse.H1_H1, -72, -72 ;  /* 0xd480d4801b267431 */ /* 0x080fe20000060000 */
[----:B------:R-:W-:Y:S01]  /*6280*/  LOP3.LUT R41, R41, 0x64006400, RZ, 0xfc, !PT ;  /* 0x6400640029297812 */ /* 0x000fe200078efcff */
[----:B------:R-:W1:Y:S01]  /*6290*/  LDS.64 R26, [UR4+0x18] ;  /* 0x00001804ff1a7984 */ /* 0x000e620008000a00 */
[-C--:B------:R-:W-:Y:S01]  /*62a0*/  HFMA2 R39, R39, R0.reuse.H1_H1, -72, -72 ;  /* 0xd480d48027277431 */ /* 0x080fe20000060000 */
[----:B------:R-:W-:Y:S01]  /*62b0*/  SHF.R.U32.HI R12, RZ, 0x8, R12 ;  /* 0x00000008ff0c7819 */ /* 0x000fe2000001160c */
[----:B------:R-:W-:-:S02]  /*62c0*/  HFMA2 R40, R45, R0.H1_H1, -72, -72 ;  /* 0xd480d4802d287431 */ /* 0x000fc40000060000 */
[----:B------:R-:W-:Y:S02]  /*62d0*/  HADD2.F32 R42, -RZ, R38.H0_H0 ;  /* 0x20000026ff2a7230 */ /* 0x000fe40000004100 */
[----:B------:R-:W-:Y:S01]  /*62e0*/  HFMA2 R41, R41, R0.H1_H1, -72, -72 ;  /* 0xd480d48029297431 */ /* 0x000fe20000060000 */
[----:B------:R-:W-:Y:S01]  /*62f0*/  SHF.R.U32.HI R13, RZ, 0x8, R13 ;  /* 0x00000008ff0d7819 */ /* 0x000fe2000001160d */
[--C-:B------:R-:W-:Y:S02]  /*6300*/  HADD2.F32 R44, -RZ, R40.reuse.H0_H0 ;  /* 0x20000028ff2c7230 */ /* 0x100fe40000004100 */
[----:B------:R-:W-:Y:S01]  /*6310*/  FFMA.FTZ R42, R42, R46, R43 ;  /* 0x0000002e2a2a7223 */ /* 0x000fe2000001002b */
[----:B------:R-:W-:Y:S01]  /*6320*/  HADD2.F32 R43, -RZ, R39.H0_H0 ;  /* 0x20000027ff2b7230 */ /* 0x000fe20000004100 */
[----:B------:R-:W-:Y:S01]  /*6330*/  SHF.R.U32.HI R14, RZ, 0x8, R14 ;  /* 0x00000008ff0e7819 */ /* 0x000fe2000001160e */
[----:B------:R-:W-:Y:S02]  /*6340*/  HADD2.F32 R40, -RZ, R40.H1_H1 ;  /* 0x30000028ff287230 */ /* 0x000fe40000004100 */
[----:B------:R-:W-:Y:S01]  /*6350*/  FFMA.FTZ R37, R46, R44, R37 ;  /* 0x0000002c2e257223 */ /* 0x000fe20000010025 */
[----:B------:R-:W-:-:S02]  /*6360*/  HADD2.F32 R45, -RZ, R41.H0_H0 ;  /* 0x20000029ff2d7230 */ /* 0x000fc40000004100 */
[----:B------:R-:W-:Y:S01]  /*6370*/  FFMA.FTZ R30, R46, R43, R30 ;  /* 0x0000002b2e1e7223 */ /* 0x000fe2000001001e */
[----:B------:R-:W-:Y:S02]  /*6380*/  HADD2.F32 R43, -RZ, R38.H1_H1 ;  /* 0x30000026ff2b7230 */ /* 0x000fe40000004100 */
[----:B------:R-:W-:Y:S01]  /*6390*/  FFMA.FTZ R37, R31, R40, R37 ;  /* 0x000000281f257223 */ /* 0x000fe20000010025 */
[----:B------:R-:W-:Y:S01]  /*63a0*/  HADD2.F32 R39, -RZ, R39.H1_H1 ;  /* 0x30000027ff277230 */ /* 0x000fe20000004100 */
[----:B------:R-:W-:Y:S01]  /*63b0*/  LOP3.LUT R38, R12, 0xf000f, RZ, 0xc0, !PT ;  /* 0x000f000f0c267812 */ /* 0x000fe200078ec0ff */
[----:B------:R-:W-:Y:S02]  /*63c0*/  HADD2.F32 R40, -RZ, R41.H1_H1 ;  /* 0x30000029ff287230 */ /* 0x000fe40000004100 */
[----:B------:R-:W-:Y:S01]  /*63d0*/  FFMA.FTZ R35, R46, R45, R35 ;  /* 0x0000002d2e237223 */ /* 0x000fe20000010023 */
[----:B------:R-:W-:Y:S01]  /*63e0*/  FFMA.FTZ R42, R43, R31, R42 ;  /* 0x0000001f2b2a7223 */ /* 0x000fe2000001002a */
[----:B------:R-:W-:Y:S01]  /*63f0*/  LOP3.LUT R38, R38, 0x64006400, RZ, 0xfc, !PT ;  /* 0x6400640026267812 */ /* 0x000fe200078efcff */
[C---:B------:R-:W-:Y:S01]  /*6400*/  FFMA.FTZ R30, R31.reuse, R39, R30 ;  /* 0x000000271f1e7223 */ /* 0x040fe2000001001e */
[----:B------:R-:W-:Y:S01]  /*6410*/  SHF.R.U32.HI R15, RZ, 0x8, R15 ;  /* 0x00000008ff0f7819 */ /* 0x000fe2000001160f */
[----:B------:R-:W-:Y:S01]  /*6420*/  FFMA.FTZ R35, R31, R40, R35 ;  /* 0x000000281f237223 */ /* 0x000fe20000010023 */
[----:B------:R-:W-:Y:S01]  /*6430*/  LOP3.LUT R31, R13, 0xf000f, RZ, 0xc0, !PT ;  /* 0x000f000f0d1f7812 */ /* 0x000fe200078ec0ff */
[----:B------:R-:W-:Y:S01]  /*6440*/  HADD2 R40, R38, -1032, -1032 ;  /* 0xe408e40826287430 */ /* 0x000fe20000000000 */
[----:B------:R-:W-:-:S02]  /*6450*/  LOP3.LUT R41, R14, 0xf000f, RZ, 0xc0, !PT ;  /* 0x000f000f0e297812 */ /* 0x000fc400078ec0ff */
[----:B------:R-:W-:Y:S02]  /*6460*/  LOP3.LUT R43, R15, 0xf000f, RZ, 0xc0, !PT ;  /* 0x000f000f0f2b7812 */ /* 0x000fe400078ec0ff */
[----:B------:R-:W-:Y:S02]  /*6470*/  LOP3.LUT R31, R31, 0x64006400, RZ, 0xfc, !PT ;  /* 0x640064001f1f7812 */ /* 0x000fe400078efcff */
[----:B------:R-:W-:Y:S02]  /*6480*/  LOP3.LUT R38, R41, 0x64006400, RZ, 0xfc, !PT ;  /* 0x6400640029267812 */ /* 0x000fe400078efcff */
[----:B------:R-:W-:Y:S01]  /*6490*/  LOP3.LUT R41, R43, 0x64006400, RZ, 0xfc, !PT ;  /* 0x640064002b297812 */ /* 0x000fe200078efcff */
[----:B------:R-:W-:Y:S02]  /*64a0*/  HADD2.F32 R43, -RZ, R40.H0_H0 ;  /* 0x20000028ff2b7230 */ /* 0x000fe40000004100 */
[----:B------:R-:W-:Y:S02]  /*64b0*/  HADD2 R31, R31, -1032, -1032 ;  /* 0xe408e4081f1f7430 */ /* 0x000fe40000000000 */
[----:B-1----:R-:W-:-:S02]  /*64c0*/  HADD2.F32 R39, -RZ, R26.H0_H0 ;  /* 0x2000001aff277230 */ /* 0x002fc40000004100 */
[----:B------:R-:W-:Y:S02]  /*64d0*/  HADD2 R38, R38, -1032, -1032 ;  /* 0xe408e40826267430 */ /* 0x000fe40000000000 */
[----:B------:R-:W-:Y:S01]  /*64e0*/  HADD2.F32 R26, -RZ, R26.H1_H1 ;  /* 0x3000001aff1a7230 */ /* 0x000fe20000004100 */
[----:B------:R-:W-:Y:S01]  /*64f0*/  LOP3.LUT R12, R12, 0xf000f0, RZ, 0xc0, !PT ;  /* 0x00f000f00c0c7812 */ /* 0x000fe200078ec0ff */
[----:B------:R-:W-:Y:S02]  /*6500*/  HADD2 R41, R41, -1032, -1032 ;  /* 0xe408e40829297430 */ /* 0x000fe40000000000 */
[----:B------:R-:W-:Y:S01]  /*6510*/  FFMA.FTZ R42, R43, R39, R42 ;  /* 0x000000272b2a7223 */ /* 0x000fe2000001002a */
[----:B------:R-:W-:Y:S01]  /*6520*/  HADD2.F32 R43, -RZ, R31.H0_H0 ;  /* 0x2000001fff2b7230 */ /* 0x000fe20000004100 */
[----:B------:R-:W-:Y:S01]  /*6530*/  LOP3.LUT R14, R14, 0xf000f0, RZ, 0xc0, !PT ;  /* 0x00f000f00e0e7812 */ /* 0x000fe200078ec0ff */
[--C-:B------:R-:W-:Y:S01]  /*6540*/  HADD2.F32 R44, -RZ, R38.reuse.H0_H0 ;  /* 0x20000026ff2c7230 */ /* 0x100fe20000004100 */
[----:B------:R-:W-:Y:S01]  /*6550*/  PRMT R36, R36, 0x5410, R7 ;  /* 0x0000541024247816 */ /* 0x000fe20000000007 */
[----:B------:R-:W-:-:S02]  /*6560*/  HADD2.F32 R38, -RZ, R38.H1_H1 ;  /* 0x30000026ff267230 */ /* 0x000fc40000004100 */
[C---:B------:R-:W-:Y:S01]  /*6570*/  FFMA.FTZ R30, R39.reuse, R43, R30 ;  /* 0x0000002b271e7223 */ /* 0x040fe2000001001e */
[----:B------:R-:W-:Y:S02]  /*6580*/  HADD2.F32 R43, -RZ, R40.H1_H1 ;  /* 0x30000028ff2b7230 */ /* 0x000fe40000004100 */
[----:B------:R-:W-:Y:S01]  /*6590*/  FFMA.FTZ R37, R39, R44, R37 ;  /* 0x0000002c27257223 */ /* 0x000fe20000010025 */
[----:B------:R-:W-:Y:S01]  /*65a0*/  LOP3.LUT R40, R13, 0xf000f0, RZ, 0xc0, !PT ;  /* 0x00f000f00d287812 */ /* 0x000fe200078ec0ff */
[----:B------:R-:W-:Y:S01]  /*65b0*/  HADD2.F32 R31, -RZ, R31.H1_H1 ;  /* 0x3000001fff1f7230 */ /* 0x000fe20000004100 */
[----:B------:R-:W-:Y:S01]  /*65c0*/  LOP3.LUT R13, R12, 0x64006400, RZ, 0xfc, !PT ;  /* 0x640064000c0d7812 */ /* 0x000fe200078efcff */
[----:B------:R-:W-:Y:S01]  /*65d0*/  FFMA.FTZ R42, R43, R26, R42 ;  /* 0x0000001a2b2a7223 */ /* 0x000fe2000001002a */
[----:B------:R-:W-:Y:S01]  /*65e0*/  FFMA.FTZ R12, R26, R38, R37 ;  /* 0x000000261a0c7223 */ /* 0x000fe20000010025 */
[----:B------:R-:W-:Y:S01]  /*65f0*/  LOP3.LUT R43, R14, 0x64006400, RZ, 0xfc, !PT ;  /* 0x640064000e2b7812 */ /* 0x000fe200078efcff */
[----:B------:R-:W-:Y:S01]  /*6600*/  FFMA.FTZ R30, R26, R31, R30 ;  /* 0x0000001f1a1e7223 */ /* 0x000fe2000001001e */
[----:B------:R-:W-:Y:S01]  /*6610*/  LOP3.LUT R37, R15, 0xf000f0, RZ, 0xc0, !PT ;  /* 0x00f000f00f257812 */ /* 0x000fe200078ec0ff */
[----:B------:R-:W-:Y:S01]  /*6620*/  HADD2.F32 R44, -RZ, R41.H0_H0 ;  /* 0x20000029ff2c7230 */ /* 0x000fe20000004100 */
[----:B------:R-:W-:Y:S01]  /*6630*/  LOP3.LUT R31, R40, 0x64006400, RZ, 0xfc, !PT ;  /* 0x64006400281f7812 */ /* 0x000fe200078efcff */
[-C--:B------:R-:W-:Y:S01]  /*6640*/  HFMA2 R15, R13, R0.reuse.H1_H1, -72, -72 ;  /* 0xd480d4800d0f7431 */ /* 0x080fe20000060000 */
[----:B------:R-:W-:Y:S01]  /*6650*/  LOP3.LUT R37, R37, 0x64006400, RZ, 0xfc, !PT ;  /* 0x6400640025257812 */ /* 0x000fe200078efcff */
[----:B------:R-:W-:-:S02]  /*6660*/  HFMA2 R13, R43, R0.H1_H1, -72, -72 ;  /* 0xd480d4802b0d7431 */ /* 0x000fc40000060000 */
[----:B------:R-:W-:Y:S02]  /*6670*/  HADD2.F32 R40, -RZ, R41.H1_H1 ;  /* 0x30000029ff287230 */ /* 0x000fe40000004100 */
[----:B------:R-:W-:Y:S01]  /*6680*/  FFMA.FTZ R35, R39, R44, R35 ;  /* 0x0000002c27237223 */ /* 0x000fe20000010023 */
[-C--:B------:R-:W-:Y:S02]  /*6690*/  HFMA2 R14, R31, R0.reuse.H1_H1, -72, -72 ;  /* 0xd480d4801f0e7431 */ /* 0x080fe40000060000 */
[----:B------:R-:W-:Y:S02]  /*66a0*/  HADD2.F32 R39, -RZ, R27.H0_H0 ;  /* 0x2000001bff277230 */ /* 0x000fe40000004100 */
[----:B------:R-:W-:Y:S02]  /*66b0*/  HFMA2 R37, R37, R0.H1_H1, -72, -72 ;  /* 0xd480d48025257431 */ /* 0x000fe40000060000 */
[----:B------:R-:W-:Y:S02]  /*66c0*/  HADD2.F32 R31, -RZ, R13.H0_H0 ;  /* 0x2000000dff1f7230 */ /* 0x000fe40000004100 */
[----:B------:R-:W-:Y:S01]  /*66d0*/  FFMA.FTZ R26, R26, R40, R35 ;  /* 0x000000281a1a7223 */ /* 0x000fe20000010023 */
[----:B------:R-:W-:Y:S01]  /*66e0*/  HADD2.F32 R27, -RZ, R27.H1_H1 ;  /* 0x3000001bff1b7230 */ /* 0x000fe20000004100 */
[----:B------:R-:W-:Y:S01]  /*66f0*/  PRMT R34, R34, 0x5410, R33 ;  /* 0x0000541022227816 */ /* 0x000fe20000000021 */
[----:B------:R-:W-:-:S02]  /*6700*/  HADD2.F32 R35, -RZ, R37.H0_H0 ;  /* 0x20000025ff237230 */ /* 0x000fc40000004100 */
[C---:B------:R-:W-:Y:S01]  /*6710*/  FFMA.FTZ R12, R39.reuse, R31, R12 ;  /* 0x0000001f270c7223 */ /* 0x040fe2000001000c */
[----:B------:R-:W-:Y:S02]  /*6720*/  HADD2.F32 R13, -RZ, R13.H1_H1 ;  /* 0x3000000dff0d7230 */ /* 0x000fe40000004100 */
[----:B------:R-:W-:Y:S02]  /*6730*/  HADD2 R7, R36, R5 ;  /* 0x0000000524077230 */ /* 0x000fe40000000000 */
[--C-:B------:R-:W-:Y:S02]  /*6740*/  HADD2.F32 R41, -RZ, R15.reuse.H0_H0 ;  /* 0x2000000fff297230 */ /* 0x100fe40000004100 */
[----:B------:R-:W-:Y:S01]  /*6750*/  FFMA.FTZ R35, R39, R35, R26 ;  /* 0x0000002327237223 */ /* 0x000fe2000001001a */
[--C-:B------:R-:W-:Y:S02]  /*6760*/  HADD2.F32 R38, -RZ, R14.reuse.H0_H0 ;  /* 0x2000000eff267230 */ /* 0x100fe40000004100 */
[----:B------:R-:W-:Y:S01]  /*6770*/  FFMA.FTZ R26, R27, R13, R12 ;  /* 0x0000000d1b1a7223 */ /* 0x000fe2000001000c */
[----:B------:R-:W-:Y:S01]  /*6780*/  HADD2.F32 R15, -RZ, R15.H1_H1 ;  /* 0x3000000fff0f7230 */ /* 0x000fe20000004100 */
[----:B------:R-:W1:Y:S01]  /*6790*/  LDS.64 R12, [UR4+0x20] ;  /* 0x00002004ff0c7984 */ /* 0x000e620008000a00 */
[----:B------:R-:W-:Y:S01]  /*67a0*/  FFMA.FTZ R42, R41, R39, R42 ;  /* 0x00000027292a7223 */ /* 0x000fe2000001002a */
[----:B------:R-:W-:Y:S01]  /*67b0*/  FFMA.FTZ R30, R39, R38, R30 ;  /* 0x00000026271e7223 */ /* 0x000fe2000001001e */
[----:B------:R-:W-:-:S02]  /*67c0*/  HADD2.F32 R31, -RZ, R14.H1_H1 ;  /* 0x3000000eff1f7230 */ /* 0x000fc40000004100 */
[----:B------:R-:W-:Y:S01]  /*67d0*/  FMUL.FTZ R26, R21, R26 ;  /* 0x0000001a151a7220 */ /* 0x000fe20000410000 */
[----:B------:R-:W-:Y:S02]  /*67e0*/  HADD2.F32 R38, -RZ, R37.H1_H1 ;  /* 0x30000025ff267230 */ /* 0x000fe40000004100 */
[----:B------:R-:W-:Y:S01]  /*67f0*/  FFMA.FTZ R14, R15, R27, R42 ;  /* 0x0000001b0f0e7223 */ /* 0x000fe2000001002a */
[C---:B------:R-:W-:Y:S01]  /*6800*/  FFMA.FTZ R15, R27.reuse, R31, R30 ;  /* 0x0000001f1b0f7223 */ /* 0x040fe2000001001e */
[----:B------:R-:W-:Y:S01]  /*6810*/  F2FP.F16.F32.PACK_AB R26, RZ, R26 ;  /* 0x0000001aff1a723e */ /* 0x000fe200000000ff */
[----:B------:R-:W-:Y:S01]  /*6820*/  FFMA.FTZ R27, R27, R38, R35 ;  /* 0x000000261b1b7223 */ /* 0x000fe20000010023 */
[----:B------:R-:W-:Y:S01]  /*6830*/  FMUL.FTZ R30, R23, R14 ;  /* 0x0000000e171e7220 */ /* 0x000fe20000410000 */
[----:B------:R-:W-:Y:S01]  /*6840*/  FMUL.FTZ R15, R32, R15 ;  /* 0x0000000f200f7220 */ /* 0x000fe20000410000 */
[----:B------:R-:W-:Y:S01]  /*6850*/  HFMA2.MMA R14, R34, 1, 1, R6 ;  /* 0x3c003c00220e7835 */ /* 0x000fe20000000006 */
[----:B------:R-:W-:-:S02]  /*6860*/  FMUL.FTZ R27, R20, R27 ;  /* 0x0000001b141b7220 */ /* 0x000fc40000410000 */
[----:B------:R-:W-:Y:S02]  /*6870*/  F2FP.F16.F32.PACK_AB R30, RZ, R30 ;  /* 0x0000001eff1e723e */ /* 0x000fe400000000ff */
[----:B------:R-:W-:Y:S02]  /*6880*/  F2FP.F16.F32.PACK_AB R15, RZ, R15 ;  /* 0x0000000fff0f723e */ /* 0x000fe400000000ff */
[----:B------:R-:W-:Y:S02]  /*6890*/  F2FP.F16.F32.PACK_AB R27, RZ, R27 ;  /* 0x0000001bff1b723e */ /* 0x000fe400000000ff */
[----:B------:R-:W-:Y:S02]  /*68a0*/  PRMT R30, R30, 0x5410, R15 ;  /* 0x000054101e1e7816 */ /* 0x000fe4000000000f */
[----:B------:R-:W-:-:S04]  /*68b0*/  PRMT R26, R26, 0x5410, R27 ;  /* 0x000054101a1a7816 */ /* 0x000fc8000000001b */
[----:B------:R-:W-:Y:S01]  /*68c0*/  HFMA2.MMA R14, R30, 1, 1, R14 ;  /* 0x3c003c001e0e7835 */ /* 0x000fe2000000000e */
[----:B------:R-:W-:Y:S01]  /*68d0*/  HADD2 R7, R26, R7 ;  /* 0x000000071a077230 */ /* 0x000fe20000000000 */
[C---:B--2---:R-:W-:Y:S01]  /*68e0*/  LOP3.LUT R6, R8.reuse, 0xf000f, RZ, 0xc0, !PT ;  /* 0x000f000f08067812 */ /* 0x044fe200078ec0ff */
[--C-:B-1----:R-:W-:Y:S01]  /*68f0*/  HADD2.F32 R5, -RZ, R12.reuse.H0_H0 ;  /* 0x2000000cff057230 */ /* 0x102fe20000004100 */
[----:B------:R-:W-:Y:S01]  /*6900*/  LOP3.LUT R15, R8, 0xf000f0, RZ, 0xc0, !PT ;  /* 0x00f000f0080f7812 */ /* 0x000fe200078ec0ff */
[----:B------:R-:W-:Y:S01]  /*6910*/  HADD2.F32 R35, -RZ, R12.H1_H1 ;  /* 0x3000000cff237230 */ /* 0x000fe20000004100 */
[----:B------:R-:W-:Y:S01]  /*6920*/  SHF.R.U32.HI R26, RZ, 0x8, R8 ;  /* 0x00000008ff1a7819 */ /* 0x000fe20000011608 */
[----:B------:R-:W-:Y:S01]  /*6930*/  HADD2.F32 R36, -RZ, R13.H0_H0 ;  /* 0x2000000dff247230 */ /* 0x000fe20000004100 */
        /* <DEDUP_REMOVED lines=10> */
[----:B------:R-:W-:-:S02]  /*69e0*/  HADD2 R38, R8, -1032, -1032 ;  /* 0xe408e40808267430 */ /* 0x000fc40000000000 */
[----:B------:R-:W-:Y:S02]  /*69f0*/  HADD2.F32 R34, -RZ, R13.H1_H1 ;  /* 0x3000000dff227230 */ /* 0x000fe40000004100 */
[----:B------:R-:W-:Y:S02]  /*6a00*/  HADD2 R39, R39, -1032, -1032 ;  /* 0xe408e40827277430 */ /* 0x000fe40000000000 */
[--C-:B------:R-:W-:Y:S02]  /*6a10*/  HADD2.F32 R8, -RZ, R6.reuse.H0_H0 ;  /* 0x20000006ff087230 */ /* 0x100fe40000004100 */
[----:B------:R-:W-:Y:S01]  /*6a20*/  HADD2 R37, R10, -1032, -1032 ;  /* 0xe408e4080a257430 */ /* 0x000fe20000000000 */
[----:B------:R-:W1:Y:S01]  /*6a30*/  LDS.64 R12, [UR4+0x28] ;  /* 0x00002804ff0c7984 */ /* 0x000e620008000a00 */
[----:B------:R-:W-:Y:S01]  /*6a40*/  HADD2.F32 R40, -RZ, R6.H1_H1 ;  /* 0x30000006ff287230 */ /* 0x000fe20000004100 */
[----:B------:R-:W-:Y:S01]  /*6a50*/  LOP3.LUT R30, R9, 0xf000f0, RZ, 0xc0, !PT ;  /* 0x00f000f0091e7812 */ /* 0x000fe200078ec0ff */
[----:B------:R-:W-:-:S02]  /*6a60*/  HADD2.F32 R42, -RZ, R38.H0_H0 ;  /* 0x20000026ff2a7230 */ /* 0x000fc40000004100 */
[----:B------:R-:W-:Y:S01]  /*6a70*/  FFMA.FTZ R41, R8, R5, RZ ;  /* 0x0000000508297223 */ /* 0x000fe200000100ff */
[----:B------:R-:W-:Y:S01]  /*6a80*/  HADD2.F32 R10, -RZ, R39.H0_H0 ;  /* 0x20000027ff0a7230 */ /* 0x000fe20000004100 */
[----:B------:R-:W-:Y:S01]  /*6a90*/  LOP3.LUT R33, R11, 0xf000f0, RZ, 0xc0, !PT ;  /* 0x00f000f00b217812 */ /* 0x000fe200078ec0ff */
[----:B------:R-:W-:Y:S02]  /*6aa0*/  HADD2.F32 R6, -RZ, R37.H0_H0 ;  /* 0x20000025ff067230 */ /* 0x000fe40000004100 */
[C---:B------:R-:W-:Y:S01]  /*6ab0*/  FFMA.FTZ R8, R5.reuse, R42, RZ ;  /* 0x0000002a05087223 */ /* 0x040fe200000100ff */
[----:B------:R-:W-:Y:S02]  /*6ac0*/  HADD2.F32 R38, -RZ, R38.H1_H1 ;  /* 0x30000026ff267230 */ /* 0x000fe40000004100 */
[----:B------:R-:W-:Y:S01]  /*6ad0*/  FFMA.FTZ R10, R5, R10, RZ ;  /* 0x0000000a050a7223 */ /* 0x000fe200000100ff */
[----:B------:R-:W-:Y:S01]  /*6ae0*/  HADD2.F32 R45, -RZ, R39.H1_H1 ;  /* 0x30000027ff2d7230 */ /* 0x000fe20000004100 */
[----:B------:R-:W-:Y:S01]  /*6af0*/  LOP3.LUT R39, R15, 0x64006400, RZ, 0xfc, !PT ;  /* 0x640064000f277812 */ /* 0x000fe200078efcff */
[----:B------:R-:W-:Y:S01]  /*6b00*/  FFMA.FTZ R6, R5, R6, RZ ;  /* 0x0000000605067223 */ /* 0x000fe200000100ff */
[----:B------:R-:W-:Y:S01]  /*6b10*/  FFMA.FTZ R5, R40, R35, R41 ;  /* 0x0000002328057223 */ /* 0x000fe20000010029 */
[----:B------:R-:W-:Y:S01]  /*6b20*/  LOP3.LUT R41, R30, 0x64006400, RZ, 0xfc, !PT ;  /* 0x640064001e297812 */ /* 0x000fe200078efcff */
[----:B------:R-:W-:Y:S01]  /*6b30*/  FFMA.FTZ R15, R35, R38, R8 ;  /* 0x00000026230f7223 */ /* 0x000fe20000010008 */
[----:B------:R-:W-:Y:S01]  /*6b40*/  LOP3.LUT R43, R31, 0x64006400, RZ, 0xfc, !PT ;  /* 0x640064001f2b7812 */ /* 0x000fe200078efcff */
[-C--:B------:R-:W-:Y:S01]  /*6b50*/  HFMA2 R8, R39, R0.reuse.H1_H1, -72, -72 ;  /* 0xd480d48027087431 */ /* 0x080fe20000060000 */
[----:B------:R-:W-:Y:S01]  /*6b60*/  LOP3.LUT R33, R33, 0x64006400, RZ, 0xfc, !PT ;  /* 0x6400640021217812 */ /* 0x000fe200078efcff */
[----:B------:R-:W-:Y:S01]  /*6b70*/  FFMA.FTZ R31, R35, R45, R10 ;  /* 0x0000002d231f7223 */ /* 0x000fe2000001000a */
[----:B------:R-:W-:-:S02]  /*6b80*/  HFMA2 R30, R41, R0.H1_H1, -72, -72 ;  /* 0xd480d480291e7431 */ /* 0x000fc40000060000 */
[----:B------:R-:W-:Y:S02]  /*6b90*/  HADD2.F32 R39, -RZ, R37.H1_H1 ;  /* 0x30000025ff277230 */ /* 0x000fe40000004100 */
[-C--:B------:R-:W-:Y:S02]  /*6ba0*/  HFMA2 R10, R43, R0.reuse.H1_H1, -72, -72 ;  /* 0xd480d4802b0a7431 */ /* 0x080fe40000060000 */
[----:B------:R-:W-:Y:S02]  /*6bb0*/  HADD2.F32 R38, -RZ, R8.H0_H0 ;  /* 0x20000008ff267230 */ /* 0x000fe40000004100 */
[----:B------:R-:W-:Y:S02]  /*6bc0*/  HFMA2 R33, R33, R0.H1_H1, -72, -72 ;  /* 0xd480d48021217431 */ /* 0x000fe40000060000 */
[----:B------:R-:W-:Y:S02]  /*6bd0*/  HADD2.F32 R37, -RZ, R30.H0_H0 ;  /* 0x2000001eff257230 */ /* 0x000fe40000004100 */
        /* <DEDUP_REMOVED lines=8> */
[----:B------:R-:W-:Y:S01]  /*6c60*/  FFMA.FTZ R8, R8, R34, R5 ;  /* 0x0000002208087223 */ /* 0x000fe20000010005 */
[----:B------:R-:W-:Y:S01]  /*6c70*/  HADD2.F32 R31, -RZ, R10.H1_H1 ;  /* 0x3000000aff1f7230 */ /* 0x000fe20000004100 */
[----:B------:R-:W-:Y:S01]  /*6c80*/  LOP3.LUT R5, R26, 0xf000f, RZ, 0xc0, !PT ;  /* 0x000f000f1a057812 */ /* 0x000fe200078ec0ff */
[----:B------:R-:W-:-:S02]  /*6c90*/  HADD2.F32 R33, -RZ, R33.H1_H1 ;  /* 0x30000021ff217230 */ /* 0x000fc40000004100 */
[----:B------:R-:W-:Y:S01]  /*6ca0*/  FFMA.FTZ R6, R36, R6, R39 ;  /* 0x0000000624067223 */ /* 0x000fe20000010027 */
[----:B------:R-:W-:Y:S01]  /*6cb0*/  SHF.R.U32.HI R9, RZ, 0x8, R9 ;  /* 0x00000008ff097819 */ /* 0x000fe20000011609 */
[C---:B------:R-:W-:Y:S01]  /*6cc0*/  FFMA.FTZ R15, R34.reuse, R15, R37 ;  /* 0x0000000f220f7223 */ /* 0x040fe20000010025 */
[----:B------:R-:W-:Y:S01]  /*6cd0*/  SHF.R.U32.HI R11, RZ, 0x8, R11 ;  /* 0x00000008ff0b7819 */ /* 0x000fe2000001160b */
[C---:B------:R-:W-:Y:S01]  /*6ce0*/  FFMA.FTZ R10, R34.reuse, R31, R40 ;  /* 0x0000001f220a7223 */ /* 0x040fe20000010028 */
[----:B------:R-:W-:Y:S01]  /*6cf0*/  LOP3.LUT R5, R5, 0x64006400, RZ, 0xfc, !PT ;  /* 0x6400640005057812 */ /* 0x000fe200078efcff */
[----:B------:R-:W-:Y:S01]  /*6d00*/  FFMA.FTZ R34, R34, R33, R6 ;  /* 0x0000002122227223 */ /* 0x000fe20000010006 */
[----:B------:R-:W-:Y:S01]  /*6d10*/  LOP3.LUT R33, R27, 0xf000f, RZ, 0xc0, !PT ;  /* 0x000f000f1b217812 */ /* 0x000fe200078ec0ff */
[--C-:B-1----:R-:W-:Y:S01]  /*6d20*/  HADD2.F32 R30, -RZ, R12.reuse.H0_H0 ;  /* 0x2000000cff1e7230 */ /* 0x102fe20000004100 */
[----:B------:R-:W-:Y:S01]  /*6d30*/  LOP3.LUT R6, R9, 0xf000f, RZ, 0xc0, !PT ;  /* 0x000f000f09067812 */ /* 0x000fe200078ec0ff */
[----:B------:R-:W-:Y:S01]  /*6d40*/  HADD2 R31, R5, -1032, -1032 ;  /* 0xe408e408051f7430 */ /* 0x000fe20000000000 */
[----:B------:R-:W-:Y:S01]  /*6d50*/  LOP3.LUT R36, R11, 0xf000f, RZ, 0xc0, !PT ;  /* 0x000f000f0b247812 */ /* 0x000fe200078ec0ff */
[----:B------:R-:W-:Y:S01]  /*6d60*/  HADD2.F32 R12, -RZ, R12.H1_H1 ;  /* 0x3000000cff0c7230 */ /* 0x000fe20000004100 */
[----:B------:R-:W-:-:S02]  /*6d70*/  LOP3.LUT R35, R33, 0x64006400, RZ, 0xfc, !PT ;  /* 0x6400640021237812 */ /* 0x000fc400078efcff */
[----:B------:R-:W-:Y:S01]  /*6d80*/  LOP3.LUT R5, R6, 0x64006400, RZ, 0xfc, !PT ;  /* 0x6400640006057812 */ /* 0x000fe200078efcff */
[--C-:B------:R-:W-:Y:S01]  /*6d90*/  HADD2.F32 R37, -RZ, R31.reuse.H0_H0 ;  /* 0x2000001fff257230 */ /* 0x100fe20000004100 */
[----:B------:R-:W-:Y:S01]  /*6da0*/  LOP3.LUT R36, R36, 0x64006400, RZ, 0xfc, !PT ;  /* 0x6400640024247812 */ /* 0x000fe200078efcff */
[----:B------:R-:W-:Y:S02]  /*6db0*/  HADD2 R35, R35, -1032, -1032 ;  /* 0xe408e40823237430 */ /* 0x000fe40000000000 */
[----:B------:R-:W-:Y:S02]  /*6dc0*/  HADD2.F32 R31, -RZ, R31.H1_H1 ;  /* 0x3000001fff1f7230 */ /* 0x000fe40000004100 */
[----:B------:R-:W-:Y:S02]  /*6dd0*/  HADD2 R33, R5, -1032, -1032 ;  /* 0xe408e40805217430 */ /* 0x000fe40000000000 */
[----:B------:R-:W-:Y:S01]  /*6de0*/  FFMA.FTZ R8, R37, R30, R8 ;  /* 0x0000001e25087223 */ /* 0x000fe20000010008 */
[----:B------:R-:W-:-:S02]  /*6df0*/  HADD2 R5, R36, -1032, -1032 ;  /* 0xe408e40824057430 */ /* 0x000fc40000000000 */
[----:B------:R-:W-:Y:S01]  /*6e00*/  HADD2.F32 R37, -RZ, R35.H0_H0 ;  /* 0x20000023ff257230 */ /* 0x000fe20000004100 */
[----:B------:R-:W-:Y:S01]  /*6e10*/  LOP3.LUT R26, R26, 0xf000f0, RZ, 0xc0, !PT ;  /* 0x00f000f01a1a7812 */ /* 0x000fe200078ec0ff */
[----:B------:R-:W-:Y:S02]  /*6e20*/  HADD2.F32 R36, -RZ, R33.H0_H0 ;  /* 0x20000021ff247230 */ /* 0x000fe40000004100 */
[----:B------:R-:W-:Y:S02]  /*6e30*/  HADD2.F32 R43, -RZ, R5.H0_H0 ;  /* 0x20000005ff2b7230 */ /* 0x000fe40000004100 */
[C---:B------:R-:W-:Y:S01]  /*6e40*/  FFMA.FTZ R37, R30.reuse, R37, R10 ;  /* 0x000000251e257223 */ /* 0x040fe2000001000a */
[----:B------:R-:W-:Y:S02]  /*6e50*/  HADD2.F32 R39, -RZ, R33.H1_H1 ;  /* 0x30000021ff277230 */ /* 0x000fe40000004100 */
[C---:B------:R-:W-:Y:S01]  /*6e60*/  FFMA.FTZ R41, R30.reuse, R36, R15 ;  /* 0x000000241e297223 */ /* 0x040fe2000001000f */
[----:B------:R-:W-:Y:S01]  /*6e70*/  FFMA.FTZ R33, R31, R12, R8 ;  /* 0x0000000c1f217223 */ /* 0x000fe20000010008 */
[----:B------:R-:W-:Y:S01]  /*6e80*/  LOP3.LUT R10, R9, 0xf000f0, RZ, 0xc0, !PT ;  /* 0x00f000f0090a7812 */ /* 0x000fe200078ec0ff */
[----:B------:R-:W-:Y:S01]  /*6e90*/  FFMA.FTZ R15, R30, R43, R34 ;  /* 0x0000002b1e0f7223 */ /* 0x000fe20000010022 */
[----:B------:R-:W1:Y:S01]  /*6ea0*/  LDS.64 R8, [UR4+0x30] ;  /* 0x00003004ff087984 */ /* 0x000e620008000a00 */
[----:B------:R-:W-:Y:S01]  /*6eb0*/  LOP3.LUT R30, R27, 0xf000f0, RZ, 0xc0, !PT ;  /* 0x00f000f01b1e7812 */ /* 0x000fe200078ec0ff */
[----:B------:R-:W-:-:S02]  /*6ec0*/  HADD2.F32 R34, -RZ, R35.H1_H1 ;  /* 0x30000023ff227230 */ /* 0x000fc40000004100 */
[----:B------:R-:W-:Y:S01]  /*6ed0*/  FFMA.FTZ R31, R12, R39, R41 ;  /* 0x000000270c1f7223 */ /* 0x000fe20000010029 */
[----:B------:R-:W-:Y:S01]  /*6ee0*/  LOP3.LUT R27, R26, 0x64006400, RZ, 0xfc, !PT ;  /* 0x640064001a1b7812 */ /* 0x000fe200078efcff */
[----:B------:R-:W-:Y:S01]  /*6ef0*/  HADD2.F32 R6, -RZ, R13.H0_H0 ;  /* 0x2000000dff067230 */ /* 0x000fe20000004100 */
[----:B------:R-:W-:Y:S01]  /*6f00*/  LOP3.LUT R35, R10, 0x64006400, RZ, 0xfc, !PT ;  /* 0x640064000a237812 */ /* 0x000fe200078efcff */
[----:B------:R-:W-:Y:S01]  /*6f10*/  FFMA.FTZ R37, R12, R34, R37 ;  /* 0x000000220c257223 */ /* 0x000fe20000010025 */
[----:B------:R-:W-:Y:S01]  /*6f20*/  LOP3.LUT R39, R30, 0x64006400, RZ, 0xfc, !PT ;  /* 0x640064001e277812 */ /* 0x000fe200078efcff */
[-C--:B------:R-:W-:Y:S01]  /*6f30*/  HFMA2 R26, R27, R0.reuse.H1_H1, -72, -72 ;  /* 0xd480d4801b1a7431 */ /* 0x080fe20000060000 */
[----:B------:R-:W-:Y:S01]  /*6f40*/  LOP3.LUT R30, R11, 0xf000f0, RZ, 0xc0, !PT ;  /* 0x00f000f00b1e7812 */ /* 0x000fe200078ec0ff */
[----:B------:R-:W-:Y:S02]  /*6f50*/  HFMA2 R11, R35, R0.H1_H1, -72, -72 ;  /* 0xd480d480230b7431 */ /* 0x000fe40000060000 */
[----:B------:R-:W-:-:S02]  /*6f60*/  HADD2.F32 R34, -RZ, R5.H1_H1 ;  /* 0x30000005ff227230 */ /* 0x000fc40000004100 */
[-C--:B------:R-:W-:Y:S01]  /*6f70*/  HFMA2 R10, R39, R0.reuse.H1_H1, -72, -72 ;  /* 0xd480d480270a7431 */ /* 0x080fe20000060000 */
[----:B------:R-:W-:Y:S01]  /*6f80*/  LOP3.LUT R27, R30, 0x64006400, RZ, 0xfc, !PT ;  /* 0x640064001e1b7812 */ /* 0x000fe200078efcff */
[----:B------:R-:W-:Y:S02]  /*6f90*/  HADD2.F32 R30, -RZ, R26.H0_H0 ;  /* 0x2000001aff1e7230 */ /* 0x000fe40000004100 */
[----:B------:R-:W-:Y:S02]  /*6fa0*/  HADD2.F32 R5, -RZ, R11.H0_H0 ;  /* 0x2000000bff057230 */ /* 0x000fe40000004100 */
[----:B------:R-:W-:Y:S01]  /*6fb0*/  FFMA.FTZ R15, R12, R34, R15 ;  /* 0x000000220c0f7223 */ /* 0x000fe2000001000f */
[----:B------:R-:W-:Y:S02]  /*6fc0*/  HFMA2 R27, R27, R0.H1_H1, -72, -72 ;  /* 0xd480d4801b1b7431 */ /* 0x000fe40000060000 */
[----:B------:R-:W-:Y:S02]  /*6fd0*/  HADD2.F32 R36, -RZ, R10.H0_H0 ;  /* 0x2000000aff247230 */ /* 0x000fe40000004100 */
[----:B------:R-:W-:Y:S01]  /*6fe0*/  FFMA.FTZ R33, R30, R6, R33 ;  /* 0x000000061e217223 */ /* 0x000fe20000010021 */
[----:B------:R-:W-:Y:S01]  /*6ff0*/  FFMA.FTZ R34, R6, R5, R31 ;  /* 0x0000000506227223 */ /* 0x000fe2000001001f */
[----:B------:R-:W-:Y:S01]  /*7000*/  HADD2.F32 R13, -RZ, R13.H1_H1 ;  /* 0x3000000dff0d7230 */ /* 0x000fe20000004100 */
[----:B----4-:R-:W-:Y:S01]  /*7010*/  LOP3.LUT R31, R17, 0xf000f0, RZ, 0xc0, !PT ;  /* 0x00f000f0111f7812 */ /* 0x010fe200078ec0ff */
[----:B------:R-:W-:-:S02]  /*7020*/  HADD2.F32 R5, -RZ, R27.H0_H0 ;  /* 0x2000001bff057230 */ /* 0x000fc40000004100 */
[C---:B------:R-:W-:Y:S01]  /*7030*/  FFMA.FTZ R37, R6.reuse, R36, R37 ;  /* 0x0000002406257223 */ /* 0x040fe20000010025 */
[----:B------:R-:W-:Y:S02]  /*7040*/  HADD2.F32 R26, -RZ, R26.H1_H1 ;  /* 0x3000001aff1a7230 */ /* 0x000fe40000004100 */
[----:B------:R-:W-:Y:S02]  /*7050*/  HADD2.F32 R12, -RZ, R11.H1_H1 ;  /* 0x3000000bff0c7230 */ /* 0x000fe40000004100 */
[----:B------:R-:W-:Y:S01]  /*7060*/  FFMA.FTZ R15, R6, R5, R15 ;  /* 0x00000005060f7223 */ /* 0x000fe2000001000f */
[----:B------:R-:W-:Y:S01]  /*7070*/  HADD2.F32 R10, -RZ, R10.H1_H1 ;  /* 0x3000000aff0a7230 */ /* 0x000fe20000004100 */
[----:B------:R-:W-:Y:S01]  /*7080*/  LOP3.LUT R6, R16, 0xf000f, RZ, 0xc0, !PT ;  /* 0x000f000f10067812 */ /* 0x000fe200078ec0ff */
[----:B------:R-:W-:Y:S02]  /*7090*/  HADD2.F32 R36, -RZ, R27.H1_H1 ;  /* 0x3000001bff247230 */ /* 0x000fe40000004100 */
[----:B------:R-:W-:Y:S01]  /*70a0*/  FFMA.FTZ R30, R26, R13, R33 ;  /* 0x0000000d1a1e7223 */ /* 0x000fe20000010021 */
[C---:B------:R-:W-:Y:S01]  /*70b0*/  FFMA.FTZ R11, R13.reuse, R12, R34 ;  /* 0x0000000c0d0b7223 */ /* 0x040fe20000010022 */
        /* <DEDUP_REMOVED lines=29> */
[----:B------:R-:W1:Y:S01]  /*7290*/  LDS.64 R12, [UR4+0x38] ;  /* 0x00003804ff0c7984 */ /* 0x000e620008000a00 */
[----:B------:R-:W-:Y:S01]  /*72a0*/  FFMA.FTZ R5, R40, R35, R41 ;  /* 0x0000002328057223 */ /* 0x000fe20000010029 */
[----:B------:R-:W-:Y:S01]  /*72b0*/  HADD2.F32 R38, -RZ, R38.H1_H1 ;  /* 0x30000026ff267230 */ /* 0x000fe20000004100 */
[----:B------:R-:W-:Y:S01]  /*72c0*/  LOP3.LUT R39, R27, 0x64006400, RZ, 0xfc, !PT ;  /* 0x640064001b277812 */ /* 0x000fe200078efcff */
[----:B------:R-:W-:Y:S01]  /*72d0*/  FMUL.FTZ R30, R23, R30 ;  /* 0x0000001e171e7220 */ /* 0x000fe20000410000 */
[----:B------:R-:W-:Y:S01]  /*72e0*/  LOP3.LUT R41, R31, 0x64006400, RZ, 0xfc, !PT ;  /* 0x640064001f297812 */ /* 0x000fe200078efcff */
[----:B------:R-:W-:Y:S01]  /*72f0*/  FFMA.FTZ R31, R35, R43, R10 ;  /* 0x0000002b231f7223 */ /* 0x000fe2000001000a */
[----:B------:R-:W-:Y:S01]  /*7300*/  LOP3.LUT R34, R19, 0xf000f0, RZ, 0xc0, !PT ;  /* 0x00f000f013227812 */ /* 0x000fe200078ec0ff */
[----:B------:R-:W-:Y:S01]  /*7310*/  FFMA.FTZ R27, R35, R38, R8 ;  /* 0x00000026231b7223 */ /* 0x000fe20000010008 */
[----:B------:R-:W-:Y:S01]  /*7320*/  LOP3.LUT R33, R33, 0x64006400, RZ, 0xfc, !PT ;  /* 0x6400640021217812 */ /* 0x000fe200078efcff */
[-C--:B------:R-:W-:Y:S01]  /*7330*/  HFMA2 R10, R39, R0.reuse.H1_H1, -72, -72 ;  /* 0xd480d480270a7431 */ /* 0x080fe20000060000 */
[----:B------:R-:W-:Y:S01]  /*7340*/  LOP3.LUT R39, R34, 0x64006400, RZ, 0xfc, !PT ;  /* 0x6400640022277812 */ /* 0x000fe200078efcff */
        /* <DEDUP_REMOVED lines=13> */
[----:B------:R-:W-:Y:S01]  /*7420*/  HADD2.F32 R31, -RZ, R10.H1_H1 ;  /* 0x3000000aff1f7230 */ /* 0x000fe20000004100 */
[----:B------:R-:W-:Y:S01]  /*7430*/  SHF.R.U32.HI R17, RZ, 0x8, R17 ;  /* 0x00000008ff117819 */ /* 0x000fe20000011611 */
[----:B------:R-:W-:Y:S02]  /*7440*/  HADD2.F32 R10, -RZ, R33.H1_H1 ;  /* 0x30000021ff0a7230 */ /* 0x000fe40000004100 */
[----:B------:R-:W-:Y:S01]  /*7450*/  FFMA.FTZ R35, R36, R27, R35 ;  /* 0x0000001b24237223 */ /* 0x000fe20000010023 */
[----:B------:R-:W-:Y:S01]  /*7460*/  HADD2.F32 R34, -RZ, R34.H1_H1 ;  /* 0x30000022ff227230 */ /* 0x000fe20000004100 */
[----:B------:R-:W-:Y:S01]  /*7470*/  SHF.R.U32.HI R16, RZ, 0x8, R16 ;  /* 0x00000008ff107819 */ /* 0x000fe20000011610 */
[----:B------:R-:W-:Y:S01]  /*7480*/  FFMA.FTZ R27, R9, R8, R38 ;  /* 0x00000008091b7223 */ /* 0x000fe20000010026 */
[----:B------:R-:W-:Y:S01]  /*7490*/  SHF.R.U32.HI R18, RZ, 0x8, R18 ;  /* 0x00000008ff127819 */ /* 0x000fe20000011612 */
[----:B------:R-:W-:Y:S01]  /*74a0*/  FFMA.FTZ R31, R31, R9, R6 ;  /* 0x000000091f1f7223 */ /* 0x000fe20000010006 */
[----:B------:R-:W-:Y:S01]  /*74b0*/  SHF.R.U32.HI R19, RZ, 0x8, R19 ;  /* 0x00000008ff137819 */ /* 0x000fe20000011613 */
[C---:B------:R-:W-:Y:S01]  /*74c0*/  FFMA.FTZ R8, R9.reuse, R10, R5 ;  /* 0x0000000a09087223 */ /* 0x040fe20000010005 */
[----:B------:R-:W-:Y:S01]  /*74d0*/  FFMA.FTZ R9, R9, R34, R35 ;  /* 0x0000002209097223 */ /* 0x000fe20000010023 */
[----:B------:R-:W-:Y:S01]  /*74e0*/  LOP3.LUT R6, R17, 0xf000f, RZ, 0xc0, !PT ;  /* 0x000f000f11067812 */ /* 0x000fe200078ec0ff */
[----:B------:R-:W-:Y:S01]  /*74f0*/  FMUL.FTZ R11, R32, R11 ;  /* 0x0000000b200b7220 */ /* 0x000fe20000410000 */
        /* <DEDUP_REMOVED lines=34> */
[C---:B------:R-:W-:Y:S01]  /*7720*/  FFMA.FTZ R10, R12.reuse, R10, R37 ;  /* 0x0000000a0c0a7223 */ /* 0x040fe20000010025 */
[----:B------:R-:W-:Y:S01]  /*7730*/  FFMA.FTZ R16, R12, R34, R27 ;  /* 0x000000220c107223 */ /* 0x000fe2000001001b */
[----:B------:R-:W-:Y:S01]  /*7740*/  LOP3.LUT R27, R19, 0xf000f0, RZ, 0xc0, !PT ;  /* 0x00f000f0131b7812 */ /* 0x000fe200078ec0ff */
[-C--:B------:R-:W-:Y:S01]  /*7750*/  HFMA2 R17, R17, R0.reuse.H1_H1, -72, -72 ;  /* 0xd480d48011117431 */ /* 0x080fe20000060000 */
[----:B------:R-:W-:Y:S01]  /*7760*/  LOP3.LUT R19, R18, 0x64006400, RZ, 0xfc, !PT ;  /* 0x6400640012137812 */ /* 0x000fe200078efcff */
[-C--:B------:R-:W-:Y:S01]  /*7770*/  HFMA2 R33, R33, R0.reuse.H1_H1, -72, -72 ;  /* 0xd480d48021217431 */ /* 0x080fe20000060000 */
[----:B------:R-:W-:Y:S01]  /*7780*/  LOP3.LUT R27, R27, 0x64006400, RZ, 0xfc, !PT ;  /* 0x640064001b1b7812 */ /* 0x000fe200078efcff */
[----:B------:R-:W-:Y:S01]  /*7790*/  HADD2.F32 R34, -RZ, R6.H1_H1 ;  /* 0x30000006ff227230 */ /* 0x000fe20000004100 */
[----:B------:R-:W-:Y:S01]  /*77a0*/  F2FP.F16.F32.PACK_AB R11, RZ, R11 ;  /* 0x0000000bff0b723e */ /* 0x000fe200000000ff */
[----:B------:R-:W-:-:S02]  /*77b0*/  HFMA2 R19, R19, R0.H1_H1, -72, -72 ;  /* 0xd480d48013137431 */ /* 0x000fc40000060000 */
        /* <DEDUP_REMOVED lines=13> */
[----:B------:R-:W-:Y:S01]  /*7890*/  PRMT R30, R30, 0x5410, R11 ;  /* 0x000054101e1e7816 */ /* 0x000fe2000000000b */
[----:B------:R-:W-:Y:S02]  /*78a0*/  HADD2.F32 R12, -RZ, R19.H1_H1 ;  /* 0x30000013ff0c7230 */ /* 0x000fe40000004100 */
[----:B------:R-:W-:Y:S01]  /*78b0*/  FFMA.FTZ R8, R8, R13, R31 ;  /* 0x0000000d08087223 */ /* 0x000fe2000001001f */
[----:B------:R-:W-:-:S02]  /*78c0*/  HADD2.F32 R6, -RZ, R6.H1_H1 ;  /* 0x30000006ff067230 */ /* 0x000fc40000004100 */
        /* <DEDUP_REMOVED lines=20> */
.L_x_5017:
[----:B------:R-:W3:Y:S01]  /*7a10*/  LDC R7, c[0x0][0x23c] ;  /* 0x00008f00ff077b82 */ /* 0x000ee20000000800 */
[----:B------:R-:W-:Y:S01]  /*7a20*/  IADD3 R25, R25, 0x20, RZ ;  /* 0x0000002019197810 */ /* 0x000fe20007ffe0ff */
[----:B------:R-:W-:-:S03]  /*7a30*/  UIADD3 UR4, UR4, 0x40, URZ ;  /* 0x0000004004047890 */ /* 0x000fc6000fffe03f */
[C---:B------:R-:W-:Y:S02]  /*7a40*/  ISETP.GE.AND P0, PT, R25.reuse, UR5, PT ;  /* 0x0000000519007c0c */ /* 0x040fe4000bf06270 */
[----:B------:R-:W-:Y:S02]  /*7a50*/  ISETP.LT.AND P3, PT, R25, R24, PT ;  /* 0x000000181900720c */ /* 0x000fe40003f61270 */
[----:B---3--:R-:W-:-:S04]  /*7a60*/  LEA R28, P2, R7, R28, 0x4 ;  /* 0x0000001c071c7211 */ /* 0x008fc800078420ff */
[----:B------:R-:W-:-:S07]  /*7a70*/  LEA.HI.X R29, R7, R29, R22, 0x4, P2 ;  /* 0x0000001d071d7211 */ /* 0x000fce00010f2416 */
[----:B------:R-:W-:Y:S05]  /*7a80*/  @!P0 BRA P3, `(.L_x_5018) ;  /* 0xffffffdc00108947 */ /* 0x000fea000183ffff */
.L_x_5016:
[----:B------:R-:W-:Y:S01]  /*7a90*/  ISETP.GE.AND P0, PT, R25, R24, PT ;  /* 0x000000181900720c */ /* 0x000fe20003f06270 */
[----:B------:R-:W-:-:S03]  /*7aa0*/  ULDC UR5, c[0x0][0x268] ;  /* 0x00009a0000057ab9 */ /* 0x000fc60000000800 */
[----:B------:R-:W-:Y:S01]  /*7ab0*/  ISETP.GE.OR P0, PT, R25, UR5, P0 ;  /* 0x0000000519007c0c */ /* 0x000fe20008706670 */
[----:B------:R-:W-:-:S12]  /*7ac0*/  ULDC UR5, c[0x0][0x268] ;  /* 0x00009a0000057ab9 */ /* 0x000fd80000000800 */
[----:B------:R-:W-:Y:S05]  /*7ad0*/  @P0 BRA `(.L_x_5019) ;  /* 0x0000001000fc0947 */ /* 0x000fea0003800000 */
.L_x_5021:
[----:B---3--:R-:W3:Y:S01]  /*7ae0*/  LDC R7, c[0x0][0x23c] ;  /* 0x00008f00ff077b82 */ /* 0x008ee20000000800 */
[----:B-----5:R4:W5:Y:S01]  /*7af0*/  LDG.E.128.CONSTANT R20, desc[UR6][R28.64] ;  /* 0x000000061c147981 */ /* 0x020962000c1e9d00 */
[----:B---3--:R-:W-:-:S05]  /*7b00*/  IMAD.WIDE R12, R7, 0x4, R28 ;  /* 0x00000004070c7825 */ /* 0x008fca00078e021c */
[----:B------:R3:W5:Y:S01]  /*7b10*/  LDG.E.128.CONSTANT R8, desc[UR6][R12.64] ;  /* 0x000000060c087981 */ /* 0x000762000c1e9d00 */
[----:B------:R-:W-:Y:S01]  /*7b20*/  IMAD.WIDE R14, R7, 0x4, R12 ;  /* 0x00000004070e7825 */ /* 0x000fe200078e020c */
[----:B------:R-:W-:-:S04]  /*7b30*/  IADD3 R25, R25, 0x20, RZ ;  /* 0x0000002019197810 */ /* 0x000fc80007ffe0ff */
[----:B------:R-:W-:Y:S01]  /*7b40*/  ISETP.GE.AND P0, PT, R25, UR5, PT ;  /* 0x0000000519007c0c */ /* 0x000fe2000bf06270 */
[----:B----4-:R-:W-:Y:S01]  /*7b50*/  IMAD.WIDE R28, R7, 0x4, R14 ;  /* 0x00000004071c7825 */ /* 0x010fe200078e020e */
[----:B------:R-:W-:Y:S11]  /*7b60*/  @!P1 BRA `(.L_x_5020) ;  /* 0x0000001000cc9947 */ /* 0x000ff60003800000 */
[----:B---3--:R-:W3:Y:S01]  /*7b70*/  LDG.E.128.CONSTANT R12, desc[UR6][R14.64] ;  /* 0x000000060e0c7981 */ /* 0x008ee2000c1e9d00 */
[----:B-1---5:R-:W-:Y:S01]  /*7b80*/  SHF.R.U32.HI R16, RZ, 0xf, R21 ;  /* 0x0000000fff107819 */ /* 0x022fe20000011615 */
[----:B--2---:R-:W-:Y:S01]  /*7b90*/  HFMA2.MMA R30, -RZ, RZ, 0, 0.015625 ;  /* 0x00002400ff1e7435 */ /* 0x004fe200000001ff */
[----:B------:R-:W-:Y:S02]  /*7ba0*/  MOV R17, 0x3000 ;  /* 0x0000300000117802 */ /* 0x000fe40000000f00 */
[----:B------:R-:W-:Y:S02]  /*7bb0*/  LOP3.LUT R26, R16, 0x10001, RZ, 0xc0, !PT ;  /* 0x00010001101a7812 */ /* 0x000fe400078ec0ff */
[----:B0-----:R-:W-:Y:S02]  /*7bc0*/  PRMT R2, R2, 0x5410, R17 ;  /* 0x0000541002027816 */ /* 0x001fe40000000011 */
[----:B------:R-:W0:Y:S01]  /*7bd0*/  LDS.128 R16, [UR4] ;  /* 0x00000004ff107984 */ /* 0x000e220008000c00 */
[----:B------:R-:W-:-:S02]  /*7be0*/  SHF.R.U32.HI R27, RZ, 0xe, R9 ;  /* 0x0000000eff1b7819 */ /* 0x000fc40000011609 */
[----:B------:R-:W-:Y:S02]  /*7bf0*/  SHF.R.U32.HI R32, RZ, 0xf, R23 ;  /* 0x0000000fff207819 */ /* 0x000fe40000011617 */
[----:B------:R-:W-:Y:S02]  /*7c00*/  LOP3.LUT R33, R26, 0x20002, R27, 0xf8, !PT ;  /* 0x000200021a217812 */ /* 0x000fe400078ef81b */
[----:B------:R-:W-:Y:S02]  /*7c10*/  SHF.R.U32.HI R26, RZ, 0xf, R20 ;  /* 0x0000000fff1a7819 */ /* 0x000fe40000011614 */
[----:B------:R-:W-:Y:S02]  /*7c20*/  PRMT R0, R0, 0x5410, R30 ;  /* 0x0000541000007816 */ /* 0x000fe4000000001e */
        /* <DEDUP_REMOVED lines=12> */
[----:B------:R-:W-:Y:S01]  /*7cf0*/  LOP3.LUT R39, R39, 0x64006400, RZ, 0xfc, !PT ;  /* 0x6400640027277812 */ /* 0x000fe200078efcff */
[----:B------:R-:W-:Y:S01]  /*7d00*/  HADD2 R41, R37, -1028, -1028 ;  /* 0xe404e40425297430 */ /* 0x000fe20000000000 */
[----:B------:R-:W-:-:S02]  /*7d10*/  LOP3.LUT R38, R38, 0x64006400, RZ, 0xfc, !PT ;  /* 0x6400640026267812 */ /* 0x000fc400078efcff */
[----:B------:R-:W-:Y:S01]  /*7d20*/  LOP3.LUT R31, R30, 0x20002, R31, 0xf8, !PT ;  /* 0x000200021e1f7812 */ /* 0x000fe200078ef81f */
[----:B------:R-:W-:Y:S01]  /*7d30*/  HADD2 R37, R39, -1028, -1028 ;  /* 0xe404e40427257430 */ /* 0x000fe20000000000 */
[----:B------:R-:W-:Y:S01]  /*7d40*/  LOP3.LUT R36, R21, 0x380038, RZ, 0xc0, !PT ;  /* 0x0038003815247812 */ /* 0x000fe200078ec0ff */
[----:B------:R-:W-:Y:S01]  /*7d50*/  HADD2 R39, R38, -1028, -1028 ;  /* 0xe404e40426277430 */ /* 0x000fe20000000000 */
[----:B------:R-:W-:Y:S01]  /*7d60*/  LOP3.LUT R30, R34, 0x20002, R35, 0xf8, !PT ;  /* 0x00020002221e7812 */ /* 0x000fe200078ef823 */
[----:B0-----:R-:W-:Y:S01]  /*7d70*/  HFMA2.MMA R38, R41, R16, RZ ;  /* 0x0000001029267235 */ /* 0x001fe200000000ff */
[----:B------:R-:W-:Y:S01]  /*7d80*/  SHF.R.U32.HI R34, RZ, 0x6, R22 ;  /* 0x00000006ff227819 */ /* 0x000fe20000011616 */
[----:B------:R-:W-:Y:S01]  /*7d90*/  HFMA2 R37, R37, R16, RZ.H0_H0 ;  /* 0x0000001025257231 */ /* 0x000fe200000400ff */
[----:B------:R-:W-:Y:S02]  /*7da0*/  SHF.R.U32.HI R35, RZ, 0x6, R23 ;  /* 0x00000006ff237819 */ /* 0x000fe40000011617 */
[----:B------:R-:W-:-:S02]  /*7db0*/  PRMT R3, R3, 0x5410, R4 ;  /* 0x0000541003037816 */ /* 0x000fc40000000004 */
[----:B---3--:R-:W-:Y:S02]  /*7dc0*/  SHF.R.U32.HI R32, RZ, 0xd, R13 ;  /* 0x0000000dff207819 */ /* 0x008fe4000001160d */
[----:B------:R-:W-:Y:S02]  /*7dd0*/  SHF.R.U32.HI R40, RZ, 0xd, R12 ;  /* 0x0000000dff287819 */ /* 0x000fe4000001160c */
[----:B------:R-:W-:Y:S02]  /*7de0*/  LOP3.LUT R26, R33, 0x40004, R32, 0xf8, !PT ;  /* 0x00040004211a7812 */ /* 0x000fe400078ef820 */
[----:B------:R-:W-:Y:S02]  /*7df0*/  SHF.R.U32.HI R32, RZ, 0x6, R21 ;  /* 0x00000006ff207819 */ /* 0x000fe40000011615 */
[----:B------:R-:W-:Y:S02]  /*7e00*/  LOP3.LUT R21, R20, 0x380038, RZ, 0xc0, !PT ;  /* 0x0038003814157812 */ /* 0x000fe400078ec0ff */
[----:B------:R-:W-:-:S02]  /*7e10*/  SHF.R.U32.HI R33, RZ, 0x6, R20 ;  /* 0x00000006ff217819 */ /* 0x000fc40000011614 */
[----:B------:R-:W-:Y:S02]  /*7e20*/  LOP3.LUT R20, R22, 0x380038, RZ, 0xc0, !PT ;  /* 0x0038003816147812 */ /* 0x000fe400078ec0ff */
[C---:B------:R-:W-:Y:S02]  /*7e30*/  LOP3.LUT R22, R23.reuse, 0x380038, RZ, 0xc0, !PT ;  /* 0x0038003817167812 */ /* 0x040fe400078ec0ff */
[----:B------:R-:W-:Y:S02]  /*7e40*/  LOP3.LUT R23, R23, 0x70007, RZ, 0xc0, !PT ;  /* 0x0007000717177812 */ /* 0x000fe400078ec0ff */
[----:B------:R-:W-:Y:S02]  /*7e50*/  LOP3.LUT R27, R27, 0x40004, R40, 0xf8, !PT ;  /* 0x000400041b1b7812 */ /* 0x000fe400078ef828 */
[----:B------:R-:W-:Y:S02]  /*7e60*/  LOP3.LUT R40, R23, 0x64006400, RZ, 0xfc, !PT ;  /* 0x6400640017287812 */ /* 0x000fe400078efcff */
[----:B------:R-:W-:Y:S01]  /*7e70*/  LOP3.LUT R23, R36, 0x64006400, RZ, 0xfc, !PT ;  /* 0x6400640024177812 */ /* 0x000fe200078efcff */
[----:B------:R-:W-:Y:S01]  /*7e80*/  HFMA2.MMA R36, R39, R16, RZ ;  /* 0x0000001027247235 */ /* 0x000fe200000000ff */
[----:B------:R-:W-:Y:S01]  /*7e90*/  LOP3.LUT R39, R21, 0x64006400, RZ, 0xfc, !PT ;  /* 0x6400640015277812 */ /* 0x000fe200078efcff */
[----:B------:R-:W-:Y:S01]  /*7ea0*/  HADD2 R43, R40, -1028, -1028 ;  /* 0xe404e404282b7430 */ /* 0x000fe20000000000 */
[----:B------:R-:W-:Y:S01]  /*7eb0*/  LOP3.LUT R21, R20, 0x64006400, RZ, 0xfc, !PT ;  /* 0x6400640014157812 */ /* 0x000fe200078efcff */
[----:B------:R-:W-:Y:S01]  /*7ec0*/  HFMA2 R41, R23, R2.H1_H1, -132, -132 ;  /* 0xd820d82017297431 */ /* 0x000fe20000060002 */
[----:B------:R-:W-:Y:S01]  /*7ed0*/  LOP3.LUT R20, R32, 0x70007, RZ, 0xc0, !PT ;  /* 0x0007000720147812 */ /* 0x000fe200078ec0ff */
[----:B------:R-:W-:Y:S01]  /*7ee0*/  HFMA2 R16, R43, R16, RZ.H0_H0 ;  /* 0x000000102b107231 */ /* 0x000fe200000400ff */
[----:B------:R-:W-:Y:S01]  /*7ef0*/  LOP3.LUT R23, R22, 0x64006400, RZ, 0xfc, !PT ;  /* 0x6400640016177812 */ /* 0x000fe200078efcff */
[-C--:B------:R-:W-:Y:S01]  /*7f00*/  HFMA2 R22, R39, R2.reuse.H1_H1, -132, -132 ;  /* 0xd820d82027167431 */ /* 0x080fe20000060002 */
[----:B------:R-:W-:Y:S01]  /*7f10*/  LOP3.LUT R20, R20, 0x64006400, RZ, 0xfc, !PT ;  /* 0x6400640014147812 */ /* 0x000fe200078efcff */
[-C--:B------:R-:W-:Y:S01]  /*7f20*/  HFMA2.MMA R38, R41, R17.reuse, R38 ;  /* 0x0000001129267235 */ /* 0x080fe20000000026 */
[-C--:B------:R-:W-:Y:S01]  /*7f30*/  HFMA2 R21, R21, R2.reuse.H1_H1, -132, -132 ;  /* 0xd820d82015157431 */ /* 0x080fe20000060002 */
[----:B------:R-:W-:Y:S01]  /*7f40*/  LOP3.LUT R40, R34, 0x70007, RZ, 0xc0, !PT ;  /* 0x0007000722287812 */ /* 0x000fe200078ec0ff */
[----:B------:R-:W-:Y:S01]  /*7f50*/  HFMA2 R41, R23, R2.H1_H1, -132, -132 ;  /* 0xd820d82017297431 */ /* 0x000fe20000060002 */
[-C--:B------:R-:W-:Y:S01]  /*7f60*/  HFMA2.MMA R37, R22, R17.reuse, R37 ;  /* 0x0000001116257235 */ /* 0x080fe20000000025 */
[----:B------:R-:W-:Y:S01]  /*7f70*/  HADD2 R39, R20, -1028, -1028 ;  /* 0xe404e40414277430 */ /* 0x000fe20000000000 */
[----:B------:R-:W-:Y:S01]  /*7f80*/  SHF.R.U32.HI R43, RZ, 0xd, R15 ;  /* 0x0000000dff2b7819 */ /* 0x000fe2000001160f */
[----:B------:R-:W-:Y:S01]  /*7f90*/  HFMA2.MMA R36, R21, R17, R36 ;  /* 0x0000001115247235 */ /* 0x000fe20000000024 */
[----:B------:R-:W-:Y:S01]  /*7fa0*/  HFMA2 R16, R41, R17, R16 ;  /* 0x0000001129107231 */ /* 0x000fe20000000010 */
[----:B------:R-:W0:Y:S01]  /*7fb0*/  LDS.128 R20, [UR4+0x10] ;  /* 0x00001004ff147984 */ /* 0x000e220008000c00 */
[----:B------:R-:W-:Y:S01]  /*7fc0*/  LOP3.LUT R41, R40, 0x64006400, RZ, 0xfc, !PT ;  /* 0x6400640028297812 */ /* 0x000fe200078efcff */
[----:B------:R-:W-:Y:S01]  /*7fd0*/  HFMA2.MMA R17, R39, R18, R38 ;  /* 0x0000001227117235 */ /* 0x000fe20000000026 */
[----:B------:R-:W-:-:S02]  /*7fe0*/  LOP3.LUT R39, R33, 0x70007, RZ, 0xc0, !PT ;  /* 0x0007000721277812 */ /* 0x000fc400078ec0ff */
[----:B------:R-:W-:Y:S02]  /*7ff0*/  LOP3.LUT R38, R35, 0x70007, RZ, 0xc0, !PT ;  /* 0x0007000723267812 */ /* 0x000fe400078ec0ff */
[----:B------:R-:W-:Y:S02]  /*8000*/  LOP3.LUT R39, R39, 0x64006400, RZ, 0xfc, !PT ;  /* 0x6400640027277812 */ /* 0x000fe400078efcff */
[----:B------:R-:W-:Y:S02]  /*8010*/  LOP3.LUT R38, R38, 0x64006400, RZ, 0xfc, !PT ;  /* 0x6400640026267812 */ /* 0x000fe400078efcff */
[----:B------:R-:W-:Y:S01]  /*8020*/  LOP3.LUT R30, R30, 0x40004, R43, 0xf8, !PT ;  /* 0x000400041e1e7812 */ /* 0x000fe200078ef82b */
[----:B------:R-:W-:Y:S01]  /*8030*/  HADD2 R40, R39, -1028, -1028 ;  /* 0xe404e40427287430 */ /* 0x000fe20000000000 */
[----:B------:R-:W-:Y:S01]  /*8040*/  SHF.R.U32.HI R42, RZ, 0xd, R14 ;  /* 0x0000000dff2a7819 */ /* 0x000fe2000001160e */
        /* <DEDUP_REMOVED lines=22> */
[-C--:B------:R-:W-:Y:S01]  /*81b0*/  HFMA2.MMA R17, R40, R19.reuse, R17 ;  /* 0x0000001328117235 */ /* 0x080fe20000000011 */
[----:B------:R-:W-:Y:S01]  /*81c0*/  HFMA2 R18, R39, R0.H1_H1, -20, -20 ;  /* 0xcd00cd0027127431 */ /* 0x000fe20000060000 */
[-C--:B------:R-:W-:Y:S01]  /*81d0*/  HFMA2.MMA R33, R38, R19.reuse, R37 ;  /* 0x0000001326217235 */ /* 0x080fe20000000025 */
[----:B------:R-:W-:Y:S01]  /*81e0*/  HFMA2 R16, R41, R19, R16 ;  /* 0x0000001329107231 */ /* 0x000fe20000000010 */
[----:B------:R-:W-:Y:S01]  /*81f0*/  HFMA2.MMA R36, R43, R19, R36 ;  /* 0x000000132b247235 */ /* 0x000fe20000000024 */
[----:B------:R-:W-:-:S02]  /*8200*/  LOP3.LUT R34, R34, 0x1c001c0, RZ, 0xc0, !PT ;  /* 0x01c001c022227812 */ /* 0x000fc400078ec0ff */
[----:B------:R-:W-:Y:S02]  /*8210*/  LOP3.LUT R19, R32, 0x64006400, RZ, 0xfc, !PT ;  /* 0x6400640020137812 */ /* 0x000fe400078efcff */
[----:B------:R-:W-:Y:S01]  /*8220*/  LOP3.LUT R37, R35, 0x1c001c0, RZ, 0xc0, !PT ;  /* 0x01c001c023257812 */ /* 0x000fe200078ec0ff */
[-C--:B0-----:R-:W-:Y:S01]  /*8230*/  HFMA2.MMA R33, R18, R20.reuse, R33 ;  /* 0x0000001412217235 */ /* 0x081fe20000000021 */
[----:B------:R-:W-:Y:S01]  /*8240*/  LOP3.LUT R35, R34, 0x64006400, RZ, 0xfc, !PT ;  /* 0x6400640022237812 */ /* 0x000fe200078efcff */
[-C--:B------:R-:W-:Y:S01]  /*8250*/  HFMA2 R34, R19, R0.reuse.H1_H1, -20, -20 ;  /* 0xcd00cd0013227431 */ /* 0x080fe20000060000 */
[----:B------:R-:W-:Y:S02]  /*8260*/  LOP3.LUT R18, R8, 0x70007, RZ, 0xc0, !PT ;  /* 0x0007000708127812 */ /* 0x000fe400078ec0ff */
[----:B------:R-:W-:Y:S01]  /*8270*/  LOP3.LUT R32, R9, 0x70007, RZ, 0xc0, !PT ;  /* 0x0007000709207812 */ /* 0x000fe200078ec0ff */
[----:B------:R-:W-:Y:S01]  /*8280*/  HFMA2 R35, R35, R0.H1_H1, -20, -20 ;  /* 0xcd00cd0023237431 */ /* 0x000fe20000060000 */
[----:B------:R-:W-:Y:S01]  /*8290*/  LOP3.LUT R18, R18, 0x64006400, RZ, 0xfc, !PT ;  /* 0x6400640012127812 */ /* 0x000fe200078efcff */
[----:B------:R-:W-:Y:S01]  /*82a0*/  HFMA2.MMA R17, R34, R20, R17 ;  /* 0x0000001422117235 */ /* 0x000fe20000000011 */
[----:B------:R-:W-:-:S02]  /*82b0*/  LOP3.LUT R37, R37, 0x64006400, RZ, 0xfc, !PT ;  /* 0x6400640025257812 */ /* 0x000fc400078efcff */
[----:B------:R-:W-:Y:S01]  /*82c0*/  LOP3.LUT R32, R32, 0x64006400, RZ, 0xfc, !PT ;  /* 0x6400640020207812 */ /* 0x000fe200078efcff */
[----:B------:R-:W-:Y:S01]  /*82d0*/  HADD2 R18, R18, -1028, -1028 ;  /* 0xe404e40412127430 */ /* 0x000fe20000000000 */
[----:B------:R-:W-:Y:S01]  /*82e0*/  LOP3.LUT R31, R31, 0x40004, R42, 0xf8, !PT ;  /* 0x000400041f1f7812 */ /* 0x000fe200078ef82a */
[----:B------:R-:W-:Y:S01]  /*82f0*/  HFMA2 R37, R37, R0.H1_H1, -20, -20 ;  /* 0xcd00cd0025257431 */ /* 0x000fe20000060000 */
[----:B------:R-:W-:Y:S01]  /*8300*/  LOP3.LUT R26, R26, 0x64006400, RZ, 0xfc, !PT ;  /* 0x640064001a1a7812 */ /* 0x000fe200078efcff */
[----:B------:R-:W-:Y:S01]  /*8310*/  HADD2 R38, R32, -1028, -1028 ;  /* 0xe404e40420267430 */ /* 0x000fe20000000000 */
[----:B------:R-:W-:Y:S01]  /*8320*/  HFMA2.MMA R32, R35, R20, R36 ;  /* 0x0000001423207235 */ /* 0x000fe20000000024 */
[----:B------:R-:W-:Y:S01]  /*8330*/  HFMA2 R34, R37, R20, R16 ;  /* 0x0000001425227231 */ /* 0x000fe20000000010 */
[----:B------:R-:W-:Y:S01]  /*8340*/  HFMA2.MMA R33, R18, R21, R33 ;  /* 0x0000001512217235 */ /* 0x000fe20000000021 */
[----:B------:R-:W-:Y:S01]  /*8350*/  HFMA2 R20, R38, R21, R17 ;  /* 0x0000001526147231 */ /* 0x000fe20000000011 */
        /* <DEDUP_REMOVED lines=8> */
[----:B------:R-:W0:Y:S01]  /*83e0*/  LDS.128 R16, [UR4+0x20] ;  /* 0x00002004ff107984 */ /* 0x000e220008000c00 */
[----:B------:R-:W-:Y:S01]  /*83f0*/  LOP3.LUT R35, R9, 0x380038, RZ, 0xc0, !PT ;  /* 0x0038003809237812 */ /* 0x000fe200078ec0ff */
[----:B------:R-:W-:Y:S01]  /*8400*/  HADD2 R43, R40, -1028, -1028 ;  /* 0xe404e404282b7430 */ /* 0x000fe20000000000 */
[----:B------:R-:W-:Y:S01]  /*8410*/  SHF.R.U32.HI R8, RZ, 0x6, R8 ;  /* 0x00000006ff087819 */ /* 0x000fe20000011608 */
[-C--:B------:R-:W-:Y:S01]  /*8420*/  HFMA2 R38, R39, R2.reuse.H1_H1, -132, -132 ;  /* 0xd820d82027267431 */ /* 0x080fe20000060002 */
[----:B------:R-:W-:Y:S01]  /*8430*/  LOP3.LUT R35, R35, 0x64006400, RZ, 0xfc, !PT ;  /* 0x6400640023237812 */ /* 0x000fe200078efcff */
[----:B------:R-:W-:Y:S01]  /*8440*/  HFMA2.MMA R32, R41, R21, R32 ;  /* 0x0000001529207235 */ /* 0x000fe20000000020 */
[----:B------:R-:W-:Y:S01]  /*8450*/  LOP3.LUT R36, R10, 0x380038, RZ, 0xc0, !PT ;  /* 0x003800380a247812 */ /* 0x000fe200078ec0ff */
[----:B------:R-:W-:Y:S01]  /*8460*/  HFMA2 R34, R43, R21, R34 ;  /* 0x000000152b227231 */ /* 0x000fe20000000022 */
[----:B------:R-:W-:Y:S01]  /*8470*/  SHF.R.U32.HI R9, RZ, 0x6, R9 ;  /* 0x00000006ff097819 */ /* 0x000fe20000011609 */
[----:B------:R-:W-:Y:S01]  /*8480*/  HFMA2 R35, R35, R2.H1_H1, -132, -132 ;  /* 0xd820d82023237431 */ /* 0x000fe20000060002 */
[----:B------:R-:W-:Y:S01]  /*8490*/  LOP3.LUT R21, R8, 0x70007, RZ, 0xc0, !PT ;  /* 0x0007000708157812 */ /* 0x000fe200078ec0ff */
[----:B------:R-:W-:Y:S01]  /*84a0*/  HFMA2.MMA R33, R38, R22, R33 ;  /* 0x0000001626217235 */ /* 0x000fe20000000021 */
[----:B------:R-:W-:-:S02]  /*84b0*/  LOP3.LUT R37, R11, 0x380038, RZ, 0xc0, !PT ;  /* 0x003800380b257812 */ /* 0x000fc400078ec0ff */
[----:B------:R-:W-:Y:S01]  /*84c0*/  LOP3.LUT R39, R36, 0x64006400, RZ, 0xfc, !PT ;  /* 0x6400640024277812 */ /* 0x000fe200078efcff */
[-C--:B------:R-:W-:Y:S01]  /*84d0*/  HFMA2.MMA R20, R35, R22.reuse, R20 ;  /* 0x0000001623147235 */ /* 0x080fe20000000014 */
[----:B------:R-:W-:Y:S02]  /*84e0*/  LOP3.LUT R36, R9, 0x70007, RZ, 0xc0, !PT ;  /* 0x0007000709247812 */ /* 0x000fe400078ec0ff */
[----:B------:R-:W-:Y:S01]  /*84f0*/  LOP3.LUT R21, R21, 0x64006400, RZ, 0xfc, !PT ;  /* 0x6400640015157812 */ /* 0x000fe200078efcff */
[-C--:B------:R-:W-:Y:S01]  /*8500*/  HFMA2 R39, R39, R2.reuse.H1_H1, -132, -132 ;  /* 0xd820d82027277431 */ /* 0x080fe20000060002 */
[----:B------:R-:W-:Y:S02]  /*8510*/  SHF.R.U32.HI R10, RZ, 0x6, R10 ;  /* 0x00000006ff0a7819 */ /* 0x000fe4000001160a */
[----:B------:R-:W-:Y:S01]  /*8520*/  LOP3.LUT R37, R37, 0x64006400, RZ, 0xfc, !PT ;  /* 0x6400640025257812 */ /* 0x000fe200078efcff */
[----:B------:R-:W-:Y:S01]  /*8530*/  HADD2 R38, R21, -1028, -1028 ;  /* 0xe404e40415267430 */ /* 0x000fe20000000000 */
[----:B------:R-:W-:Y:S01]  /*8540*/  LOP3.LUT R36, R36, 0x64006400, RZ, 0xfc, !PT ;  /* 0x6400640024247812 */ /* 0x000fe200078efcff */
[----:B------:R-:W-:Y:S01]  /*8550*/  HFMA2.MMA R32, R39, R22, R32 ;  /* 0x0000001627207235 */ /* 0x000fe20000000020 */
[----:B------:R-:W-:Y:S01]  /*8560*/  LOP3.LUT R21, R10, 0x70007, RZ, 0xc0, !PT ;  /* 0x000700070a157812 */ /* 0x000fe200078ec0ff */
[----:B------:R-:W-:Y:S01]  /*8570*/  HFMA2 R37, R37, R2.H1_H1, -132, -132 ;  /* 0xd820d82025257431 */ /* 0x000fe20000060002 */
[----:B------:R-:W-:Y:S01]  /*8580*/  SHF.R.U32.HI R11, RZ, 0x6, R11 ;  /* 0x00000006ff0b7819 */ /* 0x000fe2000001160b */
[----:B------:R-:W-:Y:S01]  /*8590*/  HADD2 R35, R36, -1028, -1028 ;  /* 0xe404e40424237430 */ /* 0x000fe20000000000 */
[----:B------:R-:W-:Y:S01]  /*85a0*/  LOP3.LUT R21, R21, 0x64006400, RZ, 0xfc, !PT ;  /* 0x6400640015157812 */ /* 0x000fe200078efcff */
[----:B------:R-:W-:Y:S01]  /*85b0*/  HFMA2 R34, R37, R22, R34 ;  /* 0x0000001625227231 */ /* 0x000fe20000000022 */
[----:B------:R-:W-:Y:S01]  /*85c0*/  LOP3.LUT R37, R11, 0x70007, RZ, 0xc0, !PT ;  /* 0x000700070b257812 */ /* 0x000fe200078ec0ff */
[----:B------:R-:W-:Y:S01]  /*85d0*/  HFMA2 R22, R35, R23, R20 ;  /* 0x0000001723167231 */ /* 0x000fe20000000014 */
[----:B------:R-:W-:Y:S01]  /*85e0*/  LOP3.LUT R20, R8, 0x380038, RZ, 0xc0, !PT ;  /* 0x0038003808147812 */ /* 0x000fe200078ec0ff */
[----:B------:R-:W-:Y:S01]  /*85f0*/  HADD2 R39, R21, -1028, -1028 ;  /* 0xe404e40415277430 */ /* 0x000fe20000000000 */
[----:B------:R-:W-:Y:S01]  /*8600*/  HFMA2.MMA R33, R38, R23, R33 ;  /* 0x0000001726217235 */ /* 0x000fe20000000021 */
[----:B------:R-:W-:-:S02]  /*8610*/  LOP3.LUT R36, R10, 0x380038, RZ, 0xc0, !PT ;  /* 0x003800380a247812 */ /* 0x000fc400078ec0ff */
[----:B------:R-:W-:Y:S02]  /*8620*/  LOP3.LUT R38, R37, 0x64006400, RZ, 0xfc, !PT ;  /* 0x6400640025267812 */ /* 0x000fe400078efcff */
[----:B------:R-:W-:Y:S01]  /*8630*/  LOP3.LUT R21, R20, 0x64006400, RZ, 0xfc, !PT ;  /* 0x6400640014157812 */ /* 0x000fe200078efcff */
[-C--:B------:R-:W-:Y:S01]  /*8640*/  HFMA2.MMA R32, R39, R23.reuse, R32 ;  /* 0x0000001727207235 */ /* 0x080fe20000000020 */
[----:B------:R-:W-:Y:S01]  /*8650*/  LOP3.LUT R37, R36, 0x64006400, RZ, 0xfc, !PT ;  /* 0x6400640024257812 */ /* 0x000fe200078efcff */
[----:B------:R-:W-:Y:S01]  /*8660*/  HADD2 R39, R38, -1028, -1028 ;  /* 0xe404e40426277430 */ /* 0x000fe20000000000 */
[----:B------:R-:W-:Y:S01]  /*8670*/  LOP3.LUT R35, R9, 0x380038, RZ, 0xc0, !PT ;  /* 0x0038003809237812 */ /* 0x000fe200078ec0ff */
[-C--:B------:R-:W-:Y:S01]  /*8680*/  HFMA2 R36, R21, R2.reuse.H1_H1, -132, -132 ;  /* 0xd820d82015247431 */ /* 0x080fe20000060002 */
[----:B------:R-:W-:Y:S01]  /*8690*/  LOP3.LUT R43, R10, 0x1c001c0, RZ, 0xc0, !PT ;  /* 0x01c001c00a2b7812 */ /* 0x000fe200078ec0ff */
[----:B------:R-:W-:Y:S01]  /*86a0*/  HFMA2 R37, R37, R2.H1_H1, -132, -132 ;  /* 0xd820d82025257431 */ /* 0x000fe20000060002 */
[----:B------:R-:W-:Y:S01]  /*86b0*/  LOP3.LUT R35, R35, 0x64006400, RZ, 0xfc, !PT ;  /* 0x6400640023237812 */ /* 0x000fe200078efcff */
[----:B0-----:R-:W-:Y:S01]  /*86c0*/  HFMA2 R36, R36, R16, R33 ;  /* 0x0000001024247231 */ /* 0x001fe20000000021 */
[----:B------:R-:W-:Y:S01]  /*86d0*/  LOP3.LUT R33, R11, 0x380038, RZ, 0xc0, !PT ;  /* 0x003800380b217812 */ /* 0x000fe200078ec0ff */
[----:B------:R-:W-:Y:S01]  /*86e0*/  HFMA2.MMA R40, R39, R23, R34 ;  /* 0x0000001727287235 */ /* 0x000fe20000000022 */
[----:B------:R-:W-:Y:S01]  /*86f0*/  LOP3.LUT R34, R8, 0x1c001c0, RZ, 0xc0, !PT ;  /* 0x01c001c008227812 */ /* 0x000fe200078ec0ff */
[----:B------:R-:W-:Y:S01]  /*8700*/  HFMA2 R35, R35, R2.H1_H1, -132, -132 ;  /* 0xd820d82023237431 */ /* 0x000fe20000060002 */
[----:B------:R-:W-:-:S02]  /*8710*/  LOP3.LUT R41, R33, 0x64006400, RZ, 0xfc, !PT ;  /* 0x6400640021297812 */ /* 0x000fc400078efcff */
[----:B------:R-:W-:Y:S02]  /*8720*/  LOP3.LUT R8, R9, 0x1c001c0, RZ, 0xc0, !PT ;  /* 0x01c001c009087812 */ /* 0x000fe400078ec0ff */
[----:B------:R-:W-:Y:S01]  /*8730*/  LOP3.LUT R9, R34, 0x64006400, RZ, 0xfc, !PT ;  /* 0x6400640022097812 */ /* 0x000fe200078efcff */
[----:B------:R-:W-:Y:S01]  /*8740*/  HFMA2 R45, R41, R2.H1_H1, -132, -132 ;  /* 0xd820d820292d7431 */ /* 0x000fe20000060002 */
[----:B------:R-:W-:Y:S01]  /*8750*/  LOP3.LUT R43, R43, 0x64006400, RZ, 0xfc, !PT ;  /* 0x640064002b2b7812 */ /* 0x000fe200078efcff */
[-C--:B------:R-:W-:Y:S01]  /*8760*/  HFMA2.MMA R22, R35, R16.reuse, R22 ;  /* 0x0000001023167235 */ /* 0x080fe20000000016 */
[----:B------:R-:W-:Y:S01]  /*8770*/  LOP3.LUT R41, R8, 0x64006400, RZ, 0xfc, !PT ;  /* 0x6400640008297812 */ /* 0x000fe200078efcff */
[----:B------:R-:W-:Y:S01]  /*8780*/  HFMA2 R35, R37, R16, R32 ;  /* 0x0000001025237231 */ /* 0x000fe20000000020 */
[C---:B------:R-:W-:Y:S01]  /*8790*/  LOP3.LUT R21, R12.reuse, 0x380038, RZ, 0xc0, !PT ;  /* 0x003800380c157812 */ /* 0x040fe200078ec0ff */
[-C--:B------:R-:W-:Y:S01]  /*87a0*/  HFMA2 R9, R9, R0.reuse.H1_H1, -20, -20 ;  /* 0xcd00cd0009097431 */ /* 0x080fe20000060000 */
[----:B------:R-:W-:Y:S01]  /*87b0*/  SHF.R.U32.HI R20, RZ, 0x6, R12 ;  /* 0x00000006ff147819 */ /* 0x000fe2000001160c */
[----:B------:R-:W-:Y:S01]  /*87c0*/  HFMA2 R8, R43, R0.H1_H1, -20, -20 ;  /* 0xcd00cd002b087431 */ /* 0x000fe20000060000 */
[----:B------:R-:W-:Y:S01]  /*87d0*/  LOP3.LUT R37, R12, 0x70007, RZ, 0xc0, !PT ;  /* 0x000700070c257812 */ /* 0x000fe200078ec0ff */
[----:B------:R-:W-:Y:S01]  /*87e0*/  HFMA2.MMA R40, R45, R16, R40 ;  /* 0x000000102d287235 */ /* 0x000fe20000000028 */
[----:B------:R-:W-:Y:S01]  /*87f0*/  LOP3.LUT R11, R11, 0x1c001c0, RZ, 0xc0, !PT ;  /* 0x01c001c00b0b7812 */ /* 0x000fe200078ec0ff */
[-C--:B------:R-:W-:Y:S01]  /*8800*/  HFMA2.MMA R16, R9, R17.reuse, R36 ;  /* 0x0000001109107235 */ /* 0x080fe20000000024 */
[----:B------:R-:W-:Y:S01]  /*8810*/  LOP3.LUT R23, R13, 0x380038, RZ, 0xc0, !PT ;  /* 0x003800380d177812 */ /* 0x000fe200078ec0ff */
[----:B------:R-:W-:Y:S01]  /*8820*/  HFMA2.MMA R35, R8, R17, R35 ;  /* 0x0000001108237235 */ /* 0x000fe20000000023 */
[----:B------:R-:W-:-:S02]  /*8830*/  SHF.R.U32.HI R12, RZ, 0x6, R13 ;  /* 0x00000006ff0c7819 */ /* 0x000fc4000001160d */
[----:B------:R-:W-:Y:S02]  /*8840*/  LOP3.LUT R38, R13, 0x70007, RZ, 0xc0, !PT ;  /* 0x000700070d267812 */ /* 0x000fe400078ec0ff */
[C---:B------:R-:W-:Y:S02]  /*8850*/  LOP3.LUT R32, R14.reuse, 0x380038, RZ, 0xc0, !PT ;  /* 0x003800380e207812 */ /* 0x040fe400078ec0ff */
[----:B------:R-:W-:Y:S02]  /*8860*/  SHF.R.U32.HI R13, RZ, 0x6, R14 ;  /* 0x00000006ff0d7819 */ /* 0x000fe4000001160e */
[----:B------:R-:W-:Y:S02]  /*8870*/  LOP3.LUT R39, R14, 0x70007, RZ, 0xc0, !PT ;  /* 0x000700070e277812 */ /* 0x000fe400078ec0ff */
[----:B------:R-:W-:Y:S02]  /*8880*/  LOP3.LUT R33, R15, 0x380038, RZ, 0xc0, !PT ;  /* 0x003800380f217812 */ /* 0x000fe400078ec0ff */
[----:B------:R-:W-:-:S02]  /*8890*/  SHF.R.U32.HI R14, RZ, 0x6, R15 ;  /* 0x00000006ff0e7819 */ /* 0x000fc4000001160f */
[----:B------:R-:W-:Y:S01]  /*88a0*/  LOP3.LUT R34, R15, 0x70007, RZ, 0xc0, !PT ;  /* 0x000700070f227812 */ /* 0x000fe200078ec0ff */
[-C--:B------:R-:W-:Y:S01]  /*88b0*/  HFMA2 R15, R41, R0.reuse.H1_H1, -20, -20 ;  /* 0xcd00cd00290f7431 */ /* 0x080fe20000060000 */
[----:B------:R-:W-:Y:S02]  /*88c0*/  LOP3.LUT R41, R11, 0x64006400, RZ, 0xfc, !PT ;  /* 0x640064000b297812 */ /* 0x000fe400078efcff */
[----:B------:R-:W0:Y:S01]  /*88d0*/  LDS.128 R8, [UR4+0x30] ;  /* 0x00003004ff087984 */ /* 0x000e220008000c00 */
        /* <DEDUP_REMOVED lines=12> */
[----:B------:R-:W-:Y:S01]  /*89a0*/  LOP3.LUT R39, R32, 0x64006400, RZ, 0xfc, !PT ;  /* 0x6400640020277812 */ /* 0x000fe200078efcff */
[----:B------:R-:W-:Y:S01]  /*89b0*/  HFMA2.MMA R15, R38, R18, R15 ;  /* 0x00000012260f7235 */ /* 0x000fe2000000000f */
[C---:B------:R-:W-:Y:S01]  /*89c0*/  LOP3.LUT R38, R12.reuse, 0x380038, RZ, 0xc0, !PT ;  /* 0x003800380c267812 */ /* 0x040fe200078ec0ff */
[----:B------:R-:W-:Y:S01]  /*89d0*/  HFMA2 R32, R37, R2.H1_H1, -132, -132 ;  /* 0xd820d82025207431 */ /* 0x000fe20000060002 */
[----:B------:R-:W-:Y:S01]  /*89e0*/  HFMA2.MMA R22, R41, R17, R40 ;  /* 0x0000001129167235 */ /* 0x000fe20000000028 */
[----:B------:R-:W-:Y:S01]  /*89f0*/  LOP3.LUT R23, R12, 0x70007, RZ, 0xc0, !PT ;  /* 0x000700070c177812 */ /* 0x000fe200078ec0ff */
[----:B------:R-:W-:Y:S01]  /*8a00*/  HFMA2 R17, R36, R18, R35 ;  /* 0x0000001224117231 */ /* 0x000fe20000000023 */
[----:B------:R-:W-:Y:S01]  /*8a10*/  LOP3.LUT R37, R38, 0x64006400, RZ, 0xfc, !PT ;  /* 0x6400640026257812 */ /* 0x000fe200078efcff */
[----:B------:R-:W-:Y:S01]  /*8a20*/  HFMA2 R38, R43, R2.H1_H1, -132, -132 ;  /* 0xd820d8202b267431 */ /* 0x000fe20000060002 */
[----:B------:R-:W-:Y:S01]  /*8a30*/  LOP3.LUT R23, R23, 0x64006400, RZ, 0xfc, !PT ;  /* 0x6400640017177812 */ /* 0x000fe200078efcff */
[----:B------:R-:W-:Y:S01]  /*8a40*/  HADD2 R43, R34, -1028, -1028 ;  /* 0xe404e404222b7430 */ /* 0x000fe20000000000 */
[----:B------:R-:W-:Y:S01]  /*8a50*/  HFMA2.MMA R15, R32, R19, R15 ;  /* 0x00000013200f7235 */ /* 0x000fe2000000000f */
[----:B------:R-:W-:-:S02]  /*8a60*/  LOP3.LUT R35, R21, 0x64006400, RZ, 0xfc, !PT ;  /* 0x6400640015237812 */ /* 0x000fc400078efcff */
[C---:B------:R-:W-:Y:S02]  /*8a70*/  LOP3.LUT R21, R20.reuse, 0x70007, RZ, 0xc0, !PT ;  /* 0x0007000714157812 */ /* 0x040fe400078ec0ff */
[----:B------:R-:W-:Y:S01]  /*8a80*/  HFMA2.MMA R22, R43, R18, R22 ;  /* 0x000000122b167235 */ /* 0x000fe20000000016 */
[----:B------:R-:W-:Y:S01]  /*8a90*/  HADD2 R18, R23, -1028, -1028 ;  /* 0xe404e40417127430 */ /* 0x000fe20000000000 */
[----:B------:R-:W-:Y:S01]  /*8aa0*/  LOP3.LUT R21, R21, 0x64006400, RZ, 0xfc, !PT ;  /* 0x6400640015157812 */ /* 0x000fe200078efcff */
[-C--:B------:R-:W-:Y:S01]  /*8ab0*/  HFMA2 R33, R35, R2.reuse.H1_H1, -132, -132 ;  /* 0xd820d82023217431 */ /* 0x080fe20000060002 */
[----:B------:R-:W-:Y:S02]  /*8ac0*/  LOP3.LUT R36, R20, 0x380038, RZ, 0xc0, !PT ;  /* 0x0038003814247812 */ /* 0x000fe400078ec0ff */
[----:B------:R-:W-:Y:S01]  /*8ad0*/  LOP3.LUT R12, R12, 0x1c001c0, RZ, 0xc0, !PT ;  /* 0x01c001c00c0c7812 */ /* 0x000fe200078ec0ff */
[-C--:B------:R-:W-:Y:S01]  /*8ae0*/  HFMA2 R16, R33, R19.reuse, R16 ;  /* 0x0000001321107231 */ /* 0x080fe20000000010 */
[----:B------:R-:W-:Y:S01]  /*8af0*/  LOP3.LUT R35, R36, 0x64006400, RZ, 0xfc, !PT ;  /* 0x6400640024237812 */ /* 0x000fe200078efcff */
[----:B------:R-:W-:Y:S01]  /*8b00*/  HADD2 R21, R21, -1028, -1028 ;  /* 0xe404e40415157430 */ /* 0x000fe20000000000 */
[C---:B------:R-:W-:Y:S01]  /*8b10*/  LOP3.LUT R40, R13.reuse, 0x380038, RZ, 0xc0, !PT ;  /* 0x003800380d287812 */ /* 0x040fe200078ec0ff */
[----:B0-----:R-:W-:Y:S01]  /*8b20*/  HFMA2.MMA R15, R18, R8, R15 ;  /* 0x00000008120f7235 */ /* 0x001fe2000000000f */
[C---:B------:R-:W-:Y:S01]  /*8b30*/  LOP3.LUT R18, R13.reuse, 0x70007, RZ, 0xc0, !PT ;  /* 0x000700070d127812 */ /* 0x040fe200078ec0ff */
[----:B------:R-:W-:Y:S01]  /*8b40*/  HFMA2 R36, R39, R2.H1_H1, -132, -132 ;  /* 0xd820d82027247431 */ /* 0x000fe20000060002 */
[----:B------:R-:W-:Y:S01]  /*8b50*/  LOP3.LUT R39, R40, 0x64006400, RZ, 0xfc, !PT ;  /* 0x6400640028277812 */ /* 0x000fe200078efcff */
[----:B------:R-:W-:Y:S01]  /*8b60*/  HFMA2 R16, R21, R8, R16 ;  /* 0x0000000815107231 */ /* 0x000fe20000000010 */
[----:B------:R-:W-:Y:S01]  /*8b70*/  LOP3.LUT R18, R18, 0x64006400, RZ, 0xfc, !PT ;  /* 0x6400640012127812 */ /* 0x000fe200078efcff */
[----:B------:R-:W-:Y:S01]  /*8b80*/  HFMA2 R17, R36, R19, R17 ;  /* 0x0000001324117231 */ /* 0x000fe20000000011 */
[----:B------:R-:W-:Y:S01]  /*8b90*/  LOP3.LUT R21, R12, 0x64006400, RZ, 0xfc, !PT ;  /* 0x640064000c157812 */ /* 0x000fe200078efcff */
[----:B------:R-:W-:Y:S01]  /*8ba0*/  HFMA2 R34, R35, R2.H1_H1, -132, -132 ;  /* 0xd820d82023227431 */ /* 0x000fe20000060002 */
[----:B------:R-:W-:Y:S01]  /*8bb0*/  LOP3.LUT R20, R20, 0x1c001c0, RZ, 0xc0, !PT ;  /* 0x01c001c014147812 */ /* 0x000fe200078ec0ff */
[----:B------:R-:W-:Y:S01]  /*8bc0*/  HADD2 R18, R18, -1028, -1028 ;  /* 0xe404e40412127430 */ /* 0x000fe20000000000 */
[C---:B------:R-:W-:Y:S01]  /*8bd0*/  LOP3.LUT R41, R14.reuse, 0x380038, RZ, 0xc0, !PT ;  /* 0x003800380e297812 */ /* 0x040fe200078ec0ff */
[----:B------:R-:W-:Y:S01]  /*8be0*/  HFMA2 R12, R21, R0.H1_H1, -20, -20 ;  /* 0xcd00cd00150c7431 */ /* 0x000fe20000060000 */
[C---:B------:R-:W-:Y:S01]  /*8bf0*/  LOP3.LUT R32, R14.reuse, 0x1c001c0, RZ, 0xc0, !PT ;  /* 0x01c001c00e207812 */ /* 0x040fe200078ec0ff */
[----:B------:R-:W-:Y:S01]  /*8c00*/  HFMA2.MMA R19, R38, R19, R22 ;  /* 0x0000001326137235 */ /* 0x000fe20000000016 */
[----:B------:R-:W-:Y:S01]  /*8c10*/  LOP3.LUT R14, R14, 0x70007, RZ, 0xc0, !PT ;  /* 0x000700070e0e7812 */ /* 0x000fe200078ec0ff */
[----:B------:R-:W-:Y:S01]  /*8c20*/  HFMA2.MMA R21, R18, R8, R17 ;  /* 0x0000000812157235 */ /* 0x000fe20000000011 */
[----:B------:R-:W-:Y:S01]  /*8c30*/  LOP3.LUT R22, R13, 0x1c001c0, RZ, 0xc0, !PT ;  /* 0x01c001c00d167812 */ /* 0x000fe200078ec0ff */
[-C--:B------:R-:W-:Y:S01]  /*8c40*/  HFMA2 R42, R39, R2.reuse.H1_H1, -132, -132 ;  /* 0xd820d820272a7431 */ /* 0x080fe20000060002 */
[----:B------:R-:W-:Y:S01]  /*8c50*/  LOP3.LUT R13, R20, 0x64006400, RZ, 0xfc, !PT ;  /* 0x64006400140d7812 */ /* 0x000fe200078efcff */
[-C--:B------:R-:W-:Y:S01]  /*8c60*/  HFMA2.MMA R16, R34, R9.reuse, R16 ;  /* 0x0000000922107235 */ /* 0x080fe20000000010 */
[----:B------:R-:W-:Y:S01]  /*8c70*/  LOP3.LUT R14, R14, 0x64006400, RZ, 0xfc, !PT ;  /* 0x640064000e0e7812 */ /* 0x000fe200078efcff */
[----:B------:R-:W-:Y:S01]  /*8c80*/  HFMA2 R40, R37, R2.H1_H1, -132, -132 ;  /* 0xd820d82025287431 */ /* 0x000fe20000060002 */
[----:B------:R-:W-:Y:S01]  /*8c90*/  LOP3.LUT R23, R22, 0x64006400, RZ, 0xfc, !PT ;  /* 0x6400640016177812 */ /* 0x000fe200078efcff */
[-C--:B------:R-:W-:Y:S01]  /*8ca0*/  HFMA2 R35, R13, R0.reuse.H1_H1, -20, -20 ;  /* 0xcd00cd000d237431 */ /* 0x080fe20000060000 */
[----:B------:R-:W-:Y:S01]  /*8cb0*/  HFMA2.MMA R21, R42, R9, R21 ;  /* 0x000000092a157235 */ /* 0x000fe20000000015 */
[----:B------:R-:W-:Y:S01]  /*8cc0*/  HADD2 R22, R14, -1028, -1028 ;  /* 0xe404e4040e167430 */ /* 0x000fe20000000000 */
[----:B------:R-:W-:Y:S01]  /*8cd0*/  LOP3.LUT R41, R41, 0x64006400, RZ, 0xfc, !PT ;  /* 0x6400640029297812 */ /* 0x000fe200078efcff */
[----:B------:R-:W-:Y:S01]  /*8ce0*/  HFMA2 R14, R23, R0.H1_H1, -20, -20 ;  /* 0xcd00cd00170e7431 */ /* 0x000fe20000060000 */
[----:B------:R-:W-:Y:S01]  /*8cf0*/  LOP3.LUT R31, R31, 0x64006400, RZ, 0xfc, !PT ;  /* 0x640064001f1f7812 */ /* 0x000fe200078efcff */
[-C--:B------:R-:W-:Y:S01]  /*8d00*/  HFMA2.MMA R16, R35, R10.reuse, R16 ;  /* 0x0000000a23107235 */ /* 0x080fe20000000010 */
[----:B------:R-:W-:Y:S01]  /*8d10*/  LOP3.LUT R33, R32, 0x64006400, RZ, 0xfc, !PT ;  /* 0x6400640020217812 */ /* 0x000fe200078efcff */
[----:B------:R-:W-:Y:S01]  /*8d20*/  HFMA2 R22, R22, R8, R19 ;  /* 0x0000000816167231 */ /* 0x000fe20000000013 */
[----:B------:R-:W-:Y:S01]  /*8d30*/  LOP3.LUT R30, R30, 0x64006400, RZ, 0xfc, !PT ;  /* 0x640064001e1e7812 */ /* 0x000fe200078efcff */
[----:B------:R-:W-:Y:S01]  /*8d40*/  HFMA2.MMA R21, R14, R10, R21 ;  /* 0x0000000a0e157235 */ /* 0x000fe20000000015 */
[----:B------:R-:W-:-:S02]  /*8d50*/  HFMA2 R44, R41, R2.H1_H1, -132, -132 ;  /* 0xd820d820292c7431 */ /* 0x000fc40000060002 */
[----:B------:R-:W-:Y:S01]  /*8d60*/  HADD2 R8, R31, -1028, -1028 ;  /* 0xe404e4041f087430 */ /* 0x000fe20000000000 */
[-C--:B------:R-:W-:Y:S01]  /*8d70*/  HFMA2.MMA R16, R27, R11.reuse, R16 ;  /* 0x0000000b1b107235 */ /* 0x080fe20000000010 */
[-C--:B------:R-:W-:Y:S02]  /*8d80*/  HFMA2 R15, R40, R9.reuse, R15 ;  /* 0x00000009280f7231 */ /* 0x080fe4000000000f */
[----:B------:R-:W-:Y:S01]  /*8d90*/  HFMA2 R13, R33, R0.H1_H1, -20, -20 ;  /* 0xcd00cd00210d7431 */ /* 0x000fe20000060000 */
[----:B------:R-:W-:Y:S01]  /*8da0*/  PRMT R0, R0, 0x5410, R2 ;  /* 0x0000541000007816 */ /* 0x000fe20000000002 */
[----:B------:R-:W-:Y:S01]  /*8db0*/  HFMA2 R22, R44, R9, R22 ;  /* 0x000000092c167231 */ /* 0x000fe20000000016 */
[----:B------:R-:W-:Y:S01]  /*8dc0*/  HFMA2.MMA R21, R8, R11, R21 ;  /* 0x0000000b08157235 */ /* 0x000fe20000000015 */
[-C--:B------:R-:W-:Y:S02]  /*8dd0*/  HFMA2 R15, R12, R10.reuse, R15 ;  /* 0x0000000a0c0f7231 */ /* 0x080fe4000000000f */
        /* <DEDUP_REMOVED lines=12> */
.L_x_5020:
[----:B------:R-:W-:Y:S01]  /*8ea0*/  ISETP.LT.AND P2, PT, R25, R24, PT ;  /* 0x000000181900720c */ /* 0x000fe20003f41270 */
[----:B------:R-:W-:-:S12]  /*8eb0*/  UIADD3 UR4, UR4, 0x40, URZ ;  /* 0x0000004004047890 */ /* 0x000fd8000fffe03f */
[----:B------:R-:W-:Y:S05]  /*8ec0*/  @!P0 BRA P2, `(.L_x_5021) ;  /* 0xffffffec00048947 */ /* 0x000fea000103ffff */
.L_x_5019:
[----:B------:R-:W-:Y:S05]  /*8ed0*/  @!P1 EXIT ;  /* 0x000000000000994d */ /* 0x000fea0003800000 */
[----:B------:R-:W4:Y:S01]  /*8ee0*/  S2R R0, SR_CTAID.X ;  /* 0x0000000000007919 */ /* 0x000f220000002500 */
[----:B------:R-:W1:Y:S01]  /*8ef0*/  S2UR UR4, SR_CTAID.Y ;  /* 0x00000000000479c3 */ /* 0x000e620000002600 */
[----:B-----5:R-:W4:Y:S07]  /*8f00*/  S2R R9, SR_TID.X ;  /* 0x0000000000097919 */ /* 0x020f2e0000002100 */
[----:B0-----:R-:W0:Y:S01]  /*8f10*/  LDC.64 R2, c[0x0][0x230] ;  /* 0x00008c00ff027b82 */ /* 0x001e220000000a00 */
[----:B----4-:R-:W-:-:S04]  /*8f20*/  LEA R0, R0, R9, 0x5 ;  /* 0x0000000900007211 */ /* 0x010fc800078e28ff */
[----:B------:R-:W-:-:S05]  /*8f30*/  SHF.L.U32 R0, R0, 0x2, RZ ;  /* 0x0000000200007819 */ /* 0x000fca00000006ff */
[----:B-1----:R-:W-:-:S04]  /*8f40*/  IMAD R9, R7, UR4, R0 ;  /* 0x0000000407097c24 */ /* 0x002fc8000f8e0200 */
        /* <DEDUP_REMOVED lines=8> */
.L_x_5025:
[----:B------:R-:W0:Y:S02]  /*8fd0*/  LDS R2, [R0] ;  /* 0x0000000000027984 */ /* 0x000e240000000800 */
[----:B0-----:R-:W-:-:S06]  /*8fe0*/  HADD2 R3, R2, R6 ;  /* 0x0000000602037230 */ /* 0x001fcc0000000000 */
[----:B------:R-:W0:Y:S02]  /*8ff0*/  ATOMS.CAST.SPIN R3, [R0], R2, R3 ;  /* 0x000000020003738d */ /* 0x000e240001800003 */
[----:B0-----:R-:W-:-:S13]  /*9000*/  ISETP.EQ.U32.AND P0, PT, R3, 0x1, PT ;  /* 0x000000010300780c */ /* 0x001fda0003f02070 */
[----:B------:R-:W-:Y:S05]  /*9010*/  @!P0 BRA `(.L_x_5025) ;  /* 0xfffffffc00ec8947 */ /* 0x000fea000383ffff */
[----:B------:R-:W-:Y:S05]  /*9020*/  BRA `(.L_x_5023) ;  /* 0x00000000000c7947 */ /* 0x000fea0003800000 */
.L_x_5024:
[----:B------:R-:W4:Y:S02]  /*9030*/  LD.E R0, desc[UR6][R8.64] ;  /* 0x0000000608007980 */ /* 0x000f24000c101900 */
[----:B----4-:R-:W-:-:S05]  /*9040*/  IADD3 R3, R6, R0, RZ ;  /* 0x0000000006037210 */ /* 0x010fca0007ffe0ff */
[----:B------:R0:W-:Y:S02]  /*9050*/  ST.E desc[UR6][R8.64], R3 ;  /* 0x0000000308007985 */ /* 0x0001e4000c101906 */
.L_x_5023:
[----:B------:R-:W-:Y:S05]  /*9060*/  BSYNC B0 ;  /* 0x0000000000007941 */ /* 0x000fea0003800000 */
.L_x_5022:
[----:B------:R1:W-:Y:S02]  /*9070*/  ATOM.E.ADD.F16x2.RN.STRONG.GPU P0, RZ, desc[UR6][R8.64+0x4], R5 ;  /* 0x0000040508ff79a2 */ /* 0x0003e4000810e1c6 */
[----:B-1----:R-:W-:Y:S05]  /*9080*/  @P0 EXIT ;  /* 0x000000000000094d */ /* 0x002fea0003800000 */
[----:B------:R-:W1:Y:S02]  /*9090*/  QSPC.E.S P0, RZ, [R8+0x4] ;  /* 0x0000040008ff73aa */ /* 0x000e640000000500 */
[----:B-1----:R-:W-:Y:S05]  /*90a0*/  @!P0 BRA `(.L_x_5026) ;  /* 0x0000000000208947 */ /* 0x002fea0003800000 */
[----:B------:R-:W-:-:S04]  /*90b0*/  MOV R2, R8 ;  /* 0x0000000800027202 */ /* 0x000fc80000000f00 */
[----:B------:R-:W-:-:S07]  /*90c0*/  MOV R0, R2 ;  /* 0x0000000200007202 */ /* 0x000fce0000000f00 */
.L_x_5027:
[----:B------:R-:W0:Y:S02]  /*90d0*/  LDS R2, [R0+0x4] ;  /* 0x0000040000027984 */ /* 0x000e240000000800 */
[----:B0-----:R-:W-:-:S10]  /*90e0*/  HFMA2.MMA R3, R2, 1, 1, R5 ;  /* 0x3c003c0002037835 */ /* 0x001fd40000000005 */
[----:B------:R-:W0:Y:S02]  /*90f0*/  ATOMS.CAST.SPIN R3, [R0+0x4], R2, R3 ;  /* 0x000004020003738d */ /* 0x000e240001800003 */
[----:B0-----:R-:W-:-:S13]  /*9100*/  ISETP.EQ.U32.AND P0, PT, R3, 0x1, PT ;  /* 0x000000010300780c */ /* 0x001fda0003f02070 */
[----:B------:R-:W-:Y:S05]  /*9110*/  @!P0 BRA `(.L_x_5027) ;  /* 0xfffffffc00ec8947 */ /* 0x000fea000383ffff */
[----:B------:R-:W-:Y:S05]  /*9120*/  EXIT ;  /* 0x000000000000794d */ /* 0x000fea0003800000 */
.L_x_5026:
[----:B------:R-:W0:Y:S02]  /*9130*/  LD.E R0, desc[UR6][R8.64+0x4] ;  /* 0x0000040608007980 */ /* 0x000e24000c101900 */
[----:B0-----:R-:W-:-:S05]  /*9140*/  IADD3 R3, R5, R0, RZ ;  /* 0x0000000005037210 */ /* 0x001fca0007ffe0ff */
[----:B------:R-:W-:Y:S01]  /*9150*/  ST.E desc[UR6][R8.64+0x4], R3 ;  /* 0x0000040308007985 */ /* 0x000fe2000c101906 */
[----:B------:R-:W-:Y:S05]  /*9160*/  EXIT ;  /* 0x000000000000794d */ /* 0x000fea0003800000 */
.L_x_5028:
        /* <DEDUP_REMOVED lines=9> */
.L_x_5265:


//--------------------- .text._Z23gemm_half_q_half_kernelILi1ELi176ELb1ELb0ELi32EEvPK6__halfPKjS4_S2_PS0_iiiiPKtS7_iiiiiibS2_i --------------------------
	.section	.text._Z23gemm_half_q_half_kernelILi1ELi176ELb1ELb0ELi32EEvPK6__halfPKjS4_S2_PS0_iiiiPKtS7_iiiiiibS2_i,"ax",@progbits
	.align	128
        .global         _Z23gemm_half_q_half_kernelILi1ELi176ELb1ELb0ELi32EEvPK6__halfPKjS4_S2_PS0_iiiiPKtS7_iiiiiibS2_i
        .type           _Z23gemm_half_q_half_kernelILi1ELi176ELb1ELb0ELi32EEvPK6__halfPKjS4_S2_PS0_iiiiPKtS7_iiiiiibS2_i,@function
        .size           _Z23gemm_half_q_half_kernelILi1ELi176ELb1ELb0ELi32EEvPK6__halfPKjS4_S2_PS0_iiiiPKtS7_iiiiiibS2_i,(.L_x_5266 - _Z23gemm_half_q_half_kernelILi1ELi176ELb1ELb0ELi32EEvPK6__halfPKjS4_S2_PS0_iiiiPKtS7_iiiiiibS2_i)
        .other          _Z23gemm_half_q_half_kernelILi1ELi176ELb1ELb0ELi32EEvPK6__halfPKjS4_S2_PS0_iiiiPKtS7_iiiiiibS2_i,@"STO_CUDA_ENTRY STV_DEFAULT"
_Z23gemm_half_q_half_kernelILi1ELi176ELb1ELb0ELi32EEvPK6__halfPKjS4_S2_PS0_iiiiPKtS7_iiiiiibS2_i:
.text._Z23gemm_half_q_half_kernelILi1ELi176ELb1ELb0ELi32EEvPK6__halfPKjS4_S2_PS0_iiiiPKtS7_iiiiiibS2_i:
[----:B------:R-:W-:Y:S08]  /*0000*/  LDC R1, c[0x0][0x28] ;  /* 0x00000a00ff017b82 */ /* 0x000ff00000000800 */
[----:B------:R-:W0:Y:S01]  /*0010*/  S2UR UR8, SR_CTAID.Y ;  /* 0x00000000000879c3 */ /* 0x000e220000002600 */
[----:B------:R-:W-:Y:S01]  /*0020*/  PRMT R4, RZ, 0x7610, R4 ;  /* 0x00007610ff047816 */ /* 0x000fe20000000004 */
[----:B------:R-:W-:-:S06]  /*0030*/  ULDC.64 UR6, c[0x0][0x208] ;  /* 0x0000820000067ab9 */ /* 0x000fcc0000000a00 */
[----:B------:R-:W0:Y:S02]  /*0040*/  LDC R0, c[0x0][0x238] ;  /* 0x00008e00ff007b82 */ /* 0x000e240000000800 */
[----:B0-----:R-:W-:-:S05]  /*0050*/  VIADD R0, R0, -UR8 ;  /* 0x8000000800007c36 */ /* 0x001fca0008000000 */
        /* <DEDUP_REMOVED lines=43> */
.L_x_5030:
[----:B------:R-:W-:Y:S05]  /*0310*/  BSYNC B0 ;  /* 0x0000000000007941 */ /* 0x000fea0003800000 */
.L_x_5029:
[----:B------:R-:W-:Y:S01]  /*0320*/  ULDC UR4, c[0x0][0x23c] ;  /* 0x00008f0000047ab9 */ /* 0x000fe20000000800 */
[----:B------:R-:W-:Y:S02]  /*0330*/  IMAD.SHL.U32 R10, R9, 0x4, RZ ;  /* 0x00000004090a7824 */ /* 0x000fe400078e00ff */
        /* <DEDUP_REMOVED lines=30> */
.L_x_5032:
[----:B-----5:R-:W-:-:S04]  /*0520*/  VIADD R18, R11, UR4 ;  /* 0x000000040b127c36 */ /* 0x020fc80008000000 */
[----:B------:R-:W-:-:S05]  /*0530*/  IMAD R0, R18, R39, RZ ;  /* 0x0000002712007224 */ /* 0x000fca00078e02ff */
[----:B-1----:R-:W-:-:S04]  /*0540*/  SHF.R.S32.HI R3, RZ, 0x1f, R0 ;  /* 0x0000001fff037819 */ /* 0x002fc80000011400 */
        /* <DEDUP_REMOVED lines=11> */
[--C-:B------:R-:W-:Y:S02]  /*0600*/  SHF.R.U32.HI R2, RZ, 0x8, R0.reuse ;  /* 0x00000008ff027819 */ /* 0x100fe40000011600 */
[----:B------:R-:W-:Y:S02]  /*0610*/  LOP3.LUT R17, R0, 0xf, RZ, 0xc0, !PT ;  /* 0x0000000f00117812 */ /* 0x000fe400078ec0ff */
[--C-:B------:R-:W-:Y:S02]  /*0620*/  SHF.R.U32.HI R20, RZ, 0x4, R0.reuse ;  /* 0x00000004ff147819 */ /* 0x100fe40000011600 */
[----:B------:R-:W-:Y:S01]  /*0630*/  SHF.R.U32.HI R0, RZ, 0xc, R0 ;  /* 0x0000000cff007819 */ /* 0x000fe20000011600 */
[----:B------:R-:W-:Y:S01]  /*0640*/  VIADD R17, R17, 0x1 ;  /* 0x0000000111117836 */ /* 0x000fe20000000000 */
[----:B------:R-:W-:Y:S01]  /*0650*/  LOP3.LUT R2, R2, 0xf, RZ, 0xc0, !PT ;  /* 0x0000000f02027812 */ /* 0x000fe200078ec0ff */
[----:B----4-:R-:W-:Y:S01]  /*0660*/  IMAD.IADD R13, R24, 0x1, R13 ;  /* 0x00000001180d7824 */ /* 0x010fe200078e020d */
[----:B------:R-:W-:Y:S01]  /*0670*/  LOP3.LUT R20, R20, 0xf, RZ, 0xc0, !PT ;  /* 0x0000000f14147812 */ /* 0x000fe200078ec0ff */
[----:B------:R-:W-:Y:S01]  /*0680*/  IMAD R17, R17, R17, RZ ;  /* 0x0000001111117224 */ /* 0x000fe200078e02ff */
[----:B------:R-:W-:-:S02]  /*0690*/  LOP3.LUT R0, R0, 0xf, RZ, 0xc0, !PT ;  /* 0x0000000f00007812 */ /* 0x000fc400078ec0ff */
[----:B------:R-:W-:Y:S01]  /*06a0*/  IADD3 R2, R2, 0x1, RZ ;  /* 0x0000000102027810 */ /* 0x000fe20007ffe0ff */
[----:B------:R-:W-:Y:S01]  /*06b0*/  VIADD R20, R20, 0x1 ;  /* 0x0000000114147836 */ /* 0x000fe20000000000 */
[----:B------:R-:W-:Y:S01]  /*06c0*/  ISETP.GE.AND P2, PT, R13, R40, PT ;  /* 0x000000280d00720c */ /* 0x000fe20003f46270 */
[----:B------:R-:W-:Y:S01]  /*06d0*/  VIADD R0, R0, 0x1 ;  /* 0x0000000100007836 */ /* 0x000fe20000000000 */
[----:B------:R-:W2:Y:S01]  /*06e0*/  I2F.F16 R17, R17 ;  /* 0x0000001100117306 */ /* 0x000ea20000200c00 */
[----:B0-----:R-:W-:Y:S02]  /*06f0*/  IMAD R19, R2, R2, RZ ;  /* 0x0000000202137224 */ /* 0x001fe400078e02ff */
[----:B------:R-:W-:Y:S02]  /*0700*/  IMAD R20, R20, R20, RZ ;  /* 0x0000001414147224 */ /* 0x000fe400078e02ff */
[----:B------:R-:W-:-:S03]  /*0710*/  IMAD R22, R0, R0, RZ ;  /* 0x0000000000167224 */ /* 0x000fc600078e02ff */
        /* <DEDUP_REMOVED lines=8> */
.L_x_5031:
        /* <DEDUP_REMOVED lines=12> */
.L_x_5033:
        /* <DEDUP_REMOVED lines=8> */
.L_x_5034:
        /* <DEDUP_REMOVED lines=12> */
.L_x_5035:
        /* <DEDUP_REMOVED lines=8> */
.L_x_5036:
        /* <DEDUP_REMOVED lines=11> */
.L_x_5037:
        /* <DEDUP_REMOVED lines=11> */
[----:B------:R-:W-:Y:S01]  /*0b80*/  IADD3 R4, R7, R5, R4 ;  /* 0x0000000507047210 */ /* 0x000fe20007ffe004 */
[----:B-1----:R-:W-:-:S03]  /*0b90*/  ULEA UR4, UR5, UR4, 0x18 ;  /* 0x0000000405047291 */ /* 0x002fc6000f8ec03f */
[----:B------:R-:W-:-:S05]  /*0ba0*/  IADD3 R4, R9, R4, R6 ;  /* 0x0000000409047210 */ /* 0x000fca0007ffe006 */
[----:B------:R-:W-:Y:S01]  /*0bb0*/  IMAD R5, R4, R39, RZ ;  /* 0x0000002704057224 */ /* 0x000fe200078e02ff */
[----:B------:R-:W-:-:S04]  /*0bc0*/  SHF.R.S32.HI R4, RZ, 0x1f, R10 ;  /* 0x0000001fff047819 */ /* 0x000fc8000001140a */
        /* <DEDUP_REMOVED lines=18> */
.L_x_5043:
[----:B------:R-:W1:Y:S01]  /*0cf0*/  LDC R39, c[0x0][0x23c] ;  /* 0x00008f00ff277b82 */ /* 0x000e620000000800 */
[----:B------:R-:W-:Y:S02]  /*0d00*/  IMAD.MOV.U32 R4, RZ, RZ, R24 ;  /* 0x000000ffff047224 */ /* 0x000fe400078e0018 */
[----:B------:R-:W-:Y:S02]  /*0d10*/  IMAD.MOV.U32 R5, RZ, RZ, R25 ;  /* 0x000000ffff057224 */ /* 0x000fe400078e0019 */
        /* <DEDUP_REMOVED lines=10> */
[----:B------:R-:W-:Y:S01]  /*0dc0*/  LOP3.LUT R34, R7, 0xff, RZ, 0xc0, !PT ;  /* 0x000000ff07227812 */ /* 0x000fe200078ec0ff */
[----:B------:R-:W-:Y:S01]  /*0dd0*/  VIADD R43, R25, 0xffffff80 ;  /* 0xffffff80192b7836 */ /* 0x000fe20000000000 */
[----:B------:R-:W-:Y:S02]  /*0de0*/  LOP3.LUT R25, R6, 0xff, RZ, 0xc0, !PT ;  /* 0x000000ff06197812 */ /* 0x000fe400078ec0ff */
[----:B------:R-:W-:Y:S01]  /*0df0*/  IADD3 R20, R20, -0x80, RZ ;  /* 0xffffff8014147810 */ /* 0x000fe20007ffe0ff */
[----:B------:R-:W-:Y:S01]  /*0e00*/  VIADD R42, R34, 0xffffff80 ;  /* 0xffffff80222a7836 */ /* 0x000fe20000000000 */
[----:B------:R-:W-:Y:S01]  /*0e10*/  SHF.R.U32.HI R41, RZ, 0x8, R6 ;  /* 0x00000008ff297819 */ /* 0x000fe20000011606 */
[----:B------:R-:W-:Y:S01]  /*0e20*/  VIADD R31, R25, 0xffffff80 ;  /* 0xffffff80191f7836 */ /* 0x000fe20000000000 */
[----:B------:R-:W-:Y:S01]  /*0e30*/  SHF.R.U32.HI R25, RZ, 0x8, R4 ;  /* 0x00000008ff197819 */ /* 0x000fe20000011604 */
[----:B------:R1:W2:Y:S01]  /*0e40*/  I2F.F16 R33, R20 ;  /* 0x0000001400217306 */ /* 0x0002a20000200c00 */
[----:B------:R-:W-:-:S02]  /*0e50*/  LOP3.LUT R41, R41, 0xff, RZ, 0xc0, !PT ;  /* 0x000000ff29297812 */ /* 0x000fc400078ec0ff */
[----:B------:R-:W-:Y:S02]  /*0e60*/  LOP3.LUT R34, R25, 0xff, RZ, 0xc0, !PT ;  /* 0x000000ff19227812 */ /* 0x000fe400078ec0ff */
[----:B------:R-:W-:Y:S02]  /*0e70*/  LEA.HI R32, R4, 0xffffff80, RZ, 0x8 ;  /* 0xffffff8004207811 */ /* 0x000fe400078f40ff */
[----:B------:R-:W-:Y:S01]  /*0e80*/  SHF.R.U32.HI R4, RZ, 0x10, R4 ;  /* 0x00000010ff047819 */ /* 0x000fe20000011604 */
[----:B------:R-:W4:Y:S01]  /*0e90*/  I2F.F16 R43, R43 ;  /* 0x0000002b002b7306 */ /* 0x000f220000200c00 */
[----:B-1----:R-:W-:Y:S01]  /*0ea0*/  SHF.R.U32.HI R20, RZ, 0x8, R5 ;  /* 0x00000008ff147819 */ /* 0x002fe20000011605 */
[----:B------:R-:W-:Y:S01]  /*0eb0*/  VIADD R35, R34, 0xffffff80 ;  /* 0xffffff8022237836 */ /* 0x000fe20000000000 */
[----:B------:R-:W-:Y:S02]  /*0ec0*/  LEA.HI R24, R6, 0xffffff80, RZ, 0x8 ;  /* 0xffffff8006187811 */ /* 0x000fe400078f40ff */
[----:B------:R-:W-:Y:S01]  /*0ed0*/  LOP3.LUT R20, R20, 0xff, RZ, 0xc0, !PT ;  /* 0x000000ff14147812 */ /* 0x000fe200078ec0ff */
[----:B--2---:R-:W-:-:S02]  /*0ee0*/  HADD2.F32 R33, -RZ, R33.H0_H0 ;  /* 0x20000021ff217230 */ /* 0x004fc40000004100 */
[----:B------:R-:W1:Y:S01]  /*0ef0*/  I2F.F16 R35, R35 ;  /* 0x0000002300237306 */ /* 0x000e620000200c00 */
[----:B------:R-:W-:Y:S01]  /*0f00*/  IADD3 R34, R20, -0x80, RZ ;  /* 0xffffff8014227810 */ /* 0x000fe20007ffe0ff */
[----:B------:R-:W-:Y:S01]  /*0f10*/  HADD2.F32 R20, -RZ, R14.H0_H0 ;  /* 0x2000000eff147230 */ /* 0x000fe20000004100 */
[----:B------:R-:W-:Y:S02]  /*0f20*/  LEA.HI R14, R7, 0xffffff80, RZ, 0x8 ;  /* 0xffffff80070e7811 */ /* 0x000fe400078f40ff */
[----:B------:R-:W-:Y:S01]  /*0f30*/  LOP3.LUT R4, R4, 0xff, RZ, 0xc0, !PT ;  /* 0x000000ff04047812 */ /* 0x000fe200078ec0ff */
[----:B----4-:R-:W-:Y:S02]  /*0f40*/  HADD2.F32 R43, -RZ, R43.H0_H0 ;  /* 0x2000002bff2b7230 */ /* 0x010fe40000004100 */
[----:B------:R2:W4:Y:S01]  /*0f50*/  I2F.F16 R25, R42 ;  /* 0x0000002a00197306 */ /* 0x0005220000200c00 */
[----:B------:R-:W-:Y:S02]  /*0f60*/  SHF.R.U32.HI R6, RZ, 0x10, R6 ;  /* 0x00000010ff067819 */ /* 0x000fe40000011606 */
[----:B------:R-:W-:-:S02]  /*0f70*/  LEA.HI R30, R5, 0xffffff80, RZ, 0x8 ;  /* 0xffffff80051e7811 */ /* 0x000fc400078f40ff */
[----:B------:R-:W-:Y:S01]  /*0f80*/  LOP3.LUT R6, R6, 0xff, RZ, 0xc0, !PT ;  /* 0x000000ff06067812 */ /* 0x000fe200078ec0ff */
[----:B-1----:R-:W-:Y:S02]  /*0f90*/  HADD2.F32 R35, -RZ, R35.H0_H0 ;  /* 0x20000023ff237230 */ /* 0x002fe40000004100 */
[----:B------:R-:W1:Y:S01]  /*0fa0*/  I2F.F16 R31, R31 ;  /* 0x0000001f001f7306 */ /* 0x000e620000200c00 */
[----:B--2---:R-:W-:Y:S01]  /*0fb0*/  FFMA.FTZ R42, R33, R20, RZ ;  /* 0x00000014212a7223 */ /* 0x004fe200000100ff */
[----:B------:R-:W-:Y:S01]  /*0fc0*/  FFMA.FTZ R33, R20, R43, RZ ;  /* 0x0000002b14217223 */ /* 0x000fe200000100ff */
[--C-:B------:R-:W-:Y:S02]  /*0fd0*/  SHF.R.U32.HI R43, RZ, 0x8, R7.reuse ;  /* 0x00000008ff2b7819 */ /* 0x100fe40000011607 */
[----:B------:R-:W-:Y:S01]  /*0fe0*/  FFMA.FTZ R35, R35, R44, R42 ;  /* 0x0000002c23237223 */ /* 0x000fe2000001002a */
[----:B------:R-:W-:Y:S01]  /*0ff0*/  SHF.R.U32.HI R7, RZ, 0x10, R7 ;  /* 0x00000010ff077819 */ /* 0x000fe20000011607 */
[----:B----4-:R-:W-:Y:S01]  /*1000*/  HADD2.F32 R25, -RZ, R25.H0_H0 ;  /* 0x20000019ff197230 */ /* 0x010fe20000004100 */
[----:B------:R-:W-:Y:S01]  /*1010*/  LOP3.LUT R43, R43, 0xff, RZ, 0xc0, !PT ;  /* 0x000000ff2b2b7812 */ /* 0x000fe200078ec0ff */
[----:B------:R-:W2:Y:S01]  /*1020*/  I2F.F16 R34, R34 ;  /* 0x0000002200227306 */ /* 0x000ea20000200c00 */
[----:B------:R-:W-:-:S02]  /*1030*/  LOP3.LUT R7, R7, 0xff, RZ, 0xc0, !PT ;  /* 0x000000ff07077812 */ /* 0x000fc400078ec0ff */
[----:B------:R-:W-:Y:S01]  /*1040*/  FFMA.FTZ R25, R20, R25, RZ ;  /* 0x0000001914197223 */ /* 0x000fe200000100ff */
[----:B------:R-:W-:Y:S01]  /*1050*/  VIADD R45, R43, 0xffffff80 ;  /* 0xffffff802b2d7836 */ /* 0x000fe20000000000 */
[----:B------:R-:W-:Y:S01]  /*1060*/  IADD3 R6, R6, -0x80, RZ ;  /* 0xffffff8006067810 */ /* 0x000fe20007ffe0ff */
[----:B-1----:R-:W-:Y:S01]  /*1070*/  HADD2.F32 R31, -RZ, R31.H0_H0 ;  /* 0x2000001fff1f7230 */ /* 0x002fe20000004100 */
[----:B---3--:R-:W-:Y:S01]  /*1080*/  LEA.HI R43, R9, 0xffffff80, RZ, 0x8 ;  /* 0xffffff80092b7811 */ /* 0x008fe200078f40ff */
[----:B------:R-:W1:Y:S03]  /*1090*/  I2F.F16 R42, R45 ;  /* 0x0000002d002a7306 */ /* 0x000e660000200c00 */
[----:B------:R-:W-:Y:S01]  /*10a0*/  FFMA.FTZ R31, R20, R31, RZ ;  /* 0x0000001f141f7223 */ /* 0x000fe200000100ff */
[----:B------:R-:W-:Y:S02]  /*10b0*/  VIADD R20, R41, 0xffffff80 ;  /* 0xffffff8029147836 */ /* 0x000fe40000000000 */
[----:B--2---:R-:W-:-:S02]  /*10c0*/  HADD2.F32 R34, -RZ, R34.H0_H0 ;  /* 0x20000022ff227230 */ /* 0x004fc40000004100 */
[----:B------:R-:W-:Y:S03]  /*10d0*/  I2F.F16 R6, R6 ;  /* 0x0000000600067306 */ /* 0x000fe60000200c00 */
[----:B------:R-:W-:Y:S01]  /*10e0*/  FFMA.FTZ R41, R44, R34, R33 ;  /* 0x000000222c297223 */ /* 0x000fe20000010021 */
[----:B-1----:R-:W-:Y:S01]  /*10f0*/  HADD2.F32 R33, -RZ, R42.H0_H0 ;  /* 0x2000002aff217230 */ /* 0x002fe20000004100 */
[----:B------:R-:W-:-:S03]  /*1100*/  SHF.R.U32.HI R42, RZ, 0x10, R5 ;  /* 0x00000010ff2a7819 */ /* 0x000fc60000011605 */
[----:B------:R-:W1:Y:S01]  /*1110*/  I2F.F16 R20, R20 ;  /* 0x0000001400147306 */ /* 0x000e620000200c00 */
[----:B------:R-:W-:Y:S01]  /*1120*/  VIADD R5, R4, 0xffffff80 ;  /* 0xffffff8004057836 */ /* 0x000fe20000000000 */
[----:B------:R-:W-:Y:S01]  /*1130*/  LOP3.LUT R42, R42, 0xff, RZ, 0xc0, !PT ;  /* 0x000000ff2a2a7812 */ /* 0x000fe200078ec0ff */
[----:B------:R-:W-:-:S04]  /*1140*/  FFMA.FTZ R33, R44, R33, R25 ;  /* 0x000000212c217223 */ /* 0x000fc80000010019 */
[----:B------:R-:W-:Y:S01]  /*1150*/  VIADD R42, R42, 0xffffff80 ;  /* 0xffffff802a2a7836 */ /* 0x000fe20000000000 */
[----:B------:R2:W3:Y:S01]  /*1160*/  I2F.F16 R4, R5 ;  /* 0x0000000500047306 */ /* 0x0004e20000200c00 */
[----:B-1----:R-:W-:Y:S01]  /*1170*/  HADD2.F32 R34, -RZ, R20.H0_H0 ;  /* 0x20000014ff227230 */ /* 0x002fe20000004100 */
[----:B------:R-:W-:-:S06]  /*1180*/  LEA.HI R20, R8, 0xffffff80, RZ, 0x8 ;  /* 0xffffff8008147811 */ /* 0x000fcc00078f40ff */
[----:B------:R-:W-:Y:S01]  /*1190*/  I2F.F16 R42, R42 ;  /* 0x0000002a002a7306 */ /* 0x000fe20000200c00 */
[----:B--2---:R-:W-:Y:S01]  /*11a0*/  VIADD R5, R7, 0xffffff80 ;  /* 0xffffff8007057836 */ /* 0x004fe20000000000 */
[----:B------:R-:W-:Y:S01]  /*11b0*/  LOP3.LUT R7, R8, 0xff, RZ, 0xc0, !PT ;  /* 0x000000ff08077812 */ /* 0x000fe200078ec0ff */
[----:B------:R-:W-:Y:S01]  /*11c0*/  FFMA.FTZ R34, R44, R34, R31 ;  /* 0x000000222c227223 */ /* 0x000fe2000001001f */
[----:B------:R-:W-:Y:S01]  /*11d0*/  LEA.HI R31, R10, 0xffffff80, RZ, 0x8 ;  /* 0xffffff800a1f7811 */ /* 0x000fe200078f40ff */
[----:B---3--:R-:W-:-:S03]  /*11e0*/  HADD2.F32 R44, -RZ, R4.H0_H0 ;  /* 0x20000004ff2c7230 */ /* 0x008fc60000004100 */
[----:B------:R-:W1:Y:S01]  /*11f0*/  I2F.F16 R5, R5 ;  /* 0x0000000500057306 */ /* 0x000e620000200c00 */
[----:B------:R-:W-:-:S05]  /*1200*/  HADD2.F32 R4, -RZ, R15.H0_H0 ;  /* 0x2000000fff047230 */ /* 0x000fca0000004100 */
[----:B------:R-:W-:Y:S02]  /*1210*/  FFMA.FTZ R35, R44, R4, R35 ;  /* 0x000000042c237223 */ /* 0x000fe40000010023 */
[----:B------:R-:W2:Y:S01]  /*1220*/  I2F.F16 R32, R32 ;  /* 0x0000002000207306 */ /* 0x000ea20000200c00 */
[----:B-1----:R-:W-:-:S07]  /*1230*/  HADD2.F32 R44, -RZ, R5.H0_H0 ;  /* 0x20000005ff2c7230 */ /* 0x002fce0000004100 */
[----:B------:R-:W-:Y:S01]  /*1240*/  I2F.F16 R30, R30 ;  /* 0x0000001e001e7306 */ /* 0x000fe20000200c00 */
[----:B------:R-:W-:Y:S01]  /*1250*/  LOP3.LUT R5, R10, 0xff, RZ, 0xc0, !PT ;  /* 0x000000ff0a057812 */ /* 0x000fe200078ec0ff */
[----:B------:R-:W-:-:S04]  /*1260*/  FFMA.FTZ R33, R4, R44, R33 ;  /* 0x0000002c04217223 */ /* 0x000fc80000010021 */
[----:B------:R-:W-:Y:S02]  /*1270*/  VIADD R44, R5, 0xffffff80 ;  /* 0xffffff80052c7836 */ /* 0x000fe40000000000 */
[----:B------:R1:W-:Y:S01]  /*1280*/  I2F.F16 R25, R43 ;  /* 0x0000002b00197306 */ /* 0x0003e20000200c00 */
[----:B--2---:R-:W-:-:S07]  /*1290*/  HADD2.F32 R32, -RZ, R32.H0_H0 ;  /* 0x20000020ff207230 */ /* 0x004fce0000004100 */
[----:B------:R-:W2:Y:S01]  /*12a0*/  I2F.F16 R24, R24 ;  /* 0x0000001800187306 */ /* 0x000ea20000200c00 */
[----:B-1----:R-:W-:Y:S02]  /*12b0*/  HADD2.F32 R43, -RZ, R42.H0_H0 ;  /* 0x2000002aff2b7230 */ /* 0x002fe40000004100 */
[----:B------:R-:W-:Y:S02]  /*12c0*/  VIADD R42, R7, 0xffffff80 ;  /* 0xffffff80072a7836 */ /* 0x000fe40000000000 */
[----:B------:R-:W-:Y:S02]  /*12d0*/  HADD2.F32 R7, -RZ, R6.H0_H0 ;  /* 0x20000006ff077230 */ /* 0x000fe40000004100 */
[C---:B------:R-:W-:Y:S01]  /*12e0*/  FFMA.FTZ R41, R4.reuse, R43, R41 ;  /* 0x0000002b04297223 */ /* 0x040fe20000010029 */
[----:B------:R-:W-:Y:S01]  /*12f0*/  LOP3.LUT R43, R9, 0xff, RZ, 0xc0, !PT ;  /* 0x000000ff092b7812 */ /* 0x000fe200078ec0ff */
[----:B------:R1:W-:Y:S01]  /*1300*/  I2F.F16 R6, R42 ;  /* 0x0000002a00067306 */ /* 0x0003e20000200c00 */
[----:B------:R-:W-:Y:S01]  /*1310*/  FFMA.FTZ R7, R4, R7, R34 ;  /* 0x0000000704077223 */ /* 0x000fe20000010022 */
[----:B------:R-:W-:Y:S01]  /*1320*/  HADD2.F32 R34, -RZ, R15.H1_H1 ;  /* 0x3000000fff227230 */ /* 0x000fe20000004100 */
[----:B------:R-:W3:Y:S01]  /*1330*/  LDS.64 R4, [UR4+0x8] ;  /* 0x00000804ff047984 */ /* 0x000ee20008000a00 */
[----:B------:R-:W-:-:S02]  /*1340*/  VIADD R43, R43, 0xffffff80 ;  /* 0xffffff802b2b7836 */ /* 0x000fc40000000000 */
[----:B--2---:R-:W-:Y:S02]  /*1350*/  HADD2.F32 R24, -RZ, R24.H0_H0 ;  /* 0x20000018ff187230 */ /* 0x004fe40000004100 */
[----:B------:R-:W-:Y:S01]  /*1360*/  FFMA.FTZ R32, R32, R34, R35 ;  /* 0x0000002220207223 */ /* 0x000fe20000010023 */
[----:B------:R-:W-:Y:S01]  /*1370*/  HADD2.F32 R35, -RZ, R30.H0_H0 ;  /* 0x2000001eff237230 */ /* 0x000fe20000004100 */
[----:B-1----:R-:W-:Y:S01]  /*1380*/  LOP3.LUT R42, R11, 0xff, RZ, 0xc0, !PT ;  /* 0x000000ff0b2a7812 */ /* 0x002fe200078ec0ff */
[----:B------:R-:W-:Y:S01]  /*1390*/  I2F.F16 R14, R14 ;  /* 0x0000000e000e7306 */ /* 0x000fe20000200c00 */
[C---:B------:R-:W-:Y:S02]  /*13a0*/  FFMA.FTZ R24, R34.reuse, R24, R7 ;  /* 0x0000001822187223 */ /* 0x040fe40000010007 */
[----:B------:R-:W-:Y:S01]  /*13b0*/  FFMA.FTZ R41, R34, R35, R41 ;  /* 0x0000002322297223 */ /* 0x000fe20000010029 */
[----:B------:R-:W-:Y:S02]  /*13c0*/  SHF.R.U32.HI R35, RZ, 0x8, R8 ;  /* 0x00000008ff237819 */ /* 0x000fe40000011608 */
[----:B------:R-:W-:-:S02]  /*13d0*/  IADD3 R45, R42, -0x80, RZ ;  /* 0xffffff802a2d7810 */ /* 0x000fc40007ffe0ff */
[----:B------:R-:W-:Y:S01]  /*13e0*/  LOP3.LUT R42, R35, 0xff, RZ, 0xc0, !PT ;  /* 0x000000ff232a7812 */ /* 0x000fe200078ec0ff */
[----:B------:R1:W2:Y:S08]  /*13f0*/  I2F.F16 R15, R43 ;  /* 0x0000002b000f7306 */ /* 0x0002b00000200c00 */
[----:B------:R4:W5:Y:S01]  /*1400*/  I2F.F16 R30, R44 ;  /* 0x0000002c001e7306 */ /* 0x0009620000200c00 */
[----:B-1----:R-:W-:Y:S01]  /*1410*/  SHF.R.U32.HI R43, RZ, 0x10, R8 ;  /* 0x00000010ff2b7819 */ /* 0x002fe20000011608 */
[----:B------:R-:W-:Y:S01]  /*1420*/  VIADD R8, R42, 0xffffff80 ;  /* 0xffffff802a087836 */ /* 0x000fe20000000000 */
[----:B------:R-:W-:-:S02]  /*1430*/  SHF.R.U32.HI R42, RZ, 0x8, R9 ;  /* 0x00000008ff2a7819 */ /* 0x000fc40000011609 */
[----:B------:R-:W-:Y:S02]  /*1440*/  LOP3.LUT R43, R43, 0xff, RZ, 0xc0, !PT ;  /* 0x000000ff2b2b7812 */ /* 0x000fe400078ec0ff */
[----:B------:R-:W-:Y:S01]  /*1450*/  LOP3.LUT R42, R42, 0xff, RZ, 0xc0, !PT ;  /* 0x000000ff2a2a7812 */ /* 0x000fe200078ec0ff */
[----:B--2---:R-:W-:Y:S01]  /*1460*/  HADD2.F32 R15, -RZ, R15.H0_H0 ;  /* 0x2000000fff0f7230 */ /* 0x004fe20000004100 */
[--C-:B----4-:R-:W-:Y:S01]  /*1470*/  SHF.R.U32.HI R44, RZ, 0x10, R10.reuse ;  /* 0x00000010ff2c7819 */ /* 0x110fe2000001160a */
[----:B------:R-:W-:Y:S01]  /*1480*/  VIADD R7, R43, 0xffffff80 ;  /* 0xffffff802b077836 */ /* 0x000fe20000000000 */
[----:B------:R-:W1:Y:S01]  /*1490*/  I2F.F16 R35, R45 ;  /* 0x0000002d00237306 */ /* 0x000e620000200c00 */
[----:B------:R-:W-:Y:S01]  /*14a0*/  HADD2.F32 R43, -RZ, R14.H0_H0 ;  /* 0x2000000eff2b7230 */ /* 0x000fe20000004100 */
[----:B------:R-:W-:Y:S01]  /*14b0*/  SHF.R.U32.HI R14, RZ, 0x10, R9 ;  /* 0x00000010ff0e7819 */ /* 0x000fe20000011609 */
[----:B------:R-:W-:Y:S01]  /*14c0*/  VIADD R9, R42, 0xffffff80 ;  /* 0xffffff802a097836 */ /* 0x000fe20000000000 */
[----:B------:R-:W-:-:S02]  /*14d0*/  SHF.R.U32.HI R42, RZ, 0x8, R10 ;  /* 0x00000008ff2a7819 */ /* 0x000fc4000001160a */
[----:B------:R-:W-:Y:S01]  /*14e0*/  LOP3.LUT R14, R14, 0xff, RZ, 0xc0, !PT ;  /* 0x000000ff0e0e7812 */ /* 0x000fe200078ec0ff */
[----:B------:R-:W-:Y:S01]  /*14f0*/  FFMA.FTZ R33, R34, R43, R33 ;  /* 0x0000002b22217223 */ /* 0x000fe20000010021 */
[----:B------:R-:W-:Y:S01]  /*1500*/  LOP3.LUT R42, R42, 0xff, RZ, 0xc0, !PT ;  /* 0x000000ff2a2a7812 */ /* 0x000fe200078ec0ff */
[----:B------:R-:W2:Y:S01]  /*1510*/  I2F.F16 R8, R8 ;  /* 0x0000000800087306 */ /* 0x000ea20000200c00 */
[----:B------:R-:W-:Y:S01]  /*1520*/  LOP3.LUT R44, R44, 0xff, RZ, 0xc0, !PT ;  /* 0x000000ff2c2c7812 */ /* 0x000fe200078ec0ff */
[----:B------:R-:W-:Y:S01]  /*1530*/  VIADD R34, R14, 0xffffff80 ;  /* 0xffffff800e227836 */ /* 0x000fe20000000000 */
[----:B------:R-:W-:Y:S01]  /*1540*/  IADD3 R10, R42, -0x80, RZ ;  /* 0xffffff802a0a7810 */ /* 0x000fe20007ffe0ff */
[----:B---3--:R-:W-:Y:S01]  /*1550*/  HADD2.F32 R14, -RZ, R4.H0_H0 ;  /* 0x20000004ff0e7230 */ /* 0x008fe20000004100 */
[----:B------:R-:W-:Y:S01]  /*1560*/  SHF.R.U32.HI R42, RZ, 0x8, R11 ;  /* 0x00000008ff2a7819 */ /* 0x000fe2000001160b */
[----:B------:R-:W-:Y:S02]  /*1570*/  HADD2.F32 R43, -RZ, R6.H0_H0 ;  /* 0x20000006ff2b7230 */ /* 0x000fe40000004100 */
[----:B------:R3:W-:Y:S01]  /*1580*/  I2F.F16 R6, R34 ;  /* 0x0000002200067306 */ /* 0x0007e20000200c00 */
[----:B------:R-:W-:Y:S01]  /*1590*/  LOP3.LUT R42, R42, 0xff, RZ, 0xc0, !PT ;  /* 0x000000ff2a2a7812 */ /* 0x000fe200078ec0ff */
[----:B------:R-:W-:Y:S01]  /*15a0*/  FFMA.FTZ R41, R14, R15, R41 ;  /* 0x0000000f0e297223 */ /* 0x000fe20000010029 */
[----:B------:R-:W-:-:S02]  /*15b0*/  VIADD R15, R44, 0xffffff80 ;  /* 0xffffff802c0f7836 */ /* 0x000fc40000000000 */
[----:B------:R-:W-:Y:S01]  /*15c0*/  FFMA.FTZ R32, R43, R14, R32 ;  /* 0x0000000e2b207223 */ /* 0x000fe20000010020 */
[----:B-----5:R-:W-:Y:S02]  /*15d0*/  HADD2.F32 R43, -RZ, R30.H0_H0 ;  /* 0x2000001eff2b7230 */ /* 0x020fe40000004100 */
[----:B------:R-:W-:Y:S01]  /*15e0*/  VIADD R42, R42, 0xffffff80 ;  /* 0xffffff802a2a7836 */ /* 0x000fe20000000000 */
[----:B------:R-:W4:Y:S01]  /*15f0*/  I2F.F16 R9, R9 ;  /* 0x0000000900097306 */ /* 0x000f220000200c00 */
[----:B---3--:R-:W-:Y:S01]  /*1600*/  SHF.R.U32.HI R34, RZ, 0x10, R11 ;  /* 0x00000010ff227819 */ /* 0x008fe2000001160b */
[----:B------:R-:W-:Y:S01]  /*1610*/  FFMA.FTZ R24, R14, R43, R24 ;  /* 0x0000002b0e187223 */ /* 0x000fe20000010018 */
[----:B------:R-:W-:Y:S01]  /*1620*/  LEA.HI R11, R11, 0xffffff80, RZ, 0x8 ;  /* 0xffffff800b0b7811 */ /* 0x000fe200078f40ff */
[----:B-1----:R-:W-:Y:S01]  /*1630*/  HADD2.F32 R45, -RZ, R35.H0_H0 ;  /* 0x20000023ff2d7230 */ /* 0x002fe20000004100 */
[----:B------:R-:W-:Y:S01]  /*1640*/  LOP3.LUT R34, R34, 0xff, RZ, 0xc0, !PT ;  /* 0x000000ff22227812 */ /* 0x000fe200078ec0ff */
[----:B------:R-:W-:-:S02]  /*1650*/  HADD2.F32 R35, -RZ, R4.H1_H1 ;  /* 0x30000004ff237230 */ /* 0x000fc40000004100 */
[----:B------:R-:W1:Y:S01]  /*1660*/  I2F.F16 R10, R10 ;  /* 0x0000000a000a7306 */ /* 0x000e620000200c00 */
[----:B--2---:R-:W-:Y:S02]  /*1670*/  HADD2.F32 R43, -RZ, R8.H0_H0 ;  /* 0x20000008ff2b7230 */ /* 0x004fe40000004100 */
[----:B------:R-:W-:Y:S01]  /*1680*/  FFMA.FTZ R14, R14, R45, R33 ;  /* 0x0000002d0e0e7223 */ /* 0x000fe20000010021 */
[----:B------:R-:W-:Y:S02]  /*1690*/  VIADD R34, R34, 0xffffff80 ;  /* 0xffffff8022227836 */ /* 0x000fe40000000000 */
[----:B------:R-:W-:Y:S02]  /*16a0*/  HADD2.F32 R8, -RZ, R5.H0_H0 ;  /* 0x20000005ff087230 */ /* 0x000fe40000004100 */
[----:B----4-:R-:W-:Y:S01]  /*16b0*/  HADD2.F32 R44, -RZ, R9.H0_H0 ;  /* 0x20000009ff2c7230 */ /* 0x010fe20000004100 */
[----:B------:R-:W2:Y:S01]  /*16c0*/  I2F.F16 R30, R42 ;  /* 0x0000002a001e7306 */ /* 0x000ea20000200c00 */
[----:B------:R-:W-:Y:S01]  /*16d0*/  FFMA.FTZ R9, R43, R35, R32 ;  /* 0x000000232b097223 */ /* 0x000fe20000010020 */
[----:B------:R-:W-:-:S02]  /*16e0*/  HADD2.F32 R6, -RZ, R6.H0_H0 ;  /* 0x20000006ff067230 */ /* 0x000fc40000004100 */
[----:B------:R-:W-:Y:S01]  /*16f0*/  FFMA.FTZ R41, R35, R44, R41 ;  /* 0x0000002c23297223 */ /* 0x000fe20000010029 */
[----:B------:R-:W-:Y:S02]  /*1700*/  HADD2.F32 R5, -RZ, R5.H1_H1 ;  /* 0x30000005ff057230 */ /* 0x000fe40000004100 */
[----:B-1----:R-:W-:Y:S01]  /*1710*/  HADD2.F32 R32, -RZ, R10.H0_H0 ;  /* 0x2000000aff207230 */ /* 0x002fe20000004100 */
        /* <DEDUP_REMOVED lines=8> */
[----:B------:R-:W-:Y:S01]  /*17a0*/  FFMA.FTZ R9, R10, R8, R9 ;  /* 0x000000080a097223 */ /* 0x000fe20000010009 */
[----:B--2---:R-:W-:-:S05]  /*17b0*/  HADD2.F32 R30, -RZ, R15.H0_H0 ;  /* 0x2000000fff1e7230 */ /* 0x004fca0000004100 */
[----:B------:R-:W2:Y:S01]  /*17c0*/  I2F.F16 R20, R20 ;  /* 0x0000001400147306 */ /* 0x000ea20000200c00 */
[----:B------:R-:W-:Y:S01]  /*17d0*/  FFMA.FTZ R15, R8, R30, R7 ;  /* 0x0000001e080f7223 */ /* 0x000fe20000010007 */
[----:B-1----:R-:W-:-:S06]  /*17e0*/  HADD2.F32 R7, -RZ, R4.H0_H0 ;  /* 0x20000004ff077230 */ /* 0x002fcc0000004100 */
[----:B------:R-:W1:Y:S01]  /*17f0*/  I2F.F16 R31, R31 ;  /* 0x0000001f001f7306 */ /* 0x000e620000200c00 */
[----:B------:R-:W-:Y:S02]  /*1800*/  HADD2.F32 R4, -RZ, R25.H0_H0 ;  /* 0x20000019ff047230 */ /* 0x000fe40000004100 */
[----:B------:R-:W-:-:S03]  /*1810*/  FFMA.FTZ R33, R8, R7, R33 ;  /* 0x0000000708217223 */ /* 0x000fc60000010021 */
[----:B------:R-:W-:Y:S01]  /*1820*/  FFMA.FTZ R7, R5, R4, R6 ;  /* 0x0000000405077223 */ /* 0x000fe20000010006 */
[----:B--2---:R-:W-:Y:S01]  /*1830*/  HADD2.F32 R20, -RZ, R20.H0_H0 ;  /* 0x20000014ff147230 */ /* 0x004fe20000004100 */
[----:B------:R-:W2:Y:S02]  /*1840*/  I2F.F16 R11, R11 ;  /* 0x0000000b000b7306 */ /* 0x000ea40000200c00 */
[----:B------:R-:W-:Y:S02]  /*1850*/  FMUL.FTZ R7, R18, R7 ;  /* 0x0000000712077220 */ /* 0x000fe40000410000 */
[----:B------:R-:W-:Y:S01]  /*1860*/  FFMA.FTZ R20, R20, R5, R9 ;  /* 0x0000000514147223 */ /* 0x000fe20000010009 */
[----:B-1----:R-:W-:-:S03]  /*1870*/  HADD2.F32 R10, -RZ, R31.H0_H0 ;  /* 0x2000001fff0a7230 */ /* 0x002fc60000004100 */
[----:B------:R-:W-:Y:S01]  /*1880*/  FMUL.FTZ R20, R19, R20 ;  /* 0x0000001413147220 */ /* 0x000fe20000410000 */
[----:B------:R-:W-:Y:S01]  /*1890*/  F2FP.F16.F32.PACK_AB R7, RZ, R7 ;  /* 0x00000007ff07723e */ /* 0x000fe200000000ff */
[----:B------:R-:W-:-:S03]  /*18a0*/  FFMA.FTZ R10, R5, R10, R15 ;  /* 0x0000000a050a7223 */ /* 0x000fc6000001000f */
[----:B------:R-:W-:Y:S01]  /*18b0*/  F2FP.F16.F32.PACK_AB R20, RZ, R20 ;  /* 0x00000014ff14723e */ /* 0x000fe200000000ff */
[----:B--2---:R-:W-:Y:S02]  /*18c0*/  HADD2.F32 R14, -RZ, R11.H0_H0 ;  /* 0x2000000bff0e7230 */ /* 0x004fe40000004100 */
        /* <DEDUP_REMOVED lines=9> */
.L_x_5039:
        /* <DEDUP_REMOVED lines=9> */
[----:B------:R-:W-:Y:S01]  /*19f0*/  LOP3.LUT R31, R10, 0xff, RZ, 0xc0, !PT ;  /* 0x000000ff0a1f7812 */ /* 0x000fe200078ec0ff */
[----:B------:R-:W-:Y:S01]  /*1a00*/  VIADD R20, R20, 0xffffff80 ;  /* 0xffffff8014147836 */ /* 0x000fe20000000000 */
[----:B------:R-:W-:Y:S02]  /*1a10*/  LOP3.LUT R32, R11, 0xff, RZ, 0xc0, !PT ;  /* 0x000000ff0b207812 */ /* 0x000fe400078ec0ff */
[----:B------:R-:W3:Y:S01]  /*1a20*/  I2F.F16 R41, R41 ;  /* 0x0000002900297306 */ /* 0x000ee20000200c00 */
[----:B------:R-:W-:Y:S01]  /*1a30*/  VIADD R33, R31, 0xffffff80 ;  /* 0xffffff801f217836 */ /* 0x000fe20000000000 */
[----:B------:R-:W-:Y:S01]  /*1a40*/  SHF.R.U32.HI R31, RZ, 0x8, R8 ;  /* 0x00000008ff1f7819 */ /* 0x000fe20000011608 */
[----:B------:R-:W-:Y:S01]  /*1a50*/  VIADD R42, R32, 0xffffff80 ;  /* 0xffffff80202a7836 */ /* 0x000fe20000000000 */
[----:B------:R-:W-:-:S02]  /*1a60*/  SHF.R.U32.HI R44, RZ, 0x8, R10 ;  /* 0x00000008ff2c7819 */ /* 0x000fc4000001160a */
[----:B------:R-:W-:Y:S02]  /*1a70*/  LOP3.LUT R32, R31, 0xff, RZ, 0xc0, !PT ;  /* 0x000000ff1f207812 */ /* 0x000fe400078ec0ff */
[----:B------:R4:W0:Y:S01]  /*1a80*/  I2F.F16 R35, R20 ;  /* 0x0000001400237306 */ /* 0x0008220000200c00 */
[----:B------:R-:W-:Y:S02]  /*1a90*/  LOP3.LUT R44, R44, 0xff, RZ, 0xc0, !PT ;  /* 0x000000ff2c2c7812 */ /* 0x000fe400078ec0ff */
[----:B------:R-:W-:Y:S01]  /*1aa0*/  VIADD R34, R32, 0xffffff80 ;  /* 0xffffff8020227836 */ /* 0x000fe20000000000 */
[----:B------:R-:W-:Y:S02]  /*1ab0*/  LEA.HI R30, R8, 0xffffff80, RZ, 0x8 ;  /* 0xffffff80081e7811 */ /* 0x000fe400078f40ff */
[----:B------:R-:W-:Y:S01]  /*1ac0*/  IADD3 R44, R44, -0x80, RZ ;  /* 0xffffff802c2c7810 */ /* 0x000fe20007ffe0ff */
[----:B---3--:R-:W-:Y:S01]  /*1ad0*/  HADD2.F32 R41, -RZ, R41.H0_H0 ;  /* 0x20000029ff297230 */ /* 0x008fe20000004100 */
[----:B------:R-:W3:Y:S01]  /*1ae0*/  I2F.F16 R31, R42 ;  /* 0x0000002a001f7306 */ /* 0x000ee20000200c00 */
[----:B----4-:R-:W-:-:S02]  /*1af0*/  SHF.R.U32.HI R20, RZ, 0x8, R9 ;  /* 0x00000008ff147819 */ /* 0x010fc40000011609 */
[----:B------:R-:W-:Y:S02]  /*1b00*/  SHF.R.U32.HI R8, RZ, 0x10, R8 ;  /* 0x00000010ff087819 */ /* 0x000fe40000011608 */
[----:B------:R-:W-:Y:S01]  /*1b10*/  LOP3.LUT R20, R20, 0xff, RZ, 0xc0, !PT ;  /* 0x000000ff14147812 */ /* 0x000fe200078ec0ff */
[----:B0-----:R-:W-:Y:S02]  /*1b20*/  HADD2.F32 R35, -RZ, R35.H0_H0 ;  /* 0x20000023ff237230 */ /* 0x001fe40000004100 */
[----:B------:R-:W0:Y:S01]  /*1b30*/  I2F.F16 R33, R33 ;  /* 0x0000002100217306 */ /* 0x000e220000200c00 */
[----:B------:R-:W-:Y:S01]  /*1b40*/  LOP3.LUT R8, R8, 0xff, RZ, 0xc0, !PT ;  /* 0x000000ff08087812 */ /* 0x000fe200078ec0ff */
[----:B------:R-:W-:-:S04]  /*1b50*/  VIADD R32, R20, 0xffffff80 ;  /* 0xffffff8014207836 */ /* 0x000fc80000000000 */
[----:B------:R-:W-:Y:S02]  /*1b60*/  VIADD R8, R8, 0xffffff80 ;  /* 0xffffff8008087836 */ /* 0x000fe40000000000 */
[----:B------:R-:W4:Y:S01]  /*1b70*/  I2F.F16 R32, R32 ;  /* 0x0000002000207306 */ /* 0x000f220000200c00 */
[--C-:B-1----:R-:W-:Y:S02]  /*1b80*/  HADD2.F32 R20, -RZ, R24.reuse.H0_H0 ;  /* 0x20000018ff147230 */ /* 0x102fe40000004100 */
[----:B---3--:R-:W-:Y:S02]  /*1b90*/  HADD2.F32 R31, -RZ, R31.H0_H0 ;  /* 0x2000001fff1f7230 */ /* 0x008fe40000004100 */
[----:B------:R-:W-:Y:S02]  /*1ba0*/  HADD2.F32 R42, -RZ, R24.H1_H1 ;  /* 0x30000018ff2a7230 */ /* 0x000fe40000004100 */
[----:B------:R-:W-:Y:S01]  /*1bb0*/  FFMA.FTZ R43, R35, R20, RZ ;  /* 0x00000014232b7223 */ /* 0x000fe200000100ff */
[C---:B------:R-:W-:Y:S01]  /*1bc0*/  FFMA.FTZ R35, R20.reuse, R41, RZ ;  /* 0x0000002914237223 */ /* 0x040fe200000100ff */
[----:B------:R-:W-:Y:S01]  /*1bd0*/  FFMA.FTZ R41, R20, R31, RZ ;  /* 0x0000001f14297223 */ /* 0x000fe200000100ff */
[----:B0-----:R-:W-:Y:S01]  /*1be0*/  HADD2.F32 R33, -RZ, R33.H0_H0 ;  /* 0x20000021ff217230 */ /* 0x001fe20000004100 */
[----:B------:R-:W0:Y:S01]  /*1bf0*/  I2F.F16 R31, R44 ;  /* 0x0000002c001f7306 */ /* 0x000e220000200c00 */
[----:B------:R-:W-:-:S02]  /*1c00*/  LEA.HI R24, R10, 0xffffff80, RZ, 0x8 ;  /* 0xffffff800a187811 */ /* 0x000fc400078f40ff */
[----:B------:R-:W-:Y:S01]  /*1c10*/  SHF.R.U32.HI R10, RZ, 0x10, R10 ;  /* 0x00000010ff0a7819 */ /* 0x000fe2000001160a */
[----:B------:R-:W-:Y:S01]  /*1c20*/  FFMA.FTZ R33, R20, R33, RZ ;  /* 0x0000002114217223 */ /* 0x000fe200000100ff */
[----:B----4-:R-:W-:Y:S01]  /*1c30*/  HADD2.F32 R32, -RZ, R32.H0_H0 ;  /* 0x20000020ff207230 */ /* 0x010fe20000004100 */
        /* <DEDUP_REMOVED lines=8> */
[----:B------:R-:W0:Y:S02]  /*1cc0*/  I2F.F16 R8, R8 ;  /* 0x0000000800087306 */ /* 0x000e240000200c00 */
[----:B------:R-:W-:-:S02]  /*1cd0*/  VIADD R9, R9, 0xffffff80 ;  /* 0xffffff8009097836 */ /* 0x000fc40000000000 */
[----:B------:R-:W-:Y:S01]  /*1ce0*/  FFMA.FTZ R33, R42, R32, R33 ;  /* 0x000000202a217223 */ /* 0x000fe20000010021 */
[----:B------:R-:W-:Y:S01]  /*1cf0*/  SHF.R.U32.HI R32, RZ, 0x8, R11 ;  /* 0x00000008ff207819 */ /* 0x000fe2000001160b */
[----:B-1----:R-:W-:-:S03]  /*1d00*/  HADD2.F32 R34, -RZ, R34.H0_H0 ;  /* 0x20000022ff227230 */ /* 0x002fc60000004100 */
[----:B------:R-:W-:Y:S01]  /*1d10*/  LOP3.LUT R32, R32, 0xff, RZ, 0xc0, !PT ;  /* 0x000000ff20207812 */ /* 0x000fe200078ec0ff */
[----:B------:R-:W-:Y:S01]  /*1d20*/  I2F.F16 R9, R9 ;  /* 0x0000000900097306 */ /* 0x000fe20000200c00 */
[----:B------:R-:W-:Y:S01]  /*1d30*/  FFMA.FTZ R43, R34, R42, R43 ;  /* 0x0000002a222b7223 */ /* 0x000fe2000001002b */
[----:B------:R-:W-:Y:S02]  /*1d40*/  SHF.R.U32.HI R34, RZ, 0x10, R11 ;  /* 0x00000010ff227819 */ /* 0x000fe4000001160b */
[----:B------:R-:W-:Y:S02]  /*1d50*/  VIADD R32, R32, 0xffffff80 ;  /* 0xffffff8020207836 */ /* 0x000fe40000000000 */
[----:B------:R-:W-:Y:S01]  /*1d60*/  VIADD R11, R10, 0xffffff80 ;  /* 0xffffff800a0b7836 */ /* 0x000fe20000000000 */
[----:B------:R-:W-:Y:S01]  /*1d70*/  LOP3.LUT R34, R34, 0xff, RZ, 0xc0, !PT ;  /* 0x000000ff22227812 */ /* 0x000fe200078ec0ff */
[----:B0-----:R-:W-:Y:S01]  /*1d80*/  HADD2.F32 R8, -RZ, R8.H0_H0 ;  /* 0x20000008ff087230 */ /* 0x001fe20000004100 */
[----:B------:R-:W0:Y:S02]  /*1d90*/  I2F.F16 R20, R20 ;  /* 0x0000001400147306 */ /* 0x000e240000200c00 */
[----:B------:R-:W-:-:S06]  /*1da0*/  IADD3 R34, R34, -0x80, RZ ;  /* 0xffffff8022227810 */ /* 0x000fcc0007ffe0ff */
[----:B------:R-:W1:Y:S01]  /*1db0*/  I2F.F16 R32, R32 ;  /* 0x0000002000207306 */ /* 0x000e620000200c00 */
[----:B0-----:R-:W-:-:S07]  /*1dc0*/  HADD2.F32 R20, -RZ, R20.H0_H0 ;  /* 0x20000014ff147230 */ /* 0x001fce0000004100 */
[----:B------:R-:W0:Y:S01]  /*1dd0*/  I2F.F16 R11, R11 ;  /* 0x0000000b000b7306 */ /* 0x000e220000200c00 */
[----:B-1----:R-:W-:-:S07]  /*1de0*/  HADD2.F32 R10, -RZ, R32.H0_H0 ;  /* 0x20000020ff0a7230 */ /* 0x002fce0000004100 */
[----:B------:R-:W1:Y:S01]  /*1df0*/  I2F.F16 R34, R34 ;  /* 0x0000002200227306 */ /* 0x000e620000200c00 */
[----:B------:R-:W-:Y:S01]  /*1e00*/  FFMA.FTZ R32, R42, R10, R41 ;  /* 0x0000000a2a207223 */ /* 0x000fe20000010029 */
[----:B------:R-:W-:Y:S02]  /*1e10*/  HADD2.F32 R41, -RZ, R25.H0_H0 ;  /* 0x20000019ff297230 */ /* 0x000fe40000004100 */
[----:B------:R-:W-:-:S04]  /*1e20*/  HADD2.F32 R42, -RZ, R9.H0_H0 ;  /* 0x20000009ff2a7230 */ /* 0x000fc80000004100 */
[----:B------:R-:W3:Y:S01]  /*1e30*/  I2F.F16 R24, R24 ;  /* 0x0000001800187306 */ /* 0x000ee20000200c00 */
[----:B------:R-:W-:Y:S01]  /*1e40*/  FFMA.FTZ R44, R8, R41, R43 ;  /* 0x00000029082c7223 */ /* 0x000fe2000001002b */
[----:B0-----:R-:W-:Y:S02]  /*1e50*/  HADD2.F32 R8, -RZ, R11.H0_H0 ;  /* 0x2000000bff087230 */ /* 0x001fe40000004100 */
[C---:B------:R-:W-:Y:S01]  /*1e60*/  FFMA.FTZ R42, R41.reuse, R42, R35 ;  /* 0x0000002a292a7223 */ /* 0x040fe20000010023 */
[----:B------:R-:W-:Y:S02]  /*1e70*/  HADD2.F32 R35, -RZ, R25.H1_H1 ;  /* 0x30000019ff237230 */ /* 0x000fe40000004100 */
[----:B-1----:R-:W-:Y:S02]  /*1e80*/  HADD2.F32 R9, -RZ, R34.H0_H0 ;  /* 0x20000022ff097230 */ /* 0x002fe40000004100 */
[----:B------:R-:W-:Y:S01]  /*1e90*/  FFMA.FTZ R34, R41, R8, R33 ;  /* 0x0000000829227223 */ /* 0x000fe20000010021 */
[----:B------:R-:W0:Y:S01]  /*1ea0*/  I2F.F16 R30, R30 ;  /* 0x0000001e001e7306 */ /* 0x000e220000200c00 */
[----:B------:R-:W-:Y:S01]  /*1eb0*/  FFMA.FTZ R20, R35, R20, R42 ;  /* 0x0000001423147223 */ /* 0x000fe2000001002a */
[----:B------:R-:W-:-:S02]  /*1ec0*/  FFMA.FTZ R32, R41, R9, R32 ;  /* 0x0000000929207223 */ /* 0x000fc40000010020 */
[----:B------:R-:W1:Y:S01]  /*1ed0*/  LDS.64 R8, [UR4+0x18] ;  /* 0x00001804ff087984 */ /* 0x000e620008000a00 */
[----:B---3--:R-:W-:-:S03]  /*1ee0*/  HADD2.F32 R42, -RZ, R24.H0_H0 ;  /* 0x20000018ff2a7230 */ /* 0x008fc60000004100 */
[----:B------:R-:W3:Y:S02]  /*1ef0*/  I2F.F16 R31, R31 ;  /* 0x0000001f001f7306 */ /* 0x000ee40000200c00 */
[----:B------:R-:W-:Y:S01]  /*1f00*/  FFMA.FTZ R34, R35, R42, R34 ;  /* 0x0000002a23227223 */ /* 0x000fe20000010022 */
[----:B0-----:R-:W-:-:S05]  /*1f10*/  HADD2.F32 R45, -RZ, R30.H0_H0 ;  /* 0x2000001eff2d7230 */ /* 0x001fca0000004100 */
[----:B------:R-:W-:Y:S01]  /*1f20*/  FFMA.FTZ R30, R45, R35, R44 ;  /* 0x000000232d1e7223 */ /* 0x000fe2000001002c */
[----:B---3--:R-:W-:-:S05]  /*1f30*/  HADD2.F32 R42, -RZ, R31.H0_H0 ;  /* 0x2000001fff2a7230 */ /* 0x008fca0000004100 */
[----:B------:R-:W-:Y:S01]  /*1f40*/  FFMA.FTZ R35, R35, R42, R32 ;  /* 0x0000002a23237223 */ /* 0x000fe20000010020 */
[C---:B--2---:R-:W-:Y:S02]  /*1f50*/  LOP3.LUT R41, R12.reuse, 0xff, RZ, 0xc0, !PT ;  /* 0x000000ff0c297812 */ /* 0x044fe400078ec0ff */
[----:B------:R-:W-:Y:S02]  /*1f60*/  LEA.HI R43, R13, 0xffffff80, RZ, 0x8 ;  /* 0xffffff800d2b7811 */ /* 0x000fe400078f40ff */
[--C-:B------:R-:W-:Y:S01]  /*1f70*/  SHF.R.U32.HI R32, RZ, 0x8, R12.reuse ;  /* 0x00000008ff207819 */ /* 0x100fe2000001160c */
[----:B------:R-:W-:Y:S01]  /*1f80*/  VIADD R25, R41, 0xffffff80 ;  /* 0xffffff8029197836 */ /* 0x000fe20000000000 */
[----:B------:R-:W-:Y:S01]  /*1f90*/  LOP3.LUT R41, R13, 0xff, RZ, 0xc0, !PT ;  /* 0x000000ff0d297812 */ /* 0x000fe200078ec0ff */
[----:B------:R0:W-:Y:S01]  /*1fa0*/  I2F.F16 R11, R43 ;  /* 0x0000002b000b7306 */ /* 0x0001e20000200c00 */
[----:B------:R-:W-:Y:S02]  /*1fb0*/  SHF.R.U32.HI R42, RZ, 0x10, R12 ;  /* 0x00000010ff2a7819 */ /* 0x000fe4000001160c */
[----:B------:R-:W-:-:S02]  /*1fc0*/  LEA.HI R10, R12, 0xffffff80, RZ, 0x8 ;  /* 0xffffff800c0a7811 */ /* 0x000fc400078f40ff */
[----:B------:R-:W-:Y:S02]  /*1fd0*/  LOP3.LUT R42, R42, 0xff, RZ, 0xc0, !PT ;  /* 0x000000ff2a2a7812 */ /* 0x000fe400078ec0ff */
[C---:B------:R-:W-:Y:S01]  /*1fe0*/  LEA.HI R33, R14.reuse, 0xffffff80, RZ, 0x8 ;  /* 0xffffff800e217811 */ /* 0x040fe200078f40ff */
[----:B------:R-:W2:Y:S01]  /*1ff0*/  I2F.F16 R25, R25 ;  /* 0x0000001900197306 */ /* 0x000ea20000200c00 */
[----:B0-----:R-:W-:Y:S01]  /*2000*/  VIADD R43, R41, 0xffffff80 ;  /* 0xffffff80292b7836 */ /* 0x001fe20000000000 */
[----:B------:R-:W-:-:S05]  /*2010*/  LOP3.LUT R41, R14, 0xff, RZ, 0xc0, !PT ;  /* 0x000000ff0e297812 */ /* 0x000fca00078ec0ff */
[----:B------:R-:W-:Y:S01]  /*2020*/  VIADD R44, R41, 0xffffff80 ;  /* 0xffffff80292c7836 */ /* 0x000fe20000000000 */
[----:B------:R2:W0:Y:S01]  /*2030*/  I2F.F16 R24, R43 ;  /* 0x0000002b00187306 */ /* 0x0004220000200c00 */
[----:B------:R-:W-:-:S05]  /*2040*/  LOP3.LUT R41, R15, 0xff, RZ, 0xc0, !PT ;  /* 0x000000ff0f297812 */ /* 0x000fca00078ec0ff */
[----:B------:R-:W-:Y:S01]  /*2050*/  VIADD R45, R41, 0xffffff80 ;  /* 0xffffff80292d7836 */ /* 0x000fe20000000000 */
[----:B------:R-:W-:Y:S01]  /*2060*/  LOP3.LUT R41, R32, 0xff, RZ, 0xc0, !PT ;  /* 0x000000ff20297812 */ /* 0x000fe200078ec0ff */
[----:B------:R-:W3:Y:S01]  /*2070*/  I2F.F16 R31, R44 ;  /* 0x0000002c001f7306 */ /* 0x000ee20000200c00 */
[----:B--2---:R-:W-:Y:S02]  /*2080*/  HADD2.F32 R43, -RZ, R25.H0_H0 ;  /* 0x20000019ff2b7230 */ /* 0x004fe40000004100 */
[----:B-1----:R-:W-:Y:S01]  /*2090*/  HADD2.F32 R25, -RZ, R8.H0_H0 ;  /* 0x20000008ff197230 */ /* 0x002fe20000004100 */
[----:B------:R-:W-:Y:S01]  /*20a0*/  IADD3 R12, R41, -0x80, RZ ;  /* 0xffffff80290c7810 */ /* 0x000fe20007ffe0ff */
[----:B------:R-:W-:Y:S01]  /*20b0*/  VIADD R41, R42, 0xffffff80 ;  /* 0xffffff802a297836 */ /* 0x000fe20000000000 */
[--C-:B------:R-:W-:Y:S01]  /*20c0*/  SHF.R.U32.HI R42, RZ, 0x10, R13.reuse ;  /* 0x00000010ff2a7819 */ /* 0x100fe2000001160d */
[----:B0-----:R-:W-:Y:S02]  /*20d0*/  HADD2.F32 R24, -RZ, R24.H0_H0 ;  /* 0x20000018ff187230 */ /* 0x001fe40000004100 */
[----:B------:R-:W-:Y:S01]  /*20e0*/  FFMA.FTZ R30, R43, R25, R30 ;  /* 0x000000192b1e7223 */ /* 0x000fe2000001001e */
[----:B------:R-:W-:Y:S01]  /*20f0*/  SHF.R.U32.HI R43, RZ, 0x8, R13 ;  /* 0x00000008ff2b7819 */ /* 0x000fe2000001160d */
[----:B------:R-:W0:Y:S01]  /*2100*/  I2F.F16 R32, R45 ;  /* 0x0000002d00207306 */ /* 0x000e220000200c00 */
[----:B------:R-:W-:Y:S01]  /*2110*/  LOP3.LUT R42, R42, 0xff, RZ, 0xc0, !PT ;  /* 0x000000ff2a2a7812 */ /* 0x000fe200078ec0ff */
[----:B------:R-:W-:Y:S01]  /*2120*/  FFMA.FTZ R20, R25, R24, R20 ;  /* 0x0000001819147223 */ /* 0x000fe20000010014 */
[----:B------:R-:W-:-:S03]  /*2130*/  LOP3.LUT R43, R43, 0xff, RZ, 0xc0, !PT ;  /* 0x000000ff2b2b7812 */ /* 0x000fc600078ec0ff */
[----:B------:R-:W-:Y:S02]  /*2140*/  VIADD R24, R42, 0xffffff80 ;  /* 0xffffff802a187836 */ /* 0x000fe40000000000 */
[----:B---3--:R-:W-:Y:S01]  /*2150*/  HADD2.F32 R42, -RZ, R31.H0_H0 ;  /* 0x2000001fff2a7230 */ /* 0x008fe20000004100 */
[--C-:B------:R-:W-:Y:S01]  /*2160*/  SHF.R.U32.HI R31, RZ, 0x10, R14.reuse ;  /* 0x00000010ff1f7819 */ /* 0x100fe2000001160e */
[----:B------:R-:W-:Y:S01]  /*2170*/  VIADD R13, R43, 0xffffff80 ;  /* 0xffffff802b0d7836 */ /* 0x000fe20000000000 */
[----:B------:R-:W-:Y:S01]  /*2180*/  SHF.R.U32.HI R43, RZ, 0x8, R14 ;  /* 0x00000008ff2b7819 */ /* 0x000fe2000001160e */
[----:B------:R-:W1:Y:S01]  /*2190*/  I2F.F16 R12, R12 ;  /* 0x0000000c000c7306 */ /* 0x000e620000200c00 */
[----:B------:R-:W-:Y:S01]  /*21a0*/  FFMA.FTZ R34, R25, R42, R34 ;  /* 0x0000002a19227223 */ /* 0x000fe20000010022 */
[----:B------:R-:W-:Y:S01]  /*21b0*/  SHF.R.U32.HI R42, RZ, 0x8, R15 ;  /* 0x00000008ff2a7819 */ /* 0x000fe2000001160f */
[----:B0-----:R-:W-:Y:S01]  /*21c0*/  HADD2.F32 R44, -RZ, R32.H0_H0 ;  /* 0x20000020ff2c7230 */ /* 0x001fe20000004100 */
[----:B------:R-:W-:-:S02]  /*21d0*/  LOP3.LUT R43, R43, 0xff, RZ, 0xc0, !PT ;  /* 0x000000ff2b2b7812 */ /* 0x000fc400078ec0ff */
[----:B------:R-:W-:Y:S02]  /*21e0*/  LOP3.LUT R31, R31, 0xff, RZ, 0xc0, !PT ;  /* 0x000000ff1f1f7812 */ /* 0x000fe400078ec0ff */
[----:B------:R-:W-:Y:S01]  /*21f0*/  LOP3.LUT R42, R42, 0xff, RZ, 0xc0, !PT ;  /* 0x000000ff2a2a7812 */ /* 0x000fe200078ec0ff */
[----:B------:R-:W-:Y:S01]  /*2200*/  VIADD R14, R43, 0xffffff80 ;  /* 0xffffff802b0e7836 */ /* 0x000fe20000000000 */
[----:B------:R-:W-:Y:S01]  /*2210*/  SHF.R.U32.HI R43, RZ, 0x10, R15 ;  /* 0x00000010ff2b7819 */ /* 0x000fe2000001160f */
[----:B------:R-:W0:Y:S01]  /*2220*/  I2F.F16 R13, R13 ;  /* 0x0000000d000d7306 */ /* 0x000e220000200c00 */
[----:B------:R-:W-:Y:S01]  /*2230*/  IADD3 R32, R31, -0x80, RZ ;  /* 0xffffff801f207810 */ /* 0x000fe20007ffe0ff */
[----:B------:R-:W-:Y:S01]  /*2240*/  VIADD R31, R42, 0xffffff80 ;  /* 0xffffff802a1f7836 */ /* 0x000fe20000000000 */
[----:B------:R-:W-:Y:S01]  /*2250*/  LOP3.LUT R43, R43, 0xff, RZ, 0xc0, !PT ;  /* 0x000000ff2b2b7812 */ /* 0x000fe200078ec0ff */
[----:B------:R-:W-:Y:S01]  /*2260*/  FFMA.FTZ R35, R25, R44, R35 ;  /* 0x0000002c19237223 */ /* 0x000fe20000010023 */
[----:B------:R-:W-:Y:S01]  /*2270*/  LEA.HI R15, R15, 0xffffff80, RZ, 0x8 ;  /* 0xffffff800f0f7811 */ /* 0x000fe200078f40ff */
[----:B-1----:R-:W-:-:S02]  /*2280*/  HADD2.F32 R45, -RZ, R12.H0_H0 ;  /* 0x2000000cff2d7230 */ /* 0x002fc40000004100 */
[----:B------:R-:W1:Y:S01]  /*2290*/  I2F.F16 R14, R14 ;  /* 0x0000000e000e7306 */ /* 0x000e620000200c00 */
[----:B------:R-:W-:Y:S02]  /*22a0*/  VIADD R42, R43, 0xffffff80 ;  /* 0xffffff802b2a7836 */ /* 0x000fe40000000000 */
[----:B------:R-:W-:Y:S02]  /*22b0*/  HADD2.F32 R43, -RZ, R8.H1_H1 ;  /* 0x30000008ff2b7230 */ /* 0x000fe40000004100 */
[----:B------:R-:W-:Y:S02]  /*22c0*/  HADD2.F32 R12, -RZ, R9.H0_H0 ;  /* 0x20000009ff0c7230 */ /* 0x000fe40000004100 */
[----:B0-----:R-:W-:Y:S01]  /*22d0*/  HADD2.F32 R44, -RZ, R13.H0_H0 ;  /* 0x2000000dff2c7230 */ /* 0x001fe20000004100 */
[----:B------:R-:W-:Y:S01]  /*22e0*/  I2F.F16 R31, R31 ;  /* 0x0000001f001f7306 */ /* 0x000fe20000200c00 */
[----:B------:R-:W-:Y:S01]  /*22f0*/  FFMA.FTZ R13, R45, R43, R30 ;  /* 0x0000002b2d0d7223 */ /* 0x000fe2000001001e */
[----:B------:R-:W-:-:S02]  /*2300*/  HADD2.F32 R9, -RZ, R9.H1_H1 ;  /* 0x30000009ff097230 */ /* 0x000fc40000004100 */
[----:B------:R-:W-:Y:S01]  /*2310*/  FFMA.FTZ R45, R43, R44, R20 ;  /* 0x0000002c2b2d7223 */ /* 0x000fe20000010014 */
[----:B-1----:R-:W-:-:S03]  /*2320*/  HADD2.F32 R20, -RZ, R14.H0_H0 ;  /* 0x2000000eff147230 */ /* 0x002fc60000004100 */
        /* <DEDUP_REMOVED lines=38> */
.L_x_5040:
        /* <DEDUP_REMOVED lines=8> */
[----:B------:R-:W-:Y:S01]  /*2610*/  LOP3.LUT R27, R10, 0xff, RZ, 0xc0, !PT ;  /* 0x000000ff0a1b7812 */ /* 0x000fe200078ec0ff */
[----:B------:R-:W-:Y:S01]  /*2620*/  VIADD R20, R20, 0xffffff80 ;  /* 0xffffff8014147836 */ /* 0x000fe20000000000 */
[----:B------:R-:W-:Y:S02]  /*2630*/  LOP3.LUT R34, R11, 0xff, RZ, 0xc0, !PT ;  /* 0x000000ff0b227812 */ /* 0x000fe400078ec0ff */
[----:B------:R-:W2:Y:S01]  /*2640*/  I2F.F16 R43, R43 ;  /* 0x0000002b002b7306 */ /* 0x000ea20000200c00 */
        /* <DEDUP_REMOVED lines=9> */
[----:B------:R-:W-:Y:S01]  /*26e0*/  SHF.R.U32.HI R8, RZ, 0x10, R8 ;  /* 0x00000010ff087819 */ /* 0x000fe20000011608 */
[----:B--2---:R-:W-:Y:S01]  /*26f0*/  HADD2.F32 R43, -RZ, R43.H0_H0 ;  /* 0x2000002bff2b7230 */ /* 0x004fe20000004100 */
[----:B------:R-:W2:Y:S01]  /*2700*/  I2F.F16 R31, R31 ;  /* 0x0000001f001f7306 */ /* 0x000ea20000200c00 */
[----:B----4-:R-:W-:-:S02]  /*2710*/  SHF.R.U32.HI R20, RZ, 0x8, R9 ;  /* 0x00000008ff147819 */ /* 0x010fc40000011609 */
[----:B------:R-:W-:Y:S02]  /*2720*/  LEA.HI R26, R10, 0xffffff80, RZ, 0x8 ;  /* 0xffffff800a1a7811 */ /* 0x000fe400078f40ff */
[----:B------:R-:W-:Y:S01]  /*2730*/  LOP3.LUT R20, R20, 0xff, RZ, 0xc0, !PT ;  /* 0x000000ff14147812 */ /* 0x000fe200078ec0ff */
[----:B0-----:R-:W-:Y:S02]  /*2740*/  HADD2.F32 R33, -RZ, R33.H0_H0 ;  /* 0x20000021ff217230 */ /* 0x001fe40000004100 */
[----:B------:R0:W4:Y:S01]  /*2750*/  I2F.F16 R27, R42 ;  /* 0x0000002a001b7306 */ /* 0x0001220000200c00 */
[----:B------:R-:W-:Y:S02]  /*2760*/  IADD3 R34, R20, -0x80, RZ ;  /* 0xffffff8014227810 */ /* 0x000fe40007ffe0ff */
[----:B------:R-:W-:Y:S02]  /*2770*/  SHF.R.U32.HI R10, RZ, 0x10, R10 ;  /* 0x00000010ff0a7819 */ /* 0x000fe4000001160a */
[----:B------:R-:W-:Y:S01]  /*2780*/  LOP3.LUT R8, R8, 0xff, RZ, 0xc0, !PT ;  /* 0x000000ff08087812 */ /* 0x000fe200078ec0ff */
[----:B--2---:R-:W-:-:S02]  /*2790*/  HADD2.F32 R31, -RZ, R31.H0_H0 ;  /* 0x2000001fff1f7230 */ /* 0x004fc40000004100 */
[----:B------:R-:W2:Y:S01]  /*27a0*/  I2F.F16 R35, R35 ;  /* 0x0000002300237306 */ /* 0x000ea20000200c00 */
[--C-:B-1----:R-:W-:Y:S01]  /*27b0*/  HADD2.F32 R20, -RZ, R24.reuse.H0_H0 ;  /* 0x20000018ff147230 */ /* 0x102fe20000004100 */
[----:B------:R-:W-:Y:S01]  /*27c0*/  LOP3.LUT R10, R10, 0xff, RZ, 0xc0, !PT ;  /* 0x000000ff0a0a7812 */ /* 0x000fe200078ec0ff */
[----:B------:R-:W-:Y:S01]  /*27d0*/  HADD2.F32 R44, -RZ, R24.H1_H1 ;  /* 0x30000018ff2c7230 */ /* 0x000fe20000004100 */
[----:B------:R-:W-:Y:S02]  /*27e0*/  LEA.HI R30, R9, 0xffffff80, RZ, 0x8 ;  /* 0xffffff80091e7811 */ /* 0x000fe400078f40ff */
[----:B0-----:R-:W-:Y:S01]  /*27f0*/  FFMA.FTZ R42, R33, R20, RZ ;  /* 0x00000014212a7223 */ /* 0x001fe200000100ff */
[----:B----4-:R-:W-:Y:S02]  /*2800*/  HADD2.F32 R27, -RZ, R27.H0_H0 ;  /* 0x2000001bff1b7230 */ /* 0x010fe40000004100 */
[C---:B------:R-:W-:Y:S01]  /*2810*/  FFMA.FTZ R33, R20.reuse, R43, RZ ;  /* 0x0000002b14217223 */ /* 0x040fe200000100ff */
[----:B------:R-:W-:Y:S01]  /*2820*/  FFMA.FTZ R31, R20, R31, RZ ;  /* 0x0000001f141f7223 */ /* 0x000fe200000100ff */
[----:B------:R-:W0:Y:S01]  /*2830*/  I2F.F16 R34, R34 ;  /* 0x0000002200227306 */ /* 0x000e220000200c00 */
[----:B------:R-:W-:-:S02]  /*2840*/  VIADD R43, R41, 0xffffff80 ;  /* 0xffffff80292b7836 */ /* 0x000fc40000000000 */
[----:B------:R-:W-:Y:S01]  /*2850*/  FFMA.FTZ R27, R20, R27, RZ ;  /* 0x0000001b141b7223 */ /* 0x000fe200000100ff */
[----:B------:R-:W-:Y:S01]  /*2860*/  SHF.R.U32.HI R20, RZ, 0x8, R11 ;  /* 0x00000008ff147819 */ /* 0x000fe2000001160b */
[----:B------:R-:W-:Y:S02]  /*2870*/  VIADD R10, R10, 0xffffff80 ;  /* 0xffffff800a0a7836 */ /* 0x000fe40000000000 */
[----:B--2---:R-:W-:Y:S01]  /*2880*/  HADD2.F32 R35, -RZ, R35.H0_H0 ;  /* 0x20000023ff237230 */ /* 0x004fe20000004100 */
[----:B------:R-:W-:Y:S01]  /*2890*/  LOP3.LUT R20, R20, 0xff, RZ, 0xc0, !PT ;  /* 0x000000ff14147812 */ /* 0x000fe200078ec0ff */
[----:B------:R-:W1:Y:S03]  /*28a0*/  I2F.F16 R43, R43 ;  /* 0x0000002b002b7306 */ /* 0x000e660000200c00 */
[----:B------:R-:W-:Y:S01]  /*28b0*/  FFMA.FTZ R35, R35, R44, R42 ;  /* 0x0000002c23237223 */ /* 0x000fe2000001002a */
[----:B------:R-:W-:Y:S01]  /*28c0*/  VIADD R45, R20, 0xffffff80 ;  /* 0xffffff80142d7836 */ /* 0x000fe20000000000 */
[----:B------:R-:W-:Y:S01]  /*28d0*/  LEA.HI R20, R11, 0xffffff80, RZ, 0x8 ;  /* 0xffffff800b147811 */ /* 0x000fe200078f40ff */
[----:B0-----:R-:W-:-:S02]  /*28e0*/  HADD2.F32 R34, -RZ, R34.H0_H0 ;  /* 0x20000022ff227230 */ /* 0x001fc40000004100 */
[----:B------:R-:W0:Y:S01]  /*28f0*/  I2F.F16 R42, R45 ;  /* 0x0000002d002a7306 */ /* 0x000e220000200c00 */
[----:B------:R-:W-:Y:S02]  /*2900*/  SHF.R.U32.HI R11, RZ, 0x10, R11 ;  /* 0x00000010ff0b7819 */ /* 0x000fe4000001160b */
[C---:B------:R-:W-:Y:S02]  /*2910*/  FFMA.FTZ R41, R44.reuse, R34, R33 ;  /* 0x000000222c297223 */ /* 0x040fe40000010021 */
[----:B------:R-:W-:Y:S01]  /*2920*/  LOP3.LUT R11, R11, 0xff, RZ, 0xc0, !PT ;  /* 0x000000ff0b0b7812 */ /* 0x000fe200078ec0ff */
[----:B-1----:R-:W-:Y:S02]  /*2930*/  HADD2.F32 R34, -RZ, R43.H0_H0 ;  /* 0x2000002bff227230 */ /* 0x002fe40000004100 */
[----:B------:R-:W-:Y:S03]  /*2940*/  I2F.F16 R10, R10 ;  /* 0x0000000a000a7306 */ /* 0x000fe60000200c00 */
[----:B------:R-:W-:Y:S01]  /*2950*/  FFMA.FTZ R34, R44, R34, R31 ;  /* 0x000000222c227223 */ /* 0x000fe2000001001f */
[----:B0-----:R-:W-:Y:S01]  /*2960*/  HADD2.F32 R33, -RZ, R42.H0_H0 ;  /* 0x2000002aff217230 */ /* 0x001fe20000004100 */
[----:B------:R-:W-:Y:S01]  /*2970*/  SHF.R.U32.HI R42, RZ, 0x10, R9 ;  /* 0x00000010ff2a7819 */ /* 0x000fe20000011609 */
[----:B------:R-:W-:-:S02]  /*2980*/  VIADD R9, R8, 0xffffff80 ;  /* 0xffffff8008097836 */ /* 0x000fc40000000000 */
[----:B------:R-:W0:Y:S01]  /*2990*/  I2F.F16 R32, R32 ;  /* 0x0000002000207306 */ /* 0x000e220000200c00 */
[----:B------:R-:W-:Y:S01]  /*29a0*/  LOP3.LUT R42, R42, 0xff, RZ, 0xc0, !PT ;  /* 0x000000ff2a2a7812 */ /* 0x000fe200078ec0ff */
[----:B------:R-:W-:-:S03]  /*29b0*/  FFMA.FTZ R33, R44, R33, R27 ;  /* 0x000000212c217223 */ /* 0x000fc6000001001b */
[----:B------:R-:W-:-:S03]  /*29c0*/  IADD3 R42, R42, -0x80, RZ ;  /* 0xffffff802a2a7810 */ /* 0x000fc60007ffe0ff */
[----:B------:R1:W2:Y:S01]  /*29d0*/  I2F.F16 R8, R9 ;  /* 0x0000000900087306 */ /* 0x0002a20000200c00 */
[----:B0-----:R-:W-:-:S07]  /*29e0*/  HADD2.F32 R32, -RZ, R32.H0_H0 ;  /* 0x20000020ff207230 */ /* 0x001fce0000004100 */
[----:B------:R-:W-:Y:S01]  /*29f0*/  I2F.F16 R42, R42 ;  /* 0x0000002a002a7306 */ /* 0x000fe20000200c00 */
[----:B-1----:R-:W-:Y:S02]  /*2a00*/  VIADD R9, R11, 0xffffff80 ;  /* 0xffffff800b097836 */ /* 0x002fe40000000000 */
[----:B--2---:R-:W-:-:S05]  /*2a10*/  HADD2.F32 R44, -RZ, R8.H0_H0 ;  /* 0x20000008ff2c7230 */ /* 0x004fca0000004100 */
        /* <DEDUP_REMOVED lines=17> */
[----:B------:R-:W0:Y:S01]  /*2b30*/  I2F.F16 R24, R24 ;  /* 0x0000001800187306 */ /* 0x000e220000200c00 */
[----:B------:R-:W-:-:S02]  /*2b40*/  VIADD R42, R11, 0xffffff80 ;  /* 0xffffff800b2a7836 */ /* 0x000fc40000000000 */
[----:B------:R-:W-:Y:S02]  /*2b50*/  HADD2.F32 R11, -RZ, R10.H0_H0 ;  /* 0x2000000aff0b7230 */ /* 0x000fe40000004100 */
[C---:B------:R-:W-:Y:S01]  /*2b60*/  FFMA.FTZ R41, R8.reuse, R43, R41 ;  /* 0x0000002b08297223 */ /* 0x040fe20000010029 */
[----:B------:R-:W-:Y:S02]  /*2b70*/  LOP3.LUT R43, R13, 0xff, RZ, 0xc0, !PT ;  /* 0x000000ff0d2b7812 */ /* 0x000fe400078ec0ff */
[----:B------:R-:W-:Y:S01]  /*2b80*/  FFMA.FTZ R11, R8, R11, R34 ;  /* 0x0000000b080b7223 */ /* 0x000fe20000010022 */
[----:B------:R-:W-:Y:S01]  /*2b90*/  HADD2.F32 R34, -RZ, R25.H1_H1 ;  /* 0x30000019ff227230 */ /* 0x000fe20000004100 */
[----:B------:R-:W1:Y:S01]  /*2ba0*/  LDS.64 R8, [UR4+0x28] ;  /* 0x00002804ff087984 */ /* 0x000e620008000a00 */
[----:B------:R2:W-:Y:S01]  /*2bb0*/  I2F.F16 R10, R42 ;  /* 0x0000002a000a7306 */ /* 0x0005e20000200c00 */
[----:B------:R-:W-:Y:S02]  /*2bc0*/  IADD3 R43, R43, -0x80, RZ ;  /* 0xffffff802b2b7810 */ /* 0x000fe40007ffe0ff */
[----:B------:R-:W-:Y:S01]  /*2bd0*/  FFMA.FTZ R32, R32, R34, R35 ;  /* 0x0000002220207223 */ /* 0x000fe20000010023 */
[----:B------:R-:W-:-:S02]  /*2be0*/  HADD2.F32 R35, -RZ, R30.H0_H0 ;  /* 0x2000001eff237230 */ /* 0x000fc40000004100 */
[C---:B------:R-:W-:Y:S01]  /*2bf0*/  FFMA.FTZ R26, R34.reuse, R26, R11 ;  /* 0x0000001a221a7223 */ /* 0x040fe2000001000b */
[----:B0-----:R-:W-:Y:S01]  /*2c00*/  HADD2.F32 R24, -RZ, R24.H0_H0 ;  /* 0x20000018ff187230 */ /* 0x001fe20000004100 */
[----:B------:R0:W3:Y:S01]  /*2c10*/  I2F.F16 R25, R43 ;  /* 0x0000002b00197306 */ /* 0x0000e20000200c00 */
[----:B--2---:R-:W-:Y:S01]  /*2c20*/  LOP3.LUT R42, R15, 0xff, RZ, 0xc0, !PT ;  /* 0x000000ff0f2a7812 */ /* 0x004fe200078ec0ff */
[----:B------:R-:W-:Y:S01]  /*2c30*/  FFMA.FTZ R41, R34, R35, R41 ;  /* 0x0000002322297223 */ /* 0x000fe20000010029 */
[----:B------:R-:W-:-:S03]  /*2c40*/  SHF.R.U32.HI R35, RZ, 0x8, R12 ;  /* 0x00000008ff237819 */ /* 0x000fc6000001160c */
[----:B------:R-:W-:Y:S01]  /*2c50*/  VIADD R45, R42, 0xffffff80 ;  /* 0xffffff802a2d7836 */ /* 0x000fe20000000000 */
[----:B------:R-:W-:Y:S01]  /*2c60*/  LOP3.LUT R42, R35, 0xff, RZ, 0xc0, !PT ;  /* 0x000000ff232a7812 */ /* 0x000fe200078ec0ff */
[----:B------:R2:W4:Y:S01]  /*2c70*/  I2F.F16 R30, R44 ;  /* 0x0000002c001e7306 */ /* 0x0005220000200c00 */
[----:B0-----:R-:W-:-:S03]  /*2c80*/  SHF.R.U32.HI R43, RZ, 0x10, R12 ;  /* 0x00000010ff2b7819 */ /* 0x001fc6000001160c */
[----:B------:R-:W-:Y:S01]  /*2c90*/  VIADD R12, R42, 0xffffff80 ;  /* 0xffffff802a0c7836 */ /* 0x000fe20000000000 */
[--C-:B------:R-:W-:Y:S02]  /*2ca0*/  SHF.R.U32.HI R42, RZ, 0x8, R13.reuse ;  /* 0x00000008ff2a7819 */ /* 0x100fe4000001160d */
[----:B------:R-:W-:Y:S01]  /*2cb0*/  LOP3.LUT R43, R43, 0xff, RZ, 0xc0, !PT ;  /* 0x000000ff2b2b7812 */ /* 0x000fe200078ec0ff */
[----:B---3--:R-:W-:Y:S01]  /*2cc0*/  HADD2.F32 R25, -RZ, R25.H0_H0 ;  /* 0x20000019ff197230 */ /* 0x008fe20000004100 */
[----:B------:R-:W-:Y:S01]  /*2cd0*/  LOP3.LUT R42, R42, 0xff, RZ, 0xc0, !PT ;  /* 0x000000ff2a2a7812 */ /* 0x000fe200078ec0ff */
[----:B------:R-:W0:Y:S01]  /*2ce0*/  I2F.F16 R35, R45 ;  /* 0x0000002d00237306 */ /* 0x000e220000200c00 */
[----:B------:R-:W-:Y:S01]  /*2cf0*/  IADD3 R11, R43, -0x80, RZ ;  /* 0xffffff802b0b7810 */ /* 0x000fe20007ffe0ff */
[----:B------:R-:W-:Y:S01]  /*2d00*/  HADD2.F32 R43, -RZ, R20.H0_H0 ;  /* 0x20000014ff2b7230 */ /* 0x000fe20000004100 */
[----:B------:R-:W-:Y:S01]  /*2d10*/  SHF.R.U32.HI R20, RZ, 0x10, R13 ;  /* 0x00000010ff147819 */ /* 0x000fe2000001160d */
[----:B------:R-:W-:Y:S01]  /*2d20*/  VIADD R13, R42, 0xffffff80 ;  /* 0xffffff802a0d7836 */ /* 0x000fe20000000000 */
[----:B------:R-:W-:-:S02]  /*2d30*/  SHF.R.U32.HI R42, RZ, 0x8, R14 ;  /* 0x00000008ff2a7819 */ /* 0x000fc4000001160e */
[----:B------:R-:W-:Y:S01]  /*2d40*/  LOP3.LUT R20, R20, 0xff, RZ, 0xc0, !PT ;  /* 0x000000ff14147812 */ /* 0x000fe200078ec0ff */
[----:B------:R-:W-:Y:S01]  /*2d50*/  FFMA.FTZ R33, R34, R43, R33 ;  /* 0x0000002b22217223 */ /* 0x000fe20000010021 */
[----:B------:R-:W-:Y:S01]  /*2d60*/  LOP3.LUT R42, R42, 0xff, RZ, 0xc0, !PT ;  /* 0x000000ff2a2a7812 */ /* 0x000fe200078ec0ff */
[----:B------:R-:W3:Y:S01]  /*2d70*/  I2F.F16 R12, R12 ;  /* 0x0000000c000c7306 */ /* 0x000ee20000200c00 */
[----:B--2---:R-:W-:Y:S01]  /*2d80*/  SHF.R.U32.HI R44, RZ, 0x10, R14 ;  /* 0x00000010ff2c7819 */ /* 0x004fe2000001160e */
[----:B------:R-:W-:Y:S02]  /*2d90*/  VIADD R34, R20, 0xffffff80 ;  /* 0xffffff8014227836 */ /* 0x000fe40000000000 */
[----:B------:R-:W-:Y:S01]  /*2da0*/  VIADD R14, R42, 0xffffff80 ;  /* 0xffffff802a0e7836 */ /* 0x000fe20000000000 */
[----:B------:R-:W-:Y:S01]  /*2db0*/  SHF.R.U32.HI R42, RZ, 0x8, R15 ;  /* 0x00000008ff2a7819 */ /* 0x000fe2000001160f */
[----:B-1----:R-:W-:Y:S01]  /*2dc0*/  HADD2.F32 R20, -RZ, R8.H0_H0 ;  /* 0x20000008ff147230 */ /* 0x002fe20000004100 */
[----:B------:R-:W-:Y:S01]  /*2dd0*/  LOP3.LUT R44, R44, 0xff, RZ, 0xc0, !PT ;  /* 0x000000ff2c2c7812 */ /* 0x000fe200078ec0ff */
[----:B------:R-:W-:Y:S01]  /*2de0*/  HADD2.F32 R43, -RZ, R10.H0_H0 ;  /* 0x2000000aff2b7230 */ /* 0x000fe20000004100 */
[----:B------:R-:W-:Y:S01]  /*2df0*/  LOP3.LUT R42, R42, 0xff, RZ, 0xc0, !PT ;  /* 0x000000ff2a2a7812 */ /* 0x000fe200078ec0ff */
[----:B------:R1:W2:Y:S01]  /*2e00*/  I2F.F16 R10, R34 ;  /* 0x00000022000a7306 */ /* 0x0002a20000200c00 */
[----:B------:R-:W-:Y:S01]  /*2e10*/  FFMA.FTZ R41, R20, R25, R41 ;  /* 0x0000001914297223 */ /* 0x000fe20000010029 */
[----:B------:R-:W-:Y:S01]  /*2e20*/  IADD3 R25, R44, -0x80, RZ ;  /* 0xffffff802c197810 */ /* 0x000fe20007ffe0ff */
[----:B------:R-:W-:Y:S01]  /*2e30*/  FFMA.FTZ R32, R43, R20, R32 ;  /* 0x000000142b207223 */ /* 0x000fe20000010020 */
[----:B------:R-:W-:-:S02]  /*2e40*/  VIADD R42, R42, 0xffffff80 ;  /* 0xffffff802a2a7836 */ /* 0x000fc40000000000 */
[----:B----4-:R-:W-:Y:S02]  /*2e50*/  HADD2.F32 R43, -RZ, R30.H0_H0 ;  /* 0x2000001eff2b7230 */ /* 0x010fe40000004100 */
[----:B------:R-:W4:Y:S01]  /*2e60*/  I2F.F16 R13, R13 ;  /* 0x0000000d000d7306 */ /* 0x000f220000200c00 */
[----:B-1----:R-:W-:Y:S01]  /*2e70*/  SHF.R.U32.HI R34, RZ, 0x10, R15 ;  /* 0x00000010ff227819 */ /* 0x002fe2000001160f */
[----:B0-----:R-:W-:Y:S02]  /*2e80*/  HADD2.F32 R45, -RZ, R35.H0_H0 ;  /* 0x20000023ff2d7230 */ /* 0x001fe40000004100 */
[----:B------:R-:W-:Y:S01]  /*2e90*/  FFMA.FTZ R26, R20, R43, R26 ;  /* 0x0000002b141a7223 */ /* 0x000fe2000001001a */
[----:B------:R-:W-:Y:S01]  /*2ea0*/  LEA.HI R15, R15, 0xffffff80, RZ, 0x8 ;  /* 0xffffff800f0f7811 */ /* 0x000fe200078f40ff */
[----:B------:R-:W-:Y:S01]  /*2eb0*/  HADD2.F32 R35, -RZ, R8.H1_H1 ;  /* 0x30000008ff237230 */ /* 0x000fe20000004100 */
[----:B------:R-:W-:Y:S01]  /*2ec0*/  LOP3.LUT R34, R34, 0xff, RZ, 0xc0, !PT ;  /* 0x000000ff22227812 */ /* 0x000fe200078ec0ff */
[----:B---3--:R-:W-:Y:S01]  /*2ed0*/  HADD2.F32 R43, -RZ, R12.H0_H0 ;  /* 0x2000000cff2b7230 */ /* 0x008fe20000004100 */
[----:B------:R-:W0:Y:S01]  /*2ee0*/  I2F.F16 R14, R14 ;  /* 0x0000000e000e7306 */ /* 0x000e220000200c00 */
[----:B------:R-:W-:Y:S01]  /*2ef0*/  FFMA.FTZ R20, R20, R45, R33 ;  /* 0x0000002d14147223 */ /* 0x000fe20000010021 */
[----:B------:R-:W-:-:S02]  /*2f00*/  HADD2.F32 R12, -RZ, R9.H0_H0 ;  /* 0x20000009ff0c7230 */ /* 0x000fc40000004100 */
[----:B------:R-:W-:Y:S02]  /*2f10*/  VIADD R34, R34, 0xffffff80 ;  /* 0xffffff8022227836 */ /* 0x000fe40000000000 */
[----:B--2---:R-:W-:Y:S02]  /*2f20*/  HADD2.F32 R10, -RZ, R10.H0_H0 ;  /* 0x2000000aff0a7230 */ /* 0x004fe40000004100 */
[----:B------:R-:W1:Y:S01]  /*2f30*/  I2F.F16 R30, R42 ;  /* 0x0000002a001e7306 */ /* 0x000e620000200c00 */
[----:B----4-:R-:W-:Y:S02]  /*2f40*/  HADD2.F32 R44, -RZ, R13.H0_H0 ;  /* 0x2000000dff2c7230 */ /* 0x010fe40000004100 */
[----:B------:R-:W-:Y:S01]  /*2f50*/  FFMA.FTZ R13, R43, R35, R32 ;  /* 0x000000232b0d7223 */ /* 0x000fe20000010020 */
[----:B------:R-:W-:Y:S02]  /*2f60*/  HADD2.F32 R9, -RZ, R9.H1_H1 ;  /* 0x30000009ff097230 */ /* 0x000fe40000004100 */
[----:B------:R-:W-:Y:S01]  /*2f70*/  FFMA.FTZ R41, R35, R44, R41 ;  /* 0x0000002c23297223 */ /* 0x000fe20000010029 */
[----:B0-----:R-:W-:Y:S01]  /*2f80*/  HADD2.F32 R32, -RZ, R14.H0_H0 ;  /* 0x2000000eff207230 */ /* 0x001fe20000004100 */
        /* <DEDUP_REMOVED lines=8> */
[----:B------:R-:W-:Y:S01]  /*3010*/  FFMA.FTZ R13, R14, R12, R13 ;  /* 0x0000000c0e0d7223 */ /* 0x000fe2000001000d */
[----:B-1----:R-:W-:-:S05]  /*3020*/  HADD2.F32 R30, -RZ, R25.H0_H0 ;  /* 0x20000019ff1e7230 */ /* 0x002fca0000004100 */
[----:B------:R-:W1:Y:S01]  /*3030*/  I2F.F16 R31, R31 ;  /* 0x0000001f001f7306 */ /* 0x000e620000200c00 */
[----:B------:R-:W-:Y:S01]  /*3040*/  FFMA.FTZ R24, R24, R9, R13 ;  /* 0x0000000918187223 */ /* 0x000fe2000001000d */
[----:B------:R-:W-:-:S03]  /*3050*/  FFMA.FTZ R25, R12, R30, R11 ;  /* 0x0000001e0c197223 */ /* 0x000fc6000001000b */
[----:B------:R-:W-:Y:S01]  /*3060*/  FMUL.FTZ R24, R19, R24 ;  /* 0x0000001813187220 */ /* 0x000fe20000410000 */
[----:B0-----:R-:W-:Y:S02]  /*3070*/  HADD2.F32 R11, -RZ, R8.H0_H0 ;  /* 0x20000008ff0b7230 */ /* 0x001fe40000004100 */
[----:B------:R-:W0:Y:S01]  /*3080*/  I2F.F16 R15, R15 ;  /* 0x0000000f000f7306 */ /* 0x000e220000200c00 */
[----:B------:R-:W-:Y:S01]  /*3090*/  HADD2.F32 R8, -RZ, R27.H0_H0 ;  /* 0x2000001bff087230 */ /* 0x000fe20000004100 */
[----:B------:R-:W-:Y:S01]  /*30a0*/  F2FP.F16.F32.PACK_AB R24, RZ, R24 ;  /* 0x00000018ff18723e */ /* 0x000fe200000000ff */
[----:B------:R-:W-:-:S03]  /*30b0*/  FFMA.FTZ R33, R12, R11, R33 ;  /* 0x0000000b0c217223 */ /* 0x000fc60000010021 */
[----:B------:R-:W-:Y:S01]  /*30c0*/  FFMA.FTZ R11, R9, R8, R10 ;  /* 0x00000008090b7223 */ /* 0x000fe2000001000a */
[----:B-1----:R-:W-:-:S03]  /*30d0*/  HADD2.F32 R14, -RZ, R31.H0_H0 ;  /* 0x2000001fff0e7230 */ /* 0x002fc60000004100 */
[----:B------:R-:W-:Y:S02]  /*30e0*/  FMUL.FTZ R11, R18, R11 ;  /* 0x0000000b120b7220 */ /* 0x000fe40000410000 */
[----:B------:R-:W-:Y:S01]  /*30f0*/  FFMA.FTZ R14, R9, R14, R25 ;  /* 0x0000000e090e7223 */ /* 0x000fe20000010019 */
[----:B0-----:R-:W-:-:S03]  /*3100*/  HADD2.F32 R20, -RZ, R15.H0_H0 ;  /* 0x2000000fff147230 */ /* 0x001fc60000004100 */
        /* <DEDUP_REMOVED lines=10> */
.L_x_5041:
[----:B------:R-:W-:Y:S01]  /*31b0*/  IMAD.WIDE R28, R39, 0x8, R28 ;  /* 0x00000008271c7825 */ /* 0x000fe200078e021c */
[----:B------:R-:W-:Y:S06]  /*31c0*/  @!P1 BRA `(.L_x_5042) ;  /* 0x0000000800fc9947 */ /* 0x000fec0003800000 */
[----:B-----5:R-:W3:Y:S01]  /*31d0*/  LDG.E.128.CONSTANT R8, desc[UR6][R28.64] ;  /* 0x000000061c087981 */ /* 0x020ee2000c1e9d00 */
[C---:B-1----:R-:W-:Y:S02]  /*31e0*/  LOP3.LUT R12, R4.reuse, 0xff, RZ, 0xc0, !PT ;  /* 0x000000ff040c7812 */ /* 0x042fe400078ec0ff */
[--C-:B------:R-:W-:Y:S02]  /*31f0*/  SHF.R.U32.HI R24, RZ, 0x8, R4.reuse ;  /* 0x00000008ff187819 */ /* 0x100fe40000011604 */
[----:B------:R-:W-:Y:S01]  /*3200*/  LEA.HI R31, R4, 0xffffff80, RZ, 0x8 ;  /* 0xffffff80041f7811 */ /* 0x000fe200078f40ff */
[----:B------:R-:W-:Y:S01]  /*3210*/  VIADD R25, R12, 0xffffff80 ;  /* 0xffffff800c197836 */ /* 0x000fe20000000000 */
[----:B------:R-:W-:Y:S02]  /*3220*/  LOP3.LUT R12, R5, 0xff, RZ, 0xc0, !PT ;  /* 0x000000ff050c7812 */ /* 0x000fe400078ec0ff */
[----:B------:R-:W-:Y:S02]  /*3230*/  LOP3.LUT R32, R24, 0xff, RZ, 0xc0, !PT ;  /* 0x000000ff18207812 */ /* 0x000fe400078ec0ff */
[----:B------:R-:W-:Y:S01]  /*3240*/  IADD3 R43, R12, -0x80, RZ ;  /* 0xffffff800c2b7810 */ /* 0x000fe20007ffe0ff */
[----:B------:R-:W1:Y:S01]  /*3250*/  I2F.F16 R25, R25 ;  /* 0x0000001900197306 */ /* 0x000e620000200c00 */
[----:B------:R-:W-:Y:S01]  /*3260*/  LOP3.LUT R12, R6, 0xff, RZ, 0xc0, !PT ;  /* 0x000000ff060c7812 */ /* 0x000fe200078ec0ff */
[----:B------:R-:W-:Y:S01]  /*3270*/  VIADD R33, R32, 0xffffff80 ;  /* 0xffffff8020217836 */ /* 0x000fe20000000000 */
[----:B------:R-:W-:-:S02]  /*3280*/  SHF.R.U32.HI R4, RZ, 0x10, R4 ;  /* 0x00000010ff047819 */ /* 0x000fc40000011604 */
[----:B------:R-:W-:Y:S01]  /*3290*/  LEA.HI R30, R5, 0xffffff80, RZ, 0x8 ;  /* 0xffffff80051e7811 */ /* 0x000fe200078f40ff */
[----:B------:R-:W-:Y:S01]  /*32a0*/  VIADD R41, R12, 0xffffff80 ;  /* 0xffffff800c297836 */ /* 0x000fe20000000000 */
[----:B------:R-:W-:Y:S01]  /*32b0*/  LOP3.LUT R12, R7, 0xff, RZ, 0xc0, !PT ;  /* 0x000000ff070c7812 */ /* 0x000fe200078ec0ff */
[----:B------:R-:W4:Y:S01]  /*32c0*/  I2F.F16 R43, R43 ;  /* 0x0000002b002b7306 */ /* 0x000f220000200c00 */
[----:B------:R-:W-:Y:S02]  /*32d0*/  LOP3.LUT R4, R4, 0xff, RZ, 0xc0, !PT ;  /* 0x000000ff04047812 */ /* 0x000fe400078ec0ff */
[--C-:B------:R-:W-:Y:S01]  /*32e0*/  SHF.R.U32.HI R32, RZ, 0x8, R5.reuse ;  /* 0x00000008ff207819 */ /* 0x100fe20000011605 */
[----:B------:R-:W-:Y:S01]  /*32f0*/  VIADD R15, R12, 0xffffff80 ;  /* 0xffffff800c0f7836 */ /* 0x000fe20000000000 */
[----:B------:R-:W-:Y:S01]  /*3300*/  SHF.R.U32.HI R5, RZ, 0x10, R5 ;  /* 0x00000010ff057819 */ /* 0x000fe20000011605 */
[----:B------:R-:W0:Y:S01]  /*3310*/  LDS.64 R12, [UR4+0x30] ;  /* 0x00003004ff0c7984 */ /* 0x000e220008000a00 */
[----:B------:R-:W-:Y:S01]  /*3320*/  IADD3 R4, R4, -0x80, RZ ;  /* 0xffffff8004047810 */ /* 0x000fe20007ffe0ff */
[----:B------:R-:W-:Y:S01]  /*3330*/  I2F.F16 R41, R41 ;  /* 0x0000002900297306 */ /* 0x000fe20000200c00 */
[----:B------:R-:W-:Y:S01]  /*3340*/  SHF.R.U32.HI R42, RZ, 0x8, R6 ;  /* 0x00000008ff2a7819 */ /* 0x000fe20000011606 */
[----:B-1----:R-:W-:Y:S01]  /*3350*/  HADD2.F32 R25, -RZ, R25.H0_H0 ;  /* 0x20000019ff197230 */ /* 0x002fe20000004100 */
[----:B------:R-:W-:-:S02]  /*3360*/  LOP3.LUT R5, R5, 0xff, RZ, 0xc0, !PT ;  /* 0x000000ff05057812 */ /* 0x000fc400078ec0ff */
[----:B------:R-:W-:Y:S02]  /*3370*/  LOP3.LUT R34, R32, 0xff, RZ, 0xc0, !PT ;  /* 0x000000ff20227812 */ /* 0x000fe400078ec0ff */
[----:B------:R-:W-:Y:S01]  /*3380*/  LOP3.LUT R42, R42, 0xff, RZ, 0xc0, !PT ;  /* 0x000000ff2a2a7812 */ /* 0x000fe200078ec0ff */
[----:B------:R-:W1:Y:S01]  /*3390*/  I2F.F16 R15, R15 ;  /* 0x0000000f000f7306 */ /* 0x000e620000200c00 */
[----:B------:R-:W-:Y:S01]  /*33a0*/  LEA.HI R14, R6, 0xffffff80, RZ, 0x8 ;  /* 0xffffff80060e7811 */ /* 0x000fe200078f40ff */
[----:B----4-:R-:W-:Y:S01]  /*33b0*/  HADD2.F32 R43, -RZ, R43.H0_H0 ;  /* 0x2000002bff2b7230 */ /* 0x010fe20000004100 */
[----:B------:R-:W-:Y:S01]  /*33c0*/  LEA.HI R20, R7, 0xffffff80, RZ, 0x8 ;  /* 0xffffff8007147811 */ /* 0x000fe200078f40ff */
[----:B------:R-:W-:-:S04]  /*33d0*/  VIADD R34, R34, 0xffffff80 ;  /* 0xffffff8022227836 */ /* 0x000fc80000000000 */
[----:B------:R0:W-:Y:S01]  /*33e0*/  I2F.F16 R32, R4 ;  /* 0x0000000400207306 */ /* 0x0001e20000200c00 */
[----:B-1----:R-:W-:-:S07]  /*33f0*/  HADD2.F32 R15, -RZ, R15.H0_H0 ;  /* 0x2000000fff0f7230 */ /* 0x002fce0000004100 */
        /* <DEDUP_REMOVED lines=17> */
[----:B0-----:R-:W-:Y:S01]  /*3510*/  SHF.R.U32.HI R35, RZ, 0x10, R6 ;  /* 0x00000010ff237819 */ /* 0x001fe20000011606 */
[----:B------:R-:W-:Y:S02]  /*3520*/  VIADD R6, R5, 0xffffff80 ;  /* 0xffffff8005067836 */ /* 0x000fe40000000000 */
[----:B------:R-:W-:Y:S01]  /*3530*/  HADD2.F32 R5, -RZ, R41.H0_H0 ;  /* 0x20000029ff057230 */ /* 0x000fe20000004100 */
[----:B------:R-:W-:Y:S01]  /*3540*/  LOP3.LUT R35, R35, 0xff, RZ, 0xc0, !PT ;  /* 0x000000ff23237812 */ /* 0x000fe200078ec0ff */
[----:B------:R-:W-:Y:S02]  /*3550*/  VIADD R41, R42, 0xffffff80 ;  /* 0xffffff802a297836 */ /* 0x000fe40000000000 */
[----:B------:R-:W-:Y:S01]  /*3560*/  FFMA.FTZ R42, R25, R4, RZ ;  /* 0x00000004192a7223 */ /* 0x000fe200000100ff */
[C---:B------:R-:W-:Y:S01]  /*3570*/  FFMA.FTZ R25, R4.reuse, R43, RZ ;  /* 0x0000002b04197223 */ /* 0x040fe200000100ff */
[--C-:B------:R-:W-:Y:S01]  /*3580*/  SHF.R.U32.HI R43, RZ, 0x8, R7.reuse ;  /* 0x00000008ff2b7819 */ /* 0x100fe20000011607 */
[----:B------:R-:W-:Y:S01]  /*3590*/  FFMA.FTZ R5, R4, R5, RZ ;  /* 0x0000000504057223 */ /* 0x000fe200000100ff */
[----:B------:R-:W-:Y:S01]  /*35a0*/  IADD3 R4, R35, -0x80, RZ ;  /* 0xffffff8023047810 */ /* 0x000fe20007ffe0ff */
[----:B------:R-:W0:Y:S01]  /*35b0*/  I2F.F16 R41, R41 ;  /* 0x0000002900297306 */ /* 0x000e220000200c00 */
[----:B------:R-:W-:Y:S01]  /*35c0*/  LOP3.LUT R43, R43, 0xff, RZ, 0xc0, !PT ;  /* 0x000000ff2b2b7812 */ /* 0x000fe200078ec0ff */
[----:B------:R-:W-:Y:S01]  /*35d0*/  FFMA.FTZ R42, R33, R44, R42 ;  /* 0x0000002c212a7223 */ /* 0x000fe2000001002a */
[----:B------:R-:W-:Y:S01]  /*35e0*/  SHF.R.U32.HI R7, RZ, 0x10, R7 ;  /* 0x00000010ff077819 */ /* 0x000fe20000011607 */
[----:B------:R-:W-:Y:S01]  /*35f0*/  FFMA.FTZ R25, R44, R34, R25 ;  /* 0x000000222c197223 */ /* 0x000fe20000010019 */
[----:B------:R-:W-:Y:S01]  /*3600*/  LOP3.LUT R33, R9, 0xff, RZ, 0xc0, !PT ;  /* 0x000000ff09217812 */ /* 0x000fe200078ec0ff */
[----:B------:R-:W-:Y:S01]  /*3610*/  VIADD R35, R43, 0xffffff80 ;  /* 0xffffff802b237836 */ /* 0x000fe20000000000 */
[----:B------:R-:W-:Y:S01]  /*3620*/  LOP3.LUT R7, R7, 0xff, RZ, 0xc0, !PT ;  /* 0x000000ff07077812 */ /* 0x000fe200078ec0ff */
[----:B------:R-:W-:Y:S01]  /*3630*/  I2F.F16 R6, R6 ;  /* 0x0000000600067306 */ /* 0x000fe20000200c00 */
[----:B------:R-:W-:-:S02]  /*3640*/  HADD2.F32 R43, -RZ, R32.H0_H0 ;  /* 0x20000020ff2b7230 */ /* 0x000fc40000004100 */
[----:B-1----:R-:W-:Y:S02]  /*3650*/  HADD2.F32 R24, -RZ, R24.H0_H0 ;  /* 0x20000018ff187230 */ /* 0x002fe40000004100 */
[----:B------:R-:W-:Y:S01]  /*3660*/  VIADD R12, R7, 0xffffff80 ;  /* 0xffffff80070c7836 */ /* 0x000fe20000000000 */
[----:B------:R-:W-:Y:S01]  /*3670*/  LOP3.LUT R7, R8, 0xff, RZ, 0xc0, !PT ;  /* 0x000000ff08077812 */ /* 0x000fe200078ec0ff */
[----:B0-----:R-:W-:Y:S01]  /*3680*/  HADD2.F32 R41, -RZ, R41.H0_H0 ;  /* 0x20000029ff297230 */ /* 0x001fe20000004100 */
[----:B------:R-:W0:Y:S03]  /*3690*/  I2F.F16 R35, R35 ;  /* 0x0000002300237306 */ /* 0x000e260000200c00 */
[----:B------:R-:W-:Y:S02]  /*36a0*/  VIADD R7, R7, 0xffffff80 ;  /* 0xffffff8007077836 */ /* 0x000fe40000000000 */
[----:B------:R-:W-:-:S03]  /*36b0*/  FFMA.FTZ R5, R44, R41, R5 ;  /* 0x000000292c057223 */ /* 0x000fc60000010005 */
        /* <DEDUP_REMOVED lines=17> */
[----:B------:R-:W-:Y:S01]  /*37d0*/  VIADD R42, R42, 0xffffff80 ;  /* 0xffffff802a2a7836 */ /* 0x000fe20000000000 */
[----:B------:R-:W-:Y:S01]  /*37e0*/  LOP3.LUT R4, R33, 0xff, RZ, 0xc0, !PT ;  /* 0x000000ff21047812 */ /* 0x000fe200078ec0ff */
[----:B------:R0:W-:Y:S01]  /*37f0*/  I2F.F16 R6, R41 ;  /* 0x0000002900067306 */ /* 0x0001e20000200c00 */
[----:B-1----:R-:W-:Y:S01]  /*3800*/  SHF.R.U32.HI R35, RZ, 0x10, R8 ;  /* 0x00000010ff237819 */ /* 0x002fe20000011608 */
[----:B------:R-:W-:Y:S01]  /*3810*/  HADD2.F32 R43, -RZ, R31.H0_H0 ;  /* 0x2000001fff2b7230 */ /* 0x000fe20000004100 */
[----:B------:R-:W-:Y:S01]  /*3820*/  SHF.R.U32.HI R31, RZ, 0x8, R10 ;  /* 0x00000008ff1f7819 */ /* 0x000fe2000001160a */
[----:B------:R-:W-:Y:S02]  /*3830*/  VIADD R8, R4, 0xffffff80 ;  /* 0xffffff8004087836 */ /* 0x000fe40000000000 */
[----:B------:R-:W-:Y:S01]  /*3840*/  FFMA.FTZ R34, R44, R45, R34 ;  /* 0x0000002d2c227223 */ /* 0x000fe20000010022 */
[----:B------:R-:W1:Y:S01]  /*3850*/  LDS.64 R4, [UR4+0x38] ;  /* 0x00003804ff047984 */ /* 0x000e620008000a00 */
[----:B------:R-:W-:Y:S01]  /*3860*/  LOP3.LUT R31, R31, 0xff, RZ, 0xc0, !PT ;  /* 0x000000ff1f1f7812 */ /* 0x000fe200078ec0ff */
[----:B------:R2:W3:Y:S01]  /*3870*/  I2F.F16 R33, R42 ;  /* 0x0000002a00217306 */ /* 0x0004e20000200c00 */
[----:B0-----:R-:W-:-:S02]  /*3880*/  SHF.R.U32.HI R41, RZ, 0x8, R9 ;  /* 0x00000008ff297819 */ /* 0x001fc40000011609 */
[----:B------:R-:W-:Y:S02]  /*3890*/  LOP3.LUT R35, R35, 0xff, RZ, 0xc0, !PT ;  /* 0x000000ff23237812 */ /* 0x000fe400078ec0ff */
[----:B------:R-:W-:Y:S02]  /*38a0*/  LOP3.LUT R41, R41, 0xff, RZ, 0xc0, !PT ;  /* 0x000000ff29297812 */ /* 0x000fe400078ec0ff */
[----:B------:R-:W-:Y:S01]  /*38b0*/  IADD3 R35, R35, -0x80, RZ ;  /* 0xffffff8023237810 */ /* 0x000fe20007ffe0ff */
[----:B------:R-:W0:Y:S01]  /*38c0*/  I2F.F16 R7, R7 ;  /* 0x0000000700077306 */ /* 0x000e220000200c00 */
[----:B--2---:R-:W-:Y:S01]  /*38d0*/  SHF.R.U32.HI R42, RZ, 0x10, R9 ;  /* 0x00000010ff2a7819 */ /* 0x004fe20000011609 */
[----:B------:R-:W-:Y:S02]  /*38e0*/  VIADD R9, R41, 0xffffff80 ;  /* 0xffffff8029097836 */ /* 0x000fe40000000000 */
[----:B------:R-:W-:Y:S01]  /*38f0*/  HADD2.F32 R41, -RZ, R13.H1_H1 ;  /* 0x3000000dff297230 */ /* 0x000fe20000004100 */
[----:B------:R-:W-:Y:S01]  /*3900*/  LOP3.LUT R42, R42, 0xff, RZ, 0xc0, !PT ;  /* 0x000000ff2a2a7812 */ /* 0x000fe200078ec0ff */
[----:B---3--:R-:W-:-:S02]  /*3910*/  HADD2.F32 R33, -RZ, R33.H0_H0 ;  /* 0x20000021ff217230 */ /* 0x008fc40000004100 */
[----:B------:R-:W2:Y:S01]  /*3920*/  I2F.F16 R9, R9 ;  /* 0x0000000900097306 */ /* 0x000ea20000200c00 */
[----:B------:R-:W-:Y:S01]  /*3930*/  FFMA.FTZ R25, R41, R30, R25 ;  /* 0x0000001e29197223 */ /* 0x000fe20000010019 */
[----:B------:R-:W-:Y:S01]  /*3940*/  VIADD R13, R42, 0xffffff80 ;  /* 0xffffff802a0d7836 */ /* 0x000fe20000000000 */
[----:B------:R-:W-:Y:S01]  /*3950*/  SHF.R.U32.HI R42, RZ, 0x10, R10 ;  /* 0x00000010ff2a7819 */ /* 0x000fe2000001160a */
[----:B------:R-:W-:Y:S02]  /*3960*/  VIADD R10, R31, 0xffffff80 ;  /* 0xffffff801f0a7836 */ /* 0x000fe40000000000 */
[----:B------:R-:W-:Y:S01]  /*3970*/  FFMA.FTZ R32, R43, R41, R32 ;  /* 0x000000292b207223 */ /* 0x000fe20000010020 */
[----:B------:R-:W-:Y:S01]  /*3980*/  HADD2.F32 R31, -RZ, R14.H0_H0 ;  /* 0x2000000eff1f7230 */ /* 0x000fe20000004100 */
[--C-:B------:R-:W-:Y:S01]  /*3990*/  SHF.R.U32.HI R14, RZ, 0x8, R11.reuse ;  /* 0x00000008ff0e7819 */ /* 0x100fe2000001160b */
[----:B------:R-:W-:Y:S01]  /*39a0*/  HADD2.F32 R43, -RZ, R20.H0_H0 ;  /* 0x20000014ff2b7230 */ /* 0x000fe20000004100 */
[----:B------:R-:W-:Y:S01]  /*39b0*/  LOP3.LUT R42, R42, 0xff, RZ, 0xc0, !PT ;  /* 0x000000ff2a2a7812 */ /* 0x000fe200078ec0ff */
[----:B------:R-:W3:Y:S01]  /*39c0*/  I2F.F16 R8, R8 ;  /* 0x0000000800087306 */ /* 0x000ee20000200c00 */
        /* <DEDUP_REMOVED lines=10> */
[----:B-1----:R-:W-:-:S02]  /*3a70*/  HADD2.F32 R11, -RZ, R4.H0_H0 ;  /* 0x20000004ff0b7230 */ /* 0x002fc40000004100 */
[----:B------:R-:W-:Y:S02]  /*3a80*/  VIADD R41, R41, 0xffffff80 ;  /* 0xffffff8029297836 */ /* 0x000fe40000000000 */
[----:B------:R-:W-:Y:S02]  /*3a90*/  HADD2.F32 R4, -RZ, R4.H1_H1 ;  /* 0x30000004ff047230 */ /* 0x000fe40000004100 */
[----:B------:R-:W-:Y:S01]  /*3aa0*/  FFMA.FTZ R31, R43, R11, R32 ;  /* 0x0000000b2b1f7223 */ /* 0x000fe20000010020 */
[----:B------:R-:W1:Y:S01]  /*3ab0*/  I2F.F16 R30, R30 ;  /* 0x0000001e001e7306 */ /* 0x000e620000200c00 */
[----:B------:R-:W-:Y:S02]  /*3ac0*/  HADD2.F32 R43, -RZ, R6.H0_H0 ;  /* 0x20000006ff2b7230 */ /* 0x000fe40000004100 */
[----:B------:R-:W-:Y:S01]  /*3ad0*/  FFMA.FTZ R34, R11, R33, R34 ;  /* 0x000000210b227223 */ /* 0x000fe20000010022 */
[----:B------:R-:W-:Y:S02]  /*3ae0*/  HADD2.F32 R32, -RZ, R15.H0_H0 ;  /* 0x2000000fff207230 */ /* 0x000fe40000004100 */
[----:B--2---:R-:W-:-:S02]  /*3af0*/  HADD2.F32 R15, -RZ, R9.H0_H0 ;  /* 0x20000009ff0f7230 */ /* 0x004fc40000004100 */
[C---:B------:R-:W-:Y:S01]  /*3b00*/  FFMA.FTZ R9, R11.reuse, R43, R12 ;  /* 0x0000002b0b097223 */ /* 0x040fe2000001000c */
[----:B---3--:R-:W-:Y:S01]  /*3b10*/  HADD2.F32 R8, -RZ, R8.H0_H0 ;  /* 0x20000008ff087230 */ /* 0x008fe20000004100 */
[----:B------:R-:W2:Y:S01]  /*3b20*/  I2F.F16 R35, R35 ;  /* 0x0000002300237306 */ /* 0x000ea20000200c00 */
[----:B------:R-:W-:Y:S01]  /*3b30*/  FFMA.FTZ R25, R11, R32, R25 ;  /* 0x000000200b197223 */ /* 0x000fe20000010019 */
[----:B0-----:R-:W-:Y:S02]  /*3b40*/  HADD2.F32 R10, -RZ, R10.H0_H0 ;  /* 0x2000000aff0a7230 */ /* 0x001fe40000004100 */
[--C-:B------:R-:W-:Y:S02]  /*3b50*/  HADD2.F32 R7, -RZ, R5.reuse.H0_H0 ;  /* 0x20000005ff077230 */ /* 0x100fe40000004100 */
[----:B------:R-:W-:Y:S01]  /*3b60*/  FFMA.FTZ R12, R4, R15, R25 ;  /* 0x0000000f040c7223 */ /* 0x000fe20000010019 */
[----:B------:R-:W-:Y:S01]  /*3b70*/  FFMA.FTZ R8, R8, R4, R31 ;  /* 0x0000000408087223 */ /* 0x000fe2000001001f */
[----:B-1----:R-:W-:Y:S01]  /*3b80*/  HADD2.F32 R15, -RZ, R30.H0_H0 ;  /* 0x2000001eff0f7230 */ /* 0x002fe20000004100 */
[----:B------:R-:W0:Y:S01]  /*3b90*/  I2F.F16 R13, R13 ;  /* 0x0000000d000d7306 */ /* 0x000e220000200c00 */
[----:B------:R-:W-:Y:S01]  /*3ba0*/  FFMA.FTZ R10, R4, R10, R9 ;  /* 0x0000000a040a7223 */ /* 0x000fe20000010009 */
[----:B------:R-:W-:-:S02]  /*3bb0*/  HADD2.F32 R5, -RZ, R5.H1_H1 ;  /* 0x30000005ff057230 */ /* 0x000fc40000004100 */
[----:B------:R-:W-:Y:S01]  /*3bc0*/  FFMA.FTZ R34, R4, R15, R34 ;  /* 0x0000000f04227223 */ /* 0x000fe20000010022 */
[----:B------:R-:W-:Y:S02]  /*3bd0*/  HADD2.F32 R4, -RZ, R27.H0_H0 ;  /* 0x2000001bff047230 */ /* 0x000fe40000004100 */
[----:B--2---:R-:W-:Y:S01]  /*3be0*/  HADD2.F32 R35, -RZ, R35.H0_H0 ;  /* 0x20000023ff237230 */ /* 0x004fe20000004100 */
[----:B------:R-:W1:Y:S04]  /*3bf0*/  I2F.F16 R20, R20 ;  /* 0x0000001400147306 */ /* 0x000e680000200c00 */
[----:B------:R-:W-:Y:S01]  /*3c00*/  FFMA.FTZ R35, R35, R7, R8 ;  /* 0x0000000723237223 */ /* 0x000fe20000010008 */
[----:B0-----:R-:W-:-:S03]  /*3c10*/  HADD2.F32 R13, -RZ, R13.H0_H0 ;  /* 0x2000000dff0d7230 */ /* 0x001fc60000004100 */
        /* <DEDUP_REMOVED lines=8> */
[----:B0-----:R-:W-:-:S04]  /*3ca0*/  HADD2.F32 R6, -RZ, R6.H0_H0 ;  /* 0x20000006ff067230 */ /* 0x001fc80000004100 */
[----:B------:R-:W0:Y:S01]  /*3cb0*/  I2F.F16 R14, R14 ;  /* 0x0000000e000e7306 */ /* 0x000e220000200c00 */
[----:B------:R-:W-:Y:S01]  /*3cc0*/  FFMA.FTZ R24, R5, R24, R11 ;  /* 0x0000001805187223 */ /* 0x000fe2000001000b */
[----:B------:R-:W-:-:S03]  /*3cd0*/  FFMA.FTZ R9, R7, R6, R34 ;  /* 0x0000000607097223 */ /* 0x000fc60000010022 */
[----:B------:R-:W-:Y:S01]  /*3ce0*/  FMUL.FTZ R24, R17, R24 ;  /* 0x0000001811187220 */ /* 0x000fe20000410000 */
[----:B-1----:R-:W-:-:S04]  /*3cf0*/  HADD2.F32 R26, -RZ, R26.H0_H0 ;  /* 0x2000001aff1a7230 */ /* 0x002fc80000004100 */
[----:B------:R-:W-:Y:S01]  /*3d00*/  F2FP.F16.F32.PACK_AB R24, RZ, R24 ;  /* 0x00000018ff18723e */ /* 0x000fe200000000ff */
[----:B------:R-:W-:Y:S01]  /*3d10*/  FFMA.FTZ R7, R5, R26, R12 ;  /* 0x0000001a05077223 */ /* 0x000fe2000001000c */
[----:B0-----:R-:W-:-:S03]  /*3d20*/  HADD2.F32 R14, -RZ, R14.H0_H0 ;  /* 0x2000000eff0e7230 */ /* 0x001fc60000004100 */
        /* <DEDUP_REMOVED lines=9> */
.L_x_5042:
[----:B------:R-:W-:Y:S01]  /*3dc0*/  VIADD R21, R21, 0x20 ;  /* 0x0000002015157836 */ /* 0x000fe20000000000 */
[----:B------:R-:W-:Y:S01]  /*3dd0*/  UIADD3 UR4, UR4, 0x40, URZ ;  /* 0x0000004004047890 */ /* 0x000fe2000fffe03f */
[----:B-1----:R-:W-:-:S03]  /*3de0*/  IMAD.WIDE R22, R39, 0x8, R22 ;  /* 0x0000000827167825 */ /* 0x002fc600078e0216 */
[----:B------:R-:W-:Y:S01]  /*3df0*/  ISETP.GE.AND P0, PT, R21, UR5, PT ;  /* 0x0000000515007c0c */ /* 0x000fe2000bf06270 */
[----:B------:R-:W-:Y:S01]  /*3e00*/  IMAD.WIDE R28, R39, 0x8, R28 ;  /* 0x00000008271c7825 */ /* 0x000fe200078e021c */
[----:B------:R-:W-:Y:S02]  /*3e10*/  ISETP.LT.AND P2, PT, R21, R40, PT ;  /* 0x000000281500720c */ /* 0x000fe40003f41270 */
[----:B------:R-:W-:Y:S01]  /*3e20*/  MOV R24, R22 ;  /* 0x0000001600187202 */ /* 0x000fe20000000f00 */
[----:B------:R-:W-:-:S10]  /*3e30*/  IMAD.MOV.U32 R25, RZ, RZ, R23 ;  /* 0x000000ffff197224 */ /* 0x000fd400078e0017 */
[----:B------:R-:W-:Y:S05]  /*3e40*/  @!P0 BRA P2, `(.L_x_5043) ;  /* 0xffffffcc00a88947 */ /* 0x000fea000103ffff */
.L_x_5038:
[----:B------:R-:W-:Y:S01]  /*3e50*/  ISETP.GE.AND P0, PT, R21, R40, PT ;  /* 0x000000281500720c */ /* 0x000fe20003f06270 */
[----:B------:R-:W-:-:S03]  /*3e60*/  ULDC UR5, c[0x0][0x25c] ;  /* 0x0000970000057ab9 */ /* 0x000fc60000000800 */
[----:B------:R-:W-:-:S13]  /*3e70*/  ISETP.GE.OR P0, PT, R21, UR5, P0 ;  /* 0x0000000515007c0c */ /* 0x000fda0008706670 */
[----:B------:R-:W-:Y:S05]  /*3e80*/  @P0 BRA `(.L_x_5044) ;  /* 0x0000001400ec0947 */ /* 0x000fea0003800000 */
[----:B------:R-:W1:Y:S01]  /*3e90*/  LDC R20, c[0x0][0x23c] ;  /* 0x00008f00ff147b82 */ /* 0x000e620000000800 */
[----:B------:R-:W-:Y:S01]  /*3ea0*/  SHF.R.S32.HI R22, RZ, 0x1f, R39 ;  /* 0x0000001fff167819 */ /* 0x000fe20000011427 */
[----:B------:R-:W-:-:S06]  /*3eb0*/  ULDC UR5, c[0x0][0x25c] ;  /* 0x0000970000057ab9 */ /* 0x000fcc0000000800 */
.L_x_5047:
[----:B-----5:R3:W5:Y:S01]  /*3ec0*/  LDG.E.128.CONSTANT R4, desc[UR6][R24.64] ;  /* 0x0000000618047981 */ /* 0x020762000c1e9d00 */
[----:B-1----:R-:W-:Y:S01]  /*3ed0*/  IMAD.MOV.U32 R39, RZ, RZ, R20 ;  /* 0x000000ffff277224 */ /* 0x002fe200078e0014 */
        /* <DEDUP_REMOVED lines=181> */
.L_x_5045:
[----:B------:R-:W-:Y:S05]  /*4a30*/  @!P1 BRA `(.L_x_5046) ;  /* 0x0000000800e09947 */ /* 0x000fea0003800000 */
[----:B-----5:R-:W-:Y:S01]  /*4a40*/  IMAD R5, R22, 0xc, RZ ;  /* 0x0000000c16057824 */ /* 0x020fe200078e02ff */
[----:B------:R-:W1:Y:S01]  /*4a50*/  LDS.128 R16, [UR4+0x20] ;  /* 0x00002004ff107984 */ /* 0x000e620008000c00 */
[----:B------:R-:W-:-:S04]  /*4a60*/  IMAD.WIDE.U32 R28, R39, 0xc, R24 ;  /* 0x0000000c271c7825 */ /* 0x000fc800078e0018 */
[----:B------:R-:W-:-:S05]  /*4a70*/  IMAD.IADD R29, R29, 0x1, R5 ;  /* 0x000000011d1d7824 */ /* 0x000fca00078e0205 */
        /* <DEDUP_REMOVED lines=180> */
.L_x_5046:
[----:B------:R-:W-:Y:S01]  /*55c0*/  IADD3 R21, R21, 0x20, RZ ;  /* 0x0000002015157810 */ /* 0x000fe20007ffe0ff */
[----:B---3--:R-:W-:Y:S01]  /*55d0*/  IMAD.WIDE.U32 R24, R39, 0x18, R24 ;  /* 0x0000001827187825 */ /* 0x008fe200078e0018 */
[----:B------:R-:W-:Y:S02]  /*55e0*/  UIADD3 UR4, UR4, 0x40, URZ ;  /* 0x0000004004047890 */ /* 0x000fe4000fffe03f */
[C---:B------:R-:W-:Y:S01]  /*55f0*/  ISETP.GE.AND P0, PT, R21.reuse, UR5, PT ;  /* 0x0000000515007c0c */ /* 0x040fe2000bf06270 */
[----:B-----5:R-:W-:Y:S01]  /*5600*/  IMAD R5, R22, 0x18, RZ ;  /* 0x0000001816057824 */ /* 0x020fe200078e02ff */
[----:B------:R-:W-:-:S03]  /*5610*/  ISETP.LT.AND P2, PT, R21, R40, PT ;  /* 0x000000281500720c */ /* 0x000fc60003f41270 */
[----:B------:R-:W-:-:S10]  /*5620*/  IMAD.IADD R25, R25, 0x1, R5 ;  /* 0x0000000119197824 */ /* 0x000fd400078e0205 */
[----:B------:R-:W-:Y:S05]  /*5630*/  @!P0 BRA P2, `(.L_x_5047) ;  /* 0xffffffe800208947 */ /* 0x000fea000103ffff */
.L_x_5044:
[----:B------:R-:W-:Y:S01]  /*5640*/  ISETP.GE.AND P0, PT, R21, R40, PT ;  /* 0x000000281500720c */ /* 0x000fe20003f06270 */
[----:B------:R-:W-:-:S03]  /*5650*/  ULDC UR5, c[0x0][0x260] ;  /* 0x0000980000057ab9 */ /* 0x000fc60000000800 */
[----:B------:R-:W-:Y:S01]  /*5660*/  ISETP.GE.OR P0, PT, R21, UR5, P0 ;  /* 0x0000000515007c0c */ /* 0x000fe20008706670 */
[----:B------:R-:W-:-:S12]  /*5670*/  ULDC UR5, c[0x0][0x260] ;  /* 0x0000980000057ab9 */ /* 0x000fd80000000800 */
[----:B------:R-:W-:Y:S05]  /*5680*/  @P0 BRA `(.L_x_5048) ;  /* 0x0000001400780947 */ /* 0x000fea0003800000 */
.L_x_5050:
[----:B-1----:R-:W1:Y:S01]  /*5690*/  LDC R39, c[0x0][0x23c] ;  /* 0x00008f00ff277b82 */ /* 0x002e620000000800 */
[----:B-----5:R-:W-:Y:S02]  /*56a0*/  IMAD.MOV.U32 R4, RZ, RZ, R24 ;  /* 0x000000ffff047224 */ /* 0x020fe400078e0018 */
[----:B------:R-:W-:Y:S02]  /*56b0*/  IMAD.MOV.U32 R5, RZ, RZ, R25 ;  /* 0x000000ffff057224 */ /* 0x000fe400078e0019 */
[----:B-1---5:R-:W-:-:S04]  /*56c0*/  IMAD.WIDE R8, R39, 0x4, R4 ;  /* 0x0000000427087825 */ /* 0x022fc800078e0204 */
[----:B------:R-:W5:Y:S01]  /*56d0*/  LDG.E.128.CONSTANT R4, desc[UR6][R4.64] ;  /* 0x0000000604047981 */ /* 0x000f62000c1e9d00 */
[----:B------:R-:W-:-:S03]  /*56e0*/  IMAD.WIDE R12, R39, 0x4, R8 ;  /* 0x00000004270c7825 */ /* 0x000fc600078e0208 */
[----:B------:R-:W5:Y:S01]  /*56f0*/  LDG.E.128.CONSTANT R8, desc[UR6][R8.64] ;  /* 0x0000000608087981 */ /* 0x000f62000c1e9d00 */
[----:B------:R-:W-:-:S03]  /*5700*/  IMAD.WIDE R22, R39, 0x4, R12 ;  /* 0x0000000427167825 */ /* 0x000fc600078e020c */
[----:B------:R-:W5:Y:S04]  /*5710*/  LDG.E.128.CONSTANT R12, desc[UR6][R12.64] ;  /* 0x000000060c0c7981 */ /* 0x000f68000c1e9d00 */
[----:B------:R1:W5:Y:S01]  /*5720*/  LDG.E.128.CONSTANT R16, desc[UR6][R22.64] ;  /* 0x0000000616107981 */ /* 0x000362000c1e9d00 */
[----:B------:R-:W-:Y:S01]  /*5730*/  IADD3 R41, R21, 0x20, RZ ;  /* 0x0000002015297810 */ /* 0x000fe20007ffe0ff */
[----:B------:R-:W-:-:S03]  /*5740*/  IMAD.WIDE R20, R39, 0x4, R22 ;  /* 0x0000000427147825 */ /* 0x000fc600078e0216 */
[----:B------:R-:W-:Y:S01]  /*5750*/  ISETP.GE.AND P0, PT, R41, UR5, PT ;  /* 0x0000000529007c0c */ /* 0x000fe2000bf06270 */
[----:B------:R-:W-:Y:S01]  /*5760*/  IMAD.WIDE R42, R39, 0x4, R20 ;  /* 0x00000004272a7825 */ /* 0x000fe200078e0214 */
[----:B------:R-:W-:Y:S11]  /*5770*/  @!P1 BRA `(.L_x_5049) ;  /* 0x0000001400249947 */ /* 0x000ff60003800000 */
[----:B-1----:R-:W3:Y:S01]  /*5780*/  LDG.E.128.CONSTANT R20, desc[UR6][R20.64] ;  /* 0x0000000614147981 */ /* 0x002ee2000c1e9d00 */
[----:B------:R-:W-:Y:S01]  /*5790*/  IMAD.MOV.U32 R28, RZ, RZ, 0x2800 ;  /* 0x00002800ff1c7424 */ /* 0x000fe200078e00ff */
[----:B-----5:R-:W-:Y:S02]  /*57a0*/  LOP3.LUT R29, R4, 0x3e003e0, RZ, 0xc0, !PT ;  /* 0x03e003e0041d7812 */ /* 0x020fe400078ec0ff */
[----:B--2---:R-:W1:Y:S01]  /*57b0*/  LDS.128 R24, [UR4] ;  /* 0x00000004ff187984 */ /* 0x004e620008000c00 */
[----:B------:R-:W-:Y:S02]  /*57c0*/  LOP3.LUT R30, R5, 0x1f001f, RZ, 0xc0, !PT ;  /* 0x001f001f051e7812 */ /* 0x000fe400078ec0ff */
[----:B------:R-:W-:Y:S02]  /*57d0*/  PRMT R0, R0, 0x5410, R28 ;  /* 0x0000541000007816 */ /* 0x000fe4000000001c */
[----:B------:R-:W-:Y:S02]  /*57e0*/  LOP3.LUT R28, R4, 0x1f001f, RZ, 0xc0, !PT ;  /* 0x001f001f041c7812 */ /* 0x000fe400078ec0ff */
[----:B------:R-:W-:-:S02]  /*57f0*/  LOP3.LUT R29, R29, 0x64006400, RZ, 0xfc, !PT ;  /* 0x640064001d1d7812 */ /* 0x000fc400078efcff */
        /* <DEDUP_REMOVED lines=321> */
.L_x_5049:
[----:B------:R-:W-:Y:S01]  /*6c10*/  ISETP.LT.AND P2, PT, R41, R40, PT ;  /* 0x000000282900720c */ /* 0x000fe20003f41270 */
[----:B------:R-:W-:Y:S01]  /*6c20*/  UIADD3 UR4, UR4, 0x40, URZ ;  /* 0x0000004004047890 */ /* 0x000fe2000fffe03f */
[----:B------:R-:W-:Y:S01]  /*6c30*/  IMAD.MOV.U32 R24, RZ, RZ, R42 ;  /* 0x000000ffff187224 */ /* 0x000fe200078e002a */
[----:B------:R-:W-:Y:S01]  /*6c40*/  MOV R21, R41 ;  /* 0x0000002900157202 */ /* 0x000fe20000000f00 */
[----:B------:R-:W-:-:S09]  /*6c50*/  IMAD.MOV.U32 R25, RZ, RZ, R43 ;  /* 0x000000ffff197224 */ /* 0x000fd200078e002b */
[----:B------:R-:W-:Y:S05]  /*6c60*/  @!P0 BRA P2, `(.L_x_5050) ;  /* 0xffffffe800888947 */ /* 0x000fea000103ffff */
.L_x_5048:
[----:B------:R-:W-:Y:S05]  /*6c70*/  @!P1 EXIT ;  /* 0x000000000000994d */ /* 0x000fea0003800000 */
[----:B------:R-:W3:Y:S01]  /*6c80*/  S2R R0, SR_CTAID.X ;  /* 0x0000000000007919 */ /* 0x000ee20000002500 */
[----:B------:R-:W4:Y:S01]  /*6c90*/  S2UR UR4, SR_CTAID.Y ;  /* 0x00000000000479c3 */ /* 0x000f220000002600 */
[----:B-----5:R-:W3:Y:S07]  /*6ca0*/  S2R R5, SR_TID.X ;  /* 0x0000000000057919 */ /* 0x020eee0000002100 */
[----:B0-----:R-:W0:Y:S01]  /*6cb0*/  LDC.64 R2, c[0x0][0x230] ;  /* 0x00008c00ff027b82 */ /* 0x001e220000000a00 */
[----:B---3--:R-:W-:-:S04]  /*6cc0*/  IMAD R0, R0, 0x20, R5 ;  /* 0x0000002000007824 */ /* 0x008fc800078e0205 */
[----:B------:R-:W-:-:S04]  /*6cd0*/  IMAD.SHL.U32 R0, R0, 0x4, RZ ;  /* 0x0000000400007824 */ /* 0x000fc800078e00ff */
[----:B----4-:R-:W-:-:S04]  /*6ce0*/  IMAD R5, R39, UR4, R0 ;  /* 0x0000000427057c24 */ /* 0x010fc8000f8e0200 */
        /* <DEDUP_REMOVED lines=8> */
.L_x_5054:
[----:B------:R-:W0:Y:S02]  /*6d70*/  LDS R2, [R0] ;  /* 0x0000000000027984 */ /* 0x000e240000000800 */
[----:B0-----:R-:W-:-:S06]  /*6d80*/  HADD2 R3, R2, R38 ;  /* 0x0000002602037230 */ /* 0x001fcc0000000000 */
[----:B------:R-:W0:Y:S02]  /*6d90*/  ATOMS.CAST.SPIN R3, [R0], R2, R3 ;  /* 0x000000020003738d */ /* 0x000e240001800003 */
[----:B0-----:R-:W-:-:S13]  /*6da0*/  ISETP.EQ.U32.AND P0, PT, R3, 0x1, PT ;  /* 0x000000010300780c */ /* 0x001fda0003f02070 */
[----:B------:R-:W-:Y:S05]  /*6db0*/  @!P0 BRA `(.L_x_5054) ;  /* 0xfffffffc00ec8947 */ /* 0x000fea000383ffff */
[----:B------:R-:W-:Y:S05]  /*6dc0*/  BRA `(.L_x_5052) ;  /* 0x00000000000c7947 */ /* 0x000fea0003800000 */
.L_x_5053:
[----:B------:R-:W3:Y:S02]  /*6dd0*/  LD.E R0, desc[UR6][R4.64] ;  /* 0x0000000604007980 */ /* 0x000ee4000c101900 */
[----:B---3--:R-:W-:-:S05]  /*6de0*/  IADD3 R3, R38, R0, RZ ;  /* 0x0000000026037210 */ /* 0x008fca0007ffe0ff */
[----:B------:R0:W-:Y:S02]  /*6df0*/  ST.E desc[UR6][R4.64], R3 ;  /* 0x0000000304007985 */ /* 0x0001e4000c101906 */
.L_x_5052:
[----:B------:R-:W-:Y:S05]  /*6e00*/  BSYNC B0 ;  /* 0x0000000000007941 */ /* 0x000fea0003800000 */
.L_x_5051:
[----:B------:R3:W-:Y:S02]  /*6e10*/  ATOM.E.ADD.F16x2.RN.STRONG.GPU P0, RZ, desc[UR6][R4.64+0x4], R37 ;  /* 0x0000042504ff79a2 */ /* 0x0007e4000810e1c6 */
[----:B---3--:R-:W-:Y:S05]  /*6e20*/  @P0 EXIT ;  /* 0x000000000000094d */ /* 0x008fea0003800000 */
[----:B------:R-:W3:Y:S02]  /*6e30*/  QSPC.E.S P0, RZ, [R4+0x4] ;  /* 0x0000040004ff73aa */ /* 0x000ee40000000500 */
[----:B---3--:R-:W-:Y:S05]  /*6e40*/  @!P0 BRA `(.L_x_5055) ;  /* 0x0000000000208947 */ /* 0x008fea0003800000 */
[----:B------:R-:W-:-:S05]  /*6e50*/  IMAD.MOV.U32 R2, RZ, RZ, R4 ;  /* 0x000000ffff027224 */ /* 0x000fca00078e0004 */
[----:B------:R-:W-:-:S07]  /*6e60*/  MOV R0, R2 ;  /* 0x0000000200007202 */ /* 0x000fce0000000f00 */
.L_x_5056:
[----:B------:R-:W0:Y:S02]  /*6e70*/  LDS R2, [R0+0x4] ;  /* 0x0000040000027984 */ /* 0x000e240000000800 */
[----:B0-----:R-:W-:-:S10]  /*6e80*/  HFMA2.MMA R3, R2, 1, 1, R37 ;  /* 0x3c003c0002037835 */ /* 0x001fd40000000025 */
[----:B------:R-:W0:Y:S02]  /*6e90*/  ATOMS.CAST.SPIN R3, [R0+0x4], R2, R3 ;  /* 0x000004020003738d */ /* 0x000e240001800003 */
[----:B0-----:R-:W-:-:S13]  /*6ea0*/  ISETP.EQ.U32.AND P0, PT, R3, 0x1, PT ;  /* 0x000000010300780c */ /* 0x001fda0003f02070 */
[----:B------:R-:W-:Y:S05]  /*6eb0*/  @!P0 BRA `(.L_x_5056) ;  /* 0xfffffffc00ec8947 */ /* 0x000fea000383ffff */
[----:B------:R-:W-:Y:S05]  /*6ec0*/  EXIT ;  /* 0x000000000000794d */ /* 0x000fea0003800000 */
.L_x_5055:
[----:B------:R-:W0:Y:S02]  /*6ed0*/  LD.E R0, desc[UR6][R4.64+0x4] ;  /* 0x0000040604007980 */ /* 0x000e24000c101900 */
[----:B0-----:R-:W-:-:S05]  /*6ee0*/  IMAD.IADD R3, R37, 0x1, R0 ;  /* 0x0000000125037824 */ /* 0x001fca00078e0200 */
[----:B------:R-:W-:Y:S01]  /*6ef0*/  ST.E desc[UR6][R4.64+0x4], R3 ;  /* 0x0000040304007985 */ /* 0x000fe2000c101906 */
[----:B------:R-:W-:Y:S05]  /*6f00*/  EXIT ;  /* 0x000000000000794d */ /* 0x000fea0003800000 */
.L_x_5057:
        /* <DEDUP_REMOVED lines=15> */
.L_x_5266:


//--------------------- .text._Z23gemm_half_q_half_kernelILi1ELi152ELb1ELb0ELi32EEvPK6__halfPKjS4_S2_PS0_iiiiPKtS7_iiiiiibS2_i --------------------------
	.section	.text._Z23gemm_half_q_half_kernelILi1ELi152ELb1ELb0ELi32EEvPK6__halfPKjS4_S2_PS0_iiiiPKtS7_iiiiiibS2_i,"ax",@progbits
	.align	128
        .global         _Z23gemm_half_q_half_kernelILi1ELi152ELb1ELb0ELi32EEvPK6__halfPKjS4_S2_PS0_iiiiPKtS7_iiiiiibS2_i
        .type           _Z23gemm_half_q_half_kernelILi1ELi152ELb1ELb0ELi32EEvPK6__halfPKjS4_S2_PS0_iiiiPKtS7_iiiiiibS2_i,@function
        .size           _Z23gemm_half_q_half_kernelILi1ELi152ELb1ELb0ELi32EEvPK6__halfPKjS4_S2_PS0_iiiiPKtS7_iiiiiibS2_i,(.L_x_5267 - _Z23gemm_half_q_half_kernelILi1ELi152ELb1ELb0ELi32EEvPK6__halfPKjS4_S2_PS0_iiiiPKtS7_iiiiiibS2_i)
        .other          _Z23gemm_half_q_half_kernelILi1ELi152ELb1ELb0ELi32EEvPK6__halfPKjS4_S2_PS0_iiiiPKtS7_iiiiiibS2_i,@"STO_CUDA_ENTRY STV_DEFAULT"
_Z23gemm_half_q_half_kernelILi1ELi152ELb1ELb0ELi32EEvPK6__halfPKjS4_S2_PS0_iiiiPKtS7_iiiiiibS2_i:
.text._Z23gemm_half_q_half_kernelILi1ELi152ELb1ELb0ELi32EEvPK6__halfPKjS4_S2_PS0_iiiiPKtS7_iiiiiibS2_i:
        /* <DEDUP_REMOVED lines=49> */
.L_x_5059:
[----:B------:R-:W-:Y:S05]  /*0310*/  BSYNC B0 ;  /* 0x0000000000007941 */ /* 0x000fea0003800000 */
.L_x_5058:
[----:B------:R-:W-:Y:S01]  /*0320*/  ULDC UR4, c[0x0][0x23c] ;  /* 0x00008f0000047ab9 */ /* 0x000fe20000000800 */
[----:B------:R-:W-:Y:S02]  /*0330*/  SHF.L.U32 R10, R10, 0x2, RZ ;  /* 0x000000020a0a7819 */ /* 0x000fe400000006ff */
[----:B------:R-:W-:-:S04]  /*0340*/  MOV R39, UR4 ;  /* 0x0000000400277c02 */ /* 0x000fc80008000f00 */
[----:B------:R-:W-:-:S13]  /*0350*/  ISETP.GE.AND P0, PT, R10, R39, PT ;  /* 0x000000270a00720c */ /* 0x000fda0003f06270 */
[----:B------:R-:W-:Y:S05]  /*0360*/  @P0 EXIT ;  /* 0x000000000000094d */ /* 0x000fea0003800000 */
[----:B0-----:R-:W0:Y:S02]  /*0370*/  LDC.U8 R2, c[0x0][0x270] ;  /* 0x00009c00ff027b82 */ /* 0x001e240000000000 */
[----:B0-----:R-:W-:-:S04]  /*0380*/  PRMT R2, R2, 0x8880, RZ ;  /* 0x0000888002027816 */ /* 0x001fc800000000ff */
[----:B------:R-:W-:Y:S02]  /*0390*/  ISETP.NE.AND P0, PT, R2, RZ, PT ;  /* 0x000000ff0200720c */ /* 0x000fe40003f05270 */
[----:B------:R-:W0:Y:S02]  /*03a0*/  LDC R2, c[0x0][0x264] ;  /* 0x00009900ff027b82 */ /* 0x000e240000000800 */
[----:B------:R-:W-:-:S04]  /*03b0*/  ISETP.NE.OR P0, PT, R17, RZ, !P0 ;  /* 0x000000ff1100720c */ /* 0x000fc80004705670 */
[----:B------:R-:W-:Y:S02]  /*03c0*/  ISETP.LT.OR P2, PT, R0, 0x1, P0 ;  /* 0x000000010000780c */ /* 0x000fe40000741670 */
[----:B------:R-:W1:Y:S01]  /*03d0*/  LDC R0, c[0x0][0x25c] ;  /* 0x00009700ff007b82 */ /* 0x000e620000000800 */
[----:B------:R-:W-:-:S10]  /*03e0*/  ISETP.GE.AND P0, PT, R21, R40, PT ;  /* 0x000000281500720c */ /* 0x000fd40003f06270 */
[----:B------:R-:W2:Y:S01]  /*03f0*/  @!P2 LDC.64 R4, c[0x0][0x230] ;  /* 0x00008c00ff04ab82 */ /* 0x000ea20000000a00 */
[----:B------:R-:W-:-:S04]  /*0400*/  @!P2 IMAD R3, R39, UR8, R10 ;  /* 0x000000082703ac24 */ /* 0x000fc8000f8e020a */
[----:B--2---:R-:W-:-:S05]  /*0410*/  @!P2 IMAD.WIDE R4, R3, 0x2, R4 ;  /* 0x000000020304a825 */ /* 0x004fca00078e0204 */
[----:B------:R2:W-:Y:S01]  /*0420*/  @!P2 STG.E.64 desc[UR6][R4.64], RZ ;  /* 0x000000ff0400a986 */ /* 0x0005e2000c101b06 */
[----:B------:R-:W-:Y:S06]  /*0430*/  BAR.SYNC.DEFER_BLOCKING 0x0 ;  /* 0x0000000000007b1d */ /* 0x000fec0000010000 */
[----:B01----:R-:W-:Y:S05]  /*0440*/  @P0 BRA `(.L_x_5060) ;  /* 0x0000000000d40947 */ /* 0x003fea0003800000 */
        /* <DEDUP_REMOVED lines=13> */
.L_x_5061:
        /* <DEDUP_REMOVED lines=30> */
[----:B------:R-:W-:-:S02]  /*0700*/  IMAD R20, R20, R20, RZ ;  /* 0x0000001414147224 */ /* 0x000fc400078e02ff */
[----:B0-----:R-:W-:Y:S02]  /*0710*/  IMAD R19, R3, R3, RZ ;  /* 0x0000000303137224 */ /* 0x001fe400078e02ff */
        /* <DEDUP_REMOVED lines=8> */
.L_x_5060:
[----:B------:R-:W-:Y:S01]  /*07a0*/  ULDC UR8, c[0x0][0x258] ;  /* 0x0000960000087ab9 */ /* 0x000fe20000000800 */
[C---:B------:R-:W-:Y:S02]  /*07b0*/  ISETP.GT.AND P3, PT, R21.reuse, R0, PT ;  /* 0x000000001500720c */ /* 0x040fe40003f64270 */
[----:B--2---:R-:W-:Y:S02]  /*07c0*/  CS2R R4, SRZ ;  /* 0x0000000000047805 */ /* 0x004fe4000001ff00 */
[----:B------:R-:W-:-:S13]  /*07d0*/  ISETP.GT.AND P2, PT, R21, UR8, PT ;  /* 0x0000000815007c0c */ /* 0x000fda000bf44270 */
        /* <DEDUP_REMOVED lines=8> */
.L_x_5062:
        /* <DEDUP_REMOVED lines=8> */
.L_x_5063:
[----:B------:R-:W-:Y:S01]  /*08e0*/  ULDC UR4, c[0x0][0x260] ;  /* 0x0000980000047ab9 */ /* 0x000fe20000000800 */
[----:B------:R-:W-:Y:S01]  /*08f0*/  HFMA2.MMA R0, -RZ, RZ, 0, 0 ;  /* 0x00000000ff007435 */ /* 0x000fe200000001ff */
[C---:B------:R-:W-:Y:S02]  /*0900*/  ISETP.GT.AND P2, PT, R21.reuse, UR4, PT ;  /* 0x0000000415007c0c */ /* 0x040fe4000bf44270 */
[----:B------:R-:W-:Y:S02]  /*0910*/  ISETP.GT.AND P3, PT, R21, R2, PT ;  /* 0x000000021500720c */ /* 0x000fe40003f64270 */
        /* <DEDUP_REMOVED lines=9> */
.L_x_5064:
        /* <DEDUP_REMOVED lines=8> */
.L_x_5065:
        /* <DEDUP_REMOVED lines=11> */
.L_x_5066:
[C---:B------:R-:W-:Y:S01]  /*0ae0*/  VIMNMX R2, R21.reuse, UR8, PT ;  /* 0x0000000815027c48 */ /* 0x040fe2000bfe0100 */
[----:B------:R-:W0:Y:S01]  /*0af0*/  S2UR UR5, SR_CgaCtaId ;  /* 0x00000000000579c3 */ /* 0x000e220000008800 */
[----:B------:R-:W-:Y:S01]  /*0b00*/  ISETP.GE.OR P0, PT, R21, UR8, P0 ;  /* 0x0000000815007c0c */ /* 0x000fe20008706670 */
[----:B------:R-:W-:Y:S01]  /*0b10*/  UMOV UR4, 0x400 ;  /* 0x0000040000047882 */ /* 0x000fe20000000000 */
[----:B------:R-:W-:Y:S01]  /*0b20*/  SHF.R.S32.HI R11, RZ, 0x1f, R2 ;  /* 0x0000001fff0b7819 */ /* 0x000fe20000011402 */
[----:B------:R-:W-:-:S03]  /*0b30*/  ULDC.64 UR10, c[0x0][0x218] ;  /* 0x00008600000a7ab9 */ /* 0x000fc60000000a00 */
        /* <DEDUP_REMOVED lines=8> */
[----:B------:R-:W-:-:S03]  /*0bc0*/  IMAD R5, R0, R39, RZ ;  /* 0x0000002700057224 */ /* 0x000fc600078e02ff */
[----:B------:R-:W-:Y:S02]  /*0bd0*/  UMOV UR4, UR5 ;  /* 0x0000000500047c82 */ /* 0x000fe40008000000 */
        /* <DEDUP_REMOVED lines=19> */
.L_x_5072:
[----:B------:R-:W-:Y:S01]  /*0d10*/  MOV R14, R42 ;  /* 0x0000002a000e7202 */ /* 0x000fe20000000f00 */
[----:B-----5:R-:W2:Y:S01]  /*0d20*/  LDG.E.128.CONSTANT R8, desc[UR6][R26.64] ;  /* 0x000000061a087981 */ /* 0x020ea2000c1e9d00 */
[----:B------:R-:W-:-:S05]  /*0d30*/  MOV R15, R43 ;  /* 0x0000002b000f7202 */ /* 0x000fca0000000f00 */
[----:B------:R-:W3:Y:S01]  /*0d40*/  LDG.E.128.CONSTANT R4, desc[UR6][R14.64] ;  /* 0x000000060e047981 */ /* 0x000ee2000c1e9d00 */
[----:B--2---:R-:W-:Y:S02]  /*0d50*/  LEA.HI R32, R8, 0xffffff80, RZ, 0x8 ;  /* 0xffffff8008207811 */ /* 0x004fe400078f40ff */
[----:B------:R-:W-:Y:S02]  /*0d60*/  LEA.HI R30, R9, 0xffffff80, RZ, 0x8 ;  /* 0xffffff80091e7811 */ /* 0x000fe400078f40ff */
[----:B-1----:R-:W-:Y:S02]  /*0d70*/  LEA.HI R28, R10, 0xffffff80, RZ, 0x8 ;  /* 0xffffff800a1c7811 */ /* 0x002fe400078f40ff */
[----:B---3--:R-:W-:Y:S02]  /*0d80*/  LEA.HI R24, R4, 0xffffff80, RZ, 0x8 ;  /* 0xffffff8004187811 */ /* 0x008fe400078f40ff */
[----:B------:R-:W-:Y:S02]  /*0d90*/  LEA.HI R33, R5, 0xffffff80, RZ, 0x8 ;  /* 0xffffff8005217811 */ /* 0x000fe400078f40ff */
[----:B------:R-:W-:-:S02]  /*0da0*/  LEA.HI R31, R6, 0xffffff80, RZ, 0x8 ;  /* 0xffffff80061f7811 */ /* 0x000fc400078f40ff */
[----:B------:R-:W-:Y:S02]  /*0db0*/  LEA.HI R34, R7, 0xffffff80, RZ, 0x8 ;  /* 0xffffff8007227811 */ /* 0x000fe400078f40ff */
[----:B------:R-:W-:Y:S01]  /*0dc0*/  LEA.HI R20, R11, 0xffffff80, RZ, 0x8 ;  /* 0xffffff800b147811 */ /* 0x000fe200078f40ff */
[----:B0-----:R-:W-:Y:S06]  /*0dd0*/  @!P1 BRA `(.L_x_5068) ;  /* 0x0000000800d89947 */ /* 0x001fec0003800000 */
[----:B------:R-:W0:Y:S01]  /*0de0*/  LDS.64 R22, [UR5] ;  /* 0x00000005ff167984 */ /* 0x000e220008000a00 */
[----:B------:R-:W-:Y:S01]  /*0df0*/  LOP3.LUT R13, R6, 0xff, RZ, 0xc0, !PT ;  /* 0x000000ff060d7812 */ /* 0x000fe200078ec0ff */
[----:B------:R-:W-:Y:S01]  /*0e00*/  I2F.F16 R33, R33 ;  /* 0x0000002100217306 */ /* 0x000fe20000200c00 */
[----:B------:R-:W-:Y:S02]  /*0e10*/  LOP3.LUT R35, R7, 0xff, RZ, 0xc0, !PT ;  /* 0x000000ff07237812 */ /* 0x000fe400078ec0ff */
[----:B------:R-:W-:Y:S02]  /*0e20*/  IADD3 R25, R13, -0x80, RZ ;  /* 0xffffff800d197810 */ /* 0x000fe40007ffe0ff */
[----:B------:R-:W-:Y:S02]  /*0e30*/  LOP3.LUT R12, R5, 0xff, RZ, 0xc0, !PT ;  /* 0x000000ff050c7812 */ /* 0x000fe400078ec0ff */
[----:B------:R-:W-:Y:S01]  /*0e40*/  SHF.R.U32.HI R13, RZ, 0x8, R5 ;  /* 0x00000008ff0d7819 */ /* 0x000fe20000011605 */
[----:B------:R-:W1:Y:S01]  /*0e50*/  I2F.F16 R24, R24 ;  /* 0x0000001800187306 */ /* 0x000e620000200c00 */
[----:B------:R-:W-:-:S02]  /*0e60*/  IADD3 R43, R35, -0x80, RZ ;  /* 0xffffff80232b7810 */ /* 0x000fc40007ffe0ff */
[----:B------:R-:W-:Y:S02]  /*0e70*/  IADD3 R39, R12, -0x80, RZ ;  /* 0xffffff800c277810 */ /* 0x000fe40007ffe0ff */
[----:B------:R-:W-:Y:S02]  /*0e80*/  LOP3.LUT R41, R13, 0xff, RZ, 0xc0, !PT ;  /* 0x000000ff0d297812 */ /* 0x000fe400078ec0ff */
[----:B------:R-:W-:Y:S01]  /*0e90*/  SHF.R.U32.HI R35, RZ, 0x8, R4 ;  /* 0x00000008ff237819 */ /* 0x000fe20000011604 */
[----:B------:R-:W2:Y:S01]  /*0ea0*/  I2F.F16 R25, R25 ;  /* 0x0000001900197306 */ /* 0x000ea20000200c00 */
[----:B------:R-:W-:Y:S02]  /*0eb0*/  IADD3 R41, R41, -0x80, RZ ;  /* 0xffffff8029297810 */ /* 0x000fe40007ffe0ff */
[----:B------:R-:W-:Y:S02]  /*0ec0*/  LOP3.LUT R35, R35, 0xff, RZ, 0xc0, !PT ;  /* 0x000000ff23237812 */ /* 0x000fe400078ec0ff */
[----:B------:R-:W-:-:S02]  /*0ed0*/  LOP3.LUT R12, R4, 0xff, RZ, 0xc0, !PT ;  /* 0x000000ff040c7812 */ /* 0x000fc400078ec0ff */
[----:B------:R-:W-:Y:S01]  /*0ee0*/  IADD3 R35, R35, -0x80, RZ ;  /* 0xffffff8023237810 */ /* 0x000fe20007ffe0ff */
[----:B------:R-:W3:Y:S01]  /*0ef0*/  I2F.F16 R39, R39 ;  /* 0x0000002700277306 */ /* 0x000ee20000200c00 */
[----:B------:R-:W-:Y:S01]  /*0f00*/  IADD3 R12, R12, -0x80, RZ ;  /* 0xffffff800c0c7810 */ /* 0x000fe20007ffe0ff */
[----:B-1----:R-:W-:Y:S01]  /*0f10*/  HADD2.F32 R24, -RZ, R24.H0_H0 ;  /* 0x20000018ff187230 */ /* 0x002fe20000004100 */
[----:B------:R-:W-:Y:S02]  /*0f20*/  SHF.R.U32.HI R5, RZ, 0x10, R5 ;  /* 0x00000010ff057819 */ /* 0x000fe40000011605 */
[----:B------:R-:W-:Y:S02]  /*0f30*/  SHF.R.U32.HI R4, RZ, 0x10, R4 ;  /* 0x00000010ff047819 */ /* 0x000fe40000011604 */
[----:B------:R-:W-:Y:S01]  /*0f40*/  LOP3.LUT R5, R5, 0xff, RZ, 0xc0, !PT ;  /* 0x000000ff05057812 */ /* 0x000fe200078ec0ff */
[----:B------:R-:W1:Y:S01]  /*0f50*/  I2F.F16 R41, R41 ;  /* 0x0000002900297306 */ /* 0x000e620000200c00 */
[----:B------:R-:W-:Y:S01]  /*0f60*/  LOP3.LUT R4, R4, 0xff, RZ, 0xc0, !PT ;  /* 0x000000ff04047812 */ /* 0x000fe200078ec0ff */
[----:B--2---:R-:W-:Y:S01]  /*0f70*/  HADD2.F32 R25, -RZ, R25.H0_H0 ;  /* 0x20000019ff197230 */ /* 0x004fe20000004100 */
[----:B------:R-:W-:-:S02]  /*0f80*/  IADD3 R5, R5, -0x80, RZ ;  /* 0xffffff8005057810 */ /* 0x000fc40007ffe0ff */
[----:B------:R-:W-:Y:S01]  /*0f90*/  IADD3 R4, R4, -0x80, RZ ;  /* 0xffffff8004047810 */ /* 0x000fe20007ffe0ff */
[----:B---3--:R-:W-:Y:S02]  /*0fa0*/  HADD2.F32 R39, -RZ, R39.H0_H0 ;  /* 0x20000027ff277230 */ /* 0x008fe40000004100 */
[----:B------:R-:W2:Y:S01]  /*0fb0*/  I2F.F16 R35, R35 ;  /* 0x0000002300237306 */ /* 0x000ea20000200c00 */
[----:B------:R-:W-:-:S04]  /*0fc0*/  LOP3.LUT R42, R8, 0xff, RZ, 0xc0, !PT ;  /* 0x000000ff082a7812 */ /* 0x000fc800078ec0ff */
[----:B------:R-:W-:Y:S01]  /*0fd0*/  IADD3 R42, R42, -0x80, RZ ;  /* 0xffffff802a2a7810 */ /* 0x000fe20007ffe0ff */
[----:B-1----:R-:W-:Y:S02]  /*0fe0*/  HADD2.F32 R41, -RZ, R41.H0_H0 ;  /* 0x20000029ff297230 */ /* 0x002fe40000004100 */
[----:B------:R0:W1:Y:S01]  /*0ff0*/  I2F.F16 R29, R12 ;  /* 0x0000000c001d7306 */ /* 0x0000620000200c00 */
[----:B--2---:R-:W-:Y:S01]  /*1000*/  HADD2.F32 R44, -RZ, R35.H0_H0 ;  /* 0x20000023ff2c7230 */ /* 0x004fe20000004100 */
[----:B------:R-:W-:Y:S01]  /*1010*/  SHF.R.U32.HI R35, RZ, 0x8, R6 ;  /* 0x00000008ff237819 */ /* 0x000fe20000011606 */
[----:B0-----:R-:W-:-:S05]  /*1020*/  HADD2.F32 R12, -RZ, R22.H0_H0 ;  /* 0x20000016ff0c7230 */ /* 0x001fca0000004100 */
[----:B------:R0:W2:Y:S01]  /*1030*/  I2F.F16 R13, R43 ;  /* 0x0000002b000d7306 */ /* 0x0000a20000200c00 */
[----:B------:R-:W-:Y:S01]  /*1040*/  HADD2.F32 R22, -RZ, R22.H1_H1 ;  /* 0x30000016ff167230 */ /* 0x000fe20000004100 */
[----:B------:R-:W-:Y:S01]  /*1050*/  LOP3.LUT R35, R35, 0xff, RZ, 0xc0, !PT ;  /* 0x000000ff23237812 */ /* 0x000fe200078ec0ff */
[----:B------:R-:W-:Y:S01]  /*1060*/  FFMA.FTZ R39, R12, R39, RZ ;  /* 0x000000270c277223 */ /* 0x000fe200000100ff */
[----:B------:R-:W-:Y:S01]  /*1070*/  SHF.R.U32.HI R6, RZ, 0x10, R6 ;  /* 0x00000010ff067819 */ /* 0x000fe20000011606 */
[----:B-1----:R-:W-:Y:S01]  /*1080*/  HADD2.F32 R29, -RZ, R29.H0_H0 ;  /* 0x2000001dff1d7230 */ /* 0x002fe20000004100 */
[----:B------:R-:W-:Y:S01]  /*1090*/  IADD3 R35, R35, -0x80, RZ ;  /* 0xffffff8023237810 */ /* 0x000fe20007ffe0ff */
[----:B------:R-:W-:Y:S01]  /*10a0*/  FFMA.FTZ R39, R22, R41, R39 ;  /* 0x0000002916277223 */ /* 0x000fe20000010027 */
[--C-:B------:R-:W-:Y:S01]  /*10b0*/  SHF.R.U32.HI R41, RZ, 0x8, R7.reuse ;  /* 0x00000008ff297819 */ /* 0x100fe20000011607 */
[----:B------:R-:W1:Y:S01]  /*10c0*/  I2F.F16 R5, R5 ;  /* 0x0000000500057306 */ /* 0x000e620000200c00 */
[----:B------:R-:W-:Y:S01]  /*10d0*/  LOP3.LUT R6, R6, 0xff, RZ, 0xc0, !PT ;  /* 0x000000ff06067812 */ /* 0x000fe200078ec0ff */
[----:B------:R-:W-:Y:S01]  /*10e0*/  FFMA.FTZ R29, R29, R12, RZ ;  /* 0x0000000c1d1d7223 */ /* 0x000fe200000100ff */
[----:B------:R-:W-:Y:S01]  /*10f0*/  LOP3.LUT R41, R41, 0xff, RZ, 0xc0, !PT ;  /* 0x000000ff29297812 */ /* 0x000fe200078ec0ff */
[----:B------:R-:W-:Y:S01]  /*1100*/  FFMA.FTZ R25, R12, R25, RZ ;  /* 0x000000190c197223 */ /* 0x000fe200000100ff */
[----:B0-----:R-:W-:Y:S01]  /*1110*/  SHF.R.U32.HI R43, RZ, 0x10, R7 ;  /* 0x00000010ff2b7819 */ /* 0x001fe20000011607 */
[----:B--2---:R-:W-:Y:S01]  /*1120*/  HADD2.F32 R13, -RZ, R13.H0_H0 ;  /* 0x2000000dff0d7230 */ /* 0x004fe20000004100 */
[----:B------:R-:W-:Y:S01]  /*1130*/  IADD3 R41, R41, -0x80, RZ ;  /* 0xffffff8029297810 */ /* 0x000fe20007ffe0ff */
[----:B------:R-:W0:Y:S01]  /*1140*/  I2F.F16 R35, R35 ;  /* 0x0000002300237306 */ /* 0x000e220000200c00 */
[----:B------:R-:W-:Y:S01]  /*1150*/  IADD3 R7, R6, -0x80, RZ ;  /* 0xffffff8006077810 */ /* 0x000fe20007ffe0ff */
[----:B------:R-:W-:Y:S01]  /*1160*/  FFMA.FTZ R29, R44, R22, R29 ;  /* 0x000000162c1d7223 */ /* 0x000fe2000001001d */
[----:B------:R-:W-:Y:S01]  /*1170*/  LOP3.LUT R6, R43, 0xff, RZ, 0xc0, !PT ;  /* 0x000000ff2b067812 */ /* 0x000fe200078ec0ff */
[----:B------:R-:W-:Y:S01]  /*1180*/  FFMA.FTZ R13, R12, R13, RZ ;  /* 0x0000000d0c0d7223 */ /* 0x000fe200000100ff */
[----:B------:R-:W-:Y:S01]  /*1190*/  LOP3.LUT R12, R9, 0xff, RZ, 0xc0, !PT ;  /* 0x000000ff090c7812 */ /* 0x000fe200078ec0ff */
[----:B-1----:R-:W-:-:S02]  /*11a0*/  HADD2.F32 R5, -RZ, R5.H0_H0 ;  /* 0x20000005ff057230 */ /* 0x002fc40000004100 */
[----:B------:R-:W1:Y:S01]  /*11b0*/  I2F.F16 R41, R41 ;  /* 0x0000002900297306 */ /* 0x000e620000200c00 */
[----:B------:R-:W-:Y:S01]  /*11c0*/  IADD3 R12, R12, -0x80, RZ ;  /* 0xffffff800c0c7810 */ /* 0x000fe20007ffe0ff */
[----:B0-----:R-:W-:-:S06]  /*11d0*/  HADD2.F32 R43, -RZ, R35.H0_H0 ;  /* 0x20000023ff2b7230 */ /* 0x001fcc0000004100 */
[----:B------:R-:W0:Y:S01]  /*11e0*/  I2F.F16 R4, R4 ;  /* 0x0000000400047306 */ /* 0x000e220000200c00 */
[----:B------:R-:W-:Y:S01]  /*11f0*/  FFMA.FTZ R25, R22, R43, R25 ;  /* 0x0000002b16197223 */ /* 0x000fe20000010019 */
[----:B------:R-:W-:Y:S01]  /*1200*/  IADD3 R43, R6, -0x80, RZ ;  /* 0xffffff80062b7810 */ /* 0x000fe20007ffe0ff */
[----:B-1----:R-:W-:-:S05]  /*1210*/  HADD2.F32 R44, -RZ, R41.H0_H0 ;  /* 0x20000029ff2c7230 */ /* 0x002fca0000004100 */
[----:B------:R-:W1:Y:S01]  /*1220*/  I2F.F16 R35, R7 ;  /* 0x0000000700237306 */ /* 0x000e620000200c00 */
[----:B------:R-:W-:Y:S01]  /*1230*/  LOP3.LUT R6, R10, 0xff, RZ, 0xc0, !PT ;  /* 0x000000ff0a067812 */ /* 0x000fe200078ec0ff */
[----:B------:R-:W-:Y:S01]  /*1240*/  FFMA.FTZ R41, R22, R44, R13 ;  /* 0x0000002c16297223 */ /* 0x000fe2000001000d */
[----:B------:R-:W-:Y:S02]  /*1250*/  HADD2.F32 R44, -RZ, R23.H0_H0 ;  /* 0x20000017ff2c7230 */ /* 0x000fe40000004100 */
[----:B------:R-:W-:Y:S01]  /*1260*/  IADD3 R45, R6, -0x80, RZ ;  /* 0xffffff80062d7810 */ /* 0x000fe20007ffe0ff */
[----:B0-----:R-:W-:Y:S01]  /*1270*/  HADD2.F32 R13, -RZ, R4.H0_H0 ;  /* 0x20000004ff0d7230 */ /* 0x001fe20000004100 */
[----:B------:R-:W-:Y:S01]  /*1280*/  SHF.R.U32.HI R4, RZ, 0x8, R8 ;  /* 0x00000008ff047819 */ /* 0x000fe20000011608 */
[----:B------:R-:W0:Y:S01]  /*1290*/  I2F.F16 R43, R43 ;  /* 0x0000002b002b7306 */ /* 0x000e220000200c00 */
[----:B------:R-:W-:Y:S01]  /*12a0*/  FFMA.FTZ R6, R44, R5, R39 ;  /* 0x000000052c067223 */ /* 0x000fe20000010027 */
[----:B------:R-:W-:Y:S01]  /*12b0*/  LOP3.LUT R5, R11, 0xff, RZ, 0xc0, !PT ;  /* 0x000000ff0b057812 */ /* 0x000fe200078ec0ff */
[----:B------:R-:W-:Y:S01]  /*12c0*/  FFMA.FTZ R13, R13, R44, R29 ;  /* 0x0000002c0d0d7223 */ /* 0x000fe2000001001d */
[----:B------:R-:W-:-:S02]  /*12d0*/  LOP3.LUT R4, R4, 0xff, RZ, 0xc0, !PT ;  /* 0x000000ff04047812 */ /* 0x000fc400078ec0ff */
[----:B------:R-:W-:Y:S01]  /*12e0*/  IADD3 R22, R5, -0x80, RZ ;  /* 0xffffff8005167810 */ /* 0x000fe20007ffe0ff */
[----:B-1----:R-:W-:Y:S01]  /*12f0*/  HADD2.F32 R29, -RZ, R35.H0_H0 ;  /* 0x20000023ff1d7230 */ /* 0x002fe20000004100 */
[----:B------:R-:W-:Y:S01]  /*1300*/  SHF.R.U32.HI R5, RZ, 0x10, R8 ;  /* 0x00000010ff057819 */ /* 0x000fe20000011608 */
[----:B------:R-:W1:Y:S01]  /*1310*/  I2F.F16 R34, R34 ;  /* 0x0000002200227306 */ /* 0x000e620000200c00 */
[----:B------:R-:W-:Y:S02]  /*1320*/  IADD3 R8, R4, -0x80, RZ ;  /* 0xffffff8004087810 */ /* 0x000fe40007ffe0ff */
[----:B------:R-:W-:Y:S01]  /*1330*/  LOP3.LUT R35, R5, 0xff, RZ, 0xc0, !PT ;  /* 0x000000ff05237812 */ /* 0x000fe200078ec0ff */
[----:B------:R-:W-:Y:S01]  /*1340*/  FFMA.FTZ R29, R44, R29, R25 ;  /* 0x0000001d2c1d7223 */ /* 0x000fe20000010019 */
[----:B------:R-:W2:Y:S01]  /*1350*/  LDS.64 R4, [UR5+0x8] ;  /* 0x00000805ff047984 */ /* 0x000ea20008000a00 */
[----:B0-----:R-:W-:Y:S01]  /*1360*/  HADD2.F32 R43, -RZ, R43.H0_H0 ;  /* 0x2000002bff2b7230 */ /* 0x001fe20000004100 */
[----:B------:R-:W-:Y:S01]  /*1370*/  SHF.R.U32.HI R39, RZ, 0x8, R9 ;  /* 0x00000008ff277819 */ /* 0x000fe20000011609 */
[----:B------:R-:W0:Y:S01]  /*1380*/  I2F.F16 R42, R42 ;  /* 0x0000002a002a7306 */ /* 0x000e220000200c00 */
[----:B------:R-:W-:-:S02]  /*1390*/  IADD3 R35, R35, -0x80, RZ ;  /* 0xffffff8023237810 */ /* 0x000fc40007ffe0ff */
[----:B------:R-:W-:Y:S01]  /*13a0*/  LOP3.LUT R39, R39, 0xff, RZ, 0xc0, !PT ;  /* 0x000000ff27277812 */ /* 0x000fe200078ec0ff */
[----:B------:R-:W-:Y:S01]  /*13b0*/  FFMA.FTZ R25, R44, R43, R41 ;  /* 0x0000002b2c197223 */ /* 0x000fe20000010029 */
[----:B------:R-:W-:Y:S01]  /*13c0*/  HADD2.F32 R44, -RZ, R23.H1_H1 ;  /* 0x30000017ff2c7230 */ /* 0x000fe20000004100 */
[----:B------:R-:W-:Y:S01]  /*13d0*/  SHF.R.U32.HI R23, RZ, 0x10, R9 ;  /* 0x00000010ff177819 */ /* 0x000fe20000011609 */
[----:B------:R-:W-:Y:S01]  /*13e0*/  HADD2.F32 R41, -RZ, R33.H0_H0 ;  /* 0x20000021ff297230 */ /* 0x000fe20000004100 */
[----:B------:R-:W-:Y:S01]  /*13f0*/  IADD3 R9, R39, -0x80, RZ ;  /* 0xffffff8027097810 */ /* 0x000fe20007ffe0ff */
[----:B------:R-:W-:Y:S01]  /*1400*/  I2F.F16 R7, R45 ;  /* 0x0000002d00077306 */ /* 0x000fe20000200c00 */
[----:B------:R-:W-:Y:S01]  /*1410*/  SHF.R.U32.HI R39, RZ, 0x8, R10 ;  /* 0x00000008ff277819 */ /* 0x000fe2000001160a */
[----:B------:R-:W-:Y:S01]  /*1420*/  FFMA.FTZ R13, R24, R44, R13 ;  /* 0x0000002c180d7223 */ /* 0x000fe2000001000d */
[----:B------:R-:W-:Y:S01]  /*1430*/  LOP3.LUT R33, R23, 0xff, RZ, 0xc0, !PT ;  /* 0x000000ff17217812 */ /* 0x000fe200078ec0ff */
[C---:B------:R-:W-:Y:S01]  /*1440*/  FFMA.FTZ R23, R44.reuse, R41, R6 ;  /* 0x000000292c177223 */ /* 0x040fe20000010006 */
[----:B------:R-:W-:Y:S01]  /*1450*/  LOP3.LUT R39, R39, 0xff, RZ, 0xc0, !PT ;  /* 0x000000ff27277812 */ /* 0x000fe200078ec0ff */
[----:B-1----:R-:W-:Y:S01]  /*1460*/  HADD2.F32 R34, -RZ, R34.H0_H0 ;  /* 0x20000022ff227230 */ /* 0x002fe20000004100 */
[----:B------:R-:W-:Y:S01]  /*1470*/  IADD3 R6, R33, -0x80, RZ ;  /* 0xffffff8021067810 */ /* 0x000fe20007ffe0ff */
[----:B------:R-:W1:Y:S01]  /*1480*/  I2F.F16 R12, R12 ;  /* 0x0000000c000c7306 */ /* 0x000e620000200c00 */
[----:B------:R-:W-:Y:S01]  /*1490*/  SHF.R.U32.HI R33, RZ, 0x10, R10 ;  /* 0x00000010ff217819 */ /* 0x000fe2000001160a */
[----:B0-----:R-:W-:Y:S01]  /*14a0*/  HADD2.F32 R42, -RZ, R42.H0_H0 ;  /* 0x2000002aff2a7230 */ /* 0x001fe20000004100 */
[----:B------:R-:W-:Y:S01]  /*14b0*/  IADD3 R10, R39, -0x80, RZ ;  /* 0xffffff80270a7810 */ /* 0x000fe20007ffe0ff */
[----:B------:R-:W-:Y:S01]  /*14c0*/  FFMA.FTZ R25, R44, R34, R25 ;  /* 0x000000222c197223 */ /* 0x000fe20000010019 */
[----:B------:R-:W-:-:S02]  /*14d0*/  SHF.R.U32.HI R39, RZ, 0x8, R11 ;  /* 0x00000008ff277819 */ /* 0x000fc4000001160b */
[----:B------:R-:W-:Y:S01]  /*14e0*/  SHF.R.U32.HI R24, RZ, 0x10, R11 ;  /* 0x00000010ff187819 */ /* 0x000fe2000001160b */
[----:B------:R-:W0:Y:S01]  /*14f0*/  I2F.F16 R31, R31 ;  /* 0x0000001f001f7306 */ /* 0x000e220000200c00 */
[----:B------:R-:W-:Y:S02]  /*1500*/  LOP3.LUT R39, R39, 0xff, RZ, 0xc0, !PT ;  /* 0x000000ff27277812 */ /* 0x000fe400078ec0ff */
[----:B------:R-:W-:Y:S02]  /*1510*/  LOP3.LUT R33, R33, 0xff, RZ, 0xc0, !PT ;  /* 0x000000ff21217812 */ /* 0x000fe400078ec0ff */
[----:B------:R-:W-:Y:S02]  /*1520*/  IADD3 R39, R39, -0x80, RZ ;  /* 0xffffff8027277810 */ /* 0x000fe40007ffe0ff */
[----:B------:R-:W-:Y:S01]  /*1530*/  LOP3.LUT R41, R24, 0xff, RZ, 0xc0, !PT ;  /* 0x000000ff18297812 */ /* 0x000fe200078ec0ff */
[----:B------:R-:W3:Y:S01]  /*1540*/  I2F.F16 R9, R9 ;  /* 0x0000000900097306 */ /* 0x000ee20000200c00 */
[----:B------:R-:W-:Y:S01]  /*1550*/  IADD3 R33, R33, -0x80, RZ ;  /* 0xffffff8021217810 */ /* 0x000fe20007ffe0ff */
[----:B-1----:R-:W-:Y:S01]  /*1560*/  HADD2.F32 R12, -RZ, R12.H0_H0 ;  /* 0x2000000cff0c7230 */ /* 0x002fe20000004100 */
[----:B------:R-:W-:Y:S01]  /*1570*/  IADD3 R41, R41, -0x80, RZ ;  /* 0xffffff8029297810 */ /* 0x000fe20007ffe0ff */
[----:B--2---:R-:W-:-:S02]  /*1580*/  HADD2.F32 R34, -RZ, R4.H0_H0 ;  /* 0x20000004ff227230 */ /* 0x004fc40000004100 */
[----:B------:R-:W-:Y:S02]  /*1590*/  HADD2.F32 R4, -RZ, R4.H1_H1 ;  /* 0x30000004ff047230 */ /* 0x000fe40000004100 */
[----:B------:R-:W1:Y:S01]  /*15a0*/  I2F.F16 R22, R22 ;  /* 0x0000001600167306 */ /* 0x000e620000200c00 */
[----:B------:R-:W-:Y:S01]  /*15b0*/  FFMA.FTZ R13, R42, R34, R13 ;  /* 0x000000222a0d7223 */ /* 0x000fe2000001000d */
[----:B------:R-:W-:Y:S02]  /*15c0*/  HADD2.F32 R42, -RZ, R7.H0_H0 ;  /* 0x20000007ff2a7230 */ /* 0x000fe40000004100 */
[----:B------:R-:W-:Y:S01]  /*15d0*/  FFMA.FTZ R23, R34, R12, R23 ;  /* 0x0000000c22177223 */ /* 0x000fe20000010017 */
[----:B0-----:R-:W-:Y:S02]  /*15e0*/  HADD2.F32 R31, -RZ, R31.H0_H0 ;  /* 0x2000001fff1f7230 */ /* 0x001fe40000004100 */
[----:B---3--:R-:W-:Y:S01]  /*15f0*/  HADD2.F32 R9, -RZ, R9.H0_H0 ;  /* 0x20000009ff097230 */ /* 0x008fe20000004100 */
[----:B------:R-:W0:Y:S02]  /*1600*/  I2F.F16 R8, R8 ;  /* 0x0000000800087306 */ /* 0x000e240000200c00 */
[----:B------:R-:W-:Y:S01]  /*1610*/  FFMA.FTZ R29, R44, R31, R29 ;  /* 0x0000001f2c1d7223 */ /* 0x000fe2000001001d */
[----:B------:R-:W-:-:S02]  /*1620*/  HADD2.F32 R31, -RZ, R5.H0_H0 ;  /* 0x20000005ff1f7230 */ /* 0x000fc40000004100 */
[----:B------:R-:W-:Y:S01]  /*1630*/  FFMA.FTZ R12, R4, R9, R23 ;  /* 0x00000009040c7223 */ /* 0x000fe20000010017 */
[----:B------:R-:W-:Y:S01]  /*1640*/  FFMA.FTZ R29, R34, R42, R29 ;  /* 0x0000002a221d7223 */ /* 0x000fe2000001001d */
[----:B------:R-:W-:Y:S01]  /*1650*/  HADD2.F32 R5, -RZ, R5.H1_H1 ;  /* 0x30000005ff057230 */ /* 0x000fe20000004100 */
[----:B------:R-:W2:Y:S01]  /*1660*/  I2F.F16 R10, R10 ;  /* 0x0000000a000a7306 */ /* 0x000ea20000200c00 */
[----:B-1----:R-:W-:-:S05]  /*1670*/  HADD2.F32 R22, -RZ, R22.H0_H0 ;  /* 0x20000016ff167230 */ /* 0x002fca0000004100 */
[----:B------:R-:W-:Y:S01]  /*1680*/  FFMA.FTZ R22, R34, R22, R25 ;  /* 0x0000001622167223 */ /* 0x000fe20000010019 */
[----:B0-----:R-:W-:Y:S01]  /*1690*/  HADD2.F32 R8, -RZ, R8.H0_H0 ;  /* 0x20000008ff087230 */ /* 0x001fe20000004100 */
[----:B------:R-:W0:Y:S04]  /*16a0*/  I2F.F16 R24, R39 ;  /* 0x0000002700187306 */ /* 0x000e280000200c00 */
[----:B------:R-:W-:Y:S01]  /*16b0*/  FFMA.FTZ R8, R8, R4, R13 ;  /* 0x0000000408087223 */ /* 0x000fe2000001000d */
[----:B--2---:R-:W-:-:S03]  /*16c0*/  HADD2.F32 R10, -RZ, R10.H0_H0 ;  /* 0x2000000aff0a7230 */ /* 0x004fc60000004100 */
        /* <DEDUP_REMOVED lines=31> */
[----:B------:R-:W-:Y:S02]  /*18c0*/  PRMT R32, R32, 0x5410, R7 ;  /* 0x0000541020207816 */ /* 0x000fe40000000007 */
[----:B------:R-:W-:Y:S02]  /*18d0*/  FFMA.FTZ R31, R5, R20, R31 ;  /* 0x00000014051f7223 */ /* 0x000fe4000001001f */
[----:B------:R-:W-:-:S02]  /*18e0*/  F2FP.F16.F32.PACK_AB R28, RZ, R28 ;  /* 0x0000001cff1c723e */ /* 0x000fc400000000ff */
[----:B------:R-:W-:Y:S01]  /*18f0*/  HFMA2.MMA R2, R32, 1, 1, R2 ;  /* 0x3c003c0020027835 */ /* 0x000fe20000000002 */
[----:B------:R-:W-:-:S05]  /*1900*/  FMUL.FTZ R31, R16, R31 ;  /* 0x0000001f101f7220 */ /* 0x000fca0000410000 */
[----:B------:R-:W-:-:S04]  /*1910*/  F2FP.F16.F32.PACK_AB R31, RZ, R31 ;  /* 0x0000001fff1f723e */ /* 0x000fc800000000ff */
[----:B------:R-:W-:-:S05]  /*1920*/  PRMT R28, R28, 0x5410, R31 ;  /* 0x000054101c1c7816 */ /* 0x000fca000000001f */
[----:B------:R-:W-:-:S07]  /*1930*/  HADD2 R0, R28, R0 ;  /* 0x000000001c007230 */ /* 0x000fce0000000000 */
.L_x_5068:
[----:B------:R-:W0:Y:S02]  /*1940*/  LDC R39, c[0x0][0x23c] ;  /* 0x00008f00ff277b82 */ /* 0x000e240000000800 */
[----:B0-----:R-:W-:-:S04]  /*1950*/  IMAD.WIDE R8, R39, 0x8, R14 ;  /* 0x0000000827087825 */ /* 0x001fc800078e020e */
[C---:B------:R-:W-:Y:S02]  /*1960*/  IMAD.WIDE R28, R39.reuse, 0x8, R8 ;  /* 0x00000008271c7825 */ /* 0x040fe400078e0208 */
[----:B------:R-:W5:Y:S02]  /*1970*/  LDG.E.128.CONSTANT R8, desc[UR6][R8.64] ;  /* 0x0000000608087981 */ /* 0x000f64000c1e9d00 */
[----:B------:R-:W-:-:S05]  /*1980*/  IMAD.WIDE R22, R39, 0x8, R28 ;  /* 0x0000000827167825 */ /* 0x000fca00078e021c */
[----:B------:R0:W5:Y:S01]  /*1990*/  LDG.E.128.CONSTANT R4, desc[UR6][R22.64] ;  /* 0x0000000616047981 */ /* 0x000162000c1e9d00 */
[----:B------:R-:W-:Y:S01]  /*19a0*/  IMAD.WIDE R26, R39, 0x8, R26 ;  /* 0x00000008271a7825 */ /* 0x000fe200078e021a */
[----:B------:R-:W-:Y:S06]  /*19b0*/  @!P1 BRA `(.L_x_5069) ;  /* 0x0000000800fc9947 */ /* 0x000fec0003800000 */
[----:B------:R-:W2:Y:S01]  /*19c0*/  LDG.E.128.CONSTANT R12, desc[UR6][R26.64] ;  /* 0x000000061a0c7981 */ /* 0x000ea2000c1e9d00 */
        /* <DEDUP_REMOVED lines=55> */
[----:B------:R-:W-:Y:S01]  /*1d40*/  I2F.F16 R9, R9 ;  /* 0x0000000900097306 */ /* 0x000fe20000200c00 */
[----:B------:R-:W-:Y:S02]  /*1d50*/  FFMA.FTZ R43, R34, R42, R43 ;  /* 0x0000002a222b7223 */ /* 0x000fe4000001002b */
[----:B------:R-:W-:Y:S02]  /*1d60*/  IADD3 R32, R32, -0x80, RZ ;  /* 0xffffff8020207810 */ /* 0x000fe40007ffe0ff */
[----:B------:R-:W-:Y:S01]  /*1d70*/  SHF.R.U32.HI R34, RZ, 0x10, R11 ;  /* 0x00000010ff227819 */ /* 0x000fe2000001160b */
[----:B0-----:R-:W-:Y:S01]  /*1d80*/  HADD2.F32 R8, -RZ, R8.H0_H0 ;  /* 0x20000008ff087230 */ /* 0x001fe20000004100 */
[----:B------:R-:W-:Y:S01]  /*1d90*/  IADD3 R11, R10, -0x80, RZ ;  /* 0xffffff800a0b7810 */ /* 0x000fe20007ffe0ff */
[----:B------:R-:W0:Y:S01]  /*1da0*/  I2F.F16 R20, R20 ;  /* 0x0000001400147306 */ /* 0x000e220000200c00 */
[----:B------:R-:W-:-:S04]  /*1db0*/  LOP3.LUT R34, R34, 0xff, RZ, 0xc0, !PT ;  /* 0x000000ff22227812 */ /* 0x000fc800078ec0ff */
[----:B------:R-:W-:-:S03]  /*1dc0*/  IADD3 R34, R34, -0x80, RZ ;  /* 0xffffff8022227810 */ /* 0x000fc60007ffe0ff */
        /* <DEDUP_REMOVED lines=35> */
[----:B------:R-:W2:Y:S01]  /*2000*/  I2F.F16 R25, R25 ;  /* 0x0000001900197306 */ /* 0x000ea20000200c00 */
[----:B0-----:R-:W-:Y:S02]  /*2010*/  IADD3 R43, R41, -0x80, RZ ;  /* 0xffffff80292b7810 */ /* 0x001fe40007ffe0ff */
[C---:B------:R-:W-:Y:S02]  /*2020*/  LOP3.LUT R41, R14.reuse, 0xff, RZ, 0xc0, !PT ;  /* 0x000000ff0e297812 */ /* 0x040fe400078ec0ff */
[----:B------:R-:W-:Y:S02]  /*2030*/  LEA.HI R33, R14, 0xffffff80, RZ, 0x8 ;  /* 0xffffff800e217811 */ /* 0x000fe400078f40ff */
[----:B------:R-:W-:Y:S01]  /*2040*/  IADD3 R44, R41, -0x80, RZ ;  /* 0xffffff80292c7810 */ /* 0x000fe20007ffe0ff */
[----:B------:R2:W0:Y:S01]  /*2050*/  I2F.F16 R24, R43 ;  /* 0x0000002b00187306 */ /* 0x0004220000200c00 */
[----:B------:R-:W-:-:S04]  /*2060*/  LOP3.LUT R41, R15, 0xff, RZ, 0xc0, !PT ;  /* 0x000000ff0f297812 */ /* 0x000fc800078ec0ff */
[----:B------:R-:W-:Y:S02]  /*2070*/  IADD3 R45, R41, -0x80, RZ ;  /* 0xffffff80292d7810 */ /* 0x000fe40007ffe0ff */
[----:B------:R-:W-:Y:S01]  /*2080*/  LOP3.LUT R41, R32, 0xff, RZ, 0xc0, !PT ;  /* 0x000000ff20297812 */ /* 0x000fe200078ec0ff */
[----:B------:R-:W3:Y:S01]  /*2090*/  I2F.F16 R31, R44 ;  /* 0x0000002c001f7306 */ /* 0x000ee20000200c00 */
[----:B--2---:R-:W-:Y:S02]  /*20a0*/  HADD2.F32 R43, -RZ, R25.H0_H0 ;  /* 0x20000019ff2b7230 */ /* 0x004fe40000004100 */
[----:B-1----:R-:W-:Y:S01]  /*20b0*/  HADD2.F32 R25, -RZ, R8.H0_H0 ;  /* 0x20000008ff197230 */ /* 0x002fe20000004100 */
        /* <DEDUP_REMOVED lines=11> */
[----:B---3--:R-:W-:Y:S01]  /*2170*/  HADD2.F32 R42, -RZ, R31.H0_H0 ;  /* 0x2000001fff2a7230 */ /* 0x008fe20000004100 */
[----:B------:R-:W-:Y:S01]  /*2180*/  IADD3 R13, R43, -0x80, RZ ;  /* 0xffffff802b0d7810 */ /* 0x000fe20007ffe0ff */
[----:B------:R-:W1:Y:S01]  /*2190*/  I2F.F16 R12, R12 ;  /* 0x0000000c000c7306 */ /* 0x000e620000200c00 */
[--C-:B------:R-:W-:Y:S02]  /*21a0*/  SHF.R.U32.HI R43, RZ, 0x8, R14.reuse ;  /* 0x00000008ff2b7819 */ /* 0x100fe4000001160e */
[----:B------:R-:W-:Y:S01]  /*21b0*/  SHF.R.U32.HI R31, RZ, 0x10, R14 ;  /* 0x00000010ff1f7819 */ /* 0x000fe2000001160e */
[----:B------:R-:W-:Y:S01]  /*21c0*/  FFMA.FTZ R34, R25, R42, R34 ;  /* 0x0000002a19227223 */ /* 0x000fe20000010022 */
[----:B------:R-:W-:Y:S02]  /*21d0*/  SHF.R.U32.HI R42, RZ, 0x8, R15 ;  /* 0x00000008ff2a7819 */ /* 0x000fe4000001160f */
[----:B------:R-:W-:Y:S01]  /*21e0*/  LOP3.LUT R43, R43, 0xff, RZ, 0xc0, !PT ;  /* 0x000000ff2b2b7812 */ /* 0x000fe200078ec0ff */
[----:B------:R-:W2:Y:S01]  /*21f0*/  I2F.F16 R13, R13 ;  /* 0x0000000d000d7306 */ /* 0x000ea20000200c00 */
[----:B------:R-:W-:Y:S01]  /*2200*/  LOP3.LUT R31, R31, 0xff, RZ, 0xc0, !PT ;  /* 0x000000ff1f1f7812 */ /* 0x000fe200078ec0ff */
[----:B0-----:R-:W-:Y:S01]  /*2210*/  HADD2.F32 R44, -RZ, R32.H0_H0 ;  /* 0x20000020ff2c7230 */ /* 0x001fe20000004100 */
[----:B------:R-:W-:-:S02]  /*2220*/  LOP3.LUT R42, R42, 0xff, RZ, 0xc0, !PT ;  /* 0x000000ff2a2a7812 */ /* 0x000fc400078ec0ff */
[----:B------:R-:W-:Y:S02]  /*2230*/  IADD3 R14, R43, -0x80, RZ ;  /* 0xffffff802b0e7810 */ /* 0x000fe40007ffe0ff */
[----:B------:R-:W-:Y:S01]  /*2240*/  SHF.R.U32.HI R43, RZ, 0x10, R15 ;  /* 0x00000010ff2b7819 */ /* 0x000fe2000001160f */
[----:B------:R-:W-:Y:S01]  /*2250*/  I2F.F16 R41, R41 ;  /* 0x0000002900297306 */ /* 0x000fe20000200c00 */
[----:B------:R-:W-:Y:S01]  /*2260*/  IADD3 R32, R31, -0x80, RZ ;  /* 0xffffff801f207810 */ /* 0x000fe20007ffe0ff */
[----:B------:R-:W-:Y:S01]  /*2270*/  FFMA.FTZ R35, R25, R44, R35 ;  /* 0x0000002c19237223 */ /* 0x000fe20000010023 */
[----:B------:R-:W-:Y:S01]  /*2280*/  IADD3 R31, R42, -0x80, RZ ;  /* 0xffffff802a1f7810 */ /* 0x000fe20007ffe0ff */
[----:B-1----:R-:W-:Y:S01]  /*2290*/  HADD2.F32 R45, -RZ, R12.H0_H0 ;  /* 0x2000000cff2d7230 */ /* 0x002fe20000004100 */
[----:B------:R-:W-:Y:S01]  /*22a0*/  LOP3.LUT R43, R43, 0xff, RZ, 0xc0, !PT ;  /* 0x000000ff2b2b7812 */ /* 0x000fe200078ec0ff */
[----:B------:R-:W-:Y:S01]  /*22b0*/  HADD2.F32 R12, -RZ, R9.H0_H0 ;  /* 0x20000009ff0c7230 */ /* 0x000fe20000004100 */
[----:B------:R-:W-:Y:S01]  /*22c0*/  LEA.HI R15, R15, 0xffffff80, RZ, 0x8 ;  /* 0xffffff800f0f7811 */ /* 0x000fe200078f40ff */
[----:B------:R-:W0:Y:S01]  /*22d0*/  I2F.F16 R14, R14 ;  /* 0x0000000e000e7306 */ /* 0x000e220000200c00 */
[----:B------:R-:W-:Y:S01]  /*22e0*/  IADD3 R42, R43, -0x80, RZ ;  /* 0xffffff802b2a7810 */ /* 0x000fe20007ffe0ff */
[----:B------:R-:W-:-:S02]  /*22f0*/  HADD2.F32 R43, -RZ, R8.H1_H1 ;  /* 0x30000008ff2b7230 */ /* 0x000fc40000004100 */
[----:B--2---:R-:W-:Y:S02]  /*2300*/  HADD2.F32 R44, -RZ, R13.H0_H0 ;  /* 0x2000000dff2c7230 */ /* 0x004fe40000004100 */
[----:B------:R-:W-:Y:S02]  /*2310*/  HADD2.F32 R9, -RZ, R9.H1_H1 ;  /* 0x30000009ff097230 */ /* 0x000fe40000004100 */
[----:B------:R-:W-:Y:S01]  /*2320*/  FFMA.FTZ R13, R45, R43, R30 ;  /* 0x0000002b2d0d7223 */ /* 0x000fe2000001001e */
[----:B------:R-:W-:Y:S01]  /*2330*/  I2F.F16 R31, R31 ;  /* 0x0000001f001f7306 */ /* 0x000fe20000200c00 */
[----:B------:R-:W-:Y:S01]  /*2340*/  FFMA.FTZ R45, R43, R44, R20 ;  /* 0x0000002c2b2d7223 */ /* 0x000fe20000010014 */
[----:B0-----:R-:W-:-:S06]  /*2350*/  HADD2.F32 R20, -RZ, R14.H0_H0 ;  /* 0x2000000eff147230 */ /* 0x001fcc0000004100 */
[----:B------:R-:W0:Y:S01]  /*2360*/  I2F.F16 R24, R24 ;  /* 0x0000001800187306 */ /* 0x000e220000200c00 */
[----:B------:R-:W-:-:S05]  /*2370*/  HADD2.F32 R14, -RZ, R41.H0_H0 ;  /* 0x20000029ff0e7230 */ /* 0x000fca0000004100 */
[----:B------:R-:W-:Y:S02]  /*2380*/  FFMA.FTZ R13, R14, R12, R13 ;  /* 0x0000000c0e0d7223 */ /* 0x000fe4000001000d */
[----:B------:R1:W2:Y:S01]  /*2390*/  I2F.F16 R25, R32 ;  /* 0x0000002000197306 */ /* 0x0002a20000200c00 */
[----:B0-----:R-:W-:-:S07]  /*23a0*/  HADD2.F32 R24, -RZ, R24.H0_H0 ;  /* 0x20000018ff187230 */ /* 0x001fce0000004100 */
[----:B------:R-:W0:Y:S01]  /*23b0*/  I2F.F16 R8, R42 ;  /* 0x0000002a00087306 */ /* 0x000e220000200c00 */
[----:B-1----:R-:W-:Y:S02]  /*23c0*/  HADD2.F32 R32, -RZ, R31.H0_H0 ;  /* 0x2000001fff207230 */ /* 0x002fe40000004100 */
[----:B------:R-:W-:-:S03]  /*23d0*/  FFMA.FTZ R24, R12, R24, R45 ;  /* 0x000000180c187223 */ /* 0x000fc6000001002d */
[C---:B------:R-:W-:Y:S01]  /*23e0*/  FFMA.FTZ R35, R43.reuse, R32, R35 ;  /* 0x000000202b237223 */ /* 0x040fe20000010023 */
[----:B--2---:R-:W-:Y:S01]  /*23f0*/  HADD2.F32 R30, -RZ, R25.H0_H0 ;  /* 0x20000019ff1e7230 */ /* 0x004fe20000004100 */
[----:B------:R-:W1:Y:S01]  /*2400*/  I2F.F16 R10, R10 ;  /* 0x0000000a000a7306 */ /* 0x000e620000200c00 */
[----:B------:R-:W-:-:S04]  /*2410*/  FFMA.FTZ R25, R43, R20, R34 ;  /* 0x000000142b197223 */ /* 0x000fc80000010022 */
[C---:B------:R-:W-:Y:S01]  /*2420*/  FFMA.FTZ R25, R12.reuse, R30, R25 ;  /* 0x0000001e0c197223 */ /* 0x040fe20000010019 */
[----:B0-----:R-:W-:Y:S02]  /*2430*/  HADD2.F32 R20, -RZ, R8.H0_H0 ;  /* 0x20000008ff147230 */ /* 0x001fe40000004100 */
[----:B------:R-:W0:Y:S01]  /*2440*/  I2F.F16 R33, R33 ;  /* 0x0000002100217306 */ /* 0x000e220000200c00 */
[----:B------:R-:W-:Y:S02]  /*2450*/  HADD2.F32 R8, -RZ, R11.H0_H0 ;  /* 0x2000000bff087230 */ /* 0x000fe40000004100 */
[----:B------:R-:W-:-:S03]  /*2460*/  FFMA.FTZ R35, R12, R20, R35 ;  /* 0x000000140c237223 */ /* 0x000fc60000010023 */
[----:B------:R-:W-:Y:S01]  /*2470*/  FFMA.FTZ R11, R9, R8, R24 ;  /* 0x00000008090b7223 */ /* 0x000fe20000010018 */
[----:B-1----:R-:W-:Y:S01]  /*2480*/  HADD2.F32 R10, -RZ, R10.H0_H0 ;  /* 0x2000000aff0a7230 */ /* 0x002fe20000004100 */
[----:B------:R-:W1:Y:S02]  /*2490*/  I2F.F16 R15, R15 ;  /* 0x0000000f000f7306 */ /* 0x000e640000200c00 */
[----:B------:R-:W-:Y:S02]  /*24a0*/  FMUL.FTZ R11, R18, R11 ;  /* 0x0000000b120b7220 */ /* 0x000fe40000410000 */
[----:B------:R-:W-:Y:S01]  /*24b0*/  FFMA.FTZ R10, R10, R9, R13 ;  /* 0x000000090a0a7223 */ /* 0x000fe2000001000d */
[----:B0-----:R-:W-:-:S03]  /*24c0*/  HADD2.F32 R14, -RZ, R33.H0_H0 ;  /* 0x20000021ff0e7230 */ /* 0x001fc60000004100 */
        /* <DEDUP_REMOVED lines=14> */
.L_x_5069:
[----:B-----5:R1:W5:Y:S01]  /*25b0*/  LDG.E.128.CONSTANT R8, desc[UR6][R28.64] ;  /* 0x000000061c087981 */ /* 0x020362000c1e9d00 */
[----:B------:R-:W-:Y:S01]  /*25c0*/  UIADD3 UR4, UR5, 0x40, URZ ;  /* 0x0000004005047890 */ /* 0x000fe2000fffe03f */
[----:B------:R-:W-:Y:S01]  /*25d0*/  IMAD.WIDE R26, R39, 0x8, R26 ;  /* 0x00000008271a7825 */ /* 0x000fe200078e021a */
[----:B------:R-:W-:Y:S10]  /*25e0*/  @!P1 BRA `(.L_x_5070) ;  /* 0x0000000800fc9947 */ /* 0x000ff40003800000 */
[----:B------:R-:W2:Y:S01]  /*25f0*/  LDG.E.128.CONSTANT R12, desc[UR6][R26.64] ;  /* 0x000000061a0c7981 */ /* 0x000ea2000c1e9d00 */
[----:B-1---5:R-:W-:Y:S02]  /*2600*/  LOP3.LUT R29, R9, 0xff, RZ, 0xc0, !PT ;  /* 0x000000ff091d7812 */ /* 0x022fe400078ec0ff */
[----:B------:R-:W-:Y:S01]  /*2610*/  LOP3.LUT R20, R8, 0xff, RZ, 0xc0, !PT ;  /* 0x000000ff08147812 */ /* 0x000fe200078ec0ff */
[----:B------:R-:W1:Y:S01]  /*2620*/  LDS.64 R24, [UR5+0x20] ;  /* 0x00002005ff187984 */ /* 0x000e620008000a00 */
[----:B------:R-:W-:Y:S02]  /*2630*/  IADD3 R43, R29, -0x80, RZ ;  /* 0xffffff801d2b7810 */ /* 0x000fe40007ffe0ff */
[----:B------:R-:W-:Y:S02]  /*2640*/  LOP3.LUT R29, R10, 0xff, RZ, 0xc0, !PT ;  /* 0x000000ff0a1d7812 */ /* 0x000fe400078ec0ff */
[----:B------:R-:W-:Y:S02]  /*2650*/  LOP3.LUT R34, R11, 0xff, RZ, 0xc0, !PT ;  /* 0x000000ff0b227812 */ /* 0x000fe400078ec0ff */
[----:B------:R-:W-:Y:S01]  /*2660*/  IADD3 R31, R29, -0x80, RZ ;  /* 0xffffff801d1f7810 */ /* 0x000fe20007ffe0ff */
[----:B------:R-:W3:Y:S01]  /*2670*/  I2F.F16 R43, R43 ;  /* 0x0000002b002b7306 */ /* 0x000ee20000200c00 */
[----:B------:R-:W-:-:S02]  /*2680*/  SHF.R.U32.HI R29, RZ, 0x8, R8 ;  /* 0x00000008ff1d7819 */ /* 0x000fc40000011608 */
[----:B------:R-:W-:Y:S02]  /*2690*/  IADD3 R20, R20, -0x80, RZ ;  /* 0xffffff8014147810 */ /* 0x000fe40007ffe0ff */
        /* <DEDUP_REMOVED lines=16> */
[----:B---3--:R-:W-:Y:S02]  /*27a0*/  HADD2.F32 R31, -RZ, R31.H0_H0 ;  /* 0x2000001fff1f7230 */ /* 0x008fe40000004100 */
[----:B------:R-:W3:Y:S01]  /*27b0*/  I2F.F16 R35, R35 ;  /* 0x0000002300237306 */ /* 0x000ee20000200c00 */
[--C-:B-1----:R-:W-:Y:S01]  /*27c0*/  HADD2.F32 R20, -RZ, R24.reuse.H0_H0 ;  /* 0x20000018ff147230 */ /* 0x102fe20000004100 */
[----:B------:R-:W-:Y:S01]  /*27d0*/  LOP3.LUT R8, R8, 0xff, RZ, 0xc0, !PT ;  /* 0x000000ff08087812 */ /* 0x000fe200078ec0ff */
[----:B------:R-:W-:Y:S01]  /*27e0*/  HADD2.F32 R44, -RZ, R24.H1_H1 ;  /* 0x30000018ff2c7230 */ /* 0x000fe20000004100 */
[----:B------:R-:W-:Y:S02]  /*27f0*/  SHF.R.U32.HI R10, RZ, 0x10, R10 ;  /* 0x00000010ff0a7819 */ /* 0x000fe4000001160a */
[----:B0-----:R-:W-:Y:S01]  /*2800*/  FFMA.FTZ R42, R33, R20, RZ ;  /* 0x00000014212a7223 */ /* 0x001fe200000100ff */
[----:B----4-:R-:W-:-:S02]  /*2810*/  HADD2.F32 R29, -RZ, R29.H0_H0 ;  /* 0x2000001dff1d7230 */ /* 0x010fc40000004100 */
[C---:B------:R-:W-:Y:S01]  /*2820*/  FFMA.FTZ R33, R20.reuse, R43, RZ ;  /* 0x0000002b14217223 */ /* 0x040fe200000100ff */
[C---:B------:R-:W-:Y:S01]  /*2830*/  FFMA.FTZ R31, R20.reuse, R31, RZ ;  /* 0x0000001f141f7223 */ /* 0x040fe200000100ff */
[----:B------:R-:W0:Y:S01]  /*2840*/  I2F.F16 R34, R34 ;  /* 0x0000002200227306 */ /* 0x000e220000200c00 */
[----:B------:R-:W-:Y:S01]  /*2850*/  IADD3 R43, R41, -0x80, RZ ;  /* 0xffffff80292b7810 */ /* 0x000fe20007ffe0ff */
[----:B------:R-:W-:Y:S01]  /*2860*/  FFMA.FTZ R29, R20, R29, RZ ;  /* 0x0000001d141d7223 */ /* 0x000fe200000100ff */
[----:B------:R-:W-:Y:S01]  /*2870*/  SHF.R.U32.HI R20, RZ, 0x8, R11 ;  /* 0x00000008ff147819 */ /* 0x000fe2000001160b */
[----:B---3--:R-:W-:Y:S01]  /*2880*/  HADD2.F32 R35, -RZ, R35.H0_H0 ;  /* 0x20000023ff237230 */ /* 0x008fe20000004100 */
[----:B------:R-:W-:Y:S02]  /*2890*/  LEA.HI R30, R9, 0xffffff80, RZ, 0x8 ;  /* 0xffffff80091e7811 */ /* 0x000fe400078f40ff */
[----:B------:R-:W-:Y:S01]  /*28a0*/  LOP3.LUT R20, R20, 0xff, RZ, 0xc0, !PT ;  /* 0x000000ff14147812 */ /* 0x000fe200078ec0ff */
[----:B------:R-:W1:Y:S01]  /*28b0*/  I2F.F16 R43, R43 ;  /* 0x0000002b002b7306 */ /* 0x000e620000200c00 */
[----:B------:R-:W-:Y:S01]  /*28c0*/  FFMA.FTZ R35, R35, R44, R42 ;  /* 0x0000002c23237223 */ /* 0x000fe2000001002a */
[----:B------:R-:W-:-:S02]  /*28d0*/  LOP3.LUT R10, R10, 0xff, RZ, 0xc0, !PT ;  /* 0x000000ff0a0a7812 */ /* 0x000fc400078ec0ff */
[----:B------:R-:W-:Y:S01]  /*28e0*/  IADD3 R45, R20, -0x80, RZ ;  /* 0xffffff80142d7810 */ /* 0x000fe20007ffe0ff */
[----:B0-----:R-:W-:Y:S01]  /*28f0*/  HADD2.F32 R34, -RZ, R34.H0_H0 ;  /* 0x20000022ff227230 */ /* 0x001fe20000004100 */
[----:B------:R-:W-:Y:S02]  /*2900*/  LEA.HI R20, R11, 0xffffff80, RZ, 0x8 ;  /* 0xffffff800b147811 */ /* 0x000fe400078f40ff */
[----:B------:R-:W0:Y:S01]  /*2910*/  I2F.F16 R42, R45 ;  /* 0x0000002d002a7306 */ /* 0x000e220000200c00 */
[----:B------:R-:W-:Y:S01]  /*2920*/  SHF.R.U32.HI R11, RZ, 0x10, R11 ;  /* 0x00000010ff0b7819 */ /* 0x000fe2000001160b */
[----:B------:R-:W-:Y:S01]  /*2930*/  FFMA.FTZ R41, R44, R34, R33 ;  /* 0x000000222c297223 */ /* 0x000fe20000010021 */
[----:B------:R-:W-:Y:S02]  /*2940*/  IADD3 R10, R10, -0x80, RZ ;  /* 0xffffff800a0a7810 */ /* 0x000fe40007ffe0ff */
[----:B------:R-:W-:Y:S01]  /*2950*/  LOP3.LUT R11, R11, 0xff, RZ, 0xc0, !PT ;  /* 0x000000ff0b0b7812 */ /* 0x000fe200078ec0ff */
[----:B-1----:R-:W-:-:S02]  /*2960*/  HADD2.F32 R34, -RZ, R43.H0_H0 ;  /* 0x2000002bff227230 */ /* 0x002fc40000004100 */
[----:B------:R-:W1:Y:S03]  /*2970*/  I2F.F16 R32, R32 ;  /* 0x0000002000207306 */ /* 0x000e660000200c00 */
[----:B------:R-:W-:Y:S01]  /*2980*/  FFMA.FTZ R34, R44, R34, R31 ;  /* 0x000000222c227223 */ /* 0x000fe2000001001f */
[----:B0-----:R-:W-:Y:S01]  /*2990*/  HADD2.F32 R33, -RZ, R42.H0_H0 ;  /* 0x2000002aff217230 */ /* 0x001fe20000004100 */
[----:B------:R-:W-:-:S03]  /*29a0*/  SHF.R.U32.HI R42, RZ, 0x10, R9 ;  /* 0x00000010ff2a7819 */ /* 0x000fc60000011609 */
[----:B------:R-:W-:Y:S01]  /*29b0*/  I2F.F16 R10, R10 ;  /* 0x0000000a000a7306 */ /* 0x000fe20000200c00 */
[----:B------:R-:W-:Y:S02]  /*29c0*/  IADD3 R9, R8, -0x80, RZ ;  /* 0xffffff8008097810 */ /* 0x000fe40007ffe0ff */
[----:B------:R-:W-:Y:S01]  /*29d0*/  LOP3.LUT R42, R42, 0xff, RZ, 0xc0, !PT ;  /* 0x000000ff2a2a7812 */ /* 0x000fe200078ec0ff */
[----:B------:R-:W-:Y:S01]  /*29e0*/  FFMA.FTZ R33, R44, R33, R29 ;  /* 0x000000212c217223 */ /* 0x000fe2000001001d */
[----:B-1----:R-:W-:Y:S02]  /*29f0*/  HADD2.F32 R32, -RZ, R32.H0_H0 ;  /* 0x20000020ff207230 */ /* 0x002fe40000004100 */
[----:B------:R-:W-:Y:S01]  /*2a00*/  IADD3 R42, R42, -0x80, RZ ;  /* 0xffffff802a2a7810 */ /* 0x000fe20007ffe0ff */
[----:B------:R0:W1:Y:S08]  /*2a10*/  I2F.F16 R8, R9 ;  /* 0x0000000900087306 */ /* 0x0000700000200c00 */
[----:B------:R-:W-:Y:S01]  /*2a20*/  I2F.F16 R42, R42 ;  /* 0x0000002a002a7306 */ /* 0x000fe20000200c00 */
[----:B0-----:R-:W-:Y:S01]  /*2a30*/  IADD3 R9, R11, -0x80, RZ ;  /* 0xffffff800b097810 */ /* 0x001fe20007ffe0ff */
[----:B-1----:R-:W-:-:S06]  /*2a40*/  HADD2.F32 R44, -RZ, R8.H0_H0 ;  /* 0x20000008ff2c7230 */ /* 0x002fcc0000004100 */
        /* <DEDUP_REMOVED lines=9> */
[----:B--2---:R-:W-:Y:S02]  /*2ae0*/  LEA.HI R43, R13, 0xffffff80, RZ, 0x8 ;  /* 0xffffff800d2b7811 */ /* 0x004fe400078f40ff */
[----:B------:R-:W-:-:S04]  /*2af0*/  LOP3.LUT R11, R12, 0xff, RZ, 0xc0, !PT ;  /* 0x000000ff0c0b7812 */ /* 0x000fc800078ec0ff */
[----:B------:R0:W-:Y:S01]  /*2b00*/  I2F.F16 R29, R43 ;  /* 0x0000002b001d7306 */ /* 0x0001e20000200c00 */
[----:B------:R-:W-:Y:S02]  /*2b10*/  LOP3.LUT R9, R14, 0xff, RZ, 0xc0, !PT ;  /* 0x000000ff0e097812 */ /* 0x000fe400078ec0ff */
[----:B------:R-:W-:Y:S02]  /*2b20*/  LEA.HI R24, R12, 0xffffff80, RZ, 0x8 ;  /* 0xffffff800c187811 */ /* 0x000fe400078f40ff */
[----:B------:R-:W-:Y:S02]  /*2b30*/  IADD3 R44, R9, -0x80, RZ ;  /* 0xffffff80092c7810 */ /* 0x000fe40007ffe0ff */
[----:B------:R-:W-:Y:S01]  /*2b40*/  LEA.HI R31, R14, 0xffffff80, RZ, 0x8 ;  /* 0xffffff800e1f7811 */ /* 0x000fe200078f40ff */
        /* <DEDUP_REMOVED lines=26> */
[----:B--2---:R-:W-:Y:S01]  /*2cf0*/  HADD2.F32 R25, -RZ, R25.H0_H0 ;  /* 0x20000019ff197230 */ /* 0x004fe20000004100 */
[----:B------:R-:W-:Y:S01]  /*2d00*/  LOP3.LUT R42, R42, 0xff, RZ, 0xc0, !PT ;  /* 0x000000ff2a2a7812 */ /* 0x000fe200078ec0ff */
[----:B------:R-:W0:Y:S01]  /*2d10*/  I2F.F16 R35, R45 ;  /* 0x0000002d00237306 */ /* 0x000e220000200c00 */
[----:B------:R-:W-:Y:S01]  /*2d20*/  IADD3 R11, R43, -0x80, RZ ;  /* 0xffffff802b0b7810 */ /* 0x000fe20007ffe0ff */
[----:B------:R-:W-:Y:S01]  /*2d30*/  HADD2.F32 R43, -RZ, R20.H0_H0 ;  /* 0x20000014ff2b7230 */ /* 0x000fe20000004100 */
[----:B------:R-:W-:-:S02]  /*2d40*/  SHF.R.U32.HI R20, RZ, 0x10, R13 ;  /* 0x00000010ff147819 */ /* 0x000fc4000001160d */
[----:B------:R-:W-:Y:S02]  /*2d50*/  IADD3 R13, R42, -0x80, RZ ;  /* 0xffffff802a0d7810 */ /* 0x000fe40007ffe0ff */
[--C-:B------:R-:W-:Y:S01]  /*2d60*/  SHF.R.U32.HI R42, RZ, 0x8, R14.reuse ;  /* 0x00000008ff2a7819 */ /* 0x100fe2000001160e */
[----:B------:R-:W-:Y:S01]  /*2d70*/  FFMA.FTZ R33, R34, R43, R33 ;  /* 0x0000002b22217223 */ /* 0x000fe20000010021 */
[----:B------:R-:W-:Y:S01]  /*2d80*/  LOP3.LUT R20, R20, 0xff, RZ, 0xc0, !PT ;  /* 0x000000ff14147812 */ /* 0x000fe200078ec0ff */
[----:B------:R-:W2:Y:S01]  /*2d90*/  I2F.F16 R12, R12 ;  /* 0x0000000c000c7306 */ /* 0x000ea20000200c00 */
[----:B------:R-:W-:Y:S01]  /*2da0*/  LOP3.LUT R42, R42, 0xff, RZ, 0xc0, !PT ;  /* 0x000000ff2a2a7812 */ /* 0x000fe200078ec0ff */
[----:B------:R-:W-:Y:S01]  /*2db0*/  HADD2.F32 R43, -RZ, R10.H0_H0 ;  /* 0x2000000aff2b7230 */ /* 0x000fe20000004100 */
[----:B---3--:R-:W-:Y:S02]  /*2dc0*/  SHF.R.U32.HI R44, RZ, 0x10, R14 ;  /* 0x00000010ff2c7819 */ /* 0x008fe4000001160e */
[----:B------:R-:W-:Y:S01]  /*2dd0*/  IADD3 R14, R42, -0x80, RZ ;  /* 0xffffff802a0e7810 */ /* 0x000fe20007ffe0ff */
[----:B0-----:R-:W-:Y:S01]  /*2de0*/  HADD2.F32 R45, -RZ, R35.H0_H0 ;  /* 0x20000023ff2d7230 */ /* 0x001fe20000004100 */
[----:B------:R-:W-:Y:S01]  /*2df0*/  IADD3 R34, R20, -0x80, RZ ;  /* 0xffffff8014227810 */ /* 0x000fe20007ffe0ff */
[--C-:B-1----:R-:W-:Y:S01]  /*2e00*/  HADD2.F32 R20, -RZ, R8.reuse.H0_H0 ;  /* 0x20000008ff147230 */ /* 0x102fe20000004100 */
[----:B------:R-:W-:Y:S01]  /*2e10*/  SHF.R.U32.HI R42, RZ, 0x8, R15 ;  /* 0x00000008ff2a7819 */ /* 0x000fe2000001160f */
[----:B------:R-:W0:Y:S01]  /*2e20*/  I2F.F16 R13, R13 ;  /* 0x0000000d000d7306 */ /* 0x000e220000200c00 */
[----:B------:R-:W-:Y:S01]  /*2e30*/  LOP3.LUT R44, R44, 0xff, RZ, 0xc0, !PT ;  /* 0x000000ff2c2c7812 */ /* 0x000fe200078ec0ff */
[----:B------:R-:W-:Y:S01]  /*2e40*/  HADD2.F32 R35, -RZ, R8.H1_H1 ;  /* 0x30000008ff237230 */ /* 0x000fe20000004100 */
[----:B------:R-:W-:Y:S01]  /*2e50*/  LOP3.LUT R42, R42, 0xff, RZ, 0xc0, !PT ;  /* 0x000000ff2a2a7812 */ /* 0x000fe200078ec0ff */
[----:B------:R-:W-:Y:S01]  /*2e60*/  FFMA.FTZ R41, R20, R25, R41 ;  /* 0x0000001914297223 */ /* 0x000fe20000010029 */
[----:B------:R-:W-:Y:S01]  /*2e70*/  IADD3 R25, R44, -0x80, RZ ;  /* 0xffffff802c197810 */ /* 0x000fe20007ffe0ff */
[----:B------:R-:W-:Y:S01]  /*2e80*/  FFMA.FTZ R32, R43, R20, R32 ;  /* 0x000000142b207223 */ /* 0x000fe20000010020 */
[----:B------:R-:W-:Y:S01]  /*2e90*/  IADD3 R42, R42, -0x80, RZ ;  /* 0xffffff802a2a7810 */ /* 0x000fe20007ffe0ff */
[----:B------:R1:W3:Y:S01]  /*2ea0*/  I2F.F16 R10, R34 ;  /* 0x00000022000a7306 */ /* 0x0002e20000200c00 */
[----:B------:R-:W-:-:S05]  /*2eb0*/  HADD2.F32 R43, -RZ, R30.H0_H0 ;  /* 0x2000001eff2b7230 */ /* 0x000fca0000004100 */
[----:B------:R-:W-:Y:S01]  /*2ec0*/  FFMA.FTZ R28, R20, R43, R28 ;  /* 0x0000002b141c7223 */ /* 0x000fe2000001001c */
[----:B--2---:R-:W-:Y:S01]  /*2ed0*/  HADD2.F32 R43, -RZ, R12.H0_H0 ;  /* 0x2000000cff2b7230 */ /* 0x004fe20000004100 */
[----:B------:R-:W2:Y:S01]  /*2ee0*/  I2F.F16 R14, R14 ;  /* 0x0000000e000e7306 */ /* 0x000ea20000200c00 */
[----:B-1----:R-:W-:Y:S01]  /*2ef0*/  SHF.R.U32.HI R34, RZ, 0x10, R15 ;  /* 0x00000010ff227819 */ /* 0x002fe2000001160f */
[----:B0-----:R-:W-:Y:S01]  /*2f00*/  HADD2.F32 R44, -RZ, R13.H0_H0 ;  /* 0x2000000dff2c7230 */ /* 0x001fe20000004100 */
[----:B------:R-:W-:Y:S01]  /*2f10*/  LEA.HI R15, R15, 0xffffff80, RZ, 0x8 ;  /* 0xffffff800f0f7811 */ /* 0x000fe200078f40ff */
[----:B------:R-:W-:Y:S01]  /*2f20*/  FFMA.FTZ R13, R43, R35, R32 ;  /* 0x000000232b0d7223 */ /* 0x000fe20000010020 */
[----:B------:R-:W-:Y:S01]  /*2f30*/  LOP3.LUT R34, R34, 0xff, RZ, 0xc0, !PT ;  /* 0x000000ff22227812 */ /* 0x000fe200078ec0ff */
[----:B------:R-:W-:Y:S01]  /*2f40*/  FFMA.FTZ R20, R20, R45, R33 ;  /* 0x0000002d14147223 */ /* 0x000fe20000010021 */
[----:B------:R-:W-:Y:S01]  /*2f50*/  HADD2.F32 R12, -RZ, R9.H0_H0 ;  /* 0x20000009ff0c7230 */ /* 0x000fe20000004100 */
[----:B------:R-:W0:Y:S01]  /*2f60*/  I2F.F16 R30, R42 ;  /* 0x0000002a001e7306 */ /* 0x000e220000200c00 */
[----:B------:R-:W-:Y:S01]  /*2f70*/  IADD3 R34, R34, -0x80, RZ ;  /* 0xffffff8022227810 */ /* 0x000fe20007ffe0ff */
[----:B---3--:R-:W-:-:S02]  /*2f80*/  HADD2.F32 R10, -RZ, R10.H0_H0 ;  /* 0x2000000aff0a7230 */ /* 0x008fc40000004100 */
[----:B------:R-:W-:Y:S01]  /*2f90*/  FFMA.FTZ R41, R35, R44, R41 ;  /* 0x0000002c23297223 */ /* 0x000fe20000010029 */
[----:B------:R-:W-:Y:S02]  /*2fa0*/  HADD2.F32 R9, -RZ, R9.H1_H1 ;  /* 0x30000009ff097230 */ /* 0x000fe40000004100 */
[----:B--2---:R-:W-:Y:S01]  /*2fb0*/  HADD2.F32 R32, -RZ, R14.H0_H0 ;  /* 0x2000000eff207230 */ /* 0x004fe20000004100 */
        /* <DEDUP_REMOVED lines=34> */
.L_x_5070:
[----:B------:R-:W-:Y:S01]  /*31e0*/  IMAD.WIDE R26, R39, 0x8, R26 ;  /* 0x00000008271a7825 */ /* 0x000fe200078e021a */
[----:B------:R-:W-:Y:S06]  /*31f0*/  @!P1 BRA `(.L_x_5071) ;  /* 0x0000000800fc9947 */ /* 0x000fec0003800000 */
[----:B-----5:R-:W2:Y:S01]  /*3200*/  LDG.E.128.CONSTANT R8, desc[UR6][R26.64] ;  /* 0x000000061a087981 */ /* 0x020ea2000c1e9d00 */
[----:B------:R-:W-:Y:S02]  /*3210*/  LOP3.LUT R12, R4, 0xff, RZ, 0xc0, !PT ;  /* 0x000000ff040c7812 */ /* 0x000fe400078ec0ff */
[----:B------:R-:W-:Y:S02]  /*3220*/  SHF.R.U32.HI R24, RZ, 0x8, R4 ;  /* 0x00000008ff187819 */ /* 0x000fe40000011604 */
[----:B------:R-:W-:Y:S02]  /*3230*/  IADD3 R25, R12, -0x80, RZ ;  /* 0xffffff800c197810 */ /* 0x000fe40007ffe0ff */
[----:B------:R-:W-:Y:S02]  /*3240*/  LOP3.LUT R12, R5, 0xff, RZ, 0xc0, !PT ;  /* 0x000000ff050c7812 */ /* 0x000fe400078ec0ff */
[----:B------:R-:W-:Y:S02]  /*3250*/  LEA.HI R31, R4, 0xffffff80, RZ, 0x8 ;  /* 0xffffff80041f7811 */ /* 0x000fe400078f40ff */
[----:B------:R-:W-:Y:S01]  /*3260*/  IADD3 R43, R12, -0x80, RZ ;  /* 0xffffff800c2b7810 */ /* 0x000fe20007ffe0ff */
[----:B------:R-:W3:Y:S01]  /*3270*/  I2F.F16 R25, R25 ;  /* 0x0000001900197306 */ /* 0x000ee20000200c00 */
[----:B------:R-:W-:-:S02]  /*3280*/  LOP3.LUT R12, R6, 0xff, RZ, 0xc0, !PT ;  /* 0x000000ff060c7812 */ /* 0x000fc400078ec0ff */
[----:B------:R-:W-:Y:S02]  /*3290*/  SHF.R.U32.HI R4, RZ, 0x10, R4 ;  /* 0x00000010ff047819 */ /* 0x000fe40000011604 */
[----:B------:R-:W-:Y:S02]  /*32a0*/  IADD3 R41, R12, -0x80, RZ ;  /* 0xffffff800c297810 */ /* 0x000fe40007ffe0ff */
[----:B------:R-:W-:Y:S01]  /*32b0*/  LOP3.LUT R12, R7, 0xff, RZ, 0xc0, !PT ;  /* 0x000000ff070c7812 */ /* 0x000fe200078ec0ff */
[----:B------:R-:W4:Y:S01]  /*32c0*/  I2F.F16 R43, R43 ;  /* 0x0000002b002b7306 */ /* 0x000f220000200c00 */
[----:B------:R-:W-:Y:S02]  /*32d0*/  LOP3.LUT R32, R24, 0xff, RZ, 0xc0, !PT ;  /* 0x000000ff18207812 */ /* 0x000fe400078ec0ff */
[----:B------:R-:W-:Y:S02]  /*32e0*/  IADD3 R15, R12, -0x80, RZ ;  /* 0xffffff800c0f7810 */ /* 0x000fe40007ffe0ff */
[----:B------:R-:W0:Y:S01]  /*32f0*/  LDS.64 R12, [UR5+0x30] ;  /* 0x00003005ff0c7984 */ /* 0x000e220008000a00 */
[----:B------:R-:W-:Y:S01]  /*3300*/  LOP3.LUT R4, R4, 0xff, RZ, 0xc0, !PT ;  /* 0x000000ff04047812 */ /* 0x000fe200078ec0ff */
[----:B---3--:R-:W-:Y:S01]  /*3310*/  HADD2.F32 R25, -RZ, R25.H0_H0 ;  /* 0x20000019ff197230 */ /* 0x008fe20000004100 */
[----:B------:R-:W-:Y:S01]  /*3320*/  I2F.F16 R41, R41 ;  /* 0x0000002900297306 */ /* 0x000fe20000200c00 */
[----:B------:R-:W-:-:S02]  /*3330*/  IADD3 R33, R32, -0x80, RZ ;  /* 0xffffff8020217810 */ /* 0x000fc40007ffe0ff */
[----:B------:R-:W-:Y:S02]  /*3340*/  LEA.HI R30, R5, 0xffffff80, RZ, 0x8 ;  /* 0xffffff80051e7811 */ /* 0x000fe400078f40ff */
[--C-:B------:R-:W-:Y:S02]  /*3350*/  SHF.R.U32.HI R32, RZ, 0x8, R5.reuse ;  /* 0x00000008ff207819 */ /* 0x100fe40000011605 */
[----:B------:R-:W-:Y:S01]  /*3360*/  SHF.R.U32.HI R5, RZ, 0x10, R5 ;  /* 0x00000010ff057819 */ /* 0x000fe20000011605 */
[----:B------:R-:W3:Y:S01]  /*3370*/  I2F.F16 R15, R15 ;  /* 0x0000000f000f7306 */ /* 0x000ee20000200c00 */
[----:B------:R-:W-:Y:S01]  /*3380*/  IADD3 R4, R4, -0x80, RZ ;  /* 0xffffff8004047810 */ /* 0x000fe20007ffe0ff */
[----:B----4-:R-:W-:Y:S01]  /*3390*/  HADD2.F32 R43, -RZ, R43.H0_H0 ;  /* 0x2000002bff2b7230 */ /* 0x010fe20000004100 */
[----:B------:R-:W-:Y:S02]  /*33a0*/  SHF.R.U32.HI R42, RZ, 0x8, R6 ;  /* 0x00000008ff2a7819 */ /* 0x000fe40000011606 */
[----:B------:R-:W-:-:S02]  /*33b0*/  LOP3.LUT R34, R32, 0xff, RZ, 0xc0, !PT ;  /* 0x000000ff20227812 */ /* 0x000fc400078ec0ff */
[----:B------:R-:W-:Y:S01]  /*33c0*/  LOP3.LUT R5, R5, 0xff, RZ, 0xc0, !PT ;  /* 0x000000ff05057812 */ /* 0x000fe200078ec0ff */
[----:B------:R0:W-:Y:S01]  /*33d0*/  I2F.F16 R32, R4 ;  /* 0x0000000400207306 */ /* 0x0001e20000200c00 */
[----:B------:R-:W-:Y:S02]  /*33e0*/  LOP3.LUT R42, R42, 0xff, RZ, 0xc0, !PT ;  /* 0x000000ff2a2a7812 */ /* 0x000fe400078ec0ff */
[----:B------:R-:W-:Y:S02]  /*33f0*/  LEA.HI R14, R6, 0xffffff80, RZ, 0x8 ;  /* 0xffffff80060e7811 */ /* 0x000fe400078f40ff */
[----:B------:R-:W-:Y:S01]  /*3400*/  IADD3 R34, R34, -0x80, RZ ;  /* 0xffffff8022227810 */ /* 0x000fe20007ffe0ff */
[----:B---3--:R-:W-:Y:S02]  /*3410*/  HADD2.F32 R15, -RZ, R15.H0_H0 ;  /* 0x2000000fff0f7230 */ /* 0x008fe40000004100 */
[----:B------:R-:W3:Y:S01]  /*3420*/  I2F.F16 R33, R33 ;  /* 0x0000002100217306 */ /* 0x000ee20000200c00 */
[----:B------:R-:W-:-:S07]  /*3430*/  LEA.HI R20, R7, 0xffffff80, RZ, 0x8 ;  /* 0xffffff8007147811 */ /* 0x000fce00078f40ff */
[----:B------:R-:W4:Y:S01]  /*3440*/  I2F.F16 R34, R34 ;  /* 0x0000002200227306 */ /* 0x000f220000200c00 */
[--C-:B0-----:R-:W-:Y:S02]  /*3450*/  HADD2.F32 R4, -RZ, R12.reuse.H0_H0 ;  /* 0x2000000cff047230 */ /* 0x101fe40000004100 */
[----:B------:R-:W-:-:S05]  /*3460*/  HADD2.F32 R44, -RZ, R12.H1_H1 ;  /* 0x3000000cff2c7230 */ /* 0x000fca0000004100 */
[----:B------:R-:W-:Y:S01]  /*3470*/  I2F.F16 R31, R31 ;  /* 0x0000001f001f7306 */ /* 0x000fe20000200c00 */
[----:B---3--:R-:W-:Y:S02]  /*3480*/  HADD2.F32 R33, -RZ, R33.H0_H0 ;  /* 0x20000021ff217230 */ /* 0x008fe40000004100 */
[----:B------:R-:W-:Y:S01]  /*3490*/  FFMA.FTZ R15, R4, R15, RZ ;  /* 0x0000000f040f7223 */ /* 0x000fe200000100ff */
[----:B----4-:R-:W-:-:S04]  /*34a0*/  HADD2.F32 R34, -RZ, R34.H0_H0 ;  /* 0x20000022ff227230 */ /* 0x010fc80000004100 */
[----:B------:R-:W0:Y:S08]  /*34b0*/  I2F.F16 R30, R30 ;  /* 0x0000001e001e7306 */ /* 0x000e300000200c00 */
[----:B------:R-:W-:Y:S01]  /*34c0*/  I2F.F16 R14, R14 ;  /* 0x0000000e000e7306 */ /* 0x000fe20000200c00 */
[----:B0-----:R-:W-:-:S07]  /*34d0*/  HADD2.F32 R30, -RZ, R30.H0_H0 ;  /* 0x2000001eff1e7230 */ /* 0x001fce0000004100 */
[----:B------:R-:W-:Y:S01]  /*34e0*/  I2F.F16 R20, R20 ;  /* 0x0000001400147306 */ /* 0x000fe20000200c00 */
[----:B--2---:R-:W-:Y:S02]  /*34f0*/  LEA.HI R35, R10, 0xffffff80, RZ, 0x8 ;  /* 0xffffff800a237811 */ /* 0x004fe400078f40ff */
[----:B-1----:R-:W-:-:S05]  /*3500*/  LEA.HI R29, R8, 0xffffff80, RZ, 0x8 ;  /* 0xffffff80081d7811 */ /* 0x002fca00078f40ff */
        /* <DEDUP_REMOVED lines=17> */
[----:B------:R-:W-:Y:S01]  /*3620*/  IADD3 R35, R43, -0x80, RZ ;  /* 0xffffff802b237810 */ /* 0x000fe20007ffe0ff */
[----:B------:R-:W-:Y:S01]  /*3630*/  HADD2.F32 R43, -RZ, R32.H0_H0 ;  /* 0x20000020ff2b7230 */ /* 0x000fe20000004100 */
[----:B------:R-:W-:Y:S01]  /*3640*/  SHF.R.U32.HI R7, RZ, 0x10, R7 ;  /* 0x00000010ff077819 */ /* 0x000fe20000011607 */
[----:B------:R-:W-:Y:S01]  /*3650*/  I2F.F16 R6, R6 ;  /* 0x0000000600067306 */ /* 0x000fe20000200c00 */
[----:B------:R-:W-:Y:S01]  /*3660*/  LOP3.LUT R33, R9, 0xff, RZ, 0xc0, !PT ;  /* 0x000000ff09217812 */ /* 0x000fe200078ec0ff */
[----:B-1----:R-:W-:Y:S01]  /*3670*/  HADD2.F32 R24, -RZ, R24.H0_H0 ;  /* 0x20000018ff187230 */ /* 0x002fe20000004100 */
[----:B------:R-:W-:-:S04]  /*3680*/  LOP3.LUT R7, R7, 0xff, RZ, 0xc0, !PT ;  /* 0x000000ff07077812 */ /* 0x000fc800078ec0ff */
[----:B------:R-:W-:Y:S01]  /*3690*/  IADD3 R12, R7, -0x80, RZ ;  /* 0xffffff80070c7810 */ /* 0x000fe20007ffe0ff */
[----:B------:R-:W1:Y:S01]  /*36a0*/  I2F.F16 R35, R35 ;  /* 0x0000002300237306 */ /* 0x000e620000200c00 */
[----:B0-----:R-:W-:Y:S01]  /*36b0*/  HADD2.F32 R41, -RZ, R41.H0_H0 ;  /* 0x20000029ff297230 */ /* 0x001fe20000004100 */
[----:B------:R-:W-:-:S04]  /*36c0*/  LOP3.LUT R7, R8, 0xff, RZ, 0xc0, !PT ;  /* 0x000000ff08077812 */ /* 0x000fc800078ec0ff */
[----:B------:R-:W-:Y:S01]  /*36d0*/  FFMA.FTZ R5, R44, R41, R5 ;  /* 0x000000292c057223 */ /* 0x000fe20000010005 */
[----:B------:R-:W-:Y:S01]  /*36e0*/  IADD3 R7, R7, -0x80, RZ ;  /* 0xffffff8007077810 */ /* 0x000fe20007ffe0ff */
[----:B------:R-:W0:Y:S01]  /*36f0*/  I2F.F16 R4, R4 ;  /* 0x0000000400047306 */ /* 0x000e220000200c00 */
[----:B-1----:R-:W-:Y:S01]  /*3700*/  HADD2.F32 R34, -RZ, R35.H0_H0 ;  /* 0x20000023ff227230 */ /* 0x002fe20000004100 */
[----:B------:R-:W-:-:S06]  /*3710*/  IADD3 R35, R33, -0x80, RZ ;  /* 0xffffff8021237810 */ /* 0x000fcc0007ffe0ff */
[----:B------:R-:W1:Y:S01]  /*3720*/  I2F.F16 R12, R12 ;  /* 0x0000000c000c7306 */ /* 0x000e620000200c00 */
[----:B------:R-:W-:Y:S01]  /*3730*/  LOP3.LUT R33, R10, 0xff, RZ, 0xc0, !PT ;  /* 0x000000ff0a217812 */ /* 0x000fe200078ec0ff */
[----:B------:R-:W-:Y:S01]  /*3740*/  FFMA.FTZ R34, R44, R34, R15 ;  /* 0x000000222c227223 */ /* 0x000fe2000001000f */
[----:B------:R-:W-:Y:S02]  /*3750*/  HADD2.F32 R44, -RZ, R13.H0_H0 ;  /* 0x2000000dff2c7230 */ /* 0x000fe40000004100 */
[----:B------:R-:W-:Y:S01]  /*3760*/  IADD3 R41, R33, -0x80, RZ ;  /* 0xffffff8021297810 */ /* 0x000fe20007ffe0ff */
[----:B------:R-:W-:Y:S02]  /*3770*/  HADD2.F32 R33, -RZ, R6.H0_H0 ;  /* 0x20000006ff217230 */ /* 0x000fe40000004100 */
[----:B------:R2:W-:Y:S01]  /*3780*/  I2F.F16 R15, R35 ;  /* 0x00000023000f7306 */ /* 0x0005e20000200c00 */
[----:B------:R-:W-:Y:S01]  /*3790*/  FFMA.FTZ R32, R43, R44, R42 ;  /* 0x0000002c2b207223 */ /* 0x000fe2000001002a */
[----:B0-----:R-:W-:-:S02]  /*37a0*/  HADD2.F32 R43, -RZ, R4.H0_H0 ;  /* 0x20000004ff2b7230 */ /* 0x001fc40000004100 */
[C---:B------:R-:W-:Y:S01]  /*37b0*/  FFMA.FTZ R25, R44.reuse, R33, R25 ;  /* 0x000000212c197223 */ /* 0x040fe20000010019 */
[--C-:B------:R-:W-:Y:S02]  /*37c0*/  SHF.R.U32.HI R33, RZ, 0x8, R8.reuse ;  /* 0x00000008ff217819 */ /* 0x100fe40000011608 */
[----:B------:R-:W-:Y:S01]  /*37d0*/  LOP3.LUT R42, R11, 0xff, RZ, 0xc0, !PT ;  /* 0x000000ff0b2a7812 */ /* 0x000fe200078ec0ff */
[----:B-1----:R-:W-:Y:S01]  /*37e0*/  HADD2.F32 R45, -RZ, R12.H0_H0 ;  /* 0x2000000cff2d7230 */ /* 0x002fe20000004100 */
[----:B------:R-:W-:Y:S01]  /*37f0*/  LOP3.LUT R4, R33, 0xff, RZ, 0xc0, !PT ;  /* 0x000000ff21047812 */ /* 0x000fe200078ec0ff */
[----:B------:R-:W-:Y:S01]  /*3800*/  FFMA.FTZ R12, R44, R43, R5 ;  /* 0x0000002b2c0c7223 */ /* 0x000fe20000010005 */
[----:B--2---:R-:W-:Y:S01]  /*3810*/  SHF.R.U32.HI R35, RZ, 0x10, R8 ;  /* 0x00000010ff237819 */ /* 0x004fe20000011608 */
[----:B------:R0:W-:Y:S01]  /*3820*/  I2F.F16 R6, R41 ;  /* 0x0000002900067306 */ /* 0x0001e20000200c00 */
[----:B------:R-:W-:Y:S01]  /*3830*/  IADD3 R8, R4, -0x80, RZ ;  /* 0xffffff8004087810 */ /* 0x000fe20007ffe0ff */
[----:B------:R-:W-:Y:S01]  /*3840*/  HADD2.F32 R43, -RZ, R31.H0_H0 ;  /* 0x2000001fff2b7230 */ /* 0x000fe20000004100 */
[----:B------:R-:W1:Y:S01]  /*3850*/  LDS.64 R4, [UR5+0x38] ;  /* 0x00003805ff047984 */ /* 0x000e620008000a00 */
[----:B------:R-:W-:Y:S01]  /*3860*/  IADD3 R42, R42, -0x80, RZ ;  /* 0xffffff802a2a7810 */ /* 0x000fe20007ffe0ff */
[----:B------:R-:W-:Y:S01]  /*3870*/  FFMA.FTZ R34, R44, R45, R34 ;  /* 0x0000002d2c227223 */ /* 0x000fe20000010022 */
[----:B------:R-:W-:-:S02]  /*3880*/  SHF.R.U32.HI R31, RZ, 0x8, R10 ;  /* 0x00000008ff1f7819 */ /* 0x000fc4000001160a */
[----:B------:R2:W-:Y:S01]  /*3890*/  I2F.F16 R33, R42 ;  /* 0x0000002a00217306 */ /* 0x0005e20000200c00 */
[--C-:B0-----:R-:W-:Y:S02]  /*38a0*/  SHF.R.U32.HI R41, RZ, 0x8, R9.reuse ;  /* 0x00000008ff297819 */ /* 0x101fe40000011609 */
[----:B------:R-:W-:Y:S02]  /*38b0*/  LOP3.LUT R31, R31, 0xff, RZ, 0xc0, !PT ;  /* 0x000000ff1f1f7812 */ /* 0x000fe400078ec0ff */
[----:B------:R-:W-:Y:S02]  /*38c0*/  LOP3.LUT R41, R41, 0xff, RZ, 0xc0, !PT ;  /* 0x000000ff29297812 */ /* 0x000fe400078ec0ff */
[----:B------:R-:W-:Y:S01]  /*38d0*/  LOP3.LUT R35, R35, 0xff, RZ, 0xc0, !PT ;  /* 0x000000ff23237812 */ /* 0x000fe200078ec0ff */
[----:B------:R-:W0:Y:S01]  /*38e0*/  I2F.F16 R7, R7 ;  /* 0x0000000700077306 */ /* 0x000e220000200c00 */
[----:B--2---:R-:W-:Y:S02]  /*38f0*/  SHF.R.U32.HI R42, RZ, 0x10, R9 ;  /* 0x00000010ff2a7819 */ /* 0x004fe40000011609 */
[----:B------:R-:W-:Y:S01]  /*3900*/  IADD3 R9, R41, -0x80, RZ ;  /* 0xffffff8029097810 */ /* 0x000fe20007ffe0ff */
[----:B------:R-:W-:Y:S01]  /*3910*/  HADD2.F32 R41, -RZ, R13.H1_H1 ;  /* 0x3000000dff297230 */ /* 0x000fe20000004100 */
[----:B------:R-:W-:-:S02]  /*3920*/  LOP3.LUT R42, R42, 0xff, RZ, 0xc0, !PT ;  /* 0x000000ff2a2a7812 */ /* 0x000fc400078ec0ff */
[----:B------:R-:W-:Y:S01]  /*3930*/  IADD3 R35, R35, -0x80, RZ ;  /* 0xffffff8023237810 */ /* 0x000fe20007ffe0ff */
        /* <DEDUP_REMOVED lines=9> */
[----:B------:R-:W2:Y:S01]  /*39d0*/  I2F.F16 R9, R9 ;  /* 0x0000000900097306 */ /* 0x000ea20000200c00 */
[----:B------:R-:W-:Y:S01]  /*39e0*/  LOP3.LUT R42, R42, 0xff, RZ, 0xc0, !PT ;  /* 0x000000ff2a2a7812 */ /* 0x000fe200078ec0ff */
[C---:B------:R-:W-:Y:S01]  /*39f0*/  FFMA.FTZ R12, R41.reuse, R31, R12 ;  /* 0x0000001f290c7223 */ /* 0x040fe2000001000c */
[----:B------:R-:W-:Y:S01]  /*3a00*/  LOP3.LUT R30, R14, 0xff, RZ, 0xc0, !PT ;  /* 0x000000ff0e1e7812 */ /* 0x000fe200078ec0ff */
[----:B------:R-:W-:Y:S01]  /*3a10*/  FFMA.FTZ R34, R41, R43, R34 ;  /* 0x0000002b29227223 */ /* 0x000fe20000010022 */
[----:B------:R-:W-:Y:S01]  /*3a20*/  SHF.R.U32.HI R31, RZ, 0x10, R11 ;  /* 0x00000010ff1f7819 */ /* 0x000fe2000001160b */
[----:B0-----:R-:W-:Y:S01]  /*3a30*/  HADD2.F32 R43, -RZ, R7.H0_H0 ;  /* 0x20000007ff2b7230 */ /* 0x001fe20000004100 */
[----:B------:R-:W-:Y:S01]  /*3a40*/  IADD3 R30, R30, -0x80, RZ ;  /* 0xffffff801e1e7810 */ /* 0x000fe20007ffe0ff */
[----:B------:R-:W0:Y:S01]  /*3a50*/  I2F.F16 R10, R10 ;  /* 0x0000000a000a7306 */ /* 0x000e220000200c00 */
[----:B------:R-:W-:Y:S01]  /*3a60*/  LEA.HI R14, R11, 0xffffff80, RZ, 0x8 ;  /* 0xffffff800b0e7811 */ /* 0x000fe200078f40ff */
[--C-:B-1----:R-:W-:Y:S01]  /*3a70*/  HADD2.F32 R11, -RZ, R4.reuse.H0_H0 ;  /* 0x20000004ff0b7230 */ /* 0x102fe20000004100 */
[----:B------:R-:W-:Y:S01]  /*3a80*/  LOP3.LUT R41, R31, 0xff, RZ, 0xc0, !PT ;  /* 0x000000ff1f297812 */ /* 0x000fe200078ec0ff */
[----:B------:R-:W-:Y:S01]  /*3a90*/  HADD2.F32 R4, -RZ, R4.H1_H1 ;  /* 0x30000004ff047230 */ /* 0x000fe20000004100 */
[----:B------:R-:W-:Y:S01]  /*3aa0*/  IADD3 R20, R42, -0x80, RZ ;  /* 0xffffff802a147810 */ /* 0x000fe20007ffe0ff */
[----:B------:R-:W-:Y:S01]  /*3ab0*/  HADD2.F32 R33, -RZ, R33.H0_H0 ;  /* 0x20000021ff217230 */ /* 0x000fe20000004100 */
[----:B------:R-:W-:Y:S01]  /*3ac0*/  IADD3 R41, R41, -0x80, RZ ;  /* 0xffffff8029297810 */ /* 0x000fe20007ffe0ff */
[----:B------:R-:W1:Y:S01]  /*3ad0*/  I2F.F16 R30, R30 ;  /* 0x0000001e001e7306 */ /* 0x000e620000200c00 */
[----:B------:R-:W-:Y:S01]  /*3ae0*/  FFMA.FTZ R31, R43, R11, R32 ;  /* 0x0000000b2b1f7223 */ /* 0x000fe20000010020 */
[----:B------:R-:W-:-:S02]  /*3af0*/  HADD2.F32 R43, -RZ, R6.H0_H0 ;  /* 0x20000006ff2b7230 */ /* 0x000fc40000004100 */
[C---:B------:R-:W-:Y:S01]  /*3b00*/  FFMA.FTZ R34, R11.reuse, R33, R34 ;  /* 0x000000210b227223 */ /* 0x040fe20000010022 */
[----:B------:R-:W-:Y:S02]  /*3b10*/  HADD2.F32 R32, -RZ, R15.H0_H0 ;  /* 0x2000000fff207230 */ /* 0x000fe40000004100 */
[----:B--2---:R-:W-:Y:S02]  /*3b20*/  HADD2.F32 R15, -RZ, R9.H0_H0 ;  /* 0x20000009ff0f7230 */ /* 0x004fe40000004100 */
[C---:B------:R-:W-:Y:S01]  /*3b30*/  FFMA.FTZ R9, R11.reuse, R43, R12 ;  /* 0x0000002b0b097223 */ /* 0x040fe2000001000c */
[----:B------:R-:W2:Y:S01]  /*3b40*/  I2F.F16 R35, R35 ;  /* 0x0000002300237306 */ /* 0x000ea20000200c00 */
[----:B------:R-:W-:Y:S01]  /*3b50*/  FFMA.FTZ R25, R11, R32, R25 ;  /* 0x000000200b197223 */ /* 0x000fe20000010019 */
[----:B------:R-:W-:Y:S02]  /*3b60*/  HADD2.F32 R8, -RZ, R8.H0_H0 ;  /* 0x20000008ff087230 */ /* 0x000fe40000004100 */
[----:B0-----:R-:W-:-:S02]  /*3b70*/  HADD2.F32 R10, -RZ, R10.H0_H0 ;  /* 0x2000000aff0a7230 */ /* 0x001fc40000004100 */
[----:B------:R-:W-:Y:S01]  /*3b80*/  FFMA.FTZ R12, R4, R15, R25 ;  /* 0x0000000f040c7223 */ /* 0x000fe20000010019 */
[--C-:B------:R-:W-:Y:S02]  /*3b90*/  HADD2.F32 R7, -RZ, R5.reuse.H0_H0 ;  /* 0x20000005ff077230 */ /* 0x100fe40000004100 */
[----:B------:R-:W-:Y:S01]  /*3ba0*/  FFMA.FTZ R8, R8, R4, R31 ;  /* 0x0000000408087223 */ /* 0x000fe2000001001f */
[----:B------:R-:W0:Y:S01]  /*3bb0*/  I2F.F16 R13, R13 ;  /* 0x0000000d000d7306 */ /* 0x000e220000200c00 */
[----:B-1----:R-:W-:Y:S02]  /*3bc0*/  HADD2.F32 R15, -RZ, R30.H0_H0 ;  /* 0x2000001eff0f7230 */ /* 0x002fe40000004100 */
[C---:B------:R-:W-:Y:S01]  /*3bd0*/  FFMA.FTZ R10, R4.reuse, R10, R9 ;  /* 0x0000000a040a7223 */ /* 0x040fe20000010009 */
[----:B------:R-:W-:Y:S02]  /*3be0*/  HADD2.F32 R5, -RZ, R5.H1_H1 ;  /* 0x30000005ff057230 */ /* 0x000fe40000004100 */
[----:B------:R-:W-:Y:S01]  /*3bf0*/  FFMA.FTZ R34, R4, R15, R34 ;  /* 0x0000000f04227223 */ /* 0x000fe20000010022 */
[----:B--2---:R-:W-:Y:S01]  /*3c00*/  HADD2.F32 R35, -RZ, R35.H0_H0 ;  /* 0x20000023ff237230 */ /* 0x004fe20000004100 */
[----:B------:R-:W1:Y:S01]  /*3c10*/  I2F.F16 R20, R20 ;  /* 0x0000001400147306 */ /* 0x000e620000200c00 */
[----:B------:R-:W-:-:S03]  /*3c20*/  HADD2.F32 R4, -RZ, R29.H0_H0 ;  /* 0x2000001dff047230 */ /* 0x000fc60000004100 */
        /* <DEDUP_REMOVED lines=28> */
.L_x_5071:
[----:B------:R-:W-:Y:S01]  /*3df0*/  IADD3 R21, R21, 0x20, RZ ;  /* 0x0000002015157810 */ /* 0x000fe20007ffe0ff */
[----:B------:R-:W-:Y:S01]  /*3e00*/  UMOV UR5, UR4 ;  /* 0x0000000400057c82 */ /* 0x000fe20008000000 */
[----:B------:R-:W-:Y:S02]  /*3e10*/  IMAD.WIDE R26, R39, 0x8, R26 ;  /* 0x00000008271a7825 */ /* 0x000fe400078e021a */
[C---:B------:R-:W-:Y:S02]  /*3e20*/  ISETP.GE.AND P0, PT, R21.reuse, UR8, PT ;  /* 0x0000000815007c0c */ /* 0x040fe4000bf06270 */
[----:B------:R-:W-:Y:S01]  /*3e30*/  ISETP.LT.AND P2, PT, R21, R40, PT ;  /* 0x000000281500720c */ /* 0x000fe20003f41270 */
[----:B------:R-:W-:-:S12]  /*3e40*/  IMAD.WIDE R42, R39, 0x8, R22 ;  /* 0x00000008272a7825 */ /* 0x000fd800078e0216 */
[----:B------:R-:W-:Y:S05]  /*3e50*/  @!P0 BRA P2, `(.L_x_5072) ;  /* 0xffffffcc00ac8947 */ /* 0x000fea000103ffff */
.L_x_5067:
[----:B------:R-:W-:Y:S01]  /*3e60*/  ISETP.GE.AND P0, PT, R21, R40, PT ;  /* 0x000000281500720c */ /* 0x000fe20003f06270 */
[----:B------:R-:W-:-:S03]  /*3e70*/  ULDC UR5, c[0x0][0x260] ;  /* 0x0000980000057ab9 */ /* 0x000fc60000000800 */
[----:B------:R-:W-:Y:S01]  /*3e80*/  ISETP.GE.OR P0, PT, R21, UR5, P0 ;  /* 0x0000000515007c0c */ /* 0x000fe20008706670 */
[----:B------:R-:W-:-:S12]  /*3e90*/  ULDC UR5, c[0x0][0x260] ;  /* 0x0000980000057ab9 */ /* 0x000fd80000000800 */
[----:B------:R-:W-:Y:S05]  /*3ea0*/  @P0 BRA `(.L_x_5073) ;  /* 0x0000001400680947 */ /* 0x000fea0003800000 */
.L_x_5075:
[----:B------:R-:W2:Y:S01]  /*3eb0*/  LDC R39, c[0x0][0x23c] ;  /* 0x00008f00ff277b82 */ /* 0x000ea20000000800 */
[----:B-----5:R3:W5:Y:S01]  /*3ec0*/  LDG.E.128.CONSTANT R4, desc[UR6][R42.64] ;  /* 0x000000062a047981 */ /* 0x020762000c1e9d00 */
[----:B--2---:R-:W-:-:S04]  /*3ed0*/  IMAD.WIDE R8, R39, 0x4, R42 ;  /* 0x0000000427087825 */ /* 0x004fc800078e022a */
[C---:B------:R-:W-:Y:S02]  /*3ee0*/  IMAD.WIDE R12, R39.reuse, 0x4, R8 ;  /* 0x00000004270c7825 */ /* 0x040fe400078e0208 */
[----:B------:R-:W5:Y:S02]  /*3ef0*/  LDG.E.128.CONSTANT R8, desc[UR6][R8.64] ;  /* 0x0000000608087981 */ /* 0x000f64000c1e9d00 */
[----:B0-----:R-:W-:Y:S02]  /*3f00*/  IMAD.WIDE R22, R39, 0x4, R12 ;  /* 0x0000000427167825 */ /* 0x001fe400078e020c */
[----:B------:R-:W5:Y:S04]  /*3f10*/  LDG.E.128.CONSTANT R12, desc[UR6][R12.64] ;  /* 0x000000060c0c7981 */ /* 0x000f68000c1e9d00 */
[----:B------:R0:W5:Y:S01]  /*3f20*/  LDG.E.128.CONSTANT R16, desc[UR6][R22.64] ;  /* 0x0000000616107981 */ /* 0x000162000c1e9d00 */
[----:B------:R-:W-:Y:S01]  /*3f30*/  IADD3 R41, R21, 0x20, RZ ;  /* 0x0000002015297810 */ /* 0x000fe20007ffe0ff */
[----:B------:R-:W-:-:S03]  /*3f40*/  IMAD.WIDE R20, R39, 0x4, R22 ;  /* 0x0000000427147825 */ /* 0x000fc600078e0216 */
[----:B------:R-:W-:Y:S01]  /*3f50*/  ISETP.GE.AND P0, PT, R41, UR5, PT ;  /* 0x0000000529007c0c */ /* 0x000fe2000bf06270 */
[----:B---3--:R-:W-:Y:S01]  /*3f60*/  IMAD.WIDE R42, R39, 0x4, R20 ;  /* 0x00000004272a7825 */ /* 0x008fe200078e0214 */
[----:B------:R-:W-:Y:S11]  /*3f70*/  @!P1 BRA `(.L_x_5074) ;  /* 0x0000001400249947 */ /* 0x000ff60003800000 */
[----:B0-----:R-:W2:Y:S01]  /*3f80*/  LDG.E.128.CONSTANT R20, desc[UR6][R20.64] ;  /* 0x0000000614147981 */ /* 0x001ea2000c1e9d00 */
[----:B-1----:R-:W-:Y:S02]  /*3f90*/  MOV R28, 0x2800 ;  /* 0x00002800001c7802 */ /* 0x002fe40000000f00 */
[C---:B-----5:R-:W-:Y:S01]  /*3fa0*/  LOP3.LUT R29, R4.reuse, 0x3e003e0, RZ, 0xc0, !PT ;  /* 0x03e003e0041d7812 */ /* 0x060fe200078ec0ff */
[----:B------:R-:W0:Y:S01]  /*3fb0*/  LDS.128 R24, [UR4] ;  /* 0x00000004ff187984 */ /* 0x000e220008000c00 */
[----:B------:R-:W-:Y:S02]  /*3fc0*/  PRMT R3, R3, 0x5410, R28 ;  /* 0x0000541003037816 */ /* 0x000fe4000000001c */
        /* <DEDUP_REMOVED lines=12> */
[----:B------:R-:W-:Y:S01]  /*4090*/  PRMT R36, R36, 0x5410, R3 ;  /* 0x0000541024247816 */ /* 0x000fe20000000003 */
[----:B------:R-:W-:Y:S01]  /*40a0*/  HADD2 R35, R32, -1040, -1040 ;  /* 0xe410e41020237430 */ /* 0x000fe20000000000 */
[----:B------:R-:W-:Y:S01]  /*40b0*/  PRMT R38, R38, 0x5410, R37 ;  /* 0x0000541026267816 */ /* 0x000fe20000000025 */
[----:B------:R-:W-:Y:S01]  /*40c0*/  HADD2 R31, R31, -1040, -1040 ;  /* 0xe410e4101f1f7430 */ /* 0x000fe20000000000 */
[----:B0-----:R-:W-:-:S03]  /*40d0*/  HFMA2.MMA R33, R29, R24, RZ ;  /* 0x000000181d217235 */ /* 0x001fc600000000ff */
[-C--:B------:R-:W-:Y:S01]  /*40e0*/  HFMA2 R28, R31, R24.reuse, RZ.H0_H0 ;  /* 0x000000181f1c7231 */ /* 0x080fe200000400ff */
[----:B------:R-:W-:Y:S01]  /*40f0*/  HFMA2.MMA R29, R35, R24, RZ ;  /* 0x00000018231d7235 */ /* 0x000fe200000000ff */
[----:B------:R-:W-:Y:S01]  /*4100*/  HFMA2 R32, R45, R24, RZ.H0_H0 ;  /* 0x000000182d207231 */ /* 0x000fe200000400ff */
[----:B------:R-:W-:Y:S02]  /*4110*/  LOP3.LUT R24, R5, 0x3e003e0, RZ, 0xc0, !PT ;  /* 0x03e003e005187812 */ /* 0x000fe400078ec0ff */
[----:B------:R-:W-:Y:S01]  /*4120*/  LOP3.LUT R31, R7, 0x3e003e0, RZ, 0xc0, !PT ;  /* 0x03e003e0071f7812 */ /* 0x000fe200078ec0ff */
[----:B------:R-:W-:Y:S01]  /*4130*/  HFMA2.MMA R33, R30, R25, R33 ;  /* 0x000000191e217235 */ /* 0x000fe20000000021 */
[----:B------:R-:W-:Y:S02]  /*4140*/  LOP3.LUT R30, R6, 0x3e003e0, RZ, 0xc0, !PT ;  /* 0x03e003e0061e7812 */ /* 0x000fe400078ec0ff */
[----:B------:R-:W-:Y:S02]  /*4150*/  LOP3.LUT R24, R24, 0x64006400, RZ, 0xfc, !PT ;  /* 0x6400640018187812 */ /* 0x000fe400078efcff */
[----:B------:R-:W-:-:S02]  /*4160*/  LOP3.LUT R34, R31, 0x64006400, RZ, 0xfc, !PT ;  /* 0x640064001f227812 */ /* 0x000fc400078efcff */
[----:B------:R-:W-:Y:S01]  /*4170*/  LOP3.LUT R30, R30, 0x64006400, RZ, 0xfc, !PT ;  /* 0x640064001e1e7812 */ /* 0x000fe200078efcff */
[-C--:B------:R-:W-:Y:S02]  /*4180*/  HFMA2 R31, R24, R3.reuse.H1_H1, -48, -48 ;  /* 0xd200d200181f7431 */ /* 0x080fe40000060003 */
[-C--:B------:R-:W-:Y:S01]  /*4190*/  HFMA2 R35, R34, R3.reuse.H1_H1, -48, -48 ;  /* 0xd200d20022237431 */ /* 0x080fe20000060003 */
[----:B------:R-:W-:Y:S01]  /*41a0*/  SHF.R.U32.HI R34, RZ, 0xa, R7 ;  /* 0x0000000aff227819 */ /* 0x000fe20000011607 */
[----:B------:R-:W-:Y:S01]  /*41b0*/  HFMA2 R24, R30, R3.H1_H1, -48, -48 ;  /* 0xd200d2001e187431 */ /* 0x000fe20000060003 */
[----:B------:R-:W-:Y:S01]  /*41c0*/  SHF.R.U32.HI R30, RZ, 0xa, R6 ;  /* 0x0000000aff1e7819 */ /* 0x000fe20000011606 */
[-C--:B------:R-:W-:Y:S01]  /*41d0*/  HFMA2.MMA R28, R31, R25.reuse, R28 ;  /* 0x000000191f1c7235 */ /* 0x080fe2000000001c */
[----:B------:R-:W-:Y:S01]  /*41e0*/  LOP3.LUT R34, R34, 0x1f001f, RZ, 0xc0, !PT ;  /* 0x001f001f22227812 */ /* 0x000fe200078ec0ff */
[----:B------:R-:W-:Y:S01]  /*41f0*/  HFMA2 R24, R24, R25, R29 ;  /* 0x0000001918187231 */ /* 0x000fe2000000001d */
[----:B------:R-:W-:Y:S01]  /*4200*/  HFMA2.MMA R32, R35, R25, R32 ;  /* 0x0000001923207235 */ /* 0x000fe20000000020 */
        /* <DEDUP_REMOVED lines=12> */
[----:B------:R-:W-:Y:S01]  /*42d0*/  SHF.R.U32.HI R6, RZ, 0xf, R6 ;  /* 0x0000000fff067819 */ /* 0x000fe20000011606 */
[----:B------:R-:W-:Y:S01]  /*42e0*/  HADD2 R31, R31, -1040, -1040 ;  /* 0xe410e4101f1f7430 */ /* 0x000fe20000000000 */
[----:B------:R-:W-:Y:S01]  /*42f0*/  SHF.R.U32.HI R7, RZ, 0xf, R7 ;  /* 0x0000000fff077819 */ /* 0x000fe20000011607 */
[----:B------:R-:W-:Y:S01]  /*4300*/  HADD2 R35, R29, -1040, -1040 ;  /* 0xe410e4101d237430 */ /* 0x000fe20000000000 */
[----:B------:R-:W-:Y:S01]  /*4310*/  LOP3.LUT R6, R6, 0x10001, RZ, 0xc0, !PT ;  /* 0x0001000106067812 */ /* 0x000fe200078ec0ff */
[----:B------:R-:W-:Y:S01]  /*4320*/  HFMA2.MMA R25, R25, R26, R28 ;  /* 0x0000001a19197235 */ /* 0x000fe2000000001c */
[----:B------:R-:W-:-:S02]  /*4330*/  HFMA2 R24, R31, R26, R24 ;  /* 0x0000001a1f187231 */ /* 0x000fc40000000018 */
[----:B------:R-:W0:Y:S01]  /*4340*/  LDS.128 R28, [UR4+0x10] ;  /* 0x00001004ff1c7984 */ /* 0x000e220008000c00 */
[----:B------:R-:W-:Y:S01]  /*4350*/  HFMA2 R33, R34, R26, R33 ;  /* 0x0000001a22217231 */ /* 0x000fe20000000021 */
[----:B------:R-:W-:Y:S01]  /*4360*/  HFMA2.MMA R26, R35, R26, R32 ;  /* 0x0000001a231a7235 */ /* 0x000fe20000000020 */
[----:B------:R-:W-:Y:S02]  /*4370*/  LOP3.LUT R32, R8, 0x1f001f, RZ, 0xc0, !PT ;  /* 0x001f001f08207812 */ /* 0x000fe400078ec0ff */
[----:B------:R-:W-:Y:S02]  /*4380*/  LOP3.LUT R34, R9, 0x3e003e0, RZ, 0xc0, !PT ;  /* 0x03e003e009227812 */ /* 0x000fe400078ec0ff */
[----:B------:R-:W-:Y:S02]  /*4390*/  LOP3.LUT R32, R32, 0x64006400, RZ, 0xfc, !PT ;  /* 0x6400640020207812 */ /* 0x000fe400078efcff */
[----:B------:R-:W-:-:S03]  /*43a0*/  LOP3.LUT R44, R34, 0x64006400, RZ, 0xfc, !PT ;  /* 0x64006400222c7812 */ /* 0x000fc600078efcff */
[----:B------:R-:W-:-:S04]  /*43b0*/  HADD2 R32, R32, -1040, -1040 ;  /* 0xe410e41020207430 */ /* 0x000fc80000000000 */
[----:B------:R-:W-:Y:S01]  /*43c0*/  HFMA2 R33, R32, R27, R33 ;  /* 0x0000001b20217231 */ /* 0x000fe20000000021 */
[----:B------:R-:W-:-:S04]  /*43d0*/  LOP3.LUT R32, R9, 0x1f001f, RZ, 0xc0, !PT ;  /* 0x001f001f09207812 */ /* 0x000fc800078ec0ff */
[----:B------:R-:W-:Y:S02]  /*43e0*/  LOP3.LUT R35, R32, 0x64006400, RZ, 0xfc, !PT ;  /* 0x6400640020237812 */ /* 0x000fe400078efcff */
[----:B------:R-:W-:-:S03]  /*43f0*/  LOP3.LUT R32, R8, 0x3e003e0, RZ, 0xc0, !PT ;  /* 0x03e003e008207812 */ /* 0x000fc600078ec0ff */
[----:B------:R-:W-:Y:S01]  /*4400*/  HADD2 R35, R35, -1040, -1040 ;  /* 0xe410e41023237430 */ /* 0x000fe20000000000 */
[----:B------:R-:W-:-:S05]  /*4410*/  LOP3.LUT R32, R32, 0x64006400, RZ, 0xfc, !PT ;  /* 0x6400640020207812 */ /* 0x000fca00078efcff */
[----:B------:R-:W-:Y:S01]  /*4420*/  HFMA2.MMA R34, R35, R27, R25 ;  /* 0x0000001b23227235 */ /* 0x000fe20000000019 */
[-C--:B------:R-:W-:Y:S01]  /*4430*/  HFMA2 R25, R32, R3.reuse.H1_H1, -48, -48 ;  /* 0xd200d20020197431 */ /* 0x080fe20000060003 */
[----:B------:R-:W-:Y:S01]  /*4440*/  SHF.R.U32.HI R32, RZ, 0xf, R4 ;  /* 0x0000000fff207819 */ /* 0x000fe20000011604 */
[----:B------:R-:W-:-:S03]  /*4450*/  HFMA2 R35, R44, R3.H1_H1, -48, -48 ;  /* 0xd200d2002c237431 */ /* 0x000fc60000060003 */
[----:B------:R-:W-:Y:S01]  /*4460*/  LOP3.LUT R32, R32, 0x10001, RZ, 0xc0, !PT ;  /* 0x0001000120207812 */ /* 0x000fe200078ec0ff */
[----:B0-----:R-:W-:Y:S01]  /*4470*/  HFMA2.MMA R25, R25, R28, R33 ;  /* 0x0000001c19197235 */ /* 0x001fe20000000021 */
[----:B------:R-:W-:Y:S02]  /*4480*/  SHF.R.U32.HI R33, RZ, 0xe, R8 ;  /* 0x0000000eff217819 */ /* 0x000fe40000011608 */
[----:B------:R-:W-:Y:S01]  /*4490*/  HFMA2 R4, R35, R28, R34 ;  /* 0x0000001c23047231 */ /* 0x000fe20000000022 */
[----:B------:R-:W-:Y:S02]  /*44a0*/  SHF.R.U32.HI R34, RZ, 0xe, R9 ;  /* 0x0000000eff227819 */ /* 0x000fe40000011609 */
[----:B------:R-:W-:Y:S02]  /*44b0*/  LOP3.LUT R32, R32, 0x20002, R33, 0xf8, !PT ;  /* 0x0002000220207812 */ /* 0x000fe400078ef821 */
[----:B------:R-:W-:Y:S02]  /*44c0*/  LOP3.LUT R33, R5, 0x10001, RZ, 0xc0, !PT ;  /* 0x0001000105217812 */ /* 0x000fe400078ec0ff */
[----:B------:R-:W-:-:S02]  /*44d0*/  SHF.R.U32.HI R5, RZ, 0xd, R12 ;  /* 0x0000000dff057819 */ /* 0x000fc4000001160c */
[----:B------:R-:W-:Y:S02]  /*44e0*/  LOP3.LUT R33, R33, 0x20002, R34, 0xf8, !PT ;  /* 0x0002000221217812 */ /* 0x000fe400078ef822 */
[----:B------:R-:W-:Y:S02]  /*44f0*/  LOP3.LUT R34, R32, 0x40004, R5, 0xf8, !PT ;  /* 0x0004000420227812 */ /* 0x000fe400078ef805 */
[----:B------:R-:W-:Y:S02]  /*4500*/  SHF.R.U32.HI R32, RZ, 0xd, R13 ;  /* 0x0000000dff207819 */ /* 0x000fe4000001160d */
[----:B------:R-:W-:Y:S02]  /*4510*/  SHF.R.U32.HI R5, RZ, 0xc, R16 ;  /* 0x0000000cff057819 */ /* 0x000fe40000011610 */
[----:B------:R-:W-:Y:S02]  /*4520*/  LOP3.LUT R32, R33, 0x40004, R32, 0xf8, !PT ;  /* 0x0004000421207812 */ /* 0x000fe400078ef820 */
[----:B------:R-:W-:-:S02]  /*4530*/  SHF.R.U32.HI R33, RZ, 0xa, R8 ;  /* 0x0000000aff217819 */ /* 0x000fc40000011608 */
[----:B------:R-:W-:Y:S02]  /*4540*/  SHF.R.U32.HI R9, RZ, 0xa, R9 ;  /* 0x0000000aff097819 */ /* 0x000fe40000011609 */
[----:B------:R-:W-:Y:S02]  /*4550*/  SHF.R.U32.HI R35, RZ, 0xc, R17 ;  /* 0x0000000cff237819 */ /* 0x000fe40000011611 */
[----:B------:R-:W-:Y:S02]  /*4560*/  LOP3.LUT R5, R34, 0x80008, R5, 0xf8, !PT ;  /* 0x0008000822057812 */ /* 0x000fe400078ef805 */
[----:B------:R-:W-:Y:S02]  /*4570*/  LOP3.LUT R33, R33, 0x1f001f, RZ, 0xc0, !PT ;  /* 0x001f001f21217812 */ /* 0x000fe400078ec0ff */
[----:B------:R-:W-:Y:S02]  /*4580*/  LOP3.LUT R34, R9, 0x1f001f, RZ, 0xc0, !PT ;  /* 0x001f001f09227812 */ /* 0x000fe400078ec0ff */
[----:B------:R-:W-:-:S02]  /*4590*/  LOP3.LUT R8, R32, 0x80008, R35, 0xf8, !PT ;  /* 0x0008000820087812 */ /* 0x000fc400078ef823 */
[----:B------:R-:W-:Y:S02]  /*45a0*/  LOP3.LUT R33, R33, 0x64006400, RZ, 0xfc, !PT ;  /* 0x6400640021217812 */ /* 0x000fe400078efcff */
[----:B------:R-:W-:Y:S02]  /*45b0*/  LOP3.LUT R34, R34, 0x64006400, RZ, 0xfc, !PT ;  /* 0x6400640022227812 */ /* 0x000fe400078efcff */
[----:B--2---:R-:W-:-:S04]  /*45c0*/  SHF.R.U32.HI R32, RZ, 0xb, R20 ;  /* 0x0000000bff207819 */ /* 0x004fc80000011614 */
[----:B------:R-:W-:Y:S01]  /*45d0*/  LOP3.LUT R9, R5, 0x100010, R32, 0xf8, !PT ;  /* 0x0010001005097812 */ /* 0x000fe200078ef820 */
[----:B------:R-:W-:Y:S01]  /*45e0*/  HADD2 R32, R33, -1040, -1040 ;  /* 0xe410e41021207430 */ /* 0x000fe20000000000 */
[----:B------:R-:W-:Y:S01]  /*45f0*/  SHF.R.U32.HI R5, RZ, 0xb, R21 ;  /* 0x0000000bff057819 */ /* 0x000fe20000011615 */
[----:B------:R-:W-:Y:S01]  /*4600*/  HADD2 R33, R34, -1040, -1040 ;  /* 0xe410e41022217430 */ /* 0x000fe20000000000 */
[----:B------:R-:W-:Y:S02]  /*4610*/  LOP3.LUT R9, R9, 0x64006400, RZ, 0xfc, !PT ;  /* 0x6400640009097812 */ /* 0x000fe400078efcff */
[----:B------:R-:W-:Y:S01]  /*4620*/  LOP3.LUT R8, R8, 0x100010, R5, 0xf8, !PT ;  /* 0x0010001008087812 */ /* 0x000fe200078ef805 */
[----:B------:R-:W-:Y:S01]  /*4630*/  HFMA2 R4, R33, R29, R4 ;  /* 0x0000001d21047231 */ /* 0x000fe20000000004 */
[----:B------:R-:W-:Y:S01]  /*4640*/  LOP3.LUT R5, R12, 0x1f001f, RZ, 0xc0, !PT ;  /* 0x001f001f0c057812 */ /* 0x000fe200078ec0ff */
[----:B------:R-:W-:Y:S01]  /*4650*/  HFMA2.MMA R25, R32, R29, R25 ;  /* 0x0000001d20197235 */ /* 0x000fe20000000019 */
        /* <DEDUP_REMOVED lines=19> */
[----:B------:R-:W-:Y:S02]  /*4790*/  LOP3.LUT R44, R25, 0x64006400, RZ, 0xfc, !PT ;  /* 0x64006400192c7812 */ /* 0x000fe400078efcff */
[----:B------:R-:W-:-:S03]  /*47a0*/  LOP3.LUT R25, R12, 0x64006400, RZ, 0xfc, !PT ;  /* 0x640064000c197812 */ /* 0x000fc600078efcff */
[----:B------:R-:W-:Y:S02]  /*47b0*/  HFMA2 R44, R44, R3.H1_H1, -48, -48 ;  /* 0xd200d2002c2c7431 */ /* 0x000fe40000060003 */
[----:B------:R-:W-:-:S04]  /*47c0*/  HADD2 R25, R25, -1040, -1040 ;  /* 0xe410e41019197430 */ /* 0x000fc80000000000 */
[----:B------:R-:W-:Y:S01]  /*47d0*/  HFMA2.MMA R5, R44, R31, R5 ;  /* 0x0000001f2c057235 */ /* 0x000fe20000000005 */
        /* <DEDUP_REMOVED lines=9> */
[----:B0-----:R-:W-:-:S02]  /*4870*/  HFMA2 R4, R25, R32, R4 ;  /* 0x0000002019047231 */ /* 0x001fc40000000004 */
[----:B------:R-:W-:Y:S01]  /*4880*/  HFMA2.MMA R5, R12, R32, R5 ;  /* 0x000000200c057235 */ /* 0x000fe20000000005 */
[----:B------:R-:W-:Y:S01]  /*4890*/  LOP3.LUT R12, R17, 0x1f001f, RZ, 0xc0, !PT ;  /* 0x001f001f110c7812 */ /* 0x000fe200078ec0ff */
[----:B------:R-:W-:-:S03]  /*48a0*/  HFMA2 R4, R13, R33, R4 ;  /* 0x000000210d047231 */ /* 0x000fc60000000004 */
[----:B------:R-:W-:Y:S02]  /*48b0*/  LOP3.LUT R13, R12, 0x64006400, RZ, 0xfc, !PT ;  /* 0x640064000c0d7812 */ /* 0x000fe400078efcff */
[----:B------:R-:W-:Y:S02]  /*48c0*/  LOP3.LUT R12, R17, 0x3e003e0, RZ, 0xc0, !PT ;  /* 0x03e003e0110c7812 */ /* 0x000fe400078ec0ff */
[----:B------:R-:W-:Y:S01]  /*48d0*/  SHF.R.U32.HI R17, RZ, 0xa, R17 ;  /* 0x0000000aff117819 */ /* 0x000fe20000011611 */
[----:B------:R-:W-:Y:S01]  /*48e0*/  HADD2 R25, R13, -1040, -1040 ;  /* 0xe410e4100d197430 */ /* 0x000fe20000000000 */
[----:B------:R-:W-:Y:S01]  /*48f0*/  LOP3.LUT R12, R12, 0x64006400, RZ, 0xfc, !PT ;  /* 0x640064000c0c7812 */ /* 0x000fe200078efcff */
[----:B------:R-:W-:Y:S01]  /*4900*/  HFMA2 R13, R44, R3.H1_H1, -48, -48 ;  /* 0xd200d2002c0d7431 */ /* 0x000fe20000060003 */
[----:B------:R-:W-:-:S03]  /*4910*/  LOP3.LUT R17, R17, 0x1f001f, RZ, 0xc0, !PT ;  /* 0x001f001f11117812 */ /* 0x000fc600078ec0ff */
[----:B------:R-:W-:Y:S01]  /*4920*/  HFMA2.MMA R5, R25, R33, R5 ;  /* 0x0000002119057235 */ /* 0x000fe20000000005 */
[----:B------:R-:W-:Y:S01]  /*4930*/  HFMA2 R12, R12, R3.H1_H1, -48, -48 ;  /* 0xd200d2000c0c7431 */ /* 0x000fe20000060003 */
[----:B------:R-:W-:Y:S01]  /*4940*/  SHF.R.U32.HI R25, RZ, 0xe, R10 ;  /* 0x0000000eff197819 */ /* 0x000fe2000001160a */
[----:B------:R-:W-:Y:S01]  /*4950*/  HFMA2 R4, R13, R34, R4 ;  /* 0x000000220d047231 */ /* 0x000fe20000000004 */
[----:B------:R-:W-:-:S04]  /*4960*/  LOP3.LUT R17, R17, 0x64006400, RZ, 0xfc, !PT ;  /* 0x6400640011117812 */ /* 0x000fc800078efcff */
[----:B------:R-:W-:Y:S01]  /*4970*/  HFMA2.MMA R13, R12, R34, R5 ;  /* 0x000000220c0d7235 */ /* 0x000fe20000000005 */
[----:B------:R-:W-:Y:S02]  /*4980*/  LOP3.LUT R5, R16, 0x1f001f, RZ, 0xc0, !PT ;  /* 0x001f001f10057812 */ /* 0x000fe400078ec0ff */
[----:B------:R-:W-:Y:S02]  /*4990*/  LOP3.LUT R16, R6, 0x20002, R25, 0xf8, !PT ;  /* 0x0002000206107812 */ /* 0x000fe400078ef819 */
[----:B------:R-:W-:Y:S02]  /*49a0*/  LOP3.LUT R6, R5, 0x64006400, RZ, 0xfc, !PT ;  /* 0x6400640005067812 */ /* 0x000fe400078efcff */
[----:B------:R-:W-:Y:S02]  /*49b0*/  LOP3.LUT R12, R10, 0x1f001f, RZ, 0xc0, !PT ;  /* 0x001f001f0a0c7812 */ /* 0x000fe400078ec0ff */
[----:B------:R-:W-:Y:S01]  /*49c0*/  SHF.R.U32.HI R5, RZ, 0xd, R14 ;  /* 0x0000000dff057819 */ /* 0x000fe2000001160e */
[----:B------:R-:W-:Y:S01]  /*49d0*/  HADD2 R25, R6, -1040, -1040 ;  /* 0xe410e41006197430 */ /* 0x000fe20000000000 */
[----:B------:R-:W-:-:S02]  /*49e0*/  LOP3.LUT R12, R12, 0x64006400, RZ, 0xfc, !PT ;  /* 0x640064000c0c7812 */ /* 0x000fc400078efcff */
[----:B------:R-:W-:Y:S02]  /*49f0*/  LOP3.LUT R5, R16, 0x40004, R5, 0xf8, !PT ;  /* 0x0004000410057812 */ /* 0x000fe400078ef805 */
[----:B------:R-:W-:Y:S01]  /*4a00*/  LOP3.LUT R6, R11, 0x1f001f, RZ, 0xc0, !PT ;  /* 0x001f001f0b067812 */ /* 0x000fe200078ec0ff */
[----:B------:R-:W-:Y:S01]  /*4a10*/  HFMA2.MMA R16, R25, R35, R4 ;  /* 0x0000002319107235 */ /* 0x000fe20000000004 */
[----:B------:R-:W-:Y:S01]  /*4a20*/  SHF.R.U32.HI R4, RZ, 0xc, R18 ;  /* 0x0000000cff047819 */ /* 0x000fe20000011612 */
[----:B------:R-:W-:Y:S01]  /*4a30*/  HADD2 R45, R12, -1040, -1040 ;  /* 0xe410e4100c2d7430 */ /* 0x000fe20000000000 */
[----:B------:R-:W-:Y:S02]  /*4a40*/  LOP3.LUT R6, R6, 0x64006400, RZ, 0xfc, !PT ;  /* 0x6400640006067812 */ /* 0x000fe400078efcff */
[----:B------:R-:W-:Y:S01]  /*4a50*/  LOP3.LUT R5, R5, 0x80008, R4, 0xf8, !PT ;  /* 0x0008000805057812 */ /* 0x000fe200078ef804 */
[----:B------:R-:W-:Y:S01]  /*4a60*/  HADD2 R4, R17, -1040, -1040 ;  /* 0xe410e41011047430 */ /* 0x000fe20000000000 */
[----:B------:R-:W-:Y:S01]  /*4a70*/  SHF.R.U32.HI R12, RZ, 0xb, R22 ;  /* 0x0000000bff0c7819 */ /* 0x000fe20000011616 */
[----:B------:R-:W-:Y:S01]  /*4a80*/  HFMA2 R24, R45, R27, R24 ;  /* 0x0000001b2d187231 */ /* 0x000fe20000000018 */
[----:B------:R-:W-:Y:S01]  /*4a90*/  SHF.R.U32.HI R17, RZ, 0xa, R11 ;  /* 0x0000000aff117819 */ /* 0x000fe2000001160b */
[----:B------:R-:W-:Y:S01]  /*4aa0*/  HFMA2 R13, R4, R35, R13 ;  /* 0x00000023040d7231 */ /* 0x000fe2000000000d */
[----:B------:R-:W-:Y:S01]  /*4ab0*/  LOP3.LUT R12, R5, 0x100010, R12, 0xf8, !PT ;  /* 0x00100010050c7812 */ /* 0x000fe200078ef80c */
[----:B------:R-:W-:Y:S01]  /*4ac0*/  HADD2 R5, R6, -1040, -1040 ;  /* 0xe410e41006057430 */ /* 0x000fe20000000000 */
[----:B------:R-:W-:-:S02]  /*4ad0*/  LOP3.LUT R4, R10, 0x3e003e0, RZ, 0xc0, !PT ;  /* 0x03e003e00a047812 */ /* 0x000fc400078ec0ff */
[----:B------:R-:W-:Y:S02]  /*4ae0*/  SHF.R.U32.HI R10, RZ, 0xa, R10 ;  /* 0x0000000aff0a7819 */ /* 0x000fe4000001160a */
[----:B------:R-:W-:Y:S01]  /*4af0*/  LOP3.LUT R4, R4, 0x64006400, RZ, 0xfc, !PT ;  /* 0x6400640004047812 */ /* 0x000fe200078efcff */
[----:B------:R-:W-:Y:S01]  /*4b00*/  HFMA2.MMA R26, R5, R27, R26 ;  /* 0x0000001b051a7235 */ /* 0x000fe2000000001a */
[----:B------:R-:W-:Y:S02]  /*4b10*/  LOP3.LUT R5, R11, 0x3e003e0, RZ, 0xc0, !PT ;  /* 0x03e003e00b057812 */ /* 0x000fe400078ec0ff */
[----:B------:R-:W-:Y:S02]  /*4b20*/  LOP3.LUT R10, R10, 0x1f001f, RZ, 0xc0, !PT ;  /* 0x001f001f0a0a7812 */ /* 0x000fe400078ec0ff */
[----:B------:R-:W-:Y:S01]  /*4b30*/  LOP3.LUT R6, R5, 0x64006400, RZ, 0xfc, !PT ;  /* 0x6400640005067812 */ /* 0x000fe200078efcff */
[----:B------:R-:W-:Y:S01]  /*4b40*/  HFMA2 R5, R4, R3.H1_H1, -48, -48 ;  /* 0xd200d20004057431 */ /* 0x000fe20000060003 */
[----:B------:R-:W-:-:S02]  /*4b50*/  LOP3.LUT R10, R10, 0x64006400, RZ, 0xfc, !PT ;  /* 0x640064000a0a7812 */ /* 0x000fc400078efcff */
[----:B------:R-:W-:Y:S01]  /*4b60*/  LOP3.LUT R4, R14, 0x1f001f, RZ, 0xc0, !PT ;  /* 0x001f001f0e047812 */ /* 0x000fe200078ec0ff */
[----:B------:R-:W-:Y:S01]  /*4b70*/  HFMA2 R25, R6, R3.H1_H1, -48, -48 ;  /* 0xd200d20006197431 */ /* 0x000fe20000060003 */
[----:B------:R-:W-:Y:S01]  /*4b80*/  SHF.R.U32.HI R11, RZ, 0xe, R11 ;  /* 0x0000000eff0b7819 */ /* 0x000fe2000001160b */
[----:B------:R-:W-:Y:S01]  /*4b90*/  HFMA2.MMA R24, R5, R28, R24 ;  /* 0x0000001c05187235 */ /* 0x000fe20000000018 */
[----:B------:R-:W-:Y:S01]  /*4ba0*/  HADD2 R5, R10, -1040, -1040 ;  /* 0xe410e4100a057430 */ /* 0x000fe20000000000 */
[----:B------:R-:W-:Y:S01]  /*4bb0*/  LOP3.LUT R4, R4, 0x64006400, RZ, 0xfc, !PT ;  /* 0x6400640004047812 */ /* 0x000fe200078efcff */
[----:B------:R-:W-:Y:S01]  /*4bc0*/  HFMA2 R26, R25, R28, R26 ;  /* 0x0000001c191a7231 */ /* 0x000fe2000000001a */
[----:B------:R-:W-:Y:S02]  /*4bd0*/  LOP3.LUT R6, R7, 0x10001, RZ, 0xc0, !PT ;  /* 0x0001000107067812 */ /* 0x000fe400078ec0ff */
[----:B------:R-:W-:Y:S01]  /*4be0*/  LOP3.LUT R17, R17, 0x1f001f, RZ, 0xc0, !PT ;  /* 0x001f001f11117812 */ /* 0x000fe200078ec0ff */
[----:B------:R-:W-:Y:S01]  /*4bf0*/  HADD2 R7, R4, -1040, -1040 ;  /* 0xe410e41004077430 */ /* 0x000fe20000000000 */
[----:B------:R-:W-:Y:S01]  /*4c00*/  HFMA2.MMA R24, R5, R29, R24 ;  /* 0x0000001d05187235 */ /* 0x000fe20000000018 */
[----:B------:R-:W-:-:S02]  /*4c10*/  LOP3.LUT R11, R6, 0x20002, R11, 0xf8, !PT ;  /* 0x00020002060b7812 */ /* 0x000fc400078ef80b */
[----:B------:R-:W-:Y:S02]  /*4c20*/  LOP3.LUT R5, R14, 0x3e003e0, RZ, 0xc0, !PT ;  /* 0x03e003e00e057812 */ /* 0x000fe400078ec0ff */
[----:B------:R-:W-:Y:S02]  /*4c30*/  LOP3.LUT R17, R17, 0x64006400, RZ, 0xfc, !PT ;  /* 0x6400640011117812 */ /* 0x000fe400078efcff */
[----:B------:R-:W-:Y:S01]  /*4c40*/  LOP3.LUT R6, R15, 0x1f001f, RZ, 0xc0, !PT ;  /* 0x001f001f0f067812 */ /* 0x000fe200078ec0ff */
[----:B------:R-:W-:Y:S01]  /*4c50*/  HFMA2.MMA R24, R7, R30, R24 ;  /* 0x0000001e07187235 */ /* 0x000fe20000000018 */
[----:B------:R-:W-:Y:S01]  /*4c60*/  SHF.R.U32.HI R14, RZ, 0xa, R14 ;  /* 0x0000000aff0e7819 */ /* 0x000fe2000001160e */
[----:B------:R-:W-:Y:S01]  /*4c70*/  HADD2 R17, R17, -1040, -1040 ;  /* 0xe410e41011117430 */ /* 0x000fe20000000000 */
[----:B------:R-:W-:Y:S02]  /*4c80*/  LOP3.LUT R6, R6, 0x64006400, RZ, 0xfc, !PT ;  /* 0x6400640006067812 */ /* 0x000fe400078efcff */
[----:B------:R-:W-:Y:S01]  /*4c90*/  LOP3.LUT R4, R5, 0x64006400, RZ, 0xfc, !PT ;  /* 0x6400640005047812 */ /* 0x000fe200078efcff */
[----:B------:R-:W-:Y:S01]  /*4ca0*/  HFMA2 R29, R17, R29, R26 ;  /* 0x0000001d111d7231 */ /* 0x000fe2000000001a */
[----:B------:R-:W-:Y:S01]  /*4cb0*/  LOP3.LUT R14, R14, 0x1f001f, RZ, 0xc0, !PT ;  /* 0x001f001f0e0e7812 */ /* 0x000fe200078ec0ff */
[----:B------:R-:W-:Y:S01]  /*4cc0*/  HADD2 R6, R6, -1040, -1040 ;  /* 0xe410e41006067430 */ /* 0x000fe20000000000 */
[----:B------:R-:W-:Y:S01]  /*4cd0*/  LOP3.LUT R5, R15, 0x3e003e0, RZ, 0xc0, !PT ;  /* 0x03e003e00f057812 */ /* 0x000fe200078ec0ff */
[----:B------:R-:W-:Y:S01]  /*4ce0*/  HFMA2 R7, R4, R3.H1_H1, -48, -48 ;  /* 0xd200d20004077431 */ /* 0x000fe20000060003 */
[----:B------:R-:W-:-:S02]  /*4cf0*/  LOP3.LUT R14, R14, 0x64006400, RZ, 0xfc, !PT ;  /* 0x640064000e0e7812 */ /* 0x000fc400078efcff */
[----:B------:R-:W-:Y:S01]  /*4d00*/  LOP3.LUT R4, R5, 0x64006400, RZ, 0xfc, !PT ;  /* 0x6400640005047812 */ /* 0x000fe200078efcff */
[----:B------:R-:W-:Y:S01]  /*4d10*/  HFMA2 R24, R7, R31, R24 ;  /* 0x0000001f07187231 */ /* 0x000fe20000000018 */
[--C-:B------:R-:W-:Y:S01]  /*4d20*/  SHF.R.U32.HI R10, RZ, 0xd, R15.reuse ;  /* 0x0000000dff0a7819 */ /* 0x100fe2000001160f */
[----:B------:R-:W-:Y:S01]  /*4d30*/  HADD2 R5, R14, -1040, -1040 ;  /* 0xe410e4100e057430 */ /* 0x000fe20000000000 */
[----:B------:R-:W-:Y:S01]  /*4d40*/  SHF.R.U32.HI R15, RZ, 0xa, R15 ;  /* 0x0000000aff0f7819 */ /* 0x000fe2000001160f */
[----:B------:R-:W-:Y:S01]  /*4d50*/  HFMA2.MMA R17, R6, R30, R29 ;  /* 0x0000001e06117235 */ /* 0x000fe2000000001d */
[----:B------:R-:W-:Y:S01]  /*4d60*/  HFMA2 R4, R4, R3.H1_H1, -48, -48 ;  /* 0xd200d20004047431 */ /* 0x000fe20000060003 */
[----:B------:R-:W-:Y:S01]  /*4d70*/  SHF.R.U32.HI R7, RZ, 0xc, R19 ;  /* 0x0000000cff077819 */ /* 0x000fe20000011613 */
[----:B------:R-:W-:Y:S01]  /*4d80*/  HFMA2 R24, R5, R32, R24 ;  /* 0x0000002005187231 */ /* 0x000fe20000000018 */
[----:B------:R-:W-:Y:S02]  /*4d90*/  LOP3.LUT R5, R15, 0x1f001f, RZ, 0xc0, !PT ;  /* 0x001f001f0f057812 */ /* 0x000fe400078ec0ff */
[----:B------:R-:W-:-:S02]  /*4da0*/  LOP3.LUT R10, R11, 0x40004, R10, 0xf8, !PT ;  /* 0x000400040b0a7812 */ /* 0x000fc400078ef80a */
[----:B------:R-:W-:Y:S01]  /*4db0*/  LOP3.LUT R5, R5, 0x64006400, RZ, 0xfc, !PT ;  /* 0x6400640005057812 */ /* 0x000fe200078efcff */
[----:B------:R-:W-:Y:S01]  /*4dc0*/  HFMA2.MMA R17, R4, R31, R17 ;  /* 0x0000001f04117235 */ /* 0x000fe20000000011 */
[----:B------:R-:W-:Y:S02]  /*4dd0*/  LOP3.LUT R4, R18, 0x1f001f, RZ, 0xc0, !PT ;  /* 0x001f001f12047812 */ /* 0x000fe400078ec0ff */
[----:B------:R-:W-:Y:S01]  /*4de0*/  LOP3.LUT R10, R10, 0x80008, R7, 0xf8, !PT ;  /* 0x000800080a0a7812 */ /* 0x000fe200078ef807 */
[----:B------:R-:W-:Y:S01]  /*4df0*/  HADD2 R6, R5, -1040, -1040 ;  /* 0xe410e41005067430 */ /* 0x000fe20000000000 */
[----:B------:R-:W-:Y:S02]  /*4e00*/  LOP3.LUT R4, R4, 0x64006400, RZ, 0xfc, !PT ;  /* 0x6400640004047812 */ /* 0x000fe400078efcff */
        /* <DEDUP_REMOVED lines=8> */
[----:B------:R-:W-:-:S02]  /*4e90*/  LOP3.LUT R30, R18, 0x64006400, RZ, 0xfc, !PT ;  /* 0x64006400121e7812 */ /* 0x000fc400078efcff */
[----:B------:R-:W-:Y:S02]  /*4ea0*/  LOP3.LUT R28, R11, 0x64006400, RZ, 0xfc, !PT ;  /* 0x640064000b1c7812 */ /* 0x000fe400078efcff */
        /* <DEDUP_REMOVED lines=8> */
[-C--:B------:R-:W-:Y:S01]  /*4f30*/  HFMA2 R11, R14, R3.reuse.H1_H1, -48, -48 ;  /* 0xd200d2000e0b7431 */ /* 0x080fe20000060003 */
        /* <DEDUP_REMOVED lines=9> */
[C---:B------:R-:W-:Y:S02]  /*4fd0*/  LOP3.LUT R27, R23.reuse, 0x3e003e0, RZ, 0xc0, !PT ;  /* 0x03e003e0171b7812 */ /* 0x040fe400078ec0ff */
[----:B------:R-:W-:Y:S02]  /*4fe0*/  LOP3.LUT R19, R23, 0x1f001f, RZ, 0xc0, !PT ;  /* 0x001f001f17137812 */ /* 0x000fe400078ec0ff */
[----:B------:R-:W-:Y:S01]  /*4ff0*/  LOP3.LUT R18, R21, 0x3e003e0, RZ, 0xc0, !PT ;  /* 0x03e003e015127812 */ /* 0x000fe200078ec0ff */
[----:B------:R-:W-:Y:S01]  /*5000*/  HFMA2.MMA R17, R30, R35, R17 ;  /* 0x000000231e117235 */ /* 0x000fe20000000011 */
[----:B------:R-:W-:Y:S01]  /*5010*/  LOP3.LUT R26, R26, 0x64006400, RZ, 0xfc, !PT ;  /* 0x640064001a1a7812 */ /* 0x000fe200078efcff */
[----:B------:R-:W-:Y:S01]  /*5020*/  HADD2 R30, R15, -1040, -1040 ;  /* 0xe410e4100f1e7430 */ /* 0x000fe20000000000 */
[----:B------:R-:W-:-:S02]  /*5030*/  LOP3.LUT R32, R27, 0x64006400, RZ, 0xfc, !PT ;  /* 0x640064001b207812 */ /* 0x000fc400078efcff */
[----:B------:R-:W-:Y:S01]  /*5040*/  LOP3.LUT R25, R20, 0x1f001f, RZ, 0xc0, !PT ;  /* 0x001f001f14197812 */ /* 0x000fe200078ec0ff */
[-C--:B------:R-:W-:Y:S01]  /*5050*/  HFMA2 R14, R26, R3.reuse.H1_H1, -48, -48 ;  /* 0xd200d2001a0e7431 */ /* 0x080fe20000060003 */
[----:B------:R-:W-:Y:S01]  /*5060*/  LOP3.LUT R27, R22, 0x1f001f, RZ, 0xc0, !PT ;  /* 0x001f001f161b7812 */ /* 0x000fe200078ec0ff */
[-C--:B------:R-:W-:Y:S01]  /*5070*/  HFMA2 R26, R32, R3.reuse.H1_H1, -48, -48 ;  /* 0xd200d200201a7431 */ /* 0x080fe20000060003 */
[----:B------:R-:W-:Y:S01]  /*5080*/  LOP3.LUT R29, R29, 0x64006400, RZ, 0xfc, !PT ;  /* 0x640064001d1d7812 */ /* 0x000fe200078efcff */
[-C--:B0-----:R-:W-:Y:S01]  /*5090*/  HFMA2.MMA R13, R30, R4.reuse, R13 ;  /* 0x000000041e0d7235 */ /* 0x081fe2000000000d */
[----:B------:R-:W-:Y:S02]  /*50a0*/  LOP3.LUT R19, R19, 0x64006400, RZ, 0xfc, !PT ;  /* 0x6400640013137812 */ /* 0x000fe400078efcff */
[----:B------:R-:W-:Y:S01]  /*50b0*/  LOP3.LUT R18, R18, 0x64006400, RZ, 0xfc, !PT ;  /* 0x6400640012127812 */ /* 0x000fe200078efcff */
[----:B------:R-:W-:Y:S01]  /*50c0*/  HADD2 R29, R29, -1040, -1040 ;  /* 0xe410e4101d1d7430 */ /* 0x000fe20000000000 */
[----:B------:R-:W-:Y:S01]  /*50d0*/  SHF.R.U32.HI R21, RZ, 0xa, R21 ;  /* 0x0000000aff157819 */ /* 0x000fe20000011615 */
[----:B------:R-:W-:Y:S01]  /*50e0*/  HADD2 R32, R19, -1040, -1040 ;  /* 0xe410e41013207430 */ /* 0x000fe20000000000 */
[----:B------:R-:W-:Y:S01]  /*50f0*/  LOP3.LUT R25, R25, 0x64006400, RZ, 0xfc, !PT ;  /* 0x6400640019197812 */ /* 0x000fe200078efcff */
[----:B------:R-:W-:Y:S01]  /*5100*/  HFMA2 R18, R18, R3.H1_H1, -48, -48 ;  /* 0xd200d20012127431 */ /* 0x000fe20000060003 */
[----:B------:R-:W-:Y:S01]  /*5110*/  LOP3.LUT R27, R27, 0x64006400, RZ, 0xfc, !PT ;  /* 0x640064001b1b7812 */ /* 0x000fe200078efcff */
[----:B------:R-:W-:Y:S01]  /*5120*/  HFMA2 R28, R29, R35, R28 ;  /* 0x000000231d1c7231 */ /* 0x000fe2000000001c */
[----:B------:R-:W-:Y:S01]  /*5130*/  LOP3.LUT R21, R21, 0x1f001f, RZ, 0xc0, !PT ;  /* 0x001f001f15157812 */ /* 0x000fe200078ec0ff */
[----:B------:R-:W-:Y:S01]  /*5140*/  HADD2 R25, R25, -1040, -1040 ;  /* 0xe410e41019197430 */ /* 0x000fe20000000000 */
[--C-:B------:R-:W-:Y:S01]  /*5150*/  SHF.R.U32.HI R31, RZ, 0xb, R23.reuse ;  /* 0x0000000bff1f7819 */ /* 0x100fe20000011617 */
[----:B------:R-:W-:Y:S01]  /*5160*/  HADD2 R27, R27, -1040, -1040 ;  /* 0xe410e4101b1b7430 */ /* 0x000fe20000000000 */
[----:B------:R-:W-:Y:S01]  /*5170*/  SHF.R.U32.HI R23, RZ, 0xa, R23 ;  /* 0x0000000aff177819 */ /* 0x000fe20000011617 */
[----:B------:R-:W-:Y:S01]  /*5180*/  HFMA2.MMA R17, R32, R4, R17 ;  /* 0x0000000420117235 */ /* 0x000fe20000000011 */
[----:B------:R-:W-:Y:S01]  /*5190*/  LOP3.LUT R21, R21, 0x64006400, RZ, 0xfc, !PT ;  /* 0x6400640015157812 */ /* 0x000fe200078efcff */
[-C--:B------:R-:W-:Y:S01]  /*51a0*/  HFMA2.MMA R13, R18, R5.reuse, R13 ;  /* 0x00000005120d7235 */ /* 0x080fe2000000000d */
[----:B------:R-:W-:Y:S01]  /*51b0*/  LOP3.LUT R23, R23, 0x1f001f, RZ, 0xc0, !PT ;  /* 0x001f001f17177812 */ /* 0x000fe200078ec0ff */
[-C--:B------:R-:W-:Y:S01]  /*51c0*/  HFMA2 R16, R25, R4.reuse, R16 ;  /* 0x0000000419107231 */ /* 0x080fe20000000010 */
[----:B------:R-:W-:Y:S01]  /*51d0*/  SHF.R.U32.HI R22, RZ, 0xa, R22 ;  /* 0x0000000aff167819 */ /* 0x000fe20000011616 */
[----:B------:R-:W-:Y:S01]  /*51e0*/  HFMA2 R28, R27, R4, R28 ;  /* 0x000000041b1c7231 */ /* 0x000fe2000000001c */
[----:B------:R-:W-:Y:S01]  /*51f0*/  LOP3.LUT R23, R23, 0x64006400, RZ, 0xfc, !PT ;  /* 0x6400640017177812 */ /* 0x000fe200078efcff */
[----:B------:R-:W-:Y:S01]  /*5200*/  HADD2 R4, R21, -1040, -1040 ;  /* 0xe410e41015047430 */ /* 0x000fe20000000000 */
[----:B------:R-:W-:Y:S01]  /*5210*/  HFMA2.MMA R17, R26, R5, R17 ;  /* 0x000000051a117235 */ /* 0x000fe20000000011 */
[----:B------:R-:W-:Y:S01]  /*5220*/  LOP3.LUT R10, R10, 0x100010, R31, 0xf8, !PT ;  /* 0x001000100a0a7812 */ /* 0x000fe200078ef81f */
[-C--:B------:R-:W-:Y:S01]  /*5230*/  HFMA2 R28, R14, R5.reuse, R28 ;  /* 0x000000050e1c7231 */ /* 0x080fe2000000001c */
[----:B------:R-:W-:Y:S01]  /*5240*/  SHF.R.U32.HI R20, RZ, 0xa, R20 ;  /* 0x0000000aff147819 */ /* 0x000fe20000011614 */
[----:B------:R-:W-:Y:S01]  /*5250*/  HFMA2 R16, R24, R5, R16 ;  /* 0x0000000518107231 */ /* 0x000fe20000000010 */
[----:B------:R-:W-:Y:S01]  /*5260*/  HFMA2.MMA R13, R4, R6, R13 ;  /* 0x00000006040d7235 */ /* 0x000fe2000000000d */
[----:B------:R-:W-:Y:S01]  /*5270*/  HADD2 R4, R23, -1040, -1040 ;  /* 0xe410e41017047430 */ /* 0x000fe20000000000 */
[----:B------:R-:W-:-:S02]  /*5280*/  LOP3.LUT R22, R22, 0x1f001f, RZ, 0xc0, !PT ;  /* 0x001f001f16167812 */ /* 0x000fc400078ec0ff */
[----:B------:R-:W-:Y:S02]  /*5290*/  LOP3.LUT R10, R10, 0x64006400, RZ, 0xfc, !PT ;  /* 0x640064000a0a7812 */ /* 0x000fe400078efcff */
[----:B------:R-:W-:Y:S01]  /*52a0*/  LOP3.LUT R20, R20, 0x1f001f, RZ, 0xc0, !PT ;  /* 0x001f001f14147812 */ /* 0x000fe200078ec0ff */
[----:B------:R-:W-:Y:S01]  /*52b0*/  HFMA2.MMA R17, R4, R6, R17 ;  /* 0x0000000604117235 */ /* 0x000fe20000000011 */
[----:B------:R-:W-:Y:S01]  /*52c0*/  LOP3.LUT R22, R22, 0x64006400, RZ, 0xfc, !PT ;  /* 0x6400640016167812 */ /* 0x000fe200078efcff */
[----:B------:R-:W-:Y:S01]  /*52d0*/  HADD2 R10, R10, -1040, -1040 ;  /* 0xe410e4100a0a7430 */ /* 0x000fe20000000000 */
[----:B------:R-:W-:Y:S01]  /*52e0*/  LOP3.LUT R20, R20, 0x64006400, RZ, 0xfc, !PT ;  /* 0x6400640014147812 */ /* 0x000fe200078efcff */
[-C--:B------:R-:W-:Y:S01]  /*52f0*/  HFMA2.MMA R13, R8, R7.reuse, R13 ;  /* 0x00000007080d7235 */ /* 0x080fe2000000000d */
[----:B------:R-:W-:Y:S01]  /*5300*/  LOP3.LUT R12, R12, 0x64006400, RZ, 0xfc, !PT ;  /* 0x640064000c0c7812 */ /* 0x000fe200078efcff */
[----:B------:R-:W-:Y:S02]  /*5310*/  HADD2 R15, R22, -1040, -1040 ;  /* 0xe410e410160f7430 */ /* 0x000fe40000000000 */
        /* <DEDUP_REMOVED lines=15> */
.L_x_5074:
[----:B------:R-:W-:Y:S01]  /*5410*/  ISETP.LT.AND P2, PT, R41, R40, PT ;  /* 0x000000282900720c */ /* 0x000fe20003f41270 */
[----:B------:R-:W-:Y:S01]  /*5420*/  UIADD3 UR4, UR4, 0x40, URZ ;  /* 0x0000004004047890 */ /* 0x000fe2000fffe03f */
[----:B------:R-:W-:-:S11]  /*5430*/  MOV R21, R41 ;  /* 0x0000002900157202 */ /* 0x000fd60000000f00 */
[----:B------:R-:W-:Y:S05]  /*5440*/  @!P0 BRA P2, `(.L_x_5075) ;  /* 0xffffffe800988947 */ /* 0x000fea000103ffff */
.L_x_5073:
[----:B------:R-:W-:Y:S01]  /*5450*/  ISETP.GE.AND P0, PT, R21, R40, PT ;  /* 0x000000281500720c */ /* 0x000fe20003f06270 */
[----:B------:R-:W-:-:S03]  /*5460*/  ULDC UR5, c[0x0][0x264] ;  /* 0x0000990000057ab9 */ /* 0x000fc60000000800 */
[----:B------:R-:W-:-:S13]  /*5470*/  ISETP.GE.OR P0, PT, R21, UR5, P0 ;  /* 0x0000000515007c0c */ /* 0x000fda0008706670 */
[----:B------:R-:W-:Y:S05]  /*5480*/  @P0 BRA `(.L_x_5076) ;  /* 0x00000024000c0947 */ /* 0x000fea0003800000 */
[----:B------:R-:W-:Y:S01]  /*5490*/  HADD2.F32 R38, -RZ, R38.H0_H0 ;  /* 0x20000026ff267230 */ /* 0x000fe20000004100 */
[----:B------:R-:W-:Y:S01]  /*54a0*/  SHF.R.S32.HI R20, RZ, 0x1f, R39 ;  /* 0x0000001fff147819 */ /* 0x000fe20000011427 */
[----:B------:R-:W-:Y:S01]  /*54b0*/  HADD2.F32 R37, -RZ, R37.H0_H0 ;  /* 0x20000025ff257230 */ /* 0x000fe20000004100 */
[----:B------:R-:W-:Y:S01]  /*54c0*/  ULDC UR5, c[0x0][0x264] ;  /* 0x0000990000057ab9 */ /* 0x000fe20000000800 */
[----:B------:R-:W-:Y:S02]  /*54d0*/  HADD2.F32 R36, -RZ, R36.H0_H0 ;  /* 0x20000024ff247230 */ /* 0x000fe40000004100 */
[----:B------:R-:W-:-:S07]  /*54e0*/  HADD2.F32 R26, -RZ, R3.H0_H0 ;  /* 0x20000003ff1a7230 */ /* 0x000fce0000004100 */
.L_x_5078:
[----:B------:R-:W-:Y:S05]  /*54f0*/  @!P1 BRA `(.L_x_5077) ;  /* 0x0000002000d09947 */ /* 0x000fea0003800000 */
[----:B-----5:R-:W2:Y:S01]  /*5500*/  LDG.E.128.CONSTANT R12, desc[UR6][R42.64] ;  /* 0x000000062a0c7981 */ /* 0x020ea2000c1e9d00 */
[----:B------:R-:W3:Y:S03]  /*5510*/  LDC R27, c[0x0][0x23c] ;  /* 0x00008f00ff1b7b82 */ /* 0x000ee60000000800 */
[----:B0-----:R-:W0:Y:S01]  /*5520*/  LDS.64 R22, [UR4] ;  /* 0x00000004ff167984 */ /* 0x001e220008000a00 */
[----:B---3--:R-:W-:-:S04]  /*5530*/  LEA R4, P0, R27, R42, 0x2 ;  /* 0x0000002a1b047211 */ /* 0x008fc800078010ff */
[----:B------:R-:W-:-:S05]  /*5540*/  LEA.HI.X R5, R27, R43, R20, 0x2, P0 ;  /* 0x0000002b1b057211 */ /* 0x000fca00000f1414 */
[----:B------:R3:W4:Y:S01]  /*5550*/  LDG.E.128.CONSTANT R16, desc[UR6][R4.64] ;  /* 0x0000000604107981 */ /* 0x000722000c1e9d00 */
[----:B------:R-:W-:Y:S01]  /*5560*/  IMAD.WIDE R24, R27, 0x4, R4 ;  /* 0x000000041b187825 */ /* 0x000fe200078e0204 */
[----:B------:R-:W-:-:S04]  /*5570*/  MOV R30, 0x2c00 ;  /* 0x00002c00001e7802 */ /* 0x000fc80000000f00 */
[----:B------:R0:W4:Y:S01]  /*5580*/  LDG.E.128.CONSTANT R8, desc[UR6][R24.64] ;  /* 0x0000000618087981 */ /* 0x000122000c1e9d00 */
[----:B--2---:R-:W-:Y:S02]  /*5590*/  LOP3.LUT R3, R12, 0xf000f, RZ, 0xc0, !PT ;  /* 0x000f000f0c037812 */ /* 0x004fe400078ec0ff */
[----:B------:R-:W-:Y:S02]  /*55a0*/  LOP3.LUT R6, R13, 0xf000f, RZ, 0xc0, !PT ;  /* 0x000f000f0d067812 */ /* 0x000fe400078ec0ff */
[----:B-1----:R-:W-:Y:S02]  /*55b0*/  LOP3.LUT R28, R14, 0xf000f, RZ, 0xc0, !PT ;  /* 0x000f000f0e1c7812 */ /* 0x002fe400078ec0ff */
[----:B------:R-:W-:Y:S02]  /*55c0*/  LOP3.LUT R29, R15, 0xf000f, RZ, 0xc0, !PT ;  /* 0x000f000f0f1d7812 */ /* 0x000fe400078ec0ff */
[----:B------:R-:W-:Y:S02]  /*55d0*/  LOP3.LUT R3, R3, 0x64006400, RZ, 0xfc, !PT ;  /* 0x6400640003037812 */ /* 0x000fe400078efcff */
[----:B------:R-:W-:-:S02]  /*55e0*/  LOP3.LUT R7, R6, 0x64006400, RZ, 0xfc, !PT ;  /* 0x6400640006077812 */ /* 0x000fc400078efcff */
[----:B------:R-:W-:Y:S01]  /*55f0*/  PRMT R6, R30, 0x7610, R6 ;  /* 0x000076101e067816 */ /* 0x000fe20000000006 */
[----:B---3--:R-:W-:Y:S01]  /*5600*/  HADD2 R4, R3, -1032, -1032 ;  /* 0xe408e40803047430 */ /* 0x008fe20000000000 */
[----:B------:R-:W-:Y:S01]  /*5610*/  LOP3.LUT R28, R28, 0x64006400, RZ, 0xfc, !PT ;  /* 0x640064001c1c7812 */ /* 0x000fe200078efcff */
[----:B------:R-:W-:Y:S01]  /*5620*/  HADD2 R7, R7, -1032, -1032 ;  /* 0xe408e40807077430 */ /* 0x000fe20000000000 */
[----:B------:R-:W-:Y:S02]  /*5630*/  LOP3.LUT R30, R29, 0x64006400, RZ, 0xfc, !PT ;  /* 0x640064001d1e7812 */ /* 0x000fe400078efcff */
[--C-:B------:R-:W-:Y:S02]  /*5640*/  HADD2.F32 R3, -RZ, R4.reuse.H0_H0 ;  /* 0x20000004ff037230 */ /* 0x100fe40000004100 */
[----:B------:R-:W-:Y:S02]  /*5650*/  HADD2 R32, R28, -1032, -1032 ;  /* 0xe408e4081c207430 */ /* 0x000fe40000000000 */
[----:B------:R-:W-:-:S02]  /*5660*/  HADD2.F32 R29, -RZ, R4.H1_H1 ;  /* 0x30000004ff1d7230 */ /* 0x000fc40000004100 */
[----:B------:R-:W-:Y:S02]  /*5670*/  HADD2 R30, R30, -1032, -1032 ;  /* 0xe408e4081e1e7430 */ /* 0x000fe40000000000 */
[----:B0-----:R-:W-:Y:S02]  /*5680*/  HADD2.F32 R4, -RZ, R22.H0_H0 ;  /* 0x20000016ff047230 */ /* 0x001fe40000004100 */
[--C-:B------:R-:W-:Y:S02]  /*5690*/  HADD2.F32 R31, -RZ, R7.reuse.H0_H0 ;  /* 0x20000007ff1f7230 */ /* 0x100fe40000004100 */
[----:B------:R-:W-:Y:S02]  /*56a0*/  HADD2.F32 R33, -RZ, R7.H1_H1 ;  /* 0x30000007ff217230 */ /* 0x000fe40000004100 */
[----:B------:R-:W-:Y:S01]  /*56b0*/  FFMA.FTZ R28, R3, R4, RZ ;  /* 0x00000004031c7223 */ /* 0x000fe200000100ff */
[----:B------:R-:W-:Y:S02]  /*56c0*/  HADD2.F32 R5, -RZ, R32.H0_H0 ;  /* 0x20000020ff057230 */ /* 0x000fe40000004100 */
[----:B------:R-:W-:Y:S01]  /*56d0*/  FFMA.FTZ R31, R4, R31, RZ ;  /* 0x0000001f041f7223 */ /* 0x000fe200000100ff */
[----:B------:R-:W-:Y:S01]  /*56e0*/  HADD2.F32 R7, -RZ, R30.H0_H0 ;  /* 0x2000001eff077230 */ /* 0x000fe20000004100 */
[----:B------:R-:W-:Y:S01]  /*56f0*/  LOP3.LUT R3, R12, 0xf000f0, RZ, 0xc0, !PT ;  /* 0x00f000f00c037812 */ /* 0x000fe200078ec0ff */
[----:B------:R-:W-:-:S02]  /*5700*/  HADD2.F32 R22, -RZ, R22.H1_H1 ;  /* 0x30000016ff167230 */ /* 0x000fc40000004100 */
[C---:B------:R-:W-:Y:S01]  /*5710*/  FFMA.FTZ R34, R4.reuse, R5, RZ ;  /* 0x0000000504227223 */ /* 0x040fe200000100ff */
[----:B------:R-:W-:Y:S02]  /*5720*/  HADD2.F32 R5, -RZ, R32.H1_H1 ;  /* 0x30000020ff057230 */ /* 0x000fe40000004100 */
[----:B------:R-:W-:Y:S01]  /*5730*/  FFMA.FTZ R7, R4, R7, RZ ;  /* 0x0000000704077223 */ /* 0x000fe200000100ff */
[----:B------:R-:W-:Y:S02]  /*5740*/  HADD2.F32 R4, -RZ, R30.H1_H1 ;  /* 0x3000001eff047230 */ /* 0x000fe40000004100 */
[----:B------:R-:W-:Y:S01]  /*5750*/  FFMA.FTZ R28, R29, R22, R28 ;  /* 0x000000161d1c7223 */ /* 0x000fe2000001001c */
[C---:B------:R-:W-:Y:S01]  /*5760*/  FFMA.FTZ R32, R22.reuse, R33, R31 ;  /* 0x0000002116207223 */ /* 0x040fe2000001001f */
[C---:B------:R-:W-:Y:S01]  /*5770*/  FFMA.FTZ R30, R22.reuse, R5, R34 ;  /* 0x00000005161e7223 */ /* 0x040fe20000010022 */
[----:B------:R-:W-:Y:S01]  /*5780*/  LOP3.LUT R29, R13, 0xf000f0, RZ, 0xc0, !PT ;  /* 0x00f000f00d1d7812 */ /* 0x000fe200078ec0ff */
[----:B------:R-:W-:Y:S01]  /*5790*/  FFMA.FTZ R22, R22, R4, R7 ;  /* 0x0000000416167223 */ /* 0x000fe20000010007 */
[----:B------:R-:W-:Y:S01]  /*57a0*/  LOP3.LUT R31, R14, 0xf000f0, RZ, 0xc0, !PT ;  /* 0x00f000f00e1f7812 */ /* 0x000fe200078ec0ff */
[----:B------:R-:W0:Y:S01]  /*57b0*/  LDS.64 R4, [UR4+0x8] ;  /* 0x00000804ff047984 */ /* 0x000e220008000a00 */
[----:B------:R-:W-:-:S02]  /*57c0*/  LOP3.LUT R3, R3, 0x64006400, RZ, 0xfc, !PT ;  /* 0x6400640003037812 */ /* 0x000fc400078efcff */
[----:B------:R-:W-:Y:S01]  /*57d0*/  LOP3.LUT R33, R29, 0x64006400, RZ, 0xfc, !PT ;  /* 0x640064001d217812 */ /* 0x000fe200078efcff */
[--C-:B------:R-:W-:Y:S01]  /*57e0*/  HADD2.F32 R29, -RZ, R23.reuse.H0_H0 ;  /* 0x20000017ff1d7230 */ /* 0x100fe20000004100 */
[----:B------:R-:W-:Y:S01]  /*57f0*/  LOP3.LUT R7, R31, 0x64006400, RZ, 0xfc, !PT ;  /* 0x640064001f077812 */ /* 0x000fe200078efcff */
[-C--:B------:R-:W-:Y:S01]  /*5800*/  HFMA2 R31, R3, R6.reuse.H0_H0, -72, -72 ;  /* 0xd480d480031f7431 */ /* 0x080fe20000040006 */
[----:B------:R-:W-:Y:S01]  /*5810*/  LOP3.LUT R34, R15, 0xf000f0, RZ, 0xc0, !PT ;  /* 0x00f000f00f227812 */ /* 0x000fe200078ec0ff */
[-C--:B------:R-:W-:Y:S02]  /*5820*/  HFMA2 R33, R33, R6.reuse.H0_H0, -72, -72 ;  /* 0xd480d48021217431 */ /* 0x080fe40000040006 */
[----:B------:R-:W-:Y:S02]  /*5830*/  HADD2.F32 R23, -RZ, R23.H1_H1 ;  /* 0x30000017ff177230 */ /* 0x000fe40000004100 */
[-C--:B------:R-:W-:Y:S01]  /*5840*/  HFMA2 R3, R7, R6.reuse.H0_H0, -72, -72 ;  /* 0xd480d48007037431 */ /* 0x080fe20000040006 */
[----:B------:R-:W-:Y:S01]  /*5850*/  LOP3.LUT R7, R34, 0x64006400, RZ, 0xfc, !PT ;  /* 0x6400640022077812 */ /* 0x000fe200078efcff */
[----:B------:R-:W-:Y:S01]  /*5860*/  HADD2.F32 R39, -RZ, R31.H0_H0 ;  /* 0x2000001fff277230 */ /* 0x000fe20000004100 */
[----:B------:R-:W-:Y:S01]  /*5870*/  SHF.R.U32.HI R12, RZ, 0x8, R12 ;  /* 0x00000008ff0c7819 */ /* 0x000fe2000001160c */
[----:B------:R-:W-:Y:S01]  /*5880*/  HADD2.F32 R34, -RZ, R33.H0_H0 ;  /* 0x20000021ff227230 */ /* 0x000fe20000004100 */
[----:B------:R-:W-:Y:S01]  /*5890*/  SHF.R.U32.HI R14, RZ, 0x8, R14 ;  /* 0x00000008ff0e7819 */ /* 0x000fe2000001160e */
[----:B------:R-:W-:-:S02]  /*58a0*/  HFMA2 R7, R7, R6.H0_H0, -72, -72 ;  /* 0xd480d48007077431 */ /* 0x000fc40000040006 */
[----:B------:R-:W-:Y:S02]  /*58b0*/  HADD2.F32 R31, -RZ, R31.H1_H1 ;  /* 0x3000001fff1f7230 */ /* 0x000fe40000004100 */
[----:B------:R-:W-:Y:S01]  /*58c0*/  FFMA.FTZ R28, R39, R29, R28 ;  /* 0x0000001d271c7223 */ /* 0x000fe2000001001c */
[----:B------:R-:W-:Y:S01]  /*58d0*/  FFMA.FTZ R32, R29, R34, R32 ;  /* 0x000000221d207223 */ /* 0x000fe20000010020 */
[----:B------:R-:W-:Y:S01]  /*58e0*/  HADD2.F32 R35, -RZ, R3.H0_H0 ;  /* 0x20000003ff237230 */ /* 0x000fe20000004100 */
[----:B------:R-:W-:Y:S01]  /*58f0*/  SHF.R.U32.HI R13, RZ, 0x8, R13 ;  /* 0x00000008ff0d7819 */ /* 0x000fe2000001160d */
[----:B------:R-:W-:Y:S02]  /*5900*/  HADD2.F32 R33, -RZ, R33.H1_H1 ;  /* 0x30000021ff217230 */ /* 0x000fe40000004100 */
[----:B------:R-:W-:Y:S01]  /*5910*/  FFMA.FTZ R28, R31, R23, R28 ;  /* 0x000000171f1c7223 */ /* 0x000fe2000001001c */
[----:B------:R-:W-:Y:S02]  /*5920*/  HADD2.F32 R34, -RZ, R7.H0_H0 ;  /* 0x20000007ff227230 */ /* 0x000fe40000004100 */
[----:B------:R-:W-:Y:S01]  /*5930*/  FFMA.FTZ R30, R29, R35, R30 ;  /* 0x000000231d1e7223 */ /* 0x000fe2000001001e */
[----:B------:R-:W-:Y:S01]  /*5940*/  HADD2.F32 R31, -RZ, R3.H1_H1 ;  /* 0x30000003ff1f7230 */ /* 0x000fe20000004100 */
[----:B------:R-:W-:Y:S01]  /*5950*/  LOP3.LUT R3, R12, 0xf000f, RZ, 0xc0, !PT ;  /* 0x000f000f0c037812 */ /* 0x000fe200078ec0ff */
[----:B------:R-:W-:Y:S01]  /*5960*/  FFMA.FTZ R32, R23, R33, R32 ;  /* 0x0000002117207223 */ /* 0x000fe20000010020 */
[----:B------:R-:W-:Y:S01]  /*5970*/  FFMA.FTZ R22, R29, R34, R22 ;  /* 0x000000221d167223 */ /* 0x000fe20000010016 */
[----:B------:R-:W-:Y:S01]  /*5980*/  HADD2.F32 R33, -RZ, R7.H1_H1 ;  /* 0x30000007ff217230 */ /* 0x000fe20000004100 */
[----:B------:R-:W-:Y:S01]  /*5990*/  LOP3.LUT R29, R14, 0xf000f, RZ, 0xc0, !PT ;  /* 0x000f000f0e1d7812 */ /* 0x000fe200078ec0ff */
[----:B------:R-:W-:Y:S01]  /*59a0*/  FFMA.FTZ R30, R23, R31, R30 ;  /* 0x0000001f171e7223 */ /* 0x000fe2000001001e */
[----:B------:R-:W-:-:S02]  /*59b0*/  LOP3.LUT R7, R13, 0xf000f, RZ, 0xc0, !PT ;  /* 0x000f000f0d077812 */ /* 0x000fc400078ec0ff */
[----:B------:R-:W-:Y:S01]  /*59c0*/  LOP3.LUT R3, R3, 0x64006400, RZ, 0xfc, !PT ;  /* 0x6400640003037812 */ /* 0x000fe200078efcff */
[----:B------:R-:W-:Y:S01]  /*59d0*/  FFMA.FTZ R23, R23, R33, R22 ;  /* 0x0000002117177223 */ /* 0x000fe20000010016 */
[----:B------:R-:W-:Y:S02]  /*59e0*/  SHF.R.U32.HI R15, RZ, 0x8, R15 ;  /* 0x00000008ff0f7819 */ /* 0x000fe4000001160f */
[----:B------:R-:W-:Y:S01]  /*59f0*/  LOP3.LUT R29, R29, 0x64006400, RZ, 0xfc, !PT ;  /* 0x640064001d1d7812 */ /* 0x000fe200078efcff */
[----:B------:R-:W-:Y:S01]  /*5a00*/  HADD2 R3, R3, -1032, -1032 ;  /* 0xe408e40803037430 */ /* 0x000fe20000000000 */
[----:B------:R-:W-:Y:S02]  /*5a10*/  LOP3.LUT R7, R7, 0x64006400, RZ, 0xfc, !PT ;  /* 0x6400640007077812 */ /* 0x000fe400078efcff */
[----:B------:R-:W-:Y:S01]  /*5a20*/  LOP3.LUT R31, R15, 0xf000f, RZ, 0xc0, !PT ;  /* 0x000f000f0f1f7812 */ /* 0x000fe200078ec0ff */
[----:B------:R-:W-:Y:S02]  /*5a30*/  HADD2 R22, R29, -1032, -1032 ;  /* 0xe408e4081d167430 */ /* 0x000fe40000000000 */
[----:B0-----:R-:W-:-:S02]  /*5a40*/  HADD2.F32 R29, -RZ, R4.H0_H0 ;  /* 0x20000004ff1d7230 */ /* 0x001fc40000004100 */
[----:B------:R-:W-:Y:S01]  /*5a50*/  HADD2 R33, R7, -1032, -1032 ;  /* 0xe408e40807217430 */ /* 0x000fe20000000000 */
[----:B------:R-:W-:Y:S01]  /*5a60*/  LOP3.LUT R7, R31, 0x64006400, RZ, 0xfc, !PT ;  /* 0x640064001f077812 */ /* 0x000fe200078efcff */
[----:B------:R-:W-:Y:S01]  /*5a70*/  HADD2.F32 R35, -RZ, R3.H0_H0 ;  /* 0x20000003ff237230 */ /* 0x000fe20000004100 */
[----:B------:R-:W-:Y:S01]  /*5a80*/  LOP3.LUT R13, R13, 0xf000f0, RZ, 0xc0, !PT ;  /* 0x00f000f00d0d7812 */ /* 0x000fe200078ec0ff */
[----:B------:R-:W-:Y:S01]  /*5a90*/  HADD2.F32 R31, -RZ, R22.H0_H0 ;  /* 0x20000016ff1f7230 */ /* 0x000fe20000004100 */
[----:B------:R-:W-:Y:S01]  /*5aa0*/  LOP3.LUT R12, R12, 0xf000f0, RZ, 0xc0, !PT ;  /* 0x00f000f00c0c7812 */ /* 0x000fe200078ec0ff */
[----:B------:R-:W-:Y:S02]  /*5ab0*/  HADD2 R7, R7, -1032, -1032 ;  /* 0xe408e40807077430 */ /* 0x000fe40000000000 */
[----:B------:R-:W-:Y:S01]  /*5ac0*/  FFMA.FTZ R35, R35, R29, R28 ;  /* 0x0000001d23237223 */ /* 0x000fe2000001001c */
[----:B------:R-:W-:Y:S02]  /*5ad0*/  HADD2.F32 R28, -RZ, R4.H1_H1 ;  /* 0x30000004ff1c7230 */ /* 0x000fe40000004100 */
[----:B------:R-:W-:Y:S01]  /*5ae0*/  FFMA.FTZ R31, R29, R31, R30 ;  /* 0x0000001f1d1f7223 */ /* 0x000fe2000001001e */
[----:B------:R-:W-:Y:S01]  /*5af0*/  HADD2.F32 R4, -RZ, R22.H1_H1 ;  /* 0x30000016ff047230 */ /* 0x000fe20000004100 */
[----:B------:R-:W-:Y:S01]  /*5b00*/  LOP3.LUT R13, R13, 0x64006400, RZ, 0xfc, !PT ;  /* 0x640064000d0d7812 */ /* 0x000fe200078efcff */
[----:B------:R-:W-:Y:S01]  /*5b10*/  HADD2.F32 R39, -RZ, R33.H0_H0 ;  /* 0x20000021ff277230 */ /* 0x000fe20000004100 */
[----:B------:R-:W-:Y:S01]  /*5b20*/  LOP3.LUT R14, R14, 0xf000f0, RZ, 0xc0, !PT ;  /* 0x00f000f00e0e7812 */ /* 0x000fe200078ec0ff */
[----:B------:R-:W-:-:S02]  /*5b30*/  HADD2.F32 R34, -RZ, R7.H0_H0 ;  /* 0x20000007ff227230 */ /* 0x000fc40000004100 */
[----:B------:R-:W-:Y:S01]  /*5b40*/  FFMA.FTZ R4, R28, R4, R31 ;  /* 0x000000041c047223 */ /* 0x000fe2000001001f */
[----:B------:R-:W-:Y:S02]  /*5b50*/  HFMA2 R31, R13, R6.H0_H0, -72, -72 ;  /* 0xd480d4800d1f7431 */ /* 0x000fe40000040006 */
[----:B------:R-:W-:Y:S01]  /*5b60*/  FFMA.FTZ R39, R29, R39, R32 ;  /* 0x000000271d277223 */ /* 0x000fe20000010020 */
[----:B------:R-:W-:Y:S01]  /*5b70*/  HADD2.F32 R32, -RZ, R33.H1_H1 ;  /* 0x30000021ff207230 */ /* 0x000fe20000004100 */
[----:B------:R-:W-:Y:S01]  /*5b80*/  LOP3.LUT R15, R15, 0xf000f0, RZ, 0xc0, !PT ;  /* 0x00f000f00f0f7812 */ /* 0x000fe200078ec0ff */
[----:B------:R-:W-:Y:S01]  /*5b90*/  FFMA.FTZ R29, R29, R34, R23 ;  /* 0x000000221d1d7223 */ /* 0x000fe20000010017 */
[----:B------:R-:W-:Y:S01]  /*5ba0*/  HADD2.F32 R30, -RZ, R3.H1_H1 ;  /* 0x30000003ff1e7230 */ /* 0x000fe20000004100 */
[----:B------:R-:W-:Y:S01]  /*5bb0*/  LOP3.LUT R33, R14, 0x64006400, RZ, 0xfc, !PT ;  /* 0x640064000e217812 */ /* 0x000fe200078efcff */
[----:B------:R-:W-:Y:S01]  /*5bc0*/  HADD2.F32 R34, -RZ, R7.H1_H1 ;  /* 0x30000007ff227230 */ /* 0x000fe20000004100 */
[----:B------:R-:W-:Y:S01]  /*5bd0*/  LOP3.LUT R7, R12, 0x64006400, RZ, 0xfc, !PT ;  /* 0x640064000c077812 */ /* 0x000fe200078efcff */
[----:B------:R-:W-:Y:S01]  /*5be0*/  HADD2.F32 R3, -RZ, R5.H0_H0 ;  /* 0x20000005ff037230 */ /* 0x000fe20000004100 */
[----:B------:R-:W-:Y:S01]  /*5bf0*/  LOP3.LUT R15, R15, 0x64006400, RZ, 0xfc, !PT ;  /* 0x640064000f0f7812 */ /* 0x000fe200078efcff */
[----:B------:R-:W-:-:S02]  /*5c00*/  HADD2.F32 R14, -RZ, R31.H0_H0 ;  /* 0x2000001fff0e7230 */ /* 0x000fc40000004100 */
[----:B------:R-:W-:Y:S01]  /*5c10*/  FFMA.FTZ R32, R28, R32, R39 ;  /* 0x000000201c207223 */ /* 0x000fe20000010027 */
[----:B------:R-:W-:-:S04]  /*5c20*/  IMAD.WIDE R12, R27, 0x4, R24 ;  /* 0x000000041b0c7825 */ /* 0x000fc800078e0218 */
[----:B------:R-:W-:Y:S01]  /*5c30*/  FFMA.FTZ R30, R30, R28, R35 ;  /* 0x0000001c1e1e7223 */ /* 0x000fe20000010023 */
[----:B------:R-:W-:Y:S01]  /*5c40*/  FFMA.FTZ R28, R28, R34, R29 ;  /* 0x000000221c1c7223 */ /* 0x000fe2000001001d */
[-C--:B------:R-:W-:Y:S02]  /*5c50*/  HFMA2 R29, R15, R6.reuse.H0_H0, -72, -72 ;  /* 0xd480d4800f1d7431 */ /* 0x080fe40000040006 */
[----:B------:R-:W-:Y:S01]  /*5c60*/  FFMA.FTZ R24, R3, R14, R32 ;  /* 0x0000000e03187223 */ /* 0x000fe20000010020 */
[----:B------:R-:W0:Y:S01]  /*5c70*/  LDS.64 R22, [UR4+0x10] ;  /* 0x00001004ff167984 */ /* 0x000e220008000a00 */
[-C--:B------:R-:W-:Y:S02]  /*5c80*/  HFMA2 R7, R7, R6.reuse.H0_H0, -72, -72 ;  /* 0xd480d48007077431 */ /* 0x080fe40000040006 */
[----:B------:R-:W-:Y:S02]  /*5c90*/  HADD2.F32 R5, -RZ, R5.H1_H1 ;  /* 0x30000005ff057230 */ /* 0x000fe40000004100 */
[----:B------:R-:W-:Y:S01]  /*5ca0*/  HFMA2 R33, R33, R6.H0_H0, -72, -72 ;  /* 0xd480d48021217431 */ /* 0x000fe20000040006 */
[----:B------:R-:W2:Y:S01]  /*5cb0*/  LDG.E.128.CONSTANT R12, desc[UR6][R12.64] ;  /* 0x000000060c0c7981 */ /* 0x000ea2000c1e9d00 */
[----:B------:R-:W-:-:S03]  /*5cc0*/  HADD2.F32 R35, -RZ, R7.H0_H0 ;  /* 0x20000007ff237230 */ /* 0x000fc60000004100 */
[----:B------:R-:W-:Y:S02]  /*5cd0*/  HADD2.F32 R25, -RZ, R33.H0_H0 ;  /* 0x20000021ff197230 */ /* 0x000fe40000004100 */
[----:B------:R-:W-:Y:S01]  /*5ce0*/  FFMA.FTZ R30, R35, R3, R30 ;  /* 0x00000003231e7223 */ /* 0x000fe2000001001e */
[----:B------:R-:W-:Y:S02]  /*5cf0*/  HADD2.F32 R35, -RZ, R29.H0_H0 ;  /* 0x2000001dff237230 */ /* 0x000fe40000004100 */
[----:B------:R-:W-:Y:S02]  /*5d00*/  HADD2.F32 R7, -RZ, R7.H1_H1 ;  /* 0x30000007ff077230 */ /* 0x000fe40000004100 */
[----:B------:R-:W-:Y:S02]  /*5d10*/  HADD2.F32 R31, -RZ, R31.H1_H1 ;  /* 0x3000001fff1f7230 */ /* 0x000fe40000004100 */
[C---:B------:R-:W-:Y:S01]  /*5d20*/  FFMA.FTZ R27, R3.reuse, R25, R4 ;  /* 0x00000019031b7223 */ /* 0x040fe20000010004 */
[----:B------:R-:W-:Y:S01]  /*5d30*/  FFMA.FTZ R28, R3, R35, R28 ;  /* 0x00000023031c7223 */ /* 0x000fe2000001001c */
[----:B----4-:R-:W-:Y:S01]  /*5d40*/  LOP3.LUT R3, R16, 0xf000f, RZ, 0xc0, !PT ;  /* 0x000f000f10037812 */ /* 0x010fe200078ec0ff */
[----:B------:R-:W-:Y:S01]  /*5d50*/  FFMA.FTZ R25, R7, R5, R30 ;  /* 0x0000000507197223 */ /* 0x000fe2000001001e */
[----:B------:R-:W-:Y:S01]  /*5d60*/  FFMA.FTZ R24, R5, R31, R24 ;  /* 0x0000001f05187223 */ /* 0x000fe20000010018 */
[----:B------:R-:W-:-:S02]  /*5d70*/  LOP3.LUT R4, R17, 0xf000f, RZ, 0xc0, !PT ;  /* 0x000f000f11047812 */ /* 0x000fc400078ec0ff */
[----:B------:R-:W-:Y:S02]  /*5d80*/  LOP3.LUT R30, R18, 0xf000f, RZ, 0xc0, !PT ;  /* 0x000f000f121e7812 */ /* 0x000fe400078ec0ff */
[----:B------:R-:W-:Y:S01]  /*5d90*/  LOP3.LUT R31, R19, 0xf000f, RZ, 0xc0, !PT ;  /* 0x000f000f131f7812 */ /* 0x000fe200078ec0ff */
[----:B------:R-:W-:Y:S01]  /*5da0*/  HADD2.F32 R29, -RZ, R29.H1_H1 ;  /* 0x3000001dff1d7230 */ /* 0x000fe20000004100 */
[----:B------:R-:W-:Y:S02]  /*5db0*/  LOP3.LUT R3, R3, 0x64006400, RZ, 0xfc, !PT ;  /* 0x6400640003037812 */ /* 0x000fe400078efcff */
[----:B------:R-:W-:Y:S02]  /*5dc0*/  LOP3.LUT R7, R4, 0x64006400, RZ, 0xfc, !PT ;  /* 0x6400640004077812 */ /* 0x000fe400078efcff */
[----:B------:R-:W-:Y:S02]  /*5dd0*/  LOP3.LUT R30, R30, 0x64006400, RZ, 0xfc, !PT ;  /* 0x640064001e1e7812 */ /* 0x000fe400078efcff */
[----:B------:R-:W-:Y:S01]  /*5de0*/  LOP3.LUT R31, R31, 0x64006400, RZ, 0xfc, !PT ;  /* 0x640064001f1f7812 */ /* 0x000fe200078efcff */
[----:B------:R-:W-:-:S02]  /*5df0*/  HADD2 R4, R3, -1032, -1032 ;  /* 0xe408e40803047430 */ /* 0x000fc40000000000 */
[----:B------:R-:W-:Y:S02]  /*5e00*/  HADD2.F32 R32, -RZ, R33.H1_H1 ;  /* 0x30000021ff207230 */ /* 0x000fe40000004100 */
[C---:B------:R-:W-:Y:S01]  /*5e10*/  FFMA.FTZ R29, R5.reuse, R29, R28 ;  /* 0x0000001d051d7223 */ /* 0x040fe2000001001c */
[----:B------:R-:W-:Y:S02]  /*5e20*/  HADD2 R28, R7, -1032, -1032 ;  /* 0xe408e408071c7430 */ /* 0x000fe40000000000 */
[----:B------:R-:W-:Y:S02]  /*5e30*/  HADD2 R30, R30, -1032, -1032 ;  /* 0xe408e4081e1e7430 */ /* 0x000fe40000000000 */
[----:B------:R-:W-:Y:S02]  /*5e40*/  HADD2 R31, R31, -1032, -1032 ;  /* 0xe408e4081f1f7430 */ /* 0x000fe40000000000 */
[--C-:B------:R-:W-:Y:S02]  /*5e50*/  HADD2.F32 R3, -RZ, R4.reuse.H0_H0 ;  /* 0x20000004ff037230 */ /* 0x100fe40000004100 */
[----:B------:R-:W-:Y:S01]  /*5e60*/  FFMA.FTZ R27, R5, R32, R27 ;  /* 0x00000020051b7223 */ /* 0x000fe2000001001b */
[----:B------:R-:W-:-:S02]  /*5e70*/  HADD2.F32 R33, -RZ, R4.H1_H1 ;  /* 0x30000004ff217230 */ /* 0x000fc40000004100 */
[----:B0-----:R-:W-:Y:S02]  /*5e80*/  HADD2.F32 R4, -RZ, R22.H0_H0 ;  /* 0x20000016ff047230 */ /* 0x001fe40000004100 */
[----:B------:R-:W-:Y:S02]  /*5e90*/  HADD2.F32 R35, -RZ, R28.H0_H0 ;  /* 0x2000001cff237230 */ /* 0x000fe40000004100 */
[----:B------:R-:W-:Y:S02]  /*5ea0*/  HADD2.F32 R5, -RZ, R30.H0_H0 ;  /* 0x2000001eff057230 */ /* 0x000fe40000004100 */
[----:B------:R-:W-:Y:S02]  /*5eb0*/  HADD2.F32 R7, -RZ, R31.H0_H0 ;  /* 0x2000001fff077230 */ /* 0x000fe40000004100 */
[----:B------:R-:W-:Y:S02]  /*5ec0*/  HADD2.F32 R32, -RZ, R22.H1_H1 ;  /* 0x30000016ff207230 */ /* 0x000fe40000004100 */
[----:B------:R-:W-:Y:S01]  /*5ed0*/  FFMA.FTZ R22, R3, R4, RZ ;  /* 0x0000000403167223 */ /* 0x000fe200000100ff */
[----:B------:R-:W-:-:S02]  /*5ee0*/  HADD2.F32 R28, -RZ, R28.H1_H1 ;  /* 0x3000001cff1c7230 */ /* 0x000fc40000004100 */
[C---:B------:R-:W-:Y:S01]  /*5ef0*/  FFMA.FTZ R3, R4.reuse, R35, RZ ;  /* 0x0000002304037223 */ /* 0x040fe200000100ff */
[----:B------:R-:W-:Y:S02]  /*5f00*/  HADD2.F32 R30, -RZ, R30.H1_H1 ;  /* 0x3000001eff1e7230 */ /* 0x000fe40000004100 */
[C---:B------:R-:W-:Y:S01]  /*5f10*/  FFMA.FTZ R5, R4.reuse, R5, RZ ;  /* 0x0000000504057223 */ /* 0x040fe200000100ff */
        /* <DEDUP_REMOVED lines=8> */
[----:B------:R-:W-:Y:S01]  /*5fa0*/  LOP3.LUT R3, R17, 0xf000f0, RZ, 0xc0, !PT ;  /* 0x00f000f011037812 */ /* 0x000fe200078ec0ff */
[----:B------:R-:W0:Y:S01]  /*5fb0*/  LDS.64 R4, [UR4+0x18] ;  /* 0x00001804ff047984 */ /* 0x000e220008000a00 */
[----:B------:R-:W-:Y:S02]  /*5fc0*/  LOP3.LUT R7, R18, 0xf000f0, RZ, 0xc0, !PT ;  /* 0x00f000f012077812 */ /* 0x000fe400078ec0ff */
[----:B------:R-:W-:Y:S02]  /*5fd0*/  LOP3.LUT R33, R19, 0xf000f0, RZ, 0xc0, !PT ;  /* 0x00f000f013217812 */ /* 0x000fe400078ec0ff */
[----:B------:R-:W-:Y:S01]  /*5fe0*/  LOP3.LUT R3, R3, 0x64006400, RZ, 0xfc, !PT ;  /* 0x6400640003037812 */ /* 0x000fe200078efcff */
[-C--:B------:R-:W-:Y:S01]  /*5ff0*/  HFMA2 R31, R31, R6.reuse.H0_H0, -72, -72 ;  /* 0xd480d4801f1f7431 */ /* 0x080fe20000040006 */
[----:B------:R-:W-:Y:S02]  /*6000*/  LOP3.LUT R7, R7, 0x64006400, RZ, 0xfc, !PT ;  /* 0x6400640007077812 */ /* 0x000fe400078efcff */
[----:B------:R-:W-:Y:S01]  /*6010*/  LOP3.LUT R39, R33, 0x64006400, RZ, 0xfc, !PT ;  /* 0x6400640021277812 */ /* 0x000fe200078efcff */
[----:B------:R-:W-:-:S02]  /*6020*/  HFMA2 R33, R3, R6.H0_H0, -72, -72 ;  /* 0xd480d48003217431 */ /* 0x000fc40000040006 */
[----:B------:R-:W-:Y:S02]  /*6030*/  HADD2.F32 R35, -RZ, R23.H0_H0 ;  /* 0x20000017ff237230 */ /* 0x000fe40000004100 */
[----:B------:R-:W-:Y:S02]  /*6040*/  HFMA2 R3, R7, R6.H0_H0, -72, -72 ;  /* 0xd480d48007037431 */ /* 0x000fe40000040006 */
[----:B------:R-:W-:Y:S02]  /*6050*/  HADD2.F32 R41, -RZ, R31.H0_H0 ;  /* 0x2000001fff297230 */ /* 0x000fe40000004100 */
[----:B------:R-:W-:Y:S02]  /*6060*/  HADD2.F32 R34, -RZ, R33.H0_H0 ;  /* 0x20000021ff227230 */ /* 0x000fe40000004100 */
[----:B------:R-:W-:Y:S02]  /*6070*/  HADD2.F32 R23, -RZ, R23.H1_H1 ;  /* 0x30000017ff177230 */ /* 0x000fe40000004100 */
[----:B------:R-:W-:Y:S01]  /*6080*/  FFMA.FTZ R22, R41, R35, R22 ;  /* 0x0000002329167223 */ /* 0x000fe20000010016 */
[----:B------:R-:W-:-:S02]  /*6090*/  HADD2.F32 R31, -RZ, R31.H1_H1 ;  /* 0x3000001fff1f7230 */ /* 0x000fc40000004100 */
[--C-:B------:R-:W-:Y:S02]  /*60a0*/  HADD2.F32 R41, -RZ, R3.reuse.H0_H0 ;  /* 0x20000003ff297230 */ /* 0x100fe40000004100 */
[----:B------:R-:W-:Y:S01]  /*60b0*/  FFMA.FTZ R28, R35, R34, R28 ;  /* 0x00000022231c7223 */ /* 0x000fe2000001001c */
[----:B------:R-:W-:Y:S02]  /*60c0*/  HFMA2 R7, R39, R6.H0_H0, -72, -72 ;  /* 0xd480d48027077431 */ /* 0x000fe40000040006 */
[----:B------:R-:W-:Y:S01]  /*60d0*/  FFMA.FTZ R34, R31, R23, R22 ;  /* 0x000000171f227223 */ /* 0x000fe20000010016 */
[----:B------:R-:W-:Y:S02]  /*60e0*/  HADD2.F32 R22, -RZ, R3.H1_H1 ;  /* 0x30000003ff167230 */ /* 0x000fe40000004100 */
[----:B------:R-:W-:Y:S01]  /*60f0*/  FFMA.FTZ R30, R35, R41, R30 ;  /* 0x00000029231e7223 */ /* 0x000fe2000001001e */
[----:B------:R-:W-:Y:S02]  /*6100*/  SHF.R.U32.HI R16, RZ, 0x8, R16 ;  /* 0x00000008ff107819 */ /* 0x000fe40000011610 */
[----:B------:R-:W-:-:S02]  /*6110*/  SHF.R.U32.HI R18, RZ, 0x8, R18 ;  /* 0x00000008ff127819 */ /* 0x000fc40000011612 */
[----:B------:R-:W-:Y:S01]  /*6120*/  SHF.R.U32.HI R17, RZ, 0x8, R17 ;  /* 0x00000008ff117819 */ /* 0x000fe20000011611 */
[--C-:B------:R-:W-:Y:S02]  /*6130*/  HADD2.F32 R39, -RZ, R7.reuse.H0_H0 ;  /* 0x20000007ff277230 */ /* 0x100fe40000004100 */
[----:B------:R-:W-:Y:S01]  /*6140*/  FFMA.FTZ R30, R23, R22, R30 ;  /* 0x00000016171e7223 */ /* 0x000fe2000001001e */
[----:B------:R-:W-:Y:S01]  /*6150*/  LOP3.LUT R3, R16, 0xf000f, RZ, 0xc0, !PT ;  /* 0x000f000f10037812 */ /* 0x000fe200078ec0ff */
[----:B------:R-:W-:Y:S01]  /*6160*/  HADD2.F32 R31, -RZ, R7.H1_H1 ;  /* 0x30000007ff1f7230 */ /* 0x000fe20000004100 */
[----:B------:R-:W-:Y:S02]  /*6170*/  LOP3.LUT R22, R18, 0xf000f, RZ, 0xc0, !PT ;  /* 0x000f000f12167812 */ /* 0x000fe400078ec0ff */
[----:B------:R-:W-:Y:S01]  /*6180*/  LOP3.LUT R7, R17, 0xf000f, RZ, 0xc0, !PT ;  /* 0x000f000f11077812 */ /* 0x000fe200078ec0ff */
[----:B------:R-:W-:Y:S02]  /*6190*/  HADD2.F32 R33, -RZ, R33.H1_H1 ;  /* 0x30000021ff217230 */ /* 0x000fe40000004100 */
[----:B------:R-:W-:Y:S01]  /*61a0*/  FFMA.FTZ R32, R35, R39, R32 ;  /* 0x0000002723207223 */ /* 0x000fe20000010020 */
[----:B------:R-:W-:-:S02]  /*61b0*/  LOP3.LUT R3, R3, 0x64006400, RZ, 0xfc, !PT ;  /* 0x6400640003037812 */ /* 0x000fc400078efcff */
[----:B------:R-:W-:Y:S02]  /*61c0*/  LOP3.LUT R22, R22, 0x64006400, RZ, 0xfc, !PT ;  /* 0x6400640016167812 */ /* 0x000fe400078efcff */
[----:B------:R-:W-:Y:S01]  /*61d0*/  LOP3.LUT R7, R7, 0x64006400, RZ, 0xfc, !PT ;  /* 0x6400640007077812 */ /* 0x000fe200078efcff */
[C---:B------:R-:W-:Y:S01]  /*61e0*/  FFMA.FTZ R28, R23.reuse, R33, R28 ;  /* 0x00000021171c7223 */ /* 0x040fe2000001001c */
[----:B------:R-:W-:Y:S01]  /*61f0*/  SHF.R.U32.HI R19, RZ, 0x8, R19 ;  /* 0x00000008ff137819 */ /* 0x000fe20000011613 */
[----:B------:R-:W-:Y:S01]  /*6200*/  FFMA.FTZ R32, R23, R31, R32 ;  /* 0x0000001f17207223 */ /* 0x000fe20000010020 */
[----:B------:R-:W-:Y:S02]  /*6210*/  HADD2 R23, R3, -1032, -1032 ;  /* 0xe408e40803177430 */ /* 0x000fe40000000000 */
[----:B------:R-:W-:Y:S02]  /*6220*/  HADD2 R22, R22, -1032, -1032 ;  /* 0xe408e40816167430 */ /* 0x000fe40000000000 */
[----:B------:R-:W-:Y:S01]  /*6230*/  HADD2 R3, R7, -1032, -1032 ;  /* 0xe408e40807037430 */ /* 0x000fe20000000000 */
[----:B------:R-:W-:Y:S01]  /*6240*/  LOP3.LUT R31, R19, 0xf000f, RZ, 0xc0, !PT ;  /* 0x000f000f131f7812 */ /* 0x000fe200078ec0ff */
[----:B0-----:R-:W-:-:S02]  /*6250*/  HADD2.F32 R35, -RZ, R4.H0_H0 ;  /* 0x20000004ff237230 */ /* 0x001fc40000004100 */
[----:B------:R-:W-:Y:S01]  /*6260*/  HADD2.F32 R39, -RZ, R22.H0_H0 ;  /* 0x20000016ff277230 */ /* 0x000fe20000004100 */
[----:B------:R-:W-:Y:S01]  /*6270*/  LOP3.LUT R7, R31, 0x64006400, RZ, 0xfc, !PT ;  /* 0x640064001f077812 */ /* 0x000fe200078efcff */
[----:B------:R-:W-:Y:S02]  /*6280*/  HADD2.F32 R33, -RZ, R3.H0_H0 ;  /* 0x20000003ff217230 */ /* 0x000fe40000004100 */
[----:B------:R-:W-:Y:S02]  /*6290*/  HADD2.F32 R31, -RZ, R23.H0_H0 ;  /* 0x20000017ff1f7230 */ /* 0x000fe40000004100 */
[C---:B------:R-:W-:Y:S01]  /*62a0*/  FFMA.FTZ R39, R35.reuse, R39, R30 ;  /* 0x0000002723277223 */ /* 0x040fe2000001001e */
[----:B------:R-:W-:Y:S02]  /*62b0*/  HADD2.F32 R30, -RZ, R3.H1_H1 ;  /* 0x30000003ff1e7230 */ /* 0x000fe40000004100 */
[----:B------:R-:W-:Y:S01]  /*62c0*/  FFMA.FTZ R33, R35, R33, R28 ;  /* 0x0000002123217223 */ /* 0x000fe2000001001c */
[----:B------:R-:W-:Y:S01]  /*62d0*/  LOP3.LUT R17, R17, 0xf000f0, RZ, 0xc0, !PT ;  /* 0x00f000f011117812 */ /* 0x000fe200078ec0ff */
[----:B------:R-:W-:Y:S01]  /*62e0*/  HADD2.F32 R28, -RZ, R23.H1_H1 ;  /* 0x30000017ff1c7230 */ /* 0x000fe20000004100 */
[----:B------:R-:W-:Y:S01]  /*62f0*/  LOP3.LUT R3, R16, 0xf000f0, RZ, 0xc0, !PT ;  /* 0x00f000f010037812 */ /* 0x000fe200078ec0ff */
[----:B------:R-:W-:-:S02]  /*6300*/  HADD2.F32 R4, -RZ, R4.H1_H1 ;  /* 0x30000004ff047230 */ /* 0x000fc40000004100 */
[----:B------:R-:W-:Y:S01]  /*6310*/  FFMA.FTZ R31, R31, R35, R34 ;  /* 0x000000231f1f7223 */ /* 0x000fe20000010022 */
[----:B------:R-:W-:Y:S01]  /*6320*/  HADD2.F32 R22, -RZ, R22.H1_H1 ;  /* 0x30000016ff167230 */ /* 0x000fe20000004100 */
[----:B------:R-:W-:Y:S01]  /*6330*/  LOP3.LUT R18, R18, 0xf000f0, RZ, 0xc0, !PT ;  /* 0x00f000f012127812 */ /* 0x000fe200078ec0ff */
[----:B------:R-:W-:Y:S01]  /*6340*/  HADD2 R7, R7, -1032, -1032 ;  /* 0xe408e40807077430 */ /* 0x000fe20000000000 */
[----:B------:R-:W-:Y:S01]  /*6350*/  LOP3.LUT R17, R17, 0x64006400, RZ, 0xfc, !PT ;  /* 0x6400640011117812 */ /* 0x000fe200078efcff */
[----:B------:R-:W-:Y:S01]  /*6360*/  FFMA.FTZ R28, R28, R4, R31 ;  /* 0x000000041c1c7223 */ /* 0x000fe2000001001f */
[----:B------:R-:W-:Y:S02]  /*6370*/  LOP3.LUT R3, R3, 0x64006400, RZ, 0xfc, !PT ;  /* 0x6400640003037812 */ /* 0x000fe400078efcff */
[----:B------:R-:W-:Y:S01]  /*6380*/  LOP3.LUT R31, R18, 0x64006400, RZ, 0xfc, !PT ;  /* 0x64006400121f7812 */ /* 0x000fe200078efcff */
[----:B------:R-:W-:Y:S01]  /*6390*/  FFMA.FTZ R18, R4, R22, R39 ;  /* 0x0000001604127223 */ /* 0x000fe20000010027 */
[----:B------:R-:W-:Y:S01]  /*63a0*/  HADD2.F32 R41, -RZ, R7.H0_H0 ;  /* 0x20000007ff297230 */ /* 0x000fe20000004100 */
[----:B------:R-:W-:Y:S01]  /*63b0*/  LOP3.LUT R22, R19, 0xf000f0, RZ, 0xc0, !PT ;  /* 0x00f000f013167812 */ /* 0x000fe200078ec0ff */
[----:B------:R-:W-:-:S02]  /*63c0*/  HFMA2 R17, R17, R6.H0_H0, -72, -72 ;  /* 0xd480d48011117431 */ /* 0x000fc40000040006 */
[-C--:B------:R-:W-:Y:S02]  /*63d0*/  HFMA2 R19, R3, R6.reuse.H0_H0, -72, -72 ;  /* 0xd480d48003137431 */ /* 0x080fe40000040006 */
[----:B------:R-:W-:Y:S01]  /*63e0*/  FFMA.FTZ R16, R4, R30, R33 ;  /* 0x0000001e04107223 */ /* 0x000fe20000010021 */
[----:B------:R-:W-:Y:S01]  /*63f0*/  HFMA2 R3, R31, R6.H0_H0, -72, -72 ;  /* 0xd480d4801f037431 */ /* 0x000fe20000040006 */
[----:B------:R-:W-:Y:S01]  /*6400*/  LOP3.LUT R31, R22, 0x64006400, RZ, 0xfc, !PT ;  /* 0x64006400161f7812 */ /* 0x000fe200078efcff */
[----:B------:R-:W-:Y:S02]  /*6410*/  HADD2.F32 R30, -RZ, R7.H1_H1 ;  /* 0x30000007ff1e7230 */ /* 0x000fe40000004100 */
[----:B------:R-:W-:Y:S01]  /*6420*/  FFMA.FTZ R35, R35, R41, R32 ;  /* 0x0000002923237223 */ /* 0x000fe20000010020 */
[----:B------:R-:W-:Y:S02]  /*6430*/  HADD2.F32 R23, -RZ, R5.H0_H0 ;  /* 0x20000005ff177230 */ /* 0x000fe40000004100 */
[----:B------:R-:W-:-:S02]  /*6440*/  HADD2.F32 R22, -RZ, R17.H0_H0 ;  /* 0x20000011ff167230 */ /* 0x000fc40000004100 */
[----:B------:R-:W-:Y:S02]  /*6450*/  HADD2.F32 R33, -RZ, R19.H0_H0 ;  /* 0x20000013ff217230 */ /* 0x000fe40000004100 */
[----:B------:R-:W-:Y:S02]  /*6460*/  HFMA2 R7, R31, R6.H0_H0, -72, -72 ;  /* 0xd480d4801f077431 */ /* 0x000fe40000040006 */
[----:B------:R-:W-:Y:S01]  /*6470*/  FFMA.FTZ R30, R4, R30, R35 ;  /* 0x0000001e041e7223 */ /* 0x000fe20000010023 */
[----:B------:R-:W-:Y:S02]  /*6480*/  HADD2.F32 R5, -RZ, R5.H1_H1 ;  /* 0x30000005ff057230 */ /* 0x000fe40000004100 */
[----:B------:R-:W-:Y:S01]  /*6490*/  FFMA.FTZ R22, R23, R22, R16 ;  /* 0x0000001617167223 */ /* 0x000fe20000010010 */
[----:B------:R-:W-:Y:S02]  /*64a0*/  HADD2.F32 R4, -RZ, R19.H1_H1 ;  /* 0x30000013ff047230 */ /* 0x000fe40000004100 */
[----:B------:R-:W-:Y:S01]  /*64b0*/  FFMA.FTZ R33, R33, R23, R28 ;  /* 0x0000001721217223 */ /* 0x000fe2000001001c */
[----:B------:R-:W-:-:S02]  /*64c0*/  HADD2.F32 R39, -RZ, R3.H0_H0 ;  /* 0x20000003ff277230 */ /* 0x000fc40000004100 */
[----:B------:R-:W-:Y:S02]  /*64d0*/  HADD2.F32 R16, -RZ, R17.H1_H1 ;  /* 0x30000011ff107230 */ /* 0x000fe40000004100 */
[--C-:B------:R-:W-:Y:S02]  /*64e0*/  HADD2.F32 R28, -RZ, R7.reuse.H0_H0 ;  /* 0x20000007ff1c7230 */ /* 0x100fe40000004100 */
[----:B------:R-:W-:Y:S02]  /*64f0*/  HADD2.F32 R32, -RZ, R7.H1_H1 ;  /* 0x30000007ff207230 */ /* 0x000fe40000004100 */
[----:B------:R-:W-:Y:S01]  /*6500*/  FFMA.FTZ R7, R4, R5, R33 ;  /* 0x0000000504077223 */ /* 0x000fe20000010021 */
[----:B------:R-:W-:Y:S01]  /*6510*/  FFMA.FTZ R39, R23, R39, R18 ;  /* 0x0000002717277223 */ /* 0x000fe20000010012 */
[----:B------:R-:W-:Y:S01]  /*6520*/  FFMA.FTZ R4, R5, R16, R22 ;  /* 0x0000001005047223 */ /* 0x000fe20000010016 */
[----:B------:R-:W-:Y:S01]  /*6530*/  HADD2.F32 R18, -RZ, R3.H1_H1 ;  /* 0x30000003ff127230 */ /* 0x000fe20000004100 */
[----:B------:R-:W-:-:S02]  /*6540*/  MOV R16, R2 ;  /* 0x0000000200107202 */ /* 0x000fc40000000f00 */
[----:B------:R-:W0:Y:S01]  /*6550*/  LDS.64 R2, [UR4+0x20] ;  /* 0x00002004ff027984 */ /* 0x000e220008000a00 */
[----:B------:R-:W-:Y:S01]  /*6560*/  FMUL.FTZ R25, R38, R25 ;  /* 0x0000001926197220 */ /* 0x000fe20000410000 */
[----:B------:R-:W-:Y:S01]  /*6570*/  FMUL.FTZ R24, R37, R24 ;  /* 0x0000001825187220 */ /* 0x000fe20000410000 */
[----:B------:R-:W-:Y:S01]  /*6580*/  FFMA.FTZ R23, R23, R28, R30 ;  /* 0x0000001c17177223 */ /* 0x000fe2000001001e */
[C---:B------:R-:W-:Y:S01]  /*6590*/  FFMA.FTZ R17, R5.reuse, R18, R39 ;  /* 0x0000001205117223 */ /* 0x040fe20000010027 */
[----:B------:R-:W-:Y:S01]  /*65a0*/  FMUL.FTZ R27, R36, R27 ;  /* 0x0000001b241b7220 */ /* 0x000fe20000410000 */
[----:B------:R-:W-:Y:S01]  /*65b0*/  FMUL.FTZ R29, R26, R29 ;  /* 0x0000001d1a1d7220 */ /* 0x000fe20000410000 */
[----:B------:R-:W-:Y:S01]  /*65c0*/  FFMA.FTZ R23, R5, R32, R23 ;  /* 0x0000002005177223 */ /* 0x000fe20000010017 */
[----:B------:R-:W-:Y:S02]  /*65d0*/  F2FP.F16.F32.PACK_AB R25, RZ, R25 ;  /* 0x00000019ff19723e */ /* 0x000fe400000000ff */
[----:B------:R-:W-:Y:S01]  /*65e0*/  F2FP.F16.F32.PACK_AB R24, RZ, R24 ;  /* 0x00000018ff18723e */ /* 0x000fe200000000ff */
        /* <DEDUP_REMOVED lines=15> */
[----:B------:R-:W-:Y:S01]  /*66e0*/  HADD2 R4, R27, R0 ;  /* 0x000000001b047230 */ /* 0x000fe20000000000 */
[C---:B------:R-:W-:Y:S02]  /*66f0*/  LOP3.LUT R5, R8.reuse, 0xf000f, RZ, 0xc0, !PT ;  /* 0x000f000f08057812 */ /* 0x040fe400078ec0ff */
[----:B------:R-:W-:Y:S01]  /*6700*/  HFMA2.MMA R16, R7, 1, 1, R16 ;  /* 0x3c003c0007107835 */ /* 0x000fe20000000010 */
[----:B------:R-:W-:Y:S01]  /*6710*/  HADD2 R4, R17, R4 ;  /* 0x0000000411047230 */ /* 0x000fe20000000000 */
[----:B------:R-:W-:Y:S02]  /*6720*/  LOP3.LUT R25, R8, 0xf000f0, RZ, 0xc0, !PT ;  /* 0x00f000f008197812 */ /* 0x000fe400078ec0ff */
[----:B------:R-:W-:-:S02]  /*6730*/  SHF.R.U32.HI R17, RZ, 0x8, R8 ;  /* 0x00000008ff117819 */ /* 0x000fc40000011608 */
[----:B------:R-:W-:Y:S02]  /*6740*/  LOP3.LUT R7, R9, 0xf000f, RZ, 0xc0, !PT ;  /* 0x000f000f09077812 */ /* 0x000fe400078ec0ff */
[----:B------:R-:W-:Y:S02]  /*6750*/  LOP3.LUT R5, R5, 0x64006400, RZ, 0xfc, !PT ;  /* 0x6400640005057812 */ /* 0x000fe400078efcff */
[----:B------:R-:W-:Y:S02]  /*6760*/  LOP3.LUT R24, R9, 0xf000f0, RZ, 0xc0, !PT ;  /* 0x00f000f009187812 */ /* 0x000fe400078ec0ff */
[----:B------:R-:W-:Y:S02]  /*6770*/  SHF.R.U32.HI R18, RZ, 0x8, R9 ;  /* 0x00000008ff127819 */ /* 0x000fe40000011609 */
[----:B------:R-:W-:Y:S02]  /*6780*/  LOP3.LUT R8, R10, 0xf000f, RZ, 0xc0, !PT ;  /* 0x000f000f0a087812 */ /* 0x000fe400078ec0ff */
[----:B------:R-:W-:Y:S01]  /*6790*/  LOP3.LUT R9, R11, 0xf000f, RZ, 0xc0, !PT ;  /* 0x000f000f0b097812 */ /* 0x000fe200078ec0ff */
[----:B------:R-:W-:Y:S01]  /*67a0*/  HADD2 R5, R5, -1032, -1032 ;  /* 0xe408e40805057430 */ /* 0x000fe20000000000 */
[----:B------:R-:W-:-:S02]  /*67b0*/  LOP3.LUT R7, R7, 0x64006400, RZ, 0xfc, !PT ;  /* 0x6400640007077812 */ /* 0x000fc400078efcff */
[----:B------:R-:W-:Y:S02]  /*67c0*/  LOP3.LUT R8, R8, 0x64006400, RZ, 0xfc, !PT ;  /* 0x6400640008087812 */ /* 0x000fe400078efcff */
[----:B------:R-:W-:Y:S01]  /*67d0*/  LOP3.LUT R9, R9, 0x64006400, RZ, 0xfc, !PT ;  /* 0x6400640009097812 */ /* 0x000fe200078efcff */
[--C-:B0-----:R-:W-:Y:S02]  /*67e0*/  HADD2.F32 R0, -RZ, R2.reuse.H0_H0 ;  /* 0x20000002ff007230 */ /* 0x101fe40000004100 */
[----:B------:R-:W-:Y:S02]  /*67f0*/  HADD2 R30, R7, -1032, -1032 ;  /* 0xe408e408071e7430 */ /* 0x000fe40000000000 */
[----:B------:R-:W-:Y:S02]  /*6800*/  HADD2.F32 R19, -RZ, R2.H1_H1 ;  /* 0x30000002ff137230 */ /* 0x000fe40000004100 */
[----:B------:R-:W-:Y:S02]  /*6810*/  HADD2 R29, R8, -1032, -1032 ;  /* 0xe408e408081d7430 */ /* 0x000fe40000000000 */
[----:B------:R-:W-:-:S02]  /*6820*/  HADD2.F32 R23, -RZ, R3.H0_H0 ;  /* 0x20000003ff177230 */ /* 0x000fc40000004100 */
[----:B------:R-:W-:Y:S02]  /*6830*/  HADD2.F32 R2, -RZ, R3.H1_H1 ;  /* 0x30000003ff027230 */ /* 0x000fe40000004100 */
[----:B------:R-:W-:Y:S02]  /*6840*/  HADD2 R28, R9, -1032, -1032 ;  /* 0xe408e408091c7430 */ /* 0x000fe40000000000 */
[--C-:B------:R-:W-:Y:S01]  /*6850*/  HADD2.F32 R3, -RZ, R5.reuse.H0_H0 ;  /* 0x20000005ff037230 */ /* 0x100fe20000004100 */
[----:B------:R-:W0:Y:S01]  /*6860*/  LDS.64 R8, [UR4+0x28] ;  /* 0x00002804ff087984 */ /* 0x000e220008000a00 */
[----:B------:R-:W-:Y:S02]  /*6870*/  HADD2.F32 R32, -RZ, R5.H1_H1 ;  /* 0x30000005ff207230 */ /* 0x000fe40000004100 */
[----:B------:R-:W-:Y:S02]  /*6880*/  HADD2.F32 R31, -RZ, R30.H0_H0 ;  /* 0x2000001eff1f7230 */ /* 0x000fe40000004100 */
[----:B------:R-:W-:Y:S01]  /*6890*/  FFMA.FTZ R3, R3, R0, RZ ;  /* 0x0000000003037223 */ /* 0x000fe200000100ff */
[----:B------:R-:W-:Y:S01]  /*68a0*/  HADD2.F32 R5, -RZ, R29.H0_H0 ;  /* 0x2000001dff057230 */ /* 0x000fe20000004100 */
[----:B------:R-:W-:Y:S01]  /*68b0*/  LOP3.LUT R27, R10, 0xf000f0, RZ, 0xc0, !PT ;  /* 0x00f000f00a1b7812 */ /* 0x000fe200078ec0ff */
[----:B------:R-:W-:Y:S01]  /*68c0*/  HADD2.F32 R7, -RZ, R28.H0_H0 ;  /* 0x2000001cff077230 */ /* 0x000fe20000004100 */
[----:B------:R-:W-:Y:S01]  /*68d0*/  LOP3.LUT R22, R11, 0xf000f0, RZ, 0xc0, !PT ;  /* 0x00f000f00b167812 */ /* 0x000fe200078ec0ff */
[----:B------:R-:W-:-:S02]  /*68e0*/  HADD2.F32 R34, -RZ, R30.H1_H1 ;  /* 0x3000001eff227230 */ /* 0x000fc40000004100 */
[----:B------:R-:W-:Y:S01]  /*68f0*/  FFMA.FTZ R44, R0, R31, RZ ;  /* 0x0000001f002c7223 */ /* 0x000fe200000100ff */
[----:B------:R-:W-:Y:S01]  /*6900*/  FFMA.FTZ R30, R32, R19, R3 ;  /* 0x00000013201e7223 */ /* 0x000fe20000010003 */
[C---:B------:R-:W-:Y:S01]  /*6910*/  FFMA.FTZ R31, R0.reuse, R5, RZ ;  /* 0x00000005001f7223 */ /* 0x040fe200000100ff */
[----:B------:R-:W-:Y:S01]  /*6920*/  LOP3.LUT R3, R25, 0x64006400, RZ, 0xfc, !PT ;  /* 0x6400640019037812 */ /* 0x000fe200078efcff */
[----:B------:R-:W-:Y:S01]  /*6930*/  FFMA.FTZ R0, R0, R7, RZ ;  /* 0x0000000700007223 */ /* 0x000fe200000100ff */
[----:B------:R-:W-:Y:S02]  /*6940*/  LOP3.LUT R5, R27, 0x64006400, RZ, 0xfc, !PT ;  /* 0x640064001b057812 */ /* 0x000fe400078efcff */
[----:B------:R-:W-:Y:S02]  /*6950*/  LOP3.LUT R7, R24, 0x64006400, RZ, 0xfc, !PT ;  /* 0x6400640018077812 */ /* 0x000fe400078efcff */
[----:B------:R-:W-:Y:S01]  /*6960*/  LOP3.LUT R25, R22, 0x64006400, RZ, 0xfc, !PT ;  /* 0x6400640016197812 */ /* 0x000fe200078efcff */
[----:B------:R-:W-:-:S02]  /*6970*/  HADD2.F32 R29, -RZ, R29.H1_H1 ;  /* 0x3000001dff1d7230 */ /* 0x000fc40000004100 */
[-C--:B------:R-:W-:Y:S02]  /*6980*/  HFMA2 R3, R3, R6.reuse.H0_H0, -72, -72 ;  /* 0xd480d48003037431 */ /* 0x080fe40000040006 */
[----:B------:R-:W-:Y:S02]  /*6990*/  HADD2.F32 R28, -RZ, R28.H1_H1 ;  /* 0x3000001cff1c7230 */ /* 0x000fe40000004100 */
[-C--:B------:R-:W-:Y:S02]  /*69a0*/  HFMA2 R5, R5, R6.reuse.H0_H0, -72, -72 ;  /* 0xd480d48005057431 */ /* 0x080fe40000040006 */
[-C--:B------:R-:W-:Y:S02]  /*69b0*/  HFMA2 R7, R7, R6.reuse.H0_H0, -72, -72 ;  /* 0xd480d48007077431 */ /* 0x080fe40000040006 */
[----:B------:R-:W-:Y:S02]  /*69c0*/  HFMA2 R22, R25, R6.H0_H0, -72, -72 ;  /* 0xd480d48019167431 */ /* 0x000fe40000040006 */
        /* <DEDUP_REMOVED lines=10> */
[----:B------:R-:W-:-:S02]  /*6a70*/  HADD2.F32 R5, -RZ, R5.H1_H1 ;  /* 0x30000005ff057230 */ /* 0x000fc40000004100 */
[C---:B------:R-:W-:Y:S01]  /*6a80*/  FFMA.FTZ R25, R23.reuse, R25, R32 ;  /* 0x0000001917197223 */ /* 0x040fe20000010020 */
[----:B------:R-:W-:Y:S01]  /*6a90*/  HADD2.F32 R7, -RZ, R7.H1_H1 ;  /* 0x30000007ff077230 */ /* 0x000fe20000004100 */
[----:B------:R-:W-:Y:S01]  /*6aa0*/  SHF.R.U32.HI R10, RZ, 0x8, R10 ;  /* 0x00000008ff0a7819 */ /* 0x000fe2000001160a */
[----:B------:R-:W-:Y:S01]  /*6ab0*/  FFMA.FTZ R28, R23, R19, R0 ;  /* 0x00000013171c7223 */ /* 0x000fe20000010000 */
[----:B------:R-:W-:Y:S01]  /*6ac0*/  SHF.R.U32.HI R11, RZ, 0x8, R11 ;  /* 0x00000008ff0b7819 */ /* 0x000fe2000001160b */
[----:B------:R-:W-:Y:S01]  /*6ad0*/  FFMA.FTZ R19, R3, R2, R30 ;  /* 0x0000000203137223 */ /* 0x000fe2000001001e */
[C---:B------:R-:W-:Y:S01]  /*6ae0*/  FFMA.FTZ R3, R2.reuse, R5, R24 ;  /* 0x0000000502037223 */ /* 0x040fe20000010018 */
[----:B------:R-:W-:Y:S01]  /*6af0*/  FFMA.FTZ R7, R2, R7, R25 ;  /* 0x0000000702077223 */ /* 0x000fe20000010019 */
[----:B------:R-:W-:Y:S02]  /*6b00*/  LOP3.LUT R5, R18, 0xf000f, RZ, 0xc0, !PT ;  /* 0x000f000f12057812 */ /* 0x000fe400078ec0ff */
[----:B------:R-:W-:-:S02]  /*6b10*/  LOP3.LUT R24, R10, 0xf000f, RZ, 0xc0, !PT ;  /* 0x000f000f0a187812 */ /* 0x000fc400078ec0ff */
[----:B------:R-:W-:Y:S02]  /*6b20*/  LOP3.LUT R25, R11, 0xf000f, RZ, 0xc0, !PT ;  /* 0x000f000f0b197812 */ /* 0x000fe400078ec0ff */
[----:B------:R-:W-:Y:S02]  /*6b30*/  LOP3.LUT R0, R17, 0xf000f, RZ, 0xc0, !PT ;  /* 0x000f000f11007812 */ /* 0x000fe400078ec0ff */
[----:B------:R-:W-:Y:S01]  /*6b40*/  LOP3.LUT R5, R5, 0x64006400, RZ, 0xfc, !PT ;  /* 0x6400640005057812 */ /* 0x000fe200078efcff */
[----:B------:R-:W-:Y:S01]  /*6b50*/  HADD2.F32 R23, -RZ, R22.H1_H1 ;  /* 0x30000016ff177230 */ /* 0x000fe20000004100 */
[----:B------:R-:W-:Y:S02]  /*6b60*/  LOP3.LUT R24, R24, 0x64006400, RZ, 0xfc, !PT ;  /* 0x6400640018187812 */ /* 0x000fe400078efcff */
[----:B------:R-:W-:Y:S02]  /*6b70*/  LOP3.LUT R27, R25, 0x64006400, RZ, 0xfc, !PT ;  /* 0x64006400191b7812 */ /* 0x000fe400078efcff */
[----:B------:R-:W-:Y:S01]  /*6b80*/  LOP3.LUT R0, R0, 0x64006400, RZ, 0xfc, !PT ;  /* 0x6400640000007812 */ /* 0x000fe200078efcff */
[----:B------:R-:W-:-:S02]  /*6b90*/  HADD2 R25, R5, -1032, -1032 ;  /* 0xe408e40805197430 */ /* 0x000fc40000000000 */
[----:B------:R-:W-:Y:S01]  /*6ba0*/  FFMA.FTZ R2, R2, R23, R28 ;  /* 0x0000001702027223 */ /* 0x000fe2000001001c */
[----:B------:R-:W-:Y:S02]  /*6bb0*/  HADD2 R24, R24, -1032, -1032 ;  /* 0xe408e40818187430 */ /* 0x000fe40000000000 */
[----:B------:R-:W-:Y:S02]  /*6bc0*/  HADD2 R5, R27, -1032, -1032 ;  /* 0xe408e4081b057430 */ /* 0x000fe40000000000 */
[----:B------:R-:W-:Y:S02]  /*6bd0*/  HADD2 R23, R0, -1032, -1032 ;  /* 0xe408e40800177430 */ /* 0x000fe40000000000 */
[----:B0-----:R-:W-:Y:S02]  /*6be0*/  HADD2.F32 R22, -RZ, R8.H0_H0 ;  /* 0x20000008ff167230 */ /* 0x001fe40000004100 */
[----:B------:R-:W-:Y:S02]  /*6bf0*/  HADD2.F32 R27, -RZ, R25.H0_H0 ;  /* 0x20000019ff1b7230 */ /* 0x000fe40000004100 */
[----:B------:R-:W-:-:S02]  /*6c00*/  HADD2.F32 R30, -RZ, R24.H0_H0 ;  /* 0x20000018ff1e7230 */ /* 0x000fc40000004100 */
[----:B------:R-:W-:Y:S02]  /*6c10*/  HADD2.F32 R29, -RZ, R5.H0_H0 ;  /* 0x20000005ff1d7230 */ /* 0x000fe40000004100 */
[--C-:B------:R-:W-:Y:S02]  /*6c20*/  HADD2.F32 R28, -RZ, R23.reuse.H0_H0 ;  /* 0x20000017ff1c7230 */ /* 0x100fe40000004100 */
[C---:B------:R-:W-:Y:S01]  /*6c30*/  FFMA.FTZ R27, R22.reuse, R27, R7 ;  /* 0x0000001b161b7223 */ /* 0x040fe20000010007 */
[C---:B------:R-:W-:Y:S01]  /*6c40*/  FFMA.FTZ R31, R22.reuse, R30, R3 ;  /* 0x0000001e161f7223 */ /* 0x040fe20000010003 */
[----:B------:R-:W-:Y:S01]  /*6c50*/  FFMA.FTZ R7, R22, R29, R2 ;  /* 0x0000001d16077223 */ /* 0x000fe20000010002 */
[----:B------:R-:W-:Y:S01]  /*6c60*/  LOP3.LUT R18, R18, 0xf000f0, RZ, 0xc0, !PT ;  /* 0x00f000f012127812 */ /* 0x000fe200078ec0ff */
[----:B------:R-:W0:Y:S01]  /*6c70*/  LDS.64 R2, [UR4+0x30] ;  /* 0x00003004ff027984 */ /* 0x000e220008000a00 */
[----:B------:R-:W-:Y:S01]  /*6c80*/  FFMA.FTZ R28, R28, R22, R19 ;  /* 0x000000161c1c7223 */ /* 0x000fe20000010013 */
[----:B------:R-:W-:Y:S01]  /*6c90*/  HADD2.F32 R19, -RZ, R23.H1_H1 ;  /* 0x30000017ff137230 */ /* 0x000fe20000004100 */
[----:B------:R-:W-:Y:S01]  /*6ca0*/  LOP3.LUT R17, R17, 0xf000f0, RZ, 0xc0, !PT ;  /* 0x00f000f011117812 */ /* 0x000fe200078ec0ff */
[----:B------:R-:W-:Y:S01]  /*6cb0*/  HADD2.F32 R23, -RZ, R25.H1_H1 ;  /* 0x30000019ff177230 */ /* 0x000fe20000004100 */
[----:B------:R-:W-:-:S02]  /*6cc0*/  LOP3.LUT R25, R18, 0x64006400, RZ, 0xfc, !PT ;  /* 0x6400640012197812 */ /* 0x000fc400078efcff */
[----:B------:R-:W-:Y:S02]  /*6cd0*/  LOP3.LUT R17, R17, 0x64006400, RZ, 0xfc, !PT ;  /* 0x6400640011117812 */ /* 0x000fe400078efcff */
[----:B------:R-:W-:Y:S01]  /*6ce0*/  LOP3.LUT R11, R11, 0xf000f0, RZ, 0xc0, !PT ;  /* 0x00f000f00b0b7812 */ /* 0x000fe200078ec0ff */
[----:B------:R-:W-:Y:S02]  /*6cf0*/  HADD2.F32 R8, -RZ, R8.H1_H1 ;  /* 0x30000008ff087230 */ /* 0x000fe40000004100 */
[-C--:B------:R-:W-:Y:S01]  /*6d00*/  HFMA2 R25, R25, R6.reuse.H0_H0, -72, -72 ;  /* 0xd480d48019197431 */ /* 0x080fe20000040006 */
[----:B------:R-:W-:Y:S01]  /*6d10*/  LOP3.LUT R10, R10, 0xf000f0, RZ, 0xc0, !PT ;  /* 0x00f000f00a0a7812 */ /* 0x000fe200078ec0ff */
[----:B------:R-:W-:Y:S01]  /*6d20*/  HFMA2 R17, R17, R6.H0_H0, -72, -72 ;  /* 0xd480d48011117431 */ /* 0x000fe20000040006 */
[----:B------:R-:W-:Y:S01]  /*6d30*/  LOP3.LUT R11, R11, 0x64006400, RZ, 0xfc, !PT ;  /* 0x640064000b0b7812 */ /* 0x000fe200078efcff */
[----:B------:R-:W-:Y:S01]  /*6d40*/  FFMA.FTZ R23, R8, R23, R27 ;  /* 0x0000001708177223 */ /* 0x000fe2000001001b */
[----:B------:R-:W-:Y:S01]  /*6d50*/  HADD2.F32 R18, -RZ, R5.H1_H1 ;  /* 0x30000005ff127230 */ /* 0x000fe20000004100 */
[----:B------:R-:W-:Y:S01]  /*6d60*/  LOP3.LUT R27, R10, 0x64006400, RZ, 0xfc, !PT ;  /* 0x640064000a1b7812 */ /* 0x000fe200078efcff */
[----:B------:R-:W-:-:S02]  /*6d70*/  HADD2.F32 R0, -RZ, R9.H0_H0 ;  /* 0x20000009ff007230 */ /* 0x000fc40000004100 */
[-C--:B------:R-:W-:Y:S02]  /*6d80*/  HFMA2 R11, R11, R6.reuse.H0_H0, -72, -72 ;  /* 0xd480d4800b0b7431 */ /* 0x080fe40000040006 */
[----:B------:R-:W-:Y:S02]  /*6d90*/  HADD2.F32 R29, -RZ, R24.H1_H1 ;  /* 0x30000018ff1d7230 */ /* 0x000fe40000004100 */
[----:B------:R-:W-:Y:S02]  /*6da0*/  HADD2.F32 R5, -RZ, R25.H0_H0 ;  /* 0x20000019ff057230 */ /* 0x000fe40000004100 */
[----:B------:R-:W-:Y:S01]  /*6db0*/  FFMA.FTZ R19, R19, R8, R28 ;  /* 0x0000000813137223 */ /* 0x000fe2000001001c */
[----:B------:R-:W-:Y:S02]  /*6dc0*/  HADD2.F32 R10, -RZ, R17.H0_H0 ;  /* 0x20000011ff0a7230 */ /* 0x000fe40000004100 */
[C---:B------:R-:W-:Y:S01]  /*6dd0*/  FFMA.FTZ R7, R8.reuse, R18, R7 ;  /* 0x0000001208077223 */ /* 0x040fe20000010007 */
[----:B------:R-:W-:Y:S01]  /*6de0*/  FFMA.FTZ R29, R8, R29, R31 ;  /* 0x0000001d081d7223 */ /* 0x000fe2000001001f */
[----:B------:R-:W-:-:S02]  /*6df0*/  HFMA2 R27, R27, R6.H0_H0, -72, -72 ;  /* 0xd480d4801b1b7431 */ /* 0x000fc40000040006 */
[----:B------:R-:W-:Y:S01]  /*6e00*/  FFMA.FTZ R18, R0, R5, R23 ;  /* 0x0000000500127223 */ /* 0x000fe20000010017 */
[----:B------:R-:W-:Y:S02]  /*6e10*/  HADD2.F32 R9, -RZ, R9.H1_H1 ;  /* 0x30000009ff097230 */ /* 0x000fe40000004100 */
[----:B------:R-:W-:Y:S01]  /*6e20*/  FFMA.FTZ R19, R10, R0, R19 ;  /* 0x000000000a137223 */ /* 0x000fe20000010013 */
[----:B------:R-:W-:Y:S02]  /*6e30*/  HADD2.F32 R5, -RZ, R11.H0_H0 ;  /* 0x2000000bff057230 */ /* 0x000fe40000004100 */
[----:B------:R-:W-:Y:S02]  /*6e40*/  HADD2.F32 R8, -RZ, R17.H1_H1 ;  /* 0x30000011ff087230 */ /* 0x000fe40000004100 */
[----:B------:R-:W-:Y:S02]  /*6e50*/  HADD2.F32 R22, -RZ, R27.H0_H0 ;  /* 0x2000001bff167230 */ /* 0x000fe40000004100 */
[----:B------:R-:W-:Y:S01]  /*6e60*/  FFMA.FTZ R5, R0, R5, R7 ;  /* 0x0000000500057223 */ /* 0x000fe20000010007 */
[----:B------:R-:W-:-:S02]  /*6e70*/  HADD2.F32 R24, -RZ, R11.H1_H1 ;  /* 0x3000000bff187230 */ /* 0x000fc40000004100 */
[----:B------:R-:W-:Y:S01]  /*6e80*/  FFMA.FTZ R17, R8, R9, R19 ;  /* 0x0000000908117223 */ /* 0x000fe20000010013 */
[----:B--2---:R-:W-:Y:S01]  /*6e90*/  LOP3.LUT R8, R14, 0xf000f, RZ, 0xc0, !PT ;  /* 0x000f000f0e087812 */ /* 0x004fe200078ec0ff */
[----:B------:R-:W-:Y:S01]  /*6ea0*/  FFMA.FTZ R29, R0, R22, R29 ;  /* 0x00000016001d7223 */ /* 0x000fe2000001001d */
[----:B------:R-:W-:Y:S02]  /*6eb0*/  HADD2.F32 R10, -RZ, R25.H1_H1 ;  /* 0x30000019ff0a7230 */ /* 0x000fe40000004100 */
[----:B------:R-:W-:Y:S01]  /*6ec0*/  FFMA.FTZ R19, R9, R24, R5 ;  /* 0x0000001809137223 */ /* 0x000fe20000010005 */
[----:B------:R-:W-:Y:S01]  /*6ed0*/  HADD2.F32 R22, -RZ, R27.H1_H1 ;  /* 0x3000001bff167230 */ /* 0x000fe20000004100 */
[----:B------:R-:W-:Y:S02]  /*6ee0*/  LOP3.LUT R5, R12, 0xf000f, RZ, 0xc0, !PT ;  /* 0x000f000f0c057812 */ /* 0x000fe400078ec0ff */
[----:B------:R-:W-:Y:S02]  /*6ef0*/  LOP3.LUT R8, R8, 0x64006400, RZ, 0xfc, !PT ;  /* 0x6400640008087812 */ /* 0x000fe400078efcff */
[----:B------:R-:W-:Y:S01]  /*6f00*/  LOP3.LUT R7, R13, 0xf000f, RZ, 0xc0, !PT ;  /* 0x000f000f0d077812 */ /* 0x000fe200078ec0ff */
[----:B------:R-:W-:Y:S01]  /*6f10*/  FFMA.FTZ R10, R9, R10, R18 ;  /* 0x0000000a090a7223 */ /* 0x000fe20000010012 */
[----:B------:R-:W-:Y:S01]  /*6f20*/  LOP3.LUT R5, R5, 0x64006400, RZ, 0xfc, !PT ;  /* 0x6400640005057812 */ /* 0x000fe200078efcff */
[----:B------:R-:W-:Y:S01]  /*6f30*/  FFMA.FTZ R11, R9, R22, R29 ;  /* 0x00000016090b7223 */ /* 0x000fe2000001001d */
[----:B------:R-:W-:Y:S01]  /*6f40*/  HADD2 R30, R8, -1032, -1032 ;  /* 0xe408e408081e7430 */ /* 0x000fe20000000000 */
[----:B------:R-:W-:-:S02]  /*6f50*/  LOP3.LUT R9, R15, 0xf000f, RZ, 0xc0, !PT ;  /* 0x000f000f0f097812 */ /* 0x000fc400078ec0ff */
[----:B------:R-:W-:Y:S01]  /*6f60*/  LOP3.LUT R7, R7, 0x64006400, RZ, 0xfc, !PT ;  /* 0x6400640007077812 */ /* 0x000fe200078efcff */
[----:B------:R-:W-:Y:S02]  /*6f70*/  HADD2 R31, R5, -1032, -1032 ;  /* 0xe408e408051f7430 */ /* 0x000fe40000000000 */
[----:B0-----:R-:W-:Y:S01]  /*6f80*/  HADD2.F32 R0, -RZ, R2.H0_H0 ;  /* 0x20000002ff007230 */ /* 0x001fe20000004100 */
[----:B------:R-:W-:Y:S01]  /*6f90*/  LOP3.LUT R9, R9, 0x64006400, RZ, 0xfc, !PT ;  /* 0x6400640009097812 */ /* 0x000fe200078efcff */
[----:B------:R-:W-:Y:S02]  /*6fa0*/  HADD2.F32 R5, -RZ, R30.H0_H0 ;  /* 0x2000001eff057230 */ /* 0x000fe40000004100 */
[----:B------:R-:W-:Y:S01]  /*6fb0*/  HADD2 R29, R7, -1032, -1032 ;  /* 0xe408e408071d7430 */ /* 0x000fe20000000000 */
[----:B------:R-:W-:Y:S01]  /*6fc0*/  LOP3.LUT R18, R12, 0xf000f0, RZ, 0xc0, !PT ;  /* 0x00f000f00c127812 */ /* 0x000fe200078ec0ff */
[----:B------:R-:W-:Y:S02]  /*6fd0*/  HADD2 R28, R9, -1032, -1032 ;  /* 0xe408e408091c7430 */ /* 0x000fe40000000000 */
[----:B------:R-:W-:Y:S01]  /*6fe0*/  FFMA.FTZ R32, R0, R5, RZ ;  /* 0x0000000500207223 */ /* 0x000fe200000100ff */
[----:B------:R-:W-:Y:S01]  /*6ff0*/  LOP3.LUT R27, R14, 0xf000f0, RZ, 0xc0, !PT ;  /* 0x00f000f00e1b7812 */ /* 0x000fe200078ec0ff */
[--C-:B------:R-:W-:Y:S01]  /*7000*/  HADD2.F32 R33, -RZ, R29.reuse.H0_H0 ;  /* 0x2000001dff217230 */ /* 0x100fe20000004100 */
[----:B------:R-:W0:Y:S01]  /*7010*/  LDS.64 R8, [UR4+0x38] ;  /* 0x00003804ff087984 */ /* 0x000e220008000a00 */
[----:B------:R-:W-:Y:S01]  /*7020*/  HADD2.F32 R5, -RZ, R29.H1_H1 ;  /* 0x3000001dff057230 */ /* 0x000fe20000004100 */
[----:B------:R-:W-:Y:S01]  /*7030*/  LOP3.LUT R29, R18, 0x64006400, RZ, 0xfc, !PT ;  /* 0x64006400121d7812 */ /* 0x000fe200078efcff */
[----:B------:R-:W-:Y:S01]  /*7040*/  HADD2.F32 R23, -RZ, R2.H1_H1 ;  /* 0x30000002ff177230 */ /* 0x000fe20000004100 */
[----:B------:R-:W-:Y:S01]  /*7050*/  LOP3.LUT R25, R13, 0xf000f0, RZ, 0xc0, !PT ;  /* 0x00f000f00d197812 */ /* 0x000fe200078ec0ff */
[--C-:B------:R-:W-:Y:S01]  /*7060*/  HADD2.F32 R24, -RZ, R3.reuse.H0_H0 ;  /* 0x20000003ff187230 */ /* 0x100fe20000004100 */
[----:B------:R-:W-:Y:S01]  /*7070*/  LOP3.LUT R22, R15, 0xf000f0, RZ, 0xc0, !PT ;  /* 0x00f000f00f167812 */ /* 0x000fe200078ec0ff */
[----:B------:R-:W-:-:S02]  /*7080*/  HADD2.F32 R2, -RZ, R3.H1_H1 ;  /* 0x30000003ff027230 */ /* 0x000fc40000004100 */
[--C-:B------:R-:W-:Y:S02]  /*7090*/  HADD2.F32 R3, -RZ, R31.reuse.H0_H0 ;  /* 0x2000001fff037230 */ /* 0x100fe40000004100 */
[----:B------:R-:W-:Y:S01]  /*70a0*/  HADD2.F32 R44, -RZ, R31.H1_H1 ;  /* 0x3000001fff2c7230 */ /* 0x000fe20000004100 */
[----:B------:R-:W-:Y:S01]  /*70b0*/  LOP3.LUT R31, R27, 0x64006400, RZ, 0xfc, !PT ;  /* 0x640064001b1f7812 */ /* 0x000fe200078efcff */
[----:B------:R-:W-:Y:S01]  /*70c0*/  HADD2.F32 R7, -RZ, R28.H0_H0 ;  /* 0x2000001cff077230 */ /* 0x000fe20000004100 */
[----:B------:R-:W-:Y:S01]  /*70d0*/  LOP3.LUT R25, R25, 0x64006400, RZ, 0xfc, !PT ;  /* 0x6400640019197812 */ /* 0x000fe200078efcff */
[-C--:B------:R-:W-:Y:S01]  /*70e0*/  HFMA2 R27, R29, R6.reuse.H0_H0, -72, -72 ;  /* 0xd480d4801d1b7431 */ /* 0x080fe20000040006 */
[----:B------:R-:W-:Y:S01]  /*70f0*/  LOP3.LUT R29, R22, 0x64006400, RZ, 0xfc, !PT ;  /* 0x64006400161d7812 */ /* 0x000fe200078efcff */
[----:B------:R-:W-:Y:S01]  /*7100*/  FFMA.FTZ R3, R3, R0, RZ ;  /* 0x0000000003037223 */ /* 0x000fe200000100ff */
[C---:B------:R-:W-:Y:S01]  /*7110*/  FFMA.FTZ R34, R0.reuse, R33, RZ ;  /* 0x0000002100227223 */ /* 0x040fe200000100ff */
[----:B------:R-:W-:Y:S01]  /*7120*/  FFMA.FTZ R0, R0, R7, RZ ;  /* 0x0000000700007223 */ /* 0x000fe200000100ff */
[----:B------:R-:W-:-:S02]  /*7130*/  HFMA2 R18, R31, R6.H0_H0, -72, -72 ;  /* 0xd480d4801f127431 */ /* 0x000fc40000040006 */
[----:B------:R-:W-:Y:S02]  /*7140*/  HADD2.F32 R7, -RZ, R30.H1_H1 ;  /* 0x3000001eff077230 */ /* 0x000fe40000004100 */
[-C--:B------:R-:W-:Y:S02]  /*7150*/  HFMA2 R25, R25, R6.reuse.H0_H0, -72, -72 ;  /* 0xd480d48019197431 */ /* 0x080fe40000040006 */
[----:B------:R-:W-:Y:S02]  /*7160*/  HADD2.F32 R31, -RZ, R28.H1_H1 ;  /* 0x3000001cff1f7230 */ /* 0x000fe40000004100 */
[----:B------:R-:W-:Y:S02]  /*7170*/  HFMA2 R29, R29, R6.H0_H0, -72, -72 ;  /* 0xd480d4801d1d7431 */ /* 0x000fe40000040006 */
[----:B------:R-:W-:Y:S02]  /*7180*/  HADD2.F32 R30, -RZ, R18.H0_H0 ;  /* 0x20000012ff1e7230 */ /* 0x000fe40000004100 */
[----:B------:R-:W-:Y:S01]  /*7190*/  FFMA.FTZ R7, R23, R7, R32 ;  /* 0x0000000717077223 */ /* 0x000fe20000010020 */
[----:B------:R-:W-:-:S02]  /*71a0*/  HADD2.F32 R22, -RZ, R27.H0_H0 ;  /* 0x2000001bff167230 */ /* 0x000fc40000004100 */
[----:B------:R-:W-:Y:S01]  /*71b0*/  FFMA.FTZ R3, R44, R23, R3 ;  /* 0x000000172c037223 */ /* 0x000fe20000010003 */
[----:B------:R-:W-:Y:S02]  /*71c0*/  HADD2.F32 R28, -RZ, R25.H0_H0 ;  /* 0x20000019ff1c7230 */ /* 0x000fe40000004100 */
[C---:B------:R-:W-:Y:S01]  /*71d0*/  FFMA.FTZ R31, R23.reuse, R31, R0 ;  /* 0x0000001f171f7223 */ /* 0x040fe20000010000 */
[----:B------:R-:W-:Y:S01]  /*71e0*/  FFMA.FTZ R5, R23, R5, R34 ;  /* 0x0000000517057223 */ /* 0x000fe20000010022 */
[----:B------:R-:W-:Y:S02]  /*71f0*/  HADD2.F32 R0, -RZ, R29.H0_H0 ;  /* 0x2000001dff007230 */ /* 0x000fe40000004100 */
[----:B------:R-:W-:Y:S01]  /*7200*/  FFMA.FTZ R30, R24, R30, R7 ;  /* 0x0000001e181e7223 */ /* 0x000fe20000010007 */
[----:B------:R-:W-:Y:S01]  /*7210*/  FFMA.FTZ R22, R22, R24, R3 ;  /* 0x0000001816167223 */ /* 0x000fe20000010003 */
[----:B------:R-:W-:Y:S02]  /*7220*/  HADD2.F32 R7, -RZ, R25.H1_H1 ;  /* 0x30000019ff077230 */ /* 0x000fe40000004100 */
[----:B------:R-:W-:Y:S01]  /*7230*/  FFMA.FTZ R5, R24, R28, R5 ;  /* 0x0000001c18057223 */ /* 0x000fe20000010005 */
[----:B------:R-:W-:-:S02]  /*7240*/  HADD2.F32 R3, -RZ, R27.H1_H1 ;  /* 0x3000001bff037230 */ /* 0x000fc40000004100 */
[----:B------:R-:W-:Y:S01]  /*7250*/  FFMA.FTZ R0, R24, R0, R31 ;  /* 0x0000000018007223 */ /* 0x000fe2000001001f */
[----:B------:R-:W-:Y:S02]  /*7260*/  HADD2.F32 R23, -RZ, R18.H1_H1 ;  /* 0x30000012ff177230 */ /* 0x000fe40000004100 */
[----:B------:R-:W-:Y:S01]  /*7270*/  HADD2.F32 R29, -RZ, R29.H1_H1 ;  /* 0x3000001dff1d7230 */ /* 0x000fe20000004100 */
[----:B------:R-:W-:Y:S01]  /*7280*/  SHF.R.U32.HI R13, RZ, 0x8, R13 ;  /* 0x00000008ff0d7819 */ /* 0x000fe2000001160d */
[C---:B------:R-:W-:Y:S01]  /*7290*/  FFMA.FTZ R7, R2.reuse, R7, R5 ;  /* 0x0000000702077223 */ /* 0x040fe20000010005 */
[----:B------:R-:W-:Y:S01]  /*72a0*/  SHF.R.U32.HI R14, RZ, 0x8, R14 ;  /* 0x00000008ff0e7819 */ /* 0x000fe2000001160e */
[----:B------:R-:W-:Y:S01]  /*72b0*/  FFMA.FTZ R3, R3, R2, R22 ;  /* 0x0000000203037223 */ /* 0x000fe20000010016 */
[C---:B------:R-:W-:Y:S01]  /*72c0*/  FFMA.FTZ R5, R2.reuse, R23, R30 ;  /* 0x0000001702057223 */ /* 0x040fe2000001001e */
[----:B------:R-:W-:Y:S01]  /*72d0*/  FFMA.FTZ R18, R2, R29, R0 ;  /* 0x0000001d02127223 */ /* 0x000fe20000010000 */
        /* <DEDUP_REMOVED lines=11> */
[----:B------:R-:W-:Y:S02]  /*7390*/  HADD2 R25, R25, -1032, -1032 ;  /* 0xe408e40819197430 */ /* 0x000fe40000000000 */
[----:B0-----:R-:W-:Y:S02]  /*73a0*/  HADD2.F32 R22, -RZ, R8.H0_H0 ;  /* 0x20000008ff167230 */ /* 0x001fe40000004100 */
[----:B------:R-:W-:Y:S02]  /*73b0*/  HADD2 R2, R27, -1032, -1032 ;  /* 0xe408e4081b027430 */ /* 0x000fe40000000000 */
[----:B------:R-:W-:-:S02]  /*73c0*/  HADD2.F32 R27, -RZ, R24.H0_H0 ;  /* 0x20000018ff1b7230 */ /* 0x000fc40000004100 */
[----:B------:R-:W-:Y:S02]  /*73d0*/  HADD2 R23, R0, -1032, -1032 ;  /* 0xe408e40800177430 */ /* 0x000fe40000000000 */
[----:B------:R-:W-:Y:S01]  /*73e0*/  HADD2.F32 R30, -RZ, R25.H0_H0 ;  /* 0x20000019ff1e7230 */ /* 0x000fe20000004100 */
[----:B------:R-:W-:Y:S01]  /*73f0*/  LOP3.LUT R12, R12, 0xf000f0, RZ, 0xc0, !PT ;  /* 0x00f000f00c0c7812 */ /* 0x000fe200078ec0ff */
[C---:B------:R-:W-:Y:S01]  /*7400*/  FFMA.FTZ R27, R22.reuse, R27, R7 ;  /* 0x0000001b161b7223 */ /* 0x040fe20000010007 */
[--C-:B------:R-:W-:Y:S02]  /*7410*/  HADD2.F32 R28, -RZ, R23.reuse.H0_H0 ;  /* 0x20000017ff1c7230 */ /* 0x100fe40000004100 */
[----:B------:R-:W-:Y:S02]  /*7420*/  HADD2.F32 R7, -RZ, R23.H1_H1 ;  /* 0x30000017ff077230 */ /* 0x000fe40000004100 */
[----:B------:R-:W-:Y:S01]  /*7430*/  FFMA.FTZ R30, R22, R30, R5 ;  /* 0x0000001e161e7223 */ /* 0x000fe20000010005 */
[----:B------:R-:W-:-:S02]  /*7440*/  HADD2.F32 R8, -RZ, R8.H1_H1 ;  /* 0x30000008ff087230 */ /* 0x000fc40000004100 */
[----:B------:R-:W-:Y:S01]  /*7450*/  HADD2.F32 R23, -RZ, R24.H1_H1 ;  /* 0x30000018ff177230 */ /* 0x000fe20000004100 */
[----:B------:R-:W-:Y:S01]  /*7460*/  LOP3.LUT R5, R13, 0xf000f0, RZ, 0xc0, !PT ;  /* 0x00f000f00d057812 */ /* 0x000fe200078ec0ff */
[----:B------:R-:W-:Y:S01]  /*7470*/  HADD2.F32 R25, -RZ, R25.H1_H1 ;  /* 0x30000019ff197230 */ /* 0x000fe20000004100 */
[----:B------:R-:W-:Y:S02]  /*7480*/  LOP3.LUT R13, R12, 0x64006400, RZ, 0xfc, !PT ;  /* 0x640064000c0d7812 */ /* 0x000fe400078efcff */
[----:B------:R-:W-:Y:S01]  /*7490*/  LOP3.LUT R14, R14, 0xf000f0, RZ, 0xc0, !PT ;  /* 0x00f000f00e0e7812 */ /* 0x000fe200078ec0ff */
[----:B------:R-:W-:Y:S01]  /*74a0*/  FFMA.FTZ R27, R8, R23, R27 ;  /* 0x00000017081b7223 */ /* 0x000fe2000001001b */
[----:B------:R-:W-:Y:S02]  /*74b0*/  LOP3.LUT R12, R15, 0xf000f0, RZ, 0xc0, !PT ;  /* 0x00f000f00f0c7812 */ /* 0x000fe400078ec0ff */
[----:B------:R-:W-:Y:S01]  /*74c0*/  LOP3.LUT R23, R5, 0x64006400, RZ, 0xfc, !PT ;  /* 0x6400640005177812 */ /* 0x000fe200078efcff */
[----:B------:R-:W-:-:S02]  /*74d0*/  HADD2.F32 R29, -RZ, R2.H0_H0 ;  /* 0x20000002ff1d7230 */ /* 0x000fc40000004100 */
[----:B------:R-:W-:Y:S01]  /*74e0*/  FFMA.FTZ R5, R8, R25, R30 ;  /* 0x0000001908057223 */ /* 0x000fe2000001001e */
[----:B------:R-:W-:Y:S01]  /*74f0*/  LOP3.LUT R15, R14, 0x64006400, RZ, 0xfc, !PT ;  /* 0x640064000e0f7812 */ /* 0x000fe200078efcff */
[-C--:B------:R-:W-:Y:S01]  /*7500*/  HFMA2 R13, R13, R6.reuse.H0_H0, -72, -72 ;  /* 0xd480d4800d0d7431 */ /* 0x080fe20000040006 */
[----:B------:R-:W-:Y:S01]  /*7510*/  LOP3.LUT R25, R12, 0x64006400, RZ, 0xfc, !PT ;  /* 0x640064000c197812 */ /* 0x000fe200078efcff */
[----:B------:R-:W-:Y:S01]  /*7520*/  FFMA.FTZ R28, R28, R22, R3 ;  /* 0x000000161c1c7223 */ /* 0x000fe20000010003 */
[-C--:B------:R-:W-:Y:S02]  /*7530*/  HFMA2 R23, R23, R6.reuse.H0_H0, -72, -72 ;  /* 0xd480d48017177431 */ /* 0x080fe40000040006 */
[----:B------:R-:W-:Y:S02]  /*7540*/  HADD2.F32 R14, -RZ, R2.H1_H1 ;  /* 0x30000002ff0e7230 */ /* 0x000fe40000004100 */
[----:B------:R-:W-:Y:S01]  /*7550*/  FFMA.FTZ R3, R22, R29, R18 ;  /* 0x0000001d16037223 */ /* 0x000fe20000010012 */
[----:B------:R-:W-:-:S02]  /*7560*/  HFMA2 R15, R15, R6.H0_H0, -72, -72 ;  /* 0xd480d4800f0f7431 */ /* 0x000fc40000040006 */
[----:B------:R-:W-:Y:S02]  /*7570*/  HADD2.F32 R0, -RZ, R9.H0_H0 ;  /* 0x20000009ff007230 */ /* 0x000fe40000004100 */
[----:B------:R-:W-:Y:S02]  /*7580*/  HFMA2 R6, R25, R6.H0_H0, -72, -72 ;  /* 0xd480d48019067431 */ /* 0x000fe40000040006 */
        /* <DEDUP_REMOVED lines=9> */
[----:B------:R-:W-:Y:S01]  /*7620*/  FMUL.FTZ R17, R38, R17 ;  /* 0x0000001126117220 */ /* 0x000fe20000410000 */
[----:B------:R-:W-:Y:S02]  /*7630*/  HADD2.F32 R2, -RZ, R13.H1_H1 ;  /* 0x3000000dff027230 */ /* 0x000fe40000004100 */
[----:B------:R-:W-:Y:S01]  /*7640*/  FMUL.FTZ R10, R37, R10 ;  /* 0x0000000a250a7220 */ /* 0x000fe20000410000 */
[----:B------:R-:W-:-:S02]  /*7650*/  HADD2.F32 R8, -RZ, R23.H1_H1 ;  /* 0x30000017ff087230 */ /* 0x000fc40000004100 */
[C---:B------:R-:W-:Y:S01]  /*7660*/  FFMA.FTZ R3, R0.reuse, R3, R5 ;  /* 0x0000000300037223 */ /* 0x040fe20000010005 */
[----:B------:R-:W-:Y:S02]  /*7670*/  HADD2.F32 R14, -RZ, R15.H1_H1 ;  /* 0x3000000fff0e7230 */ /* 0x000fe40000004100 */
[----:B------:R-:W-:Y:S01]  /*7680*/  FFMA.FTZ R18, R0, R18, R25 ;  /* 0x0000001200127223 */ /* 0x000fe20000010019 */
[----:B------:R-:W-:Y:S02]  /*7690*/  HADD2.F32 R6, -RZ, R6.H1_H1 ;  /* 0x30000006ff067230 */ /* 0x000fe40000004100 */
[----:B------:R-:W-:Y:S01]  /*76a0*/  FFMA.FTZ R7, R2, R9, R7 ;  /* 0x0000000902077223 */ /* 0x000fe20000010007 */
[C---:B------:R-:W-:Y:S01]  /*76b0*/  FFMA.FTZ R8, R9.reuse, R8, R12 ;  /* 0x0000000809087223 */ /* 0x040fe2000001000c */
[----:B------:R-:W-:Y:S01]  /*76c0*/  F2FP.F16.F32.PACK_AB R17, RZ, R17 ;  /* 0x00000011ff11723e */ /* 0x000fe200000000ff */
[C---:B------:R-:W-:Y:S01]  /*76d0*/  FFMA.FTZ R3, R9.reuse, R14, R3 ;  /* 0x0000000e09037223 */ /* 0x040fe20000010003 */
[----:B------:R-:W-:Y:S01]  /*76e0*/  F2FP.F16.F32.PACK_AB R10, RZ, R10 ;  /* 0x0000000aff0a723e */ /* 0x000fe200000000ff */
[----:B------:R-:W-:Y:S01]  /*76f0*/  FMUL.FTZ R11, R36, R11 ;  /* 0x0000000b240b7220 */ /* 0x000fe20000410000 */
[----:B------:R-:W-:Y:S01]  /*7700*/  FMUL.FTZ R19, R26, R19 ;  /* 0x000000131a137220 */ /* 0x000fe20000410000 */
[----:B------:R-:W-:Y:S01]  /*7710*/  FFMA.FTZ R9, R9, R6, R18 ;  /* 0x0000000609097223 */ /* 0x000fe20000010012 */
        /* <DEDUP_REMOVED lines=18> */
.L_x_5077:
[----:B------:R-:W2:Y:S01]  /*7840*/  LDC R39, c[0x0][0x23c] ;  /* 0x00008f00ff277b82 */ /* 0x000ea20000000800 */
[----:B------:R-:W-:Y:S01]  /*7850*/  IADD3 R21, R21, 0x20, RZ ;  /* 0x0000002015157810 */ /* 0x000fe20007ffe0ff */
[----:B------:R-:W-:-:S03]  /*7860*/  UIADD3 UR4, UR4, 0x40, URZ ;  /* 0x0000004004047890 */ /* 0x000fc6000fffe03f */
[C---:B------:R-:W-:Y:S02]  /*7870*/  ISETP.GE.AND P0, PT, R21.reuse, UR5, PT ;  /* 0x0000000515007c0c */ /* 0x040fe4000bf06270 */
[----:B------:R-:W-:Y:S02]  /*7880*/  ISETP.LT.AND P3, PT, R21, R40, PT ;  /* 0x000000281500720c */ /* 0x000fe40003f61270 */
[----:B--2---:R-:W-:-:S04]  /*7890*/  LEA R42, P2, R39, R42, 0x4 ;  /* 0x0000002a272a7211 */ /* 0x004fc800078420ff */
[----:B------:R-:W-:-:S07]  /*78a0*/  LEA.HI.X R43, R39, R43, R20, 0x4, P2 ;  /* 0x0000002b272b7211 */ /* 0x000fce00010f2414 */
[----:B------:R-:W-:Y:S05]  /*78b0*/  @!P0 BRA P3, `(.L_x_5078) ;  /* 0xffffffdc000c8947 */ /* 0x000fea000183ffff */
.L_x_5076:
[----:B------:R-:W-:Y:S05]  /*78c0*/  @!P1 EXIT ;  /* 0x000000000000994d */ /* 0x000fea0003800000 */
[----:B------:R-:W2:Y:S01]  /*78d0*/  S2R R3, SR_CTAID.X ;  /* 0x0000000000037919 */ /* 0x000ea20000002500 */
[----:B------:R-:W3:Y:S01]  /*78e0*/  S2UR UR4, SR_CTAID.Y ;  /* 0x00000000000479c3 */ /* 0x000ee20000002600 */
[----:B-----5:R-:W2:Y:S07]  /*78f0*/  S2R R6, SR_TID.X ;  /* 0x0000000000067919 */ /* 0x020eae0000002100 */
[----:B------:R-:W4:Y:S01]  /*7900*/  LDC.64 R4, c[0x0][0x230] ;  /* 0x00008c00ff047b82 */ /* 0x000f220000000a00 */
[----:B--2---:R-:W-:-:S04]  /*7910*/  LEA R3, R3, R6, 0x5 ;  /* 0x0000000603037211 */ /* 0x004fc800078e28ff */
[----:B------:R-:W-:Y:S02]  /*7920*/  SHF.L.U32 R6, R3, 0x2, RZ ;  /* 0x0000000203067819 */ /* 0x000fe400000006ff */
[----:B------:R-:W-:-:S03]  /*7930*/  MOV R3, R2 ;  /* 0x0000000200037202 */ /* 0x000fc60000000f00 */
[----:B---3--:R-:W-:-:S04]  /*7940*/  IMAD R7, R39, UR4, R6 ;  /* 0x0000000427077c24 */ /* 0x008fc8000f8e0206 */
[----:B----4-:R-:W-:-:S05]  /*7950*/  IMAD.WIDE R6, R7, 0x2, R4 ;  /* 0x0000000207067825 */ /* 0x010fca00078e0204 */
[----:B------:R2:W-:Y:S01]  /*7960*/  ATOM.E.ADD.F16x2.RN.STRONG.GPU P0, RZ, desc[UR6][R6.64], R3 ;  /* 0x0000000306ff79a2 */ /* 0x0005e2000810e1c6 */
[----:B------:R-:W-:Y:S01]  /*7970*/  BSSY B0, `(.L_x_5079) ;  /* 0x0000011000007945 */ /* 0x000fe20003800000 */
[----:B------:R-:W-:-:S03]  /*7980*/  MOV R9, R0 ;  /* 0x0000000000097202 */ /* 0x000fc60000000f00 */
[----:B--2---:R-:W-:Y:S05]  /*7990*/  @P0 BRA `(.L_x_5080) ;  /* 0x0000000000380947 */ /* 0x004fea0003800000 */
[----:B------:R-:W2:Y:S02]  /*79a0*/  QSPC.E.S P0, RZ, [R6] ;  /* 0x0000000006ff73aa */ /* 0x000ea40000000500 */
[----:B--2---:R-:W-:Y:S05]  /*79b0*/  @!P0 BRA `(.L_x_5081) ;  /* 0x0000000000248947 */ /* 0x004fea0003800000 */
[----:B------:R-:W-:-:S04]  /*79c0*/  MOV R4, R6 ;  /* 0x0000000600047202 */ /* 0x000fc80000000f00 */
[----:B------:R-:W-:Y:S02]  /*79d0*/  MOV R4, R4 ;  /* 0x0000000400047202 */ /* 0x000fe40000000f00 */
[----:B------:R-:W-:-:S07]  /*79e0*/  MOV R5, R2 ;  /* 0x0000000200057202 */ /* 0x000fce0000000f00 */
.L_x_5082:
[----:B------:R-:W2:Y:S02]  /*79f0*/  LDS R2, [R4] ;  /* 0x0000000004027984 */ /* 0x000ea40000000800 */
[----:B--2---:R-:W-:-:S10]  /*7a00*/  HFMA2.MMA R3, R2, 1, 1, R5 ;  /* 0x3c003c0002037835 */ /* 0x004fd40000000005 */
[----:B------:R-:W2:Y:S02]  /*7a10*/  ATOMS.CAST.SPIN R3, [R4], R2, R3 ;  /* 0x000000020403738d */ /* 0x000ea40001800003 */
[----:B--2---:R-:W-:-:S13]  /*7a20*/  ISETP.EQ.U32.AND P0, PT, R3, 0x1, PT ;  /* 0x000000010300780c */ /* 0x004fda0003f02070 */
[----:B------:R-:W-:Y:S05]  /*7a30*/  @!P0 BRA `(.L_x_5082) ;  /* 0xfffffffc00ec8947 */ /* 0x000fea000383ffff */
[----:B------:R-:W-:Y:S05]  /*7a40*/  BRA `(.L_x_5080) ;  /* 0x00000000000c7947 */ /* 0x000fea0003800000 */
.L_x_5081:
[----:B------:R-:W2:Y:S02]  /*7a50*/  LD.E R2, desc[UR6][R6.64] ;  /* 0x0000000606027980 */ /* 0x000ea4000c101900 */
[----:B--2---:R-:W-:-:S05]  /*7a60*/  IADD3 R3, R3, R2, RZ ;  /* 0x0000000203037210 */ /* 0x004fca0007ffe0ff */
[----:B------:R2:W-:Y:S02]  /*7a70*/  ST.E desc[UR6][R6.64], R3 ;  /* 0x0000000306007985 */ /* 0x0005e4000c101906 */
.L_x_5080:
[----:B------:R-:W-:Y:S05]  /*7a80*/  BSYNC B0 ;  /* 0x0000000000007941 */ /* 0x000fea0003800000 */
.L_x_5079:
[----:B------:R3:W-:Y:S02]  /*7a90*/  ATOM.E.ADD.F16x2.RN.STRONG.GPU P0, RZ, desc[UR6][R6.64+0x4], R9 ;  /* 0x0000040906ff79a2 */ /* 0x0007e4000810e1c6 */
[----:B---3--:R-:W-:Y:S05]  /*7aa0*/  @P0 EXIT ;  /* 0x000000000000094d */ /* 0x008fea0003800000 */
[----:B------:R-:W3:Y:S02]  /*7ab0*/  QSPC.E.S P0, RZ, [R6+0x4] ;  /* 0x0000040006ff73aa */ /* 0x000ee40000000500 */
[----:B---3--:R-:W-:Y:S05]  /*7ac0*/  @!P0 BRA `(.L_x_5083) ;  /* 0x0000000000208947 */ /* 0x008fea0003800000 */
[----:B------:R-:W-:-:S04]  /*7ad0*/  MOV R2, R6 ;  /* 0x0000000600027202 */ /* 0x000fc80000000f00 */
[----:B------:R-:W-:-:S07]  /*7ae0*/  MOV R4, R2 ;  /* 0x0000000200047202 */ /* 0x000fce0000000f00 */
.L_x_5084:
[----:B------:R-:W2:Y:S02]  /*7af0*/  LDS R2, [R4+0x4] ;  /* 0x0000040004027984 */ /* 0x000ea40000000800 */
[----:B--2---:R-:W-:-:S06]  /*7b00*/  HADD2 R3, R2, R0 ;  /* 0x0000000002037230 */ /* 0x004fcc0000000000 */
[----:B------:R-:W2:Y:S02]  /*7b10*/  ATOMS.CAST.SPIN R3, [R4+0x4], R2, R3 ;  /* 0x000004020403738d */ /* 0x000ea40001800003 */
[----:B--2---:R-:W-:-:S13]  /*7b20*/  ISETP.EQ.U32.AND P0, PT, R3, 0x1, PT ;  /* 0x000000010300780c */ /* 0x004fda0003f02070 */
[----:B------:R-:W-:Y:S05]  /*7b30*/  @!P0 BRA `(.L_x_5084) ;  /* 0xfffffffc00ec8947 */ /* 0x000fea000383ffff */
[----:B------:R-:W-:Y:S05]  /*7b40*/  EXIT ;  /* 0x000000000000794d */ /* 0x000fea0003800000 */
.L_x_5083:
[----:B------:R-:W2:Y:S02]  /*7b50*/  LD.E R0, desc[UR6][R6.64+0x4] ;  /* 0x0000040606007980 */ /* 0x000ea4000c101900 */
[----:B--2---:R-:W-:-:S05]  /*7b60*/  IADD3 R3, R9, R0, RZ ;  /* 0x0000000009037210 */ /* 0x004fca0007ffe0ff */
[----:B------:R-:W-:Y:S01]  /*7b70*/  ST.E desc[UR6][R6.64+0x4], R3 ;  /* 0x0000040306007985 */ /* 0x000fe2000c101906 */
[----:B------:R-:W-:Y:S05]  /*7b80*/  EXIT ;  /* 0x000000000000794d */ /* 0x000fea0003800000 */
.L_x_5085:
        /* <DEDUP_REMOVED lines=15> */
.L_x_5267:


//--------------------- .text._Z23gemm_half_q_half_kernelILi1ELi140ELb1ELb0ELi32EEvPK6__halfPKjS4_S2_PS0_iiiiPKtS7_iiiiiibS2_i --------------------------
	.section	.text._Z23gemm_half_q_half_kernelILi1ELi140ELb1ELb0ELi32EEvPK6__halfPKjS4_S2_PS0_iiiiPKtS7_iiiiiibS2_i,"ax",@progbits
	.align	128
        .global         _Z23gemm_half_q_half_kernelILi1ELi140ELb1ELb0ELi32EEvPK6__halfPKjS4_S2_PS0_iiiiPKtS7_iiiiiibS2_i
        .type           _Z23gemm_half_q_half_kernelILi1ELi140ELb1ELb0ELi32EEvPK6__halfPKjS4_S2_PS0_iiiiPKtS7_iiiiiibS2_i,@function
        .size           _Z23gemm_half_q_half_kernelILi1ELi140ELb1ELb0ELi32EEvPK6__halfPKjS4_S2_PS0_iiiiPKtS7_iiiiiibS2_i,(.L_x_5268 - _Z23gemm_half_q_half_kernelILi1ELi140ELb1ELb0ELi32EEvPK6__halfPKjS4_S2_PS0_iiiiPKtS7_iiiiiibS2_i)
        .other          _Z23gemm_half_q_half_kernelILi1ELi140ELb1ELb0ELi32EEvPK6__halfPKjS4_S2_PS0_iiiiPKtS7_iiiiiibS2_i,@"STO_CUDA_ENTRY STV_DEFAULT"
_Z23gemm_half_q_half_kernelILi1ELi140ELb1ELb0ELi32EEvPK6__halfPKjS4_S2_PS0_iiiiPKtS7_iiiiiibS2_i:
.text._Z23gemm_half_q_half_kernelILi1ELi140ELb1ELb0ELi32EEvPK6__halfPKjS4_S2_PS0_iiiiPKtS7_iiiiiibS2_i:
        /* <DEDUP_REMOVED lines=49> */
.L_x_5087:
[----:B------:R-:W-:Y:S05]  /*0310*/  BSYNC B0 ;  /* 0x0000000000007941 */ /* 0x000fea0003800000 */
.L_x_5086:
[----:B------:R-:W-:Y:S01]  /*0320*/  ULDC UR4, c[0x0][0x23c] ;  /* 0x00008f0000047ab9 */ /* 0x000fe20000000800 */
[----:B------:R-:W-:Y:S02]  /*0330*/  SHF.L.U32 R14, R14, 0x2, RZ ;  /* 0x000000020e0e7819 */ /* 0x000fe400000006ff */
[----:B0-----:R-:W-:-:S04]  /*0340*/  MOV R7, UR4 ;  /* 0x0000000400077c02 */ /* 0x001fc80008000f00 */
[----:B------:R-:W-:-:S13]  /*0350*/  ISETP.GE.AND P0, PT, R14, R7, PT ;  /* 0x000000070e00720c */ /* 0x000fda0003f06270 */
[----:B------:R-:W-:Y:S05]  /*0360*/  @P0 EXIT ;  /* 0x000000000000094d */ /* 0x000fea0003800000 */
[----:B------:R-:W0:Y:S02]  /*0370*/  LDC.U8 R2, c[0x0][0x270] ;  /* 0x00009c00ff027b82 */ /* 0x000e240000000000 */
        /* <DEDUP_REMOVED lines=13> */
[----:B------:R-:W0:Y:S01]  /*0450*/  LDC.64 R8, c[0x0][0x248] ;  /* 0x00009200ff087b82 */ /* 0x000e220000000a00 */
[----:B--2---:R-:W-:-:S07]  /*0460*/  SHF.L.U32 R5, R10, 0x6, RZ ;  /* 0x000000060a057819 */ /* 0x004fce00000006ff */
        /* <DEDUP_REMOVED lines=11> */
.L_x_5089:
        /* <DEDUP_REMOVED lines=40> */
.L_x_5088:
[----:B------:R-:W-:Y:S01]  /*07a0*/  ULDC UR8, c[0x0][0x258] ;  /* 0x0000960000087ab9 */ /* 0x000fe20000000800 */
[C---:B------:R-:W-:Y:S02]  /*07b0*/  ISETP.GT.AND P3, PT, R25.reuse, R0, PT ;  /* 0x000000001900720c */ /* 0x040fe40003f64270 */
[----:B------:R-:W-:Y:S02]  /*07c0*/  CS2R R8, SRZ ;  /* 0x0000000000087805 */ /* 0x000fe4000001ff00 */
        /* <DEDUP_REMOVED lines=9> */
.L_x_5090:
        /* <DEDUP_REMOVED lines=8> */
.L_x_5091:
        /* <DEDUP_REMOVED lines=13> */
.L_x_5092:
        /* <DEDUP_REMOVED lines=8> */
.L_x_5093:
        /* <DEDUP_REMOVED lines=11> */
.L_x_5094:
[C---:B------:R-:W-:Y:S01]  /*0ae0*/  VIMNMX R2, R25.reuse, UR8, PT ;  /* 0x0000000819027c48 */ /* 0x040fe2000bfe0100 */
[----:B------:R-:W0:Y:S01]  /*0af0*/  S2UR UR5, SR_CgaCtaId ;  /* 0x00000000000579c3 */ /* 0x000e220000008800 */
[----:B------:R-:W-:Y:S01]  /*0b00*/  ISETP.GE.OR P0, PT, R25, UR8, P0 ;  /* 0x0000000819007c0c */ /* 0x000fe20008706670 */
[----:B------:R-:W-:Y:S01]  /*0b10*/  ULDC.64 UR10, c[0x0][0x218] ;  /* 0x00008600000a7ab9 */ /* 0x000fe20000000a00 */
[----:B------:R-:W-:Y:S01]  /*0b20*/  SHF.R.S32.HI R15, RZ, 0x1f, R2 ;  /* 0x0000001fff0f7819 */ /* 0x000fe20000011402 */
[----:B------:R-:W-:-:S03]  /*0b30*/  UMOV UR4, 0x400 ;  /* 0x0000040000047882 */ /* 0x000fc60000000000 */
        /* <DEDUP_REMOVED lines=28> */
.L_x_5100:
[----:B------:R-:W0:Y:S01]  /*0d00*/  LDC R7, c[0x0][0x23c] ;  /* 0x00008f00ff077b82 */ /* 0x000e220000000800 */
[----:B------:R-:W-:Y:S02]  /*0d10*/  MOV R8, R26 ;  /* 0x0000001a00087202 */ /* 0x000fe40000000f00 */
[----:B------:R-:W-:-:S03]  /*0d20*/  MOV R9, R27 ;  /* 0x0000001b00097202 */ /* 0x000fc60000000f00 */
[----:B0-----:R-:W-:-:S04]  /*0d30*/  IMAD.WIDE R16, R7, 0x8, R8 ;  /* 0x0000000807107825 */ /* 0x001fc800078e0208 */
[----:B-1----:R-:W-:-:S04]  /*0d40*/  IMAD.WIDE R30, R7, 0x8, R16 ;  /* 0x00000008071e7825 */ /* 0x002fc800078e0210 */
[----:B------:R-:W-:Y:S01]  /*0d50*/  IMAD.WIDE R26, R7, 0x8, R30 ;  /* 0x00000008071a7825 */ /* 0x000fe200078e021e */
[----:B-----5:R-:W-:Y:S06]  /*0d60*/  @!P1 BRA `(.L_x_5096) ;  /* 0x0000000c00009947 */ /* 0x020fec0003800000 */
[----:B------:R-:W3:Y:S04]  /*0d70*/  LDG.E.128.CONSTANT R8, desc[UR6][R8.64] ;  /* 0x0000000608087981 */ /* 0x000ee8000c1e9d00 */
[----:B------:R-:W4:Y:S04]  /*0d80*/  LDG.E.128.CONSTANT R12, desc[UR6][R32.64] ;  /* 0x00000006200c7981 */ /* 0x000f28000c1e9d00 */
[----:B------:R-:W0:Y:S02]  /*0d90*/  LDS.64 R18, [UR4] ;  /* 0x00000004ff127984 */ /* 0x000e240008000a00 */
[----:B0-----:R-:W-:Y:S01]  /*0da0*/  HADD2.F32 R44, -RZ, R18.H1_H1 ;  /* 0x30000012ff2c7230 */ /* 0x001fe20000004100 */
[----:B---3--:R-:W-:-:S02]  /*0db0*/  LOP3.LUT R29, R9, 0xff, RZ, 0xc0, !PT ;  /* 0x000000ff091d7812 */ /* 0x008fc400078ec0ff */
[----:B------:R-:W-:Y:S02]  /*0dc0*/  LOP3.LUT R28, R8, 0xff, RZ, 0xc0, !PT ;  /* 0x000000ff081c7812 */ /* 0x000fe400078ec0ff */
[----:B------:R-:W-:Y:S02]  /*0dd0*/  IADD3 R43, R29, -0x80, RZ ;  /* 0xffffff801d2b7810 */ /* 0x000fe40007ffe0ff */
[----:B------:R-:W-:Y:S02]  /*0de0*/  LOP3.LUT R29, R10, 0xff, RZ, 0xc0, !PT ;  /* 0x000000ff0a1d7812 */ /* 0x000fe400078ec0ff */
[----:B------:R-:W-:Y:S02]  /*0df0*/  IADD3 R28, R28, -0x80, RZ ;  /* 0xffffff801c1c7810 */ /* 0x000fe40007ffe0ff */
[----:B------:R-:W-:Y:S01]  /*0e00*/  IADD3 R35, R29, -0x80, RZ ;  /* 0xffffff801d237810 */ /* 0x000fe20007ffe0ff */
[----:B------:R-:W0:Y:S01]  /*0e10*/  I2F.F16 R43, R43 ;  /* 0x0000002b002b7306 */ /* 0x000e220000200c00 */
[----:B------:R-:W-:-:S02]  /*0e20*/  LOP3.LUT R39, R11, 0xff, RZ, 0xc0, !PT ;  /* 0x000000ff0b277812 */ /* 0x000fc400078ec0ff */
[----:B------:R-:W-:Y:S02]  /*0e30*/  SHF.R.U32.HI R29, RZ, 0x8, R8 ;  /* 0x00000008ff1d7819 */ /* 0x000fe40000011608 */
[----:B------:R-:W-:Y:S02]  /*0e40*/  IADD3 R42, R39, -0x80, RZ ;  /* 0xffffff80272a7810 */ /* 0x000fe40007ffe0ff */
[----:B------:R-:W-:Y:S01]  /*0e50*/  LOP3.LUT R39, R29, 0xff, RZ, 0xc0, !PT ;  /* 0x000000ff1d277812 */ /* 0x000fe200078ec0ff */
[----:B------:R1:W3:Y:S01]  /*0e60*/  I2F.F16 R37, R28 ;  /* 0x0000001c00257306 */ /* 0x0002e20000200c00 */
[----:B------:R-:W-:Y:S02]  /*0e70*/  SHF.R.U32.HI R41, RZ, 0x8, R10 ;  /* 0x00000008ff297819 */ /* 0x000fe4000001160a */
[----:B------:R-:W-:Y:S02]  /*0e80*/  IADD3 R40, R39, -0x80, RZ ;  /* 0xffffff8027287810 */ /* 0x000fe40007ffe0ff */
[----:B------:R-:W-:Y:S01]  /*0e90*/  LOP3.LUT R41, R41, 0xff, RZ, 0xc0, !PT ;  /* 0x000000ff29297812 */ /* 0x000fe200078ec0ff */
[----:B0-----:R-:W-:-:S02]  /*0ea0*/  HADD2.F32 R43, -RZ, R43.H0_H0 ;  /* 0x2000002bff2b7230 */ /* 0x001fc40000004100 */
[----:B------:R-:W0:Y:S01]  /*0eb0*/  I2F.F16 R35, R35 ;  /* 0x0000002300237306 */ /* 0x000e220000200c00 */
[----:B-1----:R-:W-:Y:S02]  /*0ec0*/  SHF.R.U32.HI R28, RZ, 0x8, R9 ;  /* 0x00000008ff1c7819 */ /* 0x002fe40000011609 */
[----:B------:R-:W-:Y:S02]  /*0ed0*/  LEA.HI R38, R8, 0xffffff80, RZ, 0x8 ;  /* 0xffffff8008267811 */ /* 0x000fe400078f40ff */
[----:B------:R-:W-:Y:S01]  /*0ee0*/  LOP3.LUT R28, R28, 0xff, RZ, 0xc0, !PT ;  /* 0x000000ff1c1c7812 */ /* 0x000fe200078ec0ff */
[----:B---3--:R-:W-:Y:S02]  /*0ef0*/  HADD2.F32 R37, -RZ, R37.H0_H0 ;  /* 0x20000025ff257230 */ /* 0x008fe40000004100 */
[----:B------:R1:W3:Y:S01]  /*0f00*/  I2F.F16 R29, R42 ;  /* 0x0000002a001d7306 */ /* 0x0002e20000200c00 */
[----:B------:R-:W-:Y:S01]  /*0f10*/  IADD3 R39, R28, -0x80, RZ ;  /* 0xffffff801c277810 */ /* 0x000fe20007ffe0ff */
[----:B------:R-:W-:Y:S01]  /*0f20*/  HADD2.F32 R28, -RZ, R18.H0_H0 ;  /* 0x20000012ff1c7230 */ /* 0x000fe20000004100 */
[----:B------:R-:W-:-:S02]  /*0f30*/  SHF.R.U32.HI R8, RZ, 0x10, R8 ;  /* 0x00000010ff087819 */ /* 0x000fc40000011608 */
[----:B------:R-:W-:Y:S01]  /*0f40*/  LEA.HI R36, R9, 0xffffff80, RZ, 0x8 ;  /* 0xffffff8009247811 */ /* 0x000fe200078f40ff */
[----:B0-----:R-:W-:Y:S02]  /*0f50*/  HADD2.F32 R35, -RZ, R35.H0_H0 ;  /* 0x20000023ff237230 */ /* 0x001fe40000004100 */
[----:B------:R-:W0:Y:S01]  /*0f60*/  I2F.F16 R40, R40 ;  /* 0x0000002800287306 */ /* 0x000e220000200c00 */
[----:B-1----:R-:W-:Y:S01]  /*0f70*/  FFMA.FTZ R42, R37, R28, RZ ;  /* 0x0000001c252a7223 */ /* 0x002fe200000100ff */
[C---:B------:R-:W-:Y:S01]  /*0f80*/  FFMA.FTZ R37, R28.reuse, R43, RZ ;  /* 0x0000002b1c257223 */ /* 0x040fe200000100ff */
[----:B------:R-:W-:Y:S01]  /*0f90*/  SHF.R.U32.HI R43, RZ, 0x8, R11 ;  /* 0x00000008ff2b7819 */ /* 0x000fe2000001160b */
[----:B------:R-:W-:Y:S01]  /*0fa0*/  FFMA.FTZ R35, R28, R35, RZ ;  /* 0x000000231c237223 */ /* 0x000fe200000100ff */
[----:B------:R-:W-:Y:S01]  /*0fb0*/  LOP3.LUT R8, R8, 0xff, RZ, 0xc0, !PT ;  /* 0x000000ff08087812 */ /* 0x000fe200078ec0ff */
[----:B---3--:R-:W-:Y:S01]  /*0fc0*/  HADD2.F32 R29, -RZ, R29.H0_H0 ;  /* 0x2000001dff1d7230 */ /* 0x008fe20000004100 */
[----:B------:R-:W-:Y:S01]  /*0fd0*/  LOP3.LUT R43, R43, 0xff, RZ, 0xc0, !PT ;  /* 0x000000ff2b2b7812 */ /* 0x000fe200078ec0ff */
[----:B------:R-:W1:Y:S01]  /*0fe0*/  I2F.F16 R39, R39 ;  /* 0x0000002700277306 */ /* 0x000e620000200c00 */
[----:B------:R-:W-:-:S02]  /*0ff0*/  LEA.HI R34, R10, 0xffffff80, RZ, 0x8 ;  /* 0xffffff800a227811 */ /* 0x000fc400078f40ff */
[----:B------:R-:W-:Y:S01]  /*1000*/  FFMA.FTZ R29, R28, R29, RZ ;  /* 0x0000001d1c1d7223 */ /* 0x000fe200000100ff */
[----:B------:R-:W-:Y:S01]  /*1010*/  IADD3 R28, R41, -0x80, RZ ;  /* 0xffffff80291c7810 */ /* 0x000fe20007ffe0ff */
[----:B0-----:R-:W-:Y:S01]  /*1020*/  HADD2.F32 R41, -RZ, R40.H0_H0 ;  /* 0x20000028ff297230 */ /* 0x001fe20000004100 */
[----:B------:R-:W-:Y:S02]  /*1030*/  IADD3 R43, R43, -0x80, RZ ;  /* 0xffffff802b2b7810 */ /* 0x000fe40007ffe0ff */
[----:B------:R-:W0:Y:S01]  /*1040*/  I2F.F16 R38, R38 ;  /* 0x0000002600267306 */ /* 0x000e220000200c00 */
[----:B------:R-:W-:Y:S01]  /*1050*/  SHF.R.U32.HI R10, RZ, 0x10, R10 ;  /* 0x00000010ff0a7819 */ /* 0x000fe2000001160a */
[----:B------:R-:W-:Y:S01]  /*1060*/  FFMA.FTZ R40, R41, R44, R42 ;  /* 0x0000002c29287223 */ /* 0x000fe2000001002a */
[----:B------:R-:W-:Y:S02]  /*1070*/  LEA.HI R18, R11, 0xffffff80, RZ, 0x8 ;  /* 0xffffff800b127811 */ /* 0x000fe400078f40ff */
[----:B------:R-:W-:Y:S01]  /*1080*/  SHF.R.U32.HI R11, RZ, 0x10, R11 ;  /* 0x00000010ff0b7819 */ /* 0x000fe2000001160b */
[----:B-1----:R-:W-:-:S02]  /*1090*/  HADD2.F32 R39, -RZ, R39.H0_H0 ;  /* 0x20000027ff277230 */ /* 0x002fc40000004100 */
[----:B------:R-:W1:Y:S01]  /*10a0*/  I2F.F16 R42, R43 ;  /* 0x0000002b002a7306 */ /* 0x000e620000200c00 */
[----:B------:R-:W-:Y:S02]  /*10b0*/  LOP3.LUT R10, R10, 0xff, RZ, 0xc0, !PT ;  /* 0x000000ff0a0a7812 */ /* 0x000fe400078ec0ff */
[----:B------:R-:W-:Y:S01]  /*10c0*/  LOP3.LUT R11, R11, 0xff, RZ, 0xc0, !PT ;  /* 0x000000ff0b0b7812 */ /* 0x000fe200078ec0ff */
[----:B------:R-:W-:Y:S01]  /*10d0*/  FFMA.FTZ R41, R44, R39, R37 ;  /* 0x000000272c297223 */ /* 0x000fe20000010025 */
[----:B----4-:R-:W-:Y:S02]  /*10e0*/  LEA.HI R45, R13, 0xffffff80, RZ, 0x8 ;  /* 0xffffff800d2d7811 */ /* 0x010fe400078f40ff */
[----:B------:R-:W-:Y:S01]  /*10f0*/  IADD3 R10, R10, -0x80, RZ ;  /* 0xffffff800a0a7810 */ /* 0x000fe20007ffe0ff */
[----:B------:R-:W3:Y:S01]  /*1100*/  I2F.F16 R28, R28 ;  /* 0x0000001c001c7306 */ /* 0x000ee20000200c00 */
[----:B0-----:R-:W-:Y:S02]  /*1110*/  HADD2.F32 R38, -RZ, R38.H0_H0 ;  /* 0x20000026ff267230 */ /* 0x001fe40000004100 */
[----:B-1----:R-:W-:Y:S01]  /*1120*/  HADD2.F32 R37, -RZ, R42.H0_H0 ;  /* 0x2000002aff257230 */ /* 0x002fe20000004100 */
[----:B------:R-:W-:-:S04]  /*1130*/  SHF.R.U32.HI R42, RZ, 0x10, R9 ;  /* 0x00000010ff2a7819 */ /* 0x000fc80000011609 */
[----:B------:R-:W-:Y:S01]  /*1140*/  I2F.F16 R10, R10 ;  /* 0x0000000a000a7306 */ /* 0x000fe20000200c00 */
[----:B------:R-:W-:Y:S02]  /*1150*/  IADD3 R9, R8, -0x80, RZ ;  /* 0xffffff8008097810 */ /* 0x000fe40007ffe0ff */
[----:B------:R-:W-:Y:S01]  /*1160*/  LOP3.LUT R42, R42, 0xff, RZ, 0xc0, !PT ;  /* 0x000000ff2a2a7812 */ /* 0x000fe200078ec0ff */
[----:B------:R-:W-:Y:S01]  /*1170*/  FFMA.FTZ R37, R44, R37, R29 ;  /* 0x000000252c257223 */ /* 0x000fe2000001001d */
[----:B---3--:R-:W-:Y:S02]  /*1180*/  HADD2.F32 R39, -RZ, R28.H0_H0 ;  /* 0x2000001cff277230 */ /* 0x008fe40000004100 */
[----:B------:R-:W-:Y:S01]  /*1190*/  IADD3 R43, R42, -0x80, RZ ;  /* 0xffffff802a2b7810 */ /* 0x000fe20007ffe0ff */
[----:B------:R-:W0:Y:S01]  /*11a0*/  I2F.F16 R8, R9 ;  /* 0x0000000900087306 */ /* 0x000e220000200c00 */
[----:B------:R-:W-:Y:S02]  /*11b0*/  IADD3 R42, R11, -0x80, RZ ;  /* 0xffffff800b2a7810 */ /* 0x000fe40007ffe0ff */
[----:B------:R-:W-:Y:S01]  /*11c0*/  LOP3.LUT R11, R12, 0xff, RZ, 0xc0, !PT ;  /* 0x000000ff0c0b7812 */ /* 0x000fe200078ec0ff */
[----:B------:R-:W-:Y:S01]  /*11d0*/  FFMA.FTZ R39, R44, R39, R35 ;  /* 0x000000272c277223 */ /* 0x000fe20000010023 */
[----:B------:R-:W-:-:S02]  /*11e0*/  LEA.HI R28, R12, 0xffffff80, RZ, 0x8 ;  /* 0xffffff800c1c7811 */ /* 0x000fc400078f40ff */
[----:B------:R-:W-:Y:S01]  /*11f0*/  LEA.HI R35, R14, 0xffffff80, RZ, 0x8 ;  /* 0xffffff800e237811 */ /* 0x000fe200078f40ff */
[----:B------:R-:W1:Y:S08]  /*1200*/  I2F.F16 R43, R43 ;  /* 0x0000002b002b7306 */ /* 0x000e700000200c00 */
[----:B------:R0:W-:Y:S08]  /*1210*/  I2F.F16 R29, R45 ;  /* 0x0000002d001d7306 */ /* 0x0001f00000200c00 */
[----:B------:R-:W3:Y:S01]  /*1220*/  I2F.F16 R42, R42 ;  /* 0x0000002a002a7306 */ /* 0x000ee20000200c00 */
[----:B0-----:R-:W-:-:S02]  /*1230*/  HADD2.F32 R45, -RZ, R8.H0_H0 ;  /* 0x20000008ff2d7230 */ /* 0x001fc40000004100 */
[----:B------:R-:W-:-:S05]  /*1240*/  HADD2.F32 R8, -RZ, R19.H0_H0 ;  /* 0x20000013ff087230 */ /* 0x000fca0000004100 */
[----:B------:R-:W-:Y:S01]  /*1250*/  FFMA.FTZ R9, R45, R8, R40 ;  /* 0x000000082d097223 */ /* 0x000fe20000010028 */
[----:B-1----:R-:W-:Y:S01]  /*1260*/  HADD2.F32 R40, -RZ, R43.H0_H0 ;  /* 0x2000002bff287230 */ /* 0x002fe20000004100 */
[----:B------:R-:W0:Y:S01]  /*1270*/  I2F.F16 R36, R36 ;  /* 0x0000002400247306 */ /* 0x000e220000200c00 */
[----:B------:R-:W-:Y:S01]  /*1280*/  IADD3 R43, R11, -0x80, RZ ;  /* 0xffffff800b2b7810 */ /* 0x000fe20007ffe0ff */
[----:B------:R-:W-:Y:S02]  /*1290*/  HADD2.F32 R11, -RZ, R10.H0_H0 ;  /* 0x2000000aff0b7230 */ /* 0x000fe40000004100 */
[C---:B------:R-:W-:Y:S01]  /*12a0*/  FFMA.FTZ R41, R8.reuse, R40, R41 ;  /* 0x0000002808297223 */ /* 0x040fe20000010029 */
[----:B------:R-:W-:Y:S01]  /*12b0*/  LOP3.LUT R40, R13, 0xff, RZ, 0xc0, !PT ;  /* 0x000000ff0d287812 */ /* 0x000fe200078ec0ff */
[----:B---3--:R-:W-:Y:S02]  /*12c0*/  HADD2.F32 R42, -RZ, R42.H0_H0 ;  /* 0x2000002aff2a7230 */ /* 0x008fe40000004100 */
[----:B------:R-:W-:Y:S01]  /*12d0*/  FFMA.FTZ R11, R8, R11, R39 ;  /* 0x0000000b080b7223 */ /* 0x000fe20000010027 */
[----:B------:R-:W-:Y:S01]  /*12e0*/  LOP3.LUT R39, R14, 0xff, RZ, 0xc0, !PT ;  /* 0x000000ff0e277812 */ /* 0x000fe200078ec0ff */
[----:B------:R-:W1:Y:S01]  /*12f0*/  I2F.F16 R34, R34 ;  /* 0x0000002200227306 */ /* 0x000e620000200c00 */
[----:B------:R-:W-:Y:S01]  /*1300*/  IADD3 R44, R40, -0x80, RZ ;  /* 0xffffff80282c7810 */ /* 0x000fe20007ffe0ff */
[----:B------:R-:W-:-:S02]  /*1310*/  HADD2.F32 R40, -RZ, R19.H1_H1 ;  /* 0x30000013ff287230 */ /* 0x000fc40000004100 */
[----:B------:R-:W-:Y:S01]  /*1320*/  FFMA.FTZ R37, R8, R42, R37 ;  /* 0x0000002a08257223 */ /* 0x000fe20000010025 */
[----:B------:R-:W-:Y:S01]  /*1330*/  IADD3 R45, R39, -0x80, RZ ;  /* 0xffffff80272d7810 */ /* 0x000fe20007ffe0ff */
[----:B0-----:R-:W-:Y:S02]  /*1340*/  HADD2.F32 R39, -RZ, R36.H0_H0 ;  /* 0x20000024ff277230 */ /* 0x001fe40000004100 */
[----:B------:R-:W-:Y:S01]  /*1350*/  FFMA.FTZ R38, R38, R40, R9 ;  /* 0x0000002826267223 */ /* 0x000fe20000010009 */
[----:B------:R-:W-:Y:S01]  /*1360*/  LOP3.LUT R42, R15, 0xff, RZ, 0xc0, !PT ;  /* 0x000000ff0f2a7812 */ /* 0x000fe200078ec0ff */
[----:B------:R-:W0:Y:S01]  /*1370*/  LDS.64 R8, [UR4+0x8] ;  /* 0x00000804ff087984 */ /* 0x000e220008000a00 */
[----:B------:R-:W-:Y:S01]  /*1380*/  I2F.F16 R18, R18 ;  /* 0x0000001200127306 */ /* 0x000fe20000200c00 */
[----:B------:R-:W-:Y:S01]  /*1390*/  FFMA.FTZ R41, R40, R39, R41 ;  /* 0x0000002728297223 */ /* 0x000fe20000010029 */
[----:B------:R-:W-:Y:S01]  /*13a0*/  SHF.R.U32.HI R39, RZ, 0x8, R12 ;  /* 0x00000008ff277819 */ /* 0x000fe2000001160c */
[----:B-1----:R-:W-:-:S05]  /*13b0*/  HADD2.F32 R34, -RZ, R34.H0_H0 ;  /* 0x20000022ff227230 */ /* 0x002fca0000004100 */
[----:B------:R1:W3:Y:S01]  /*13c0*/  I2F.F16 R19, R44 ;  /* 0x0000002c00137306 */ /* 0x0002e20000200c00 */
[----:B------:R-:W-:-:S07]  /*13d0*/  FFMA.FTZ R34, R40, R34, R11 ;  /* 0x0000002228227223 */ /* 0x000fce000001000b */
[----:B------:R4:W5:Y:S01]  /*13e0*/  I2F.F16 R10, R43 ;  /* 0x0000002b000a7306 */ /* 0x0009620000200c00 */
[----:B-1----:R-:W-:Y:S02]  /*13f0*/  IADD3 R44, R42, -0x80, RZ ;  /* 0xffffff802a2c7810 */ /* 0x002fe40007ffe0ff */
        /* <DEDUP_REMOVED lines=19> */
[----:B-1----:R-:W-:Y:S01]  /*1530*/  SHF.R.U32.HI R44, RZ, 0x10, R14 ;  /* 0x00000010ff2c7819 */ /* 0x002fe2000001160e */
[----:B------:R-:W1:Y:S01]  /*1540*/  I2F.F16 R13, R13 ;  /* 0x0000000d000d7306 */ /* 0x000e620000200c00 */
[----:B------:R-:W-:Y:S01]  /*1550*/  IADD3 R40, R18, -0x80, RZ ;  /* 0xffffff8012287810 */ /* 0x000fe20007ffe0ff */
[--C-:B0-----:R-:W-:Y:S01]  /*1560*/  HADD2.F32 R18, -RZ, R8.reuse.H0_H0 ;  /* 0x20000008ff127230 */ /* 0x101fe20000004100 */
        /* <DEDUP_REMOVED lines=12> */
[----:B-1----:R-:W-:Y:S01]  /*1630*/  HADD2.F32 R44, -RZ, R13.H0_H0 ;  /* 0x2000000dff2c7230 */ /* 0x002fe20000004100 */
[----:B------:R-:W1:Y:S01]  /*1640*/  I2F.F16 R14, R14 ;  /* 0x0000000e000e7306 */ /* 0x000e620000200c00 */
        /* <DEDUP_REMOVED lines=10> */
[----:B---3--:R-:W-:-:S02]  /*16f0*/  HADD2.F32 R10, -RZ, R10.H0_H0 ;  /* 0x2000000aff0a7230 */ /* 0x008fc40000004100 */
[----:B------:R-:W-:Y:S01]  /*1700*/  FFMA.FTZ R41, R39, R44, R41 ;  /* 0x0000002c27297223 */ /* 0x000fe20000010029 */
[----:B------:R-:W-:Y:S02]  /*1710*/  HADD2.F32 R9, -RZ, R9.H1_H1 ;  /* 0x30000009ff097230 */ /* 0x000fe40000004100 */
[----:B-1----:R-:W-:Y:S01]  /*1720*/  HADD2.F32 R37, -RZ, R14.H0_H0 ;  /* 0x2000000eff257230 */ /* 0x002fe20000004100 */
[----:B------:R-:W1:Y:S01]  /*1730*/  I2F.F16 R11, R11 ;  /* 0x0000000b000b7306 */ /* 0x000e620000200c00 */
[----:B------:R-:W-:-:S03]  /*1740*/  FFMA.FTZ R10, R12, R10, R41 ;  /* 0x0000000a0c0a7223 */ /* 0x000fc60000010029 */
        /* <DEDUP_REMOVED lines=34> */
.L_x_5096:
[----:B------:R0:W5:Y:S01]  /*1970*/  LDG.E.128.CONSTANT R8, desc[UR6][R26.64] ;  /* 0x000000061a087981 */ /* 0x000162000c1e9d00 */
[----:B------:R-:W-:-:S03]  /*1980*/  IMAD.WIDE R32, R7, 0x8, R32 ;  /* 0x0000000807207825 */ /* 0x000fc600078e0220 */
[----:B------:R0:W5:Y:S01]  /*1990*/  LDG.E.128.CONSTANT R12, desc[UR6][R16.64] ;  /* 0x00000006100c7981 */ /* 0x000162000c1e9d00 */
[----:B------:R-:W-:Y:S05]  /*19a0*/  @!P1 BRA `(.L_x_5097) ;  /* 0x0000000800fc9947 */ /* 0x000fea0003800000 */
[----:B0-----:R-:W3:Y:S01]  /*19b0*/  LDG.E.128.CONSTANT R16, desc[UR6][R32.64] ;  /* 0x0000000620107981 */ /* 0x001ee2000c1e9d00 */
[----:B-----5:R-:W-:Y:S02]  /*19c0*/  LOP3.LUT R35, R13, 0xff, RZ, 0xc0, !PT ;  /* 0x000000ff0d237812 */ /* 0x020fe400078ec0ff */
[----:B------:R-:W-:Y:S01]  /*19d0*/  LOP3.LUT R34, R12, 0xff, RZ, 0xc0, !PT ;  /* 0x000000ff0c227812 */ /* 0x000fe200078ec0ff */
[----:B------:R-:W0:Y:S01]  /*19e0*/  LDS.64 R28, [UR4+0x10] ;  /* 0x00001004ff1c7984 */ /* 0x000e220008000a00 */
[----:B------:R-:W-:Y:S02]  /*19f0*/  IADD3 R41, R35, -0x80, RZ ;  /* 0xffffff8023297810 */ /* 0x000fe40007ffe0ff */
[----:B------:R-:W-:Y:S02]  /*1a00*/  LOP3.LUT R35, R14, 0xff, RZ, 0xc0, !PT ;  /* 0x000000ff0e237812 */ /* 0x000fe400078ec0ff */
[----:B------:R-:W-:Y:S02]  /*1a10*/  LOP3.LUT R38, R15, 0xff, RZ, 0xc0, !PT ;  /* 0x000000ff0f267812 */ /* 0x000fe400078ec0ff */
[----:B------:R-:W-:Y:S01]  /*1a20*/  IADD3 R37, R35, -0x80, RZ ;  /* 0xffffff8023257810 */ /* 0x000fe20007ffe0ff */
[----:B------:R-:W1:Y:S01]  /*1a30*/  I2F.F16 R41, R41 ;  /* 0x0000002900297306 */ /* 0x000e620000200c00 */
[----:B------:R-:W-:-:S02]  /*1a40*/  IADD3 R34, R34, -0x80, RZ ;  /* 0xffffff8022227810 */ /* 0x000fc40007ffe0ff */
[----:B------:R-:W-:Y:S02]  /*1a50*/  SHF.R.U32.HI R35, RZ, 0x8, R12 ;  /* 0x00000008ff237819 */ /* 0x000fe4000001160c */
[----:B------:R-:W-:Y:S02]  /*1a60*/  IADD3 R42, R38, -0x80, RZ ;  /* 0xffffff80262a7810 */ /* 0x000fe40007ffe0ff */
[----:B------:R-:W-:Y:S01]  /*1a70*/  LOP3.LUT R38, R35, 0xff, RZ, 0xc0, !PT ;  /* 0x000000ff23267812 */ /* 0x000fe200078ec0ff */
[----:B------:R4:W2:Y:S01]  /*1a80*/  I2F.F16 R39, R34 ;  /* 0x0000002200277306 */ /* 0x0008a20000200c00 */
[----:B------:R-:W-:Y:S02]  /*1a90*/  SHF.R.U32.HI R44, RZ, 0x8, R14 ;  /* 0x00000008ff2c7819 */ /* 0x000fe4000001160e */
[----:B------:R-:W-:Y:S02]  /*1aa0*/  IADD3 R40, R38, -0x80, RZ ;  /* 0xffffff8026287810 */ /* 0x000fe40007ffe0ff */
[----:B------:R-:W-:Y:S01]  /*1ab0*/  LOP3.LUT R44, R44, 0xff, RZ, 0xc0, !PT ;  /* 0x000000ff2c2c7812 */ /* 0x000fe200078ec0ff */
[----:B-1----:R-:W-:-:S02]  /*1ac0*/  HADD2.F32 R41, -RZ, R41.H0_H0 ;  /* 0x20000029ff297230 */ /* 0x002fc40000004100 */
[----:B------:R-:W1:Y:S01]  /*1ad0*/  I2F.F16 R35, R42 ;  /* 0x0000002a00237306 */ /* 0x000e620000200c00 */
[----:B----4-:R-:W-:Y:S02]  /*1ae0*/  SHF.R.U32.HI R34, RZ, 0x8, R13 ;  /* 0x00000008ff227819 */ /* 0x010fe4000001160d */
[----:B------:R-:W-:Y:S02]  /*1af0*/  IADD3 R44, R44, -0x80, RZ ;  /* 0xffffff802c2c7810 */ /* 0x000fe40007ffe0ff */
[----:B------:R-:W-:Y:S01]  /*1b00*/  LOP3.LUT R34, R34, 0xff, RZ, 0xc0, !PT ;  /* 0x000000ff22227812 */ /* 0x000fe200078ec0ff */
[----:B--2---:R-:W-:Y:S02]  /*1b10*/  HADD2.F32 R39, -RZ, R39.H0_H0 ;  /* 0x20000027ff277230 */ /* 0x004fe40000004100 */
[----:B------:R-:W2:Y:S01]  /*1b20*/  I2F.F16 R37, R37 ;  /* 0x0000002500257306 */ /* 0x000ea20000200c00 */
[----:B------:R-:W-:Y:S02]  /*1b30*/  IADD3 R38, R34, -0x80, RZ ;  /* 0xffffff8022267810 */ /* 0x000fe40007ffe0ff */
[----:B------:R-:W-:-:S02]  /*1b40*/  LEA.HI R36, R12, 0xffffff80, RZ, 0x8 ;  /* 0xffffff800c247811 */ /* 0x000fc400078f40ff */
[----:B------:R-:W-:Y:S01]  /*1b50*/  SHF.R.U32.HI R12, RZ, 0x10, R12 ;  /* 0x00000010ff0c7819 */ /* 0x000fe2000001160c */
[----:B-1----:R-:W-:Y:S02]  /*1b60*/  HADD2.F32 R35, -RZ, R35.H0_H0 ;  /* 0x20000023ff237230 */ /* 0x002fe40000004100 */
        /* <DEDUP_REMOVED lines=8> */
[----:B--2---:R-:W-:Y:S01]  /*1bf0*/  HADD2.F32 R37, -RZ, R37.H0_H0 ;  /* 0x20000025ff257230 */ /* 0x004fe20000004100 */
[----:B------:R-:W0:Y:S01]  /*1c00*/  I2F.F16 R35, R44 ;  /* 0x0000002c00237306 */ /* 0x000e220000200c00 */
[----:B------:R-:W-:-:S02]  /*1c10*/  SHF.R.U32.HI R13, RZ, 0x10, R13 ;  /* 0x00000010ff0d7819 */ /* 0x000fc4000001160d */
[----:B------:R-:W-:Y:S01]  /*1c20*/  IADD3 R12, R12, -0x80, RZ ;  /* 0xffffff800c0c7810 */ /* 0x000fe20007ffe0ff */
[----:B------:R-:W-:Y:S01]  /*1c30*/  FFMA.FTZ R37, R34, R37, RZ ;  /* 0x0000002522257223 */ /* 0x000fe200000100ff */
[----:B-1----:R-:W-:Y:S01]  /*1c40*/  HADD2.F32 R38, -RZ, R38.H0_H0 ;  /* 0x20000026ff267230 */ /* 0x002fe20000004100 */
        /* <DEDUP_REMOVED lines=36> */
[----:B------:R-:W2:Y:S01]  /*1e90*/  LDS.64 R12, [UR4+0x18] ;  /* 0x00001804ff0c7984 */ /* 0x000ea20008000a00 */
        /* <DEDUP_REMOVED lines=10> */
[----:B---3--:R-:W-:Y:S02]  /*1f40*/  LOP3.LUT R42, R16, 0xff, RZ, 0xc0, !PT ;  /* 0x000000ff102a7812 */ /* 0x008fe400078ec0ff */
        /* <DEDUP_REMOVED lines=23> */
[----:B---3--:R-:W-:Y:S02]  /*20c0*/  SHF.R.U32.HI R43, RZ, 0x8, R17 ;  /* 0x00000008ff2b7819 */ /* 0x008fe40000011611 */
        /* <DEDUP_REMOVED lines=10> */
[----:B--2---:R-:W-:Y:S02]  /*2170*/  HADD2.F32 R29, -RZ, R12.H0_H0 ;  /* 0x2000000cff1d7230 */ /* 0x004fe40000004100 */
        /* <DEDUP_REMOVED lines=66> */
.L_x_5097:
[----:B-----5:R1:W5:Y:S01]  /*25a0*/  LDG.E.128.CONSTANT R12, desc[UR6][R30.64] ;  /* 0x000000061e0c7981 */ /* 0x020362000c1e9d00 */
[----:B------:R-:W-:Y:S01]  /*25b0*/  IMAD.WIDE R32, R7, 0x8, R32 ;  /* 0x0000000807207825 */ /* 0x000fe200078e0220 */
[----:B------:R-:W-:Y:S06]  /*25c0*/  @!P1 BRA `(.L_x_5098) ;  /* 0x0000000800fc9947 */ /* 0x000fec0003800000 */
[----:B0-----:R-:W3:Y:S01]  /*25d0*/  LDG.E.128.CONSTANT R16, desc[UR6][R32.64] ;  /* 0x0000000620107981 */ /* 0x001ee2000c1e9d00 */
        /* <DEDUP_REMOVED lines=19> */
[----:B------:R-:W-:Y:S02]  /*2710*/  LEA.HI R38, R12, 0xffffff80, RZ, 0x8 ;  /* 0xffffff800c267811 */ /* 0x000fe400078f40ff */
[----:B------:R-:W-:Y:S01]  /*2720*/  LOP3.LUT R30, R30, 0xff, RZ, 0xc0, !PT ;  /* 0x000000ff1e1e7812 */ /* 0x000fe200078ec0ff */
[----:B--2---:R-:W-:Y:S02]  /*2730*/  HADD2.F32 R37, -RZ, R37.H0_H0 ;  /* 0x20000025ff257230 */ /* 0x004fe40000004100 */
[----:B------:R2:W4:Y:S01]  /*2740*/  I2F.F16 R31, R42 ;  /* 0x0000002a001f7306 */ /* 0x0005220000200c00 */
[----:B------:R-:W-:Y:S02]  /*2750*/  IADD3 R39, R30, -0x80, RZ ;  /* 0xffffff801e277810 */ /* 0x000fe40007ffe0ff */
[----:B------:R-:W-:-:S02]  /*2760*/  SHF.R.U32.HI R12, RZ, 0x10, R12 ;  /* 0x00000010ff0c7819 */ /* 0x000fc4000001160c */
[----:B------:R-:W-:Y:S01]  /*2770*/  LEA.HI R36, R13, 0xffffff80, RZ, 0x8 ;  /* 0xffffff800d247811 */ /* 0x000fe200078f40ff */
[----:B-1----:R-:W-:Y:S02]  /*2780*/  HADD2.F32 R35, -RZ, R35.H0_H0 ;  /* 0x20000023ff237230 */ /* 0x002fe40000004100 */
[----:B------:R-:W1:Y:S01]  /*2790*/  I2F.F16 R40, R40 ;  /* 0x0000002800287306 */ /* 0x000e620000200c00 */
[--C-:B0-----:R-:W-:Y:S01]  /*27a0*/  HADD2.F32 R30, -RZ, R28.reuse.H0_H0 ;  /* 0x2000001cff1e7230 */ /* 0x101fe20000004100 */
[----:B------:R-:W-:Y:S01]  /*27b0*/  LOP3.LUT R12, R12, 0xff, RZ, 0xc0, !PT ;  /* 0x000000ff0c0c7812 */ /* 0x000fe200078ec0ff */
[----:B------:R-:W-:Y:S01]  /*27c0*/  HADD2.F32 R44, -RZ, R28.H1_H1 ;  /* 0x3000001cff2c7230 */ /* 0x000fe20000004100 */
[----:B------:R-:W-:Y:S02]  /*27d0*/  LEA.HI R34, R14, 0xffffff80, RZ, 0x8 ;  /* 0xffffff800e227811 */ /* 0x000fe400078f40ff */
[----:B--2---:R-:W-:Y:S01]  /*27e0*/  FFMA.FTZ R42, R37, R30, RZ ;  /* 0x0000001e252a7223 */ /* 0x004fe200000100ff */
        /* <DEDUP_REMOVED lines=8> */
[----:B-1----:R-:W-:Y:S01]  /*2870*/  HADD2.F32 R41, -RZ, R40.H0_H0 ;  /* 0x20000028ff297230 */ /* 0x002fe20000004100 */
        /* <DEDUP_REMOVED lines=148> */
.L_x_5098:
[----:B------:R-:W-:Y:S01]  /*31c0*/  IMAD.WIDE R32, R7, 0x8, R32 ;  /* 0x0000000807207825 */ /* 0x000fe200078e0220 */
[----:B------:R-:W-:Y:S06]  /*31d0*/  @!P1 BRA `(.L_x_5099) ;  /* 0x0000000800fc9947 */ /* 0x000fec0003800000 */
[----:B-----5:R-:W3:Y:S01]  /*31e0*/  LDG.E.128.CONSTANT R12, desc[UR6][R32.64] ;  /* 0x00000006200c7981 */ /* 0x020ee2000c1e9d00 */
[----:B0-----:R-:W-:Y:S02]  /*31f0*/  LOP3.LUT R16, R8, 0xff, RZ, 0xc0, !PT ;  /* 0x000000ff08107812 */ /* 0x001fe400078ec0ff */
[----:B-1----:R-:W-:Y:S02]  /*3200*/  SHF.R.U32.HI R30, RZ, 0x8, R8 ;  /* 0x00000008ff1e7819 */ /* 0x002fe40000011608 */
[----:B------:R-:W-:Y:S02]  /*3210*/  IADD3 R29, R16, -0x80, RZ ;  /* 0xffffff80101d7810 */ /* 0x000fe40007ffe0ff */
[----:B------:R-:W-:Y:S02]  /*3220*/  LOP3.LUT R16, R9, 0xff, RZ, 0xc0, !PT ;  /* 0x000000ff09107812 */ /* 0x000fe400078ec0ff */
[----:B------:R-:W-:Y:S02]  /*3230*/  LEA.HI R36, R8, 0xffffff80, RZ, 0x8 ;  /* 0xffffff8008247811 */ /* 0x000fe400078f40ff */
[----:B------:R-:W-:Y:S01]  /*3240*/  IADD3 R43, R16, -0x80, RZ ;  /* 0xffffff80102b7810 */ /* 0x000fe20007ffe0ff */
[----:B------:R-:W0:Y:S01]  /*3250*/  I2F.F16 R29, R29 ;  /* 0x0000001d001d7306 */ /* 0x000e220000200c00 */
[----:B------:R-:W-:-:S02]  /*3260*/  LOP3.LUT R16, R10, 0xff, RZ, 0xc0, !PT ;  /* 0x000000ff0a107812 */ /* 0x000fc400078ec0ff */
[----:B------:R-:W-:Y:S02]  /*3270*/  SHF.R.U32.HI R8, RZ, 0x10, R8 ;  /* 0x00000010ff087819 */ /* 0x000fe40000011608 */
[----:B------:R-:W-:Y:S02]  /*3280*/  IADD3 R41, R16, -0x80, RZ ;  /* 0xffffff8010297810 */ /* 0x000fe40007ffe0ff */
[----:B------:R-:W-:Y:S01]  /*3290*/  LOP3.LUT R16, R11, 0xff, RZ, 0xc0, !PT ;  /* 0x000000ff0b107812 */ /* 0x000fe200078ec0ff */
[----:B------:R-:W1:Y:S01]  /*32a0*/  I2F.F16 R43, R43 ;  /* 0x0000002b002b7306 */ /* 0x000e620000200c00 */
[----:B------:R-:W-:Y:S02]  /*32b0*/  LOP3.LUT R37, R30, 0xff, RZ, 0xc0, !PT ;  /* 0x000000ff1e257812 */ /* 0x000fe400078ec0ff */
[----:B------:R-:W-:Y:S02]  /*32c0*/  IADD3 R19, R16, -0x80, RZ ;  /* 0xffffff8010137810 */ /* 0x000fe40007ffe0ff */
[----:B------:R-:W4:Y:S01]  /*32d0*/  LDS.64 R16, [UR4+0x30] ;  /* 0x00003004ff107984 */ /* 0x000f220008000a00 */
[----:B------:R-:W-:Y:S01]  /*32e0*/  LOP3.LUT R8, R8, 0xff, RZ, 0xc0, !PT ;  /* 0x000000ff08087812 */ /* 0x000fe200078ec0ff */
[----:B0-----:R-:W-:Y:S01]  /*32f0*/  HADD2.F32 R29, -RZ, R29.H0_H0 ;  /* 0x2000001dff1d7230 */ /* 0x001fe20000004100 */
[----:B------:R-:W-:Y:S01]  /*3300*/  I2F.F16 R41, R41 ;  /* 0x0000002900297306 */ /* 0x000fe20000200c00 */
[----:B------:R-:W-:-:S02]  /*3310*/  IADD3 R38, R37, -0x80, RZ ;  /* 0xffffff8025267810 */ /* 0x000fc40007ffe0ff */
[----:B------:R-:W-:Y:S02]  /*3320*/  LEA.HI R35, R9, 0xffffff80, RZ, 0x8 ;  /* 0xffffff8009237811 */ /* 0x000fe400078f40ff */
[--C-:B------:R-:W-:Y:S02]  /*3330*/  SHF.R.U32.HI R37, RZ, 0x8, R9.reuse ;  /* 0x00000008ff257819 */ /* 0x100fe40000011609 */
[----:B------:R-:W-:Y:S01]  /*3340*/  SHF.R.U32.HI R9, RZ, 0x10, R9 ;  /* 0x00000010ff097819 */ /* 0x000fe20000011609 */
[----:B------:R-:W0:Y:S01]  /*3350*/  I2F.F16 R19, R19 ;  /* 0x0000001300137306 */ /* 0x000e220000200c00 */
[----:B------:R-:W-:Y:S01]  /*3360*/  IADD3 R8, R8, -0x80, RZ ;  /* 0xffffff8008087810 */ /* 0x000fe20007ffe0ff */
[----:B-1----:R-:W-:Y:S01]  /*3370*/  HADD2.F32 R43, -RZ, R43.H0_H0 ;  /* 0x2000002bff2b7230 */ /* 0x002fe20000004100 */
[----:B------:R-:W-:Y:S02]  /*3380*/  SHF.R.U32.HI R42, RZ, 0x8, R10 ;  /* 0x00000008ff2a7819 */ /* 0x000fe4000001160a */
[----:B------:R-:W-:-:S02]  /*3390*/  LOP3.LUT R39, R37, 0xff, RZ, 0xc0, !PT ;  /* 0x000000ff25277812 */ /* 0x000fc400078ec0ff */
[----:B------:R-:W-:Y:S01]  /*33a0*/  LOP3.LUT R9, R9, 0xff, RZ, 0xc0, !PT ;  /* 0x000000ff09097812 */ /* 0x000fe200078ec0ff */
[----:B------:R-:W1:Y:S01]  /*33b0*/  I2F.F16 R37, R8 ;  /* 0x0000000800257306 */ /* 0x000e620000200c00 */
[----:B------:R-:W-:Y:S02]  /*33c0*/  LOP3.LUT R42, R42, 0xff, RZ, 0xc0, !PT ;  /* 0x000000ff2a2a7812 */ /* 0x000fe400078ec0ff */
[----:B------:R-:W-:Y:S02]  /*33d0*/  LEA.HI R18, R10, 0xffffff80, RZ, 0x8 ;  /* 0xffffff800a127811 */ /* 0x000fe400078f40ff */
[----:B------:R-:W-:Y:S01]  /*33e0*/  IADD3 R39, R39, -0x80, RZ ;  /* 0xffffff8027277810 */ /* 0x000fe20007ffe0ff */
[----:B0-----:R-:W-:Y:S02]  /*33f0*/  HADD2.F32 R19, -RZ, R19.H0_H0 ;  /* 0x20000013ff137230 */ /* 0x001fe40000004100 */
[----:B------:R-:W-:Y:S01]  /*3400*/  I2F.F16 R38, R38 ;  /* 0x0000002600267306 */ /* 0x000fe20000200c00 */
[----:B------:R-:W-:Y:S01]  /*3410*/  LEA.HI R28, R11, 0xffffff80, RZ, 0x8 ;  /* 0xffffff800b1c7811 */ /* 0x000fe200078f40ff */
[----:B-1----:R-:W-:-:S06]  /*3420*/  HADD2.F32 R37, -RZ, R37.H0_H0 ;  /* 0x20000025ff257230 */ /* 0x002fcc0000004100 */
[----:B------:R-:W0:Y:S01]  /*3430*/  I2F.F16 R39, R39 ;  /* 0x0000002700277306 */ /* 0x000e220000200c00 */
[--C-:B----4-:R-:W-:Y:S02]  /*3440*/  HADD2.F32 R8, -RZ, R16.reuse.H0_H0 ;  /* 0x20000010ff087230 */ /* 0x110fe40000004100 */
[----:B------:R-:W-:-:S05]  /*3450*/  HADD2.F32 R44, -RZ, R16.H1_H1 ;  /* 0x30000010ff2c7230 */ /* 0x000fca0000004100 */
[----:B------:R-:W-:Y:S01]  /*3460*/  I2F.F16 R36, R36 ;  /* 0x0000002400247306 */ /* 0x000fe20000200c00 */
[----:B------:R-:W-:Y:S01]  /*3470*/  FFMA.FTZ R19, R8, R19, RZ ;  /* 0x0000001308137223 */ /* 0x000fe200000100ff */
[----:B0-----:R-:W-:-:S06]  /*3480*/  HADD2.F32 R39, -RZ, R39.H0_H0 ;  /* 0x20000027ff277230 */ /* 0x001fcc0000004100 */
[----:B------:R-:W-:Y:S08]  /*3490*/  I2F.F16 R35, R35 ;  /* 0x0000002300237306 */ /* 0x000ff00000200c00 */
[----:B------:R-:W-:Y:S08]  /*34a0*/  I2F.F16 R18, R18 ;  /* 0x0000001200127306 */ /* 0x000ff00000200c00 */
[----:B------:R-:W-:Y:S01]  /*34b0*/  I2F.F16 R28, R28 ;  /* 0x0000001c001c7306 */ /* 0x000fe20000200c00 */
[----:B---3--:R-:W-:-:S02]  /*34c0*/  LEA.HI R40, R14, 0xffffff80, RZ, 0x8 ;  /* 0xffffff800e287811 */ /* 0x008fc400078f40ff */
[----:B------:R-:W-:-:S05]  /*34d0*/  LEA.HI R34, R12, 0xffffff80, RZ, 0x8 ;  /* 0xffffff800c227811 */ /* 0x000fca00078f40ff */
[----:B------:R0:W-:Y:S01]  /*34e0*/  I2F.F16 R30, R40 ;  /* 0x00000028001e7306 */ /* 0x0001e20000200c00 */
[----:B------:R-:W-:-:S07]  /*34f0*/  LEA.HI R31, R13, 0xffffff80, RZ, 0x8 ;  /* 0xffffff800d1f7811 */ /* 0x000fce00078f40ff */
[----:B------:R-:W1:Y:S01]  /*3500*/  I2F.F16 R34, R34 ;  /* 0x0000002200227306 */ /* 0x000e620000200c00 */
        /* <DEDUP_REMOVED lines=13> */
[----:B-1----:R-:W-:Y:S01]  /*35e0*/  HADD2.F32 R34, -RZ, R34.H0_H0 ;  /* 0x20000022ff227230 */ /* 0x002fe20000004100 */
[----:B------:R-:W-:Y:S01]  /*35f0*/  IADD3 R40, R43, -0x80, RZ ;  /* 0xffffff802b287810 */ /* 0x000fe20007ffe0ff */
[----:B------:R-:W-:Y:S01]  /*3600*/  HADD2.F32 R43, -RZ, R38.H0_H0 ;  /* 0x20000026ff2b7230 */ /* 0x000fe20000004100 */
[----:B------:R-:W-:Y:S01]  /*3610*/  SHF.R.U32.HI R11, RZ, 0x10, R11 ;  /* 0x00000010ff0b7819 */ /* 0x000fe2000001160b */
[----:B------:R-:W1:Y:S01]  /*3620*/  I2F.F16 R10, R10 ;  /* 0x0000000a000a7306 */ /* 0x000e620000200c00 */
[----:B------:R-:W-:Y:S01]  /*3630*/  LOP3.LUT R38, R13, 0xff, RZ, 0xc0, !PT ;  /* 0x000000ff0d267812 */ /* 0x000fe200078ec0ff */
[----:B------:R-:W-:Y:S01]  /*3640*/  HADD2.F32 R30, -RZ, R30.H0_H0 ;  /* 0x2000001eff1e7230 */ /* 0x000fe20000004100 */
[----:B------:R-:W-:Y:S01]  /*3650*/  LOP3.LUT R11, R11, 0xff, RZ, 0xc0, !PT ;  /* 0x000000ff0b0b7812 */ /* 0x000fe200078ec0ff */
[----:B------:R-:W-:Y:S01]  /*3660*/  FFMA.FTZ R42, R43, R44, R42 ;  /* 0x0000002c2b2a7223 */ /* 0x000fe2000001002a */
[----:B0-----:R-:W-:-:S03]  /*3670*/  HADD2.F32 R41, -RZ, R41.H0_H0 ;  /* 0x20000029ff297230 */ /* 0x001fc60000004100 */
[----:B------:R-:W0:Y:S01]  /*3680*/  I2F.F16 R40, R40 ;  /* 0x0000002800287306 */ /* 0x000e220000200c00 */
        /* <DEDUP_REMOVED lines=8> */
[----:B-1----:R-:W-:-:S02]  /*3710*/  HADD2.F32 R38, -RZ, R10.H0_H0 ;  /* 0x2000000aff267230 */ /* 0x002fc40000004100 */
[----:B0-----:R-:W-:Y:S02]  /*3720*/  HADD2.F32 R40, -RZ, R40.H0_H0 ;  /* 0x20000028ff287230 */ /* 0x001fe40000004100 */
[----:B------:R-:W0:Y:S03]  /*3730*/  I2F.F16 R16, R16 ;  /* 0x0000001000107306 */ /* 0x000e260000200c00 */
        /* <DEDUP_REMOVED lines=10> */
[----:B0-----:R-:W-:Y:S01]  /*37e0*/  HADD2.F32 R46, -RZ, R16.H0_H0 ;  /* 0x20000010ff2e7230 */ /* 0x001fe20000004100 */
[----:B-1----:R-:W-:Y:S01]  /*37f0*/  SHF.R.U32.HI R41, RZ, 0x10, R12 ;  /* 0x00000010ff297819 */ /* 0x002fe2000001160c */
[----:B------:R0:W1:Y:S01]  /*3800*/  I2F.F16 R38, R44 ;  /* 0x0000002c00267306 */ /* 0x0000620000200c00 */
        /* <DEDUP_REMOVED lines=8> */
[----:B0-----:R-:W-:Y:S01]  /*3890*/  HADD2.F32 R44, -RZ, R36.H0_H0 ;  /* 0x20000024ff2c7230 */ /* 0x001fe20000004100 */
[----:B------:R-:W-:Y:S01]  /*38a0*/  SHF.R.U32.HI R41, RZ, 0x10, R13 ;  /* 0x00000010ff297819 */ /* 0x000fe2000001160d */
[----:B------:R-:W0:Y:S01]  /*38b0*/  I2F.F16 R10, R43 ;  /* 0x0000002b000a7306 */ /* 0x000e220000200c00 */
[----:B------:R-:W-:-:S02]  /*38c0*/  LOP3.LUT R42, R42, 0xff, RZ, 0xc0, !PT ;  /* 0x000000ff2a2a7812 */ /* 0x000fc400078ec0ff */
[--C-:B------:R-:W-:Y:S01]  /*38d0*/  SHF.R.U32.HI R36, RZ, 0x8, R14.reuse ;  /* 0x00000008ff247819 */ /* 0x100fe2000001160e */
[----:B-1----:R-:W-:Y:S01]  /*38e0*/  HADD2.F32 R38, -RZ, R38.H0_H0 ;  /* 0x20000026ff267230 */ /* 0x002fe20000004100 */
[----:B------:R-:W-:Y:S02]  /*38f0*/  LOP3.LUT R41, R41, 0xff, RZ, 0xc0, !PT ;  /* 0x000000ff29297812 */ /* 0x000fe400078ec0ff */
[----:B------:R-:W-:Y:S01]  /*3900*/  IADD3 R13, R42, -0x80, RZ ;  /* 0xffffff802a0d7810 */ /* 0x000fe20007ffe0ff */
[----:B------:R-:W-:Y:S01]  /*3910*/  HADD2.F32 R42, -RZ, R17.H1_H1 ;  /* 0x30000011ff2a7230 */ /* 0x000fe20000004100 */
[----:B------:R-:W-:Y:S01]  /*3920*/  LOP3.LUT R36, R36, 0xff, RZ, 0xc0, !PT ;  /* 0x000000ff24247812 */ /* 0x000fe200078ec0ff */
[----:B------:R-:W1:Y:S01]  /*3930*/  I2F.F16 R11, R11 ;  /* 0x0000000b000b7306 */ /* 0x000e620000200c00 */
        /* <DEDUP_REMOVED lines=13> */
[----:B0-----:R-:W-:Y:S01]  /*3a10*/  HADD2.F32 R43, -RZ, R10.H0_H0 ;  /* 0x2000000aff2b7230 */ /* 0x001fe20000004100 */
[----:B------:R-:W-:Y:S01]  /*3a20*/  LEA.HI R18, R15, 0xffffff80, RZ, 0x8 ;  /* 0xffffff800f127811 */ /* 0x000fe200078f40ff */
[C---:B------:R-:W-:Y:S01]  /*3a30*/  FFMA.FTZ R29, R42.reuse, R36, R29 ;  /* 0x000000242a1d7223 */ /* 0x040fe2000001001d */
[----:B------:R-:W-:Y:S01]  /*3a40*/  SHF.R.U32.HI R41, RZ, 0x10, R15 ;  /* 0x00000010ff297819 */ /* 0x000fe2000001160f */
[----:B------:R-:W-:Y:S01]  /*3a50*/  FFMA.FTZ R39, R42, R44, R39 ;  /* 0x0000002c2a277223 */ /* 0x000fe20000010027 */
[----:B------:R-:W-:Y:S01]  /*3a60*/  IADD3 R15, R35, -0x80, RZ ;  /* 0xffffff80230f7810 */ /* 0x000fe20007ffe0ff */
[----:B------:R-:W0:Y:S01]  /*3a70*/  I2F.F16 R13, R13 ;  /* 0x0000000d000d7306 */ /* 0x000e220000200c00 */
[----:B------:R-:W-:Y:S01]  /*3a80*/  LOP3.LUT R41, R41, 0xff, RZ, 0xc0, !PT ;  /* 0x000000ff29297812 */ /* 0x000fe200078ec0ff */
[----:B-1----:R-:W-:-:S02]  /*3a90*/  HADD2.F32 R42, -RZ, R11.H0_H0 ;  /* 0x2000000bff2a7230 */ /* 0x002fc40000004100 */
[--C-:B---3--:R-:W-:Y:S01]  /*3aa0*/  HADD2.F32 R36, -RZ, R8.reuse.H0_H0 ;  /* 0x20000008ff247230 */ /* 0x108fe20000004100 */
[----:B------:R-:W-:Y:S01]  /*3ab0*/  IADD3 R41, R41, -0x80, RZ ;  /* 0xffffff8029297810 */ /* 0x000fe20007ffe0ff */
[----:B------:R-:W-:Y:S02]  /*3ac0*/  HADD2.F32 R8, -RZ, R8.H1_H1 ;  /* 0x30000008ff087230 */ /* 0x000fe40000004100 */
[----:B------:R-:W1:Y:S01]  /*3ad0*/  I2F.F16 R14, R14 ;  /* 0x0000000e000e7306 */ /* 0x000e620000200c00 */
[----:B----4-:R-:W-:Y:S02]  /*3ae0*/  HADD2.F32 R12, -RZ, R12.H0_H0 ;  /* 0x2000000cff0c7230 */ /* 0x010fe40000004100 */
[----:B------:R-:W-:Y:S01]  /*3af0*/  FFMA.FTZ R37, R42, R36, R37 ;  /* 0x000000242a257223 */ /* 0x000fe20000010025 */
[C---:B------:R-:W-:Y:S01]  /*3b00*/  FFMA.FTZ R19, R36.reuse, R19, R29 ;  /* 0x0000001324137223 */ /* 0x040fe2000001001d */
[----:B------:R-:W-:Y:S01]  /*3b10*/  FFMA.FTZ R38, R36, R38, R39 ;  /* 0x0000002624267223 */ /* 0x000fe20000010027 */
[----:B------:R-:W-:-:S02]  /*3b20*/  HADD2.F32 R11, -RZ, R9.H0_H0 ;  /* 0x20000009ff0b7230 */ /* 0x000fc40000004100 */
[----:B------:R-:W-:Y:S01]  /*3b30*/  FFMA.FTZ R12, R12, R8, R37 ;  /* 0x000000080c0c7223 */ /* 0x000fe20000010025 */
[----:B0-----:R-:W-:Y:S01]  /*3b40*/  HADD2.F32 R35, -RZ, R13.H0_H0 ;  /* 0x2000000dff237230 */ /* 0x001fe20000004100 */
[----:B------:R-:W0:Y:S01]  /*3b50*/  I2F.F16 R15, R15 ;  /* 0x0000000f000f7306 */ /* 0x000e220000200c00 */
[----:B------:R-:W-:Y:S01]  /*3b60*/  FFMA.FTZ R13, R36, R43, R16 ;  /* 0x0000002b240d7223 */ /* 0x000fe20000010010 */
[----:B------:R-:W-:Y:S02]  /*3b70*/  HADD2.F32 R9, -RZ, R9.H1_H1 ;  /* 0x30000009ff097230 */ /* 0x000fe40000004100 */
        /* <DEDUP_REMOVED lines=37> */
.L_x_5099:
[----:B------:R-:W-:Y:S01]  /*3dd0*/  IADD3 R25, R25, 0x20, RZ ;  /* 0x0000002019197810 */ /* 0x000fe20007ffe0ff */
[----:B------:R-:W-:Y:S01]  /*3de0*/  UIADD3 UR4, UR4, 0x40, URZ ;  /* 0x0000004004047890 */ /* 0x000fe2000fffe03f */
[----:B------:R-:W-:Y:S02]  /*3df0*/  IMAD.WIDE R32, R7, 0x8, R32 ;  /* 0x0000000807207825 */ /* 0x000fe400078e0220 */
[C---:B------:R-:W-:Y:S02]  /*3e00*/  ISETP.GE.AND P0, PT, R25.reuse, UR5, PT ;  /* 0x0000000519007c0c */ /* 0x040fe4000bf06270 */
[----:B------:R-:W-:Y:S01]  /*3e10*/  ISETP.LT.AND P2, PT, R25, R24, PT ;  /* 0x000000181900720c */ /* 0x000fe20003f41270 */
[----:B0-----:R-:W-:-:S12]  /*3e20*/  IMAD.WIDE R26, R7, 0x8, R26 ;  /* 0x00000008071a7825 */ /* 0x001fd800078e021a */
[----:B------:R-:W-:Y:S05]  /*3e30*/  @!P0 BRA P2, `(.L_x_5100) ;  /* 0xffffffcc00b08947 */ /* 0x000fea000103ffff */
.L_x_5095:
        /* <DEDUP_REMOVED lines=10> */
.L_x_5103:
[----:B------:R-:W-:Y:S05]  /*3ee0*/  @!P1 BRA `(.L_x_5102) ;  /* 0x0000002000cc9947 */ /* 0x000fea0003800000 */
[----:B------:R-:W3:Y:S01]  /*3ef0*/  LDG.E.128.CONSTANT R16, desc[UR6][R26.64] ;  /* 0x000000061a107981 */ /* 0x000ee2000c1e9d00 */
[----:B------:R-:W0:Y:S03]  /*3f00*/  LDC R7, c[0x0][0x23c] ;  /* 0x00008f00ff077b82 */ /* 0x000e260000000800 */
[----:B-1----:R-:W1:Y:S01]  /*3f10*/  LDS.64 R30, [UR4] ;  /* 0x00000004ff1e7984 */ /* 0x002e620008000a00 */
[----:B0-----:R-:W-:-:S04]  /*3f20*/  LEA R46, P0, R7, R26, 0x2 ;  /* 0x0000001a072e7211 */ /* 0x001fc800078010ff */
[----:B------:R-:W-:-:S05]  /*3f30*/  LEA.HI.X R47, R7, R27, R22, 0x2, P0 ;  /* 0x0000001b072f7211 */ /* 0x000fca00000f1416 */
[----:B-----5:R0:W4:Y:S02]  /*3f40*/  LDG.E.128.CONSTANT R12, desc[UR6][R46.64] ;  /* 0x000000062e0c7981 */ /* 0x020124000c1e9d00 */
[----:B0-----:R-:W-:-:S04]  /*3f50*/  IMAD.WIDE R46, R7, 0x4, R46 ;  /* 0x00000004072e7825 */ /* 0x001fc800078e022e */
[----:B-1----:R-:W-:Y:S01]  /*3f60*/  HADD2.F32 R28, -RZ, R30.H0_H0 ;  /* 0x2000001eff1c7230 */ /* 0x002fe20000004100 */
        /* <DEDUP_REMOVED lines=14> */
[----:B------:R0:W3:Y:S01]  /*4050*/  LDG.E.128.CONSTANT R8, desc[UR6][R46.64] ;  /* 0x000000062e087981 */ /* 0x0000e2000c1e9d00 */
[----:B------:R-:W-:-:S02]  /*4060*/  HADD2.F32 R33, -RZ, R38.H0_H0 ;  /* 0x20000026ff217230 */ /* 0x000fc40000004100 */
[C---:B------:R-:W-:Y:S01]  /*4070*/  FFMA.FTZ R42, R28.reuse, R39, RZ ;  /* 0x000000271c2a7223 */ /* 0x040fe200000100ff */
[--C-:B------:R-:W-:Y:S02]  /*4080*/  HADD2.F32 R35, -RZ, R37.reuse.H0_H0 ;  /* 0x20000025ff237230 */ /* 0x100fe40000004100 */
[----:B------:R-:W-:Y:S01]  /*4090*/  FFMA.FTZ R29, R29, R28, RZ ;  /* 0x0000001c1d1d7223 */ /* 0x000fe200000100ff */
[----:B------:R-:W-:Y:S02]  /*40a0*/  HADD2.F32 R34, -RZ, R34.H1_H1 ;  /* 0x30000022ff227230 */ /* 0x000fe40000004100 */
[C---:B------:R-:W-:Y:S01]  /*40b0*/  FFMA.FTZ R33, R28.reuse, R33, RZ ;  /* 0x000000211c217223 */ /* 0x040fe200000100ff */
[----:B------:R-:W-:Y:S02]  /*40c0*/  HADD2.F32 R39, -RZ, R30.H1_H1 ;  /* 0x3000001eff277230 */ /* 0x000fe40000004100 */
[----:B------:R-:W-:Y:S01]  /*40d0*/  FFMA.FTZ R28, R28, R35, RZ ;  /* 0x000000231c1c7223 */ /* 0x000fe200000100ff */
[----:B------:R-:W-:Y:S01]  /*40e0*/  HADD2.F32 R37, -RZ, R37.H1_H1 ;  /* 0x30000025ff257230 */ /* 0x000fe20000004100 */
[----:B------:R-:W-:Y:S01]  /*40f0*/  MOV R35, 0x2c00 ;  /* 0x00002c0000237802 */ /* 0x000fe20000000f00 */
[----:B------:R-:W-:-:S02]  /*4100*/  HADD2.F32 R36, -RZ, R36.H1_H1 ;  /* 0x30000024ff247230 */ /* 0x000fc40000004100 */
[----:B------:R-:W-:Y:S01]  /*4110*/  FFMA.FTZ R43, R34, R39, R29 ;  /* 0x00000027222b7223 */ /* 0x000fe2000001001d */
[----:B------:R-:W-:Y:S02]  /*4120*/  HADD2.F32 R38, -RZ, R38.H1_H1 ;  /* 0x30000026ff267230 */ /* 0x000fe40000004100 */
[C---:B------:R-:W-:Y:S01]  /*4130*/  FFMA.FTZ R30, R39.reuse, R37, R28 ;  /* 0x00000025271e7223 */ /* 0x040fe2000001001c */
[----:B------:R-:W-:Y:S01]  /*4140*/  LOP3.LUT R28, R16, 0xf000f0, RZ, 0xc0, !PT ;  /* 0x00f000f0101c7812 */ /* 0x000fe200078ec0ff */
[----:B------:R-:W-:Y:S01]  /*4150*/  FFMA.FTZ R42, R39, R36, R42 ;  /* 0x00000024272a7223 */ /* 0x000fe2000001002a */
[----:B------:R-:W-:Y:S02]  /*4160*/  LOP3.LUT R29, R17, 0xf000f0, RZ, 0xc0, !PT ;  /* 0x00f000f0111d7812 */ /* 0x000fe400078ec0ff */
[----:B------:R-:W-:Y:S01]  /*4170*/  PRMT R3, R3, 0x5410, R35 ;  /* 0x0000541003037816 */ /* 0x000fe20000000023 */
[----:B------:R-:W-:Y:S01]  /*4180*/  FFMA.FTZ R35, R39, R38, R33 ;  /* 0x0000002627237223 */ /* 0x000fe20000010021 */
[----:B------:R-:W-:-:S02]  /*4190*/  LOP3.LUT R36, R28, 0x64006400, RZ, 0xfc, !PT ;  /* 0x640064001c247812 */ /* 0x000fc400078efcff */
[----:B------:R-:W-:Y:S02]  /*41a0*/  LOP3.LUT R34, R29, 0x64006400, RZ, 0xfc, !PT ;  /* 0x640064001d227812 */ /* 0x000fe400078efcff */
[----:B------:R-:W-:Y:S01]  /*41b0*/  LOP3.LUT R33, R18, 0xf000f0, RZ, 0xc0, !PT ;  /* 0x00f000f012217812 */ /* 0x000fe200078ec0ff */
[----:B------:R-:W1:Y:S01]  /*41c0*/  LDS.64 R28, [UR4+0x8] ;  /* 0x00000804ff1c7984 */ /* 0x000e620008000a00 */
[----:B------:R-:W-:Y:S01]  /*41d0*/  LOP3.LUT R37, R19, 0xf000f0, RZ, 0xc0, !PT ;  /* 0x00f000f013257812 */ /* 0x000fe200078ec0ff */
[-C--:B------:R-:W-:Y:S01]  /*41e0*/  HFMA2 R36, R36, R3.reuse.H1_H1, -72, -72 ;  /* 0xd480d48024247431 */ /* 0x080fe20000060003 */
[----:B------:R-:W-:Y:S02]  /*41f0*/  LOP3.LUT R38, R33, 0x64006400, RZ, 0xfc, !PT ;  /* 0x6400640021267812 */ /* 0x000fe400078efcff */
[----:B------:R-:W-:Y:S01]  /*4200*/  LOP3.LUT R40, R37, 0x64006400, RZ, 0xfc, !PT ;  /* 0x6400640025287812 */ /* 0x000fe200078efcff */
[----:B------:R-:W-:Y:S02]  /*4210*/  HFMA2 R37, R34, R3.H1_H1, -72, -72 ;  /* 0xd480d48022257431 */ /* 0x000fe40000060003 */
[----:B------:R-:W-:-:S02]  /*4220*/  HADD2.F32 R44, -RZ, R36.H0_H0 ;  /* 0x20000024ff2c7230 */ /* 0x000fc40000004100 */
[-C--:B------:R-:W-:Y:S02]  /*4230*/  HFMA2 R34, R38, R3.reuse.H1_H1, -72, -72 ;  /* 0xd480d48026227431 */ /* 0x080fe40000060003 */
[----:B------:R-:W-:Y:S02]  /*4240*/  HADD2.F32 R38, -RZ, R31.H0_H0 ;  /* 0x2000001fff267230 */ /* 0x000fe40000004100 */
[----:B------:R-:W-:Y:S02]  /*4250*/  HFMA2 R33, R40, R3.H1_H1, -72, -72 ;  /* 0xd480d48028217431 */ /* 0x000fe40000060003 */
[----:B------:R-:W-:Y:S01]  /*4260*/  HADD2.F32 R41, -RZ, R37.H0_H0 ;  /* 0x20000025ff297230 */ /* 0x000fe20000004100 */
[----:B------:R-:W-:Y:S01]  /*4270*/  SHF.R.U32.HI R16, RZ, 0x8, R16 ;  /* 0x00000008ff107819 */ /* 0x000fe20000011610 */
[----:B------:R-:W-:Y:S02]  /*4280*/  HADD2.F32 R40, -RZ, R34.H0_H0 ;  /* 0x20000022ff287230 */ /* 0x000fe40000004100 */
[----:B------:R-:W-:Y:S01]  /*4290*/  FFMA.FTZ R43, R44, R38, R43 ;  /* 0x000000262c2b7223 */ /* 0x000fe2000001002b */
[----:B------:R-:W-:-:S02]  /*42a0*/  HADD2.F32 R39, -RZ, R33.H0_H0 ;  /* 0x20000021ff277230 */ /* 0x000fc40000004100 */
[C---:B------:R-:W-:Y:S01]  /*42b0*/  FFMA.FTZ R41, R38.reuse, R41, R42 ;  /* 0x0000002926297223 */ /* 0x040fe2000001002a */
[----:B------:R-:W-:Y:S02]  /*42c0*/  HADD2.F32 R34, -RZ, R34.H1_H1 ;  /* 0x30000022ff227230 */ /* 0x000fe40000004100 */
[C---:B------:R-:W-:Y:S01]  /*42d0*/  FFMA.FTZ R35, R38.reuse, R40, R35 ;  /* 0x0000002826237223 */ /* 0x040fe20000010023 */
[----:B------:R-:W-:Y:S01]  /*42e0*/  SHF.R.U32.HI R17, RZ, 0x8, R17 ;  /* 0x00000008ff117819 */ /* 0x000fe20000011611 */
[----:B------:R-:W-:Y:S01]  /*42f0*/  FFMA.FTZ R30, R38, R39, R30 ;  /* 0x00000027261e7223 */ /* 0x000fe2000001001e */
[----:B------:R-:W-:Y:S01]  /*4300*/  HADD2.F32 R38, -RZ, R31.H1_H1 ;  /* 0x3000001fff267230 */ /* 0x000fe20000004100 */
[----:B------:R-:W-:Y:S01]  /*4310*/  LOP3.LUT R31, R16, 0xf000f, RZ, 0xc0, !PT ;  /* 0x000f000f101f7812 */ /* 0x000fe200078ec0ff */
[----:B------:R-:W-:Y:S01]  /*4320*/  HADD2.F32 R36, -RZ, R36.H1_H1 ;  /* 0x30000024ff247230 */ /* 0x000fe20000004100 */
[----:B------:R-:W-:Y:S01]  /*4330*/  SHF.R.U32.HI R18, RZ, 0x8, R18 ;  /* 0x00000008ff127819 */ /* 0x000fe20000011612 */
[----:B------:R-:W-:-:S02]  /*4340*/  HADD2.F32 R37, -RZ, R37.H1_H1 ;  /* 0x30000025ff257230 */ /* 0x000fc40000004100 */
[----:B------:R-:W-:Y:S01]  /*4350*/  FFMA.FTZ R35, R38, R34, R35 ;  /* 0x0000002226237223 */ /* 0x000fe20000010023 */
[----:B------:R-:W-:Y:S01]  /*4360*/  HADD2.F32 R33, -RZ, R33.H1_H1 ;  /* 0x30000021ff217230 */ /* 0x000fe20000004100 */
[----:B------:R-:W-:Y:S01]  /*4370*/  LOP3.LUT R34, R17, 0xf000f, RZ, 0xc0, !PT ;  /* 0x000f000f11227812 */ /* 0x000fe200078ec0ff */
[----:B------:R-:W-:Y:S01]  /*4380*/  FFMA.FTZ R43, R36, R38, R43 ;  /* 0x00000026242b7223 */ /* 0x000fe2000001002b */
[C---:B------:R-:W-:Y:S01]  /*4390*/  FFMA.FTZ R41, R38.reuse, R37, R41 ;  /* 0x0000002526297223 */ /* 0x040fe20000010029 */
[----:B------:R-:W-:Y:S01]  /*43a0*/  SHF.R.U32.HI R19, RZ, 0x8, R19 ;  /* 0x00000008ff137819 */ /* 0x000fe20000011613 */
[----:B------:R-:W-:Y:S01]  /*43b0*/  FFMA.FTZ R38, R38, R33, R30 ;  /* 0x0000002126267223 */ /* 0x000fe2000001001e */
[----:B------:R-:W-:Y:S02]  /*43c0*/  LOP3.LUT R31, R31, 0x64006400, RZ, 0xfc, !PT ;  /* 0x640064001f1f7812 */ /* 0x000fe400078efcff */
        /* <DEDUP_REMOVED lines=10> */
[----:B------:R-:W-:-:S02]  /*4470*/  HADD2 R34, R33, -1032, -1032 ;  /* 0xe408e40821227430 */ /* 0x000fc40000000000 */
[----:B------:R-:W-:Y:S02]  /*4480*/  HADD2.F32 R37, -RZ, R30.H0_H0 ;  /* 0x2000001eff257230 */ /* 0x000fe40000004100 */
[----:B------:R-:W-:Y:S02]  /*4490*/  HADD2 R33, R39, -1032, -1032 ;  /* 0xe408e40827217430 */ /* 0x000fe40000000000 */
[----:B------:R-:W-:Y:S01]  /*44a0*/  FFMA.FTZ R43, R40, R36, R43 ;  /* 0x00000024282b7223 */ /* 0x000fe2000001002b */
[----:B------:R-:W-:Y:S01]  /*44b0*/  LOP3.LUT R16, R16, 0xf000f0, RZ, 0xc0, !PT ;  /* 0x00f000f010107812 */ /* 0x000fe200078ec0ff */
        /* <DEDUP_REMOVED lines=8> */
[----:B------:R-:W-:Y:S01]  /*4540*/  HADD2.F32 R36, -RZ, R33.H1_H1 ;  /* 0x30000021ff247230 */ /* 0x000fe20000004100 */
[----:B------:R-:W-:Y:S01]  /*4550*/  LOP3.LUT R33, R18, 0xf000f0, RZ, 0xc0, !PT ;  /* 0x00f000f012217812 */ /* 0x000fe200078ec0ff */
[----:B------:R-:W-:Y:S01]  /*4560*/  HADD2.F32 R30, -RZ, R30.H1_H1 ;  /* 0x3000001eff1e7230 */ /* 0x000fe20000004100 */
[----:B------:R-:W-:Y:S01]  /*4570*/  LOP3.LUT R18, R17, 0x64006400, RZ, 0xfc, !PT ;  /* 0x6400640011127812 */ /* 0x000fe200078efcff */
[----:B------:R-:W-:Y:S01]  /*4580*/  HADD2.F32 R34, -RZ, R34.H1_H1 ;  /* 0x30000022ff227230 */ /* 0x000fe20000004100 */
[----:B------:R-:W-:Y:S01]  /*4590*/  LOP3.LUT R19, R19, 0xf000f0, RZ, 0xc0, !PT ;  /* 0x00f000f013137812 */ /* 0x000fe200078ec0ff */
[----:B------:R-:W-:Y:S01]  /*45a0*/  FFMA.FTZ R43, R40, R28, R43 ;  /* 0x0000001c282b7223 */ /* 0x000fe2000001002b */
[----:B------:R-:W-:Y:S01]  /*45b0*/  FFMA.FTZ R41, R28, R30, R41 ;  /* 0x0000001e1c297223 */ /* 0x000fe20000010029 */
[----:B------:R-:W-:-:S02]  /*45c0*/  HFMA2 R17, R18, R3.H1_H1, -72, -72 ;  /* 0xd480d48012117431 */ /* 0x000fc40000060003 */
[C---:B------:R-:W-:Y:S01]  /*45d0*/  FFMA.FTZ R35, R28.reuse, R34, R35 ;  /* 0x000000221c237223 */ /* 0x040fe20000010023 */
[----:B------:R-:W-:Y:S01]  /*45e0*/  FFMA.FTZ R28, R28, R36, R37 ;  /* 0x000000241c1c7223 */ /* 0x000fe20000010025 */
[----:B------:R-:W-:Y:S01]  /*45f0*/  LOP3.LUT R36, R33, 0x64006400, RZ, 0xfc, !PT ;  /* 0x6400640021247812 */ /* 0x000fe200078efcff */
[-C--:B------:R-:W-:Y:S01]  /*4600*/  HFMA2 R16, R16, R3.reuse.H1_H1, -72, -72 ;  /* 0xd480d48010107431 */ /* 0x080fe20000060003 */
[----:B------:R-:W-:Y:S01]  /*4610*/  LOP3.LUT R18, R19, 0x64006400, RZ, 0xfc, !PT ;  /* 0x6400640013127812 */ /* 0x000fe200078efcff */
[----:B------:R-:W-:Y:S01]  /*4620*/  HADD2.F32 R34, -RZ, R29.H0_H0 ;  /* 0x2000001dff227230 */ /* 0x000fe20000004100 */
[----:B------:R-:W1:Y:S01]  /*4630*/  LDS.64 R30, [UR4+0x10] ;  /* 0x00001004ff1e7984 */ /* 0x000e620008000a00 */
[-C--:B------:R-:W-:Y:S02]  /*4640*/  HFMA2 R19, R36, R3.reuse.H1_H1, -72, -72 ;  /* 0xd480d48024137431 */ /* 0x080fe40000060003 */
[----:B------:R-:W-:Y:S02]  /*4650*/  HADD2.F32 R38, -RZ, R16.H0_H0 ;  /* 0x20000010ff267230 */ /* 0x000fe40000004100 */
[----:B------:R-:W-:-:S02]  /*4660*/  HFMA2 R18, R18, R3.H1_H1, -72, -72 ;  /* 0xd480d48012127431 */ /* 0x000fc40000060003 */
        /* <DEDUP_REMOVED lines=9> */
[----:B------:R-:W-:Y:S01]  /*4700*/  HADD2.F32 R33, -RZ, R16.H1_H1 ;  /* 0x30000010ff217230 */ /* 0x000fe20000004100 */
[----:B----4-:R-:W-:Y:S01]  /*4710*/  LOP3.LUT R37, R13, 0xf000f, RZ, 0xc0, !PT ;  /* 0x000f000f0d257812 */ /* 0x010fe200078ec0ff */
[----:B------:R-:W-:Y:S02]  /*4720*/  HADD2.F32 R19, -RZ, R19.H1_H1 ;  /* 0x30000013ff137230 */ /* 0x000fe40000004100 */
[----:B------:R-:W-:Y:S01]  /*4730*/  FFMA.FTZ R34, R29, R17, R38 ;  /* 0x000000111d227223 */ /* 0x000fe20000010026 */
[----:B------:R-:W-:-:S04]  /*4740*/  IMAD.WIDE R16, R7, 0x4, R46 ;  /* 0x0000000407107825 */ /* 0x000fc800078e022e */
[----:B------:R-:W-:Y:S01]  /*4750*/  FFMA.FTZ R33, R33, R29, R36 ;  /* 0x0000001d21217223 */ /* 0x000fe20000010024 */
[----:B------:R-:W-:Y:S01]  /*4760*/  LOP3.LUT R36, R12, 0xf000f, RZ, 0xc0, !PT ;  /* 0x000f000f0c247812 */ /* 0x000fe200078ec0ff */
        /* <DEDUP_REMOVED lines=19> */
[----:B-1----:R-:W-:Y:S01]  /*48a0*/  HADD2.F32 R28, -RZ, R30.H0_H0 ;  /* 0x2000001eff1c7230 */ /* 0x002fe20000004100 */
[----:B------:R-:W-:Y:S01]  /*48b0*/  LOP3.LUT R42, R42, 0x64006400, RZ, 0xfc, !PT ;  /* 0x640064002a2a7812 */ /* 0x000fe200078efcff */
[----:B------:R-:W-:Y:S01]  /*48c0*/  HADD2.F32 R45, -RZ, R40.H0_H0 ;  /* 0x20000028ff2d7230 */ /* 0x000fe20000004100 */
[----:B------:R-:W-:Y:S01]  /*48d0*/  LOP3.LUT R44, R15, 0xf000f0, RZ, 0xc0, !PT ;  /* 0x00f000f00f2c7812 */ /* 0x000fe200078ec0ff */
        /* <DEDUP_REMOVED lines=11> */
[----:B------:R-:W-:Y:S01]  /*4990*/  SHF.R.U32.HI R13, RZ, 0x8, R13 ;  /* 0x00000008ff0d7819 */ /* 0x000fe2000001160d */
[----:B------:R-:W-:-:S02]  /*49a0*/  HADD2.F32 R40, -RZ, R41.H1_H1 ;  /* 0x30000029ff287230 */ /* 0x000fc40000004100 */
[----:B------:R-:W-:Y:S01]  /*49b0*/  FFMA.FTZ R43, R38, R28, R43 ;  /* 0x0000001c262b7223 */ /* 0x000fe2000001002b */
[----:B------:R-:W-:Y:S01]  /*49c0*/  LOP3.LUT R38, R12, 0xf000f0, RZ, 0xc0, !PT ;  /* 0x00f000f00c267812 */ /* 0x000fe200078ec0ff */
[C---:B------:R-:W-:Y:S01]  /*49d0*/  FFMA.FTZ R30, R28.reuse, R30, R37 ;  /* 0x0000001e1c1e7223 */ /* 0x040fe20000010025 */
[C---:B------:R-:W-:Y:S01]  /*49e0*/  FFMA.FTZ R36, R28.reuse, R36, R29 ;  /* 0x000000241c247223 */ /* 0x040fe2000001001d */
[----:B------:R-:W-:Y:S01]  /*49f0*/  FFMA.FTZ R37, R28, R40, R39 ;  /* 0x000000281c257223 */ /* 0x000fe20000010027 */
[----:B------:R-:W-:Y:S01]  /*4a00*/  LOP3.LUT R38, R38, 0x64006400, RZ, 0xfc, !PT ;  /* 0x6400640026267812 */ /* 0x000fe200078efcff */
[----:B------:R-:W1:Y:S01]  /*4a10*/  LDS.64 R28, [UR4+0x18] ;  /* 0x00001804ff1c7984 */ /* 0x000e620008000a00 */
[----:B------:R-:W-:Y:S01]  /*4a20*/  LOP3.LUT R40, R14, 0xf000f0, RZ, 0xc0, !PT ;  /* 0x00f000f00e287812 */ /* 0x000fe200078ec0ff */
[----:B------:R-:W-:Y:S02]  /*4a30*/  HFMA2 R39, R42, R3.H1_H1, -72, -72 ;  /* 0xd480d4802a277431 */ /* 0x000fe40000060003 */
[----:B0-----:R-:W-:-:S02]  /*4a40*/  HADD2.F32 R46, -RZ, R31.H0_H0 ;  /* 0x2000001fff2e7230 */ /* 0x001fc40000004100 */
[-C--:B------:R-:W-:Y:S01]  /*4a50*/  HFMA2 R38, R38, R3.reuse.H1_H1, -72, -72 ;  /* 0xd480d48026267431 */ /* 0x080fe20000060003 */
[----:B------:R-:W-:Y:S01]  /*4a60*/  LOP3.LUT R40, R40, 0x64006400, RZ, 0xfc, !PT ;  /* 0x6400640028287812 */ /* 0x000fe200078efcff */
[-C--:B------:R-:W-:Y:S01]  /*4a70*/  HFMA2 R41, R44, R3.reuse.H1_H1, -72, -72 ;  /* 0xd480d4802c297431 */ /* 0x080fe20000060003 */
[----:B------:R-:W-:Y:S01]  /*4a80*/  SHF.R.U32.HI R12, RZ, 0x8, R12 ;  /* 0x00000008ff0c7819 */ /* 0x000fe2000001160c */
[----:B------:R-:W-:Y:S01]  /*4a90*/  HADD2.F32 R31, -RZ, R31.H1_H1 ;  /* 0x3000001fff1f7230 */ /* 0x000fe20000004100 */
[----:B------:R-:W-:Y:S01]  /*4aa0*/  SHF.R.U32.HI R14, RZ, 0x8, R14 ;  /* 0x00000008ff0e7819 */ /* 0x000fe2000001160e */
[----:B------:R-:W-:Y:S02]  /*4ab0*/  HADD2.F32 R42, -RZ, R38.H0_H0 ;  /* 0x20000026ff2a7230 */ /* 0x000fe40000004100 */
[----:B------:R-:W-:Y:S02]  /*4ac0*/  HFMA2 R40, R40, R3.H1_H1, -72, -72 ;  /* 0xd480d48028287431 */ /* 0x000fe40000060003 */
[--C-:B------:R-:W-:Y:S01]  /*4ad0*/  HADD2.F32 R45, -RZ, R41.reuse.H0_H0 ;  /* 0x20000029ff2d7230 */ /* 0x100fe20000004100 */
[----:B------:R-:W-:Y:S01]  /*4ae0*/  SHF.R.U32.HI R15, RZ, 0x8, R15 ;  /* 0x00000008ff0f7819 */ /* 0x000fe2000001160f */
[----:B------:R-:W-:-:S02]  /*4af0*/  HADD2.F32 R41, -RZ, R41.H1_H1 ;  /* 0x30000029ff297230 */ /* 0x000fc40000004100 */
[----:B------:R-:W-:Y:S01]  /*4b00*/  FFMA.FTZ R42, R42, R46, R43 ;  /* 0x0000002e2a2a7223 */ /* 0x000fe2000001002b */
[--C-:B------:R-:W-:Y:S02]  /*4b10*/  HADD2.F32 R43, -RZ, R39.reuse.H0_H0 ;  /* 0x20000027ff2b7230 */ /* 0x100fe40000004100 */
[----:B------:R-:W-:Y:S01]  /*4b20*/  FFMA.FTZ R36, R46, R45, R36 ;  /* 0x0000002d2e247223 */ /* 0x000fe20000010024 */
[----:B------:R-:W-:Y:S02]  /*4b30*/  HADD2.F32 R44, -RZ, R40.H0_H0 ;  /* 0x20000028ff2c7230 */ /* 0x000fe40000004100 */
[----:B------:R-:W-:Y:S01]  /*4b40*/  FMUL.FTZ R7, R20, R7 ;  /* 0x0000000714077220 */ /* 0x000fe20000410000 */
[----:B------:R-:W-:Y:S02]  /*4b50*/  HADD2.F32 R39, -RZ, R39.H1_H1 ;  /* 0x30000027ff277230 */ /* 0x000fe40000004100 */
[----:B------:R-:W-:Y:S01]  /*4b60*/  FFMA.FTZ R30, R46, R43, R30 ;  /* 0x0000002b2e1e7223 */ /* 0x000fe2000001001e */
[----:B------:R-:W-:Y:S01]  /*4b70*/  HADD2.F32 R43, -RZ, R38.H1_H1 ;  /* 0x30000026ff2b7230 */ /* 0x000fe20000004100 */
[----:B------:R-:W-:Y:S01]  /*4b80*/  LOP3.LUT R38, R12, 0xf000f, RZ, 0xc0, !PT ;  /* 0x000f000f0c267812 */ /* 0x000fe200078ec0ff */
[----:B------:R-:W-:-:S02]  /*4b90*/  HADD2.F32 R40, -RZ, R40.H1_H1 ;  /* 0x30000028ff287230 */ /* 0x000fc40000004100 */
[----:B------:R-:W-:Y:S01]  /*4ba0*/  FFMA.FTZ R37, R46, R44, R37 ;  /* 0x0000002c2e257223 */ /* 0x000fe20000010025 */
[----:B------:R-:W-:Y:S01]  /*4bb0*/  FFMA.FTZ R30, R31, R39, R30 ;  /* 0x000000271f1e7223 */ /* 0x000fe2000001001e */
[----:B------:R-:W-:Y:S01]  /*4bc0*/  LOP3.LUT R38, R38, 0x64006400, RZ, 0xfc, !PT ;  /* 0x6400640026267812 */ /* 0x000fe200078efcff */
[----:B------:R-:W-:Y:S01]  /*4bd0*/  FFMA.FTZ R42, R43, R31, R42 ;  /* 0x0000001f2b2a7223 */ /* 0x000fe2000001002a */
[C---:B------:R-:W-:Y:S01]  /*4be0*/  FFMA.FTZ R37, R31.reuse, R40, R37 ;  /* 0x000000281f257223 */ /* 0x040fe20000010025 */
[----:B------:R-:W-:Y:S01]  /*4bf0*/  FFMA.FTZ R36, R31, R41, R36 ;  /* 0x000000291f247223 */ /* 0x000fe20000010024 */
[----:B------:R-:W-:Y:S01]  /*4c00*/  LOP3.LUT R31, R13, 0xf000f, RZ, 0xc0, !PT ;  /* 0x000f000f0d1f7812 */ /* 0x000fe200078ec0ff */
[----:B------:R-:W-:Y:S01]  /*4c10*/  HADD2 R40, R38, -1032, -1032 ;  /* 0xe408e40826287430 */ /* 0x000fe20000000000 */
[----:B------:R-:W-:Y:S02]  /*4c20*/  LOP3.LUT R41, R14, 0xf000f, RZ, 0xc0, !PT ;  /* 0x000f000f0e297812 */ /* 0x000fe400078ec0ff */
[----:B------:R-:W-:-:S02]  /*4c30*/  LOP3.LUT R43, R15, 0xf000f, RZ, 0xc0, !PT ;  /* 0x000f000f0f2b7812 */ /* 0x000fc400078ec0ff */
[----:B------:R-:W-:Y:S01]  /*4c40*/  LOP3.LUT R31, R31, 0x64006400, RZ, 0xfc, !PT ;  /* 0x640064001f1f7812 */ /* 0x000fe200078efcff */
[----:B------:R-:W-:Y:S01]  /*4c50*/  HADD2.F32 R45, -RZ, R40.H1_H1 ;  /* 0x30000028ff2d7230 */ /* 0x000fe20000004100 */
[----:B------:R-:W-:Y:S01]  /*4c60*/  LOP3.LUT R38, R41, 0x64006400, RZ, 0xfc, !PT ;  /* 0x6400640029267812 */ /* 0x000fe200078efcff */
[----:B-1----:R-:W-:Y:S01]  /*4c70*/  HADD2.F32 R39, -RZ, R28.H0_H0 ;  /* 0x2000001cff277230 */ /* 0x002fe20000004100 */
[----:B------:R-:W-:Y:S01]  /*4c80*/  LOP3.LUT R41, R43, 0x64006400, RZ, 0xfc, !PT ;  /* 0x640064002b297812 */ /* 0x000fe200078efcff */
[----:B------:R-:W-:Y:S02]  /*4c90*/  HADD2.F32 R43, -RZ, R40.H0_H0 ;  /* 0x20000028ff2b7230 */ /* 0x000fe40000004100 */
[----:B------:R-:W-:Y:S01]  /*4ca0*/  HADD2 R31, R31, -1032, -1032 ;  /* 0xe408e4081f1f7430 */ /* 0x000fe20000000000 */
[----:B------:R-:W-:Y:S01]  /*4cb0*/  LOP3.LUT R12, R12, 0xf000f0, RZ, 0xc0, !PT ;  /* 0x00f000f00c0c7812 */ /* 0x000fe200078ec0ff */
[----:B------:R-:W-:Y:S02]  /*4cc0*/  HADD2 R38, R38, -1032, -1032 ;  /* 0xe408e40826267430 */ /* 0x000fe40000000000 */
[----:B------:R-:W-:-:S02]  /*4cd0*/  HADD2.F32 R28, -RZ, R28.H1_H1 ;  /* 0x3000001cff1c7230 */ /* 0x000fc40000004100 */
[----:B------:R-:W-:Y:S01]  /*4ce0*/  FFMA.FTZ R42, R43, R39, R42 ;  /* 0x000000272b2a7223 */ /* 0x000fe2000001002a */
[--C-:B------:R-:W-:Y:S02]  /*4cf0*/  HADD2.F32 R43, -RZ, R31.reuse.H0_H0 ;  /* 0x2000001fff2b7230 */ /* 0x100fe40000004100 */
[----:B------:R-:W-:Y:S02]  /*4d00*/  HADD2 R41, R41, -1032, -1032 ;  /* 0xe408e40829297430 */ /* 0x000fe40000000000 */
[----:B------:R-:W-:Y:S01]  /*4d10*/  HADD2.F32 R44, -RZ, R38.H0_H0 ;  /* 0x20000026ff2c7230 */ /* 0x000fe20000004100 */
[----:B------:R-:W-:Y:S01]  /*4d20*/  LOP3.LUT R40, R14, 0xf000f0, RZ, 0xc0, !PT ;  /* 0x00f000f00e287812 */ /* 0x000fe200078ec0ff */
[----:B------:R-:W-:Y:S02]  /*4d30*/  HADD2.F32 R31, -RZ, R31.H1_H1 ;  /* 0x3000001fff1f7230 */ /* 0x000fe40000004100 */
[----:B------:R-:W-:Y:S01]  /*4d40*/  FFMA.FTZ R30, R39, R43, R30 ;  /* 0x0000002b271e7223 */ /* 0x000fe2000001001e */
[----:B------:R-:W-:-:S02]  /*4d50*/  HADD2.F32 R43, -RZ, R41.H0_H0 ;  /* 0x20000029ff2b7230 */ /* 0x000fc40000004100 */
[C---:B------:R-:W-:Y:S01]  /*4d60*/  FFMA.FTZ R37, R39.reuse, R44, R37 ;  /* 0x0000002c27257223 */ /* 0x040fe20000010025 */
[----:B------:R-:W-:Y:S01]  /*4d70*/  LOP3.LUT R12, R12, 0x64006400, RZ, 0xfc, !PT ;  /* 0x640064000c0c7812 */ /* 0x000fe200078efcff */
[----:B------:R-:W-:Y:S01]  /*4d80*/  HADD2.F32 R38, -RZ, R38.H1_H1 ;  /* 0x30000026ff267230 */ /* 0x000fe20000004100 */
[----:B------:R-:W-:Y:S01]  /*4d90*/  LOP3.LUT R40, R40, 0x64006400, RZ, 0xfc, !PT ;  /* 0x6400640028287812 */ /* 0x000fe200078efcff */
[----:B------:R-:W-:Y:S01]  /*4da0*/  FFMA.FTZ R43, R39, R43, R36 ;  /* 0x0000002b272b7223 */ /* 0x000fe20000010024 */
[----:B------:R-:W-:Y:S01]  /*4db0*/  LOP3.LUT R39, R13, 0xf000f0, RZ, 0xc0, !PT ;  /* 0x00f000f00d277812 */ /* 0x000fe200078ec0ff */
[----:B------:R-:W-:Y:S01]  /*4dc0*/  FFMA.FTZ R13, R28, R31, R30 ;  /* 0x0000001f1c0d7223 */ /* 0x000fe2000001001e */
        /* <DEDUP_REMOVED lines=24> */
[----:B------:R-:W-:Y:S01]  /*4f50*/  F2FP.F16.F32.PACK_AB R34, RZ, R34 ;  /* 0x00000022ff22723e */ /* 0x000fe200000000ff */
[----:B------:R-:W-:-:S02]  /*4f60*/  HADD2.F32 R37, -RZ, R12.H1_H1 ;  /* 0x3000000cff257230 */ /* 0x000fc40000004100 */
[----:B------:R-:W-:Y:S01]  /*4f70*/  FFMA.FTZ R14, R15, R29, R28 ;  /* 0x0000001d0f0e7223 */ /* 0x000fe2000001001c */
[----:B------:R-:W-:Y:S02]  /*4f80*/  HADD2.F32 R12, -RZ, R31.H1_H1 ;  /* 0x3000001fff0c7230 */ /* 0x000fe40000004100 */
[----:B------:R-:W-:Y:S01]  /*4f90*/  FFMA.FTZ R15, R29, R13, R38 ;  /* 0x0000000d1d0f7223 */ /* 0x000fe20000010026 */
[----:B------:R-:W-:Y:S01]  /*4fa0*/  PRMT R33, R33, 0x5410, R34 ;  /* 0x0000541021217816 */ /* 0x000fe20000000022 */
[----:B------:R-:W-:Y:S01]  /*4fb0*/  FFMA.FTZ R28, R29, R37, R30 ;  /* 0x000000251d1c7223 */ /* 0x000fe2000001001e */
[----:B------:R-:W-:Y:S01]  /*4fc0*/  FMUL.FTZ R30, R23, R14 ;  /* 0x0000000e171e7220 */ /* 0x000fe20000410000 */
[----:B------:R-:W-:Y:S01]  /*4fd0*/  FFMA.FTZ R29, R29, R12, R39 ;  /* 0x0000000c1d1d7223 */ /* 0x000fe20000010027 */
[----:B------:R-:W-:Y:S01]  /*4fe0*/  FMUL.FTZ R15, R32, R15 ;  /* 0x0000000f200f7220 */ /* 0x000fe20000410000 */
[----:B------:R-:W0:Y:S01]  /*4ff0*/  LDS.64 R12, [UR4+0x20] ;  /* 0x00002004ff0c7984 */ /* 0x000e220008000a00 */
[----:B------:R-:W-:Y:S01]  /*5000*/  FMUL.FTZ R28, R21, R28 ;  /* 0x0000001c151c7220 */ /* 0x000fe20000410000 */
[----:B------:R-:W-:Y:S01]  /*5010*/  FMUL.FTZ R29, R20, R29 ;  /* 0x0000001d141d7220 */ /* 0x000fe20000410000 */
[----:B------:R-:W-:Y:S01]  /*5020*/  F2FP.F16.F32.PACK_AB R35, RZ, R35 ;  /* 0x00000023ff23723e */ /* 0x000fe200000000ff */
[----:B------:R-:W-:Y:S01]  /*5030*/  HFMA2.MMA R14, R33, 1, 1, R2 ;  /* 0x3c003c00210e7835 */ /* 0x000fe20000000002 */
[----:B------:R-:W-:-:S02]  /*5040*/  F2FP.F16.F32.PACK_AB R7, RZ, R7 ;  /* 0x00000007ff07723e */ /* 0x000fc400000000ff */
[----:B------:R-:W-:Y:S02]  /*5050*/  F2FP.F16.F32.PACK_AB R30, RZ, R30 ;  /* 0x0000001eff1e723e */ /* 0x000fe400000000ff */
[----:B------:R-:W-:Y:S02]  /*5060*/  F2FP.F16.F32.PACK_AB R15, RZ, R15 ;  /* 0x0000000fff0f723e */ /* 0x000fe400000000ff */
[----:B------:R-:W-:Y:S02]  /*5070*/  F2FP.F16.F32.PACK_AB R28, RZ, R28 ;  /* 0x0000001cff1c723e */ /* 0x000fe400000000ff */
[----:B------:R-:W-:Y:S02]  /*5080*/  F2FP.F16.F32.PACK_AB R29, RZ, R29 ;  /* 0x0000001dff1d723e */ /* 0x000fe400000000ff */
[----:B------:R-:W-:Y:S02]  /*5090*/  PRMT R35, R35, 0x5410, R7 ;  /* 0x0000541023237816 */ /* 0x000fe40000000007 */
[----:B------:R-:W-:-:S02]  /*50a0*/  PRMT R30, R30, 0x5410, R15 ;  /* 0x000054101e1e7816 */ /* 0x000fc4000000000f */
[----:B------:R-:W-:Y:S01]  /*50b0*/  PRMT R28, R28, 0x5410, R29 ;  /* 0x000054101c1c7816 */ /* 0x000fe2000000001d */
[----:B------:R-:W-:-:S03]  /*50c0*/  HADD2 R2, R35, R0 ;  /* 0x0000000023027230 */ /* 0x000fc60000000000 */
[----:B------:R-:W-:Y:S01]  /*50d0*/  HFMA2.MMA R14, R30, 1, 1, R14 ;  /* 0x3c003c001e0e7835 */ /* 0x000fe2000000000e */
[----:B------:R-:W-:Y:S01]  /*50e0*/  HADD2 R2, R28, R2 ;  /* 0x000000021c027230 */ /* 0x000fe20000000000 */
[----:B---3--:R-:W-:Y:S01]  /*50f0*/  LOP3.LUT R7, R8, 0xf000f, RZ, 0xc0, !PT ;  /* 0x000f000f08077812 */ /* 0x008fe200078ec0ff */
[--C-:B0-----:R-:W-:Y:S01]  /*5100*/  HADD2.F32 R0, -RZ, R12.reuse.H0_H0 ;  /* 0x2000000cff007230 */ /* 0x101fe20000004100 */
[----:B------:R-:W-:Y:S01]  /*5110*/  LOP3.LUT R34, R9, 0xf000f, RZ, 0xc0, !PT ;  /* 0x000f000f09227812 */ /* 0x000fe200078ec0ff */
[----:B------:R-:W-:Y:S01]  /*5120*/  HADD2.F32 R35, -RZ, R12.H1_H1 ;  /* 0x3000000cff237230 */ /* 0x000fe20000004100 */
[----:B------:R-:W-:Y:S01]  /*5130*/  LOP3.LUT R37, R10, 0xf000f, RZ, 0xc0, !PT ;  /* 0x000f000f0a257812 */ /* 0x000fe200078ec0ff */
[----:B------:R-:W-:Y:S01]  /*5140*/  HADD2.F32 R36, -RZ, R13.H0_H0 ;  /* 0x2000000dff247230 */ /* 0x000fe20000004100 */
[----:B------:R-:W-:Y:S02]  /*5150*/  LOP3.LUT R38, R11, 0xf000f, RZ, 0xc0, !PT ;  /* 0x000f000f0b267812 */ /* 0x000fe400078ec0ff */
[----:B------:R-:W-:-:S02]  /*5160*/  LOP3.LUT R7, R7, 0x64006400, RZ, 0xfc, !PT ;  /* 0x6400640007077812 */ /* 0x000fc400078efcff */
[----:B------:R-:W-:Y:S02]  /*5170*/  LOP3.LUT R30, R9, 0xf000f0, RZ, 0xc0, !PT ;  /* 0x00f000f0091e7812 */ /* 0x000fe400078ec0ff */
[----:B------:R-:W-:Y:S01]  /*5180*/  SHF.R.U32.HI R28, RZ, 0x8, R9 ;  /* 0x00000008ff1c7819 */ /* 0x000fe20000011609 */
[----:B------:R-:W-:Y:S01]  /*5190*/  HADD2 R7, R7, -1032, -1032 ;  /* 0xe408e40807077430 */ /* 0x000fe20000000000 */
[----:B------:R-:W-:Y:S02]  /*51a0*/  LOP3.LUT R31, R10, 0xf000f0, RZ, 0xc0, !PT ;  /* 0x00f000f00a1f7812 */ /* 0x000fe400078ec0ff */
[----:B------:R-:W-:Y:S02]  /*51b0*/  SHF.R.U32.HI R29, RZ, 0x8, R10 ;  /* 0x00000008ff1d7819 */ /* 0x000fe4000001160a */
[----:B------:R-:W-:Y:S01]  /*51c0*/  LOP3.LUT R33, R11, 0xf000f0, RZ, 0xc0, !PT ;  /* 0x00f000f00b217812 */ /* 0x000fe200078ec0ff */
[----:B------:R-:W-:Y:S01]  /*51d0*/  HADD2.F32 R42, -RZ, R7.H1_H1 ;  /* 0x30000007ff2a7230 */ /* 0x000fe20000004100 */
[----:B------:R-:W-:-:S02]  /*51e0*/  SHF.R.U32.HI R10, RZ, 0x8, R11 ;  /* 0x00000008ff0a7819 */ /* 0x000fc4000001160b */
[----:B------:R-:W-:Y:S01]  /*51f0*/  LOP3.LUT R9, R34, 0x64006400, RZ, 0xfc, !PT ;  /* 0x6400640022097812 */ /* 0x000fe200078efcff */
[----:B------:R-:W-:Y:S01]  /*5200*/  HADD2.F32 R34, -RZ, R13.H1_H1 ;  /* 0x3000000dff227230 */ /* 0x000fe20000004100 */
[----:B------:R-:W-:Y:S01]  /*5210*/  LOP3.LUT R37, R37, 0x64006400, RZ, 0xfc, !PT ;  /* 0x6400640025257812 */ /* 0x000fe200078efcff */
[----:B------:R-:W0:Y:S01]  /*5220*/  LDS.64 R12, [UR4+0x28] ;  /* 0x00002804ff0c7984 */ /* 0x000e220008000a00 */
[----:B------:R-:W-:Y:S01]  /*5230*/  LOP3.LUT R11, R38, 0x64006400, RZ, 0xfc, !PT ;  /* 0x64006400260b7812 */ /* 0x000fe200078efcff */
[----:B------:R-:W-:Y:S02]  /*5240*/  HADD2 R38, R9, -1032, -1032 ;  /* 0xe408e40809267430 */ /* 0x000fe40000000000 */
[----:B------:R-:W-:Y:S02]  /*5250*/  HADD2.F32 R9, -RZ, R7.H0_H0 ;  /* 0x20000007ff097230 */ /* 0x000fe40000004100 */
[----:B------:R-:W-:Y:S01]  /*5260*/  HADD2 R39, R37, -1032, -1032 ;  /* 0xe408e40825277430 */ /* 0x000fe20000000000 */
[----:B------:R-:W-:Y:S01]  /*5270*/  LOP3.LUT R15, R8, 0xf000f0, RZ, 0xc0, !PT ;  /* 0x00f000f0080f7812 */ /* 0x000fe200078ec0ff */
[----:B------:R-:W-:-:S02]  /*5280*/  HADD2 R37, R11, -1032, -1032 ;  /* 0xe408e4080b257430 */ /* 0x000fc40000000000 */
[--C-:B------:R-:W-:Y:S02]  /*5290*/  HADD2.F32 R41, -RZ, R38.reuse.H0_H0 ;  /* 0x20000026ff297230 */ /* 0x100fe40000004100 */
[----:B------:R-:W-:Y:S01]  /*52a0*/  FFMA.FTZ R9, R9, R0, RZ ;  /* 0x0000000009097223 */ /* 0x000fe200000100ff */
[----:B------:R-:W-:Y:S01]  /*52b0*/  HADD2.F32 R11, -RZ, R39.H0_H0 ;  /* 0x20000027ff0b7230 */ /* 0x000fe20000004100 */
[----:B------:R-:W-:Y:S01]  /*52c0*/  LOP3.LUT R30, R30, 0x64006400, RZ, 0xfc, !PT ;  /* 0x640064001e1e7812 */ /* 0x000fe200078efcff */
[----:B------:R-:W-:Y:S02]  /*52d0*/  HADD2.F32 R7, -RZ, R37.H0_H0 ;  /* 0x20000025ff077230 */ /* 0x000fe40000004100 */
[C---:B------:R-:W-:Y:S01]  /*52e0*/  FFMA.FTZ R44, R0.reuse, R41, RZ ;  /* 0x00000029002c7223 */ /* 0x040fe200000100ff */
[----:B------:R-:W-:Y:S02]  /*52f0*/  HADD2.F32 R38, -RZ, R38.H1_H1 ;  /* 0x30000026ff267230 */ /* 0x000fe40000004100 */
[----:B------:R-:W-:Y:S01]  /*5300*/  FFMA.FTZ R40, R0, R11, RZ ;  /* 0x0000000b00287223 */ /* 0x000fe200000100ff */
[----:B------:R-:W-:-:S02]  /*5310*/  HADD2.F32 R11, -RZ, R39.H1_H1 ;  /* 0x30000027ff0b7230 */ /* 0x000fc40000004100 */
[----:B------:R-:W-:Y:S01]  /*5320*/  FFMA.FTZ R0, R0, R7, RZ ;  /* 0x0000000700007223 */ /* 0x000fe200000100ff */
[----:B------:R-:W-:Y:S01]  /*5330*/  FFMA.FTZ R7, R42, R35, R9 ;  /* 0x000000232a077223 */ /* 0x000fe20000010009 */
[----:B------:R-:W-:Y:S01]  /*5340*/  LOP3.LUT R42, R15, 0x64006400, RZ, 0xfc, !PT ;  /* 0x640064000f2a7812 */ /* 0x000fe200078efcff */
[----:B------:R-:W-:Y:S01]  /*5350*/  FFMA.FTZ R9, R35, R38, R44 ;  /* 0x0000002623097223 */ /* 0x000fe2000001002c */
[----:B------:R-:W-:Y:S01]  /*5360*/  LOP3.LUT R38, R31, 0x64006400, RZ, 0xfc, !PT ;  /* 0x640064001f267812 */ /* 0x000fe200078efcff */
[----:B------:R-:W-:Y:S01]  /*5370*/  FFMA.FTZ R11, R35, R11, R40 ;  /* 0x0000000b230b7223 */ /* 0x000fe20000010028 */
[----:B------:R-:W-:Y:S01]  /*5380*/  LOP3.LUT R40, R33, 0x64006400, RZ, 0xfc, !PT ;  /* 0x6400640021287812 */ /* 0x000fe200078efcff */
[-C--:B------:R-:W-:Y:S02]  /*5390*/  HFMA2 R15, R42, R3.reuse.H1_H1, -72, -72 ;  /* 0xd480d4802a0f7431 */ /* 0x080fe40000060003 */
[----:B------:R-:W-:Y:S02]  /*53a0*/  HADD2.F32 R39, -RZ, R37.H1_H1 ;  /* 0x30000025ff277230 */ /* 0x000fe40000004100 */
[-C--:B------:R-:W-:Y:S01]  /*53b0*/  HFMA2 R31, R30, R3.reuse.H1_H1, -72, -72 ;  /* 0xd480d4801e1f7431 */ /* 0x080fe20000060003 */
[----:B------:R-:W-:Y:S01]  /*53c0*/  SHF.R.U32.HI R8, RZ, 0x8, R8 ;  /* 0x00000008ff087819 */ /* 0x000fe20000011608 */
[----:B------:R-:W-:-:S02]  /*53d0*/  HFMA2 R30, R38, R3.H1_H1, -72, -72 ;  /* 0xd480d480261e7431 */ /* 0x000fc40000060003 */
[----:B------:R-:W-:Y:S02]  /*53e0*/  HADD2.F32 R38, -RZ, R15.H0_H0 ;  /* 0x2000000fff267230 */ /* 0x000fe40000004100 */
[----:B------:R-:W-:Y:S02]  /*53f0*/  HFMA2 R33, R40, R3.H1_H1, -72, -72 ;  /* 0xd480d48028217431 */ /* 0x000fe40000060003 */
        /* <DEDUP_REMOVED lines=8> */
[----:B------:R-:W-:Y:S01]  /*5480*/  LOP3.LUT R0, R8, 0xf000f, RZ, 0xc0, !PT ;  /* 0x000f000f08007812 */ /* 0x000fe200078ec0ff */
[C---:B------:R-:W-:Y:S01]  /*5490*/  FFMA.FTZ R40, R36.reuse, R40, R11 ;  /* 0x0000002824287223 */ /* 0x040fe2000001000b */
[----:B------:R-:W-:Y:S02]  /*54a0*/  HADD2.F32 R15, -RZ, R31.H1_H1 ;  /* 0x3000001fff0f7230 */ /* 0x000fe40000004100 */
[----:B------:R-:W-:Y:S01]  /*54b0*/  FFMA.FTZ R38, R36, R38, R39 ;  /* 0x0000002624267223 */ /* 0x000fe20000010027 */
[----:B------:R-:W-:Y:S01]  /*54c0*/  HADD2.F32 R11, -RZ, R30.H1_H1 ;  /* 0x3000001eff0b7230 */ /* 0x000fe20000004100 */
[----:B------:R-:W-:Y:S01]  /*54d0*/  LOP3.LUT R0, R0, 0x64006400, RZ, 0xfc, !PT ;  /* 0x6400640000007812 */ /* 0x000fe200078efcff */
[----:B------:R-:W-:-:S02]  /*54e0*/  HADD2.F32 R33, -RZ, R33.H1_H1 ;  /* 0x30000021ff217230 */ /* 0x000fc40000004100 */
[----:B------:R-:W-:Y:S01]  /*54f0*/  FFMA.FTZ R15, R34, R15, R37 ;  /* 0x0000000f220f7223 */ /* 0x000fe20000010025 */
[----:B------:R-:W-:Y:S01]  /*5500*/  LOP3.LUT R7, R28, 0xf000f, RZ, 0xc0, !PT ;  /* 0x000f000f1c077812 */ /* 0x000fe200078ec0ff */
[----:B------:R-:W-:Y:S01]  /*5510*/  FFMA.FTZ R11, R34, R11, R40 ;  /* 0x0000000b220b7223 */ /* 0x000fe20000010028 */
[----:B------:R-:W-:Y:S01]  /*5520*/  LOP3.LUT R35, R10, 0xf000f, RZ, 0xc0, !PT ;  /* 0x000f000f0a237812 */ /* 0x000fe200078ec0ff */
[----:B------:R-:W-:Y:S01]  /*5530*/  FFMA.FTZ R34, R34, R33, R38 ;  /* 0x0000002122227223 */ /* 0x000fe20000010026 */
[----:B------:R-:W-:Y:S01]  /*5540*/  LOP3.LUT R33, R29, 0xf000f, RZ, 0xc0, !PT ;  /* 0x000f000f1d217812 */ /* 0x000fe200078ec0ff */
[----:B------:R-:W-:Y:S01]  /*5550*/  HADD2 R31, R0, -1032, -1032 ;  /* 0xe408e408001f7430 */ /* 0x000fe20000000000 */
[----:B------:R-:W-:Y:S01]  /*5560*/  LOP3.LUT R0, R7, 0x64006400, RZ, 0xfc, !PT ;  /* 0x6400640007007812 */ /* 0x000fe200078efcff */
[--C-:B0-----:R-:W-:Y:S01]  /*5570*/  HADD2.F32 R30, -RZ, R12.reuse.H0_H0 ;  /* 0x2000000cff1e7230 */ /* 0x101fe20000004100 */
[----:B------:R-:W-:Y:S01]  /*5580*/  LOP3.LUT R33, R33, 0x64006400, RZ, 0xfc, !PT ;  /* 0x6400640021217812 */ /* 0x000fe200078efcff */
[----:B------:R-:W-:Y:S01]  /*5590*/  HADD2.F32 R12, -RZ, R12.H1_H1 ;  /* 0x3000000cff0c7230 */ /* 0x000fe20000004100 */
[----:B------:R-:W-:Y:S01]  /*55a0*/  LOP3.LUT R36, R35, 0x64006400, RZ, 0xfc, !PT ;  /* 0x6400640023247812 */ /* 0x000fe200078efcff */
[----:B------:R-:W-:-:S02]  /*55b0*/  HADD2.F32 R38, -RZ, R31.H0_H0 ;  /* 0x2000001fff267230 */ /* 0x000fc40000004100 */
[----:B------:R-:W-:Y:S02]  /*55c0*/  HADD2 R35, R0, -1032, -1032 ;  /* 0xe408e40800237430 */ /* 0x000fe40000000000 */
[----:B------:R-:W-:Y:S02]  /*55d0*/  HADD2.F32 R31, -RZ, R31.H1_H1 ;  /* 0x3000001fff1f7230 */ /* 0x000fe40000004100 */
[----:B------:R-:W-:Y:S01]  /*55e0*/  HADD2 R33, R33, -1032, -1032 ;  /* 0xe408e40821217430 */ /* 0x000fe20000000000 */
[----:B------:R-:W-:Y:S01]  /*55f0*/  LOP3.LUT R29, R29, 0xf000f0, RZ, 0xc0, !PT ;  /* 0x00f000f01d1d7812 */ /* 0x000fe200078ec0ff */
[----:B------:R-:W-:Y:S02]  /*5600*/  HADD2 R0, R36, -1032, -1032 ;  /* 0xe408e40824007430 */ /* 0x000fe40000000000 */
[----:B------:R-:W-:Y:S01]  /*5610*/  FFMA.FTZ R38, R38, R30, R9 ;  /* 0x0000001e26267223 */ /* 0x000fe20000010009 */
[----:B------:R-:W-:Y:S01]  /*5620*/  HADD2.F32 R9, -RZ, R35.H0_H0 ;  /* 0x20000023ff097230 */ /* 0x000fe20000004100 */
[----:B------:R-:W-:Y:S01]  /*5630*/  LOP3.LUT R28, R28, 0xf000f0, RZ, 0xc0, !PT ;  /* 0x00f000f01c1c7812 */ /* 0x000fe200078ec0ff */
[----:B------:R-:W-:Y:S01]  /*5640*/  HADD2.F32 R36, -RZ, R33.H0_H0 ;  /* 0x20000021ff247230 */ /* 0x000fe20000004100 */
[----:B------:R-:W-:Y:S01]  /*5650*/  LOP3.LUT R40, R29, 0x64006400, RZ, 0xfc, !PT ;  /* 0x640064001d287812 */ /* 0x000fe200078efcff */
[----:B------:R-:W-:-:S02]  /*5660*/  HADD2.F32 R37, -RZ, R0.H0_H0 ;  /* 0x20000000ff257230 */ /* 0x000fc40000004100 */
[C---:B------:R-:W-:Y:S01]  /*5670*/  FFMA.FTZ R9, R30.reuse, R9, R15 ;  /* 0x000000091e097223 */ /* 0x040fe2000001000f */
[----:B------:R-:W-:Y:S02]  /*5680*/  HADD2.F32 R35, -RZ, R35.H1_H1 ;  /* 0x30000023ff237230 */ /* 0x000fe40000004100 */
[C---:B------:R-:W-:Y:S01]  /*5690*/  FFMA.FTZ R15, R30.reuse, R36, R11 ;  /* 0x000000241e0f7223 */ /* 0x040fe2000001000b */
[----:B------:R-:W-:Y:S02]  /*56a0*/  HADD2.F32 R33, -RZ, R33.H1_H1 ;  /* 0x30000021ff217230 */ /* 0x000fe40000004100 */
[----:B------:R-:W-:Y:S01]  /*56b0*/  FFMA.FTZ R11, R30, R37, R34 ;  /* 0x000000251e0b7223 */ /* 0x000fe20000010022 */
[----:B------:R-:W-:Y:S01]  /*56c0*/  FFMA.FTZ R34, R31, R12, R38 ;  /* 0x0000000c1f227223 */ /* 0x000fe20000010026 */
[----:B------:R-:W-:Y:S01]  /*56d0*/  FFMA.FTZ R30, R12, R35, R9 ;  /* 0x000000230c1e7223 */ /* 0x000fe20000010009 */
[----:B------:R-:W-:Y:S01]  /*56e0*/  LOP3.LUT R31, R8, 0xf000f0, RZ, 0xc0, !PT ;  /* 0x00f000f0081f7812 */ /* 0x000fe200078ec0ff */
[----:B------:R-:W-:Y:S01]  /*56f0*/  HADD2.F32 R35, -RZ, R0.H1_H1 ;  /* 0x30000000ff237230 */ /* 0x000fe20000004100 */
[----:B------:R-:W0:Y:S01]  /*5700*/  LDS.64 R8, [UR4+0x30] ;  /* 0x00003004ff087984 */ /* 0x000e220008000a00 */
[----:B------:R-:W-:Y:S01]  /*5710*/  LOP3.LUT R38, R28, 0x64006400, RZ, 0xfc, !PT ;  /* 0x640064001c267812 */ /* 0x000fe200078efcff */
[----:B------:R-:W-:Y:S01]  /*5720*/  FFMA.FTZ R28, R12, R33, R15 ;  /* 0x000000210c1c7223 */ /* 0x000fe2000001000f */
[----:B------:R-:W-:Y:S01]  /*5730*/  LOP3.LUT R36, R31, 0x64006400, RZ, 0xfc, !PT ;  /* 0x640064001f247812 */ /* 0x000fe200078efcff */
[----:B------:R-:W-:Y:S01]  /*5740*/  HADD2.F32 R7, -RZ, R13.H0_H0 ;  /* 0x2000000dff077230 */ /* 0x000fe20000004100 */
[----:B------:R-:W-:Y:S01]  /*5750*/  LOP3.LUT R31, R10, 0xf000f0, RZ, 0xc0, !PT ;  /* 0x00f000f00a1f7812 */ /* 0x000fe200078ec0ff */
[----:B------:R-:W-:-:S02]  /*5760*/  HFMA2 R15, R38, R3.H1_H1, -72, -72 ;  /* 0xd480d480260f7431 */ /* 0x000fc40000060003 */
[----:B------:R-:W-:Y:S01]  /*5770*/  FFMA.FTZ R12, R12, R35, R11 ;  /* 0x000000230c0c7223 */ /* 0x000fe2000001000b */
[-C--:B------:R-:W-:Y:S01]  /*5780*/  HFMA2 R29, R36, R3.reuse.H1_H1, -72, -72 ;  /* 0xd480d480241d7431 */ /* 0x080fe20000060003 */
[----:B------:R-:W-:Y:S01]  /*5790*/  LOP3.LUT R36, R31, 0x64006400, RZ, 0xfc, !PT ;  /* 0x640064001f247812 */ /* 0x000fe200078efcff */
[-C--:B------:R-:W-:Y:S02]  /*57a0*/  HFMA2 R10, R40, R3.reuse.H1_H1, -72, -72 ;  /* 0xd480d480280a7431 */ /* 0x080fe40000060003 */
[----:B------:R-:W-:Y:S02]  /*57b0*/  HADD2.F32 R0, -RZ, R15.H0_H0 ;  /* 0x2000000fff007230 */ /* 0x000fe40000004100 */
[----:B------:R-:W-:Y:S02]  /*57c0*/  HADD2.F32 R31, -RZ, R29.H0_H0 ;  /* 0x2000001dff1f7230 */ /* 0x000fe40000004100 */
[----:B------:R-:W-:Y:S02]  /*57d0*/  HFMA2 R36, R36, R3.H1_H1, -72, -72 ;  /* 0xd480d48024247431 */ /* 0x000fe40000060003 */
[----:B------:R-:W-:-:S02]  /*57e0*/  HADD2.F32 R33, -RZ, R10.H0_H0 ;  /* 0x2000000aff217230 */ /* 0x000fc40000004100 */
[----:B------:R-:W-:Y:S01]  /*57f0*/  FFMA.FTZ R30, R7, R0, R30 ;  /* 0x00000000071e7223 */ /* 0x000fe2000001001e */
[----:B------:R-:W-:Y:S02]  /*5800*/  HADD2.F32 R13, -RZ, R13.H1_H1 ;  /* 0x3000000dff0d7230 */ /* 0x000fe40000004100 */
[----:B------:R-:W-:Y:S01]  /*5810*/  FFMA.FTZ R31, R31, R7, R34 ;  /* 0x000000071f1f7223 */ /* 0x000fe20000010022 */
[--C-:B------:R-:W-:Y:S02]  /*5820*/  HADD2.F32 R11, -RZ, R36.reuse.H0_H0 ;  /* 0x20000024ff0b7230 */ /* 0x100fe40000004100 */
[----:B------:R-:W-:Y:S01]  /*5830*/  FFMA.FTZ R33, R7, R33, R28 ;  /* 0x0000002107217223 */ /* 0x000fe2000001001c */
[----:B------:R-:W-:Y:S01]  /*5840*/  HADD2.F32 R36, -RZ, R36.H1_H1 ;  /* 0x30000024ff247230 */ /* 0x000fe20000004100 */
[----:B----4-:R-:W-:Y:S01]  /*5850*/  LOP3.LUT R34, R19, 0xf000f0, RZ, 0xc0, !PT ;  /* 0x00f000f013227812 */ /* 0x010fe200078ec0ff */
[----:B------:R-:W-:Y:S02]  /*5860*/  HADD2.F32 R28, -RZ, R29.H1_H1 ;  /* 0x3000001dff1c7230 */ /* 0x000fe40000004100 */
[----:B------:R-:W-:Y:S01]  /*5870*/  FFMA.FTZ R11, R7, R11, R12 ;  /* 0x0000000b070b7223 */ /* 0x000fe2000001000c */
[----:B------:R-:W-:Y:S01]  /*5880*/  HADD2.F32 R0, -RZ, R15.H1_H1 ;  /* 0x3000000fff007230 */ /* 0x000fe20000004100 */
[----:B------:R-:W-:Y:S01]  /*5890*/  LOP3.LUT R7, R16, 0xf000f, RZ, 0xc0, !PT ;  /* 0x000f000f10077812 */ /* 0x000fe200078ec0ff */
[----:B------:R-:W-:-:S02]  /*58a0*/  HADD2.F32 R10, -RZ, R10.H1_H1 ;  /* 0x3000000aff0a7230 */ /* 0x000fc40000004100 */
[C---:B------:R-:W-:Y:S01]  /*58b0*/  FFMA.FTZ R29, R13.reuse, R36, R11 ;  /* 0x000000240d1d7223 */ /* 0x040fe2000001000b */
[----:B------:R-:W-:Y:S01]  /*58c0*/  FFMA.FTZ R28, R28, R13, R31 ;  /* 0x0000000d1c1c7223 */ /* 0x000fe2000001001f */
[----:B------:R-:W-:Y:S01]  /*58d0*/  FFMA.FTZ R15, R13, R0, R30 ;  /* 0x000000000d0f7223 */ /* 0x000fe2000001001e */
        /* <DEDUP_REMOVED lines=9> */
[----:B0-----:R-:W-:Y:S01]  /*5970*/  HADD2.F32 R0, -RZ, R8.H0_H0 ;  /* 0x20000008ff007230 */ /* 0x001fe20000004100 */
[----:B------:R-:W-:Y:S01]  /*5980*/  LOP3.LUT R12, R12, 0x64006400, RZ, 0xfc, !PT ;  /* 0x640064000c0c7812 */ /* 0x000fe200078efcff */
[----:B------:R-:W-:Y:S01]  /*5990*/  HADD2 R40, R7, -1032, -1032 ;  /* 0xe408e40807287430 */ /* 0x000fe20000000000 */
[----:B------:R-:W-:Y:S01]  /*59a0*/  LOP3.LUT R13, R13, 0x64006400, RZ, 0xfc, !PT ;  /* 0x640064000d0d7812 */ /* 0x000fe200078efcff */
[----:B------:R-:W-:-:S02]  /*59b0*/  HADD2 R38, R11, -1032, -1032 ;  /* 0xe408e4080b267430 */ /* 0x000fc40000000000 */
[----:B------:R-:W-:Y:S02]  /*59c0*/  HADD2.F32 R35, -RZ, R8.H1_H1 ;  /* 0x30000008ff237230 */ /* 0x000fe40000004100 */
[----:B------:R-:W-:Y:S02]  /*59d0*/  HADD2 R39, R12, -1032, -1032 ;  /* 0xe408e4080c277430 */ /* 0x000fe40000000000 */
[--C-:B------:R-:W-:Y:S02]  /*59e0*/  HADD2.F32 R36, -RZ, R9.reuse.H0_H0 ;  /* 0x20000009ff247230 */ /* 0x100fe40000004100 */
[----:B------:R-:W-:Y:S02]  /*59f0*/  HADD2 R37, R13, -1032, -1032 ;  /* 0xe408e4080d257430 */ /* 0x000fe40000000000 */
[----:B------:R-:W-:Y:S01]  /*5a00*/  HADD2.F32 R8, -RZ, R9.H1_H1 ;  /* 0x30000009ff087230 */ /* 0x000fe20000004100 */
[----:B------:R-:W-:Y:S01]  /*5a10*/  LOP3.LUT R33, R18, 0xf000f0, RZ, 0xc0, !PT ;  /* 0x00f000f012217812 */ /* 0x000fe200078ec0ff */
[----:B------:R-:W-:Y:S01]  /*5a20*/  HADD2.F32 R9, -RZ, R40.H0_H0 ;  /* 0x20000028ff097230 */ /* 0x000fe20000004100 */
[----:B------:R-:W-:Y:S01]  /*5a30*/  LOP3.LUT R30, R16, 0xf000f0, RZ, 0xc0, !PT ;  /* 0x00f000f0101e7812 */ /* 0x000fe200078ec0ff */
        /* <DEDUP_REMOVED lines=8> */
[----:B------:R-:W0:Y:S01]  /*5ac0*/  LDS.64 R12, [UR4+0x38] ;  /* 0x00003804ff0c7984 */ /* 0x000e220008000a00 */
[----:B------:R-:W-:Y:S01]  /*5ad0*/  FFMA.FTZ R0, R0, R7, RZ ;  /* 0x0000000700007223 */ /* 0x000fe200000100ff */
[----:B------:R-:W-:Y:S01]  /*5ae0*/  LOP3.LUT R30, R30, 0x64006400, RZ, 0xfc, !PT ;  /* 0x640064001e1e7812 */ /* 0x000fe200078efcff */
[----:B------:R-:W-:Y:S01]  /*5af0*/  FFMA.FTZ R7, R44, R35, R9 ;  /* 0x000000232c077223 */ /* 0x000fe20000010009 */
[----:B------:R-:W-:Y:S01]  /*5b00*/  LOP3.LUT R44, R33, 0x64006400, RZ, 0xfc, !PT ;  /* 0x64006400212c7812 */ /* 0x000fe200078efcff */
[----:B------:R-:W-:Y:S01]  /*5b10*/  HADD2.F32 R9, -RZ, R38.H1_H1 ;  /* 0x30000026ff097230 */ /* 0x000fe20000004100 */
[----:B------:R-:W-:Y:S01]  /*5b20*/  LOP3.LUT R38, R31, 0x64006400, RZ, 0xfc, !PT ;  /* 0x640064001f267812 */ /* 0x000fe200078efcff */
[----:B------:R-:W-:-:S02]  /*5b30*/  HADD2.F32 R11, -RZ, R39.H1_H1 ;  /* 0x30000027ff0b7230 */ /* 0x000fc40000004100 */
[-C--:B------:R-:W-:Y:S01]  /*5b40*/  HFMA2 R31, R30, R3.reuse.H1_H1, -72, -72 ;  /* 0xd480d4801e1f7431 */ /* 0x080fe20000060003 */
[----:B------:R-:W-:Y:S01]  /*5b50*/  LOP3.LUT R34, R34, 0x64006400, RZ, 0xfc, !PT ;  /* 0x6400640022227812 */ /* 0x000fe200078efcff */
[-C--:B------:R-:W-:Y:S02]  /*5b60*/  HFMA2 R33, R44, R3.reuse.H1_H1, -72, -72 ;  /* 0xd480d4802c217431 */ /* 0x080fe40000060003 */
[----:B------:R-:W-:Y:S02]  /*5b70*/  HADD2.F32 R39, -RZ, R37.H1_H1 ;  /* 0x30000025ff277230 */ /* 0x000fe40000004100 */
[-C--:B------:R-:W-:Y:S02]  /*5b80*/  HFMA2 R30, R38, R3.reuse.H1_H1, -72, -72 ;  /* 0xd480d480261e7431 */ /* 0x080fe40000060003 */
[----:B------:R-:W-:Y:S01]  /*5b90*/  FFMA.FTZ R11, R35, R11, R40 ;  /* 0x0000000b230b7223 */ /* 0x000fe20000010028 */
[----:B------:R-:W-:Y:S02]  /*5ba0*/  HFMA2 R34, R34, R3.H1_H1, -72, -72 ;  /* 0xd480d48022227431 */ /* 0x000fe40000060003 */
        /* <DEDUP_REMOVED lines=8> */
[----:B------:R-:W-:-:S02]  /*5c30*/  HADD2.F32 R9, -RZ, R30.H1_H1 ;  /* 0x3000001eff097230 */ /* 0x000fc40000004100 */
        /* <DEDUP_REMOVED lines=16> */
[--C-:B0-----:R-:W-:Y:S01]  /*5d40*/  HADD2.F32 R11, -RZ, R12.reuse.H0_H0 ;  /* 0x2000000cff0b7230 */ /* 0x101fe20000004100 */
[----:B------:R-:W-:Y:S01]  /*5d50*/  LOP3.LUT R31, R18, 0xf000f, RZ, 0xc0, !PT ;  /* 0x000f000f121f7812 */ /* 0x000fe200078ec0ff */
[----:B------:R-:W-:Y:S01]  /*5d60*/  HADD2.F32 R12, -RZ, R12.H1_H1 ;  /* 0x3000000cff0c7230 */ /* 0x000fe20000004100 */
        /* <DEDUP_REMOVED lines=10> */
[----:B------:R-:W-:Y:S02]  /*5e10*/  HADD2 R7, R36, -1032, -1032 ;  /* 0xe408e40824077430 */ /* 0x000fe40000000000 */
[----:B------:R-:W-:Y:S01]  /*5e20*/  HADD2.F32 R41, -RZ, R33.H0_H0 ;  /* 0x20000021ff297230 */ /* 0x000fe20000004100 */
[----:B------:R-:W-:Y:S01]  /*5e30*/  LOP3.LUT R18, R18, 0xf000f0, RZ, 0xc0, !PT ;  /* 0x00f000f012127812 */ /* 0x000fe200078ec0ff */
[----:B------:R-:W-:Y:S02]  /*5e40*/  HADD2.F32 R36, -RZ, R35.H0_H0 ;  /* 0x20000023ff247230 */ /* 0x000fe40000004100 */
[----:B------:R-:W-:Y:S01]  /*5e50*/  FFMA.FTZ R39, R39, R11, R34 ;  /* 0x0000000b27277223 */ /* 0x000fe20000010022 */
[----:B------:R-:W-:Y:S02]  /*5e60*/  HADD2.F32 R43, -RZ, R7.H0_H0 ;  /* 0x20000007ff2b7230 */ /* 0x000fe40000004100 */
[----:B------:R-:W-:Y:S01]  /*5e70*/  FFMA.FTZ R41, R11, R41, R30 ;  /* 0x000000290b297223 */ /* 0x000fe2000001001e */
[----:B------:R-:W-:-:S02]  /*5e80*/  HADD2.F32 R30, -RZ, R31.H1_H1 ;  /* 0x3000001fff1e7230 */ /* 0x000fc40000004100 */
[----:B------:R-:W-:Y:S01]  /*5e90*/  FFMA.FTZ R37, R11, R36, R9 ;  /* 0x000000240b257223 */ /* 0x000fe20000010009 */
[----:B------:R-:W-:Y:S01]  /*5ea0*/  LOP3.LUT R19, R19, 0xf000f0, RZ, 0xc0, !PT ;  /* 0x00f000f013137812 */ /* 0x000fe200078ec0ff */
[----:B------:R-:W-:Y:S01]  /*5eb0*/  FFMA.FTZ R11, R11, R43, R8 ;  /* 0x0000002b0b0b7223 */ /* 0x000fe20000010008 */
[----:B------:R-:W-:Y:S01]  /*5ec0*/  LOP3.LUT R8, R17, 0xf000f0, RZ, 0xc0, !PT ;  /* 0x00f000f011087812 */ /* 0x000fe200078ec0ff */
[----:B------:R-:W-:Y:S01]  /*5ed0*/  HADD2.F32 R33, -RZ, R33.H1_H1 ;  /* 0x30000021ff217230 */ /* 0x000fe20000004100 */
[----:B------:R-:W-:Y:S01]  /*5ee0*/  LOP3.LUT R16, R16, 0x64006400, RZ, 0xfc, !PT ;  /* 0x6400640010107812 */ /* 0x000fe200078efcff */
[----:B------:R-:W-:Y:S01]  /*5ef0*/  FFMA.FTZ R9, R30, R12, R39 ;  /* 0x0000000c1e097223 */ /* 0x000fe20000010027 */
[----:B------:R-:W-:Y:S01]  /*5f00*/  LOP3.LUT R8, R8, 0x64006400, RZ, 0xfc, !PT ;  /* 0x6400640008087812 */ /* 0x000fe200078efcff */
[----:B------:R-:W-:Y:S01]  /*5f10*/  HADD2.F32 R34, -RZ, R35.H1_H1 ;  /* 0x30000023ff227230 */ /* 0x000fe20000004100 */
[----:B------:R-:W-:Y:S01]  /*5f20*/  LOP3.LUT R18, R18, 0x64006400, RZ, 0xfc, !PT ;  /* 0x6400640012127812 */ /* 0x000fe200078efcff */
[----:B------:R-:W-:Y:S01]  /*5f30*/  FFMA.FTZ R17, R12, R33, R41 ;  /* 0x000000210c117223 */ /* 0x000fe20000010029 */
[----:B------:R-:W-:Y:S01]  /*5f40*/  LOP3.LUT R30, R19, 0x64006400, RZ, 0xfc, !PT ;  /* 0x64006400131e7812 */ /* 0x000fe200078efcff */
[----:B------:R-:W-:-:S02]  /*5f50*/  HFMA2 R16, R16, R3.H1_H1, -72, -72 ;  /* 0xd480d48010107431 */ /* 0x000fc40000060003 */
[----:B------:R-:W-:Y:S02]  /*5f60*/  HADD2.F32 R33, -RZ, R7.H1_H1 ;  /* 0x30000007ff217230 */ /* 0x000fe40000004100 */
[-C--:B------:R-:W-:Y:S02]  /*5f70*/  HFMA2 R8, R8, R3.reuse.H1_H1, -72, -72 ;  /* 0xd480d48008087431 */ /* 0x080fe40000060003 */
[----:B------:R-:W-:Y:S01]  /*5f80*/  FFMA.FTZ R31, R12, R34, R37 ;  /* 0x000000220c1f7223 */ /* 0x000fe20000010025 */
[-C--:B------:R-:W-:Y:S02]  /*5f90*/  HFMA2 R18, R18, R3.reuse.H1_H1, -72, -72 ;  /* 0xd480d48012127431 */ /* 0x080fe40000060003 */
[----:B------:R-:W-:Y:S02]  /*5fa0*/  HADD2.F32 R0, -RZ, R13.H0_H0 ;  /* 0x2000000dff007230 */ /* 0x000fe40000004100 */
[----:B------:R-:W-:Y:S02]  /*5fb0*/  HFMA2 R7, R30, R3.H1_H1, -72, -72 ;  /* 0xd480d4801e077431 */ /* 0x000fe40000060003 */
[----:B------:R-:W-:-:S02]  /*5fc0*/  HADD2.F32 R34, -RZ, R16.H0_H0 ;  /* 0x20000010ff227230 */ /* 0x000fc40000004100 */
[----:B------:R-:W-:Y:S01]  /*5fd0*/  FFMA.FTZ R33, R12, R33, R11 ;  /* 0x000000210c217223 */ /* 0x000fe2000001000b */
[----:B------:R-:W-:Y:S01]  /*5fe0*/  HADD2.F32 R19, -RZ, R8.H0_H0 ;  /* 0x20000008ff137230 */ /* 0x000fe20000004100 */
[----:B------:R-:W-:Y:S01]  /*5ff0*/  F2FP.F16.F32.PACK_AB R28, RZ, R28 ;  /* 0x0000001cff1c723e */ /* 0x000fe200000000ff */
        /* <DEDUP_REMOVED lines=9> */
[----:B------:R-:W-:Y:S01]  /*6090*/  F2FP.F16.F32.PACK_AB R15, RZ, R15 ;  /* 0x0000000fff0f723e */ /* 0x000fe200000000ff */
[----:B------:R-:W-:Y:S02]  /*60a0*/  HADD2.F32 R18, -RZ, R18.H1_H1 ;  /* 0x30000012ff127230 */ /* 0x000fe40000004100 */
[----:B------:R-:W-:Y:S01]  /*60b0*/  FFMA.FTZ R16, R16, R13, R9 ;  /* 0x0000000d10107223 */ /* 0x000fe20000010009 */
[----:B------:R-:W-:Y:S02]  /*60c0*/  HADD2.F32 R0, -RZ, R7.H1_H1 ;  /* 0x30000007ff007230 */ /* 0x000fe40000004100 */
[C---:B------:R-:W-:Y:S01]  /*60d0*/  FFMA.FTZ R9, R13.reuse, R8, R12 ;  /* 0x000000080d097223 */ /* 0x040fe2000001000c */
[----:B------:R-:W-:Y:S01]  /*60e0*/  PRMT R28, R28, 0x5410, R15 ;  /* 0x000054101c1c7816 */ /* 0x000fe2000000000f */
        /* <DEDUP_REMOVED lines=19> */
.L_x_5102:
        /* <DEDUP_REMOVED lines=8> */
.L_x_5101:
[----:B------:R-:W-:Y:S01]  /*62a0*/  ISETP.GE.AND P0, PT, R25, R24, PT ;  /* 0x000000181900720c */ /* 0x000fe20003f06270 */
[----:B------:R-:W-:-:S03]  /*62b0*/  ULDC UR5, c[0x0][0x268] ;  /* 0x00009a0000057ab9 */ /* 0x000fc60000000800 */
[----:B------:R-:W-:Y:S01]  /*62c0*/  ISETP.GE.OR P0, PT, R25, UR5, P0 ;  /* 0x0000000519007c0c */ /* 0x000fe20008706670 */
[----:B------:R-:W-:-:S12]  /*62d0*/  ULDC UR5, c[0x0][0x268] ;  /* 0x00009a0000057ab9 */ /* 0x000fd80000000800 */
[----:B------:R-:W-:Y:S05]  /*62e0*/  @P0 BRA `(.L_x_5104) ;  /* 0x0000001000fc0947 */ /* 0x000fea0003800000 */
.L_x_5106:
[----:B0-----:R-:W0:Y:S01]  /*62f0*/  LDC R7, c[0x0][0x23c] ;  /* 0x00008f00ff077b82 */ /* 0x001e220000000800 */
[----:B-----5:R3:W5:Y:S01]  /*6300*/  LDG.E.128.CONSTANT R20, desc[UR6][R26.64] ;  /* 0x000000061a147981 */ /* 0x020762000c1e9d00 */
[----:B0-----:R-:W-:-:S05]  /*6310*/  IMAD.WIDE R12, R7, 0x4, R26 ;  /* 0x00000004070c7825 */ /* 0x001fca00078e021a */
[----:B------:R0:W5:Y:S01]  /*6320*/  LDG.E.128.CONSTANT R8, desc[UR6][R12.64] ;  /* 0x000000060c087981 */ /* 0x000162000c1e9d00 */
[----:B------:R-:W-:Y:S01]  /*6330*/  IMAD.WIDE R14, R7, 0x4, R12 ;  /* 0x00000004070e7825 */ /* 0x000fe200078e020c */
[----:B------:R-:W-:-:S04]  /*6340*/  IADD3 R25, R25, 0x20, RZ ;  /* 0x0000002019197810 */ /* 0x000fc80007ffe0ff */
[----:B------:R-:W-:Y:S01]  /*6350*/  ISETP.GE.AND P0, PT, R25, UR5, PT ;  /* 0x0000000519007c0c */ /* 0x000fe2000bf06270 */
[----:B---3--:R-:W-:Y:S01]  /*6360*/  IMAD.WIDE R26, R7, 0x4, R14 ;  /* 0x00000004071a7825 */ /* 0x008fe200078e020e */
[----:B------:R-:W-:Y:S11]  /*6370*/  @!P1 BRA `(.L_x_5105) ;  /* 0x0000001000cc9947 */ /* 0x000ff60003800000 */
[----:B0-----:R-:W3:Y:S01]  /*6380*/  LDG.E.128.CONSTANT R12, desc[UR6][R14.64] ;  /* 0x000000060e0c7981 */ /* 0x001ee2000c1e9d00 */
[----:B-----5:R-:W-:Y:S01]  /*6390*/  SHF.R.U32.HI R16, RZ, 0xf, R21 ;  /* 0x0000000fff107819 */ /* 0x020fe20000011615 */
[----:B-1----:R-:W-:Y:S01]  /*63a0*/  HFMA2.MMA R30, -RZ, RZ, 0, 0.015625 ;  /* 0x00002400ff1e7435 */ /* 0x002fe200000001ff */
[----:B------:R-:W-:Y:S02]  /*63b0*/  MOV R17, 0x3000 ;  /* 0x0000300000117802 */ /* 0x000fe40000000f00 */
[----:B------:R-:W-:Y:S02]  /*63c0*/  LOP3.LUT R28, R16, 0x10001, RZ, 0xc0, !PT ;  /* 0x00010001101c7812 */ /* 0x000fe400078ec0ff */
[----:B--2---:R-:W-:Y:S02]  /*63d0*/  PRMT R4, R4, 0x5410, R17 ;  /* 0x0000541004047816 */ /* 0x004fe40000000011 */
        /* <DEDUP_REMOVED lines=93> */
[-C--:B------:R-:W-:Y:S01]  /*69b0*/  HFMA2.MMA R17, R40, R19.reuse, R17 ;  /* 0x0000001328117235 */ /* 0x080fe20000000011 */
[----:B------:R-:W-:Y:S01]  /*69c0*/  HFMA2 R41, R41, R4.H1_H1, -132, -132 ;  /* 0xd820d82029297431 */ /* 0x000fe20000060004 */
[-C--:B------:R-:W-:Y:S01]  /*69d0*/  HFMA2.MMA R33, R38, R19.reuse, R37 ;  /* 0x0000001326217235 */ /* 0x080fe20000000025 */
[----:B------:R-:W-:Y:S01]  /*69e0*/  HFMA2 R18, R18, R3.H1_H1, -20, -20 ;  /* 0xcd00cd0012127431 */ /* 0x000fe20000060003 */
[----:B------:R-:W-:Y:S01]  /*69f0*/  LOP3.LUT R32, R32, 0x64006400, RZ, 0xfc, !PT ;  /* 0x6400640020207812 */ /* 0x000fe200078efcff */
[----:B------:R-:W-:Y:S01]  /*6a00*/  HFMA2.MMA R36, R39, R19, R36 ;  /* 0x0000001327247235 */ /* 0x000fe20000000024 */
[----:B------:R-:W-:Y:S01]  /*6a10*/  LOP3.LUT R34, R34, 0x1c001c0, RZ, 0xc0, !PT ;  /* 0x01c001c022227812 */ /* 0x000fe200078ec0ff */
[----:B------:R-:W-:Y:S01]  /*6a20*/  HFMA2 R16, R41, R19, R16 ;  /* 0x0000001329107231 */ /* 0x000fe20000000010 */
[----:B------:R-:W-:Y:S01]  /*6a30*/  LOP3.LUT R35, R35, 0x1c001c0, RZ, 0xc0, !PT ;  /* 0x01c001c023237812 */ /* 0x000fe200078ec0ff */
[----:B------:R-:W-:Y:S01]  /*6a40*/  HFMA2 R38, R32, R3.H1_H1, -20, -20 ;  /* 0xcd00cd0020267431 */ /* 0x000fe20000060003 */
[----:B0-----:R-:W-:Y:S01]  /*6a50*/  HFMA2.MMA R33, R18, R20, R33 ;  /* 0x0000001412217235 */ /* 0x001fe20000000021 */
        /* <DEDUP_REMOVED lines=44> */
[----:B------:R-:W-:Y:S02]  /*6d20*/  LOP3.LUT R37, R37, 0x64006400, RZ, 0xfc, !PT ;  /* 0x6400640025257812 */ /* 0x000fe400078efcff */
        /* <DEDUP_REMOVED lines=17> */
[----:B------:R-:W-:Y:S01]  /*6e40*/  HFMA2.MMA R32, R39, R23, R32 ;  /* 0x0000001727207235 */ /* 0x000fe20000000020 */
        /* <DEDUP_REMOVED lines=8> */
[----:B0-----:R-:W-:Y:S01]  /*6ed0*/  HFMA2 R36, R36, R16, R33 ;  /* 0x0000001024247231 */ /* 0x001fe20000000021 */
[----:B------:R-:W-:Y:S01]  /*6ee0*/  LOP3.LUT R33, R11, 0x380038, RZ, 0xc0, !PT ;  /* 0x003800380b217812 */ /* 0x000fe200078ec0ff */
[----:B------:R-:W-:Y:S01]  /*6ef0*/  HADD2 R39, R38, -1028, -1028 ;  /* 0xe404e40426277430 */ /* 0x000fe20000000000 */
[----:B------:R-:W-:Y:S01]  /*6f00*/  LOP3.LUT R42, R10, 0x1c001c0, RZ, 0xc0, !PT ;  /* 0x01c001c00a2a7812 */ /* 0x000fe200078ec0ff */
[----:B------:R-:W-:Y:S01]  /*6f10*/  HFMA2 R37, R37, R4.H1_H1, -132, -132 ;  /* 0xd820d82025257431 */ /* 0x000fe20000060004 */
[----:B------:R-:W-:Y:S01]  /*6f20*/  LOP3.LUT R41, R33, 0x64006400, RZ, 0xfc, !PT ;  /* 0x6400640021297812 */ /* 0x000fe200078efcff */
[----:B------:R-:W-:Y:S01]  /*6f30*/  HFMA2.MMA R22, R35, R16, R22 ;  /* 0x0000001023167235 */ /* 0x000fe20000000016 */
[----:B------:R-:W-:Y:S01]  /*6f40*/  LOP3.LUT R8, R8, 0x64006400, RZ, 0xfc, !PT ;  /* 0x6400640008087812 */ /* 0x000fe200078efcff */
[----:B------:R-:W-:Y:S01]  /*6f50*/  HFMA2 R35, R37, R16, R32 ;  /* 0x0000001025237231 */ /* 0x000fe20000000020 */
[----:B------:R-:W-:Y:S01]  /*6f60*/  LOP3.LUT R10, R9, 0x64006400, RZ, 0xfc, !PT ;  /* 0x64006400090a7812 */ /* 0x000fe200078efcff */
[----:B------:R-:W-:Y:S01]  /*6f70*/  HFMA2.MMA R40, R39, R23, R34 ;  /* 0x0000001727287235 */ /* 0x000fe20000000022 */
[C---:B------:R-:W-:Y:S01]  /*6f80*/  LOP3.LUT R21, R12.reuse, 0x380038, RZ, 0xc0, !PT ;  /* 0x003800380c157812 */ /* 0x040fe200078ec0ff */
[----:B------:R-:W-:Y:S01]  /*6f90*/  HFMA2 R41, R41, R4.H1_H1, -132, -132 ;  /* 0xd820d82029297431 */ /* 0x000fe20000060004 */
[----:B------:R-:W-:Y:S01]  /*6fa0*/  SHF.R.U32.HI R20, RZ, 0x6, R12 ;  /* 0x00000006ff147819 */ /* 0x000fe2000001160c */
[----:B------:R-:W-:Y:S01]  /*6fb0*/  HFMA2 R9, R8, R3.H1_H1, -20, -20 ;  /* 0xcd00cd0008097431 */ /* 0x000fe20000060003 */
[----:B------:R-:W-:-:S02]  /*6fc0*/  LOP3.LUT R37, R12, 0x70007, RZ, 0xc0, !PT ;  /* 0x000700070c257812 */ /* 0x000fc400078ec0ff */
[C---:B------:R-:W-:Y:S01]  /*6fd0*/  LOP3.LUT R23, R13.reuse, 0x380038, RZ, 0xc0, !PT ;  /* 0x003800380d177812 */ /* 0x040fe200078ec0ff */
[----:B------:R-:W-:Y:S01]  /*6fe0*/  HFMA2.MMA R40, R41, R16, R40 ;  /* 0x0000001029287235 */ /* 0x000fe20000000028 */
[----:B------:R-:W-:Y:S01]  /*6ff0*/  SHF.R.U32.HI R12, RZ, 0x6, R13 ;  /* 0x00000006ff0c7819 */ /* 0x000fe2000001160d */
[----:B------:R-:W-:Y:S01]  /*7000*/  HFMA2.MMA R16, R9, R17, R36 ;  /* 0x0000001109107235 */ /* 0x000fe20000000024 */
[----:B------:R-:W-:Y:S02]  /*7010*/  LOP3.LUT R38, R13, 0x70007, RZ, 0xc0, !PT ;  /* 0x000700070d267812 */ /* 0x000fe400078ec0ff */
[C---:B------:R-:W-:Y:S02]  /*7020*/  LOP3.LUT R32, R14.reuse, 0x380038, RZ, 0xc0, !PT ;  /* 0x003800380e207812 */ /* 0x040fe400078ec0ff */
[----:B------:R-:W-:Y:S02]  /*7030*/  SHF.R.U32.HI R13, RZ, 0x6, R14 ;  /* 0x00000006ff0d7819 */ /* 0x000fe4000001160e */
[----:B------:R-:W-:-:S02]  /*7040*/  LOP3.LUT R39, R14, 0x70007, RZ, 0xc0, !PT ;  /* 0x000700070e277812 */ /* 0x000fc400078ec0ff */
[C---:B------:R-:W-:Y:S02]  /*7050*/  LOP3.LUT R33, R15.reuse, 0x380038, RZ, 0xc0, !PT ;  /* 0x003800380f217812 */ /* 0x040fe400078ec0ff */
[----:B------:R-:W-:Y:S02]  /*7060*/  SHF.R.U32.HI R14, RZ, 0x6, R15 ;  /* 0x00000006ff0e7819 */ /* 0x000fe4000001160f */
[----:B------:R-:W-:Y:S01]  /*7070*/  LOP3.LUT R34, R15, 0x70007, RZ, 0xc0, !PT ;  /* 0x000700070f227812 */ /* 0x000fe200078ec0ff */
[----:B------:R-:W-:Y:S01]  /*7080*/  HFMA2 R15, R10, R3.H1_H1, -20, -20 ;  /* 0xcd00cd000a0f7431 */ /* 0x000fe20000060003 */
[----:B------:R-:W-:Y:S02]  /*7090*/  LOP3.LUT R11, R11, 0x1c001c0, RZ, 0xc0, !PT ;  /* 0x01c001c00b0b7812 */ /* 0x000fe400078ec0ff */
[----:B------:R-:W-:Y:S01]  /*70a0*/  LOP3.LUT R37, R37, 0x64006400, RZ, 0xfc, !PT ;  /* 0x6400640025257812 */ /* 0x000fe200078efcff */
[----:B------:R-:W-:Y:S01]  /*70b0*/  HFMA2 R15, R15, R17, R22 ;  /* 0x000000110f0f7231 */ /* 0x000fe20000000016 */
[----:B------:R-:W-:-:S02]  /*70c0*/  LOP3.LUT R22, R11, 0x64006400, RZ, 0xfc, !PT ;  /* 0x640064000b167812 */ /* 0x000fc400078efcff */
[----:B------:R-:W0:Y:S01]  /*70d0*/  LDS.128 R8, [UR4+0x30] ;  /* 0x00003004ff087984 */ /* 0x000e220008000c00 */
        /* <DEDUP_REMOVED lines=12> */
[----:B------:R-:W-:Y:S01]  /*71a0*/  LOP3.LUT R38, R12, 0x380038, RZ, 0xc0, !PT ;  /* 0x003800380c267812 */ /* 0x000fe200078ec0ff */
[----:B------:R-:W-:Y:S01]  /*71b0*/  HADD2 R36, R39, -1028, -1028 ;  /* 0xe404e40427247430 */ /* 0x000fe20000000000 */
[-C--:B------:R-:W-:Y:S01]  /*71c0*/  HFMA2.MMA R35, R42, R17.reuse, R35 ;  /* 0x000000112a237235 */ /* 0x080fe20000000023 */
[----:B------:R-:W-:Y:S01]  /*71d0*/  LOP3.LUT R39, R32, 0x64006400, RZ, 0xfc, !PT ;  /* 0x6400640020277812 */ /* 0x000fe200078efcff */
[----:B------:R-:W-:Y:S01]  /*71e0*/  HFMA2 R32, R37, R4.H1_H1, -132, -132 ;  /* 0xd820d82025207431 */ /* 0x000fe20000060004 */
[----:B------:R-:W-:Y:S01]  /*71f0*/  HFMA2.MMA R22, R41, R17, R40 ;  /* 0x0000001129167235 */ /* 0x000fe20000000028 */
[----:B------:R-:W-:-:S02]  /*7200*/  LOP3.LUT R23, R12, 0x70007, RZ, 0xc0, !PT ;  /* 0x000700070c177812 */ /* 0x000fc400078ec0ff */
[----:B------:R-:W-:Y:S01]  /*7210*/  LOP3.LUT R37, R38, 0x64006400, RZ, 0xfc, !PT ;  /* 0x6400640026257812 */ /* 0x000fe200078efcff */
[----:B------:R-:W-:Y:S01]  /*7220*/  HFMA2 R38, R43, R4.H1_H1, -132, -132 ;  /* 0xd820d8202b267431 */ /* 0x000fe20000060004 */
[----:B------:R-:W-:Y:S01]  /*7230*/  LOP3.LUT R23, R23, 0x64006400, RZ, 0xfc, !PT ;  /* 0x6400640017177812 */ /* 0x000fe200078efcff */
[----:B------:R-:W-:Y:S01]  /*7240*/  HADD2 R43, R34, -1028, -1028 ;  /* 0xe404e404222b7430 */ /* 0x000fe20000000000 */
[----:B------:R-:W-:Y:S01]  /*7250*/  HFMA2.MMA R15, R32, R19, R15 ;  /* 0x00000013200f7235 */ /* 0x000fe2000000000f */
[----:B------:R-:W-:Y:S01]  /*7260*/  HFMA2 R17, R36, R18, R35 ;  /* 0x0000001224117231 */ /* 0x000fe20000000023 */
[----:B------:R-:W-:Y:S02]  /*7270*/  LOP3.LUT R35, R21, 0x64006400, RZ, 0xfc, !PT ;  /* 0x6400640015237812 */ /* 0x000fe400078efcff */
[C---:B------:R-:W-:Y:S01]  /*7280*/  LOP3.LUT R21, R20.reuse, 0x70007, RZ, 0xc0, !PT ;  /* 0x0007000714157812 */ /* 0x040fe200078ec0ff */
[----:B------:R-:W-:Y:S01]  /*7290*/  HFMA2.MMA R22, R43, R18, R22 ;  /* 0x000000122b167235 */ /* 0x000fe20000000016 */
[----:B------:R-:W-:Y:S01]  /*72a0*/  HADD2 R18, R23, -1028, -1028 ;  /* 0xe404e40417127430 */ /* 0x000fe20000000000 */
[----:B------:R-:W-:Y:S01]  /*72b0*/  LOP3.LUT R36, R20, 0x380038, RZ, 0xc0, !PT ;  /* 0x0038003814247812 */ /* 0x000fe200078ec0ff */
[----:B------:R-:W-:Y:S01]  /*72c0*/  HFMA2 R33, R35, R4.H1_H1, -132, -132 ;  /* 0xd820d82023217431 */ /* 0x000fe20000060004 */
[----:B------:R-:W-:-:S02]  /*72d0*/  LOP3.LUT R40, R13, 0x380038, RZ, 0xc0, !PT ;  /* 0x003800380d287812 */ /* 0x000fc400078ec0ff */
[----:B------:R-:W-:Y:S01]  /*72e0*/  LOP3.LUT R20, R20, 0x1c001c0, RZ, 0xc0, !PT ;  /* 0x01c001c014147812 */ /* 0x000fe200078ec0ff */
[----:B------:R-:W-:Y:S01]  /*72f0*/  HFMA2 R16, R33, R19, R16 ;  /* 0x0000001321107231 */ /* 0x000fe20000000010 */
[----:B------:R-:W-:Y:S01]  /*7300*/  LOP3.LUT R21, R21, 0x64006400, RZ, 0xfc, !PT ;  /* 0x6400640015157812 */ /* 0x000fe200078efcff */
[----:B0-----:R-:W-:Y:S01]  /*7310*/  HFMA2.MMA R15, R18, R8, R15 ;  /* 0x00000008120f7235 */ /* 0x001fe2000000000f */
[C---:B------:R-:W-:Y:S02]  /*7320*/  LOP3.LUT R18, R13.reuse, 0x1c001c0, RZ, 0xc0, !PT ;  /* 0x01c001c00d127812 */ /* 0x040fe400078ec0ff */
[----:B------:R-:W-:Y:S01]  /*7330*/  LOP3.LUT R13, R13, 0x70007, RZ, 0xc0, !PT ;  /* 0x000700070d0d7812 */ /* 0x000fe200078ec0ff */
[----:B------:R-:W-:Y:S01]  /*7340*/  HADD2 R21, R21, -1028, -1028 ;  /* 0xe404e40415157430 */ /* 0x000fe20000000000 */
[----:B------:R-:W-:Y:S02]  /*7350*/  LOP3.LUT R20, R20, 0x64006400, RZ, 0xfc, !PT ;  /* 0x6400640014147812 */ /* 0x000fe400078efcff */
[----:B------:R-:W-:Y:S01]  /*7360*/  LOP3.LUT R35, R36, 0x64006400, RZ, 0xfc, !PT ;  /* 0x6400640024237812 */ /* 0x000fe200078efcff */
[----:B------:R-:W-:Y:S01]  /*7370*/  HFMA2 R36, R39, R4.H1_H1, -132, -132 ;  /* 0xd820d82027247431 */ /* 0x000fe20000060004 */
[----:B------:R-:W-:Y:S01]  /*7380*/  LOP3.LUT R13, R13, 0x64006400, RZ, 0xfc, !PT ;  /* 0x640064000d0d7812 */ /* 0x000fe200078efcff */
[----:B------:R-:W-:Y:S01]  /*7390*/  HFMA2 R23, R20, R3.H1_H1, -20, -20 ;  /* 0xcd00cd0014177431 */ /* 0x000fe20000060003 */
[----:B------:R-:W-:Y:S01]  /*73a0*/  LOP3.LUT R39, R40, 0x64006400, RZ, 0xfc, !PT ;  /* 0x6400640028277812 */ /* 0x000fe200078efcff */
[----:B------:R-:W-:Y:S01]  /*73b0*/  HFMA2 R17, R36, R19, R17 ;  /* 0x0000001324117231 */ /* 0x000fe20000000011 */
[----:B------:R-:W-:Y:S01]  /*73c0*/  HFMA2.MMA R19, R38, R19, R22 ;  /* 0x0000001326137235 */ /* 0x000fe20000000016 */
[----:B------:R-:W-:Y:S01]  /*73d0*/  HFMA2 R16, R21, R8, R16 ;  /* 0x0000000815107231 */ /* 0x000fe20000000010 */
[C---:B------:R-:W-:Y:S01]  /*73e0*/  LOP3.LUT R21, R14.reuse, 0x1c001c0, RZ, 0xc0, !PT ;  /* 0x01c001c00e157812 */ /* 0x040fe200078ec0ff */
[----:B------:R-:W-:Y:S01]  /*73f0*/  HADD2 R20, R13, -1028, -1028 ;  /* 0xe404e4040d147430 */ /* 0x000fe20000000000 */
[C---:B------:R-:W-:Y:S01]  /*7400*/  LOP3.LUT R41, R14.reuse, 0x380038, RZ, 0xc0, !PT ;  /* 0x003800380e297812 */ /* 0x040fe200078ec0ff */
[-C--:B------:R-:W-:Y:S01]  /*7410*/  HFMA2 R34, R35, R4.reuse.H1_H1, -132, -132 ;  /* 0xd820d82023227431 */ /* 0x080fe20000060004 */
[----:B------:R-:W-:Y:S01]  /*7420*/  LOP3.LUT R22, R21, 0x64006400, RZ, 0xfc, !PT ;  /* 0x6400640015167812 */ /* 0x000fe200078efcff */
[-C--:B------:R-:W-:Y:S01]  /*7430*/  HFMA2 R42, R39, R4.reuse.H1_H1, -132, -132 ;  /* 0xd820d820272a7431 */ /* 0x080fe20000060004 */
[----:B------:R-:W-:Y:S01]  /*7440*/  LOP3.LUT R14, R14, 0x70007, RZ, 0xc0, !PT ;  /* 0x000700070e0e7812 */ /* 0x000fe200078ec0ff */
[----:B------:R-:W-:Y:S01]  /*7450*/  HFMA2.MMA R21, R20, R8, R17 ;  /* 0x0000000814157235 */ /* 0x000fe20000000011 */
[----:B------:R-:W-:Y:S01]  /*7460*/  LOP3.LUT R18, R18, 0x64006400, RZ, 0xfc, !PT ;  /* 0x6400640012127812 */ /* 0x000fe200078efcff */
[-C--:B------:R-:W-:Y:S01]  /*7470*/  HFMA2.MMA R16, R34, R9.reuse, R16 ;  /* 0x0000000922107235 */ /* 0x080fe20000000010 */
[----:B------:R-:W-:Y:S01]  /*7480*/  LOP3.LUT R14, R14, 0x64006400, RZ, 0xfc, !PT ;  /* 0x640064000e0e7812 */ /* 0x000fe200078efcff */
[----:B------:R-:W-:Y:S01]  /*7490*/  HFMA2 R40, R37, R4.H1_H1, -132, -132 ;  /* 0xd820d82025287431 */ /* 0x000fe20000060004 */
[----:B------:R-:W-:Y:S01]  /*74a0*/  LOP3.LUT R12, R12, 0x1c001c0, RZ, 0xc0, !PT ;  /* 0x01c001c00c0c7812 */ /* 0x000fe200078ec0ff */
[-C--:B------:R-:W-:Y:S01]  /*74b0*/  HFMA2 R18, R18, R3.reuse.H1_H1, -20, -20 ;  /* 0xcd00cd0012127431 */ /* 0x080fe20000060003 */
[----:B------:R-:W-:Y:S01]  /*74c0*/  LOP3.LUT R41, R41, 0x64006400, RZ, 0xfc, !PT ;  /* 0x6400640029297812 */ /* 0x000fe200078efcff */
[----:B------:R-:W-:Y:S01]  /*74d0*/  HFMA2.MMA R21, R42, R9, R21 ;  /* 0x000000092a157235 */ /* 0x000fe20000000015 */
[----:B------:R-:W-:Y:S01]  /*74e0*/  HADD2 R14, R14, -1028, -1028 ;  /* 0xe404e4040e0e7430 */ /* 0x000fe20000000000 */
[-C--:B------:R-:W-:Y:S01]  /*74f0*/  HFMA2.MMA R16, R23, R10.reuse, R16 ;  /* 0x0000000a17107235 */ /* 0x080fe20000000010 */
[----:B------:R-:W-:Y:S01]  /*7500*/  LOP3.LUT R31, R31, 0x64006400, RZ, 0xfc, !PT ;  /* 0x640064001f1f7812 */ /* 0x000fe200078efcff */
[-C--:B------:R-:W-:Y:S01]  /*7510*/  HFMA2 R13, R22, R3.reuse.H1_H1, -20, -20 ;  /* 0xcd00cd00160d7431 */ /* 0x080fe20000060003 */
[----:B------:R-:W-:Y:S01]  /*7520*/  LOP3.LUT R12, R12, 0x64006400, RZ, 0xfc, !PT ;  /* 0x640064000c0c7812 */ /* 0x000fe200078efcff */
[----:B------:R-:W-:Y:S01]  /*7530*/  HFMA2 R22, R14, R8, R19 ;  /* 0x000000080e167231 */ /* 0x000fe20000000013 */
[----:B------:R-:W-:Y:S01]  /*7540*/  LOP3.LUT R30, R30, 0x64006400, RZ, 0xfc, !PT ;  /* 0x640064001e1e7812 */ /* 0x000fe200078efcff */
[----:B------:R-:W-:Y:S01]  /*7550*/  HFMA2.MMA R21, R18, R10, R21 ;  /* 0x0000000a12157235 */ /* 0x000fe20000000015 */
[----:B------:R-:W-:Y:S01]  /*7560*/  HFMA2 R44, R41, R4.H1_H1, -132, -132 ;  /* 0xd820d820292c7431 */ /* 0x000fe20000060004 */
[----:B------:R-:W-:Y:S01]  /*7570*/  HFMA2.MMA R16, R29, R11, R16 ;  /* 0x0000000b1d107235 */ /* 0x000fe20000000010 */
[----:B------:R-:W-:Y:S01]  /*7580*/  HADD2 R8, R31, -1028, -1028 ;  /* 0xe404e4041f087430 */ /* 0x000fe20000000000 */
[----:B------:R-:W-:Y:S01]  /*7590*/  PRMT R4, R4, 0x5410, R3 ;  /* 0x0000541004047816 */ /* 0x000fe20000000003 */
[----:B------:R-:W-:-:S02]  /*75a0*/  HFMA2 R12, R12, R3.H1_H1, -20, -20 ;  /* 0xcd00cd000c0c7431 */ /* 0x000fc40000060003 */
[-C--:B------:R-:W-:Y:S02]  /*75b0*/  HFMA2 R15, R40, R9.reuse, R15 ;  /* 0x00000009280f7231 */ /* 0x080fe4000000000f */
[----:B------:R-:W-:Y:S01]  /*75c0*/  HFMA2 R22, R44, R9, R22 ;  /* 0x000000092c167231 */ /* 0x000fe20000000016 */
[----:B------:R-:W-:Y:S01]  /*75d0*/  HFMA2.MMA R21, R8, R11, R21 ;  /* 0x0000000b08157235 */ /* 0x000fe20000000015 */
[-C--:B------:R-:W-:Y:S02]  /*75e0*/  HFMA2 R15, R12, R10.reuse, R15 ;  /* 0x0000000a0c0f7231 */ /* 0x080fe4000000000f */
        /* <DEDUP_REMOVED lines=12> */
.L_x_5105:
[----:B------:R-:W-:Y:S01]  /*76b0*/  ISETP.LT.AND P2, PT, R25, R24, PT ;  /* 0x000000181900720c */ /* 0x000fe20003f41270 */
[----:B------:R-:W-:-:S12]  /*76c0*/  UIADD3 UR4, UR4, 0x40, URZ ;  /* 0x0000004004047890 */ /* 0x000fd8000fffe03f */
[----:B------:R-:W-:Y:S05]  /*76d0*/  @!P0 BRA P2, `(.L_x_5106) ;  /* 0xffffffec00048947 */ /* 0x000fea000103ffff */
.L_x_5104:
[----:B------:R-:W-:Y:S05]  /*76e0*/  @!P1 EXIT ;  /* 0x000000000000994d */ /* 0x000fea0003800000 */
[----:B------:R-:W3:Y:S01]  /*76f0*/  S2R R3, SR_CTAID.X ;  /* 0x0000000000037919 */ /* 0x000ee20000002500 */
[----:B------:R-:W4:Y:S01]  /*7700*/  S2UR UR4, SR_CTAID.Y ;  /* 0x00000000000479c3 */ /* 0x000f220000002600 */
[----:B------:R-:W3:Y:S07]  /*7710*/  S2R R6, SR_TID.X ;  /* 0x0000000000067919 */ /* 0x000eee0000002100 */
[----:B--2---:R-:W2:Y:S01]  /*7720*/  LDC.64 R4, c[0x0][0x230] ;  /* 0x00008c00ff047b82 */ /* 0x004ea20000000a00 */
[----:B---3--:R-:W-:-:S04]  /*7730*/  LEA R3, R3, R6, 0x5 ;  /* 0x0000000603037211 */ /* 0x008fc800078e28ff */
[----:B------:R-:W-:Y:S02]  /*7740*/  SHF.L.U32 R6, R3, 0x2, RZ ;  /* 0x0000000203067819 */ /* 0x000fe400000006ff */
[----:B------:R-:W-:-:S03]  /*7750*/  MOV R3, R2 ;  /* 0x0000000200037202 */ /* 0x000fc60000000f00 */
[----:B----4-:R-:W-:-:S04]  /*7760*/  IMAD R7, R7, UR4, R6 ;  /* 0x0000000407077c24 */ /* 0x010fc8000f8e0206 */
[----:B--2---:R-:W-:-:S05]  /*7770*/  IMAD.WIDE R6, R7, 0x2, R4 ;  /* 0x0000000207067825 */ /* 0x004fca00078e0204 */
[----:B------:R2:W-:Y:S01]  /*7780*/  ATOM.E.ADD.F16x2.RN.STRONG.GPU P0, RZ, desc[UR6][R6.64], R3 ;  /* 0x0000000306ff79a2 */ /* 0x0005e2000810e1c6 */
[----:B------:R-:W-:Y:S01]  /*7790*/  BSSY B0, `(.L_x_5107) ;  /* 0x0000011000007945 */ /* 0x000fe20003800000 */
[----:B-----5:R-:W-:-:S03]  /*77a0*/  MOV R9, R0 ;  /* 0x0000000000097202 */ /* 0x020fc60000000f00 */
[----:B--2---:R-:W-:Y:S05]  /*77b0*/  @P0 BRA `(.L_x_5108) ;  /* 0x0000000000380947 */ /* 0x004fea0003800000 */
[----:B------:R-:W2:Y:S02]  /*77c0*/  QSPC.E.S P0, RZ, [R6] ;  /* 0x0000000006ff73aa */ /* 0x000ea40000000500 */
[----:B--2---:R-:W-:Y:S05]  /*77d0*/  @!P0 BRA `(.L_x_5109) ;  /* 0x0000000000248947 */ /* 0x004fea0003800000 */
[----:B------:R-:W-:-:S04]  /*77e0*/  MOV R4, R6 ;  /* 0x0000000600047202 */ /* 0x000fc80000000f00 */
[----:B------:R-:W-:Y:S02]  /*77f0*/  MOV R4, R4 ;  /* 0x0000000400047202 */ /* 0x000fe40000000f00 */
[----:B------:R-:W-:-:S07]  /*7800*/  MOV R5, R2 ;  /* 0x0000000200057202 */ /* 0x000fce0000000f00 */
.L_x_5110:
[----:B------:R-:W2:Y:S02]  /*7810*/  LDS R2, [R4] ;  /* 0x0000000004027984 */ /* 0x000ea40000000800 */
[----:B--2---:R-:W-:-:S06]  /*7820*/  HADD2 R3, R2, R5 ;  /* 0x0000000502037230 */ /* 0x004fcc0000000000 */
[----:B------:R-:W2:Y:S02]  /*7830*/  ATOMS.CAST.SPIN R3, [R4], R2, R3 ;  /* 0x000000020403738d */ /* 0x000ea40001800003 */
[----:B--2---:R-:W-:-:S13]  /*7840*/  ISETP.EQ.U32.AND P0, PT, R3, 0x1, PT ;  /* 0x000000010300780c */ /* 0x004fda0003f02070 */
[----:B------:R-:W-:Y:S05]  /*7850*/  @!P0 BRA `(.L_x_5110) ;  /* 0xfffffffc00ec8947 */ /* 0x000fea000383ffff */
[----:B------:R-:W-:Y:S05]  /*7860*/  BRA `(.L_x_5108) ;  /* 0x00000000000c7947 */ /* 0x000fea0003800000 */
.L_x_5109:
[----:B------:R-:W2:Y:S02]  /*7870*/  LD.E R2, desc[UR6][R6.64] ;  /* 0x0000000606027980 */ /* 0x000ea4000c101900 */
[----:B--2---:R-:W-:-:S05]  /*7880*/  IADD3 R3, R3, R2, RZ ;  /* 0x0000000203037210 */ /* 0x004fca0007ffe0ff */
[----:B------:R2:W-:Y:S02]  /*7890*/  ST.E desc[UR6][R6.64], R3 ;  /* 0x0000000306007985 */ /* 0x0005e4000c101906 */
.L_x_5108:
[----:B------:R-:W-:Y:S05]  /*78a0*/  BSYNC B0 ;  /* 0x0000000000007941 */ /* 0x000fea0003800000 */
.L_x_5107:
[----:B------:R3:W-:Y:S02]  /*78b0*/  ATOM.E.ADD.F16x2.RN.STRONG.GPU P0, RZ, desc[UR6][R6.64+0x4], R9 ;  /* 0x0000040906ff79a2 */ /* 0x0007e4000810e1c6 */
[----:B---3--:R-:W-:Y:S05]  /*78c0*/  @P0 EXIT ;  /* 0x000000000000094d */ /* 0x008fea0003800000 */
[----:B------:R-:W3:Y:S02]  /*78d0*/  QSPC.E.S P0, RZ, [R6+0x4] ;  /* 0x0000040006ff73aa */ /* 0x000ee40000000500 */
[----:B---3--:R-:W-:Y:S05]  /*78e0*/  @!P0 BRA `(.L_x_5111) ;  /* 0x0000000000208947 */ /* 0x008fea0003800000 */
[----:B------:R-:W-:-:S04]  /*78f0*/  MOV R2, R6 ;  /* 0x0000000600027202 */ /* 0x000fc80000000f00 */
[----:B------:R-:W-:-:S07]  /*7900*/  MOV R4, R2 ;  /* 0x0000000200047202 */ /* 0x000fce0000000f00 */
.L_x_5112:
[----:B------:R-:W2:Y:S02]  /*7910*/  LDS R2, [R4+0x4] ;  /* 0x0000040004027984 */ /* 0x000ea40000000800 */
[----:B--2---:R-:W-:-:S10]  /*7920*/  HFMA2.MMA R3, R2, 1, 1, R0 ;  /* 0x3c003c0002037835 */ /* 0x004fd40000000000 */
[----:B------:R-:W2:Y:S02]  /*7930*/  ATOMS.CAST.SPIN R3, [R4+0x4], R2, R3 ;  /* 0x000004020403738d */ /* 0x000ea40001800003 */
[----:B--2---:R-:W-:-:S13]  /*7940*/  ISETP.EQ.U32.AND P0, PT, R3, 0x1, PT ;  /* 0x000000010300780c */ /* 0x004fda0003f02070 */
[----:B------:R-:W-:Y:S05]  /*7950*/  @!P0 BRA `(.L_x_5112) ;  /* 0xfffffffc00ec8947 */ /* 0x000fea000383ffff */
[----:B------:R-:W-:Y:S05]  /*7960*/  EXIT ;  /* 0x000000000000794d */ /* 0x000fea0003800000 */
.L_x_5111:
[----:B------:R-:W2:Y:S02]  /*7970*/  LD.E R0, desc[UR6][R6.64+0x4] ;  /* 0x0000040606007980 */ /* 0x000ea4000c101900 */
[----:B--2---:R-:W-:-:S05]  /*7980*/  IADD3 R3, R9, R0, RZ ;  /* 0x0000000009037210 */ /* 0x004fca0007ffe0ff */
[----:B------:R-:W-:Y:S01]  /*7990*/  ST.E desc[UR6][R6.64+0x4], R3 ;  /* 0x0000040306007985 */ /* 0x000fe2000c101906 */
[----:B------:R-:W-:Y:S05]  /*79a0*/  EXIT ;  /* 0x000000000000794d */ /* 0x000fea0003800000 */
.L_x_5113:
        /* <DEDUP_REMOVED lines=13> */
.L_x_5268:


//--------------------- .text._Z23gemm_half_q_half_kernelILi1ELi20ELb1ELb0ELi32EEvPK6__halfPKjS4_S2_PS0_iiiiPKtS7_iiiiiibS2_i --------------------------
	.section	.text._Z23gemm_half_q_half_kernelILi1ELi20ELb1ELb0ELi32EEvPK6__halfPKjS4_S2_PS0_iiiiPKtS7_iiiiiibS2_i,"ax",@progbits
	.align	128
        .global         _Z23gemm_half_q_half_kernelILi1ELi20ELb1ELb0ELi32EEvPK6__halfPKjS4_S2_PS0_iiiiPKtS7_iiiiiibS2_i
        .type           _Z23gemm_half_q_half_kernelILi1ELi20ELb1ELb0ELi32EEvPK6__halfPKjS4_S2_PS0_iiiiPKtS7_iiiiiibS2_i,@function
        .size           _Z23gemm_half_q_half_kernelILi1ELi20ELb1ELb0ELi32EEvPK6__halfPKjS4_S2_PS0_iiiiPKtS7_iiiiiibS2_i,(.L_x_5269 - _Z23gemm_half_q_half_kernelILi1ELi20ELb1ELb0ELi32EEvPK6__halfPKjS4_S2_PS0_iiiiPKtS7_iiiiiibS2_i)
        .other          _Z23gemm_half_q_half_kernelILi1ELi20ELb1ELb0ELi32EEvPK6__halfPKjS4_S2_PS0_iiiiPKtS7_iiiiiibS2_i,@"STO_CUDA_ENTRY STV_DEFAULT"
_Z23gemm_half_q_half_kernelILi1ELi20ELb1ELb0ELi32EEvPK6__halfPKjS4_S2_PS0_iiiiPKtS7_iiiiiibS2_i:
.text._Z23gemm_half_q_half_kernelILi1ELi20ELb1ELb0ELi32EEvPK6__halfPKjS4_S2_PS0_iiiiPKtS7_iiiiiibS2_i:
        /* <DEDUP_REMOVED lines=35> */
[----:B------:R-:W-:Y:S01]  /*0230*/  @!P0 LEA R6, P2, R5, UR4, 0x1 ;  /* 0x0000000405068c11 */ /* 0x000fe2000f8408ff */
[----:B------:R-:W-:Y:S01]  /*0240*/  @P0 IMAD.X R12, RZ, RZ, R4, P3 ;  /* 0x000000ffff0c0224 */ /* 0x000fe200018e0604 */
        /* <DEDUP_REMOVED lines=11> */
.L_x_5115:
[----:B------:R-:W-:Y:S05]  /*0300*/  BSYNC B0 ;  /* 0x0000000000007941 */ /* 0x000fea0003800000 */
.L_x_5114:
[----:B------:R-:W-:Y:S01]  /*0310*/  ULDC UR4, c[0x0][0x23c] ;  /* 0x00008f0000047ab9 */ /* 0x000fe20000000800 */
[----:B0-----:R-:W-:Y:S02]  /*0320*/  IMAD.SHL.U32 R0, R9, 0x4, RZ ;  /* 0x0000000409007824 */ /* 0x001fe400078e00ff */
[----:B------:R-:W-:-:S05]  /*0330*/  IMAD.U32 R31, RZ, RZ, UR4 ;  /* 0x00000004ff1f7e24 */ /* 0x000fca000f8e00ff */
[----:B------:R-:W-:-:S13]  /*0340*/  ISETP.GE.AND P0, PT, R0, R31, PT ;  /* 0x0000001f0000720c */ /* 0x000fda0003f06270 */
[----:B------:R-:W-:Y:S05]  /*0350*/  @P0 EXIT ;  /* 0x000000000000094d */ /* 0x000fea0003800000 */
[----:B------:R-:W0:Y:S08]  /*0360*/  LDC.U8 R2, c[0x0][0x270] ;  /* 0x00009c00ff027b82 */ /* 0x000e300000000000 */
[----:B------:R-:W1:Y:S01]  /*0370*/  LDC R10, c[0x0][0x264] ;  /* 0x00009900ff0a7b82 */ /* 0x000e620000000800 */
[----:B0-----:R-:W-:-:S04]  /*0380*/  PRMT R2, R2, 0x8880, RZ ;  /* 0x0000888002027816 */ /* 0x001fc800000000ff */
[----:B------:R-:W-:-:S03]  /*0390*/  ISETP.NE.AND P0, PT, R2, RZ, PT ;  /* 0x000000ff0200720c */ /* 0x000fc60003f05270 */
[----:B------:R-:W0:Y:S01]  /*03a0*/  LDC R2, c[0x0][0x25c] ;  /* 0x00009700ff027b82 */ /* 0x000e220000000800 */
[----:B------:R-:W-:-:S04]  /*03b0*/  ISETP.NE.OR P0, PT, R17, RZ, !P0 ;  /* 0x000000ff1100720c */ /* 0x000fc80004705670 */
[----:B------:R-:W-:Y:S02]  /*03c0*/  ISETP.LT.OR P2, PT, R8, 0x1, P0 ;  /* 0x000000010800780c */ /* 0x000fe40000741670 */
[----:B------:R-:W-:-:S11]  /*03d0*/  ISETP.GE.AND P0, PT, R23, R32, PT ;  /* 0x000000201700720c */ /* 0x000fd60003f06270 */
[----:B------:R-:W2:Y:S01]  /*03e0*/  @!P2 LDC.64 R4, c[0x0][0x230] ;  /* 0x00008c00ff04ab82 */ /* 0x000ea20000000a00 */
[----:B------:R-:W-:-:S04]  /*03f0*/  @!P2 IMAD R3, R31, UR8, R0 ;  /* 0x000000081f03ac24 */ /* 0x000fc8000f8e0200 */
[----:B--2---:R-:W-:-:S05]  /*0400*/  @!P2 IMAD.WIDE R4, R3, 0x2, R4 ;  /* 0x000000020304a825 */ /* 0x004fca00078e0204 */
[----:B------:R2:W-:Y:S01]  /*0410*/  @!P2 STG.E.64 desc[UR6][R4.64], RZ ;  /* 0x000000ff0400a986 */ /* 0x0005e2000c101b06 */
[----:B------:R-:W-:Y:S06]  /*0420*/  BAR.SYNC.DEFER_BLOCKING 0x0 ;  /* 0x0000000000007b1d */ /* 0x000fec0000010000 */
[----:B01----:R-:W-:Y:S05]  /*0430*/  @P0 BRA `(.L_x_5116) ;  /* 0x0000000000d40947 */ /* 0x003fea0003800000 */
[----:B--2---:R-:W0:Y:S01]  /*0440*/  LDC.64 R4, c[0x0][0x248] ;  /* 0x00009200ff047b82 */ /* 0x004e220000000a00 */
[----:B------:R-:W-:-:S07]  /*0450*/  IMAD.SHL.U32 R17, R17, 0x40, RZ ;  /* 0x0000004011117824 */ /* 0x000fce00078e00ff */
[----:B------:R-:W1:Y:S08]  /*0460*/  LDC.64 R6, c[0x0][0x220] ;  /* 0x00008800ff067b82 */ /* 0x000e700000000a00 */
[----:B------:R-:W2:Y:S01]  /*0470*/  LDC.64 R8, c[0x0][0x228] ;  /* 0x00008a00ff087b82 */ /* 0x000ea20000000a00 */
[----:B0-----:R-:W-:-:S05]  /*0480*/  IMAD.WIDE R16, R17, 0x2, R4 ;  /* 0x0000000211107825 */ /* 0x001fca00078e0204 */
[----:B------:R0:W5:Y:S01]  /*0490*/  LDG.E.U16.CONSTANT R11, desc[UR6][R16.64] ;  /* 0x00000006100b7981 */ /* 0x000162000c1e9500 */
[----:B------:R-:W-:Y:S01]  /*04a0*/  SHF.R.S32.HI R3, RZ, 0x1f, R0 ;  /* 0x0000001fff037819 */ /* 0x000fe20000011400 */
[----:B------:R-:W-:Y:S01]  /*04b0*/  IMAD.SHL.U32 R12, R0, 0x4, RZ ;  /* 0x00000004000c7824 */ /* 0x000fe200078e00ff */
[----:B------:R-:W-:Y:S01]  /*04c0*/  UMOV UR4, URZ ;  /* 0x0000003f00047c82 */ /* 0x000fe20008000000 */
[----:B------:R-:W-:Y:S01]  /*04d0*/  IMAD.MOV.U32 R13, RZ, RZ, R23 ;  /* 0x000000ffff0d7224 */ /* 0x000fe200078e0017 */
[----:B------:R-:W-:Y:S02]  /*04e0*/  LEA.HI R3, R3, R0, RZ, 0x3 ;  /* 0x0000000003037211 */ /* 0x000fe400078f18ff */
[----:B------:R-:W-:Y:S02]  /*04f0*/  LOP3.LUT R12, R12, 0x10, RZ, 0xc0, !PT ;  /* 0x000000100c0c7812 */ /* 0x000fe400078ec0ff */
[----:B-1----:R-:W-:-:S07]  /*0500*/  SHF.R.S32.HI R14, RZ, 0x3, R3 ;  /* 0x00000003ff0e7819 */ /* 0x002fce0000011403 */
.L_x_5117:
[----:B-----5:R-:W-:-:S04]  /*0510*/  VIADD R18, R11, UR4 ;  /* 0x000000040b127c36 */ /* 0x020fc80008000000 */
[----:B------:R-:W-:-:S05]  /*0520*/  IMAD R3, R18, R31, RZ ;  /* 0x0000001f12037224 */ /* 0x000fca00078e02ff */
[----:B0-----:R-:W-:-:S04]  /*0530*/  SHF.R.S32.HI R16, RZ, 0x1f, R3 ;  /* 0x0000001fff107819 */ /* 0x001fc80000011403 */
[----:B------:R-:W-:-:S04]  /*0540*/  LEA.HI R3, R16, R3, RZ, 0x3 ;  /* 0x0000000310037211 */ /* 0x000fc800078f18ff */
[----:B------:R-:W-:-:S05]  /*0550*/  LEA.HI.SX32 R3, R3, R14, 0x1d ;  /* 0x0000000e03037211 */ /* 0x000fca00078feaff */
[----:B------:R-:W-:-:S06]  /*0560*/  IMAD.WIDE R16, R3, 0x4, R6 ;  /* 0x0000000403107825 */ /* 0x000fcc00078e0206 */
[----:B------:R-:W3:Y:S01]  /*0570*/  LDG.E.CONSTANT R17, desc[UR6][R16.64] ;  /* 0x0000000610117981 */ /* 0x000ee2000c1e9900 */
[----:B------:R-:W-:-:S05]  /*0580*/  LEA R21, R13, 0x1, 0x1 ;  /* 0x000000010d157811 */ /* 0x000fca00078e08ff */
[----:B------:R-:W-:-:S06]  /*0590*/  IMAD.WIDE R20, R21, 0x2, R4 ;  /* 0x0000000215147825 */ /* 0x000fcc00078e0204 */
[----:B------:R-:W4:Y:S01]  /*05a0*/  LDG.E.U16.CONSTANT R20, desc[UR6][R20.64] ;  /* 0x0000000614147981 */ /* 0x000f22000c1e9500 */
[----:B--2---:R-:W-:-:S06]  /*05b0*/  IMAD.WIDE R18, R18, 0x2, R8 ;  /* 0x0000000212127825 */ /* 0x004fcc00078e0208 */
[----:B------:R0:W2:Y:S01]  /*05c0*/  LDG.E.U16.CONSTANT R18, desc[UR6][R18.64] ;  /* 0x0000000612127981 */ /* 0x0000a2000c1e9500 */
[----:B------:R-:W-:Y:S01]  /*05d0*/  UIADD3 UR4, UR4, 0x1, URZ ;  /* 0x0000000104047890 */ /* 0x000fe2000fffe03f */
[----:B---3--:R-:W-:-:S04]  /*05e0*/  SHF.R.U32.HI R3, RZ, R12, R17 ;  /* 0x0000000cff037219 */ /* 0x008fc80000011611 */
[----:B------:R-:W-:Y:S02]  /*05f0*/  LOP3.LUT R15, R3, 0xf, RZ, 0xc0, !PT ;  /* 0x0000000f030f7812 */ /* 0x000fe400078ec0ff */
[----:B------:R-:W-:-:S03]  /*0600*/  SHF.R.U32.HI R22, RZ, 0x4, R3 ;  /* 0x00000004ff167819 */ /* 0x000fc60000011603 */
[----:B------:R-:W-:Y:S01]  /*0610*/  VIADD R15, R15, 0x1 ;  /* 0x000000010f0f7836 */ /* 0x000fe20000000000 */
[----:B------:R-:W-:Y:S01]  /*0620*/  LOP3.LUT R22, R22, 0xf, RZ, 0xc0, !PT ;  /* 0x0000000f16167812 */ /* 0x000fe200078ec0ff */
[----:B----4-:R-:W-:Y:S02]  /*0630*/  IMAD.IADD R13, R20, 0x1, R13 ;  /* 0x00000001140d7824 */ /* 0x010fe400078e020d */
[----:B------:R-:W-:Y:S01]  /*0640*/  IMAD R16, R15, R15, RZ ;  /* 0x0000000f0f107224 */ /* 0x000fe200078e02ff */
[--C-:B------:R-:W-:Y:S01]  /*0650*/  SHF.R.U32.HI R15, RZ, 0x8, R3.reuse ;  /* 0x00000008ff0f7819 */ /* 0x100fe20000011603 */
[----:B------:R-:W-:Y:S01]  /*0660*/  VIADD R22, R22, 0x1 ;  /* 0x0000000116167836 */ /* 0x000fe20000000000 */
[----:B------:R-:W-:Y:S01]  /*0670*/  SHF.R.U32.HI R3, RZ, 0xc, R3 ;  /* 0x0000000cff037819 */ /* 0x000fe20000011603 */
[----:B------:R-:W2:Y:S01]  /*0680*/  I2F.F16 R17, R16 ;  /* 0x0000001000117306 */ /* 0x000ea20000200c00 */
[----:B------:R-:W-:Y:S01]  /*0690*/  LOP3.LUT R15, R15, 0xf, RZ, 0xc0, !PT ;  /* 0x0000000f0f0f7812 */ /* 0x000fe200078ec0ff */
[----:B------:R-:W-:Y:S01]  /*06a0*/  IMAD R22, R22, R22, RZ ;  /* 0x0000001616167224 */ /* 0x000fe200078e02ff */
[----:B------:R-:W-:-:S02]  /*06b0*/  LOP3.LUT R3, R3, 0xf, RZ, 0xc0, !PT ;  /* 0x0000000f03037812 */ /* 0x000fc400078ec0ff */
[----:B------:R-:W-:Y:S01]  /*06c0*/  ISETP.GE.AND P2, PT, R13, R32, PT ;  /* 0x000000200d00720c */ /* 0x000fe20003f46270 */
[----:B------:R-:W-:Y:S02]  /*06d0*/  VIADD R15, R15, 0x1 ;  /* 0x000000010f0f7836 */ /* 0x000fe40000000000 */
[----:B------:R-:W-:Y:S01]  /*06e0*/  VIADD R3, R3, 0x1 ;  /* 0x0000000103037836 */ /* 0x000fe20000000000 */
[----:B------:R-:W1:Y:S01]  /*06f0*/  I2F.F16 R29, R22 ;  /* 0x00000016001d7306 */ /* 0x000e620000200c00 */
[----:B------:R-:W-:Y:S02]  /*0700*/  IMAD R15, R15, R15, RZ ;  /* 0x0000000f0f0f7224 */ /* 0x000fe400078e02ff */
[----:B0-----:R-:W-:Y:S02]  /*0710*/  IMAD R19, R3, R3, RZ ;  /* 0x0000000303137224 */ /* 0x001fe400078e02ff */
[----:B--2---:R-:W-:-:S03]  /*0720*/  HMUL2 R30, R17.H0_H0, R18.H0_H0 ;  /* 0x20000012111e7232 */ /* 0x004fc60000000800 */
[----:B------:R-:W0:Y:S01]  /*0730*/  I2F.F16 R15, R15 ;  /* 0x0000000f000f7306 */ /* 0x000e220000200c00 */
[----:B-1----:R-:W-:-:S07]  /*0740*/  HMUL2 R29, R29.H0_H0, R18.H0_H0 ;  /* 0x200000121d1d7232 */ /* 0x002fce0000000800 */
[----:B------:R-:W1:Y:S01]  /*0750*/  I2F.F16 R3, R19 ;  /* 0x0000001300037306 */ /* 0x000e620000200c00 */
[-C--:B0-----:R-:W-:Y:S02]  /*0760*/  HMUL2 R28, R15.H0_H0, R18.reuse.H0_H0 ;  /* 0x200000120f1c7232 */ /* 0x081fe40000000800 */
[----:B-1----:R-:W-:Y:S01]  /*0770*/  HMUL2 R3, R3.H0_H0, R18.H0_H0 ;  /* 0x2000001203037232 */ /* 0x002fe20000000800 */
[----:B------:R-:W-:Y:S06]  /*0780*/  @!P2 BRA `(.L_x_5117) ;  /* 0xfffffffc0060a947 */ /* 0x000fec000383ffff */
.L_x_5116:
[----:B------:R-:W-:Y:S01]  /*0790*/  ULDC UR4, c[0x0][0x258] ;  /* 0x0000960000047ab9 */ /* 0x000fe20000000800 */
[C---:B------:R-:W-:Y:S02]  /*07a0*/  ISETP.GT.AND P3, PT, R23.reuse, R2, PT ;  /* 0x000000021700720c */ /* 0x040fe40003f64270 */
[----:B--2---:R-:W-:Y:S02]  /*07b0*/  CS2R R4, SRZ ;  /* 0x0000000000047805 */ /* 0x004fe4000001ff00 */
        /* <DEDUP_REMOVED lines=8> */
[----:B------:R-:W-:-:S07]  /*0840*/  IMAD R5, R6, 0x6, RZ ;  /* 0x0000000606057824 */ /* 0x000fce00078e02ff */
.L_x_5118:
        /* <DEDUP_REMOVED lines=8> */
.L_x_5119:
[----:B------:R-:W-:Y:S01]  /*08d0*/  ULDC UR10, c[0x0][0x260] ;  /* 0x00009800000a7ab9 */ /* 0x000fe20000000800 */
[C---:B------:R-:W-:Y:S01]  /*08e0*/  ISETP.GT.AND P3, PT, R23.reuse, R10, PT ;  /* 0x0000000a1700720c */ /* 0x040fe20003f64270 */
[----:B------:R-:W-:Y:S01]  /*08f0*/  IMAD.MOV.U32 R2, RZ, RZ, RZ ;  /* 0x000000ffff027224 */ /* 0x000fe200078e00ff */
[----:B------:R-:W-:Y:S01]  /*0900*/  ISETP.GT.AND P2, PT, R23, UR10, PT ;  /* 0x0000000a17007c0c */ /* 0x000fe2000bf44270 */
[----:B------:R-:W-:-:S12]  /*0910*/  IMAD.MOV.U32 R7, RZ, RZ, RZ ;  /* 0x000000ffff077224 */ /* 0x000fd800078e00ff */
        /* <DEDUP_REMOVED lines=8> */
.L_x_5120:
        /* <DEDUP_REMOVED lines=8> */
.L_x_5121:
        /* <DEDUP_REMOVED lines=11> */
.L_x_5122:
[C---:B------:R-:W-:Y:S01]  /*0ad0*/  VIMNMX R6, R23.reuse, UR4, PT ;  /* 0x0000000417067c48 */ /* 0x040fe2000bfe0100 */
[----:B------:R-:W0:Y:S01]  /*0ae0*/  S2UR UR5, SR_CgaCtaId ;  /* 0x00000000000579c3 */ /* 0x000e220000008800 */
[----:B------:R-:W-:Y:S01]  /*0af0*/  ISETP.GE.OR P0, PT, R23, UR10, P0 ;  /* 0x0000000a17007c0c */ /* 0x000fe20008706670 */
[----:B------:R-:W-:Y:S01]  /*0b00*/  ULDC.64 UR8, c[0x0][0x218] ;  /* 0x0000860000087ab9 */ /* 0x000fe20000000a00 */
[----:B------:R-:W-:Y:S01]  /*0b10*/  SHF.R.S32.HI R11, RZ, 0x1f, R6 ;  /* 0x0000001fff0b7819 */ /* 0x000fe20000011406 */
[----:B------:R-:W-:-:S03]  /*0b20*/  UMOV UR4, 0x400 ;  /* 0x0000040000047882 */ /* 0x000fc60000000000 */
        /* <DEDUP_REMOVED lines=15> */
[----:B------:R-:W-:Y:S01]  /*0c20*/  PRMT R0, R33, 0x9910, RZ ;  /* 0x0000991021007816 */ /* 0x000fe200000000ff */
[----:B------:R-:W-:Y:S01]  /*0c30*/  ULDC UR5, c[0x0][0x260] ;  /* 0x0000980000057ab9 */ /* 0x000fe20000000800 */
[----:B------:R-:W-:Y:S02]  /*0c40*/  PRMT R2, RZ, 0x5410, RZ ;  /* 0x00005410ff027816 */ /* 0x000fe400000000ff */
[----:B------:R-:W-:Y:S02]  /*0c50*/  ISETP.EQ.OR P2, PT, R0, RZ, !P1 ;  /* 0x000000ff0000720c */ /* 0x000fe40004f42670 */
[----:B------:R-:W-:-:S11]  /*0c60*/  PRMT R0, RZ, 0x5410, RZ ;  /* 0x00005410ff007816 */ /* 0x000fd600000000ff */
.L_x_5125:
        /* <DEDUP_REMOVED lines=8> */
[----:B------:R-:W-:Y:S02]  /*0cf0*/  VIADD R37, R23, 0x20 ;  /* 0x0000002017257836 */ /* 0x000fe40000000000 */
[----:B------:R-:W-:-:S03]  /*0d00*/  IMAD.WIDE R34, R31, 0x4, R12 ;  /* 0x000000041f227825 */ /* 0x000fc600078e020c */
[C---:B------:R-:W-:Y:S02]  /*0d10*/  ISETP.GE.AND P0, PT, R37.reuse, UR5, PT ;  /* 0x0000000525007c0c */ /* 0x040fe4000bf06270 */
[----:B------:R-:W-:Y:S01]  /*0d20*/  ISETP.LT.AND P3, PT, R37, R32, PT ;  /* 0x000000202500720c */ /* 0x000fe20003f61270 */
[----:B------:R-:W-:-:S12]  /*0d30*/  @P2 BRA `(.L_x_5124) ;  /* 0x0000001400242947 */ /* 0x000fd80003800000 */
[----:B0-----:R-:W2:Y:S01]  /*0d40*/  LDG.E.128.CONSTANT R12, desc[UR6][R34.64] ;  /* 0x00000006220c7981 */ /* 0x001ea2000c1e9d00 */
[----:B-----5:R-:W-:Y:S01]  /*0d50*/  SHF.R.U32.HI R36, RZ, 0xf, R24 ;  /* 0x0000000fff247819 */ /* 0x020fe20000011618 */
[----:B------:R-:W-:Y:S01]  /*0d60*/  IMAD.MOV.U32 R38, RZ, RZ, 0x2800 ;  /* 0x00002800ff267424 */ /* 0x000fe200078e00ff */
[----:B------:R-:W-:Y:S01]  /*0d70*/  SHF.R.U32.HI R39, RZ, 0xe, R16 ;  /* 0x0000000eff277819 */ /* 0x000fe20000011610 */
[----:B------:R-:W0:Y:S01]  /*0d80*/  LDS.128 R20, [UR4] ;  /* 0x00000004ff147984 */ /* 0x000e220008000c00 */
[----:B------:R-:W-:Y:S02]  /*0d90*/  LOP3.LUT R36, R36, 0x10001, RZ, 0xc0, !PT ;  /* 0x0001000124247812 */ /* 0x000fe400078ec0ff */
[----:B------:R-:W-:Y:S02]  /*0da0*/  PRMT R3, R3, 0x5410, R38 ;  /* 0x0000541003037816 */ /* 0x000fe40000000026 */
[----:B------:R-:W-:Y:S02]  /*0db0*/  LOP3.LUT R42, R36, 0x20002, R39, 0xf8, !PT ;  /* 0x00020002242a7812 */ /* 0x000fe400078ef827 */
[----:B------:R-:W-:-:S02]  /*0dc0*/  SHF.R.U32.HI R36, RZ, 0xf, R25 ;  /* 0x0000000fff247819 */ /* 0x000fc40000011619 */
[----:B------:R-:W-:Y:S02]  /*0dd0*/  SHF.R.U32.HI R38, RZ, 0xf, R26 ;  /* 0x0000000fff267819 */ /* 0x000fe4000001161a */
[----:B------:R-:W-:Y:S02]  /*0de0*/  SHF.R.U32.HI R39, RZ, 0xf, R27 ;  /* 0x0000000fff277819 */ /* 0x000fe4000001161b */
[----:B------:R-:W-:Y:S02]  /*0df0*/  SHF.R.U32.HI R41, RZ, 0xe, R17 ;  /* 0x0000000eff297819 */ /* 0x000fe40000011611 */
[----:B------:R-:W-:Y:S02]  /*0e00*/  LOP3.LUT R36, R36, 0x10001, RZ, 0xc0, !PT ;  /* 0x0001000124247812 */ /* 0x000fe400078ec0ff */
[----:B------:R-:W-:Y:S02]  /*0e10*/  SHF.R.U32.HI R45, RZ, 0xe, R19 ;  /* 0x0000000eff2d7819 */ /* 0x000fe40000011613 */
[----:B------:R-:W-:-:S02]  /*0e20*/  LOP3.LUT R40, R38, 0x10001, RZ, 0xc0, !PT ;  /* 0x0001000126287812 */ /* 0x000fc400078ec0ff */
[----:B------:R-:W-:Y:S02]  /*0e30*/  LOP3.LUT R44, R39, 0x10001, RZ, 0xc0, !PT ;  /* 0x00010001272c7812 */ /* 0x000fe400078ec0ff */
[----:B------:R-:W-:Y:S02]  /*0e40*/  SHF.R.U32.HI R39, RZ, 0xd, R4 ;  /* 0x0000000dff277819 */ /* 0x000fe40000011604 */
[----:B------:R-:W-:Y:S02]  /*0e50*/  LOP3.LUT R38, R36, 0x20002, R41, 0xf8, !PT ;  /* 0x0002000224267812 */ /* 0x000fe400078ef829 */
[----:B------:R-:W-:Y:S02]  /*0e60*/  LOP3.LUT R41, R24, 0x1f001f, RZ, 0xc0, !PT ;  /* 0x001f001f18297812 */ /* 0x000fe400078ec0ff */
[----:B------:R-:W-:Y:S02]  /*0e70*/  LOP3.LUT R36, R44, 0x20002, R45, 0xf8, !PT ;  /* 0x000200022c247812 */ /* 0x000fe400078ef82d */
[----:B------:R-:W-:-:S02]  /*0e80*/  SHF.R.U32.HI R43, RZ, 0xe, R18 ;  /* 0x0000000eff2b7819 */ /* 0x000fc40000011612 */
[----:B------:R-:W-:Y:S02]  /*0e90*/  LOP3.LUT R39, R42, 0x40004, R39, 0xf8, !PT ;  /* 0x000400042a277812 */ /* 0x000fe400078ef827 */
[----:B------:R-:W-:Y:S02]  /*0ea0*/  LOP3.LUT R44, R26, 0x1f001f, RZ, 0xc0, !PT ;  /* 0x001f001f1a2c7812 */ /* 0x000fe400078ec0ff */
[----:B------:R-:W-:Y:S02]  /*0eb0*/  LOP3.LUT R42, R25, 0x1f001f, RZ, 0xc0, !PT ;  /* 0x001f001f192a7812 */ /* 0x000fe400078ec0ff */
[----:B------:R-:W-:Y:S02]  /*0ec0*/  LOP3.LUT R41, R41, 0x64006400, RZ, 0xfc, !PT ;  /* 0x6400640029297812 */ /* 0x000fe400078efcff */
[----:B------:R-:W-:Y:S02]  /*0ed0*/  LOP3.LUT R45, R27, 0x1f001f, RZ, 0xc0, !PT ;  /* 0x001f001f1b2d7812 */ /* 0x000fe400078ec0ff */
[----:B------:R-:W-:Y:S01]  /*0ee0*/  LOP3.LUT R40, R40, 0x20002, R43, 0xf8, !PT ;  /* 0x0002000228287812 */ /* 0x000fe200078ef82b */
[----:B------:R-:W-:Y:S01]  /*0ef0*/  HADD2 R41, R41, -1040, -1040 ;  /* 0xe410e41029297430 */ /* 0x000fe20000000000 */
[----:B------:R-:W-:-:S02]  /*0f00*/  LOP3.LUT R44, R44, 0x64006400, RZ, 0xfc, !PT ;  /* 0x640064002c2c7812 */ /* 0x000fc400078efcff */
[----:B------:R-:W-:Y:S02]  /*0f10*/  SHF.R.U32.HI R43, RZ, 0xd, R5 ;  /* 0x0000000dff2b7819 */ /* 0x000fe40000011605 */
[----:B------:R-:W-:Y:S01]  /*0f20*/  LOP3.LUT R42, R42, 0x64006400, RZ, 0xfc, !PT ;  /* 0x640064002a2a7812 */ /* 0x000fe200078efcff */
[----:B------:R-:W-:Y:S01]  /*0f30*/  HADD2 R47, R44, -1040, -1040 ;  /* 0xe410e4102c2f7430 */ /* 0x000fe20000000000 */
[----:B------:R-:W-:Y:S02]  /*0f40*/  LOP3.LUT R45, R45, 0x64006400, RZ, 0xfc, !PT ;  /* 0x640064002d2d7812 */ /* 0x000fe400078efcff */
[----:B------:R-:W-:Y:S01]  /*0f50*/  LOP3.LUT R38, R38, 0x40004, R43, 0xf8, !PT ;  /* 0x0004000426267812 */ /* 0x000fe200078ef82b */
[----:B------:R-:W-:Y:S01]  /*0f60*/  HADD2 R43, R42, -1040, -1040 ;  /* 0xe410e4102a2b7430 */ /* 0x000fe20000000000 */
[----:B------:R-:W-:Y:S01]  /*0f70*/  SHF.R.U32.HI R46, RZ, 0xa, R24 ;  /* 0x0000000aff2e7819 */ /* 0x000fe20000011618 */
[----:B------:R-:W-:Y:S01]  /*0f80*/  HADD2 R49, R45, -1040, -1040 ;  /* 0xe410e4102d317430 */ /* 0x000fe20000000000 */
[-C--:B0-----:R-:W-:Y:S01]  /*0f90*/  HFMA2.MMA R45, R41, R20.reuse, RZ ;  /* 0x00000014292d7235 */ /* 0x081fe200000000ff */
[----:B------:R-:W-:Y:S01]  /*0fa0*/  LOP3.LUT R41, R24, 0x3e003e0, RZ, 0xc0, !PT ;  /* 0x03e003e018297812 */ /* 0x000fe200078ec0ff */
[-C--:B------:R-:W-:Y:S01]  /*0fb0*/  HFMA2 R44, R43, R20.reuse, RZ.H0_H0 ;  /* 0x000000142b2c7231 */ /* 0x080fe200000400ff */
[----:B------:R-:W-:Y:S01]  /*0fc0*/  HFMA2.MMA R43, R47, R20, RZ ;  /* 0x000000142f2b7235 */ /* 0x000fe200000000ff */
[----:B------:R-:W-:Y:S01]  /*0fd0*/  HFMA2 R42, R49, R20, RZ.H0_H0 ;  /* 0x00000014312a7231 */ /* 0x000fe200000400ff */
[----:B------:R-:W-:-:S02]  /*0fe0*/  LOP3.LUT R49, R26, 0x3e003e0, RZ, 0xc0, !PT ;  /* 0x03e003e01a317812 */ /* 0x000fc400078ec0ff */
[----:B------:R-:W-:Y:S02]  /*0ff0*/  SHF.R.U32.HI R20, RZ, 0xa, R26 ;  /* 0x0000000aff147819 */ /* 0x000fe4000001161a */
[----:B------:R-:W-:Y:S02]  /*1000*/  LOP3.LUT R26, R41, 0x64006400, RZ, 0xfc, !PT ;  /* 0x64006400291a7812 */ /* 0x000fe400078efcff */
[----:B------:R-:W-:Y:S02]  /*1010*/  LOP3.LUT R47, R25, 0x3e003e0, RZ, 0xc0, !PT ;  /* 0x03e003e0192f7812 */ /* 0x000fe400078ec0ff */
[----:B------:R-:W-:Y:S01]  /*1020*/  LOP3.LUT R24, R27, 0x3e003e0, RZ, 0xc0, !PT ;  /* 0x03e003e01b187812 */ /* 0x000fe200078ec0ff */
[----:B------:R-:W-:Y:S01]  /*1030*/  HFMA2 R26, R26, R3.H1_H1, -48, -48 ;  /* 0xd200d2001a1a7431 */ /* 0x000fe20000060003 */
[----:B------:R-:W-:Y:S02]  /*1040*/  LOP3.LUT R46, R46, 0x1f001f, RZ, 0xc0, !PT ;  /* 0x001f001f2e2e7812 */ /* 0x000fe400078ec0ff */
[----:B------:R-:W-:-:S02]  /*1050*/  LOP3.LUT R48, R47, 0x64006400, RZ, 0xfc, !PT ;  /* 0x640064002f307812 */ /* 0x000fc400078efcff */
[----:B------:R-:W-:Y:S01]  /*1060*/  LOP3.LUT R24, R24, 0x64006400, RZ, 0xfc, !PT ;  /* 0x6400640018187812 */ /* 0x000fe200078efcff */
[-C--:B------:R-:W-:Y:S01]  /*1070*/  HFMA2.MMA R45, R26, R21.reuse, R45 ;  /* 0x000000151a2d7235 */ /* 0x080fe2000000002d */
[----:B------:R-:W-:Y:S02]  /*1080*/  LOP3.LUT R50, R49, 0x64006400, RZ, 0xfc, !PT ;  /* 0x6400640031327812 */ /* 0x000fe400078efcff */
[----:B------:R-:W-:Y:S01]  /*1090*/  LOP3.LUT R46, R46, 0x64006400, RZ, 0xfc, !PT ;  /* 0x640064002e2e7812 */ /* 0x000fe200078efcff */
[-C--:B------:R-:W-:Y:S01]  /*10a0*/  HFMA2 R47, R24, R3.reuse.H1_H1, -48, -48 ;  /* 0xd200d200182f7431 */ /* 0x080fe20000060003 */
[----:B------:R-:W-:Y:S01]  /*10b0*/  SHF.R.U32.HI R41, RZ, 0xa, R27 ;  /* 0x0000000aff297819 */ /* 0x000fe2000001161b */
[-C--:B------:R-:W-:Y:S01]  /*10c0*/  HFMA2 R27, R48, R3.reuse.H1_H1, -48, -48 ;  /* 0xd200d200301b7431 */ /* 0x080fe20000060003 */
[----:B------:R-:W-:Y:S01]  /*10d0*/  SHF.R.U32.HI R25, RZ, 0xa, R25 ;  /* 0x0000000aff197819 */ /* 0x000fe20000011619 */
[----:B------:R-:W-:Y:S01]  /*10e0*/  HFMA2 R50, R50, R3.H1_H1, -48, -48 ;  /* 0xd200d20032327431 */ /* 0x000fe20000060003 */
[----:B------:R-:W-:Y:S01]  /*10f0*/  SHF.R.U32.HI R51, RZ, 0xd, R6 ;  /* 0x0000000dff337819 */ /* 0x000fe20000011606 */
[----:B------:R-:W-:Y:S01]  /*1100*/  HADD2 R24, R46, -1040, -1040 ;  /* 0xe410e4102e187430 */ /* 0x000fe20000000000 */
[-C--:B------:R-:W-:Y:S01]  /*1110*/  HFMA2.MMA R42, R47, R21.reuse, R42 ;  /* 0x000000152f2a7235 */ /* 0x080fe2000000002a */
[----:B------:R-:W-:Y:S01]  /*1120*/  HFMA2 R43, R50, R21, R43 ;  /* 0x00000015322b7231 */ /* 0x000fe2000000002b */
[----:B------:R-:W-:Y:S01]  /*1130*/  HFMA2.MMA R44, R27, R21, R44 ;  /* 0x000000151b2c7235 */ /* 0x000fe2000000002c */
[----:B------:R-:W-:Y:S01]  /*1140*/  LOP3.LUT R46, R25, 0x1f001f, RZ, 0xc0, !PT ;  /* 0x001f001f192e7812 */ /* 0x000fe200078ec0ff */
[----:B------:R-:W-:Y:S01]  /*1150*/  HFMA2 R21, R24, R22, R45 ;  /* 0x0000001618157231 */ /* 0x000fe2000000002d */
[----:B------:R-:W-:Y:S01]  /*1160*/  LOP3.LUT R47, R41, 0x1f001f, RZ, 0xc0, !PT ;  /* 0x001f001f292f7812 */ /* 0x000fe200078ec0ff */
[----:B------:R-:W0:Y:S01]  /*1170*/  LDS.128 R24, [UR4+0x10] ;  /* 0x00001004ff187984 */ /* 0x000e220008000c00 */
        /* <DEDUP_REMOVED lines=11> */
[-C--:B------:R-:W-:Y:S01]  /*1230*/  HFMA2.MMA R44, R49, R22.reuse, R44 ;  /* 0x00000016312c7235 */ /* 0x080fe2000000002c */
[----:B------:R-:W-:Y:S01]  /*1240*/  LOP3.LUT R52, R6, 0x3e003e0, RZ, 0xc0, !PT ;  /* 0x03e003e006347812 */ /* 0x000fe200078ec0ff */
[----:B------:R-:W-:Y:S01]  /*1250*/  HADD2 R45, R41, -1040, -1040 ;  /* 0xe410e410292d7430 */ /* 0x000fe20000000000 */
[----:B------:R-:W-:Y:S01]  /*1260*/  HFMA2.MMA R41, R47, R22, R42 ;  /* 0x000000162f297235 */ /* 0x000fe2000000002a */
[----:B------:R-:W-:Y:S01]  /*1270*/  LOP3.LUT R47, R19, 0x1f001f, RZ, 0xc0, !PT ;  /* 0x001f001f132f7812 */ /* 0x000fe200078ec0ff */
[----:B------:R-:W-:Y:S01]  /*1280*/  HADD2 R46, R20, -1040, -1040 ;  /* 0xe410e410142e7430 */ /* 0x000fe20000000000 */
[----:B------:R-:W-:Y:S01]  /*1290*/  LOP3.LUT R42, R18, 0x1f001f, RZ, 0xc0, !PT ;  /* 0x001f001f122a7812 */ /* 0x000fe200078ec0ff */
[----:B------:R-:W-:Y:S01]  /*12a0*/  HFMA2 R20, R48, R22, R43 ;  /* 0x0000001630147231 */ /* 0x000fe2000000002b */
[----:B------:R-:W-:Y:S01]  /*12b0*/  LOP3.LUT R47, R47, 0x64006400, RZ, 0xfc, !PT ;  /* 0x640064002f2f7812 */ /* 0x000fe200078efcff */
[----:B------:R-:W-:Y:S01]  /*12c0*/  HFMA2 R22, R46, R23, R21 ;  /* 0x000000172e167231 */ /* 0x000fe20000000015 */
[----:B------:R-:W-:Y:S01]  /*12d0*/  HFMA2.MMA R21, R45, R23, R44 ;  /* 0x000000172d157235 */ /* 0x000fe2000000002c */
[----:B------:R-:W-:-:S02]  /*12e0*/  LOP3.LUT R46, R42, 0x64006400, RZ, 0xfc, !PT ;  /* 0x640064002a2e7812 */ /* 0x000fc400078efcff */
[----:B------:R-:W-:Y:S01]  /*12f0*/  LOP3.LUT R44, R17, 0x3e003e0, RZ, 0xc0, !PT ;  /* 0x03e003e0112c7812 */ /* 0x000fe200078ec0ff */
[----:B------:R-:W-:Y:S01]  /*1300*/  HADD2 R50, R47, -1040, -1040 ;  /* 0xe410e4102f327430 */ /* 0x000fe20000000000 */
[----:B------:R-:W-:Y:S01]  /*1310*/  LOP3.LUT R42, R19, 0x3e003e0, RZ, 0xc0, !PT ;  /* 0x03e003e0132a7812 */ /* 0x000fe200078ec0ff */
[----:B------:R-:W-:Y:S01]  /*1320*/  HADD2 R49, R46, -1040, -1040 ;  /* 0xe410e4102e317430 */ /* 0x000fe20000000000 */
[----:B------:R-:W-:Y:S02]  /*1330*/  LOP3.LUT R45, R16, 0x3e003e0, RZ, 0xc0, !PT ;  /* 0x03e003e0102d7812 */ /* 0x000fe400078ec0ff */
[----:B------:R-:W-:Y:S01]  /*1340*/  LOP3.LUT R43, R18, 0x3e003e0, RZ, 0xc0, !PT ;  /* 0x03e003e0122b7812 */ /* 0x000fe200078ec0ff */
[----:B------:R-:W-:Y:S01]  /*1350*/  HFMA2.MMA R41, R50, R23, R41 ;  /* 0x0000001732297235 */ /* 0x000fe20000000029 */
[----:B------:R-:W-:Y:S01]  /*1360*/  SHF.R.U32.HI R16, RZ, 0xa, R16 ;  /* 0x0000000aff107819 */ /* 0x000fe20000011610 */
[----:B------:R-:W-:Y:S01]  /*1370*/  HFMA2 R20, R49, R23, R20 ;  /* 0x0000001731147231 */ /* 0x000fe20000000014 */
[----:B------:R-:W-:-:S02]  /*1380*/  SHF.R.U32.HI R19, RZ, 0xa, R19 ;  /* 0x0000000aff137819 */ /* 0x000fc40000011613 */
[----:B------:R-:W-:Y:S02]  /*1390*/  SHF.R.U32.HI R17, RZ, 0xa, R17 ;  /* 0x0000000aff117819 */ /* 0x000fe40000011611 */
        /* <DEDUP_REMOVED lines=11> */
[-C--:B0-----:R-:W-:Y:S01]  /*1450*/  HFMA2 R22, R43, R24.reuse, R22 ;  /* 0x000000182b167231 */ /* 0x081fe20000000016 */
[----:B------:R-:W-:Y:S01]  /*1460*/  SHF.R.U32.HI R18, RZ, 0xa, R18 ;  /* 0x0000000aff127819 */ /* 0x000fe20000011612 */
[-C--:B------:R-:W-:Y:S01]  /*1470*/  HFMA2.MMA R21, R44, R24.reuse, R21 ;  /* 0x000000182c157235 */ /* 0x080fe20000000015 */
[----:B------:R-:W-:Y:S01]  /*1480*/  LOP3.LUT R16, R16, 0x64006400, RZ, 0xfc, !PT ;  /* 0x6400640010107812 */ /* 0x000fe200078efcff */
[----:B------:R-:W-:Y:S01]  /*1490*/  HFMA2 R43, R45, R24, R20 ;  /* 0x000000182d2b7231 */ /* 0x000fe20000000014 */
        /* <DEDUP_REMOVED lines=11> */
[-C--:B------:R-:W-:Y:S01]  /*1550*/  HFMA2.MMA R45, R24, R25.reuse, R41 ;  /* 0x00000019182d7235 */ /* 0x080fe20000000029 */
[----:B------:R-:W-:Y:S01]  /*1560*/  LOP3.LUT R47, R19, 0x64006400, RZ, 0xfc, !PT ;  /* 0x64006400132f7812 */ /* 0x000fe200078efcff */
[----:B------:R-:W-:Y:S01]  /*1570*/  HADD2 R20, R18, -1040, -1040 ;  /* 0xe410e41012147430 */ /* 0x000fe20000000000 */
[----:B------:R-:W-:Y:S01]  /*1580*/  HFMA2.MMA R18, R16, R25, R21 ;  /* 0x0000001910127235 */ /* 0x000fe20000000015 */
[----:B------:R-:W-:-:S02]  /*1590*/  LOP3.LUT R49, R49, 0x64006400, RZ, 0xfc, !PT ;  /* 0x6400640031317812 */ /* 0x000fc400078efcff */
[----:B------:R-:W-:Y:S01]  /*15a0*/  LOP3.LUT R19, R40, 0x40004, R51, 0xf8, !PT ;  /* 0x0004000428137812 */ /* 0x000fe200078ef833 */
        /* <DEDUP_REMOVED lines=13> */
[-C--:B------:R-:W-:Y:S01]  /*1680*/  HFMA2 R41, R44, R3.reuse.H1_H1, -48, -48 ;  /* 0xd200d2002c297431 */ /* 0x080fe20000060003 */
        /* <DEDUP_REMOVED lines=8> */
[----:B------:R-:W-:Y:S01]  /*1710*/  SHF.R.U32.HI R49, RZ, 0xc, R9 ;  /* 0x0000000cff317819 */ /* 0x000fe20000011609 */
[----:B------:R-:W-:Y:S01]  /*1720*/  HADD2 R18, R18, -1040, -1040 ;  /* 0xe410e41012127430 */ /* 0x000fe20000000000 */
[----:B------:R-:W-:Y:S01]  /*1730*/  LOP3.LUT R47, R47, 0x64006400, RZ, 0xfc, !PT ;  /* 0x640064002f2f7812 */ /* 0x000fe200078efcff */
[----:B------:R-:W-:Y:S01]  /*1740*/  HFMA2 R40, R44, R27, R40 ;  /* 0x0000001b2c287231 */ /* 0x000fe20000000028 */
[----:B------:R-:W-:-:S02]  /*1750*/  LOP3.LUT R49, R38, 0x80008, R49, 0xf8, !PT ;  /* 0x0008000826317812 */ /* 0x000fc400078ef831 */
[----:B------:R-:W-:Y:S01]  /*1760*/  SHF.R.U32.HI R38, RZ, 0xc, R10 ;  /* 0x0000000cff267819 */ /* 0x000fe2000001160a */
[----:B------:R-:W-:Y:S01]  /*1770*/  HFMA2.MMA R43, R18, R26, R43 ;  /* 0x0000001a122b7235 */ /* 0x000fe2000000002b */
[----:B------:R-:W-:Y:S02]  /*1780*/  LOP3.LUT R48, R7, 0x3e003e0, RZ, 0xc0, !PT ;  /* 0x03e003e007307812 */ /* 0x000fe400078ec0ff */
[----:B------:R-:W-:Y:S02]  /*1790*/  LOP3.LUT R38, R19, 0x80008, R38, 0xf8, !PT ;  /* 0x0008000813267812 */ /* 0x000fe400078ef826 */
[----:B------:R-:W-:Y:S02]  /*17a0*/  LOP3.LUT R48, R48, 0x64006400, RZ, 0xfc, !PT ;  /* 0x6400640030307812 */ /* 0x000fe400078efcff */
[----:B------:R-:W-:Y:S01]  /*17b0*/  SHF.R.U32.HI R4, RZ, 0xa, R4 ;  /* 0x0000000aff047819 */ /* 0x000fe20000011604 */
[----:B------:R-:W-:Y:S01]  /*17c0*/  HFMA2.MMA R43, R46, R27, R43 ;  /* 0x0000001b2e2b7235 */ /* 0x000fe2000000002b */
[----:B------:R-:W-:Y:S01]  /*17d0*/  SHF.R.U32.HI R6, RZ, 0xa, R6 ;  /* 0x0000000aff067819 */ /* 0x000fe20000011606 */
[----:B------:R-:W-:Y:S01]  /*17e0*/  HFMA2 R48, R48, R3.H1_H1, -48, -48 ;  /* 0xd200d20030307431 */ /* 0x000fe20000060003 */
[----:B------:R-:W-:-:S02]  /*17f0*/  SHF.R.U32.HI R5, RZ, 0xa, R5 ;  /* 0x0000000aff057819 */ /* 0x000fc40000011605 */
[----:B------:R-:W-:Y:S02]  /*1800*/  LOP3.LUT R6, R6, 0x1f001f, RZ, 0xc0, !PT ;  /* 0x001f001f06067812 */ /* 0x000fe400078ec0ff */
[--C-:B------:R-:W-:Y:S02]  /*1810*/  SHF.R.U32.HI R51, RZ, 0xd, R7.reuse ;  /* 0x0000000dff337819 */ /* 0x100fe40000011607 */
[----:B------:R-:W-:Y:S02]  /*1820*/  LOP3.LUT R6, R6, 0x64006400, RZ, 0xfc, !PT ;  /* 0x6400640006067812 */ /* 0x000fe400078efcff */
[----:B------:R-:W-:Y:S02]  /*1830*/  SHF.R.U32.HI R7, RZ, 0xa, R7 ;  /* 0x0000000aff077819 */ /* 0x000fe40000011607 */
        /* <DEDUP_REMOVED lines=11> */
[----:B------:R-:W-:Y:S02]  /*18f0*/  SHF.R.U32.HI R51, RZ, 0xc, R11 ;  /* 0x0000000cff337819 */ /* 0x000fe4000001160b */
[----:B------:R-:W-:Y:S02]  /*1900*/  LOP3.LUT R23, R23, 0x64006400, RZ, 0xfc, !PT ;  /* 0x6400640017177812 */ /* 0x000fe400078efcff */
[----:B------:R-:W-:Y:S02]  /*1910*/  SHF.R.U32.HI R9, RZ, 0xa, R9 ;  /* 0x0000000aff097819 */ /* 0x000fe40000011609 */
[----:B------:R-:W-:Y:S01]  /*1920*/  LOP3.LUT R20, R20, 0x64006400, RZ, 0xfc, !PT ;  /* 0x6400640014147812 */ /* 0x000fe200078efcff */
[----:B------:R-:W-:Y:S01]  /*1930*/  HFMA2 R23, R23, R3.H1_H1, -48, -48 ;  /* 0xd200d20017177431 */ /* 0x000fe20000060003 */
[----:B------:R-:W-:-:S02]  /*1940*/  LOP3.LUT R9, R9, 0x1f001f, RZ, 0xc0, !PT ;  /* 0x001f001f09097812 */ /* 0x000fc400078ec0ff */
[----:B------:R-:W-:Y:S02]  /*1950*/  LOP3.LUT R36, R36, 0x80008, R51, 0xf8, !PT ;  /* 0x0008000824247812 */ /* 0x000fe400078ef833 */
[----:B------:R-:W-:Y:S02]  /*1960*/  LOP3.LUT R9, R9, 0x64006400, RZ, 0xfc, !PT ;  /* 0x6400640009097812 */ /* 0x000fe400078efcff */
[----:B------:R-:W-:Y:S02]  /*1970*/  PRMT R30, R30, 0x5410, R29 ;  /* 0x000054101e1e7816 */ /* 0x000fe4000000001d */
[----:B------:R-:W-:Y:S01]  /*1980*/  PRMT R28, R28, 0x5410, R3 ;  /* 0x000054101c1c7816 */ /* 0x000fe20000000003 */
[----:B------:R-:W-:Y:S01]  /*1990*/  HADD2 R9, R9, -1040, -1040 ;  /* 0xe410e41009097430 */ /* 0x000fe20000000000 */
[----:B--2---:R-:W-:Y:S02]  /*19a0*/  LOP3.LUT R21, R12, 0x3e003e0, RZ, 0xc0, !PT ;  /* 0x03e003e00c157812 */ /* 0x004fe400078ec0ff */
[----:B------:R-:W-:-:S02]  /*19b0*/  LOP3.LUT R24, R14, 0x3e003e0, RZ, 0xc0, !PT ;  /* 0x03e003e00e187812 */ /* 0x000fc400078ec0ff */
[----:B------:R-:W-:Y:S01]  /*19c0*/  LOP3.LUT R50, R21, 0x64006400, RZ, 0xfc, !PT ;  /* 0x6400640015327812 */ /* 0x000fe200078efcff */
[-C--:B------:R-:W-:Y:S01]  /*19d0*/  HFMA2 R21, R20, R3.reuse.H1_H1, -48, -48 ;  /* 0xd200d20014157431 */ /* 0x080fe20000060003 */
[----:B------:R-:W-:Y:S02]  /*19e0*/  LOP3.LUT R52, R24, 0x64006400, RZ, 0xfc, !PT ;  /* 0x6400640018347812 */ /* 0x000fe400078efcff */
[----:B------:R-:W-:Y:S01]  /*19f0*/  LOP3.LUT R22, R13, 0x3e003e0, RZ, 0xc0, !PT ;  /* 0x03e003e00d167812 */ /* 0x000fe200078ec0ff */
[-C--:B------:R-:W-:Y:S01]  /*1a00*/  HFMA2 R24, R50, R3.reuse.H1_H1, -48, -48 ;  /* 0xd200d20032187431 */ /* 0x080fe20000060003 */
[--C-:B------:R-:W-:Y:S01]  /*1a10*/  SHF.R.U32.HI R50, RZ, 0xc, R8.reuse ;  /* 0x0000000cff327819 */ /* 0x100fe20000011608 */
[----:B------:R-:W-:Y:S01]  /*1a20*/  HFMA2 R20, R52, R3.H1_H1, -48, -48 ;  /* 0xd200d20034147431 */ /* 0x000fe20000060003 */
[----:B------:R-:W-:Y:S02]  /*1a30*/  SHF.R.U32.HI R8, RZ, 0xa, R8 ;  /* 0x0000000aff087819 */ /* 0x000fe40000011608 */
[----:B------:R-:W-:Y:S01]  /*1a40*/  LOP3.LUT R39, R39, 0x80008, R50, 0xf8, !PT ;  /* 0x0008000827277812 */ /* 0x000fe200078ef832 */
[----:B------:R-:W-:Y:S01]  /*1a50*/  HADD2 R50, R47, -1040, -1040 ;  /* 0xe410e4102f327430 */ /* 0x000fe20000000000 */
[----:B------:R-:W-:Y:S01]  /*1a60*/  HFMA2.MMA R47, R16, R27, R17 ;  /* 0x0000001b102f7235 */ /* 0x000fe20000000011 */
[----:B------:R-:W-:Y:S01]  /*1a70*/  LOP3.LUT R8, R8, 0x1f001f, RZ, 0xc0, !PT ;  /* 0x001f001f08087812 */ /* 0x000fe200078ec0ff */
[----:B------:R-:W0:Y:S01]  /*1a80*/  LDS.128 R16, [UR4+0x20] ;  /* 0x00002004ff107984 */ /* 0x000e220008000c00 */
[----:B------:R-:W-:Y:S01]  /*1a90*/  HFMA2 R45, R50, R26, R45 ;  /* 0x0000001a322d7231 */ /* 0x000fe2000000002d */
[----:B------:R-:W-:-:S02]  /*1aa0*/  SHF.R.U32.HI R26, RZ, 0xb, R12 ;  /* 0x0000000bff1a7819 */ /* 0x000fc4000001160c */
[----:B------:R-:W-:Y:S01]  /*1ab0*/  SHF.R.U32.HI R50, RZ, 0xb, R13 ;  /* 0x0000000bff327819 */ /* 0x000fe2000001160d */
[----:B------:R-:W-:Y:S01]  /*1ac0*/  HFMA2 R45, R48, R27, R45 ;  /* 0x0000001b302d7231 */ /* 0x000fe2000000002d */
        /* <DEDUP_REMOVED lines=9> */
[----:B------:R-:W-:Y:S02]  /*1b60*/  LOP3.LUT R27, R11, 0x1f001f, RZ, 0xc0, !PT ;  /* 0x001f001f0b1b7812 */ /* 0x000fe400078ec0ff */
[----:B------:R-:W-:Y:S02]  /*1b70*/  LOP3.LUT R4, R4, 0x64006400, RZ, 0xfc, !PT ;  /* 0x6400640004047812 */ /* 0x000fe400078efcff */
[----:B------:R-:W-:Y:S02]  /*1b80*/  SHF.R.U32.HI R10, RZ, 0xa, R10 ;  /* 0x0000000aff0a7819 */ /* 0x000fe4000001160a */
[----:B------:R-:W-:Y:S01]  /*1b90*/  SHF.R.U32.HI R11, RZ, 0xa, R11 ;  /* 0x0000000aff0b7819 */ /* 0x000fe2000001160b */
[----:B------:R-:W-:Y:S01]  /*1ba0*/  HADD2 R4, R4, -1040, -1040 ;  /* 0xe410e41004047430 */ /* 0x000fe20000000000 */
[----:B------:R-:W-:-:S02]  /*1bb0*/  LOP3.LUT R8, R8, 0x64006400, RZ, 0xfc, !PT ;  /* 0x6400640008087812 */ /* 0x000fc400078efcff */
[----:B------:R-:W-:Y:S02]  /*1bc0*/  LOP3.LUT R10, R10, 0x1f001f, RZ, 0xc0, !PT ;  /* 0x001f001f0a0a7812 */ /* 0x000fe400078ec0ff */
[----:B------:R-:W-:Y:S01]  /*1bd0*/  LOP3.LUT R11, R11, 0x1f001f, RZ, 0xc0, !PT ;  /* 0x001f001f0b0b7812 */ /* 0x000fe200078ec0ff */
[----:B------:R-:W-:Y:S01]  /*1be0*/  HADD2 R8, R8, -1040, -1040 ;  /* 0xe410e41008087430 */ /* 0x000fe20000000000 */
[----:B------:R-:W-:Y:S02]  /*1bf0*/  LOP3.LUT R10, R10, 0x64006400, RZ, 0xfc, !PT ;  /* 0x640064000a0a7812 */ /* 0x000fe400078efcff */
[----:B------:R-:W-:Y:S02]  /*1c00*/  LOP3.LUT R11, R11, 0x64006400, RZ, 0xfc, !PT ;  /* 0x640064000b0b7812 */ /* 0x000fe400078efcff */
[----:B------:R-:W-:Y:S01]  /*1c10*/  LOP3.LUT R42, R15, 0x3e003e0, RZ, 0xc0, !PT ;  /* 0x03e003e00f2a7812 */ /* 0x000fe200078ec0ff */
[-C--:B0-----:R-:W-:Y:S01]  /*1c20*/  HFMA2 R40, R5, R16.reuse, R40 ;  /* 0x0000001005287231 */ /* 0x081fe20000000028 */
[-C--:B------:R-:W-:Y:S01]  /*1c30*/  HFMA2.MMA R5, R6, R16.reuse, R43 ;  /* 0x0000001006057235 */ /* 0x080fe2000000002b */
[----:B------:R-:W-:Y:S01]  /*1c40*/  HADD2 R6, R7, -1040, -1040 ;  /* 0xe410e41007067430 */ /* 0x000fe20000000000 */
[----:B------:R-:W-:Y:S01]  /*1c50*/  HFMA2.MMA R47, R50, R16, R47 ;  /* 0x00000010322f7235 */ /* 0x000fe2000000002f */
[----:B------:R-:W-:Y:S01]  /*1c60*/  HADD2 R7, R46, -1040, -1040 ;  /* 0xe410e4102e077430 */ /* 0x000fe20000000000 */
[----:B------:R-:W-:Y:S01]  /*1c70*/  LOP3.LUT R46, R14, 0x1f001f, RZ, 0xc0, !PT ;  /* 0x001f001f0e2e7812 */ /* 0x000fe200078ec0ff */
[----:B------:R-:W-:Y:S01]  /*1c80*/  HFMA2 R45, R6, R16, R45 ;  /* 0x00000010062d7231 */ /* 0x000fe2000000002d */
[----:B------:R-:W-:Y:S01]  /*1c90*/  LOP3.LUT R22, R22, 0x64006400, RZ, 0xfc, !PT ;  /* 0x6400640016167812 */ /* 0x000fe200078efcff */
[----:B------:R-:W-:Y:S01]  /*1ca0*/  HFMA2 R40, R7, R17, R40 ;  /* 0x0000001107287231 */ /* 0x000fe20000000028 */
[-C--:B------:R-:W-:Y:S01]  /*1cb0*/  HFMA2.MMA R16, R4, R17.reuse, R5 ;  /* 0x0000001104107235 */ /* 0x080fe20000000005 */
[----:B------:R-:W-:Y:S01]  /*1cc0*/  LOP3.LUT R46, R46, 0x64006400, RZ, 0xfc, !PT ;  /* 0x640064002e2e7812 */ /* 0x000fe200078efcff */
[----:B------:R-:W0:Y:S01]  /*1cd0*/  LDS.128 R4, [UR4+0x30] ;  /* 0x00003004ff047984 */ /* 0x000e220008000c00 */
[----:B------:R-:W-:Y:S01]  /*1ce0*/  HFMA2.MMA R43, R44, R17, R47 ;  /* 0x000000112c2b7235 */ /* 0x000fe2000000002f */
[----:B------:R-:W-:Y:S01]  /*1cf0*/  LOP3.LUT R47, R27, 0x64006400, RZ, 0xfc, !PT ;  /* 0x640064001b2f7812 */ /* 0x000fe200078efcff */
[-C--:B------:R-:W-:Y:S01]  /*1d00*/  HFMA2 R40, R25, R18.reuse, R40 ;  /* 0x0000001219287231 */ /* 0x080fe20000000028 */
[----:B------:R-:W-:Y:S01]  /*1d10*/  LOP3.LUT R27, R12, 0x1f001f, RZ, 0xc0, !PT ;  /* 0x001f001f0c1b7812 */ /* 0x000fe200078ec0ff */
[----:B------:R-:W-:Y:S01]  /*1d20*/  HFMA2 R22, R22, R3.H1_H1, -48, -48 ;  /* 0xd200d20016167431 */ /* 0x000fe20000060003 */
[-C--:B------:R-:W-:Y:S01]  /*1d30*/  HFMA2.MMA R16, R23, R18.reuse, R16 ;  /* 0x0000001217107235 */ /* 0x080fe20000000010 */
[----:B------:R-:W-:Y:S01]  /*1d40*/  HADD2 R48, R47, -1040, -1040 ;  /* 0xe410e4102f307430 */ /* 0x000fe20000000000 */
[----:B------:R-:W-:Y:S01]  /*1d50*/  LOP3.LUT R27, R27, 0x64006400, RZ, 0xfc, !PT ;  /* 0x640064001b1b7812 */ /* 0x000fe200078efcff */
[----:B------:R-:W-:Y:S01]  /*1d60*/  HFMA2.MMA R43, R41, R18, R43 ;  /* 0x00000012292b7235 */ /* 0x000fe2000000002b */
[----:B------:R-:W-:Y:S01]  /*1d70*/  LOP3.LUT R44, R13, 0x1f001f, RZ, 0xc0, !PT ;  /* 0x001f001f0d2c7812 */ /* 0x000fe200078ec0ff */
[----:B------:R-:W-:Y:S01]  /*1d80*/  HFMA2 R45, R48, R17, R45 ;  /* 0x00000011302d7231 */ /* 0x000fe2000000002d */
[----:B------:R-:W-:Y:S01]  /*1d90*/  LOP3.LUT R47, R15, 0x1f001f, RZ, 0xc0, !PT ;  /* 0x001f001f0f2f7812 */ /* 0x000fe200078ec0ff */
[----:B------:R-:W-:Y:S01]  /*1da0*/  HADD2 R17, R10, -1040, -1040 ;  /* 0xe410e4100a117430 */ /* 0x000fe20000000000 */
[----:B------:R-:W-:Y:S01]  /*1db0*/  SHF.R.U32.HI R13, RZ, 0xa, R13 ;  /* 0x0000000aff0d7819 */ /* 0x000fe2000001160d */
[----:B------:R-:W-:Y:S01]  /*1dc0*/  HFMA2 R45, R21, R18, R45 ;  /* 0x00000012152d7231 */ /* 0x000fe2000000002d */
[----:B------:R-:W-:Y:S01]  /*1dd0*/  LOP3.LUT R44, R44, 0x64006400, RZ, 0xfc, !PT ;  /* 0x640064002c2c7812 */ /* 0x000fe200078efcff */
[-C--:B------:R-:W-:Y:S01]  /*1de0*/  HFMA2.MMA R43, R8, R19.reuse, R43 ;  /* 0x00000013082b7235 */ /* 0x080fe2000000002b */
[----:B------:R-:W-:Y:S01]  /*1df0*/  HADD2 R8, R11, -1040, -1040 ;  /* 0xe410e4100b087430 */ /* 0x000fe20000000000 */
[----:B------:R-:W-:Y:S01]  /*1e00*/  HFMA2.MMA R16, R17, R19, R16 ;  /* 0x0000001311107235 */ /* 0x000fe20000000010 */
[-C--:B------:R-:W-:Y:S01]  /*1e10*/  HFMA2 R40, R9, R19.reuse, R40 ;  /* 0x0000001309287231 */ /* 0x080fe20000000028 */
[----:B------:R-:W-:Y:S01]  /*1e20*/  SHF.R.U32.HI R12, RZ, 0xa, R12 ;  /* 0x0000000aff0c7819 */ /* 0x000fe2000001160c */
[----:B------:R-:W-:Y:S01]  /*1e30*/  HFMA2 R45, R8, R19, R45 ;  /* 0x00000013082d7231 */ /* 0x000fe2000000002d */
[----:B------:R-:W-:Y:S01]  /*1e40*/  LOP3.LUT R47, R47, 0x64006400, RZ, 0xfc, !PT ;  /* 0x640064002f2f7812 */ /* 0x000fe200078efcff */
[----:B------:R-:W-:Y:S01]  /*1e50*/  HADD2 R8, R27, -1040, -1040 ;  /* 0xe410e4101b087430 */ /* 0x000fe20000000000 */
[--C-:B------:R-:W-:Y:S01]  /*1e60*/  SHF.R.U32.HI R49, RZ, 0xb, R14.reuse ;  /* 0x0000000bff317819 */ /* 0x100fe2000001160e */
[----:B------:R-:W-:Y:S01]  /*1e70*/  HADD2 R9, R46, -1040, -1040 ;  /* 0xe410e4102e097430 */ /* 0x000fe20000000000 */
[----:B------:R-:W-:Y:S01]  /*1e80*/  SHF.R.U32.HI R51, RZ, 0xb, R15 ;  /* 0x0000000bff337819 */ /* 0x000fe2000001160f */
[----:B------:R-:W-:Y:S01]  /*1e90*/  HADD2 R11, R44, -1040, -1040 ;  /* 0xe410e4102c0b7430 */ /* 0x000fe20000000000 */
[----:B------:R-:W-:Y:S01]  /*1ea0*/  LOP3.LUT R13, R13, 0x1f001f, RZ, 0xc0, !PT ;  /* 0x001f001f0d0d7812 */ /* 0x000fe200078ec0ff */
[----:B------:R-:W-:Y:S01]  /*1eb0*/  HADD2 R18, R47, -1040, -1040 ;  /* 0xe410e4102f127430 */ /* 0x000fe20000000000 */
[----:B------:R-:W-:-:S02]  /*1ec0*/  SHF.R.U32.HI R14, RZ, 0xa, R14 ;  /* 0x0000000aff0e7819 */ /* 0x000fc4000001160e */
[----:B------:R-:W-:Y:S02]  /*1ed0*/  SHF.R.U32.HI R15, RZ, 0xa, R15 ;  /* 0x0000000aff0f7819 */ /* 0x000fe4000001160f */
[----:B------:R-:W-:Y:S02]  /*1ee0*/  LOP3.LUT R12, R12, 0x1f001f, RZ, 0xc0, !PT ;  /* 0x001f001f0c0c7812 */ /* 0x000fe400078ec0ff */
[----:B------:R-:W-:Y:S02]  /*1ef0*/  LOP3.LUT R13, R13, 0x64006400, RZ, 0xfc, !PT ;  /* 0x640064000d0d7812 */ /* 0x000fe400078efcff */
[----:B------:R-:W-:Y:S01]  /*1f00*/  LOP3.LUT R42, R42, 0x64006400, RZ, 0xfc, !PT ;  /* 0x640064002a2a7812 */ /* 0x000fe200078efcff */
[-C--:B0-----:R-:W-:Y:S01]  /*1f10*/  HFMA2.MMA R43, R8, R4.reuse, R43 ;  /* 0x00000004082b7235 */ /* 0x081fe2000000002b */
[-C--:B------:R-:W-:Y:S01]  /*1f20*/  HFMA2 R11, R11, R4.reuse, R40 ;  /* 0x000000040b0b7231 */ /* 0x080fe20000000028 */
[----:B------:R-:W-:Y:S01]  /*1f30*/  HFMA2.MMA R10, R9, R4, R16 ;  /* 0x00000004090a7235 */ /* 0x000fe20000000010 */
[----:B------:R-:W-:Y:S01]  /*1f40*/  LOP3.LUT R14, R14, 0x1f001f, RZ, 0xc0, !PT ;  /* 0x001f001f0e0e7812 */ /* 0x000fe200078ec0ff */
[----:B------:R-:W-:Y:S01]  /*1f50*/  HFMA2 R21, R18, R4, R45 ;  /* 0x0000000412157231 */ /* 0x000fe2000000002d */
[----:B------:R-:W-:Y:S01]  /*1f60*/  LOP3.LUT R15, R15, 0x1f001f, RZ, 0xc0, !PT ;  /* 0x001f001f0f0f7812 */ /* 0x000fe200078ec0ff */
[----:B------:R-:W-:Y:S01]  /*1f70*/  HFMA2 R11, R22, R5, R11 ;  /* 0x00000005160b7231 */ /* 0x000fe2000000000b */
[----:B------:R-:W-:Y:S01]  /*1f80*/  LOP3.LUT R12, R12, 0x64006400, RZ, 0xfc, !PT ;  /* 0x640064000c0c7812 */ /* 0x000fe200078efcff */
[-C--:B------:R-:W-:Y:S01]  /*1f90*/  HFMA2.MMA R43, R24, R5.reuse, R43 ;  /* 0x00000005182b7235 */ /* 0x080fe2000000002b */
[----:B------:R-:W-:Y:S01]  /*1fa0*/  LOP3.LUT R14, R14, 0x64006400, RZ, 0xfc, !PT ;  /* 0x640064000e0e7812 */ /* 0x000fe200078efcff */
[----:B------:R-:W-:Y:S01]  /*1fb0*/  HADD2 R4, R13, -1040, -1040 ;  /* 0xe410e4100d047430 */ /* 0x000fe20000000000 */
[----:B------:R-:W-:Y:S01]  /*1fc0*/  LOP3.LUT R15, R15, 0x64006400, RZ, 0xfc, !PT ;  /* 0x640064000f0f7812 */ /* 0x000fe200078efcff */
[----:B------:R-:W-:Y:S01]  /*1fd0*/  HFMA2 R42, R42, R3.H1_H1, -48, -48 ;  /* 0xd200d2002a2a7431 */ /* 0x000fe20000060003 */
[----:B------:R-:W-:Y:S01]  /*1fe0*/  HFMA2.MMA R10, R20, R5, R10 ;  /* 0x00000005140a7235 */ /* 0x000fe2000000000a */
[----:B------:R-:W-:Y:S01]  /*1ff0*/  HADD2 R12, R12, -1040, -1040 ;  /* 0xe410e4100c0c7430 */ /* 0x000fe20000000000 */
[----:B------:R-:W-:Y:S01]  /*2000*/  LOP3.LUT R38, R38, 0x100010, R49, 0xf8, !PT ;  /* 0x0010001026267812 */ /* 0x000fe200078ef831 */
[-C--:B------:R-:W-:Y:S01]  /*2010*/  HFMA2 R11, R4, R6.reuse, R11 ;  /* 0x00000006040b7231 */ /* 0x080fe2000000000b */
[----:B------:R-:W-:Y:S01]  /*2020*/  LOP3.LUT R39, R39, 0x64006400, RZ, 0xfc, !PT ;  /* 0x6400640027277812 */ /* 0x000fe200078efcff */
[----:B------:R-:W-:Y:S01]  /*2030*/  HADD2 R9, R14, -1040, -1040 ;  /* 0xe410e4100e097430 */ /* 0x000fe20000000000 */
[----:B------:R-:W-:Y:S01]  /*2040*/  LOP3.LUT R38, R38, 0x64006400, RZ, 0xfc, !PT ;  /* 0x6400640026267812 */ /* 0x000fe200078efcff */
[----:B------:R-:W-:Y:S01]  /*2050*/  HFMA2 R21, R42, R5, R21 ;  /* 0x000000052a157231 */ /* 0x000fe20000000015 */
[-C--:B------:R-:W-:Y:S01]  /*2060*/  HFMA2.MMA R43, R12, R6.reuse, R43 ;  /* 0x000000060c2b7235 */ /* 0x080fe2000000002b */
[----:B------:R-:W-:Y:S01]  /*2070*/  HADD2 R4, R15, -1040, -1040 ;  /* 0xe410e4100f047430 */ /* 0x000fe20000000000 */
[----:B------:R-:W-:Y:S01]  /*2080*/  LOP3.LUT R36, R36, 0x100010, R51, 0xf8, !PT ;  /* 0x0010001024247812 */ /* 0x000fe200078ef833 */
[----:B------:R-:W-:Y:S01]  /*2090*/  HFMA2.MMA R10, R9, R6, R10 ;  /* 0x00000006090a7235 */ /* 0x000fe2000000000a */
[----:B------:R-:W-:Y:S01]  /*20a0*/  LOP3.LUT R26, R26, 0x64006400, RZ, 0xfc, !PT ;  /* 0x640064001a1a7812 */ /* 0x000fe200078efcff */
[----:B------:R-:W-:Y:S01]  /*20b0*/  HFMA2 R21, R4, R6, R21 ;  /* 0x0000000604157231 */ /* 0x000fe20000000015 */
[----:B------:R-:W-:Y:S01]  /*20c0*/  LOP3.LUT R36, R36, 0x64006400, RZ, 0xfc, !PT ;  /* 0x6400640024247812 */ /* 0x000fe200078efcff */
[----:B------:R-:W-:-:S02]  /*20d0*/  HADD2 R4, R39, -1040, -1040 ;  /* 0xe410e41027047430 */ /* 0x000fc40000000000 */
[----:B------:R-:W-:Y:S02]  /*20e0*/  HADD2 R5, R38, -1040, -1040 ;  /* 0xe410e41026057430 */ /* 0x000fe40000000000 */
        /* <DEDUP_REMOVED lines=14> */
.L_x_5124:
[----:B------:R-:W-:Y:S01]  /*21d0*/  UIADD3 UR4, UR4, 0x40, URZ ;  /* 0x0000004004047890 */ /* 0x000fe2000fffe03f */
[----:B------:R-:W-:Y:S02]  /*21e0*/  IMAD.MOV.U32 R23, RZ, RZ, R37 ;  /* 0x000000ffff177224 */ /* 0x000fe400078e0025 */
[----:B-----5:R-:W-:Y:S01]  /*21f0*/  IMAD.WIDE R24, R31, 0x4, R34 ;  /* 0x000000041f187825 */ /* 0x020fe200078e0222 */
[----:B------:R-:W-:Y:S08]  /*2200*/  @!P0 BRA P3, `(.L_x_5125) ;  /* 0xffffffe800988947 */ /* 0x000ff0000183ffff */
.L_x_5123:
[----:B------:R-:W-:Y:S01]  /*2210*/  ISETP.GE.AND P0, PT, R23, R32, PT ;  /* 0x000000201700720c */ /* 0x000fe20003f06270 */
[----:B------:R-:W-:-:S03]  /*2220*/  ULDC UR5, c[0x0][0x268] ;  /* 0x00009a0000057ab9 */ /* 0x000fc60000000800 */
[----:B------:R-:W-:-:S13]  /*2230*/  ISETP.GE.OR P0, PT, R23, UR5, P0 ;  /* 0x0000000517007c0c */ /* 0x000fda0008706670 */
[----:B------:R-:W-:Y:S05]  /*2240*/  @P0 BRA `(.L_x_5126) ;  /* 0x0000001400040947 */ /* 0x000fea0003800000 */
[----:B------:R-:W-:Y:S01]  /*2250*/  PRMT R4, R33, 0x9910, RZ ;  /* 0x0000991021047816 */ /* 0x000fe200000000ff */
[----:B------:R-:W-:-:S03]  /*2260*/  ULDC UR5, c[0x0][0x268] ;  /* 0x00009a0000057ab9 */ /* 0x000fc60000000800 */
[----:B------:R-:W-:-:S13]  /*2270*/  ISETP.EQ.OR P2, PT, R4, RZ, !P1 ;  /* 0x000000ff0400720c */ /* 0x000fda0004f42670 */
.L_x_5128:
[----:B------:R-:W1:Y:S01]  /*2280*/  LDC R31, c[0x0][0x23c] ;  /* 0x00008f00ff1f7b82 */ /* 0x000e620000000800 */
[----:B-----5:R2:W5:Y:S01]  /*2290*/  LDG.E.128.CONSTANT R16, desc[UR6][R24.64] ;  /* 0x0000000618107981 */ /* 0x020562000c1e9d00 */
[----:B-1----:R-:W-:-:S05]  /*22a0*/  IMAD.WIDE R4, R31, 0x4, R24 ;  /* 0x000000041f047825 */ /* 0x002fca00078e0218 */
[----:B0-----:R2:W5:Y:S01]  /*22b0*/  LDG.E.128.CONSTANT R12, desc[UR6][R4.64] ;  /* 0x00000006040c7981 */ /* 0x001562000c1e9d00 */
[----:B------:R-:W-:Y:S02]  /*22c0*/  VIADD R23, R23, 0x20 ;  /* 0x0000002017177836 */ /* 0x000fe40000000000 */
[----:B------:R-:W-:-:S03]  /*22d0*/  IMAD.WIDE R20, R31, 0x4, R4 ;  /* 0x000000041f147825 */ /* 0x000fc600078e0204 */
[C---:B------:R-:W-:Y:S02]  /*22e0*/  ISETP.GE.AND P0, PT, R23.reuse, UR5, PT ;  /* 0x0000000517007c0c */ /* 0x040fe4000bf06270 */
[----:B------:R-:W-:Y:S01]  /*22f0*/  ISETP.LT.AND P3, PT, R23, R32, PT ;  /* 0x000000201700720c */ /* 0x000fe20003f61270 */
[----:B------:R-:W-:-:S12]  /*2300*/  @P2 BRA `(.L_x_5127) ;  /* 0x0000001000c82947 */ /* 0x000fd80003800000 */
[----:B------:R-:W3:Y:S01]  /*2310*/  LDG.E.128.CONSTANT R8, desc[UR6][R20.64] ;  /* 0x0000000614087981 */ /* 0x000ee2000c1e9d00 */
[----:B------:R-:W-:Y:S01]  /*2320*/  IMAD.MOV.U32 R27, RZ, RZ, 0x2400 ;  /* 0x00002400ff1b7424 */ /* 0x000fe200078e00ff */
[----:B-----5:R-:W-:Y:S01]  /*2330*/  SHF.R.U32.HI R22, RZ, 0xf, R16 ;  /* 0x0000000fff167819 */ /* 0x020fe20000011610 */
[----:B--2---:R-:W-:Y:S01]  /*2340*/  IMAD.MOV.U32 R25, RZ, RZ, 0x3000 ;  /* 0x00003000ff197424 */ /* 0x004fe200078e00ff */
[----:B------:R-:W0:Y:S01]  /*2350*/  LDS.128 R4, [UR4] ;  /* 0x00000004ff047984 */ /* 0x000e220008000c00 */
[----:B------:R-:W-:Y:S02]  /*2360*/  SHF.R.U32.HI R26, RZ, 0xf, R18 ;  /* 0x0000000fff1a7819 */ /* 0x000fe40000011612 */
[----:B------:R-:W-:Y:S02]  /*2370*/  LOP3.LUT R39, R17, 0x70007, RZ, 0xc0, !PT ;  /* 0x0007000711277812 */ /* 0x000fe400078ec0ff */
[----:B------:R-:W-:Y:S02]  /*2380*/  PRMT R3, R3, 0x5410, R27 ;  /* 0x0000541003037816 */ /* 0x000fe4000000001b */
[----:B------:R-:W-:-:S02]  /*2390*/  SHF.R.U32.HI R27, RZ, 0xe, R12 ;  /* 0x0000000eff1b7819 */ /* 0x000fc4000001160c */
[----:B------:R-:W-:Y:S02]  /*23a0*/  LOP3.LUT R22, R22, 0x10001, RZ, 0xc0, !PT ;  /* 0x0001000116167812 */ /* 0x000fe400078ec0ff */
[--C-:B------:R-:W-:Y:S02]  /*23b0*/  SHF.R.U32.HI R24, RZ, 0xf, R17.reuse ;  /* 0x0000000fff187819 */ /* 0x100fe40000011611 */
[----:B------:R-:W-:Y:S02]  /*23c0*/  LOP3.LUT R40, R17, 0x380038, RZ, 0xc0, !PT ;  /* 0x0038003811287812 */ /* 0x000fe400078ec0ff */
[----:B------:R-:W-:Y:S02]  /*23d0*/  SHF.R.U32.HI R34, RZ, 0x6, R17 ;  /* 0x00000006ff227819 */ /* 0x000fe40000011611 */
        /* <DEDUP_REMOVED lines=9> */
[----:B------:R-:W-:Y:S02]  /*2470*/  LOP3.LUT R27, R22, 0x20002, R27, 0xf8, !PT ;  /* 0x00020002161b7812 */ /* 0x000fe400078ef81b */
[--C-:B------:R-:W-:Y:S02]  /*2480*/  SHF.R.U32.HI R44, RZ, 0xf, R19.reuse ;  /* 0x0000000fff2c7819 */ /* 0x100fe40000011613 */
[----:B------:R-:W-:Y:S02]  /*2490*/  LOP3.LUT R16, R19, 0x380038, RZ, 0xc0, !PT ;  /* 0x0038003813107812 */ /* 0x000fe400078ec0ff */
[----:B------:R-:W-:Y:S02]  /*24a0*/  SHF.R.U32.HI R37, RZ, 0x6, R19 ;  /* 0x00000006ff257819 */ /* 0x000fe40000011613 */
[----:B------:R-:W-:-:S02]  /*24b0*/  LOP3.LUT R22, R42, 0x20002, R43, 0xf8, !PT ;  /* 0x000200022a167812 */ /* 0x000fc400078ef82b */
[----:B------:R-:W-:Y:S02]  /*24c0*/  LOP3.LUT R19, R19, 0x70007, RZ, 0xc0, !PT ;  /* 0x0007000713137812 */ /* 0x000fe400078ec0ff */
[----:B------:R-:W-:Y:S01]  /*24d0*/  LOP3.LUT R42, R17, 0x64006400, RZ, 0xfc, !PT ;  /* 0x64006400112a7812 */ /* 0x000fe200078efcff */
[----:B------:R-:W-:Y:S01]  /*24e0*/  HADD2 R17, R39, -1028, -1028 ;  /* 0xe404e40427117430 */ /* 0x000fe20000000000 */
[----:B------:R-:W-:Y:S02]  /*24f0*/  LOP3.LUT R18, R18, 0x64006400, RZ, 0xfc, !PT ;  /* 0x6400640012127812 */ /* 0x000fe400078efcff */
[----:B------:R-:W-:Y:S02]  /*2500*/  SHF.R.U32.HI R41, RZ, 0xe, R13 ;  /* 0x0000000eff297819 */ /* 0x000fe4000001160d */
[----:B------:R-:W-:Y:S01]  /*2510*/  LOP3.LUT R24, R24, 0x10001, RZ, 0xc0, !PT ;  /* 0x0001000118187812 */ /* 0x000fe200078ec0ff */
[----:B------:R-:W-:Y:S01]  /*2520*/  HADD2 R39, R18, -1028, -1028 ;  /* 0xe404e40412277430 */ /* 0x000fe20000000000 */
[----:B------:R-:W-:Y:S01]  /*2530*/  LOP3.LUT R33, R33, 0x64006400, RZ, 0xfc, !PT ;  /* 0x6400640021217812 */ /* 0x000fe200078efcff */
[----:B0-----:R-:W-:Y:S01]  /*2540*/  HFMA2.MMA R17, R17, R4, RZ ;  /* 0x0000000411117235 */ /* 0x001fe200000000ff */
[----:B------:R-:W-:-:S02]  /*2550*/  SHF.R.U32.HI R45, RZ, 0xe, R15 ;  /* 0x0000000eff2d7819 */ /* 0x000fc4000001160f */
[----:B------:R-:W-:Y:S01]  /*2560*/  LOP3.LUT R44, R44, 0x10001, RZ, 0xc0, !PT ;  /* 0x000100012c2c7812 */ /* 0x000fe200078ec0ff */
[----:B------:R-:W-:Y:S01]  /*2570*/  HADD2 R33, R33, -1028, -1028 ;  /* 0xe404e40421217430 */ /* 0x000fe20000000000 */
[----:B------:R-:W-:Y:S02]  /*2580*/  LOP3.LUT R40, R40, 0x64006400, RZ, 0xfc, !PT ;  /* 0x6400640028287812 */ /* 0x000fe400078efcff */
[----:B------:R-:W-:Y:S02]  /*2590*/  LOP3.LUT R19, R19, 0x64006400, RZ, 0xfc, !PT ;  /* 0x6400640013137812 */ /* 0x000fe400078efcff */
[----:B------:R-:W-:Y:S01]  /*25a0*/  LOP3.LUT R26, R24, 0x20002, R41, 0xf8, !PT ;  /* 0x00020002181a7812 */ /* 0x000fe200078ef829 */
[----:B------:R-:W-:Y:S01]  /*25b0*/  HFMA2 R41, R33, R4, RZ.H0_H0 ;  /* 0x0000000421297231 */ /* 0x000fe200000400ff */
[----:B------:R-:W-:Y:S01]  /*25c0*/  LOP3.LUT R24, R44, 0x20002, R45, 0xf8, !PT ;  /* 0x000200022c187812 */ /* 0x000fe200078ef82d */
[----:B------:R-:W-:Y:S01]  /*25d0*/  HFMA2 R44, R40, R25.H0_H0, -132, -132 ;  /* 0xd820d820282c7431 */ /* 0x000fe20000040019 */
[----:B------:R-:W-:Y:S01]  /*25e0*/  LOP3.LUT R38, R38, 0x64006400, RZ, 0xfc, !PT ;  /* 0x6400640026267812 */ /* 0x000fe200078efcff */
[----:B------:R-:W-:Y:S01]  /*25f0*/  HADD2 R19, R19, -1028, -1028 ;  /* 0xe404e40413137430 */ /* 0x000fe20000000000 */
[----:B------:R-:W-:Y:S01]  /*2600*/  HFMA2.MMA R40, R39, R4, RZ ;  /* 0x0000000427287235 */ /* 0x000fe200000000ff */
[----:B------:R-:W-:-:S02]  /*2610*/  LOP3.LUT R18, R36, 0x70007, RZ, 0xc0, !PT ;  /* 0x0007000724127812 */ /* 0x000fc400078ec0ff */
[-C--:B------:R-:W-:Y:S01]  /*2620*/  HFMA2 R38, R38, R25.reuse.H0_H0, -132, -132 ;  /* 0xd820d82026267431 */ /* 0x080fe20000040019 */
[-C--:B------:R-:W-:Y:S01]  /*2630*/  HFMA2.MMA R39, R44, R5.reuse, R17 ;  /* 0x000000052c277235 */ /* 0x080fe20000000011 */
[----:B------:R-:W-:Y:S01]  /*2640*/  HFMA2 R4, R19, R4, RZ.H0_H0 ;  /* 0x0000000413047231 */ /* 0x000fe200000400ff */
[----:B------:R-:W-:Y:S01]  /*2650*/  LOP3.LUT R17, R34, 0x70007, RZ, 0xc0, !PT ;  /* 0x0007000722117812 */ /* 0x000fe200078ec0ff */
[----:B------:R-:W-:Y:S01]  /*2660*/  HFMA2 R19, R42, R25.H0_H0, -132, -132 ;  /* 0xd820d8202a137431 */ /* 0x000fe20000040019 */
[----:B------:R-:W-:Y:S01]  /*2670*/  LOP3.LUT R18, R18, 0x64006400, RZ, 0xfc, !PT ;  /* 0x6400640012127812 */ /* 0x000fe200078efcff */
[----:B------:R-:W-:Y:S01]  /*2680*/  HFMA2 R41, R38, R5, R41 ;  /* 0x0000000526297231 */ /* 0x000fe20000000029 */
[----:B------:R-:W-:Y:S02]  /*2690*/  LOP3.LUT R38, R16, 0x64006400, RZ, 0xfc, !PT ;  /* 0x6400640010267812 */ /* 0x000fe400078efcff */
[----:B------:R-:W-:Y:S01]  /*26a0*/  LOP3.LUT R17, R17, 0x64006400, RZ, 0xfc, !PT ;  /* 0x6400640011117812 */ /* 0x000fe200078efcff */
[----:B------:R-:W-:Y:S01]  /*26b0*/  HFMA2.MMA R40, R19, R5, R40 ;  /* 0x0000000513287235 */ /* 0x000fe20000000028 */
[----:B------:R-:W-:Y:S01]  /*26c0*/  LOP3.LUT R16, R35, 0x70007, RZ, 0xc0, !PT ;  /* 0x0007000723107812 */ /* 0x000fe200078ec0ff */
[----:B------:R-:W-:Y:S01]  /*26d0*/  HFMA2 R33, R38, R25.H0_H0, -132, -132 ;  /* 0xd820d82026217431 */ /* 0x000fe20000040019 */
[----:B------:R-:W-:Y:S01]  /*26e0*/  LOP3.LUT R19, R37, 0x70007, RZ, 0xc0, !PT ;  /* 0x0007000725137812 */ /* 0x000fe200078ec0ff */
[----:B------:R-:W-:Y:S01]  /*26f0*/  HADD2 R38, R17, -1028, -1028 ;  /* 0xe404e40411267430 */ /* 0x000fe20000000000 */
[----:B------:R-:W-:-:S02]  /*2700*/  LOP3.LUT R16, R16, 0x64006400, RZ, 0xfc, !PT ;  /* 0x6400640010107812 */ /* 0x000fc400078efcff */
[----:B------:R-:W-:Y:S01]  /*2710*/  LOP3.LUT R19, R19, 0x64006400, RZ, 0xfc, !PT ;  /* 0x6400640013137812 */ /* 0x000fe200078efcff */
[----:B------:R-:W-:Y:S01]  /*2720*/  HFMA2.MMA R4, R33, R5, R4 ;  /* 0x0000000521047235 */ /* 0x000fe20000000004 */
[-C--:B------:R-:W-:Y:S01]  /*2730*/  HFMA2 R39, R38, R6.reuse, R39 ;  /* 0x0000000626277231 */ /* 0x080fe20000000027 */
[----:B------:R-:W-:Y:S01]  /*2740*/  LOP3.LUT R44, R34, 0x380038, RZ, 0xc0, !PT ;  /* 0x00380038222c7812 */ /* 0x000fe200078ec0ff */
[----:B------:R-:W-:Y:S01]  /*2750*/  HADD2 R38, R16, -1028, -1028 ;  /* 0xe404e40410267430 */ /* 0x000fe20000000000 */
[----:B------:R-:W-:Y:S01]  /*2760*/  LOP3.LUT R46, R35, 0x380038, RZ, 0xc0, !PT ;  /* 0x00380038232e7812 */ /* 0x000fe200078ec0ff */
[----:B------:R-:W-:Y:S01]  /*2770*/  HADD2 R5, R18, -1028, -1028 ;  /* 0xe404e40412057430 */ /* 0x000fe20000000000 */
[----:B------:R-:W-:Y:S01]  /*2780*/  LOP3.LUT R48, R44, 0x64006400, RZ, 0xfc, !PT ;  /* 0x640064002c307812 */ /* 0x000fe200078efcff */
[----:B------:R-:W-:Y:S01]  /*2790*/  HADD2 R43, R19, -1028, -1028 ;  /* 0xe404e404132b7430 */ /* 0x000fe20000000000 */
[----:B------:R-:W-:Y:S01]  /*27a0*/  SHF.R.U32.HI R33, RZ, 0x6, R12 ;  /* 0x00000006ff217819 */ /* 0x000fe2000001160c */
[----:B------:R-:W0:Y:S01]  /*27b0*/  LDS.128 R16, [UR4+0x10] ;  /* 0x00001004ff107984 */ /* 0x000e220008000c00 */
[-C--:B------:R-:W-:Y:S01]  /*27c0*/  HFMA2.MMA R41, R38, R6.reuse, R41 ;  /* 0x0000000626297235 */ /* 0x080fe20000000029 */
[----:B------:R-:W-:Y:S01]  /*27d0*/  HFMA2 R40, R5, R6, R40 ;  /* 0x0000000605287231 */ /* 0x000fe20000000028 */
[----:B------:R-:W-:Y:S01]  /*27e0*/  LOP3.LUT R5, R13, 0x380038, RZ, 0xc0, !PT ;  /* 0x003800380d057812 */ /* 0x000fe200078ec0ff */
[----:B------:R-:W-:Y:S01]  /*27f0*/  HFMA2.MMA R43, R43, R6, R4 ;  /* 0x000000062b2b7235 */ /* 0x000fe20000000004 */
[C---:B------:R-:W-:Y:S01]  /*2800*/  LOP3.LUT R4, R12.reuse, 0x380038, RZ, 0xc0, !PT ;  /* 0x003800380c047812 */ /* 0x040fe200078ec0ff */
[----:B------:R-:W-:Y:S01]  /*2810*/  HFMA2 R50, R48, R25.H0_H0, -132, -132 ;  /* 0xd820d82030327431 */ /* 0x000fe20000040019 */
[----:B------:R-:W-:-:S02]  /*2820*/  LOP3.LUT R6, R12, 0x70007, RZ, 0xc0, !PT ;  /* 0x000700070c067812 */ /* 0x000fc400078ec0ff */
[----:B------:R-:W-:Y:S02]  /*2830*/  SHF.R.U32.HI R12, RZ, 0x6, R13 ;  /* 0x00000006ff0c7819 */ /* 0x000fe4000001160d */
[----:B------:R-:W-:Y:S01]  /*2840*/  LOP3.LUT R42, R13, 0x70007, RZ, 0xc0, !PT ;  /* 0x000700070d2a7812 */ /* 0x000fe200078ec0ff */
[----:B------:R-:W-:Y:S01]  /*2850*/  HFMA2.MMA R39, R50, R7, R39 ;  /* 0x0000000732277235 */ /* 0x000fe20000000027 */
[C---:B------:R-:W-:Y:S02]  /*2860*/  LOP3.LUT R38, R14.reuse, 0x380038, RZ, 0xc0, !PT ;  /* 0x003800380e267812 */ /* 0x040fe400078ec0ff */
        /* <DEDUP_REMOVED lines=10> */
[----:B------:R-:W-:Y:S01]  /*2910*/  HFMA2.MMA R41, R50, R7, R41 ;  /* 0x0000000732297235 */ /* 0x000fe20000000029 */
[----:B------:R-:W-:-:S02]  /*2920*/  LOP3.LUT R48, R46, 0x64006400, RZ, 0xfc, !PT ;  /* 0x640064002e307812 */ /* 0x000fc400078efcff */
[----:B------:R-:W-:Y:S01]  /*2930*/  LOP3.LUT R46, R35, 0x64006400, RZ, 0xfc, !PT ;  /* 0x64006400232e7812 */ /* 0x000fe200078efcff */
[----:B------:R-:W-:Y:S01]  /*2940*/  HFMA2 R40, R47, R7, R40 ;  /* 0x000000072f287231 */ /* 0x000fe20000000028 */
[----:B------:R-:W-:Y:S01]  /*2950*/  LOP3.LUT R34, R34, 0x64006400, RZ, 0xfc, !PT ;  /* 0x6400640022227812 */ /* 0x000fe200078efcff */
[----:B------:R-:W-:Y:S01]  /*2960*/  HFMA2 R48, R48, R25.H0_H0, -132, -132 ;  /* 0xd820d82030307431 */ /* 0x000fe20000040019 */
[----:B------:R-:W-:Y:S01]  /*2970*/  LOP3.LUT R36, R36, 0x1c001c0, RZ, 0xc0, !PT ;  /* 0x01c001c024247812 */ /* 0x000fe200078ec0ff */
[-C--:B------:R-:W-:Y:S01]  /*2980*/  HFMA2 R46, R46, R3.reuse.H1_H1, -20, -20 ;  /* 0xcd00cd002e2e7431 */ /* 0x080fe20000060003 */
[----:B------:R-:W-:Y:S01]  /*2990*/  LOP3.LUT R37, R37, 0x1c001c0, RZ, 0xc0, !PT ;  /* 0x01c001c025257812 */ /* 0x000fe200078ec0ff */
[-C--:B------:R-:W-:Y:S01]  /*29a0*/  HFMA2 R34, R34, R3.reuse.H1_H1, -20, -20 ;  /* 0xcd00cd0022227431 */ /* 0x080fe20000060003 */
[----:B------:R-:W-:Y:S01]  /*29b0*/  LOP3.LUT R6, R6, 0x64006400, RZ, 0xfc, !PT ;  /* 0x6400640006067812 */ /* 0x000fe200078efcff */
[-C--:B0-----:R-:W-:Y:S01]  /*29c0*/  HFMA2 R41, R46, R16.reuse, R41 ;  /* 0x000000102e297231 */ /* 0x081fe20000000029 */
[----:B------:R-:W-:Y:S01]  /*29d0*/  LOP3.LUT R42, R42, 0x64006400, RZ, 0xfc, !PT ;  /* 0x640064002a2a7812 */ /* 0x000fe200078efcff */
[----:B------:R-:W-:Y:S01]  /*29e0*/  HFMA2.MMA R43, R48, R7, R43 ;  /* 0x00000007302b7235 */ /* 0x000fe2000000002b */
[----:B------:R-:W-:Y:S01]  /*29f0*/  LOP3.LUT R36, R36, 0x64006400, RZ, 0xfc, !PT ;  /* 0x6400640024247812 */ /* 0x000fe200078efcff */
[----:B------:R-:W-:Y:S01]  /*2a00*/  HFMA2.MMA R39, R34, R16, R39 ;  /* 0x0000001022277235 */ /* 0x000fe20000000027 */
[----:B------:R-:W-:Y:S01]  /*2a10*/  LOP3.LUT R46, R37, 0x64006400, RZ, 0xfc, !PT ;  /* 0x64006400252e7812 */ /* 0x000fe200078efcff */
[----:B------:R-:W-:Y:S01]  /*2a20*/  HADD2 R6, R6, -1028, -1028 ;  /* 0xe404e40406067430 */ /* 0x000fe20000000000 */
[C---:B------:R-:W-:Y:S01]  /*2a30*/  LOP3.LUT R45, R15.reuse, 0x380038, RZ, 0xc0, !PT ;  /* 0x003800380f2d7812 */ /* 0x040fe200078ec0ff */
[----:B------:R-:W-:Y:S01]  /*2a40*/  HADD2 R42, R42, -1028, -1028 ;  /* 0xe404e4042a2a7430 */ /* 0x000fe20000000000 */
[----:B------:R-:W-:Y:S01]  /*2a50*/  SHF.R.U32.HI R14, RZ, 0x6, R15 ;  /* 0x00000006ff0e7819 */ /* 0x000fe2000001160f */
[-C--:B------:R-:W-:Y:S01]  /*2a60*/  HFMA2 R7, R36, R3.reuse.H1_H1, -20, -20 ;  /* 0xcd00cd0024077431 */ /* 0x080fe20000060003 */
[----:B------:R-:W-:Y:S01]  /*2a70*/  LOP3.LUT R15, R15, 0x70007, RZ, 0xc0, !PT ;  /* 0x000700070f0f7812 */ /* 0x000fe200078ec0ff */
[----:B------:R-:W-:Y:S01]  /*2a80*/  HFMA2 R46, R46, R3.H1_H1, -20, -20 ;  /* 0xcd00cd002e2e7431 */ /* 0x000fe20000060003 */
[----:B------:R-:W-:Y:S01]  /*2a90*/  LOP3.LUT R4, R4, 0x64006400, RZ, 0xfc, !PT ;  /* 0x6400640004047812 */ /* 0x000fe200078efcff */
[----:B------:R-:W-:Y:S01]  /*2aa0*/  HFMA2 R41, R6, R17, R41 ;  /* 0x0000001106297231 */ /* 0x000fe20000000029 */
[----:B------:R-:W-:Y:S01]  /*2ab0*/  LOP3.LUT R6, R5, 0x64006400, RZ, 0xfc, !PT ;  /* 0x6400640005067812 */ /* 0x000fe200078efcff */
[----:B------:R-:W-:Y:S01]  /*2ac0*/  HFMA2 R40, R7, R16, R40 ;  /* 0x0000001007287231 */ /* 0x000fe20000000028 */
[----:B------:R-:W-:Y:S01]  /*2ad0*/  LOP3.LUT R15, R15, 0x64006400, RZ, 0xfc, !PT ;  /* 0x640064000f0f7812 */ /* 0x000fe200078efcff */
[----:B------:R-:W-:Y:S01]  /*2ae0*/  HFMA2.MMA R7, R42, R17, R39 ;  /* 0x000000112a077235 */ /* 0x000fe20000000027 */
[-C--:B------:R-:W-:Y:S01]  /*2af0*/  HFMA2 R4, R4, R25.reuse.H0_H0, -132, -132 ;  /* 0xd820d82004047431 */ /* 0x080fe20000040019 */
[----:B------:R-:W-:Y:S01]  /*2b00*/  HFMA2.MMA R43, R46, R16, R43 ;  /* 0x000000102e2b7235 */ /* 0x000fe2000000002b */
[-C--:B------:R-:W-:Y:S01]  /*2b10*/  HFMA2 R6, R6, R25.reuse.H0_H0, -132, -132 ;  /* 0xd820d82006067431 */ /* 0x080fe20000040019 */
[----:B------:R-:W-:Y:S01]  /*2b20*/  LOP3.LUT R44, R44, 0x64006400, RZ, 0xfc, !PT ;  /* 0x640064002c2c7812 */ /* 0x000fe200078efcff */
[----:B------:R-:W-:Y:S01]  /*2b30*/  HADD2 R16, R15, -1028, -1028 ;  /* 0xe404e4040f107430 */ /* 0x000fe20000000000 */
[----:B------:R-:W-:Y:S01]  /*2b40*/  LOP3.LUT R38, R38, 0x64006400, RZ, 0xfc, !PT ;  /* 0x6400640026267812 */ /* 0x000fe200078efcff */
[-C--:B------:R-:W-:Y:S01]  /*2b50*/  HFMA2 R39, R4, R18.reuse, R41 ;  /* 0x0000001204277231 */ /* 0x080fe20000000029 */
[----:B------:R-:W-:Y:S01]  /*2b60*/  LOP3.LUT R4, R33, 0x70007, RZ, 0xc0, !PT ;  /* 0x0007000721047812 */ /* 0x000fe200078ec0ff */
[----:B------:R-:W-:Y:S01]  /*2b70*/  HFMA2.MMA R37, R6, R18, R7 ;  /* 0x0000001206257235 */ /* 0x000fe20000000007 */
[----:B------:R-:W-:Y:S01]  /*2b80*/  LOP3.LUT R6, R13, 0x70007, RZ, 0xc0, !PT ;  /* 0x000700070d067812 */ /* 0x000fe200078ec0ff */
[----:B------:R-:W-:Y:S01]  /*2b90*/  HFMA2.MMA R43, R16, R17, R43 ;  /* 0x00000011102b7235 */ /* 0x000fe2000000002b */
[----:B------:R-:W-:Y:S01]  /*2ba0*/  HADD2 R35, R44, -1028, -1028 ;  /* 0xe404e4042c237430 */ /* 0x000fe20000000000 */
[----:B------:R-:W-:Y:S01]  /*2bb0*/  LOP3.LUT R16, R45, 0x64006400, RZ, 0xfc, !PT ;  /* 0x640064002d107812 */ /* 0x000fe200078efcff */
[----:B------:R-:W-:Y:S01]  /*2bc0*/  HFMA2 R15, R38, R25.H0_H0, -132, -132 ;  /* 0xd820d820260f7431 */ /* 0x000fe20000040019 */
[----:B------:R-:W-:Y:S01]  /*2bd0*/  LOP3.LUT R4, R4, 0x64006400, RZ, 0xfc, !PT ;  /* 0x6400640004047812 */ /* 0x000fe200078efcff */
[----:B------:R-:W-:Y:S01]  /*2be0*/  HFMA2 R40, R35, R17, R40 ;  /* 0x0000001123287231 */ /* 0x000fe20000000028 */
[----:B------:R-:W-:Y:S01]  /*2bf0*/  LOP3.LUT R6, R6, 0x64006400, RZ, 0xfc, !PT ;  /* 0x6400640006067812 */ /* 0x000fe200078efcff */
[----:B------:R-:W-:Y:S01]  /*2c00*/  HFMA2 R16, R16, R25.H0_H0, -132, -132 ;  /* 0xd820d82010107431 */ /* 0x000fe20000040019 */
[----:B------:R-:W-:Y:S01]  /*2c10*/  LOP3.LUT R5, R12, 0x70007, RZ, 0xc0, !PT ;  /* 0x000700070c057812 */ /* 0x000fe200078ec0ff */
[----:B------:R-:W-:Y:S01]  /*2c20*/  HADD2 R4, R4, -1028, -1028 ;  /* 0xe404e40404047430 */ /* 0x000fe20000000000 */
[----:B------:R-:W-:Y:S01]  /*2c30*/  LOP3.LUT R7, R14, 0x70007, RZ, 0xc0, !PT ;  /* 0x000700070e077812 */ /* 0x000fe200078ec0ff */
[----:B------:R-:W-:Y:S01]  /*2c40*/  HADD2 R6, R6, -1028, -1028 ;  /* 0xe404e40406067430 */ /* 0x000fe20000000000 */
[----:B------:R-:W-:Y:S01]  /*2c50*/  LOP3.LUT R5, R5, 0x64006400, RZ, 0xfc, !PT ;  /* 0x6400640005057812 */ /* 0x000fe200078efcff */
[----:B------:R-:W-:Y:S01]  /*2c60*/  HFMA2 R15, R15, R18, R40 ;  /* 0x000000120f0f7231 */ /* 0x000fe20000000028 */
        /* <DEDUP_REMOVED lines=8> */
[----:B------:R-:W-:Y:S01]  /*2cf0*/  HFMA2 R15, R6, R19, R15 ;  /* 0x00000013060f7231 */ /* 0x000fe2000000000f */
[----:B------:R-:W-:Y:S01]  /*2d00*/  LOP3.LUT R50, R13, 0x380038, RZ, 0xc0, !PT ;  /* 0x003800380d327812 */ /* 0x000fe200078ec0ff */
[----:B------:R-:W0:Y:S01]  /*2d10*/  LDS.128 R4, [UR4+0x20] ;  /* 0x00002004ff047984 */ /* 0x000e220008000c00 */
[-C--:B------:R-:W-:Y:S01]  /*2d20*/  HFMA2.MMA R37, R16, R19.reuse, R37 ;  /* 0x0000001310257235 */ /* 0x080fe20000000025 */
[----:B------:R-:W-:Y:S01]  /*2d30*/  LOP3.LUT R48, R14, 0x380038, RZ, 0xc0, !PT ;  /* 0x003800380e307812 */ /* 0x000fe200078ec0ff */
[----:B------:R-:W-:Y:S01]  /*2d40*/  HFMA2.MMA R41, R18, R19, R41 ;  /* 0x0000001312297235 */ /* 0x000fe20000000029 */
        /* <DEDUP_REMOVED lines=12> */
[----:B------:R-:W-:Y:S02]  /*2e10*/  PRMT R30, R30, 0x5410, R29 ;  /* 0x000054101e1e7816 */ /* 0x000fe4000000001d */
[----:B------:R-:W-:Y:S01]  /*2e20*/  PRMT R28, R28, 0x5410, R3 ;  /* 0x000054101c1c7816 */ /* 0x000fe20000000003 */
[----:B------:R-:W-:Y:S01]  /*2e30*/  HFMA2 R12, R12, R3.H1_H1, -20, -20 ;  /* 0xcd00cd000c0c7431 */ /* 0x000fe20000060003 */
[-C--:B0-----:R-:W-:Y:S01]  /*2e40*/  HFMA2.MMA R39, R43, R4.reuse, R39 ;  /* 0x000000042b277235 */ /* 0x081fe20000000027 */
[-C--:B------:R-:W-:Y:S01]  /*2e50*/  HFMA2 R37, R52, R4.reuse, R37 ;  /* 0x0000000434257231 */ /* 0x080fe20000000025 */
[----:B------:R-:W-:Y:S01]  /*2e60*/  HFMA2.MMA R50, R50, R4, R15 ;  /* 0x0000000432327235 */ /* 0x000fe2000000000f */
[----:B------:R-:W-:Y:S02]  /*2e70*/  HFMA2 R41, R48, R4, R41 ;  /* 0x0000000430297231 */ /* 0x000fe40000000029 */
[----:B------:R-:W-:Y:S01]  /*2e80*/  HFMA2 R37, R12, R5, R37 ;  /* 0x000000050c257231 */ /* 0x000fe20000000025 */
[----:B---3--:R-:W-:-:S02]  /*2e90*/  SHF.R.U32.HI R19, RZ, 0x6, R9 ;  /* 0x00000006ff137819 */ /* 0x008fc40000011609 */
        /* <DEDUP_REMOVED lines=28> */
[----:B------:R-:W-:Y:S01]  /*3060*/  SHF.R.U32.HI R43, RZ, 0xd, R10 ;  /* 0x0000000dff2b7819 */ /* 0x000fe2000001160a */
[----:B------:R-:W-:Y:S01]  /*3070*/  HFMA2 R46, R45, R25.H0_H0, -132, -132 ;  /* 0xd820d8202d2e7431 */ /* 0x000fe20000040019 */
[----:B------:R-:W-:-:S02]  /*3080*/  LOP3.LUT R25, R14, 0x1c001c0, RZ, 0xc0, !PT ;  /* 0x01c001c00e197812 */ /* 0x000fc400078ec0ff */
[----:B------:R-:W-:Y:S01]  /*3090*/  LOP3.LUT R14, R33, 0x64006400, RZ, 0xfc, !PT ;  /* 0x64006400210e7812 */ /* 0x000fe200078efcff */
[-C--:B------:R-:W-:Y:S01]  /*30a0*/  HFMA2 R33, R13, R3.reuse.H1_H1, -20, -20 ;  /* 0xcd00cd000d217431 */ /* 0x080fe20000060003 */
[----:B------:R-:W-:Y:S02]  /*30b0*/  SHF.R.U32.HI R13, RZ, 0xd, R9 ;  /* 0x0000000dff0d7819 */ /* 0x000fe40000011609 */
[----:B------:R-:W-:Y:S01]  /*30c0*/  LOP3.LUT R25, R25, 0x64006400, RZ, 0xfc, !PT ;  /* 0x6400640019197812 */ /* 0x000fe200078efcff */
[-C--:B------:R-:W-:Y:S01]  /*30d0*/  HFMA2 R14, R14, R3.reuse.H1_H1, -20, -20 ;  /* 0xcd00cd000e0e7431 */ /* 0x080fe20000060003 */
[----:B------:R-:W-:Y:S01]  /*30e0*/  LOP3.LUT R26, R26, 0x40004, R13, 0xf8, !PT ;  /* 0x000400041a1a7812 */ /* 0x000fe200078ef80d */
[-C--:B------:R-:W-:Y:S01]  /*30f0*/  HFMA2.MMA R50, R33, R5.reuse, R50 ;  /* 0x0000000521327235 */ /* 0x080fe20000000032 */
[----:B------:R-:W-:Y:S01]  /*3100*/  LOP3.LUT R10, R10, 0x70007, RZ, 0xc0, !PT ;  /* 0x000700070a0a7812 */ /* 0x000fe200078ec0ff */
[----:B------:R-:W-:Y:S01]  /*3110*/  HFMA2 R25, R25, R3.H1_H1, -20, -20 ;  /* 0xcd00cd0019197431 */ /* 0x000fe20000060003 */
[----:B------:R-:W-:Y:S01]  /*3120*/  LOP3.LUT R8, R8, 0x64006400, RZ, 0xfc, !PT ;  /* 0x6400640008087812 */ /* 0x000fe200078efcff */
[----:B------:R-:W-:Y:S01]  /*3130*/  HFMA2.MMA R39, R14, R5, R39 ;  /* 0x000000050e277235 */ /* 0x000fe20000000027 */
[----:B------:R-:W-:Y:S01]  /*3140*/  LOP3.LUT R10, R10, 0x64006400, RZ, 0xfc, !PT ;  /* 0x640064000a0a7812 */ /* 0x000fe200078efcff */
[----:B------:R-:W0:Y:S01]  /*3150*/  LDS.128 R12, [UR4+0x30] ;  /* 0x00003004ff0c7984 */ /* 0x000e220008000c00 */
        /* <DEDUP_REMOVED lines=8> */
[----:B------:R-:W-:-:S02]  /*31e0*/  LOP3.LUT R11, R11, 0x64006400, RZ, 0xfc, !PT ;  /* 0x640064000b0b7812 */ /* 0x000fc400078efcff */
[C---:B------:R-:W-:Y:S01]  /*31f0*/  LOP3.LUT R49, R17.reuse, 0x1c001c0, RZ, 0xc0, !PT ;  /* 0x01c001c011317812 */ /* 0x040fe200078ec0ff */
[----:B------:R-:W-:Y:S01]  /*3200*/  HADD2 R4, R9, -1028, -1028 ;  /* 0xe404e40409047430 */ /* 0x000fe20000000000 */
[----:B------:R-:W-:Y:S01]  /*3210*/  LOP3.LUT R17, R17, 0x70007, RZ, 0xc0, !PT ;  /* 0x0007000711117812 */ /* 0x000fe200078ec0ff */
[----:B------:R-:W-:Y:S01]  /*3220*/  HADD2 R10, R11, -1028, -1028 ;  /* 0xe404e4040b0a7430 */ /* 0x000fe20000000000 */
[C---:B------:R-:W-:Y:S01]  /*3230*/  LOP3.LUT R45, R16.reuse, 0x1c001c0, RZ, 0xc0, !PT ;  /* 0x01c001c0102d7812 */ /* 0x040fe200078ec0ff */
[----:B------:R-:W-:Y:S01]  /*3240*/  HFMA2.MMA R50, R5, R6, R50 ;  /* 0x0000000605327235 */ /* 0x000fe20000000032 */
[----:B------:R-:W-:Y:S01]  /*3250*/  LOP3.LUT R16, R16, 0x70007, RZ, 0xc0, !PT ;  /* 0x0007000710107812 */ /* 0x000fe200078ec0ff */
[-C--:B------:R-:W-:Y:S01]  /*3260*/  HFMA2 R37, R4, R6.reuse, R37 ;  /* 0x0000000604257231 */ /* 0x080fe20000000025 */
[----:B------:R-:W-:Y:S01]  /*3270*/  LOP3.LUT R17, R17, 0x64006400, RZ, 0xfc, !PT ;  /* 0x6400640011117812 */ /* 0x000fe200078efcff */
[----:B------:R-:W-:Y:S01]  /*3280*/  HFMA2 R41, R10, R6, R41 ;  /* 0x000000060a297231 */ /* 0x000fe20000000029 */
[-C--:B------:R-:W-:Y:S01]  /*3290*/  HFMA2.MMA R6, R44, R7.reuse, R39 ;  /* 0x000000072c067235 */ /* 0x080fe20000000027 */
[----:B------:R-:W-:Y:S01]  /*32a0*/  LOP3.LUT R16, R16, 0x64006400, RZ, 0xfc, !PT ;  /* 0x6400640010107812 */ /* 0x000fe200078efcff */
[-C--:B------:R-:W-:Y:S01]  /*32b0*/  HFMA2 R37, R42, R7.reuse, R37 ;  /* 0x000000072a257231 */ /* 0x080fe20000000025 */
[----:B------:R-:W-:Y:S01]  /*32c0*/  HFMA2.MMA R50, R40, R7, R50 ;  /* 0x0000000728327235 */ /* 0x000fe20000000032 */
[----:B------:R-:W-:Y:S01]  /*32d0*/  HADD2 R17, R17, -1028, -1028 ;  /* 0xe404e40411117430 */ /* 0x000fe20000000000 */
[C---:B------:R-:W-:Y:S01]  /*32e0*/  LOP3.LUT R47, R19.reuse, 0x1c001c0, RZ, 0xc0, !PT ;  /* 0x01c001c0132f7812 */ /* 0x040fe200078ec0ff */
[----:B------:R-:W-:Y:S01]  /*32f0*/  HADD2 R9, R16, -1028, -1028 ;  /* 0xe404e40410097430 */ /* 0x000fe20000000000 */
[----:B------:R-:W-:Y:S01]  /*3300*/  LOP3.LUT R19, R19, 0x70007, RZ, 0xc0, !PT ;  /* 0x0007000713137812 */ /* 0x000fe200078ec0ff */
[----:B------:R-:W-:Y:S01]  /*3310*/  HFMA2 R41, R38, R7, R41 ;  /* 0x0000000726297231 */ /* 0x000fe20000000029 */
[----:B------:R-:W-:-:S02]  /*3320*/  LOP3.LUT R49, R49, 0x64006400, RZ, 0xfc, !PT ;  /* 0x6400640031317812 */ /* 0x000fc400078efcff */
[----:B------:R-:W-:Y:S02]  /*3330*/  LOP3.LUT R51, R35, 0x1c001c0, RZ, 0xc0, !PT ;  /* 0x01c001c023337812 */ /* 0x000fe400078ec0ff */
[----:B------:R-:W-:Y:S01]  /*3340*/  LOP3.LUT R45, R45, 0x64006400, RZ, 0xfc, !PT ;  /* 0x640064002d2d7812 */ /* 0x000fe200078efcff */
[-C--:B------:R-:W-:Y:S01]  /*3350*/  HFMA2 R49, R49, R3.reuse.H1_H1, -20, -20 ;  /* 0xcd00cd0031317431 */ /* 0x080fe20000060003 */
[----:B------:R-:W-:Y:S02]  /*3360*/  LOP3.LUT R35, R35, 0x70007, RZ, 0xc0, !PT ;  /* 0x0007000723237812 */ /* 0x000fe400078ec0ff */
[----:B------:R-:W-:Y:S01]  /*3370*/  LOP3.LUT R19, R19, 0x64006400, RZ, 0xfc, !PT ;  /* 0x6400640013137812 */ /* 0x000fe200078efcff */
[----:B------:R-:W-:Y:S01]  /*3380*/  HFMA2 R45, R45, R3.H1_H1, -20, -20 ;  /* 0xcd00cd002d2d7431 */ /* 0x000fe20000060003 */
[-C--:B0-----:R-:W-:Y:S01]  /*3390*/  HFMA2.MMA R6, R17, R12.reuse, R6 ;  /* 0x0000000c11067235 */ /* 0x081fe20000000006 */
[----:B------:R-:W-:Y:S01]  /*33a0*/  LOP3.LUT R27, R27, 0x40004, R52, 0xf8, !PT ;  /* 0x000400041b1b7812 */ /* 0x000fe200078ef834 */
[----:B------:R-:W-:Y:S01]  /*33b0*/  HFMA2.MMA R9, R9, R12, R50 ;  /* 0x0000000c09097235 */ /* 0x000fe20000000032 */
[----:B------:R-:W-:Y:S01]  /*33c0*/  LOP3.LUT R22, R22, 0x40004, R43, 0xf8, !PT ;  /* 0x0004000416167812 */ /* 0x000fe200078ef82b */
        /* <DEDUP_REMOVED lines=9> */
[-C--:B------:R-:W-:Y:S01]  /*3460*/  HFMA2 R17, R4, R12.reuse, R37 ;  /* 0x0000000c04117231 */ /* 0x080fe20000000025 */
[----:B------:R-:W-:Y:S01]  /*3470*/  LOP3.LUT R24, R24, 0x40004, R53, 0xf8, !PT ;  /* 0x0004000418187812 */ /* 0x000fe200078ef835 */
[-C--:B------:R-:W-:Y:S01]  /*3480*/  HFMA2.MMA R7, R49, R14.reuse, R7 ;  /* 0x0000000e31077235 */ /* 0x080fe20000000007 */
[----:B------:R-:W-:Y:S01]  /*3490*/  HADD2 R4, R27, -1028, -1028 ;  /* 0xe404e4041b047430 */ /* 0x000fe20000000000 */
[----:B------:R-:W-:Y:S01]  /*34a0*/  HFMA2.MMA R9, R45, R14, R9 ;  /* 0x0000000e2d097235 */ /* 0x000fe20000000009 */
[----:B------:R-:W-:Y:S01]  /*34b0*/  HFMA2 R41, R8, R12, R41 ;  /* 0x0000000c08297231 */ /* 0x000fe20000000029 */
[----:B------:R-:W-:Y:S01]  /*34c0*/  LOP3.LUT R26, R26, 0x64006400, RZ, 0xfc, !PT ;  /* 0x640064001a1a7812 */ /* 0x000fe200078efcff */
[----:B------:R-:W-:Y:S01]  /*34d0*/  HADD2 R22, R22, -1028, -1028 ;  /* 0xe404e40416167430 */ /* 0x000fe20000000000 */
[----:B------:R-:W-:Y:S01]  /*34e0*/  LOP3.LUT R24, R24, 0x64006400, RZ, 0xfc, !PT ;  /* 0x6400640018187812 */ /* 0x000fe200078efcff */
[----:B------:R-:W-:Y:S01]  /*34f0*/  HFMA2 R47, R47, R3.H1_H1, -20, -20 ;  /* 0xcd00cd002f2f7431 */ /* 0x000fe20000060003 */
[----:B------:R-:W-:Y:S01]  /*3500*/  HFMA2.MMA R7, R4, R15, R7 ;  /* 0x0000000f04077235 */ /* 0x000fe20000000007 */
[----:B------:R-:W-:-:S02]  /*3510*/  HFMA2 R17, R34, R13, R17 ;  /* 0x0000000d22117231 */ /* 0x000fc40000000011 */
[----:B------:R-:W-:Y:S01]  /*3520*/  HFMA2 R51, R51, R3.H1_H1, -20, -20 ;  /* 0xcd00cd0033337431 */ /* 0x000fe20000060003 */
[----:B------:R-:W-:Y:S01]  /*3530*/  HFMA2.MMA R9, R22, R15, R9 ;  /* 0x0000000f16097235 */ /* 0x000fe20000000009 */
[----:B------:R-:W-:Y:S02]  /*3540*/  HFMA2 R41, R46, R13, R41 ;  /* 0x0000000d2e297231 */ /* 0x000fe40000000029 */
[-C--:B------:R-:W-:Y:S02]  /*3550*/  HFMA2 R17, R47, R14.reuse, R17 ;  /* 0x0000000e2f117231 */ /* 0x080fe40000000011 */
[----:B------:R-:W-:Y:S02]  /*3560*/  HADD2 R26, R26, -1028, -1028 ;  /* 0xe404e4041a1a7430 */ /* 0x000fe40000000000 */
[----:B------:R-:W-:Y:S02]  /*3570*/  HFMA2 R41, R51, R14, R41 ;  /* 0x0000000e33297231 */ /* 0x000fe40000000029 */
[----:B------:R-:W-:-:S02]  /*3580*/  HADD2 R24, R24, -1028, -1028 ;  /* 0xe404e40418187430 */ /* 0x000fc40000000000 */
        /* <DEDUP_REMOVED lines=10> */
.L_x_5127:
[----:B------:R-:W-:Y:S01]  /*3630*/  UIADD3 UR4, UR4, 0x40, URZ ;  /* 0x0000004004047890 */ /* 0x000fe2000fffe03f */
[----:B--2---:R-:W-:Y:S01]  /*3640*/  IMAD.WIDE R24, R31, 0x4, R20 ;  /* 0x000000041f187825 */ /* 0x004fe200078e0214 */
[----:B------:R-:W-:Y:S10]  /*3650*/  @!P0 BRA P3, `(.L_x_5128) ;  /* 0xffffffec00088947 */ /* 0x000ff4000183ffff */
.L_x_5126:
[----:B------:R-:W-:Y:S05]  /*3660*/  @!P1 EXIT ;  /* 0x000000000000994d */ /* 0x000fea0003800000 */
[----:B------:R-:W1:Y:S01]  /*3670*/  S2R R3, SR_CTAID.X ;  /* 0x0000000000037919 */ /* 0x000e620000002500 */
[----:B------:R-:W2:Y:S01]  /*3680*/  S2UR UR4, SR_CTAID.Y ;  /* 0x00000000000479c3 */ /* 0x000ea20000002600 */
[----:B------:R-:W1:Y:S07]  /*3690*/  S2R R6, SR_TID.X ;  /* 0x0000000000067919 */ /* 0x000e6e0000002100 */
[----:B------:R-:W3:Y:S01]  /*36a0*/  LDC.64 R4, c[0x0][0x230] ;  /* 0x00008c00ff047b82 */ /* 0x000ee20000000a00 */
[----:B-1----:R-:W-:-:S04]  /*36b0*/  IMAD R3, R3, 0x20, R6 ;  /* 0x0000002003037824 */ /* 0x002fc800078e0206 */
[----:B------:R-:W-:Y:S02]  /*36c0*/  IMAD.SHL.U32 R6, R3, 0x4, RZ ;  /* 0x0000000403067824 */ /* 0x000fe400078e00ff */
[----:B------:R-:W-:Y:S02]  /*36d0*/  IMAD.MOV.U32 R3, RZ, RZ, R2 ;  /* 0x000000ffff037224 */ /* 0x000fe400078e0002 */
[----:B--2---:R-:W-:-:S04]  /*36e0*/  IMAD R7, R31, UR4, R6 ;  /* 0x000000041f077c24 */ /* 0x004fc8000f8e0206 */
[----:B---3--:R-:W-:-:S05]  /*36f0*/  IMAD.WIDE R6, R7, 0x2, R4 ;  /* 0x0000000207067825 */ /* 0x008fca00078e0204 */
[----:B------:R1:W-:Y:S01]  /*3700*/  ATOM.E.ADD.F16x2.RN.STRONG.GPU P0, RZ, desc[UR6][R6.64], R3 ;  /* 0x0000000306ff79a2 */ /* 0x0003e2000810e1c6 */
[----:B------:R-:W-:Y:S01]  /*3710*/  BSSY B0, `(.L_x_5129) ;  /* 0x0000011000007945 */ /* 0x000fe20003800000 */
[----:B------:R-:W-:-:S03]  /*3720*/  IMAD.MOV.U32 R9, RZ, RZ, R0 ;  /* 0x000000ffff097224 */ /* 0x000fc600078e0000 */
[----:B-1----:R-:W-:Y:S05]  /*3730*/  @P0 BRA `(.L_x_5130) ;  /* 0x0000000000380947 */ /* 0x002fea0003800000 */
[----:B------:R-:W1:Y:S02]  /*3740*/  QSPC.E.S P0, RZ, [R6] ;  /* 0x0000000006ff73aa */ /* 0x000e640000000500 */
[----:B-1----:R-:W-:Y:S05]  /*3750*/  @!P0 BRA `(.L_x_5131) ;  /* 0x0000000000248947 */ /* 0x002fea0003800000 */
[----:B------:R-:W-:-:S05]  /*3760*/  IMAD.MOV.U32 R4, RZ, RZ, R6 ;  /* 0x000000ffff047224 */ /* 0x000fca00078e0006 */
[----:B------:R-:W-:Y:S01]  /*3770*/  MOV R4, R4 ;  /* 0x0000000400047202 */ /* 0x000fe20000000f00 */
[----:B------:R-:W-:-:S07]  /*3780*/  IMAD.MOV.U32 R5, RZ, RZ, R2 ;  /* 0x000000ffff057224 */ /* 0x000fce00078e0002 */
.L_x_5132:
[----:B------:R-:W1:Y:S02]  /*3790*/  LDS R2, [R4] ;  /* 0x0000000004027984 */ /* 0x000e640000000800 */
[----:B-1----:R-:W-:-:S06]  /*37a0*/  HADD2 R3, R2, R5 ;  /* 0x0000000502037230 */ /* 0x002fcc0000000000 */
[----:B------:R-:W1:Y:S02]  /*37b0*/  ATOMS.CAST.SPIN R3, [R4], R2, R3 ;  /* 0x000000020403738d */ /* 0x000e640001800003 */
[----:B-1----:R-:W-:-:S13]  /*37c0*/  ISETP.EQ.U32.AND P0, PT, R3, 0x1, PT ;  /* 0x000000010300780c */ /* 0x002fda0003f02070 */
[----:B------:R-:W-:Y:S05]  /*37d0*/  @!P0 BRA `(.L_x_5132) ;  /* 0xfffffffc00ec8947 */ /* 0x000fea000383ffff */
[----:B------:R-:W-:Y:S05]  /*37e0*/  BRA `(.L_x_5130) ;  /* 0x00000000000c7947 */ /* 0x000fea0003800000 */
.L_x_5131:
[----:B------:R-:W2:Y:S02]  /*37f0*/  LD.E R2, desc[UR6][R6.64] ;  /* 0x0000000606027980 */ /* 0x000ea4000c101900 */
[----:B--2---:R-:W-:-:S05]  /*3800*/  IMAD.IADD R3, R3, 0x1, R2 ;  /* 0x0000000103037824 */ /* 0x004fca00078e0202 */
[----:B------:R1:W-:Y:S02]  /*3810*/  ST.E desc[UR6][R6.64], R3 ;  /* 0x0000000306007985 */ /* 0x0003e4000c101906 */
.L_x_5130:
[----:B------:R-:W-:Y:S05]  /*3820*/  BSYNC B0 ;  /* 0x0000000000007941 */ /* 0x000fea0003800000 */
.L_x_5129:
[----:B------:R2:W-:Y:S02]  /*3830*/  ATOM.E.ADD.F16x2.RN.STRONG.GPU P0, RZ, desc[UR6][R6.64+0x4], R9 ;  /* 0x0000040906ff79a2 */ /* 0x0005e4000810e1c6 */
[----:B--2---:R-:W-:Y:S05]  /*3840*/  @P0 EXIT ;  /* 0x000000000000094d */ /* 0x004fea0003800000 */
[----:B------:R-:W2:Y:S02]  /*3850*/  QSPC.E.S P0, RZ, [R6+0x4] ;  /* 0x0000040006ff73aa */ /* 0x000ea40000000500 */
[----:B--2---:R-:W-:Y:S05]  /*3860*/  @!P0 BRA `(.L_x_5133) ;  /* 0x0000000000208947 */ /* 0x004fea0003800000 */
[----:B------:R-:W-:-:S05]  /*3870*/  IMAD.MOV.U32 R2, RZ, RZ, R6 ;  /* 0x000000ffff027224 */ /* 0x000fca00078e0006 */
[----:B------:R-:W-:-:S07]  /*3880*/  MOV R4, R2 ;  /* 0x0000000200047202 */ /* 0x000fce0000000f00 */
.L_x_5134:
[----:B------:R-:W1:Y:S02]  /*3890*/  LDS R2, [R4+0x4] ;  /* 0x0000040004027984 */ /* 0x000e640000000800 */
[----:B-1----:R-:W-:-:S10]  /*38a0*/  HFMA2.MMA R3, R2, 1, 1, R0 ;  /* 0x3c003c0002037835 */ /* 0x002fd40000000000 */
[----:B------:R-:W1:Y:S02]  /*38b0*/  ATOMS.CAST.SPIN R3, [R4+0x4], R2, R3 ;  /* 0x000004020403738d */ /* 0x000e640001800003 */
[----:B-1----:R-:W-:-:S13]  /*38c0*/  ISETP.EQ.U32.AND P0, PT, R3, 0x1, PT ;  /* 0x000000010300780c */ /* 0x002fda0003f02070 */
[----:B------:R-:W-:Y:S05]  /*38d0*/  @!P0 BRA `(.L_x_5134) ;  /* 0xfffffffc00ec8947 */ /* 0x000fea000383ffff */
[----:B------:R-:W-:Y:S05]  /*38e0*/  EXIT ;  /* 0x000000000000794d */ /* 0x000fea0003800000 */
.L_x_5133:
[----:B------:R-:W1:Y:S02]  /*38f0*/  LD.E R0, desc[UR6][R6.64+0x4] ;  /* 0x0000040606007980 */ /* 0x000e64000c101900 */
[----:B-1----:R-:W-:-:S05]  /*3900*/  IMAD.IADD R3, R9, 0x1, R0 ;  /* 0x0000000109037824 */ /* 0x002fca00078e0200 */
[----:B------:R-:W-:Y:S01]  /*3910*/  ST.E desc[UR6][R6.64+0x4], R3 ;  /* 0x0000040306007985 */ /* 0x000fe2000c101906 */
[----:B------:R-:W-:Y:S05]  /*3920*/  EXIT ;  /* 0x000000000000794d */ /* 0x000fea0003800000 */
.L_x_5135:
        /* <DEDUP_REMOVED lines=13> */
.L_x_5269:


//--------------------- .text._Z23gemm_half_q_half_kernelILi1ELi38ELb1ELb0ELi32EEvPK6__halfPKjS4_S2_PS0_iiiiPKtS7_iiiiiibS2_i --------------------------
	.section	.text._Z23gemm_half_q_half_kernelILi1ELi38ELb1ELb0ELi32EEvPK6__halfPKjS4_S2_PS0_iiiiPKtS7_iiiiiibS2_i,"ax",@progbits
	.align	128
        .global         _Z23gemm_half_q_half_kernelILi1ELi38ELb1ELb0ELi32EEvPK6__halfPKjS4_S2_PS0_iiiiPKtS7_iiiiiibS2_i
        .type           _Z23gemm_half_q_half_kernelILi1ELi38ELb1ELb0ELi32EEvPK6__halfPKjS4_S2_PS0_iiiiPKtS7_iiiiiibS2_i,@function
        .size           _Z23gemm_half_q_half_kernelILi1ELi38ELb1ELb0ELi32EEvPK6__halfPKjS4_S2_PS0_iiiiPKtS7_iiiiiibS2_i,(.L_x_5270 - _Z23gemm_half_q_half_kernelILi1ELi38ELb1ELb0ELi32EEvPK6__halfPKjS4_S2_PS0_iiiiPKtS7_iiiiiibS2_i)
        .other          _Z23gemm_half_q_half_kernelILi1ELi38ELb1ELb0ELi32EEvPK6__halfPKjS4_S2_PS0_iiiiPKtS7_iiiiiibS2_i,@"STO_CUDA_ENTRY STV_DEFAULT"
_Z23gemm_half_q_half_kernelILi1ELi38ELb1ELb0ELi32EEvPK6__halfPKjS4_S2_PS0_iiiiPKtS7_iiiiiibS2_i:
.text._Z23gemm_half_q_half_kernelILi1ELi38ELb1ELb0ELi32EEvPK6__halfPKjS4_S2_PS0_iiiiPKtS7_iiiiiibS2_i:
        /* <DEDUP_REMOVED lines=49> */
.L_x_5137:
[----:B------:R-:W-:Y:S05]  /*0310*/  BSYNC B0 ;  /* 0x0000000000007941 */ /* 0x000fea0003800000 */
.L_x_5136:
[----:B------:R-:W-:Y:S01]  /*0320*/  ULDC UR4, c[0x0][0x23c] ;  /* 0x00008f0000047ab9 */ /* 0x000fe20000000800 */
[----:B------:R-:W-:Y:S02]  /*0330*/  IMAD.SHL.U32 R6, R9, 0x4, RZ ;  /* 0x0000000409067824 */ /* 0x000fe400078e00ff */
[----:B0-----:R-:W-:-:S05]  /*0340*/  IMAD.U32 R7, RZ, RZ, UR4 ;  /* 0x00000004ff077e24 */ /* 0x001fca000f8e00ff */
        /* <DEDUP_REMOVED lines=23> */
[----:B------:R-:W-:Y:S01]  /*04c0*/  IMAD.SHL.U32 R17, R6, 0x4, RZ ;  /* 0x0000000406117824 */ /* 0x000fe200078e00ff */
[----:B------:R-:W-:Y:S02]  /*04d0*/  UMOV UR4, URZ ;  /* 0x0000003f00047c82 */ /* 0x000fe40008000000 */
[----:B------:R-:W-:Y:S01]  /*04e0*/  LEA.HI R18, R15, R6, RZ, 0x3 ;  /* 0x000000060f127211 */ /* 0x000fe200078f18ff */
[----:B------:R-:W-:Y:S01]  /*04f0*/  IMAD.MOV.U32 R15, RZ, RZ, R25 ;  /* 0x000000ffff0f7224 */ /* 0x000fe200078e0019 */
[----:B------:R-:W-:Y:S02]  /*0500*/  LOP3.LUT R17, R17, 0x10, RZ, 0xc0, !PT ;  /* 0x0000001011117812 */ /* 0x000fe400078ec0ff */
[----:B0-----:R-:W-:-:S07]  /*0510*/  SHF.R.S32.HI R18, RZ, 0x3, R18 ;  /* 0x00000003ff127819 */ /* 0x001fce0000011412 */
.L_x_5139:
        /* <DEDUP_REMOVED lines=15> */
[--C-:B------:R-:W-:Y:S02]  /*0610*/  SHF.R.U32.HI R2, RZ, 0x8, R0.reuse ;  /* 0x00000008ff027819 */ /* 0x100fe40000011600 */
[----:B------:R-:W-:Y:S02]  /*0620*/  LOP3.LUT R4, R0, 0xf, RZ, 0xc0, !PT ;  /* 0x0000000f00047812 */ /* 0x000fe400078ec0ff */
[----:B------:R-:W-:Y:S01]  /*0630*/  SHF.R.U32.HI R0, RZ, 0xc, R0 ;  /* 0x0000000cff007819 */ /* 0x000fe20000011600 */
[----:B----4-:R-:W-:Y:S01]  /*0640*/  IMAD.IADD R15, R26, 0x1, R15 ;  /* 0x000000011a0f7824 */ /* 0x010fe200078e020f */
[----:B------:R-:W-:Y:S01]  /*0650*/  LOP3.LUT R19, R19, 0xf, RZ, 0xc0, !PT ;  /* 0x0000000f13137812 */ /* 0x000fe200078ec0ff */
[----:B------:R-:W-:Y:S01]  /*0660*/  VIADD R4, R4, 0x1 ;  /* 0x0000000104047836 */ /* 0x000fe20000000000 */
[----:B------:R-:W-:-:S02]  /*0670*/  LOP3.LUT R2, R2, 0xf, RZ, 0xc0, !PT ;  /* 0x0000000f02027812 */ /* 0x000fc400078ec0ff */
[----:B------:R-:W-:Y:S01]  /*0680*/  LOP3.LUT R0, R0, 0xf, RZ, 0xc0, !PT ;  /* 0x0000000f00007812 */ /* 0x000fe200078ec0ff */
[----:B------:R-:W-:Y:S01]  /*0690*/  VIADD R19, R19, 0x1 ;  /* 0x0000000113137836 */ /* 0x000fe20000000000 */
[----:B------:R-:W-:Y:S01]  /*06a0*/  ISETP.GE.AND P2, PT, R15, R24, PT ;  /* 0x000000180f00720c */ /* 0x000fe20003f46270 */
[----:B------:R-:W-:Y:S02]  /*06b0*/  VIADD R2, R2, 0x1 ;  /* 0x0000000102027836 */ /* 0x000fe40000000000 */
[----:B------:R-:W-:Y:S02]  /*06c0*/  VIADD R0, R0, 0x1 ;  /* 0x0000000100007836 */ /* 0x000fe40000000000 */
[----:B------:R-:W-:Y:S02]  /*06d0*/  IMAD R19, R19, R19, RZ ;  /* 0x0000001313137224 */ /* 0x000fe400078e02ff */
[----:B0-----:R-:W-:Y:S02]  /*06e0*/  IMAD R21, R2, R2, RZ ;  /* 0x0000000202157224 */ /* 0x001fe400078e02ff */
[----:B------:R-:W-:-:S02]  /*06f0*/  IMAD R4, R4, R4, RZ ;  /* 0x0000000404047224 */ /* 0x000fc400078e02ff */
[----:B------:R-:W-:Y:S01]  /*0700*/  IMAD R22, R0, R0, RZ ;  /* 0x0000000000167224 */ /* 0x000fe200078e02ff */
[----:B------:R-:W2:Y:S08]  /*0710*/  I2F.F16 R19, R19 ;  /* 0x0000001300137306 */ /* 0x000eb00000200c00 */
        /* <DEDUP_REMOVED lines=8> */
.L_x_5138:
[----:B------:R-:W-:Y:S01]  /*07a0*/  ULDC UR4, c[0x0][0x258] ;  /* 0x0000960000047ab9 */ /* 0x000fe20000000800 */
[C---:B------:R-:W-:Y:S01]  /*07b0*/  ISETP.GT.AND P3, PT, R25.reuse, R14, PT ;  /* 0x0000000e1900720c */ /* 0x040fe20003f64270 */
        /* <DEDUP_REMOVED lines=11> */
.L_x_5140:
        /* <DEDUP_REMOVED lines=8> */
.L_x_5141:
        /* <DEDUP_REMOVED lines=13> */
.L_x_5142:
        /* <DEDUP_REMOVED lines=8> */
.L_x_5143:
        /* <DEDUP_REMOVED lines=11> */
.L_x_5144:
[C---:B------:R-:W-:Y:S01]  /*0af0*/  VIMNMX R11, R25.reuse, UR4, PT ;  /* 0x00000004190b7c48 */ /* 0x040fe2000bfe0100 */
[----:B------:R-:W1:Y:S01]  /*0b00*/  S2UR UR5, SR_CgaCtaId ;  /* 0x00000000000579c3 */ /* 0x000e620000008800 */
[----:B------:R-:W-:Y:S01]  /*0b10*/  ISETP.GE.OR P0, PT, R25, R14, P0 ;  /* 0x0000000e1900720c */ /* 0x000fe20000706670 */
[----:B------:R-:W-:Y:S01]  /*0b20*/  ULDC.64 UR8, c[0x0][0x218] ;  /* 0x0000860000087ab9 */ /* 0x000fe20000000a00 */
[----:B------:R-:W-:Y:S01]  /*0b30*/  SHF.R.S32.HI R16, RZ, 0x1f, R11 ;  /* 0x0000001fff107819 */ /* 0x000fe2000001140b */
[----:B------:R-:W-:-:S03]  /*0b40*/  UMOV UR4, 0x400 ;  /* 0x0000040000047882 */ /* 0x000fc60000000000 */
[----:B------:R-:W-:-:S04]  /*0b50*/  LEA.HI R16, R16, R11, RZ, 0x5 ;  /* 0x0000000b10107211 */ /* 0x000fc800078f28ff */
[----:B------:R-:W-:-:S05]  /*0b60*/  SHF.R.S32.HI R11, RZ, 0x5, R16 ;  /* 0x00000005ff0b7819 */ /* 0x000fca0000011410 */
[----:B------:R-:W-:-:S05]  /*0b70*/  IMAD R8, R11, 0x8, R8 ;  /* 0x000000080b087824 */ /* 0x000fca00078e0208 */
[----:B------:R-:W-:Y:S02]  /*0b80*/  IADD3 R5, R10, R8, R5 ;  /* 0x000000080a057210 */ /* 0x000fe40007ffe005 */
[----:B------:R-:W-:Y:S01]  /*0b90*/  SHF.R.S32.HI R8, RZ, 0x1f, R6 ;  /* 0x0000001fff087819 */ /* 0x000fe20000011406 */
[----:B-1----:R-:W-:Y:S01]  /*0ba0*/  ULEA UR4, UR5, UR4, 0x18 ;  /* 0x0000000405047291 */ /* 0x002fe2000f8ec03f */
[----:B------:R-:W-:-:S05]  /*0bb0*/  IADD3 R12, R12, R5, R9 ;  /* 0x000000050c0c7210 */ /* 0x000fca0007ffe009 */
[----:B------:R-:W-:-:S05]  /*0bc0*/  IMAD R5, R12, R7, RZ ;  /* 0x000000070c057224 */ /* 0x000fca00078e02ff */
[----:B------:R-:W-:-:S04]  /*0bd0*/  IADD3 R6, P2, R6, R5, RZ ;  /* 0x0000000506067210 */ /* 0x000fc80007f5e0ff */
[----:B------:R-:W-:Y:S02]  /*0be0*/  LEA.HI.X.SX32 R5, R5, R8, 0x1, P2 ;  /* 0x0000000805057211 */ /* 0x000fe400010f0eff */
[----:B------:R-:W-:-:S04]  /*0bf0*/  LEA R28, P2, R6, UR8, 0x2 ;  /* 0x00000008061c7c11 */ /* 0x000fc8000f8410ff */
[----:B------:R-:W-:Y:S02]  /*0c00*/  LEA.HI.X R29, R6, UR9, R5, 0x2, P2 ;  /* 0x00000009061d7c11 */ /* 0x000fe400090f1405 */
[----:B------:R-:W-:Y:S02]  /*0c10*/  PRMT R6, RZ, 0x5410, RZ ;  /* 0x00005410ff067816 */ /* 0x000fe400000000ff */
[----:B------:R-:W-:Y:S01]  /*0c20*/  PRMT R5, RZ, 0x5410, RZ ;  /* 0x00005410ff057816 */ /* 0x000fe200000000ff */
[----:B------:R-:W-:Y:S06]  /*0c30*/  @P0 BRA `(.L_x_5145) ;  /* 0x0000001400f40947 */ /* 0x000fec0003800000 */
[----:B------:R-:W1:Y:S01]  /*0c40*/  LDC R26, c[0x0][0x23c] ;  /* 0x00008f00ff1a7b82 */ /* 0x000e620000000800 */
[----:B------:R-:W-:Y:S01]  /*0c50*/  SHF.R.S32.HI R27, RZ, 0x1f, R7 ;  /* 0x0000001fff1b7819 */ /* 0x000fe20000011407 */
[----:B------:R-:W-:Y:S01]  /*0c60*/  ULDC UR5, c[0x0][0x25c] ;  /* 0x0000970000057ab9 */ /* 0x000fe20000000800 */
[----:B------:R-:W-:Y:S02]  /*0c70*/  PRMT R5, RZ, 0x5410, RZ ;  /* 0x00005410ff057816 */ /* 0x000fe400000000ff */
[----:B------:R-:W-:-:S07]  /*0c80*/  PRMT R6, RZ, 0x5410, RZ ;  /* 0x00005410ff067816 */ /* 0x000fce00000000ff */
.L_x_5148:
[----:B------:R2:W5:Y:S01]  /*0c90*/  LDG.E.128.CONSTANT R8, desc[UR6][R28.64] ;  /* 0x000000061c087981 */ /* 0x000562000c1e9d00 */
[----:B-1----:R-:W-:Y:S01]  /*0ca0*/  IMAD.MOV.U32 R7, RZ, RZ, R26 ;  /* 0x000000ffff077224 */ /* 0x002fe200078e001a */
[----:B------:R-:W-:Y:S06]  /*0cb0*/  @!P1 BRA `(.L_x_5146) ;  /* 0x0000000800d09947 */ /* 0x000fec0003800000 */
[C---:B------:R-:W-:Y:S01]  /*0cc0*/  IMAD.WIDE R32, R7.reuse, 0x4, R28 ;  /* 0x0000000407207825 */ /* 0x040fe200078e021c */
[----:B------:R-:W1:Y:S04]  /*0cd0*/  LDS.128 R20, [UR4] ;  /* 0x00000004ff147984 */ /* 0x000e680008000c00 */
[----:B------:R3:W4:Y:S01]  /*0ce0*/  LDG.E.128.CONSTANT R12, desc[UR6][R32.64] ;  /* 0x00000006200c7981 */ /* 0x000722000c1e9d00 */
[----:B------:R-:W-:-:S06]  /*0cf0*/  IMAD.WIDE R16, R7, 0x4, R32 ;  /* 0x0000000407107825 */ /* 0x000fcc00078e0220 */
[----:B------:R-:W2:Y:S01]  /*0d00*/  LDG.E.128.CONSTANT R16, desc[UR6][R16.64] ;  /* 0x0000000610107981 */ /* 0x000ea2000c1e9d00 */
[----:B-----5:R-:W-:Y:S02]  /*0d10*/  LOP3.LUT R34, R8, 0x3f003f, RZ, 0xc0, !PT ;  /* 0x003f003f08227812 */ /* 0x020fe400078ec0ff */
[--C-:B------:R-:W-:Y:S02]  /*0d20*/  SHF.R.U32.HI R30, RZ, 0xc, R8.reuse ;  /* 0x0000000cff1e7819 */ /* 0x100fe40000011608 */
        /* <DEDUP_REMOVED lines=19> */
[--C-:B---3--:R-:W-:Y:S01]  /*0e60*/  SHF.R.U32.HI R33, RZ, 0xc, R11.reuse ;  /* 0x0000000cff217819 */ /* 0x108fe2000001160b */
        /* <DEDUP_REMOVED lines=19> */
[----:B----4-:R-:W-:Y:S02]  /*0fa0*/  LOP3.LUT R11, R12, 0x3f003f, RZ, 0xc0, !PT ;  /* 0x003f003f0c0b7812 */ /* 0x010fe400078ec0ff */
[----:B------:R-:W-:Y:S02]  /*0fb0*/  LOP3.LUT R34, R13, 0x3f003f, RZ, 0xc0, !PT ;  /* 0x003f003f0d227812 */ /* 0x000fe400078ec0ff */
[----:B------:R-:W-:Y:S02]  /*0fc0*/  LOP3.LUT R11, R11, 0x64006400, RZ, 0xfc, !PT ;  /* 0x640064000b0b7812 */ /* 0x000fe400078efcff */
[----:B------:R-:W-:Y:S02]  /*0fd0*/  LOP3.LUT R34, R34, 0x64006400, RZ, 0xfc, !PT ;  /* 0x6400640022227812 */ /* 0x000fe400078efcff */
[----:B------:R-:W-:Y:S01]  /*0fe0*/  LOP3.LUT R36, R14, 0x3f003f, RZ, 0xc0, !PT ;  /* 0x003f003f0e247812 */ /* 0x000fe200078ec0ff */
[----:B------:R-:W-:Y:S01]  /*0ff0*/  HADD2 R38, R11, -1056, -1056 ;  /* 0xe420e4200b267430 */ /* 0x000fe20000000000 */
[----:B--2---:R-:W-:Y:S01]  /*1000*/  SHF.R.U32.HI R40, RZ, 0xa, R19 ;  /* 0x0000000aff287819 */ /* 0x004fe20000011613 */
        /* <DEDUP_REMOVED lines=127> */
.L_x_5146:
[----:B------:R-:W-:Y:S05]  /*1800*/  @!P1 BRA `(.L_x_5147) ;  /* 0x0000000800e09947 */ /* 0x000fea0003800000 */
[----:B-----5:R-:W-:Y:S01]  /*1810*/  IMAD R9, R27, 0xc, RZ ;  /* 0x0000000c1b097824 */ /* 0x020fe200078e02ff */
[----:B------:R-:W1:Y:S01]  /*1820*/  LDS.128 R20, [UR4+0x20] ;  /* 0x00002004ff147984 */ /* 0x000e620008000c00 */
[----:B------:R-:W-:-:S04]  /*1830*/  IMAD.WIDE.U32 R32, R7, 0xc, R28 ;  /* 0x0000000c07207825 */ /* 0x000fc800078e001c */
[----:B------:R-:W-:-:S05]  /*1840*/  IMAD.IADD R33, R33, 0x1, R9 ;  /* 0x0000000121217824 */ /* 0x000fca00078e0209 */
        /* <DEDUP_REMOVED lines=9> */
[--C-:B------:R-:W-:Y:S02]  /*18e0*/  SHF.R.U32.HI R31, RZ, 0xc, R9.reuse ;  /* 0x0000000cff1f7819 */ /* 0x100fe40000011609 */
[----:B------:R-:W-:-:S02]  /*18f0*/  SHF.R.U32.HI R9, RZ, 0x6, R9 ;  /* 0x00000006ff097819 */ /* 0x000fc40000011609 */
[----:B------:R-:W-:Y:S02]  /*1900*/  LOP3.LUT R38, R10, 0x3f003f, RZ, 0xc0, !PT ;  /* 0x003f003f0a267812 */ /* 0x000fe400078ec0ff */
[----:B------:R-:W-:Y:S02]  /*1910*/  LOP3.LUT R36, R36, 0x64006400, RZ, 0xfc, !PT ;  /* 0x6400640024247812 */ /* 0x000fe400078efcff */
[----:B------:R-:W-:Y:S02]  /*1920*/  LOP3.LUT R9, R9, 0x3f003f, RZ, 0xc0, !PT ;  /* 0x003f003f09097812 */ /* 0x000fe400078ec0ff */
[----:B------:R-:W-:Y:S01]  /*1930*/  SHF.R.U32.HI R30, RZ, 0xc, R8 ;  /* 0x0000000cff1e7819 */ /* 0x000fe20000011608 */
[----:B----4-:R-:W-:Y:S01]  /*1940*/  HADD2 R35, R36, -1056, -1056 ;  /* 0xe420e42024237430 */ /* 0x010fe20000000000 */
        /* <DEDUP_REMOVED lines=22> */
[----:B--2---:R-:W-:Y:S01]  /*1ab0*/  LOP3.LUT R11, R12, 0x3f003f, RZ, 0xc0, !PT ;  /* 0x003f003f0c0b7812 */ /* 0x004fe200078ec0ff */
        /* <DEDUP_REMOVED lines=141> */
.L_x_5147:
[----:B------:R-:W-:Y:S01]  /*2390*/  VIADD R25, R25, 0x20 ;  /* 0x0000002019197836 */ /* 0x000fe20000000000 */
[----:B------:R-:W-:Y:S01]  /*23a0*/  UIADD3 UR4, UR4, 0x40, URZ ;  /* 0x0000004004047890 */ /* 0x000fe2000fffe03f */
[----:B--2---:R-:W-:-:S03]  /*23b0*/  IMAD.WIDE.U32 R28, R7, 0x18, R28 ;  /* 0x00000018071c7825 */ /* 0x004fc600078e001c */
[----:B------:R-:W-:Y:S01]  /*23c0*/  ISETP.GE.AND P0, PT, R25, UR5, PT ;  /* 0x0000000519007c0c */ /* 0x000fe2000bf06270 */
[----:B-----5:R-:W-:Y:S01]  /*23d0*/  IMAD R9, R27, 0x18, RZ ;  /* 0x000000181b097824 */ /* 0x020fe200078e02ff */
[----:B------:R-:W-:-:S03]  /*23e0*/  ISETP.LT.AND P2, PT, R25, R24, PT ;  /* 0x000000181900720c */ /* 0x000fc60003f41270 */
[----:B------:R-:W-:-:S10]  /*23f0*/  IMAD.IADD R29, R29, 0x1, R9 ;  /* 0x000000011d1d7824 */ /* 0x000fd400078e0209 */
[----:B------:R-:W-:Y:S05]  /*2400*/  @!P0 BRA P2, `(.L_x_5148) ;  /* 0xffffffe800208947 */ /* 0x000fea000103ffff */
.L_x_5145:
[----:B------:R-:W-:Y:S01]  /*2410*/  ISETP.GE.AND P0, PT, R25, R24, PT ;  /* 0x000000181900720c */ /* 0x000fe20003f06270 */
[----:B------:R-:W-:-:S03]  /*2420*/  ULDC UR5, c[0x0][0x268] ;  /* 0x00009a0000057ab9 */ /* 0x000fc60000000800 */
[----:B------:R-:W-:Y:S01]  /*2430*/  ISETP.GE.OR P0, PT, R25, UR5, P0 ;  /* 0x0000000519007c0c */ /* 0x000fe20008706670 */
[----:B------:R-:W-:-:S12]  /*2440*/  ULDC UR5, c[0x0][0x268] ;  /* 0x00009a0000057ab9 */ /* 0x000fd80000000800 */
[----:B------:R-:W-:Y:S05]  /*2450*/  @P0 BRA `(.L_x_5149) ;  /* 0x0000001400040947 */ /* 0x000fea0003800000 */
.L_x_5151:
[----:B------:R-:W1:Y:S01]  /*2460*/  LDC R7, c[0x0][0x23c] ;  /* 0x00008f00ff077b82 */ /* 0x000e620000000800 */
[----:B-----5:R2:W5:Y:S01]  /*2470*/  LDG.E.128.CONSTANT R20, desc[UR6][R28.64] ;  /* 0x000000061c147981 */ /* 0x020562000c1e9d00 */
[----:B-1----:R-:W-:-:S05]  /*2480*/  IMAD.WIDE R12, R7, 0x4, R28 ;  /* 0x00000004070c7825 */ /* 0x002fca00078e021c */
[----:B------:R2:W5:Y:S01]  /*2490*/  LDG.E.128.CONSTANT R8, desc[UR6][R12.64] ;  /* 0x000000060c087981 */ /* 0x000562000c1e9d00 */
[----:B------:R-:W-:-:S04]  /*24a0*/  IMAD.WIDE R14, R7, 0x4, R12 ;  /* 0x00000004070e7825 */ /* 0x000fc800078e020c */
[----:B------:R-:W-:Y:S02]  /*24b0*/  VIADD R25, R25, 0x20 ;  /* 0x0000002019197836 */ /* 0x000fe40000000000 */
[----:B------:R-:W-:-:S03]  /*24c0*/  IMAD.WIDE R26, R7, 0x4, R14 ;  /* 0x00000004071a7825 */ /* 0x000fc600078e020e */
[----:B------:R-:W-:Y:S01]  /*24d0*/  ISETP.GE.AND P0, PT, R25, UR5, PT ;  /* 0x0000000519007c0c */ /* 0x000fe2000bf06270 */
[----:B--2---:R-:W-:-:S12]  /*24e0*/  @!P1 BRA `(.L_x_5150) ;  /* 0x0000001000cc9947 */ /* 0x004fd80003800000 */
[----:B------:R-:W2:Y:S01]  /*24f0*/  LDG.E.128.CONSTANT R12, desc[UR6][R14.64] ;  /* 0x000000060e0c7981 */ /* 0x000ea2000c1e9d00 */
[----:B-----5:R-:W-:Y:S01]  /*2500*/  SHF.R.U32.HI R16, RZ, 0xf, R21 ;  /* 0x0000000fff107819 */ /* 0x020fe20000011615 */
[----:B------:R-:W-:Y:S01]  /*2510*/  IMAD.MOV.U32 R17, RZ, RZ, 0x3000 ;  /* 0x00003000ff117424 */ /* 0x000fe200078e00ff */
[----:B------:R-:W-:Y:S01]  /*2520*/  SHF.R.U32.HI R29, RZ, 0xe, R9 ;  /* 0x0000000eff1d7819 */ /* 0x000fe20000011609 */
[----:B------:R-:W-:Y:S01]  /*2530*/  IMAD.MOV.U32 R30, RZ, RZ, 0x2400 ;  /* 0x00002400ff1e7424 */ /* 0x000fe200078e00ff */
[----:B------:R-:W-:Y:S02]  /*2540*/  LOP3.LUT R28, R16, 0x10001, RZ, 0xc0, !PT ;  /* 0x00010001101c7812 */ /* 0x000fe400078ec0ff */
[----:B0-----:R-:W-:Y:S02]  /*2550*/  PRMT R2, R2, 0x5410, R17 ;  /* 0x0000541002027816 */ /* 0x001fe40000000011 */
[----:B------:R-:W0:Y:S01]  /*2560*/  LDS.128 R16, [UR4] ;  /* 0x00000004ff107984 */ /* 0x000e220008000c00 */
[----:B------:R-:W-:-:S02]  /*2570*/  LOP3.LUT R33, R28, 0x20002, R29, 0xf8, !PT ;  /* 0x000200021c217812 */ /* 0x000fc400078ef81d */
[----:B------:R-:W-:Y:S02]  /*2580*/  SHF.R.U32.HI R28, RZ, 0xf, R20 ;  /* 0x0000000fff1c7819 */ /* 0x000fe40000011614 */
[----:B------:R-:W-:Y:S02]  /*2590*/  SHF.R.U32.HI R32, RZ, 0xf, R23 ;  /* 0x0000000fff207819 */ /* 0x000fe40000011617 */
[----:B------:R-:W-:Y:S02]  /*25a0*/  PRMT R0, R0, 0x5410, R30 ;  /* 0x0000541000007816 */ /* 0x000fe4000000001e */
        /* <DEDUP_REMOVED lines=11> */
[----:B------:R-:W-:Y:S02]  /*2660*/  LOP3.LUT R29, R28, 0x20002, R29, 0xf8, !PT ;  /* 0x000200021c1d7812 */ /* 0x000fe400078ef81d */
[----:B------:R-:W-:Y:S01]  /*2670*/  LOP3.LUT R39, R39, 0x64006400, RZ, 0xfc, !PT ;  /* 0x6400640027277812 */ /* 0x000fe200078efcff */
[----:B------:R-:W-:Y:S01]  /*2680*/  HADD2 R41, R37, -1028, -1028 ;  /* 0xe404e40425297430 */ /* 0x000fe20000000000 */
[----:B------:R-:W-:Y:S02]  /*2690*/  LOP3.LUT R38, R38, 0x64006400, RZ, 0xfc, !PT ;  /* 0x6400640026267812 */ /* 0x000fe400078efcff */
        /* <DEDUP_REMOVED lines=8> */
[----:B------:R-:W-:-:S02]  /*2720*/  SHF.R.U32.HI R35, RZ, 0x6, R23 ;  /* 0x00000006ff237819 */ /* 0x000fc40000011617 */
[----:B------:R-:W-:Y:S02]  /*2730*/  PRMT R3, R3, 0x5410, R4 ;  /* 0x0000541003037816 */ /* 0x000fe40000000004 */
[----:B--2---:R-:W-:Y:S02]  /*2740*/  SHF.R.U32.HI R32, RZ, 0xd, R13 ;  /* 0x0000000dff207819 */ /* 0x004fe4000001160d */
[----:B------:R-:W-:Y:S02]  /*2750*/  SHF.R.U32.HI R40, RZ, 0xd, R12 ;  /* 0x0000000dff287819 */ /* 0x000fe4000001160c */
[----:B------:R-:W-:Y:S02]  /*2760*/  LOP3.LUT R28, R33, 0x40004, R32, 0xf8, !PT ;  /* 0x00040004211c7812 */ /* 0x000fe400078ef820 */
[----:B------:R-:W-:Y:S02]  /*2770*/  SHF.R.U32.HI R32, RZ, 0x6, R21 ;  /* 0x00000006ff207819 */ /* 0x000fe40000011615 */
[----:B------:R-:W-:-:S02]  /*2780*/  LOP3.LUT R21, R20, 0x380038, RZ, 0xc0, !PT ;  /* 0x0038003814157812 */ /* 0x000fc400078ec0ff */
[----:B------:R-:W-:Y:S02]  /*2790*/  SHF.R.U32.HI R33, RZ, 0x6, R20 ;  /* 0x00000006ff217819 */ /* 0x000fe40000011614 */
[----:B------:R-:W-:Y:S02]  /*27a0*/  LOP3.LUT R20, R22, 0x380038, RZ, 0xc0, !PT ;  /* 0x0038003816147812 */ /* 0x000fe400078ec0ff */
[C---:B------:R-:W-:Y:S02]  /*27b0*/  LOP3.LUT R22, R23.reuse, 0x380038, RZ, 0xc0, !PT ;  /* 0x0038003817167812 */ /* 0x040fe400078ec0ff */
[----:B------:R-:W-:Y:S02]  /*27c0*/  LOP3.LUT R23, R23, 0x70007, RZ, 0xc0, !PT ;  /* 0x0007000717177812 */ /* 0x000fe400078ec0ff */
[----:B------:R-:W-:Y:S02]  /*27d0*/  LOP3.LUT R29, R29, 0x40004, R40, 0xf8, !PT ;  /* 0x000400041d1d7812 */ /* 0x000fe400078ef828 */
[----:B------:R-:W-:-:S02]  /*27e0*/  LOP3.LUT R40, R23, 0x64006400, RZ, 0xfc, !PT ;  /* 0x6400640017287812 */ /* 0x000fc400078efcff */
        /* <DEDUP_REMOVED lines=259> */
.L_x_5150:
[----:B------:R-:W-:Y:S01]  /*3820*/  ISETP.LT.AND P2, PT, R25, R24, PT ;  /* 0x000000181900720c */ /* 0x000fe20003f41270 */
[----:B------:R-:W-:Y:S01]  /*3830*/  UIADD3 UR4, UR4, 0x40, URZ ;  /* 0x0000004004047890 */ /* 0x000fe2000fffe03f */
[----:B------:R-:W-:Y:S02]  /*3840*/  IMAD.MOV.U32 R28, RZ, RZ, R26 ;  /* 0x000000ffff1c7224 */ /* 0x000fe400078e001a */
[----:B------:R-:W-:-:S09]  /*3850*/  IMAD.MOV.U32 R29, RZ, RZ, R27 ;  /* 0x000000ffff1d7224 */ /* 0x000fd200078e001b */
[----:B------:R-:W-:Y:S05]  /*3860*/  @!P0 BRA P2, `(.L_x_5151) ;  /* 0xffffffe800fc8947 */ /* 0x000fea000103ffff */
.L_x_5149:
[----:B------:R-:W-:Y:S01]  /*3870*/  ISETP.GE.AND P0, PT, R25, R24, PT ;  /* 0x000000181900720c */ /* 0x000fe20003f06270 */
[----:B------:R-:W-:-:S03]  /*3880*/  ULDC UR5, c[0x0][0x26c] ;  /* 0x00009b0000057ab9 */ /* 0x000fc60000000800 */
[----:B------:R-:W-:-:S13]  /*3890*/  ISETP.GE.OR P0, PT, R25, UR5, P0 ;  /* 0x0000000519007c0c */ /* 0x000fda0008706670 */
[----:B------:R-:W-:Y:S05]  /*38a0*/  @P0 BRA `(.L_x_5152) ;  /* 0x0000000800880947 */ /* 0x000fea0003800000 */
[----:B------:R-:W-:Y:S01]  /*38b0*/  SHF.R.S32.HI R16, RZ, 0x1f, R7 ;  /* 0x0000001fff107819 */ /* 0x000fe20000011407 */
[C---:B------:R-:W-:Y:S01]  /*38c0*/  IMAD.SHL.U32 R17, R7.reuse, 0x4, RZ ;  /* 0x0000000407117824 */ /* 0x040fe200078e00ff */
[----:B------:R-:W-:Y:S02]  /*38d0*/  ULDC UR5, c[0x0][0x26c] ;  /* 0x00009b0000057ab9 */ /* 0x000fe40000000800 */
[----:B------:R-:W-:-:S07]  /*38e0*/  SHF.L.U64.HI R16, R7, 0x2, R16 ;  /* 0x0000000207107819 */ /* 0x000fce0000010210 */
.L_x_5154:
[----:B------:R-:W-:-:S05]  /*38f0*/  VIADD R25, R25, 0x10 ;  /* 0x0000001019197836 */ /* 0x000fca0000000000 */
[C---:B------:R-:W-:Y:S02]  /*3900*/  ISETP.GE.AND P0, PT, R25.reuse, UR5, PT ;  /* 0x0000000519007c0c */ /* 0x040fe4000bf06270 */
[----:B------:R-:W-:Y:S01]  /*3910*/  ISETP.LT.AND P3, PT, R25, R24, PT ;  /* 0x000000181900720c */ /* 0x000fe20003f61270 */
[----:B------:R-:W-:-:S12]  /*3920*/  @!P1 BRA `(.L_x_5153) ;  /* 0x0000000800589947 */ /* 0x000fd80003800000 */
[----:B------:R-:W2:Y:S01]  /*3930*/  LDG.E.128.CONSTANT R12, desc[UR6][R28.64] ;  /* 0x000000061c0c7981 */ /* 0x000ea2000c1e9d00 */
[----:B-----5:R-:W-:Y:S01]  /*3940*/  IMAD.MOV.U32 R8, RZ, RZ, 0x2400 ;  /* 0x00002400ff087424 */ /* 0x020fe200078e00ff */
[----:B0-----:R-:W-:Y:S01]  /*3950*/  PRMT R3, R3, 0x5410, R4 ;  /* 0x0000541003037816 */ /* 0x001fe20000000004 */
[----:B------:R-:W-:Y:S02]  /*3960*/  IMAD.MOV.U32 R7, RZ, RZ, 0x2c00 ;  /* 0x00002c00ff077424 */ /* 0x000fe400078e00ff */
[----:B------:R-:W-:Y:S01]  /*3970*/  IMAD.MOV.U32 R20, RZ, RZ, 0x3400 ;  /* 0x00003400ff147424 */ /* 0x000fe200078e00ff */
[----:B------:R-:W-:Y:S02]  /*3980*/  PRMT R0, R0, 0x5410, R8 ;  /* 0x0000541000007816 */ /* 0x000fe40000000008 */
[----:B------:R-:W0:Y:S01]  /*3990*/  LDS.128 R8, [UR4] ;  /* 0x00000004ff087984 */ /* 0x000e220008000c00 */
[----:B------:R-:W-:Y:S02]  /*39a0*/  PRMT R2, R2, 0x5410, R7 ;  /* 0x0000541002027816 */ /* 0x000fe40000000007 */
[----:B--2---:R-:W-:-:S02]  /*39b0*/  LOP3.LUT R22, R12, 0xc000c, RZ, 0xc0, !PT ;  /* 0x000c000c0c167812 */ /* 0x004fc400078ec0ff */
[----:B------:R-:W-:Y:S02]  /*39c0*/  LOP3.LUT R26, R13, 0xc000c, RZ, 0xc0, !PT ;  /* 0x000c000c0d1a7812 */ /* 0x000fe400078ec0ff */
        /* <DEDUP_REMOVED lines=34> */
[C---:B------:R-:W-:Y:S01]  /*3bf0*/  LOP3.LUT R34, R15.reuse, 0x300030, RZ, 0xc0, !PT ;  /* 0x003000300f227812 */ /* 0x040fe200078ec0ff */
[----:B------:R-:W-:Y:S01]  /*3c00*/  HADD2 R41, R14, -1026, -1026 ;  /* 0xe402e4020e297430 */ /* 0x000fe20000000000 */
[----:B------:R-:W-:-:S02]  /*3c10*/  LOP3.LUT R32, R15, 0xc000c0, RZ, 0xc0, !PT ;  /* 0x00c000c00f207812 */ /* 0x000fc400078ec0ff */
[----:B------:R-:W-:Y:S01]  /*3c20*/  LOP3.LUT R15, R15, 0x30003, RZ, 0xc0, !PT ;  /* 0x000300030f0f7812 */ /* 0x000fe200078ec0ff */
[----:B0-----:R-:W-:Y:S01]  /*3c30*/  HFMA2.MMA R14, R35, R8, RZ ;  /* 0x00000008230e7235 */ /* 0x001fe200000000ff */
[----:B------:R-:W-:Y:S02]  /*3c40*/  LOP3.LUT R37, R37, 0x64006400, RZ, 0xfc, !PT ;  /* 0x6400640025257812 */ /* 0x000fe400078efcff */
[C---:B------:R-:W-:Y:S02]  /*3c50*/  LOP3.LUT R39, R12.reuse, 0x300030, RZ, 0xc0, !PT ;  /* 0x003000300c277812 */ /* 0x040fe400078ec0ff */
[----:B------:R-:W-:Y:S01]  /*3c60*/  LOP3.LUT R23, R12, 0xc000c0, RZ, 0xc0, !PT ;  /* 0x00c000c00c177812 */ /* 0x000fe200078ec0ff */
[----:B------:R-:W-:Y:S01]  /*3c70*/  HADD2 R37, R37, -1026, -1026 ;  /* 0xe402e40225257430 */ /* 0x000fe20000000000 */
[----:B------:R-:W-:Y:S01]  /*3c80*/  LOP3.LUT R15, R15, 0x64006400, RZ, 0xfc, !PT ;  /* 0x640064000f0f7812 */ /* 0x000fe200078efcff */
[----:B------:R-:W-:Y:S01]  /*3c90*/  HFMA2.MMA R14, R36, R9, R14 ;  /* 0x00000009240e7235 */ /* 0x000fe2000000000e */
[----:B------:R-:W-:-:S02]  /*3ca0*/  LOP3.LUT R12, R13, 0x300030, RZ, 0xc0, !PT ;  /* 0x003000300d0c7812 */ /* 0x000fc400078ec0ff */
        /* <DEDUP_REMOVED lines=22> */
[----:B------:R-:W-:-:S02]  /*3e10*/  LOP3.LUT R34, R7, 0x300030, RZ, 0xc0, !PT ;  /* 0x0030003007227812 */ /* 0x000fc400078ec0ff */
[----:B------:R-:W-:Y:S01]  /*3e20*/  LOP3.LUT R18, R18, 0x64006400, RZ, 0xfc, !PT ;  /* 0x6400640012127812 */ /* 0x000fe200078efcff */
[----:B------:R-:W-:Y:S01]  /*3e30*/  HFMA2.MMA R36, R41, R10, R36 ;  /* 0x0000000a29247235 */ /* 0x000fe20000000024 */
[----:B------:R-:W-:Y:S01]  /*3e40*/  LOP3.LUT R41, R23, 0x64006400, RZ, 0xfc, !PT ;  /* 0x6400640017297812 */ /* 0x000fe200078efcff */
[----:B------:R-:W-:Y:S01]  /*3e50*/  HFMA2 R38, R43, R10, R38 ;  /* 0x0000000a2b267231 */ /* 0x000fe20000000026 */
[----:B------:R-:W-:Y:S01]  /*3e60*/  LOP3.LUT R23, R27, 0x64006400, RZ, 0xfc, !PT ;  /* 0x640064001b177812 */ /* 0x000fe200078efcff */
[----:B------:R-:W-:Y:S01]  /*3e70*/  HADD2 R18, R18, -1026, -1026 ;  /* 0xe402e40212127430 */ /* 0x000fe20000000000 */
[----:B------:R-:W-:Y:S01]  /*3e80*/  LOP3.LUT R43, R31, 0x64006400, RZ, 0xfc, !PT ;  /* 0x640064001f2b7812 */ /* 0x000fe200078efcff */
[-C--:B------:R-:W-:Y:S01]  /*3e90*/  HFMA2 R10, R41, R0.reuse.H1_H1, -18, -18 ;  /* 0xcc80cc80290a7431 */ /* 0x080fe20000060000 */
[----:B------:R-:W-:Y:S01]  /*3ea0*/  LOP3.LUT R31, R32, 0x64006400, RZ, 0xfc, !PT ;  /* 0x64006400201f7812 */ /* 0x000fe200078efcff */
[-C--:B------:R-:W-:Y:S01]  /*3eb0*/  HFMA2 R23, R23, R0.reuse.H1_H1, -18, -18 ;  /* 0xcc80cc8017177431 */ /* 0x080fe20000060000 */
[C---:B------:R-:W-:Y:S01]  /*3ec0*/  LOP3.LUT R32, R7.reuse, 0xc000c0, RZ, 0xc0, !PT ;  /* 0x00c000c007207812 */ /* 0x040fe200078ec0ff */
[-C--:B------:R-:W-:Y:S01]  /*3ed0*/  HFMA2 R27, R43, R0.reuse.H1_H1, -18, -18 ;  /* 0xcc80cc802b1b7431 */ /* 0x080fe20000060000 */
[----:B------:R-:W-:Y:S01]  /*3ee0*/  LOP3.LUT R7, R7, 0x30003, RZ, 0xc0, !PT ;  /* 0x0003000307077812 */ /* 0x000fe200078ec0ff */
[-C--:B------:R-:W-:Y:S01]  /*3ef0*/  HFMA2.MMA R9, R10, R11.reuse, R9 ;  /* 0x0000000b0a097235 */ /* 0x080fe20000000009 */
[----:B------:R-:W-:Y:S01]  /*3f00*/  HFMA2 R31, R31, R0.H1_H1, -18, -18 ;  /* 0xcc80cc801f1f7431 */ /* 0x000fe20000060000 */
[----:B------:R-:W-:Y:S01]  /*3f10*/  HFMA2.MMA R36, R23, R11, R36 ;  /* 0x0000000b17247235 */ /* 0x000fe20000000024 */
[----:B------:R-:W-:Y:S01]  /*3f20*/  LOP3.LUT R7, R7, 0x64006400, RZ, 0xfc, !PT ;  /* 0x6400640007077812 */ /* 0x000fe200078efcff */
[-C--:B------:R-:W-:Y:S01]  /*3f30*/  HFMA2 R8, R27, R11.reuse, R8 ;  /* 0x0000000b1b087231 */ /* 0x080fe20000000008 */
[----:B------:R-:W-:Y:S01]  /*3f40*/  LOP3.LUT R33, R34, 0x64006400, RZ, 0xfc, !PT ;  /* 0x6400640022217812 */ /* 0x000fe200078efcff */
[----:B------:R-:W-:Y:S01]  /*3f50*/  HFMA2 R38, R31, R11, R38 ;  /* 0x0000000b1f267231 */ /* 0x000fe20000000026 */
[C---:B------:R-:W-:Y:S01]  /*3f60*/  LOP3.LUT R35, R19.reuse, 0x300030, RZ, 0xc0, !PT ;  /* 0x0030003013237812 */ /* 0x040fe200078ec0ff */
[----:B------:R-:W-:Y:S01]  /*3f70*/  HADD2 R7, R7, -1026, -1026 ;  /* 0xe402e40207077430 */ /* 0x000fe20000000000 */
[----:B------:R-:W-:Y:S01]  /*3f80*/  LOP3.LUT R34, R19, 0xc000c0, RZ, 0xc0, !PT ;  /* 0x00c000c013227812 */ /* 0x000fe200078ec0ff */
[----:B------:R-:W-:Y:S01]  /*3f90*/  HFMA2 R33, R33, R2.H1_H1, -66, -66 ;  /* 0xd420d42021217431 */ /* 0x000fe20000060002 */
[----:B------:R-:W-:-:S02]  /*3fa0*/  LOP3.LUT R37, R37, 0x64006400, RZ, 0xfc, !PT ;  /* 0x6400640025257812 */ /* 0x000fc400078efcff */
[----:B------:R-:W-:Y:S02]  /*3fb0*/  LOP3.LUT R19, R19, 0x30003, RZ, 0xc0, !PT ;  /* 0x0003000313137812 */ /* 0x000fe400078ec0ff */
[C---:B------:R-:W-:Y:S01]  /*3fc0*/  LOP3.LUT R39, R21.reuse, 0x300030, RZ, 0xc0, !PT ;  /* 0x0030003015277812 */ /* 0x040fe200078ec0ff */
[----:B------:R-:W-:Y:S01]  /*3fd0*/  HFMA2 R37, R37, R2.H1_H1, -66, -66 ;  /* 0xd420d42025257431 */ /* 0x000fe20000060002 */
[C---:B------:R-:W-:Y:S02]  /*3fe0*/  LOP3.LUT R43, R21.reuse, 0xc000c0, RZ, 0xc0, !PT ;  /* 0x00c000c0152b7812 */ /* 0x040fe400078ec0ff */
[----:B------:R-:W-:Y:S01]  /*3ff0*/  LOP3.LUT R21, R21, 0x30003, RZ, 0xc0, !PT ;  /* 0x0003000315157812 */ /* 0x000fe200078ec0ff */
[-C--:B0-----:R-:W-:Y:S01]  /*4000*/  HFMA2.MMA R9, R18, R12.reuse, R9 ;  /* 0x0000000c12097235 */ /* 0x081fe20000000009 */
[----:B------:R-:W-:Y:S01]  /*4010*/  LOP3.LUT R19, R19, 0x64006400, RZ, 0xfc, !PT ;  /* 0x6400640013137812 */ /* 0x000fe200078efcff */
[----:B------:R-:W-:Y:S01]  /*4020*/  HFMA2.MMA R11, R7, R12, R36 ;  /* 0x0000000c070b7235 */ /* 0x000fe20000000024 */
[----:B------:R-:W-:-:S02]  /*4030*/  LOP3.LUT R21, R21, 0x64006400, RZ, 0xfc, !PT ;  /* 0x6400640015157812 */ /* 0x000fc400078efcff */
[----:B------:R-:W-:Y:S01]  /*4040*/  LOP3.LUT R45, R45, 0x64006400, RZ, 0xfc, !PT ;  /* 0x640064002d2d7812 */ /* 0x000fe200078efcff */
[----:B------:R-:W-:Y:S01]  /*4050*/  HADD2 R19, R19, -1026, -1026 ;  /* 0xe402e40213137430 */ /* 0x000fe20000000000 */
[----:B------:R-:W-:Y:S01]  /*4060*/  LOP3.LUT R41, R34, 0x64006400, RZ, 0xfc, !PT ;  /* 0x6400640022297812 */ /* 0x000fe200078efcff */
[-C--:B------:R-:W-:Y:S01]  /*4070*/  HFMA2.MMA R7, R30, R13.reuse, R9 ;  /* 0x0000000d1e077235 */ /* 0x080fe20000000009 */
[----:B------:R-:W-:Y:S01]  /*4080*/  LOP3.LUT R34, R32, 0x64006400, RZ, 0xfc, !PT ;  /* 0x6400640020227812 */ /* 0x000fe200078efcff */
[----:B------:R-:W-:Y:S01]  /*4090*/  HFMA2.MMA R11, R22, R13, R11 ;  /* 0x0000000d160b7235 */ /* 0x000fe2000000000b */
[----:B------:R-:W-:Y:S01]  /*40a0*/  LOP3.LUT R35, R35, 0x64006400, RZ, 0xfc, !PT ;  /* 0x6400640023237812 */ /* 0x000fe200078efcff */
[----:B------:R-:W-:Y:S01]  /*40b0*/  HADD2 R21, R21, -1026, -1026 ;  /* 0xe402e40215157430 */ /* 0x000fe20000000000 */
[----:B------:R-:W-:Y:S01]  /*40c0*/  LOP3.LUT R39, R39, 0x64006400, RZ, 0xfc, !PT ;  /* 0x6400640027277812 */ /* 0x000fe200078efcff */
[----:B------:R-:W-:Y:S01]  /*40d0*/  HFMA2 R32, R45, R0.H1_H1, -18, -18 ;  /* 0xcc80cc802d207431 */ /* 0x000fe20000060000 */
[----:B------:R-:W-:Y:S01]  /*40e0*/  LOP3.LUT R43, R43, 0x64006400, RZ, 0xfc, !PT ;  /* 0x640064002b2b7812 */ /* 0x000fe200078efcff */
[-C--:B------:R-:W-:Y:S01]  /*40f0*/  HFMA2.MMA R7, R37, R14.reuse, R7 ;  /* 0x0000000e25077235 */ /* 0x080fe20000000007 */
[----:B------:R-:W-:Y:S01]  /*4100*/  HFMA2 R8, R19, R12, R8 ;  /* 0x0000000c13087231 */ /* 0x000fe20000000008 */
[----:B------:R-:W-:Y:S01]  /*4110*/  HFMA2.MMA R11, R33, R14, R11 ;  /* 0x0000000e210b7235 */ /* 0x000fe2000000000b */
[----:B------:R-:W-:-:S02]  /*4120*/  HFMA2 R34, R34, R0.H1_H1, -18, -18 ;  /* 0xcc80cc8022227431 */ /* 0x000fc40000060000 */
[----:B------:R-:W-:Y:S02]  /*4130*/  HFMA2 R10, R21, R12, R38 ;  /* 0x0000000c150a7231 */ /* 0x000fe40000000026 */
[-C--:B------:R-:W-:Y:S01]  /*4140*/  HFMA2 R35, R35, R2.reuse.H1_H1, -66, -66 ;  /* 0xd420d42023237431 */ /* 0x080fe20000060002 */
[-C--:B------:R-:W-:Y:S01]  /*4150*/  HFMA2.MMA R7, R32, R15.reuse, R7 ;  /* 0x0000000f20077235 */ /* 0x080fe20000000007 */
[-C--:B------:R-:W-:Y:S01]  /*4160*/  HFMA2 R8, R26, R13.reuse, R8 ;  /* 0x0000000d1a087231 */ /* 0x080fe20000000008 */
[----:B------:R-:W-:Y:S01]  /*4170*/  HFMA2.MMA R11, R34, R15, R11 ;  /* 0x0000000f220b7235 */ /* 0x000fe2000000000b */
[----:B------:R-:W-:Y:S02]  /*4180*/  HFMA2 R39, R39, R2.H1_H1, -66, -66 ;  /* 0xd420d42027277431 */ /* 0x000fe40000060002 */
[----:B------:R-:W-:Y:S02]  /*4190*/  HFMA2 R10, R20, R13, R10 ;  /* 0x0000000d140a7231 */ /* 0x000fe4000000000a */
[----:B------:R-:W-:-:S02]  /*41a0*/  HFMA2 R40, R41, R0.H1_H1, -18, -18 ;  /* 0xcc80cc8029287431 */ /* 0x000fc40000060000 */
[----:B------:R-:W-:Y:S02]  /*41b0*/  HFMA2 R20, R35, R14, R8 ;  /* 0x0000000e23147231 */ /* 0x000fe40000000008 */
[----:B------:R-:W-:Y:S01]  /*41c0*/  HFMA2 R42, R43, R0.H1_H1, -18, -18 ;  /* 0xcc80cc802b2a7431 */ /* 0x000fe20000060000 */
[----:B------:R-:W-:Y:S01]  /*41d0*/  PRMT R0, R0, 0x5410, R2 ;  /* 0x0000541000007816 */ /* 0x000fe20000000002 */
        /* <DEDUP_REMOVED lines=11> */
.L_x_5153:
[----:B------:R-:W-:Y:S01]  /*4290*/  IADD3 R28, P2, R28, R17, RZ ;  /* 0x000000111c1c7210 */ /* 0x000fe20007f5e0ff */
[----:B------:R-:W-:-:S04]  /*42a0*/  UIADD3 UR4, UR4, 0x20, URZ ;  /* 0x0000002004047890 */ /* 0x000fc8000fffe03f */
[----:B------:R-:W-:Y:S01]  /*42b0*/  IMAD.X R29, R29, 0x1, R16, P2 ;  /* 0x000000011d1d7824 */ /* 0x000fe200010e0610 */
[----:B------:R-:W-:Y:S07]  /*42c0*/  @!P0 BRA P3, `(.L_x_5154) ;  /* 0xfffffff400888947 */ /* 0x000fee000183ffff */
.L_x_5152:
[----:B------:R-:W-:Y:S05]  /*42d0*/  @!P1 EXIT ;  /* 0x000000000000994d */ /* 0x000fea0003800000 */
[----:B------:R-:W1:Y:S01]  /*42e0*/  S2R R0, SR_CTAID.X ;  /* 0x0000000000007919 */ /* 0x000e620000002500 */
[----:B------:R-:W2:Y:S01]  /*42f0*/  S2UR UR4, SR_CTAID.Y ;  /* 0x00000000000479c3 */ /* 0x000ea20000002600 */
[----:B------:R-:W1:Y:S07]  /*4300*/  S2R R7, SR_TID.X ;  /* 0x0000000000077919 */ /* 0x000e6e0000002100 */
[----:B-----5:R-:W2:Y:S08]  /*4310*/  LDC R9, c[0x0][0x23c] ;  /* 0x00008f00ff097b82 */ /* 0x020eb00000000800 */
[----:B0-----:R-:W0:Y:S01]  /*4320*/  LDC.64 R2, c[0x0][0x230] ;  /* 0x00008c00ff027b82 */ /* 0x001e220000000a00 */
[----:B-1----:R-:W-:-:S04]  /*4330*/  IMAD R0, R0, 0x20, R7 ;  /* 0x0000002000007824 */ /* 0x002fc800078e0207 */
[----:B------:R-:W-:-:S04]  /*4340*/  IMAD.SHL.U32 R0, R0, 0x4, RZ ;  /* 0x0000000400007824 */ /* 0x000fc800078e00ff */
[----:B--2---:R-:W-:-:S04]  /*4350*/  IMAD R9, R9, UR4, R0 ;  /* 0x0000000409097c24 */ /* 0x004fc8000f8e0200 */
[----:B0-----:R-:W-:-:S05]  /*4360*/  IMAD.WIDE R8, R9, 0x2, R2 ;  /* 0x0000000209087825 */ /* 0x001fca00078e0202 */
[----:B------:R0:W-:Y:S01]  /*4370*/  ATOM.E.ADD.F16x2.RN.STRONG.GPU P0, RZ, desc[UR6][R8.64], R6 ;  /* 0x0000000608ff79a2 */ /* 0x0001e2000810e1c6 */
[----:B------:R-:W-:Y:S04]  /*4380*/  BSSY B0, `(.L_x_5155) ;  /* 0x0000010000007945 */ /* 0x000fe80003800000 */
[----:B0-----:R-:W-:Y:S05]  /*4390*/  @P0 BRA `(.L_x_5156) ;  /* 0x0000000000380947 */ /* 0x001fea0003800000 */
[----:B------:R-:W0:Y:S02]  /*43a0*/  QSPC.E.S P0, RZ, [R8] ;  /* 0x0000000008ff73aa */ /* 0x000e240000000500 */
[----:B0-----:R-:W-:Y:S05]  /*43b0*/  @!P0 BRA `(.L_x_5157) ;  /* 0x0000000000248947 */ /* 0x001fea0003800000 */
[----:B------:R-:W-:-:S05]  /*43c0*/  IMAD.MOV.U32 R2, RZ, RZ, R8 ;  /* 0x000000ffff027224 */ /* 0x000fca00078e0008 */
[----:B------:R-:W-:Y:S01]  /*43d0*/  MOV R2, R2 ;  /* 0x0000000200027202 */ /* 0x000fe20000000f00 */
[----:B------:R-:W-:-:S07]  /*43e0*/  IMAD.MOV.U32 R3, RZ, RZ, R6 ;  /* 0x000000ffff037224 */ /* 0x000fce00078e0006 */
.L_x_5158:
[----:B------:R-:W0:Y:S02]  /*43f0*/  LDS R6, [R2] ;  /* 0x0000000002067984 */ /* 0x000e240000000800 */
[----:B0-----:R-:W-:-:S06]  /*4400*/  HADD2 R7, R6, R3 ;  /* 0x0000000306077230 */ /* 0x001fcc0000000000 */
[----:B------:R-:W0:Y:S02]  /*4410*/  ATOMS.CAST.SPIN R7, [R2], R6, R7 ;  /* 0x000000060207738d */ /* 0x000e240001800007 */
[----:B0-----:R-:W-:-:S13]  /*4420*/  ISETP.EQ.U32.AND P0, PT, R7, 0x1, PT ;  /* 0x000000010700780c */ /* 0x001fda0003f02070 */
[----:B------:R-:W-:Y:S05]  /*4430*/  @!P0 BRA `(.L_x_5158) ;  /* 0xfffffffc00ec8947 */ /* 0x000fea000383ffff */
[----:B------:R-:W-:Y:S05]  /*4440*/  BRA `(.L_x_5156) ;  /* 0x00000000000c7947 */ /* 0x000fea0003800000 */
.L_x_5157:
[----:B------:R-:W2:Y:S02]  /*4450*/  LD.E R0, desc[UR6][R8.64] ;  /* 0x0000000608007980 */ /* 0x000ea4000c101900 */
[----:B--2---:R-:W-:-:S05]  /*4460*/  IMAD.IADD R3, R6, 0x1, R0 ;  /* 0x0000000106037824 */ /* 0x004fca00078e0200 */
[----:B------:R0:W-:Y:S02]  /*4470*/  ST.E desc[UR6][R8.64], R3 ;  /* 0x0000000308007985 */ /* 0x0001e4000c101906 */
.L_x_5156:
[----:B------:R-:W-:Y:S05]  /*4480*/  BSYNC B0 ;  /* 0x0000000000007941 */ /* 0x000fea0003800000 */
.L_x_5155:
[----:B------:R1:W-:Y:S02]  /*4490*/  ATOM.E.ADD.F16x2.RN.STRONG.GPU P0, RZ, desc[UR6][R8.64+0x4], R5 ;  /* 0x0000040508ff79a2 */ /* 0x0003e4000810e1c6 */
[----:B-1----:R-:W-:Y:S05]  /*44a0*/  @P0 EXIT ;  /* 0x000000000000094d */ /* 0x002fea0003800000 */
[----:B------:R-:W1:Y:S02]  /*44b0*/  QSPC.E.S P0, RZ, [R8+0x4] ;  /* 0x0000040008ff73aa */ /* 0x000e640000000500 */
[----:B-1----:R-:W-:Y:S05]  /*44c0*/  @!P0 BRA `(.L_x_5159) ;  /* 0x0000000000248947 */ /* 0x002fea0003800000 */
[----:B------:R-:W-:-:S05]  /*44d0*/  IMAD.MOV.U32 R2, RZ, RZ, R8 ;  /* 0x000000ffff027224 */ /* 0x000fca00078e0008 */
[----:B------:R-:W-:Y:S01]  /*44e0*/  MOV R2, R2 ;  /* 0x0000000200027202 */ /* 0x000fe20000000f00 */
[----:B0-----:R-:W-:-:S07]  /*44f0*/  IMAD.MOV.U32 R3, RZ, RZ, R5 ;  /* 0x000000ffff037224 */ /* 0x001fce00078e0005 */
.L_x_5160:
[----:B------:R-:W0:Y:S02]  /*4500*/  LDS R4, [R2+0x4] ;  /* 0x0000040002047984 */ /* 0x000e240000000800 */
[----:B0-----:R-:W-:-:S10]  /*4510*/  HFMA2.MMA R5, R4, 1, 1, R3 ;  /* 0x3c003c0004057835 */ /* 0x001fd40000000003 */
[----:B------:R-:W0:Y:S02]  /*4520*/  ATOMS.CAST.SPIN R5, [R2+0x4], R4, R5 ;  /* 0x000004040205738d */ /* 0x000e240001800005 */
[----:B0-----:R-:W-:-:S13]  /*4530*/  ISETP.EQ.U32.AND P0, PT, R5, 0x1, PT ;  /* 0x000000010500780c */ /* 0x001fda0003f02070 */
[----:B------:R-:W-:Y:S05]  /*4540*/  @!P0 BRA `(.L_x_5160) ;  /* 0xfffffffc00ec8947 */ /* 0x000fea000383ffff */
[----:B------:R-:W-:Y:S05]  /*4550*/  EXIT ;  /* 0x000000000000794d */ /* 0x000fea0003800000 */
.L_x_5159:
[----:B------:R-:W0:Y:S02]  /*4560*/  LD.E R0, desc[UR6][R8.64+0x4] ;  /* 0x0000040608007980 */ /* 0x000e24000c101900 */
[----:B0-----:R-:W-:-:S05]  /*4570*/  IMAD.IADD R3, R5, 0x1, R0 ;  /* 0x0000000105037824 */ /* 0x001fca00078e0200 */
[----:B------:R-:W-:Y:S01]  /*4580*/  ST.E desc[UR6][R8.64+0x4], R3 ;  /* 0x0000040308007985 */ /* 0x000fe2000c101906 */
[----:B------:R-:W-:Y:S05]  /*4590*/  EXIT ;  /* 0x000000000000794d */ /* 0x000fea0003800000 */
.L_x_5161:
        /* <DEDUP_REMOVED lines=14> */
.L_x_5270:


//--------------------- .text._Z23gemm_half_q_half_kernelILi1ELi128ELb1ELb0ELi32EEvPK6__halfPKjS4_S2_PS0_iiiiPKtS7_iiiiiibS2_i --------------------------
	.section	.text._Z23gemm_half_q_half_kernelILi1ELi128ELb1ELb0ELi32EEvPK6__halfPKjS4_S2_PS0_iiiiPKtS7_iiiiiibS2_i,"ax",@progbits
	.align	128
        .global         _Z23gemm_half_q_half_kernelILi1ELi128ELb1ELb0ELi32EEvPK6__halfPKjS4_S2_PS0_iiiiPKtS7_iiiiiibS2_i
        .type           _Z23gemm_half_q_half_kernelILi1ELi128ELb1ELb0ELi32EEvPK6__halfPKjS4_S2_PS0_iiiiPKtS7_iiiiiibS2_i,@function
        .size           _Z23gemm_half_q_half_kernelILi1ELi128ELb1ELb0ELi32EEvPK6__halfPKjS4_S2_PS0_iiiiPKtS7_iiiiiibS2_i,(.L_x_5271 - _Z23gemm_half_q_half_kernelILi1ELi128ELb1ELb0ELi32EEvPK6__halfPKjS4_S2_PS0_iiiiPKtS7_iiiiiibS2_i)
        .other          _Z23gemm_half_q_half_kernelILi1ELi128ELb1ELb0ELi32EEvPK6__halfPKjS4_S2_PS0_iiiiPKtS7_iiiiiibS2_i,@"STO_CUDA_ENTRY STV_DEFAULT"
_Z23gemm_half_q_half_kernelILi1ELi128ELb1ELb0ELi32EEvPK6__halfPKjS4_S2_PS0_iiiiPKtS7_iiiiiibS2_i:
.text._Z23gemm_half_q_half_kernelILi1ELi128ELb1ELb0ELi32EEvPK6__halfPKjS4_S2_PS0_iiiiPKtS7_iiiiiibS2_i:
[----:B------:R-:W-:Y:S08]  /*0000*/  LDC R1, c[0x0][0x28] ;  /* 0x00000a00ff017b82 */ /* 0x000ff00000000800 */
[----:B------:R-:W0:Y:S01]  /*0010*/  S2UR UR8, SR_CTAID.Y ;  /* 0x00000000000879c3 */ /* 0x000e220000002600 */
[----:B------:R-:W-:Y:S01]  /*0020*/  PRMT R0, RZ, 0x7610, R0 ;  /* 0x00007610ff007816 */ /* 0x000fe20000000000 */
[----:B------:R-:W-:-:S06]  /*0030*/  ULDC.64 UR6, c[0x0][0x208] ;  /* 0x0000820000067ab9 */ /* 0x000fcc0000000a00 */
[----:B------:R-:W0:Y:S02]  /*0040*/  LDC R13, c[0x0][0x238] ;  /* 0x00008e00ff0d7b82 */ /* 0x000e240000000800 */
[----:B0-----:R-:W-:-:S13]  /*0050*/  ISETP.LE.AND P1, PT, R13, UR8, PT ;  /* 0x000000080d007c0c */ /* 0x001fda000bf23270 */
[----:B------:R-:W0:Y:S02]  /*0060*/  @!P1 LDC.64 R2, c[0x0][0x278] ;  /* 0x00009e00ff029b82 */ /* 0x000e240000000a00 */
[----:B0-----:R-:W2:Y:S01]  /*0070*/  @!P1 LDG.E.U16 R0, desc[UR6][R2.64] ;  /* 0x0000000602009981 */ /* 0x001ea2000c1e1500 */
[----:B------:R-:W0:Y:S01]  /*0080*/  S2R R5, SR_CTAID.X ;  /* 0x0000000000057919 */ /* 0x000e220000002500 */
[----:B--2---:R-:W-:-:S13]  /*0090*/  ISETP.EQ.OR P0, PT, R0, RZ, P1 ;  /* 0x000000ff0000720c */ /* 0x004fda0000f02670 */
[----:B0-----:R-:W-:Y:S05]  /*00a0*/  @P0 EXIT ;  /* 0x000000000000094d */ /* 0x001fea0003800000 */
[----:B------:R-:W0:Y:S01]  /*00b0*/  S2R R4, SR_CTAID.Z ;  /* 0x0000000000047919 */ /* 0x000e220000002700 */
[----:B------:R-:W1:Y:S01]  /*00c0*/  LDC R2, c[0x0][0x240] ;  /* 0x00009000ff027b82 */ /* 0x000e620000000800 */
[----:B------:R-:W-:Y:S01]  /*00d0*/  BSSY B0, `(.L_x_5162) ;  /* 0x0000022000007945 */ /* 0x000fe20003800000 */
[----:B------:R-:W2:Y:S01]  /*00e0*/  S2R R6, SR_TID.X ;  /* 0x0000000000067919 */ /* 0x000ea20000002100 */
[----:B0-----:R-:W-:-:S04]  /*00f0*/  SHF.L.U32 R7, R4, 0x5, RZ ;  /* 0x0000000504077819 */ /* 0x001fc800000006ff */
[C---:B-1----:R-:W-:Y:S01]  /*0100*/  VIADDMNMX R20, R7.reuse, 0x20, R2, PT ;  /* 0x0000002007147846 */ /* 0x042fe20003800102 */
[----:B--2---:R-:W-:Y:S01]  /*0110*/  IMAD.IADD R11, R7, 0x1, R6 ;  /* 0x00000001070b7824 */ /* 0x004fe200078e0206 */
[----:B------:R-:W-:-:S04]  /*0120*/  LEA R16, R5, R6, 0x5 ;  /* 0x0000000605107211 */ /* 0x000fc800078e28ff */
        /* <DEDUP_REMOVED lines=11> */
[----:B------:R-:W-:Y:S02]  /*01e0*/  @!P0 IADD3 R5, P2, R11, R2, RZ ;  /* 0x000000020b058210 */ /* 0x000fe40007f5e0ff */
[----:B------:R-:W-:-:S05]  /*01f0*/  SHF.R.S32.HI R3, RZ, 0x1f, R2 ;  /* 0x0000001fff037819 */ /* 0x000fca0000011402 */
[----:B------:R-:W-:Y:S01]  /*0200*/  @!P0 IMAD.X R12, R12, 0x1, R3, P2 ;  /* 0x000000010c0c8824 */ /* 0x000fe200010e0603 */
[----:B--2---:R-:W-:Y:S02]  /*0210*/  @P0 IADD3 R11, P3, R2, R9, RZ ;  /* 0x00000009020b0210 */ /* 0x004fe40007f7e0ff */
[----:B------:R-:W-:Y:S02]  /*0220*/  @!P0 LEA R2, P2, R5, UR4, 0x1 ;  /* 0x0000000405028c11 */ /* 0x000fe4000f8408ff */
[----:B------:R-:W-:Y:S02]  /*0230*/  @P0 IADD3.X R14, RZ, R3, RZ, P3, !PT ;  /* 0x00000003ff0e0210 */ /* 0x000fe40001ffe4ff */
[----:B------:R-:W-:Y:S02]  /*0240*/  @P0 LEA R10, P3, R11, UR4, 0x1 ;  /* 0x000000040b0a0c11 */ /* 0x000fe4000f8608ff */
[----:B------:R-:W-:Y:S02]  /*0250*/  @!P0 LEA.HI.X R3, R5, UR5, R12, 0x1, P2 ;  /* 0x0000000505038c11 */ /* 0x000fe400090f0c0c */
[----:B------:R-:W-:-:S03]  /*0260*/  @P0 LEA.HI.X R11, R11, UR5, R14, 0x1, P3 ;  /* 0x000000050b0b0c11 */ /* 0x000fc600098f0c0e */
        /* <DEDUP_REMOVED lines=8> */
.L_x_5163:
[----:B------:R-:W-:Y:S05]  /*02f0*/  BSYNC B0 ;  /* 0x0000000000007941 */ /* 0x000fea0003800000 */
.L_x_5162:
[----:B------:R-:W-:Y:S01]  /*0300*/  ULDC UR4, c[0x0][0x23c] ;  /* 0x00008f0000047ab9 */ /* 0x000fe20000000800 */
[----:B------:R-:W-:Y:S01]  /*0310*/  IMAD.SHL.U32 R16, R16, 0x4, RZ ;  /* 0x0000000410107824 */ /* 0x000fe200078e00ff */
[----:B------:R-:W-:-:S04]  /*0320*/  MOV R17, UR4 ;  /* 0x0000000400117c02 */ /* 0x000fc80008000f00 */
[----:B------:R-:W-:-:S13]  /*0330*/  ISETP.GE.AND P0, PT, R16, R17, PT ;  /* 0x000000111000720c */ /* 0x000fda0003f06270 */
[----:B------:R-:W-:Y:S05]  /*0340*/  @P0 EXIT ;  /* 0x000000000000094d */ /* 0x000fea0003800000 */
[----:B0-----:R-:W0:Y:S02]  /*0350*/  LDC.U8 R2, c[0x0][0x270] ;  /* 0x00009c00ff027b82 */ /* 0x001e240000000000 */
        /* <DEDUP_REMOVED lines=11> */
[----:B0-----:R-:W0:Y:S01]  /*0410*/  LDC.64 R2, c[0x0][0x248] ;  /* 0x00009200ff027b82 */ /* 0x001e220000000a00 */
[----:B------:R-:W-:-:S07]  /*0420*/  IMAD.SHL.U32 R15, R4, 0x40, RZ ;  /* 0x00000040040f7824 */ /* 0x000fce00078e00ff */
[----:B------:R-:W1:Y:S08]  /*0430*/  LDC.64 R4, c[0x0][0x220] ;  /* 0x00008800ff047b82 */ /* 0x000e700000000a00 */
[----:B------:R-:W2:Y:S01]  /*0440*/  LDC.64 R8, c[0x0][0x228] ;  /* 0x00008a00ff087b82 */ /* 0x000ea20000000a00 */
[----:B0-----:R-:W-:-:S05]  /*0450*/  IMAD.WIDE R14, R15, 0x2, R2 ;  /* 0x000000020f0e7825 */ /* 0x001fca00078e0202 */
[----:B------:R0:W5:Y:S01]  /*0460*/  LDG.E.U16.CONSTANT R6, desc[UR6][R14.64] ;  /* 0x000000060e067981 */ /* 0x000162000c1e9500 */
[----:B------:R-:W-:Y:S01]  /*0470*/  SHF.R.S32.HI R11, RZ, 0x1f, R16 ;  /* 0x0000001fff0b7819 */ /* 0x000fe20000011410 */
[----:B------:R-:W-:Y:S01]  /*0480*/  UMOV UR4, URZ ;  /* 0x0000003f00047c82 */ /* 0x000fe20008000000 */
[----:B------:R-:W-:Y:S02]  /*0490*/  SHF.L.U32 R10, R16, 0x2, RZ ;  /* 0x00000002100a7819 */ /* 0x000fe400000006ff */
[----:B------:R-:W-:Y:S01]  /*04a0*/  LEA.HI R12, R11, R16, RZ, 0x3 ;  /* 0x000000100b0c7211 */ /* 0x000fe200078f18ff */
[----:B------:R-:W-:Y:S01]  /*04b0*/  IMAD.MOV.U32 R11, RZ, RZ, R7 ;  /* 0x000000ffff0b7224 */ /* 0x000fe200078e0007 */
[----:B------:R-:W-:Y:S02]  /*04c0*/  LOP3.LUT R10, R10, 0x10, RZ, 0xc0, !PT ;  /* 0x000000100a0a7812 */ /* 0x000fe400078ec0ff */
[----:B-1----:R-:W-:-:S07]  /*04d0*/  SHF.R.S32.HI R12, RZ, 0x3, R12 ;  /* 0x00000003ff0c7819 */ /* 0x002fce000001140c */
.L_x_5165:
[----:B-----5:R-:W-:-:S05]  /*04e0*/  IADD3 R18, R6, UR4, RZ ;  /* 0x0000000406127c10 */ /* 0x020fca000fffe0ff */
        /* <DEDUP_REMOVED lines=10> */
[----:B------:R-:W2:Y:S01]  /*0590*/  LDG.E.U16.CONSTANT R18, desc[UR6][R18.64] ;  /* 0x0000000612127981 */ /* 0x000ea2000c1e9500 */
[----:B------:R-:W-:Y:S01]  /*05a0*/  UIADD3 UR4, UR4, 0x1, URZ ;  /* 0x0000000104047890 */ /* 0x000fe2000fffe03f */
[----:B---3--:R-:W-:-:S04]  /*05b0*/  SHF.R.U32.HI R13, RZ, R10, R23 ;  /* 0x0000000aff0d7219 */ /* 0x008fc80000011617 */
[----:B------:R-:W-:Y:S02]  /*05c0*/  LOP3.LUT R21, R13, 0xf, RZ, 0xc0, !PT ;  /* 0x0000000f0d157812 */ /* 0x000fe400078ec0ff */
[--C-:B------:R-:W-:Y:S02]  /*05d0*/  SHF.R.U32.HI R24, RZ, 0x4, R13.reuse ;  /* 0x00000004ff187819 */ /* 0x100fe4000001160d */
[--C-:B------:R-:W-:Y:S01]  /*05e0*/  SHF.R.U32.HI R22, RZ, 0xc, R13.reuse ;  /* 0x0000000cff167819 */ /* 0x100fe2000001160d */
[----:B------:R-:W-:Y:S01]  /*05f0*/  VIADD R21, R21, 0x1 ;  /* 0x0000000115157836 */ /* 0x000fe20000000000 */
[----:B------:R-:W-:Y:S02]  /*0600*/  LOP3.LUT R24, R24, 0xf, RZ, 0xc0, !PT ;  /* 0x0000000f18187812 */ /* 0x000fe400078ec0ff */
[----:B------:R-:W-:Y:S01]  /*0610*/  LOP3.LUT R22, R22, 0xf, RZ, 0xc0, !PT ;  /* 0x0000000f16167812 */ /* 0x000fe200078ec0ff */
[----:B------:R-:W-:Y:S01]  /*0620*/  IMAD R23, R21, R21, RZ ;  /* 0x0000001515177224 */ /* 0x000fe200078e02ff */
[----:B------:R-:W-:Y:S01]  /*0630*/  SHF.R.U32.HI R21, RZ, 0x8, R13 ;  /* 0x00000008ff157819 */ /* 0x000fe2000001160d */
[----:B----4-:R-:W-:Y:S01]  /*0640*/  IMAD.IADD R11, R14, 0x1, R11 ;  /* 0x000000010e0b7824 */ /* 0x010fe200078e020b */
[----:B------:R-:W-:Y:S01]  /*0650*/  IADD3 R24, R24, 0x1, RZ ;  /* 0x0000000118187810 */ /* 0x000fe20007ffe0ff */
[----:B------:R-:W2:Y:S01]  /*0660*/  I2F.F16 R13, R23 ;  /* 0x00000017000d7306 */ /* 0x000ea20000200c00 */
[----:B------:R-:W-:-:S02]  /*0670*/  LOP3.LUT R21, R21, 0xf, RZ, 0xc0, !PT ;  /* 0x0000000f15157812 */ /* 0x000fc400078ec0ff */
[----:B------:R-:W-:Y:S01]  /*0680*/  IADD3 R22, R22, 0x1, RZ ;  /* 0x0000000116167810 */ /* 0x000fe20007ffe0ff */
[----:B------:R-:W-:Y:S01]  /*0690*/  IMAD R24, R24, R24, RZ ;  /* 0x0000001818187224 */ /* 0x000fe200078e02ff */
[----:B------:R-:W-:Y:S01]  /*06a0*/  ISETP.GE.AND P2, PT, R11, R20, PT ;  /* 0x000000140b00720c */ /* 0x000fe20003f46270 */
[----:B------:R-:W-:Y:S02]  /*06b0*/  VIADD R21, R21, 0x1 ;  /* 0x0000000115157836 */ /* 0x000fe40000000000 */
[----:B------:R-:W-:Y:S01]  /*06c0*/  IMAD R22, R22, R22, RZ ;  /* 0x0000001616167224 */ /* 0x000fe200078e02ff */
[----:B------:R-:W0:Y:S01]  /*06d0*/  I2F.F16 R15, R24 ;  /* 0x00000018000f7306 */ /* 0x000e220000200c00 */
[----:B------:R-:W-:Y:S02]  /*06e0*/  IMAD R21, R21, R21, RZ ;  /* 0x0000001515157224 */ /* 0x000fe400078e02ff */
[----:B--2---:R-:W-:-:S05]  /*06f0*/  HMUL2 R13, R13.H0_H0, R18.H0_H0 ;  /* 0x200000120d0d7232 */ /* 0x004fca0000000800 */
[----:B------:R-:W1:Y:S01]  /*0700*/  I2F.F16 R21, R21 ;  /* 0x0000001500157306 */ /* 0x000e620000200c00 */
[----:B0-----:R-:W-:-:S07]  /*0710*/  HMUL2 R14, R15.H0_H0, R18.H0_H0 ;  /* 0x200000120f0e7232 */ /* 0x001fce0000000800 */
[----:B------:R-:W0:Y:S01]  /*0720*/  I2F.F16 R19, R22 ;  /* 0x0000001600137306 */ /* 0x000e220000200c00 */
[-C--:B-1----:R-:W-:Y:S02]  /*0730*/  HMUL2 R15, R21.H0_H0, R18.reuse.H0_H0 ;  /* 0x20000012150f7232 */ /* 0x082fe40000000800 */
[----:B0-----:R-:W-:Y:S01]  /*0740*/  HMUL2 R18, R19.H0_H0, R18.H0_H0 ;  /* 0x2000001213127232 */ /* 0x001fe20000000800 */
[----:B------:R-:W-:Y:S06]  /*0750*/  @!P2 BRA `(.L_x_5165) ;  /* 0xfffffffc0060a947 */ /* 0x000fec000383ffff */
.L_x_5164:
[----:B------:R-:W1:Y:S01]  /*0760*/  LDC R5, c[0x0][0x25c] ;  /* 0x00009700ff057b82 */ /* 0x000e620000000800 */
[----:B------:R-:W-:Y:S01]  /*0770*/  ULDC UR4, c[0x0][0x258] ;  /* 0x0000960000047ab9 */ /* 0x000fe20000000800 */
[----:B------:R-:W-:Y:S01]  /*0780*/  HFMA2.MMA R4, -RZ, RZ, 0, 0 ;  /* 0x00000000ff047435 */ /* 0x000fe200000001ff */
[----:B------:R-:W-:Y:S01]  /*0790*/  ISETP.GT.AND P2, PT, R7, UR4, PT ;  /* 0x0000000407007c0c */ /* 0x000fe2000bf44270 */
[----:B0-----:R-:W-:-:S04]  /*07a0*/  IMAD.MOV.U32 R3, RZ, RZ, RZ ;  /* 0x000000ffff037224 */ /* 0x001fc800078e00ff */
[----:B------:R-:W0:Y:S01]  /*07b0*/  LDC R2, c[0x0][0x264] ;  /* 0x00009900ff027b82 */ /* 0x000e220000000800 */
[----:B-1----:R-:W-:-:S07]  /*07c0*/  ISETP.GT.AND P3, PT, R7, R5, PT ;  /* 0x000000050700720c */ /* 0x002fce0003f64270 */
        /* <DEDUP_REMOVED lines=8> */
.L_x_5166:
        /* <DEDUP_REMOVED lines=8> */
.L_x_5167:
[----:B------:R-:W-:Y:S01]  /*08d0*/  ULDC UR5, c[0x0][0x260] ;  /* 0x0000980000057ab9 */ /* 0x000fe20000000800 */
[C---:B0-----:R-:W-:Y:S01]  /*08e0*/  ISETP.GT.AND P3, PT, R7.reuse, R2, PT ;  /* 0x000000020700720c */ /* 0x041fe20003f64270 */
[----:B------:R-:W-:Y:S01]  /*08f0*/  IMAD.MOV.U32 R9, RZ, RZ, RZ ;  /* 0x000000ffff097224 */ /* 0x000fe200078e00ff */
[----:B------:R-:W-:Y:S02]  /*0900*/  ISETP.GT.AND P2, PT, R7, UR5, PT ;  /* 0x0000000507007c0c */ /* 0x000fe4000bf44270 */
[----:B------:R-:W-:-:S11]  /*0910*/  MOV R5, RZ ;  /* 0x000000ff00057202 */ /* 0x000fd60000000f00 */
        /* <DEDUP_REMOVED lines=8> */
.L_x_5168:
        /* <DEDUP_REMOVED lines=8> */
.L_x_5169:
        /* <DEDUP_REMOVED lines=11> */
.L_x_5170:
[C---:B------:R-:W-:Y:S02]  /*0ad0*/  VIMNMX R6, R7.reuse, UR4, PT ;  /* 0x0000000407067c48 */ /* 0x040fe4000bfe0100 */
[----:B------:R-:W-:Y:S02]  /*0ae0*/  ISETP.GE.OR P0, PT, R7, UR4, P0 ;  /* 0x0000000407007c0c */ /* 0x000fe40008706670 */
[----:B------:R-:W-:-:S04]  /*0af0*/  SHF.R.S32.HI R11, RZ, 0x1f, R6 ;  /* 0x0000001fff0b7819 */ /* 0x000fc80000011406 */
[----:B------:R-:W-:-:S04]  /*0b00*/  LEA.HI R11, R11, R6, RZ, 0x5 ;  /* 0x000000060b0b7211 */ /* 0x000fc800078f28ff */
[----:B------:R-:W-:-:S04]  /*0b10*/  SHF.R.S32.HI R6, RZ, 0x5, R11 ;  /* 0x00000005ff067819 */ /* 0x000fc8000001140b */
[----:B------:R-:W-:-:S04]  /*0b20*/  LEA R3, R6, R3, 0x3 ;  /* 0x0000000306037211 */ /* 0x000fc800078e18ff */
[----:B------:R-:W-:Y:S02]  /*0b30*/  IADD3 R3, R9, R3, R4 ;  /* 0x0000000309037210 */ /* 0x000fe40007ffe004 */
[----:B------:R-:W-:Y:S02]  /*0b40*/  PRMT R4, RZ, 0x5410, RZ ;  /* 0x00005410ff047816 */ /* 0x000fe400000000ff */
[----:B------:R-:W-:Y:S02]  /*0b50*/  IADD3 R2, R2, R3, R5 ;  /* 0x0000000302027210 */ /* 0x000fe40007ffe005 */
[----:B------:R-:W-:Y:S01]  /*0b60*/  PRMT R3, RZ, 0x5410, RZ ;  /* 0x00005410ff037816 */ /* 0x000fe200000000ff */
[----:B------:R-:W-:Y:S06]  /*0b70*/  @P0 BRA `(.L_x_5171) ;  /* 0x0000003000c80947 */ /* 0x000fec0003800000 */
[----:B------:R-:W0:Y:S01]  /*0b80*/  S2UR UR5, SR_CgaCtaId ;  /* 0x00000000000579c3 */ /* 0x000e220000008800 */
[-C--:B------:R-:W-:Y:S01]  /*0b90*/  IMAD R3, R2, R17.reuse, RZ ;  /* 0x0000001102037224 */ /* 0x080fe200078e02ff */
[----:B------:R-:W-:Y:S01]  /*0ba0*/  SHF.R.S32.HI R4, RZ, 0x1f, R17 ;  /* 0x0000001fff047819 */ /* 0x000fe20000011411 */
[----:B------:R-:W-:Y:S01]  /*0bb0*/  ULDC.64 UR10, c[0x0][0x218] ;  /* 0x00008600000a7ab9 */ /* 0x000fe20000000a00 */
[----:B------:R-:W-:Y:S01]  /*0bc0*/  SHF.R.S32.HI R5, RZ, 0x1f, R16 ;  /* 0x0000001fff057819 */ /* 0x000fe20000011410 */
[----:B------:R-:W-:Y:S01]  /*0bd0*/  HADD2.F32 R6, -RZ, R13.H0_H0 ;  /* 0x2000000dff067230 */ /* 0x000fe20000004100 */
[C-C-:B------:R-:W-:Y:S01]  /*0be0*/  IADD3 R9, P0, P2, R16.reuse, R17, R3.reuse ;  /* 0x0000001110097210 */ /* 0x140fe20007a1e003 */
[----:B------:R-:W-:Y:S01]  /*0bf0*/  UMOV UR4, 0x400 ;  /* 0x0000040000047882 */ /* 0x000fe20000000000 */
[----:B------:R-:W-:Y:S01]  /*0c00*/  SHF.R.S32.HI R2, RZ, 0x1f, R3 ;  /* 0x0000001fff027819 */ /* 0x000fe20000011403 */
[----:B------:R-:W-:Y:S01]  /*0c10*/  ULDC UR9, c[0x0][0x258] ;  /* 0x0000960000097ab9 */ /* 0x000fe20000000800 */
[----:B------:R-:W-:-:S02]  /*0c20*/  IADD3 R3, P3, R16, R3, RZ ;  /* 0x0000000310037210 */ /* 0x000fc40007f7e0ff */
[----:B------:R-:W-:Y:S02]  /*0c30*/  IADD3.X R4, R5, R4, R2, P0, P2 ;  /* 0x0000000405047210 */ /* 0x000fe400007e4402 */
[----:B------:R-:W-:Y:S01]  /*0c40*/  PRMT R0, R0, 0x9910, RZ ;  /* 0x0000991000007816 */ /* 0x000fe200000000ff */
[----:B------:R-:W-:Y:S01]  /*0c50*/  IMAD.X R2, R2, 0x1, R5, P3 ;  /* 0x0000000102027824 */ /* 0x000fe200018e0605 */
[----:B------:R-:W-:Y:S01]  /*0c60*/  LEA R8, P2, R9, UR10, 0x2 ;  /* 0x0000000a09087c11 */ /* 0x000fe2000f8410ff */
[----:B------:R-:W-:Y:S01]  /*0c70*/  HADD2.F32 R5, -RZ, R14.H0_H0 ;  /* 0x2000000eff057230 */ /* 0x000fe20000004100 */
[----:B------:R-:W-:Y:S02]  /*0c80*/  LEA R22, P3, R3, UR10, 0x2 ;  /* 0x0000000a03167c11 */ /* 0x000fe4000f8610ff */
[----:B------:R-:W-:Y:S01]  /*0c90*/  ISETP.EQ.OR P0, PT, R0, RZ, P1 ;  /* 0x000000ff0000720c */ /* 0x000fe20000f02670 */
[----:B------:R-:W-:Y:S01]  /*0ca0*/  HADD2.F32 R0, -RZ, R18.H0_H0 ;  /* 0x20000012ff007230 */ /* 0x000fe20000004100 */
[----:B------:R-:W-:-:S02]  /*0cb0*/  LEA.HI.X R9, R9, UR11, R4, 0x2, P2 ;  /* 0x0000000b09097c11 */ /* 0x000fc400090f1404 */
[----:B------:R-:W-:Y:S01]  /*0cc0*/  LEA.HI.X R23, R3, UR11, R2, 0x2, P3 ;  /* 0x0000000b03177c11 */ /* 0x000fe200098f1402 */
[----:B------:R-:W-:Y:S01]  /*0cd0*/  HADD2.F32 R2, -RZ, R15.H0_H0 ;  /* 0x2000000fff027230 */ /* 0x000fe20000004100 */
[----:B------:R-:W-:Y:S01]  /*0ce0*/  PRMT R3, RZ, 0x5410, RZ ;  /* 0x00005410ff037816 */ /* 0x000fe200000000ff */
[----:B0-----:R-:W-:Y:S01]  /*0cf0*/  ULEA UR4, UR5, UR4, 0x18 ;  /* 0x0000000405047291 */ /* 0x001fe2000f8ec03f */
[----:B------:R-:W-:-:S11]  /*0d00*/  PRMT R4, RZ, 0x5410, RZ ;  /* 0x00005410ff047816 */ /* 0x000fd600000000ff */
.L_x_5176:
[----:B------:R-:W-:Y:S01]  /*0d10*/  MOV R24, R8 ;  /* 0x0000000800187202 */ /* 0x000fe20000000f00 */
[----:B------:R-:W-:Y:S01]  /*0d20*/  IMAD.MOV.U32 R25, RZ, RZ, R9 ;  /* 0x000000ffff197224 */ /* 0x000fe200078e0009 */
[----:B0-----:R-:W-:Y:S06]  /*0d30*/  @P0 BRA `(.L_x_5172) ;  /* 0x0000000c00000947 */ /* 0x001fec0003800000 */
[----:B------:R-:W2:Y:S04]  /*0d40*/  LDG.E.128.CONSTANT R8, desc[UR6][R22.64] ;  /* 0x0000000616087981 */ /* 0x000ea8000c1e9d00 */
[----:B------:R-:W0:Y:S01]  /*0d50*/  LDS.64 R18, [UR4] ;  /* 0x00000004ff127984 */ /* 0x000e220008000a00 */
[----:B--2---:R-:W-:Y:S02]  /*0d60*/  LOP3.LUT R12, R8, 0xff, RZ, 0xc0, !PT ;  /* 0x000000ff080c7812 */ /* 0x004fe400078ec0ff */
[----:B------:R-:W-:Y:S02]  /*0d70*/  LOP3.LUT R14, R9, 0xff, RZ, 0xc0, !PT ;  /* 0x000000ff090e7812 */ /* 0x000fe400078ec0ff */
[----:B------:R-:W-:Y:S02]  /*0d80*/  IADD3 R12, R12, -0x80, RZ ;  /* 0xffffff800c0c7810 */ /* 0x000fe40007ffe0ff */
[----:B------:R-:W-:-:S02]  /*0d90*/  IADD3 R27, R14, -0x80, RZ ;  /* 0xffffff800e1b7810 */ /* 0x000fc40007ffe0ff */
[----:B------:R-:W-:Y:S01]  /*0da0*/  LOP3.LUT R14, R10, 0xff, RZ, 0xc0, !PT ;  /* 0x000000ff0a0e7812 */ /* 0x000fe200078ec0ff */
[----:B------:R1:W2:Y:S01]  /*0db0*/  I2F.F16 R13, R12 ;  /* 0x0000000c000d7306 */ /* 0x0002a20000200c00 */
[----:B------:R-:W-:-:S03]  /*0dc0*/  LOP3.LUT R15, R11, 0xff, RZ, 0xc0, !PT ;  /* 0x000000ff0b0f7812 */ /* 0x000fc600078ec0ff */
[----:B------:R-:W-:Y:S01]  /*0dd0*/  VIADD R17, R14, 0xffffff80 ;  /* 0xffffff800e117836 */ /* 0x000fe20000000000 */
[----:B------:R-:W-:Y:S02]  /*0de0*/  SHF.R.U32.HI R14, RZ, 0x8, R8 ;  /* 0x00000008ff0e7819 */ /* 0x000fe40000011608 */
[----:B------:R-:W-:Y:S01]  /*0df0*/  IADD3 R15, R15, -0x80, RZ ;  /* 0xffffff800f0f7810 */ /* 0x000fe20007ffe0ff */
[----:B------:R-:W3:Y:S01]  /*0e00*/  I2F.F16 R27, R27 ;  /* 0x0000001b001b7306 */ /* 0x000ee20000200c00 */
[----:B-1----:R-:W-:Y:S02]  /*0e10*/  SHF.R.U32.HI R12, RZ, 0x8, R9 ;  /* 0x00000008ff0c7819 */ /* 0x002fe40000011609 */
[----:B------:R-:W-:Y:S02]  /*0e20*/  LOP3.LUT R14, R14, 0xff, RZ, 0xc0, !PT ;  /* 0x000000ff0e0e7812 */ /* 0x000fe400078ec0ff */
[----:B------:R-:W-:Y:S02]  /*0e30*/  LOP3.LUT R12, R12, 0xff, RZ, 0xc0, !PT ;  /* 0x000000ff0c0c7812 */ /* 0x000fe400078ec0ff */
[----:B------:R-:W-:Y:S01]  /*0e40*/  IADD3 R28, R14, -0x80, RZ ;  /* 0xffffff800e1c7810 */ /* 0x000fe20007ffe0ff */
[----:B------:R-:W1:Y:S01]  /*0e50*/  I2F.F16 R17, R17 ;  /* 0x0000001100117306 */ /* 0x000e620000200c00 */
[----:B--2---:R-:W-:-:S02]  /*0e60*/  HADD2.F32 R13, -RZ, R13.H0_H0 ;  /* 0x2000000dff0d7230 */ /* 0x004fc40000004100 */
[----:B------:R-:W-:Y:S02]  /*0e70*/  VIADD R21, R12, 0xffffff80 ;  /* 0xffffff800c157836 */ /* 0x000fe40000000000 */
[--C-:B0-----:R-:W-:Y:S02]  /*0e80*/  HADD2.F32 R12, -RZ, R18.reuse.H0_H0 ;  /* 0x20000012ff0c7230 */ /* 0x101fe40000004100 */
[----:B---3--:R-:W-:Y:S01]  /*0e90*/  HADD2.F32 R27, -RZ, R27.H0_H0 ;  /* 0x2000001bff1b7230 */ /* 0x008fe20000004100 */
[----:B------:R-:W0:Y:S01]  /*0ea0*/  I2F.F16 R14, R28 ;  /* 0x0000001c000e7306 */ /* 0x000e220000200c00 */
[----:B------:R-:W-:Y:S02]  /*0eb0*/  HADD2.F32 R18, -RZ, R18.H1_H1 ;  /* 0x30000012ff127230 */ /* 0x000fe40000004100 */
[----:B------:R-:W-:Y:S01]  /*0ec0*/  FFMA.FTZ R13, R13, R12, RZ ;  /* 0x0000000c0d0d7223 */ /* 0x000fe200000100ff */
[----:B------:R-:W-:Y:S01]  /*0ed0*/  FFMA.FTZ R27, R12, R27, RZ ;  /* 0x0000001b0c1b7223 */ /* 0x000fe200000100ff */
[----:B-1----:R-:W-:-:S03]  /*0ee0*/  HADD2.F32 R17, -RZ, R17.H0_H0 ;  /* 0x20000011ff117230 */ /* 0x002fc60000004100 */
[----:B------:R-:W1:Y:S02]  /*0ef0*/  I2F.F16 R15, R15 ;  /* 0x0000000f000f7306 */ /* 0x000e640000200c00 */
[----:B------:R-:W-:Y:S01]  /*0f00*/  FFMA.FTZ R17, R12, R17, RZ ;  /* 0x000000110c117223 */ /* 0x000fe200000100ff */
[----:B0-----:R-:W-:-:S05]  /*0f10*/  HADD2.F32 R26, -RZ, R14.H0_H0 ;  /* 0x2000000eff1a7230 */ /* 0x001fca0000004100 */
[----:B------:R-:W0:Y:S01]  /*0f20*/  I2F.F16 R21, R21 ;  /* 0x0000001500157306 */ /* 0x000e220000200c00 */
[----:B-1----:R-:W-:-:S05]  /*0f30*/  HADD2.F32 R15, -RZ, R15.H0_H0 ;  /* 0x2000000fff0f7230 */ /* 0x002fca0000004100 */
[----:B------:R-:W-:Y:S01]  /*0f40*/  FFMA.FTZ R29, R12, R15, RZ ;  /* 0x0000000f0c1d7223 */ /* 0x000fe200000100ff */
[----:B0-----:R-:W-:Y:S02]  /*0f50*/  HADD2.F32 R14, -RZ, R21.H0_H0 ;  /* 0x20000015ff0e7230 */ /* 0x001fe40000004100 */
[----:B------:R-:W-:-:S03]  /*0f60*/  FFMA.FTZ R21, R26, R18, R13 ;  /* 0x000000121a157223 */ /* 0x000fc6000001000d */
[----:B------:R-:W-:Y:S02]  /*0f70*/  FFMA.FTZ R27, R18, R14, R27 ;  /* 0x0000000e121b7223 */ /* 0x000fe4000001001b */
[----:B------:R-:W2:Y:S01]  /*0f80*/  LDG.E.128.CONSTANT R12, desc[UR6][R24.64] ;  /* 0x00000006180c7981 */ /* 0x000ea2000c1e9d00 */
[----:B------:R-:W-:-:S04]  /*0f90*/  SHF.R.U32.HI R26, RZ, 0x8, R10 ;  /* 0x00000008ff1a7819 */ /* 0x000fc8000001160a */
[----:B------:R-:W-:-:S04]  /*0fa0*/  LOP3.LUT R26, R26, 0xff, RZ, 0xc0, !PT ;  /* 0x000000ff1a1a7812 */ /* 0x000fc800078ec0ff */
[----:B------:R-:W-:-:S04]  /*0fb0*/  IADD3 R28, R26, -0x80, RZ ;  /* 0xffffff801a1c7810 */ /* 0x000fc80007ffe0ff */
[----:B------:R-:W0:Y:S02]  /*0fc0*/  I2F.F16 R26, R28 ;  /* 0x0000001c001a7306 */ /* 0x000e240000200c00 */
[----:B0-----:R-:W-:-:S05]  /*0fd0*/  HADD2.F32 R26, -RZ, R26.H0_H0 ;  /* 0x2000001aff1a7230 */ /* 0x001fca0000004100 */
[----:B------:R-:W-:Y:S01]  /*0fe0*/  FFMA.FTZ R17, R18, R26, R17 ;  /* 0x0000001a12117223 */ /* 0x000fe20000010011 */
[----:B------:R-:W-:-:S04]  /*0ff0*/  SHF.R.U32.HI R26, RZ, 0x8, R11 ;  /* 0x00000008ff1a7819 */ /* 0x000fc8000001160b */
[----:B------:R-:W-:-:S04]  /*1000*/  LOP3.LUT R26, R26, 0xff, RZ, 0xc0, !PT ;  /* 0x000000ff1a1a7812 */ /* 0x000fc800078ec0ff */
[----:B------:R-:W-:-:S04]  /*1010*/  IADD3 R28, R26, -0x80, RZ ;  /* 0xffffff801a1c7810 */ /* 0x000fc80007ffe0ff */
[----:B------:R-:W0:Y:S02]  /*1020*/  I2F.F16 R26, R28 ;  /* 0x0000001c001a7306 */ /* 0x000e240000200c00 */
[----:B0-----:R-:W-:-:S05]  /*1030*/  HADD2.F32 R26, -RZ, R26.H0_H0 ;  /* 0x2000001aff1a7230 */ /* 0x001fca0000004100 */
[----:B------:R-:W-:Y:S01]  /*1040*/  FFMA.FTZ R18, R18, R26, R29 ;  /* 0x0000001a12127223 */ /* 0x000fe2000001001d */
[----:B------:R-:W-:-:S04]  /*1050*/  SHF.R.U32.HI R26, RZ, 0x10, R8 ;  /* 0x00000010ff1a7819 */ /* 0x000fc80000011608 */
[----:B------:R-:W-:-:S05]  /*1060*/  LOP3.LUT R26, R26, 0xff, RZ, 0xc0, !PT ;  /* 0x000000ff1a1a7812 */ /* 0x000fca00078ec0ff */
[----:B------:R-:W-:Y:S02]  /*1070*/  VIADD R28, R26, 0xffffff80 ;  /* 0xffffff801a1c7836 */ /* 0x000fe40000000000 */
[----:B------:R-:W-:Y:S02]  /*1080*/  HADD2.F32 R26, -RZ, R19.H0_H0 ;  /* 0x20000013ff1a7230 */ /* 0x000fe40000004100 */
[----:B------:R-:W0:Y:S02]  /*1090*/  I2F.F16 R29, R28 ;  /* 0x0000001c001d7306 */ /* 0x000e240000200c00 */
[----:B0-----:R-:W-:-:S05]  /*10a0*/  HADD2.F32 R29, -RZ, R29.H0_H0 ;  /* 0x2000001dff1d7230 */ /* 0x001fca0000004100 */
[----:B------:R-:W-:Y:S01]  /*10b0*/  FFMA.FTZ R21, R29, R26, R21 ;  /* 0x0000001a1d157223 */ /* 0x000fe20000010015 */
[----:B------:R-:W-:-:S04]  /*10c0*/  SHF.R.U32.HI R29, RZ, 0x10, R9 ;  /* 0x00000010ff1d7819 */ /* 0x000fc80000011609 */
[----:B------:R-:W-:-:S04]  /*10d0*/  LOP3.LUT R29, R29, 0xff, RZ, 0xc0, !PT ;  /* 0x000000ff1d1d7812 */ /* 0x000fc800078ec0ff */
[----:B------:R-:W-:-:S06]  /*10e0*/  IADD3 R29, R29, -0x80, RZ ;  /* 0xffffff801d1d7810 */ /* 0x000fcc0007ffe0ff */
        /* <DEDUP_REMOVED lines=10> */
[----:B------:R-:W-:-:S05]  /*1190*/  LOP3.LUT R28, R28, 0xff, RZ, 0xc0, !PT ;  /* 0x000000ff1c1c7812 */ /* 0x000fca00078ec0ff */
[----:B------:R-:W-:Y:S01]  /*11a0*/  VIADD R29, R28, 0xffffff80 ;  /* 0xffffff801c1d7836 */ /* 0x000fe20000000000 */
[----:B------:R-:W-:-:S04]  /*11b0*/  LEA.HI R28, R9, 0xffffff80, RZ, 0x8 ;  /* 0xffffff80091c7811 */ /* 0x000fc800078f40ff */
[----:B------:R-:W0:Y:S08]  /*11c0*/  I2F.F16 R9, R28 ;  /* 0x0000001c00097306 */ /* 0x000e300000200c00 */
[----:B------:R-:W1:Y:S01]  /*11d0*/  I2F.F16 R29, R29 ;  /* 0x0000001d001d7306 */ /* 0x000e620000200c00 */
[----:B0-----:R-:W-:Y:S02]  /*11e0*/  HADD2.F32 R9, -RZ, R9.H0_H0 ;  /* 0x20000009ff097230 */ /* 0x001fe40000004100 */
[----:B-1----:R-:W-:-:S05]  /*11f0*/  HADD2.F32 R29, -RZ, R29.H0_H0 ;  /* 0x2000001dff1d7230 */ /* 0x002fca0000004100 */
[----:B------:R-:W-:Y:S01]  /*1200*/  FFMA.FTZ R18, R26, R29, R18 ;  /* 0x0000001d1a127223 */ /* 0x000fe20000010012 */
[----:B------:R-:W-:Y:S02]  /*1210*/  LEA.HI R26, R8, 0xffffff80, RZ, 0x8 ;  /* 0xffffff80081a7811 */ /* 0x000fe400078f40ff */
[----:B------:R-:W-:Y:S01]  /*1220*/  LEA.HI R29, R10, 0xffffff80, RZ, 0x8 ;  /* 0xffffff800a1d7811 */ /* 0x000fe200078f40ff */
[----:B------:R-:W-:Y:S01]  /*1230*/  HADD2.F32 R10, -RZ, R19.H1_H1 ;  /* 0x30000013ff0a7230 */ /* 0x000fe20000004100 */
[----:B------:R-:W0:Y:S04]  /*1240*/  I2F.F16 R8, R26 ;  /* 0x0000001a00087306 */ /* 0x000e280000200c00 */
[----:B------:R-:W-:-:S04]  /*1250*/  FFMA.FTZ R27, R10, R9, R27 ;  /* 0x000000090a1b7223 */ /* 0x000fc8000001001b */
[----:B------:R-:W1:Y:S01]  /*1260*/  I2F.F16 R19, R29 ;  /* 0x0000001d00137306 */ /* 0x000e620000200c00 */
[----:B0-----:R-:W-:-:S05]  /*1270*/  HADD2.F32 R8, -RZ, R8.H0_H0 ;  /* 0x20000008ff087230 */ /* 0x001fca0000004100 */
[----:B------:R-:W-:Y:S02]  /*1280*/  FFMA.FTZ R21, R8, R10, R21 ;  /* 0x0000000a08157223 */ /* 0x000fe40000010015 */
[----:B------:R-:W0:Y:S01]  /*1290*/  LDS.64 R8, [UR4+0x8] ;  /* 0x00000804ff087984 */ /* 0x000e220008000a00 */
[----:B-1----:R-:W-:Y:S01]  /*12a0*/  HADD2.F32 R26, -RZ, R19.H0_H0 ;  /* 0x20000013ff1a7230 */ /* 0x002fe20000004100 */
[----:B------:R-:W-:-:S04]  /*12b0*/  LEA.HI R19, R11, 0xffffff80, RZ, 0x8 ;  /* 0xffffff800b137811 */ /* 0x000fc800078f40ff */
[----:B------:R-:W-:Y:S02]  /*12c0*/  FFMA.FTZ R17, R10, R26, R17 ;  /* 0x0000001a0a117223 */ /* 0x000fe40000010011 */
[----:B------:R-:W1:Y:S02]  /*12d0*/  I2F.F16 R19, R19 ;  /* 0x0000001300137306 */ /* 0x000e640000200c00 */
[----:B-1----:R-:W-:-:S05]  /*12e0*/  HADD2.F32 R29, -RZ, R19.H0_H0 ;  /* 0x20000013ff1d7230 */ /* 0x002fca0000004100 */
[----:B------:R-:W-:Y:S01]  /*12f0*/  FFMA.FTZ R18, R10, R29, R18 ;  /* 0x0000001d0a127223 */ /* 0x000fe20000010012 */
[----:B0-----:R-:W-:Y:S01]  /*1300*/  HADD2.F32 R26, -RZ, R8.H0_H0 ;  /* 0x20000008ff1a7230 */ /* 0x001fe20000004100 */
[----:B--2---:R-:W-:Y:S02]  /*1310*/  LOP3.LUT R11, R12, 0xff, RZ, 0xc0, !PT ;  /* 0x000000ff0c0b7812 */ /* 0x004fe400078ec0ff */
[----:B------:R-:W-:Y:S02]  /*1320*/  SHF.R.U32.HI R28, RZ, 0x10, R12 ;  /* 0x00000010ff1c7819 */ /* 0x000fe4000001160c */
[----:B------:R-:W-:Y:S02]  /*1330*/  IADD3 R11, R11, -0x80, RZ ;  /* 0xffffff800b0b7810 */ /* 0x000fe40007ffe0ff */
[----:B------:R-:W-:-:S04]  /*1340*/  LOP3.LUT R28, R28, 0xff, RZ, 0xc0, !PT ;  /* 0x000000ff1c1c7812 */ /* 0x000fc800078ec0ff */
[----:B------:R-:W0:Y:S01]  /*1350*/  I2F.F16 R11, R11 ;  /* 0x0000000b000b7306 */ /* 0x000e220000200c00 */
[----:B------:R-:W-:-:S07]  /*1360*/  VIADD R28, R28, 0xffffff80 ;  /* 0xffffff801c1c7836 */ /* 0x000fce0000000000 */
[----:B------:R-:W-:Y:S01]  /*1370*/  I2F.F16 R28, R28 ;  /* 0x0000001c001c7306 */ /* 0x000fe20000200c00 */
[----:B0-----:R-:W-:Y:S02]  /*1380*/  HADD2.F32 R10, -RZ, R11.H0_H0 ;  /* 0x2000000bff0a7230 */ /* 0x001fe40000004100 */
[----:B------:R-:W-:-:S03]  /*1390*/  HADD2.F32 R11, -RZ, R9.H0_H0 ;  /* 0x20000009ff0b7230 */ /* 0x000fc60000004100 */
[----:B------:R-:W-:Y:S01]  /*13a0*/  FFMA.FTZ R21, R10, R26, R21 ;  /* 0x0000001a0a157223 */ /* 0x000fe20000010015 */
[----:B------:R-:W-:Y:S02]  /*13b0*/  SHF.R.U32.HI R10, RZ, 0x8, R12 ;  /* 0x00000008ff0a7819 */ /* 0x000fe4000001160c */
[----:B------:R-:W-:Y:S02]  /*13c0*/  LEA.HI R12, R12, 0xffffff80, RZ, 0x8 ;  /* 0xffffff800c0c7811 */ /* 0x000fe400078f40ff */
[----:B------:R-:W-:-:S04]  /*13d0*/  LOP3.LUT R10, R10, 0xff, RZ, 0xc0, !PT ;  /* 0x000000ff0a0a7812 */ /* 0x000fc800078ec0ff */
[----:B------:R-:W-:Y:S01]  /*13e0*/  IADD3 R19, R10, -0x80, RZ ;  /* 0xffffff800a137810 */ /* 0x000fe20007ffe0ff */
[----:B------:R-:W-:Y:S01]  /*13f0*/  HADD2.F32 R10, -RZ, R8.H1_H1 ;  /* 0x30000008ff0a7230 */ /* 0x000fe20000004100 */
[----:B------:R-:W-:Y:S08]  /*1400*/  I2F.F16 R12, R12 ;  /* 0x0000000c000c7306 */ /* 0x000ff00000200c00 */
[----:B------:R-:W0:Y:S02]  /*1410*/  I2F.F16 R19, R19 ;  /* 0x0000001300137306 */ /* 0x000e240000200c00 */
[----:B0-----:R-:W-:-:S05]  /*1420*/  HADD2.F32 R8, -RZ, R19.H0_H0 ;  /* 0x20000013ff087230 */ /* 0x001fca0000004100 */
[----:B------:R-:W-:Y:S01]  /*1430*/  FFMA.FTZ R8, R8, R10, R21 ;  /* 0x0000000a08087223 */ /* 0x000fe20000010015 */
[----:B------:R-:W-:-:S05]  /*1440*/  HADD2.F32 R21, -RZ, R28.H0_H0 ;  /* 0x2000001cff157230 */ /* 0x000fca0000004100 */
[----:B------:R-:W-:Y:S01]  /*1450*/  FFMA.FTZ R8, R21, R11, R8 ;  /* 0x0000000b15087223 */ /* 0x000fe20000010008 */
[----:B------:R-:W-:-:S04]  /*1460*/  LOP3.LUT R21, R13, 0xff, RZ, 0xc0, !PT ;  /* 0x000000ff0d157812 */ /* 0x000fc800078ec0ff */
[----:B------:R-:W-:-:S04]  /*1470*/  IADD3 R21, R21, -0x80, RZ ;  /* 0xffffff8015157810 */ /* 0x000fc80007ffe0ff */
[----:B------:R-:W0:Y:S02]  /*1480*/  I2F.F16 R19, R21 ;  /* 0x0000001500137306 */ /* 0x000e240000200c00 */
[----:B0-----:R-:W-:-:S05]  /*1490*/  HADD2.F32 R19, -RZ, R19.H0_H0 ;  /* 0x20000013ff137230 */ /* 0x001fca0000004100 */
[----:B------:R-:W-:Y:S01]  /*14a0*/  FFMA.FTZ R27, R26, R19, R27 ;  /* 0x000000131a1b7223 */ /* 0x000fe2000001001b */
[----:B------:R-:W-:-:S04]  /*14b0*/  SHF.R.U32.HI R19, RZ, 0x8, R13 ;  /* 0x00000008ff137819 */ /* 0x000fc8000001160d */
[----:B------:R-:W-:-:S04]  /*14c0*/  LOP3.LUT R19, R19, 0xff, RZ, 0xc0, !PT ;  /* 0x000000ff13137812 */ /* 0x000fc800078ec0ff */
[----:B------:R-:W-:Y:S02]  /*14d0*/  IADD3 R29, R19, -0x80, RZ ;  /* 0xffffff80131d7810 */ /* 0x000fe40007ffe0ff */
[----:B------:R-:W-:Y:S02]  /*14e0*/  SHF.R.U32.HI R19, RZ, 0x10, R13 ;  /* 0x00000010ff137819 */ /* 0x000fe4000001160d */
[----:B------:R-:W0:Y:S01]  /*14f0*/  I2F.F16 R28, R29 ;  /* 0x0000001d001c7306 */ /* 0x000e220000200c00 */
[----:B------:R-:W-:Y:S02]  /*1500*/  LEA.HI R13, R13, 0xffffff80, RZ, 0x8 ;  /* 0xffffff800d0d7811 */ /* 0x000fe400078f40ff */
[----:B------:R-:W-:-:S05]  /*1510*/  LOP3.LUT R19, R19, 0xff, RZ, 0xc0, !PT ;  /* 0x000000ff13137812 */ /* 0x000fca00078ec0ff */
[----:B------:R-:W-:Y:S01]  /*1520*/  VIADD R21, R19, 0xffffff80 ;  /* 0xffffff8013157836 */ /* 0x000fe20000000000 */
[----:B------:R-:W1:Y:S01]  /*1530*/  I2F.F16 R13, R13 ;  /* 0x0000000d000d7306 */ /* 0x000e620000200c00 */
[----:B0-----:R-:W-:-:S07]  /*1540*/  HADD2.F32 R28, -RZ, R28.H0_H0 ;  /* 0x2000001cff1c7230 */ /* 0x001fce0000004100 */
[----:B------:R0:W2:Y:S01]  /*1550*/  I2F.F16 R19, R21 ;  /* 0x0000001500137306 */ /* 0x0000a20000200c00 */
[----:B------:R-:W-:Y:S01]  /*1560*/  FFMA.FTZ R28, R10, R28, R27 ;  /* 0x0000001c0a1c7223 */ /* 0x000fe2000001001b */
[----:B------:R-:W-:Y:S01]  /*1570*/  LOP3.LUT R27, R14, 0xff, RZ, 0xc0, !PT ;  /* 0x000000ff0e1b7812 */ /* 0x000fe200078ec0ff */
[----:B-1----:R-:W-:-:S03]  /*1580*/  HADD2.F32 R13, -RZ, R13.H0_H0 ;  /* 0x2000000dff0d7230 */ /* 0x002fc60000004100 */
[----:B------:R-:W-:Y:S02]  /*1590*/  IADD3 R27, R27, -0x80, RZ ;  /* 0xffffff801b1b7810 */ /* 0x000fe40007ffe0ff */
[----:B0-----:R-:W-:-:S04]  /*15a0*/  LOP3.LUT R21, R15, 0xff, RZ, 0xc0, !PT ;  /* 0x000000ff0f157812 */ /* 0x001fc800078ec0ff */
[----:B------:R-:W0:Y:S01]  /*15b0*/  I2F.F16 R27, R27 ;  /* 0x0000001b001b7306 */ /* 0x000e220000200c00 */
[----:B--2---:R-:W-:-:S05]  /*15c0*/  HADD2.F32 R19, -RZ, R19.H0_H0 ;  /* 0x20000013ff137230 */ /* 0x004fca0000004100 */
[----:B------:R-:W-:Y:S01]  /*15d0*/  FFMA.FTZ R19, R11, R19, R28 ;  /* 0x000000130b137223 */ /* 0x000fe2000001001c */
        /* <DEDUP_REMOVED lines=8> */
[----:B------:R-:W-:Y:S02]  /*1660*/  SHF.R.U32.HI R17, RZ, 0x10, R14 ;  /* 0x00000010ff117819 */ /* 0x000fe4000001160e */
[----:B------:R-:W-:Y:S02]  /*1670*/  LEA.HI R14, R14, 0xffffff80, RZ, 0x8 ;  /* 0xffffff800e0e7811 */ /* 0x000fe400078f40ff */
[----:B------:R-:W-:-:S04]  /*1680*/  LOP3.LUT R17, R17, 0xff, RZ, 0xc0, !PT ;  /* 0x000000ff11117812 */ /* 0x000fc800078ec0ff */
[----:B------:R-:W0:Y:S01]  /*1690*/  I2F.F16 R14, R14 ;  /* 0x0000000e000e7306 */ /* 0x000e220000200c00 */
[----:B------:R-:W-:-:S07]  /*16a0*/  VIADD R27, R17, 0xffffff80 ;  /* 0xffffff80111b7836 */ /* 0x000fce0000000000 */
[----:B------:R-:W1:Y:S01]  /*16b0*/  I2F.F16 R17, R27 ;  /* 0x0000001b00117306 */ /* 0x000e620000200c00 */
[----:B0-----:R-:W-:Y:S02]  /*16c0*/  HADD2.F32 R14, -RZ, R14.H0_H0 ;  /* 0x2000000eff0e7230 */ /* 0x001fe40000004100 */
[----:B-1----:R-:W-:-:S05]  /*16d0*/  HADD2.F32 R17, -RZ, R17.H0_H0 ;  /* 0x20000011ff117230 */ /* 0x002fca0000004100 */
[----:B------:R-:W-:Y:S01]  /*16e0*/  FFMA.FTZ R17, R11, R17, R28 ;  /* 0x000000110b117223 */ /* 0x000fe2000001001c */
[----:B------:R-:W-:-:S04]  /*16f0*/  IADD3 R28, R21, -0x80, RZ ;  /* 0xffffff80151c7810 */ /* 0x000fc80007ffe0ff */
[----:B------:R-:W0:Y:S02]  /*1700*/  I2F.F16 R21, R28 ;  /* 0x0000001c00157306 */ /* 0x000e240000200c00 */
[----:B0-----:R-:W-:-:S05]  /*1710*/  HADD2.F32 R21, -RZ, R21.H0_H0 ;  /* 0x20000015ff157230 */ /* 0x001fca0000004100 */
[----:B------:R-:W-:Y:S01]  /*1720*/  FFMA.FTZ R21, R26, R21, R18 ;  /* 0x000000151a157223 */ /* 0x000fe20000010012 */
[--C-:B------:R-:W-:Y:S02]  /*1730*/  SHF.R.U32.HI R18, RZ, 0x8, R15.reuse ;  /* 0x00000008ff127819 */ /* 0x100fe4000001160f */
[----:B------:R-:W-:Y:S02]  /*1740*/  SHF.R.U32.HI R26, RZ, 0x10, R15 ;  /* 0x00000010ff1a7819 */ /* 0x000fe4000001160f */
[----:B------:R-:W-:Y:S02]  /*1750*/  LOP3.LUT R18, R18, 0xff, RZ, 0xc0, !PT ;  /* 0x000000ff12127812 */ /* 0x000fe400078ec0ff */
[----:B------:R-:W-:Y:S02]  /*1760*/  LEA.HI R15, R15, 0xffffff80, RZ, 0x8 ;  /* 0xffffff800f0f7811 */ /* 0x000fe400078f40ff */
[----:B------:R-:W-:Y:S02]  /*1770*/  IADD3 R27, R18, -0x80, RZ ;  /* 0xffffff80121b7810 */ /* 0x000fe40007ffe0ff */
[----:B------:R-:W-:-:S02]  /*1780*/  LOP3.LUT R18, R26, 0xff, RZ, 0xc0, !PT ;  /* 0x000000ff1a127812 */ /* 0x000fc400078ec0ff */
[----:B------:R-:W0:Y:S03]  /*1790*/  I2F.F16 R26, R27 ;  /* 0x0000001b001a7306 */ /* 0x000e260000200c00 */
[----:B------:R-:W-:-:S05]  /*17a0*/  VIADD R18, R18, 0xffffff80 ;  /* 0xffffff8012127836 */ /* 0x000fca0000000000 */
[----:B------:R-:W1:Y:S01]  /*17b0*/  I2F.F16 R15, R15 ;  /* 0x0000000f000f7306 */ /* 0x000e620000200c00 */
[----:B0-----:R-:W-:-:S07]  /*17c0*/  HADD2.F32 R26, -RZ, R26.H0_H0 ;  /* 0x2000001aff1a7230 */ /* 0x001fce0000004100 */
[----:B------:R-:W0:Y:S01]  /*17d0*/  I2F.F16 R18, R18 ;  /* 0x0000001200127306 */ /* 0x000e220000200c00 */
[----:B------:R-:W-:Y:S01]  /*17e0*/  FFMA.FTZ R26, R10, R26, R21 ;  /* 0x0000001a0a1a7223 */ /* 0x000fe20000010015 */
[----:B------:R-:W-:Y:S02]  /*17f0*/  HADD2.F32 R10, -RZ, R9.H1_H1 ;  /* 0x30000009ff0a7230 */ /* 0x000fe40000004100 */
[----:B------:R-:W-:Y:S02]  /*1800*/  HADD2.F32 R9, -RZ, R12.H0_H0 ;  /* 0x2000000cff097230 */ /* 0x000fe40000004100 */
[----:B-1----:R-:W-:Y:S02]  /*1810*/  HADD2.F32 R27, -RZ, R15.H0_H0 ;  /* 0x2000000fff1b7230 */ /* 0x002fe40000004100 */
[C---:B------:R-:W-:Y:S01]  /*1820*/  FFMA.FTZ R17, R10.reuse, R14, R17 ;  /* 0x0000000e0a117223 */ /* 0x040fe20000010011 */
[----:B------:R-:W-:Y:S01]  /*1830*/  FFMA.FTZ R9, R9, R10, R8 ;  /* 0x0000000a09097223 */ /* 0x000fe20000010008 */
[----:B------:R-:W-:-:S02]  /*1840*/  FFMA.FTZ R8, R10, R13, R19 ;  /* 0x0000000d0a087223 */ /* 0x000fc40000010013 */
[----:B------:R-:W-:Y:S01]  /*1850*/  FMUL.FTZ R17, R2, R17 ;  /* 0x0000001102117220 */ /* 0x000fe20000410000 */
[----:B0-----:R-:W-:Y:S02]  /*1860*/  HADD2.F32 R21, -RZ, R18.H0_H0 ;  /* 0x20000012ff157230 */ /* 0x001fe40000004100 */
[----:B------:R-:W-:Y:S01]  /*1870*/  FMUL.FTZ R9, R6, R9 ;  /* 0x0000000906097220 */ /* 0x000fe20000410000 */
[----:B------:R-:W-:Y:S01]  /*1880*/  FMUL.FTZ R8, R5, R8 ;  /* 0x0000000805087220 */ /* 0x000fe20000410000 */
[----:B------:R-:W-:Y:S01]  /*1890*/  F2FP.F16.F32.PACK_AB R17, RZ, R17 ;  /* 0x00000011ff11723e */ /* 0x000fe200000000ff */
[----:B------:R-:W-:Y:S02]  /*18a0*/  FFMA.FTZ R26, R11, R21, R26 ;  /* 0x000000150b1a7223 */ /* 0x000fe4000001001a */
[----:B------:R-:W-:Y:S02]  /*18b0*/  F2FP.F16.F32.PACK_AB R9, RZ, R9 ;  /* 0x00000009ff09723e */ /* 0x000fe400000000ff */
[----:B------:R-:W-:Y:S01]  /*18c0*/  F2FP.F16.F32.PACK_AB R8, RZ, R8 ;  /* 0x00000008ff08723e */ /* 0x000fe200000000ff */
[----:B------:R-:W-:-:S03]  /*18d0*/  FFMA.FTZ R27, R10, R27, R26 ;  /* 0x0000001b0a1b7223 */ /* 0x000fc6000001001a */
[----:B------:R-:W-:Y:S01]  /*18e0*/  PRMT R9, R9, 0x5410, R8 ;  /* 0x0000541009097816 */ /* 0x000fe20000000008 */
[----:B------:R-:W-:-:S05]  /*18f0*/  FMUL.FTZ R27, R0, R27 ;  /* 0x0000001b001b7220 */ /* 0x000fca0000410000 */
[----:B------:R-:W-:Y:S01]  /*1900*/  F2FP.F16.F32.PACK_AB R27, RZ, R27 ;  /* 0x0000001bff1b723e */ /* 0x000fe200000000ff */
[----:B------:R-:W-:-:S03]  /*1910*/  HFMA2.MMA R4, R9, 1, 1, R4 ;  /* 0x3c003c0009047835 */ /* 0x000fc60000000004 */
[----:B------:R-:W-:-:S05]  /*1920*/  PRMT R17, R17, 0x5410, R27 ;  /* 0x0000541011117816 */ /* 0x000fca000000001b */
[----:B------:R-:W-:-:S07]  /*1930*/  HADD2 R3, R17, R3 ;  /* 0x0000000311037230 */ /* 0x000fce0000000000 */
.L_x_5172:
[----:B------:R-:W0:Y:S02]  /*1940*/  LDC R17, c[0x0][0x23c] ;  /* 0x00008f00ff117b82 */ /* 0x000e240000000800 */
[----:B0-----:R-:W-:-:S04]  /*1950*/  IMAD.WIDE R8, R17, 0x8, R22 ;  /* 0x0000000811087825 */ /* 0x001fc800078e0216 */
[----:B------:R-:W-:-:S04]  /*1960*/  IMAD.WIDE R12, R17, 0x8, R24 ;  /* 0x00000008110c7825 */ /* 0x000fc800078e0218 */
[C---:B------:R-:W-:Y:S02]  /*1970*/  IMAD.WIDE R26, R17.reuse, 0x8, R8 ;  /* 0x00000008111a7825 */ /* 0x040fe400078e0208 */
[----:B------:R-:W5:Y:S02]  /*1980*/  LDG.E.128.CONSTANT R8, desc[UR6][R8.64] ;  /* 0x0000000608087981 */ /* 0x000f64000c1e9d00 */
[----:B------:R-:W-:Y:S01]  /*1990*/  IMAD.WIDE R22, R17, 0x8, R12 ;  /* 0x0000000811167825 */ /* 0x000fe200078e020c */
[----:B------:R-:W-:Y:S06]  /*19a0*/  @P0 BRA `(.L_x_5173) ;  /* 0x0000000800fc0947 */ /* 0x000fec0003800000 */
[----:B------:R-:W0:Y:S01]  /*19b0*/  LDS.64 R18, [UR4+0x10] ;  /* 0x00001004ff127984 */ /* 0x000e220008000a00 */
[----:B-----5:R-:W-:Y:S02]  /*19c0*/  LOP3.LUT R14, R8, 0xff, RZ, 0xc0, !PT ;  /* 0x000000ff080e7812 */ /* 0x020fe400078ec0ff */
[--C-:B------:R-:W-:Y:S02]  /*19d0*/  SHF.R.U32.HI R15, RZ, 0x8, R8.reuse ;  /* 0x00000008ff0f7819 */ /* 0x100fe40000011608 */
[----:B------:R-:W-:Y:S02]  /*19e0*/  IADD3 R25, R14, -0x80, RZ ;  /* 0xffffff800e197810 */ /* 0x000fe40007ffe0ff */
[----:B------:R-:W-:Y:S02]  /*19f0*/  LOP3.LUT R14, R15, 0xff, RZ, 0xc0, !PT ;  /* 0x000000ff0f0e7812 */ /* 0x000fe400078ec0ff */
[----:B------:R-:W-:Y:S01]  /*1a00*/  SHF.R.U32.HI R24, RZ, 0x10, R8 ;  /* 0x00000010ff187819 */ /* 0x000fe20000011608 */
[----:B------:R1:W2:Y:S01]  /*1a10*/  I2F.F16 R15, R25 ;  /* 0x00000019000f7306 */ /* 0x0002a20000200c00 */
[----:B------:R-:W-:-:S02]  /*1a20*/  IADD3 R21, R14, -0x80, RZ ;  /* 0xffffff800e157810 */ /* 0x000fc40007ffe0ff */
[----:B------:R-:W-:-:S05]  /*1a30*/  LOP3.LUT R24, R24, 0xff, RZ, 0xc0, !PT ;  /* 0x000000ff18187812 */ /* 0x000fca00078ec0ff */
[----:B------:R-:W3:Y:S01]  /*1a40*/  I2F.F16 R21, R21 ;  /* 0x0000001500157306 */ /* 0x000ee20000200c00 */
[----:B------:R-:W-:Y:S01]  /*1a50*/  VIADD R24, R24, 0xffffff80 ;  /* 0xffffff8018187836 */ /* 0x000fe20000000000 */
[----:B-1----:R-:W-:-:S04]  /*1a60*/  SHF.R.U32.HI R25, RZ, 0x8, R9 ;  /* 0x00000008ff197819 */ /* 0x002fc80000011609 */
[----:B------:R-:W-:Y:S01]  /*1a70*/  LOP3.LUT R25, R25, 0xff, RZ, 0xc0, !PT ;  /* 0x000000ff19197812 */ /* 0x000fe200078ec0ff */
[----:B--2---:R-:W-:Y:S01]  /*1a80*/  HADD2.F32 R15, -RZ, R15.H0_H0 ;  /* 0x2000000fff0f7230 */ /* 0x004fe20000004100 */
[----:B------:R-:W1:Y:S02]  /*1a90*/  I2F.F16 R24, R24 ;  /* 0x0000001800187306 */ /* 0x000e640000200c00 */
[----:B------:R-:W-:-:S06]  /*1aa0*/  IADD3 R25, R25, -0x80, RZ ;  /* 0xffffff8019197810 */ /* 0x000fcc0007ffe0ff */
[----:B------:R-:W2:Y:S01]  /*1ab0*/  I2F.F16 R25, R25 ;  /* 0x0000001900197306 */ /* 0x000ea20000200c00 */
[--C-:B0-----:R-:W-:Y:S02]  /*1ac0*/  HADD2.F32 R14, -RZ, R18.reuse.H0_H0 ;  /* 0x20000012ff0e7230 */ /* 0x101fe40000004100 */
[----:B------:R-:W-:Y:S02]  /*1ad0*/  HADD2.F32 R29, -RZ, R18.H1_H1 ;  /* 0x30000012ff1d7230 */ /* 0x000fe40000004100 */
[----:B---3--:R-:W-:Y:S02]  /*1ae0*/  HADD2.F32 R18, -RZ, R21.H0_H0 ;  /* 0x20000015ff127230 */ /* 0x008fe40000004100 */
[----:B------:R-:W-:Y:S01]  /*1af0*/  FFMA.FTZ R15, R15, R14, RZ ;  /* 0x0000000e0f0f7223 */ /* 0x000fe200000100ff */
[----:B-1----:R-:W-:-:S03]  /*1b00*/  HADD2.F32 R28, -RZ, R24.H0_H0 ;  /* 0x20000018ff1c7230 */ /* 0x002fc60000004100 */
[----:B------:R-:W-:Y:S01]  /*1b10*/  FFMA.FTZ R15, R18, R29, R15 ;  /* 0x0000001d120f7223 */ /* 0x000fe2000001000f */
[----:B------:R-:W-:-:S05]  /*1b20*/  HADD2.F32 R18, -RZ, R19.H0_H0 ;  /* 0x20000013ff127230 */ /* 0x000fca0000004100 */
[----:B------:R-:W-:Y:S01]  /*1b30*/  FFMA.FTZ R21, R28, R18, R15 ;  /* 0x000000121c157223 */ /* 0x000fe2000001000f */
[----:B------:R-:W-:Y:S01]  /*1b40*/  LOP3.LUT R15, R9, 0xff, RZ, 0xc0, !PT ;  /* 0x000000ff090f7812 */ /* 0x000fe200078ec0ff */
[----:B--2---:R-:W-:Y:S01]  /*1b50*/  HADD2.F32 R28, -RZ, R25.H0_H0 ;  /* 0x20000019ff1c7230 */ /* 0x004fe20000004100 */
[----:B------:R-:W-:Y:S02]  /*1b60*/  SHF.R.U32.HI R25, RZ, 0x8, R10 ;  /* 0x00000008ff197819 */ /* 0x000fe4000001160a */
[----:B------:R-:W-:Y:S02]  /*1b70*/  IADD3 R24, R15, -0x80, RZ ;  /* 0xffffff800f187810 */ /* 0x000fe40007ffe0ff */
[----:B------:R-:W-:Y:S02]  /*1b80*/  LOP3.LUT R25, R25, 0xff, RZ, 0xc0, !PT ;  /* 0x000000ff19197812 */ /* 0x000fe400078ec0ff */
[----:B------:R-:W0:Y:S02]  /*1b90*/  I2F.F16 R15, R24 ;  /* 0x00000018000f7306 */ /* 0x000e240000200c00 */
[----:B0-----:R-:W-:-:S05]  /*1ba0*/  HADD2.F32 R15, -RZ, R15.H0_H0 ;  /* 0x2000000fff0f7230 */ /* 0x001fca0000004100 */
[----:B------:R-:W-:-:S04]  /*1bb0*/  FFMA.FTZ R15, R14, R15, RZ ;  /* 0x0000000f0e0f7223 */ /* 0x000fc800000100ff */
[----:B------:R-:W-:Y:S01]  /*1bc0*/  FFMA.FTZ R15, R29, R28, R15 ;  /* 0x0000001c1d0f7223 */ /* 0x000fe2000001000f */
[----:B------:R-:W-:-:S04]  /*1bd0*/  SHF.R.U32.HI R28, RZ, 0x10, R9 ;  /* 0x00000010ff1c7819 */ /* 0x000fc80000011609 */
[----:B------:R-:W-:-:S05]  /*1be0*/  LOP3.LUT R28, R28, 0xff, RZ, 0xc0, !PT ;  /* 0x000000ff1c1c7812 */ /* 0x000fca00078ec0ff */
[----:B------:R-:W-:-:S06]  /*1bf0*/  VIADD R28, R28, 0xffffff80 ;  /* 0xffffff801c1c7836 */ /* 0x000fcc0000000000 */
[----:B------:R-:W0:Y:S02]  /*1c00*/  I2F.F16 R28, R28 ;  /* 0x0000001c001c7306 */ /* 0x000e240000200c00 */
[----:B0-----:R-:W-:Y:S01]  /*1c10*/  HADD2.F32 R24, -RZ, R28.H0_H0 ;  /* 0x2000001cff187230 */ /* 0x001fe20000004100 */
[----:B------:R-:W-:-:S04]  /*1c20*/  IADD3 R28, R25, -0x80, RZ ;  /* 0xffffff80191c7810 */ /* 0x000fc80007ffe0ff */
[----:B------:R-:W-:Y:S01]  /*1c30*/  FFMA.FTZ R24, R18, R24, R15 ;  /* 0x0000001812187223 */ /* 0x000fe2000001000f */
[----:B------:R-:W-:Y:S01]  /*1c40*/  LOP3.LUT R15, R10, 0xff, RZ, 0xc0, !PT ;  /* 0x000000ff0a0f7812 */ /* 0x000fe200078ec0ff */
[----:B------:R-:W0:Y:S03]  /*1c50*/  I2F.F16 R28, R28 ;  /* 0x0000001c001c7306 */ /* 0x000e260000200c00 */
[----:B------:R-:W-:-:S06]  /*1c60*/  IADD3 R15, R15, -0x80, RZ ;  /* 0xffffff800f0f7810 */ /* 0x000fcc0007ffe0ff */
[----:B------:R-:W1:Y:S01]  /*1c70*/  I2F.F16 R15, R15 ;  /* 0x0000000f000f7306 */ /* 0x000e620000200c00 */
[----:B0-----:R-:W-:Y:S02]  /*1c80*/  HADD2.F32 R28, -RZ, R28.H0_H0 ;  /* 0x2000001cff1c7230 */ /* 0x001fe40000004100 */
[----:B-1----:R-:W-:Y:S01]  /*1c90*/  HADD2.F32 R25, -RZ, R15.H0_H0 ;  /* 0x2000000fff197230 */ /* 0x002fe20000004100 */
[----:B------:R-:W-:-:S04]  /*1ca0*/  SHF.R.U32.HI R15, RZ, 0x10, R10 ;  /* 0x00000010ff0f7819 */ /* 0x000fc8000001160a */
[----:B------:R-:W-:Y:S01]  /*1cb0*/  LOP3.LUT R15, R15, 0xff, RZ, 0xc0, !PT ;  /* 0x000000ff0f0f7812 */ /* 0x000fe200078ec0ff */
[----:B------:R-:W-:-:S04]  /*1cc0*/  FFMA.FTZ R25, R14, R25, RZ ;  /* 0x000000190e197223 */ /* 0x000fc800000100ff */
[----:B------:R-:W-:Y:S02]  /*1cd0*/  VIADD R15, R15, 0xffffff80 ;  /* 0xffffff800f0f7836 */ /* 0x000fe40000000000 */
[----:B------:R-:W-:Y:S01]  /*1ce0*/  FFMA.FTZ R25, R29, R28, R25 ;  /* 0x0000001c1d197223 */ /* 0x000fe20000010019 */
[----:B------:R-:W-:-:S03]  /*1cf0*/  LOP3.LUT R28, R11, 0xff, RZ, 0xc0, !PT ;  /* 0x000000ff0b1c7812 */ /* 0x000fc600078ec0ff */
[----:B------:R-:W0:Y:S01]  /*1d00*/  I2F.F16 R15, R15 ;  /* 0x0000000f000f7306 */ /* 0x000e220000200c00 */
[----:B------:R-:W-:-:S07]  /*1d10*/  IADD3 R28, R28, -0x80, RZ ;  /* 0xffffff801c1c7810 */ /* 0x000fce0007ffe0ff */
[----:B------:R-:W1:Y:S01]  /*1d20*/  I2F.F16 R28, R28 ;  /* 0x0000001c001c7306 */ /* 0x000e620000200c00 */
[----:B0-----:R-:W-:-:S05]  /*1d30*/  HADD2.F32 R15, -RZ, R15.H0_H0 ;  /* 0x2000000fff0f7230 */ /* 0x001fca0000004100 */
[----:B------:R-:W-:Y:S01]  /*1d40*/  FFMA.FTZ R25, R18, R15, R25 ;  /* 0x0000000f12197223 */ /* 0x000fe20000010019 */
[----:B-1----:R-:W-:-:S05]  /*1d50*/  HADD2.F32 R15, -RZ, R28.H0_H0 ;  /* 0x2000001cff0f7230 */ /* 0x002fca0000004100 */
[----:B------:R-:W-:Y:S01]  /*1d60*/  FFMA.FTZ R14, R14, R15, RZ ;  /* 0x0000000f0e0e7223 */ /* 0x000fe200000100ff */
[----:B------:R-:W-:-:S04]  /*1d70*/  SHF.R.U32.HI R15, RZ, 0x8, R11 ;  /* 0x00000008ff0f7819 */ /* 0x000fc8000001160b */
[----:B------:R-:W-:-:S04]  /*1d80*/  LOP3.LUT R15, R15, 0xff, RZ, 0xc0, !PT ;  /* 0x000000ff0f0f7812 */ /* 0x000fc800078ec0ff */
[----:B------:R-:W-:-:S06]  /*1d90*/  IADD3 R15, R15, -0x80, RZ ;  /* 0xffffff800f0f7810 */ /* 0x000fcc0007ffe0ff */
[----:B------:R-:W0:Y:S02]  /*1da0*/  I2F.F16 R15, R15 ;  /* 0x0000000f000f7306 */ /* 0x000e240000200c00 */
[----:B0-----:R-:W-:-:S05]  /*1db0*/  HADD2.F32 R15, -RZ, R15.H0_H0 ;  /* 0x2000000fff0f7230 */ /* 0x001fca0000004100 */
[----:B------:R-:W-:Y:S02]  /*1dc0*/  FFMA.FTZ R29, R29, R15, R14 ;  /* 0x0000000f1d1d7223 */ /* 0x000fe4000001000e */
[----:B------:R-:W2:Y:S01]  /*1dd0*/  LDG.E.128.CONSTANT R12, desc[UR6][R12.64] ;  /* 0x000000060c0c7981 */ /* 0x000ea2000c1e9d00 */
[----:B------:R-:W-:Y:S01]  /*1de0*/  LEA.HI R8, R8, 0xffffff80, RZ, 0x8 ;  /* 0xffffff8008087811 */ /* 0x000fe200078f40ff */
[----:B------:R-:W-:Y:S01]  /*1df0*/  HADD2.F32 R28, -RZ, R19.H1_H1 ;  /* 0x30000013ff1c7230 */ /* 0x000fe20000004100 */
[----:B------:R-:W-:-:S04]  /*1e00*/  LEA.HI R9, R9, 0xffffff80, RZ, 0x8 ;  /* 0xffffff8009097811 */ /* 0x000fc800078f40ff */
[----:B------:R-:W0:Y:S08]  /*1e10*/  I2F.F16 R8, R8 ;  /* 0x0000000800087306 */ /* 0x000e300000200c00 */
[----:B------:R-:W1:Y:S01]  /*1e20*/  I2F.F16 R9, R9 ;  /* 0x0000000900097306 */ /* 0x000e620000200c00 */
[----:B0-----:R-:W-:-:S05]  /*1e30*/  HADD2.F32 R19, -RZ, R8.H0_H0 ;  /* 0x20000008ff137230 */ /* 0x001fca0000004100 */
[----:B------:R-:W-:Y:S01]  /*1e40*/  FFMA.FTZ R21, R19, R28, R21 ;  /* 0x0000001c13157223 */ /* 0x000fe20000010015 */
[----:B-1----:R-:W-:-:S05]  /*1e50*/  HADD2.F32 R19, -RZ, R9.H0_H0 ;  /* 0x20000009ff137230 */ /* 0x002fca0000004100 */
[----:B------:R-:W-:Y:S01]  /*1e60*/  FFMA.FTZ R24, R28, R19, R24 ;  /* 0x000000131c187223 */ /* 0x000fe20000010018 */
[----:B------:R-:W-:Y:S02]  /*1e70*/  SHF.R.U32.HI R19, RZ, 0x10, R11 ;  /* 0x00000010ff137819 */ /* 0x000fe4000001160b */
[----:B------:R-:W-:Y:S02]  /*1e80*/  LEA.HI R11, R11, 0xffffff80, RZ, 0x8 ;  /* 0xffffff800b0b7811 */ /* 0x000fe400078f40ff */
[----:B------:R-:W-:-:S05]  /*1e90*/  LOP3.LUT R19, R19, 0xff, RZ, 0xc0, !PT ;  /* 0x000000ff13137812 */ /* 0x000fca00078ec0ff */
[----:B------:R-:W-:-:S04]  /*1ea0*/  VIADD R19, R19, 0xffffff80 ;  /* 0xffffff8013137836 */ /* 0x000fc80000000000 */
[----:B------:R-:W0:Y:S02]  /*1eb0*/  I2F.F16 R8, R19 ;  /* 0x0000001300087306 */ /* 0x000e240000200c00 */
[----:B0-----:R-:W-:-:S05]  /*1ec0*/  HADD2.F32 R8, -RZ, R8.H0_H0 ;  /* 0x20000008ff087230 */ /* 0x001fca0000004100 */
[----:B------:R-:W-:Y:S01]  /*1ed0*/  FFMA.FTZ R29, R18, R8, R29 ;  /* 0x00000008121d7223 */ /* 0x000fe2000001001d */
[----:B------:R-:W-:Y:S02]  /*1ee0*/  LEA.HI R18, R10, 0xffffff80, RZ, 0x8 ;  /* 0xffffff800a127811 */ /* 0x000fe400078f40ff */
[----:B------:R-:W0:Y:S08]  /*1ef0*/  I2F.F16 R10, R11 ;  /* 0x0000000b000a7306 */ /* 0x000e300000200c00 */
[----:B------:R-:W1:Y:S01]  /*1f00*/  I2F.F16 R8, R18 ;  /* 0x0000001200087306 */ /* 0x000e620000200c00 */
[----:B0-----:R-:W-:-:S02]  /*1f10*/  HADD2.F32 R10, -RZ, R10.H0_H0 ;  /* 0x2000000aff0a7230 */ /* 0x001fc40000004100 */
[----:B-1----:R-:W-:-:S05]  /*1f20*/  HADD2.F32 R8, -RZ, R8.H0_H0 ;  /* 0x20000008ff087230 */ /* 0x002fca0000004100 */
[C---:B------:R-:W-:Y:S01]  /*1f30*/  FFMA.FTZ R25, R28.reuse, R8, R25 ;  /* 0x000000081c197223 */ /* 0x040fe20000010019 */
[----:B------:R-:W-:Y:S01]  /*1f40*/  FFMA.FTZ R28, R28, R10, R29 ;  /* 0x0000000a1c1c7223 */ /* 0x000fe2000001001d */
[----:B------:R-:W0:Y:S02]  /*1f50*/  LDS.64 R8, [UR4+0x18] ;  /* 0x00001804ff087984 */ /* 0x000e240008000a00 */
[--C-:B0-----:R-:W-:Y:S02]  /*1f60*/  HADD2.F32 R11, -RZ, R8.reuse.H0_H0 ;  /* 0x20000008ff0b7230 */ /* 0x101fe40000004100 */
[----:B------:R-:W-:Y:S01]  /*1f70*/  HADD2.F32 R8, -RZ, R8.H1_H1 ;  /* 0x30000008ff087230 */ /* 0x000fe20000004100 */
[C---:B--2---:R-:W-:Y:S02]  /*1f80*/  LOP3.LUT R10, R12.reuse, 0xff, RZ, 0xc0, !PT ;  /* 0x000000ff0c0a7812 */ /* 0x044fe400078ec0ff */
[----:B------:R-:W-:Y:S02]  /*1f90*/  LEA.HI R29, R12, 0xffffff80, RZ, 0x8 ;  /* 0xffffff800c1d7811 */ /* 0x000fe400078f40ff */
[----:B------:R-:W-:-:S04]  /*1fa0*/  IADD3 R10, R10, -0x80, RZ ;  /* 0xffffff800a0a7810 */ /* 0x000fc80007ffe0ff */
[----:B------:R-:W-:Y:S08]  /*1fb0*/  I2F.F16 R29, R29 ;  /* 0x0000001d001d7306 */ /* 0x000ff00000200c00 */
[----:B------:R-:W0:Y:S02]  /*1fc0*/  I2F.F16 R10, R10 ;  /* 0x0000000a000a7306 */ /* 0x000e240000200c00 */
[----:B0-----:R-:W-:Y:S01]  /*1fd0*/  HADD2.F32 R18, -RZ, R10.H0_H0 ;  /* 0x2000000aff127230 */ /* 0x001fe20000004100 */
[----:B------:R-:W-:-:S04]  /*1fe0*/  SHF.R.U32.HI R10, RZ, 0x10, R12 ;  /* 0x00000010ff0a7819 */ /* 0x000fc8000001160c */
[----:B------:R-:W-:Y:S01]  /*1ff0*/  FFMA.FTZ R19, R18, R11, R21 ;  /* 0x0000000b12137223 */ /* 0x000fe20000010015 */
[----:B------:R-:W-:Y:S01]  /*2000*/  SHF.R.U32.HI R18, RZ, 0x8, R12 ;  /* 0x00000008ff127819 */ /* 0x000fe2000001160c */
[----:B------:R-:W-:Y:S01]  /*2010*/  HADD2.F32 R12, -RZ, R9.H1_H1 ;  /* 0x30000009ff0c7230 */ /* 0x000fe20000004100 */
[----:B------:R-:W-:Y:S02]  /*2020*/  LOP3.LUT R10, R10, 0xff, RZ, 0xc0, !PT ;  /* 0x000000ff0a0a7812 */ /* 0x000fe400078ec0ff */
[----:B------:R-:W-:-:S04]  /*2030*/  LOP3.LUT R18, R18, 0xff, RZ, 0xc0, !PT ;  /* 0x000000ff12127812 */ /* 0x000fc800078ec0ff */
[----:B------:R-:W-:-:S06]  /*2040*/  IADD3 R18, R18, -0x80, RZ ;  /* 0xffffff8012127810 */ /* 0x000fcc0007ffe0ff */
[----:B------:R-:W0:Y:S02]  /*2050*/  I2F.F16 R18, R18 ;  /* 0x0000001200127306 */ /* 0x000e240000200c00 */
[----:B0-----:R-:W-:-:S05]  /*2060*/  HADD2.F32 R21, -RZ, R18.H0_H0 ;  /* 0x20000012ff157230 */ /* 0x001fca0000004100 */
[----:B------:R-:W-:Y:S01]  /*2070*/  FFMA.FTZ R19, R21, R8, R19 ;  /* 0x0000000815137223 */ /* 0x000fe20000010013 */
[----:B------:R-:W-:Y:S02]  /*2080*/  VIADD R21, R10, 0xffffff80 ;  /* 0xffffff800a157836 */ /* 0x000fe40000000000 */
[----:B------:R-:W-:Y:S02]  /*2090*/  HADD2.F32 R10, -RZ, R9.H0_H0 ;  /* 0x20000009ff0a7230 */ /* 0x000fe40000004100 */
[----:B------:R-:W-:Y:S02]  /*20a0*/  HADD2.F32 R9, -RZ, R29.H0_H0 ;  /* 0x2000001dff097230 */ /* 0x000fe40000004100 */
[----:B------:R-:W0:Y:S02]  /*20b0*/  I2F.F16 R21, R21 ;  /* 0x0000001500157306 */ /* 0x000e240000200c00 */
[----:B0-----:R-:W-:Y:S01]  /*20c0*/  HADD2.F32 R18, -RZ, R21.H0_H0 ;  /* 0x20000015ff127230 */ /* 0x001fe20000004100 */
[----:B------:R-:W-:-:S04]  /*20d0*/  SHF.R.U32.HI R21, RZ, 0x8, R13 ;  /* 0x00000008ff157819 */ /* 0x000fc8000001160d */
[----:B------:R-:W-:Y:S01]  /*20e0*/  FFMA.FTZ R18, R18, R10, R19 ;  /* 0x0000000a12127223 */ /* 0x000fe20000010013 */
[----:B------:R-:W-:-:S03]  /*20f0*/  LOP3.LUT R21, R21, 0xff, RZ, 0xc0, !PT ;  /* 0x000000ff15157812 */ /* 0x000fc600078ec0ff */
[----:B------:R-:W-:Y:S01]  /*2100*/  FFMA.FTZ R9, R9, R12, R18 ;  /* 0x0000000c09097223 */ /* 0x000fe20000010012 */
[----:B------:R-:W-:Y:S02]  /*2110*/  LOP3.LUT R18, R13, 0xff, RZ, 0xc0, !PT ;  /* 0x000000ff0d127812 */ /* 0x000fe400078ec0ff */
[----:B------:R-:W-:Y:S01]  /*2120*/  IADD3 R21, R21, -0x80, RZ ;  /* 0xffffff8015157810 */ /* 0x000fe20007ffe0ff */
[----:B------:R-:W-:Y:S01]  /*2130*/  FMUL.FTZ R9, R6, R9 ;  /* 0x0000000906097220 */ /* 0x000fe20000410000 */
[----:B------:R-:W-:-:S04]  /*2140*/  IADD3 R18, R18, -0x80, RZ ;  /* 0xffffff8012127810 */ /* 0x000fc80007ffe0ff */
[----:B------:R-:W-:Y:S01]  /*2150*/  I2F.F16 R21, R21 ;  /* 0x0000001500157306 */ /* 0x000fe20000200c00 */
[----:B------:R-:W-:-:S07]  /*2160*/  F2FP.F16.F32.PACK_AB R9, RZ, R9 ;  /* 0x00000009ff09723e */ /* 0x000fce00000000ff */
[----:B------:R-:W0:Y:S02]  /*2170*/  I2F.F16 R18, R18 ;  /* 0x0000001200127306 */ /* 0x000e240000200c00 */
[----:B0-----:R-:W-:-:S05]  /*2180*/  HADD2.F32 R19, -RZ, R18.H0_H0 ;  /* 0x20000012ff137230 */ /* 0x001fca0000004100 */
[----:B------:R-:W-:Y:S01]  /*2190*/  FFMA.FTZ R19, R11, R19, R24 ;  /* 0x000000130b137223 */ /* 0x000fe20000010018 */
[----:B------:R-:W-:-:S05]  /*21a0*/  HADD2.F32 R24, -RZ, R21.H0_H0 ;  /* 0x20000015ff187230 */ /* 0x000fca0000004100 */
[----:B------:R-:W-:Y:S01]  /*21b0*/  FFMA.FTZ R19, R8, R24, R19 ;  /* 0x0000001808137223 */ /* 0x000fe20000010013 */
[----:B------:R-:W-:Y:S02]  /*21c0*/  SHF.R.U32.HI R24, RZ, 0x10, R13 ;  /* 0x00000010ff187819 */ /* 0x000fe4000001160d */
[----:B------:R-:W-:Y:S02]  /*21d0*/  LEA.HI R13, R13, 0xffffff80, RZ, 0x8 ;  /* 0xffffff800d0d7811 */ /* 0x000fe400078f40ff */
[----:B------:R-:W-:-:S04]  /*21e0*/  LOP3.LUT R24, R24, 0xff, RZ, 0xc0, !PT ;  /* 0x000000ff18187812 */ /* 0x000fc800078ec0ff */
[----:B------:R-:W0:Y:S01]  /*21f0*/  I2F.F16 R13, R13 ;  /* 0x0000000d000d7306 */ /* 0x000e220000200c00 */
[----:B------:R-:W-:-:S07]  /*2200*/  VIADD R24, R24, 0xffffff80 ;  /* 0xffffff8018187836 */ /* 0x000fce0000000000 */
[----:B------:R1:W2:Y:S01]  /*2210*/  I2F.F16 R18, R24 ;  /* 0x0000001800127306 */ /* 0x0002a20000200c00 */
[----:B0-----:R-:W-:Y:S01]  /*2220*/  HADD2.F32 R13, -RZ, R13.H0_H0 ;  /* 0x2000000dff0d7230 */ /* 0x001fe20000004100 */
[----:B-1----:R-:W-:-:S04]  /*2230*/  SHF.R.U32.HI R24, RZ, 0x10, R14 ;  /* 0x00000010ff187819 */ /* 0x002fc8000001160e */
[----:B------:R-:W-:Y:S01]  /*2240*/  LOP3.LUT R24, R24, 0xff, RZ, 0xc0, !PT ;  /* 0x000000ff18187812 */ /* 0x000fe200078ec0ff */
[----:B--2---:R-:W-:-:S04]  /*2250*/  HADD2.F32 R18, -RZ, R18.H0_H0 ;  /* 0x20000012ff127230 */ /* 0x004fc80000004100 */
[----:B------:R-:W-:Y:S02]  /*2260*/  VIADD R24, R24, 0xffffff80 ;  /* 0xffffff8018187836 */ /* 0x000fe40000000000 */
[----:B------:R-:W-:Y:S01]  /*2270*/  FFMA.FTZ R19, R10, R18, R19 ;  /* 0x000000120a137223 */ /* 0x000fe20000010013 */
[----:B------:R-:W-:-:S04]  /*2280*/  LOP3.LUT R18, R14, 0xff, RZ, 0xc0, !PT ;  /* 0x000000ff0e127812 */ /* 0x000fc800078ec0ff */
[----:B------:R-:W-:-:S06]  /*2290*/  IADD3 R18, R18, -0x80, RZ ;  /* 0xffffff8012127810 */ /* 0x000fcc0007ffe0ff */
[----:B------:R-:W0:Y:S02]  /*22a0*/  I2F.F16 R18, R18 ;  /* 0x0000001200127306 */ /* 0x000e240000200c00 */
[----:B0-----:R-:W-:-:S06]  /*22b0*/  HADD2.F32 R21, -RZ, R18.H0_H0 ;  /* 0x20000012ff157230 */ /* 0x001fcc0000004100 */
[----:B------:R0:W1:Y:S01]  /*22c0*/  I2F.F16 R18, R24 ;  /* 0x0000001800127306 */ /* 0x0000620000200c00 */
[----:B------:R-:W-:Y:S01]  /*22d0*/  FFMA.FTZ R25, R11, R21, R25 ;  /* 0x000000150b197223 */ /* 0x000fe20000010019 */
[----:B------:R-:W-:Y:S02]  /*22e0*/  SHF.R.U32.HI R21, RZ, 0x8, R14 ;  /* 0x00000008ff157819 */ /* 0x000fe4000001160e */
[----:B------:R-:W-:Y:S02]  /*22f0*/  LEA.HI R14, R14, 0xffffff80, RZ, 0x8 ;  /* 0xffffff800e0e7811 */ /* 0x000fe400078f40ff */
[----:B------:R-:W-:Y:S02]  /*2300*/  LOP3.LUT R21, R21, 0xff, RZ, 0xc0, !PT ;  /* 0x000000ff15157812 */ /* 0x000fe400078ec0ff */
[----:B0-----:R-:W-:Y:S02]  /*2310*/  SHF.R.U32.HI R24, RZ, 0x8, R15 ;  /* 0x00000008ff187819 */ /* 0x001fe4000001160f */
[----:B------:R-:W-:Y:S01]  /*2320*/  IADD3 R29, R21, -0x80, RZ ;  /* 0xffffff80151d7810 */ /* 0x000fe20007ffe0ff */
[----:B------:R-:W0:Y:S01]  /*2330*/  I2F.F16 R14, R14 ;  /* 0x0000000e000e7306 */ /* 0x000e220000200c00 */
[----:B------:R-:W-:Y:S01]  /*2340*/  LOP3.LUT R24, R24, 0xff, RZ, 0xc0, !PT ;  /* 0x000000ff18187812 */ /* 0x000fe200078ec0ff */
[----:B-1----:R-:W-:-:S06]  /*2350*/  HADD2.F32 R18, -RZ, R18.H0_H0 ;  /* 0x20000012ff127230 */ /* 0x002fcc0000004100 */
[----:B------:R-:W1:Y:S01]  /*2360*/  I2F.F16 R21, R29 ;  /* 0x0000001d00157306 */ /* 0x000e620000200c00 */
[----:B0-----:R-:W-:Y:S02]  /*2370*/  HADD2.F32 R14, -RZ, R14.H0_H0 ;  /* 0x2000000eff0e7230 */ /* 0x001fe40000004100 */
[----:B-1----:R-:W-:-:S05]  /*2380*/  HADD2.F32 R21, -RZ, R21.H0_H0 ;  /* 0x20000015ff157230 */ /* 0x002fca0000004100 */
[----:B------:R-:W-:-:S04]  /*2390*/  FFMA.FTZ R21, R8, R21, R25 ;  /* 0x0000001508157223 */ /* 0x000fc80000010019 */
[----:B------:R-:W-:Y:S01]  /*23a0*/  FFMA.FTZ R21, R10, R18, R21 ;  /* 0x000000120a157223 */ /* 0x000fe20000010015 */
[----:B------:R-:W-:-:S03]  /*23b0*/  LOP3.LUT R18, R15, 0xff, RZ, 0xc0, !PT ;  /* 0x000000ff0f127812 */ /* 0x000fc600078ec0ff */
[----:B------:R-:W-:Y:S01]  /*23c0*/  FFMA.FTZ R21, R12, R14, R21 ;  /* 0x0000000e0c157223 */ /* 0x000fe20000010015 */
[----:B------:R-:W-:-:S03]  /*23d0*/  IADD3 R18, R18, -0x80, RZ ;  /* 0xffffff8012127810 */ /* 0x000fc60007ffe0ff */
[----:B------:R-:W-:-:S03]  /*23e0*/  FMUL.FTZ R21, R2, R21 ;  /* 0x0000001502157220 */ /* 0x000fc60000410000 */
[----:B------:R-:W0:Y:S02]  /*23f0*/  I2F.F16 R18, R18 ;  /* 0x0000001200127306 */ /* 0x000e240000200c00 */
[----:B------:R-:W-:Y:S01]  /*2400*/  F2FP.F16.F32.PACK_AB R21, RZ, R21 ;  /* 0x00000015ff15723e */ /* 0x000fe200000000ff */
[----:B0-----:R-:W-:-:S05]  /*2410*/  HADD2.F32 R25, -RZ, R18.H0_H0 ;  /* 0x20000012ff197230 */ /* 0x001fca0000004100 */
[----:B------:R-:W-:Y:S01]  /*2420*/  FFMA.FTZ R11, R11, R25, R28 ;  /* 0x000000190b0b7223 */ /* 0x000fe2000001001c */
[----:B------:R-:W-:Y:S02]  /*2430*/  SHF.R.U32.HI R28, RZ, 0x10, R15 ;  /* 0x00000010ff1c7819 */ /* 0x000fe4000001160f */
[----:B------:R-:W-:Y:S02]  /*2440*/  IADD3 R25, R24, -0x80, RZ ;  /* 0xffffff8018197810 */ /* 0x000fe40007ffe0ff */
[----:B------:R-:W-:Y:S02]  /*2450*/  LOP3.LUT R28, R28, 0xff, RZ, 0xc0, !PT ;  /* 0x000000ff1c1c7812 */ /* 0x000fe400078ec0ff */
[----:B------:R-:W0:Y:S01]  /*2460*/  I2F.F16 R18, R25 ;  /* 0x0000001900127306 */ /* 0x000e220000200c00 */
[----:B------:R-:W-:Y:S02]  /*2470*/  LEA.HI R15, R15, 0xffffff80, RZ, 0x8 ;  /* 0xffffff800f0f7811 */ /* 0x000fe400078f40ff */
[----:B------:R-:W-:-:S05]  /*2480*/  VIADD R24, R28, 0xffffff80 ;  /* 0xffffff801c187836 */ /* 0x000fca0000000000 */
[----:B------:R-:W1:Y:S01]  /*2490*/  I2F.F16 R15, R15 ;  /* 0x0000000f000f7306 */ /* 0x000e620000200c00 */
[----:B0-----:R-:W-:-:S07]  /*24a0*/  HADD2.F32 R18, -RZ, R18.H0_H0 ;  /* 0x20000012ff127230 */ /* 0x001fce0000004100 */
[----:B------:R-:W0:Y:S01]  /*24b0*/  I2F.F16 R24, R24 ;  /* 0x0000001800187306 */ /* 0x000e220000200c00 */
[----:B------:R-:W-:Y:S01]  /*24c0*/  FFMA.FTZ R11, R8, R18, R11 ;  /* 0x00000012080b7223 */ /* 0x000fe2000001000b */
[----:B-1----:R-:W-:Y:S02]  /*24d0*/  HADD2.F32 R29, -RZ, R15.H0_H0 ;  /* 0x2000000fff1d7230 */ /* 0x002fe40000004100 */
[----:B0-----:R-:W-:-:S05]  /*24e0*/  HADD2.F32 R8, -RZ, R24.H0_H0 ;  /* 0x20000018ff087230 */ /* 0x001fca0000004100 */
[----:B------:R-:W-:Y:S01]  /*24f0*/  FFMA.FTZ R10, R10, R8, R11 ;  /* 0x000000080a0a7223 */ /* 0x000fe2000001000b */
[----:B------:R-:W-:-:S03]  /*2500*/  FFMA.FTZ R8, R12, R13, R19 ;  /* 0x0000000d0c087223 */ /* 0x000fc60000010013 */
[----:B------:R-:W-:Y:S01]  /*2510*/  FFMA.FTZ R29, R12, R29, R10 ;  /* 0x0000001d0c1d7223 */ /* 0x000fe2000001000a */
[----:B------:R-:W-:-:S03]  /*2520*/  FMUL.FTZ R8, R5, R8 ;  /* 0x0000000805087220 */ /* 0x000fc60000410000 */
[----:B------:R-:W-:Y:S02]  /*2530*/  FMUL.FTZ R29, R0, R29 ;  /* 0x0000001d001d7220 */ /* 0x000fe40000410000 */
[----:B------:R-:W-:-:S03]  /*2540*/  F2FP.F16.F32.PACK_AB R8, RZ, R8 ;  /* 0x00000008ff08723e */ /* 0x000fc600000000ff */
[----:B------:R-:W-:Y:S02]  /*2550*/  F2FP.F16.F32.PACK_AB R29, RZ, R29 ;  /* 0x0000001dff1d723e */ /* 0x000fe400000000ff */
[----:B------:R-:W-:Y:S02]  /*2560*/  PRMT R9, R9, 0x5410, R8 ;  /* 0x0000541009097816 */ /* 0x000fe40000000008 */
[----:B------:R-:W-:-:S04]  /*2570*/  PRMT R21, R21, 0x5410, R29 ;  /* 0x0000541015157816 */ /* 0x000fc8000000001d */
[----:B------:R-:W-:Y:S01]  /*2580*/  HFMA2.MMA R4, R9, 1, 1, R4 ;  /* 0x3c003c0009047835 */ /* 0x000fe20000000004 */
[----:B------:R-:W-:-:S10]  /*2590*/  HADD2 R3, R21, R3 ;  /* 0x0000000315037230 */ /* 0x000fd40000000000 */
.L_x_5173:
[----:B-----5:R0:W5:Y:S01]  /*25a0*/  LDG.E.128.CONSTANT R8, desc[UR6][R26.64] ;  /* 0x000000061a087981 */ /* 0x020162000c1e9d00 */
[----:B------:R-:W-:Y:S01]  /*25b0*/  IMAD.WIDE R24, R17, 0x8, R26 ;  /* 0x0000000811187825 */ /* 0x000fe200078e021a */
[----:B------:R-:W-:Y:S06]  /*25c0*/  @P0 BRA `(.L_x_5174) ;  /* 0x0000000800fc0947 */ /* 0x000fec0003800000 */
[----:B------:R-:W1:Y:S01]  /*25d0*/  LDS.64 R18, [UR4+0x20] ;  /* 0x00002004ff127984 */ /* 0x000e620008000a00 */
[----:B-----5:R-:W-:Y:S02]  /*25e0*/  LOP3.LUT R12, R8, 0xff, RZ, 0xc0, !PT ;  /* 0x000000ff080c7812 */ /* 0x020fe400078ec0ff */
[----:B------:R-:W-:Y:S02]  /*25f0*/  SHF.R.U32.HI R13, RZ, 0x8, R8 ;  /* 0x00000008ff0d7819 */ /* 0x000fe40000011608 */
[----:B------:R-:W-:Y:S02]  /*2600*/  IADD3 R15, R12, -0x80, RZ ;  /* 0xffffff800c0f7810 */ /* 0x000fe40007ffe0ff */
[----:B------:R-:W-:Y:S02]  /*2610*/  LOP3.LUT R13, R13, 0xff, RZ, 0xc0, !PT ;  /* 0x000000ff0d0d7812 */ /* 0x000fe400078ec0ff */
[----:B------:R-:W-:Y:S02]  /*2620*/  LOP3.LUT R12, R9, 0xff, RZ, 0xc0, !PT ;  /* 0x000000ff090c7812 */ /* 0x000fe400078ec0ff */
[----:B------:R-:W-:Y:S01]  /*2630*/  IADD3 R21, R13, -0x80, RZ ;  /* 0xffffff800d157810 */ /* 0x000fe20007ffe0ff */
[----:B------:R-:W2:Y:S01]  /*2640*/  I2F.F16 R15, R15 ;  /* 0x0000000f000f7306 */ /* 0x000ea20000200c00 */
[----:B0-----:R-:W-:Y:S01]  /*2650*/  LOP3.LUT R26, R10, 0xff, RZ, 0xc0, !PT ;  /* 0x000000ff0a1a7812 */ /* 0x001fe200078ec0ff */
[----:B------:R-:W-:-:S03]  /*2660*/  VIADD R14, R12, 0xffffff80 ;  /* 0xffffff800c0e7836 */ /* 0x000fc60000000000 */
[----:B------:R-:W-:Y:S02]  /*2670*/  IADD3 R27, R26, -0x80, RZ ;  /* 0xffffff801a1b7810 */ /* 0x000fe40007ffe0ff */
[----:B------:R-:W-:Y:S01]  /*2680*/  LOP3.LUT R26, R11, 0xff, RZ, 0xc0, !PT ;  /* 0x000000ff0b1a7812 */ /* 0x000fe200078ec0ff */
[----:B------:R-:W0:Y:S01]  /*2690*/  I2F.F16 R21, R21 ;  /* 0x0000001500157306 */ /* 0x000e220000200c00 */
[----:B--2---:R-:W-:Y:S01]  /*26a0*/  HADD2.F32 R13, -RZ, R15.H0_H0 ;  /* 0x2000000fff0d7230 */ /* 0x004fe20000004100 */
[----:B------:R-:W-:-:S06]  /*26b0*/  SHF.R.U32.HI R15, RZ, 0x8, R9 ;  /* 0x00000008ff0f7819 */ /* 0x000fcc0000011609 */
[----:B------:R-:W2:Y:S01]  /*26c0*/  I2F.F16 R14, R14 ;  /* 0x0000000e000e7306 */ /* 0x000ea20000200c00 */
[----:B0-----:R-:W-:Y:S02]  /*26d0*/  HADD2.F32 R29, -RZ, R21.H0_H0 ;  /* 0x20000015ff1d7230 */ /* 0x001fe40000004100 */
[--C-:B-1----:R-:W-:Y:S02]  /*26e0*/  HADD2.F32 R12, -RZ, R18.reuse.H0_H0 ;  /* 0x20000012ff0c7230 */ /* 0x102fe40000004100 */
[----:B------:R-:W-:-:S03]  /*26f0*/  HADD2.F32 R18, -RZ, R18.H1_H1 ;  /* 0x30000012ff127230 */ /* 0x000fc60000004100 */
[----:B------:R-:W-:Y:S02]  /*2700*/  FFMA.FTZ R28, R13, R12, RZ ;  /* 0x0000000c0d1c7223 */ /* 0x000fe400000100ff */
[----:B------:R-:W0:Y:S02]  /*2710*/  I2F.F16 R13, R27 ;  /* 0x0000001b000d7306 */ /* 0x000e240000200c00 */
[----:B------:R-:W-:Y:S01]  /*2720*/  FFMA.FTZ R21, R29, R18, R28 ;  /* 0x000000121d157223 */ /* 0x000fe2000001001c */
[----:B------:R-:W-:Y:S01]  /*2730*/  IADD3 R28, R26, -0x80, RZ ;  /* 0xffffff801a1c7810 */ /* 0x000fe20007ffe0ff */
[----:B--2---:R-:W-:Y:S01]  /*2740*/  HADD2.F32 R29, -RZ, R14.H0_H0 ;  /* 0x2000000eff1d7230 */ /* 0x004fe20000004100 */
[----:B------:R-:W-:-:S03]  /*2750*/  LOP3.LUT R26, R15, 0xff, RZ, 0xc0, !PT ;  /* 0x000000ff0f1a7812 */ /* 0x000fc600078ec0ff */
[----:B------:R-:W1:Y:S01]  /*2760*/  I2F.F16 R15, R28 ;  /* 0x0000001c000f7306 */ /* 0x000e620000200c00 */
[----:B------:R-:W-:Y:S01]  /*2770*/  FFMA.FTZ R14, R12, R29, RZ ;  /* 0x0000001d0c0e7223 */ /* 0x000fe200000100ff */
[----:B------:R-:W-:Y:S02]  /*2780*/  VIADD R26, R26, 0xffffff80 ;  /* 0xffffff801a1a7836 */ /* 0x000fe40000000000 */
[----:B0-----:R-:W-:-:S04]  /*2790*/  HADD2.F32 R13, -RZ, R13.H0_H0 ;  /* 0x2000000dff0d7230 */ /* 0x001fc80000004100 */
[----:B------:R-:W0:Y:S01]  /*27a0*/  I2F.F16 R26, R26 ;  /* 0x0000001a001a7306 */ /* 0x000e220000200c00 */
[----:B------:R-:W-:Y:S01]  /*27b0*/  FFMA.FTZ R29, R12, R13, RZ ;  /* 0x0000000d0c1d7223 */ /* 0x000fe200000100ff */
[----:B-1----:R-:W-:-:S05]  /*27c0*/  HADD2.F32 R15, -RZ, R15.H0_H0 ;  /* 0x2000000fff0f7230 */ /* 0x002fca0000004100 */
[----:B------:R-:W-:Y:S01]  /*27d0*/  FFMA.FTZ R28, R12, R15, RZ ;  /* 0x0000000f0c1c7223 */ /* 0x000fe200000100ff */
[----:B0-----:R-:W-:-:S05]  /*27e0*/  HADD2.F32 R27, -RZ, R26.H0_H0 ;  /* 0x2000001aff1b7230 */ /* 0x001fca0000004100 */
[----:B------:R-:W-:Y:S02]  /*27f0*/  FFMA.FTZ R27, R18, R27, R14 ;  /* 0x0000001b121b7223 */ /* 0x000fe4000001000e */
[----:B------:R-:W2:Y:S01]  /*2800*/  LDG.E.128.CONSTANT R12, desc[UR6][R22.64] ;  /* 0x00000006160c7981 */ /* 0x000ea2000c1e9d00 */
        /* <DEDUP_REMOVED lines=12> */
[----:B------:R-:W-:Y:S01]  /*28d0*/  SHF.R.U32.HI R28, RZ, 0x10, R8 ;  /* 0x00000010ff1c7819 */ /* 0x000fe20000011608 */
[----:B------:R-:W-:Y:S01]  /*28e0*/  HADD2.F32 R29, -RZ, R19.H0_H0 ;  /* 0x20000013ff1d7230 */ /* 0x000fe20000004100 */
[----:B------:R-:W-:Y:S02]  /*28f0*/  LEA.HI R8, R8, 0xffffff80, RZ, 0x8 ;  /* 0xffffff8008087811 */ /* 0x000fe400078f40ff */
[----:B------:R-:W-:-:S04]  /*2900*/  LOP3.LUT R28, R28, 0xff, RZ, 0xc0, !PT ;  /* 0x000000ff1c1c7812 */ /* 0x000fc800078ec0ff */
[----:B------:R-:W-:Y:S01]  /*2910*/  I2F.F16 R8, R8 ;  /* 0x0000000800087306 */ /* 0x000fe20000200c00 */
[----:B------:R-:W-:-:S07]  /*2920*/  VIADD R28, R28, 0xffffff80 ;  /* 0xffffff801c1c7836 */ /* 0x000fce0000000000 */
        /* <DEDUP_REMOVED lines=15> */
[----:B------:R-:W-:Y:S02]  /*2a20*/  SHF.R.U32.HI R28, RZ, 0x10, R11 ;  /* 0x00000010ff1c7819 */ /* 0x000fe4000001160b */
[----:B------:R-:W-:Y:S02]  /*2a30*/  LEA.HI R11, R11, 0xffffff80, RZ, 0x8 ;  /* 0xffffff800b0b7811 */ /* 0x000fe400078f40ff */
[----:B------:R-:W-:-:S05]  /*2a40*/  LOP3.LUT R28, R28, 0xff, RZ, 0xc0, !PT ;  /* 0x000000ff1c1c7812 */ /* 0x000fca00078ec0ff */
[----:B------:R-:W-:-:S06]  /*2a50*/  VIADD R28, R28, 0xffffff80 ;  /* 0xffffff801c1c7836 */ /* 0x000fcc0000000000 */
[----:B------:R-:W0:Y:S02]  /*2a60*/  I2F.F16 R28, R28 ;  /* 0x0000001c001c7306 */ /* 0x000e240000200c00 */
[----:B0-----:R-:W-:-:S05]  /*2a70*/  HADD2.F32 R28, -RZ, R28.H0_H0 ;  /* 0x2000001cff1c7230 */ /* 0x001fca0000004100 */
[----:B------:R-:W-:Y:S01]  /*2a80*/  FFMA.FTZ R18, R29, R28, R18 ;  /* 0x0000001c1d127223 */ /* 0x000fe20000010012 */
[----:B------:R-:W-:Y:S01]  /*2a90*/  HADD2.F32 R28, -RZ, R19.H1_H1 ;  /* 0x30000013ff1c7230 */ /* 0x000fe20000004100 */
[----:B------:R-:W-:Y:S01]  /*2aa0*/  LEA.HI R29, R10, 0xffffff80, RZ, 0x8 ;  /* 0xffffff800a1d7811 */ /* 0x000fe200078f40ff */
[----:B------:R-:W-:Y:S01]  /*2ab0*/  HADD2.F32 R19, -RZ, R8.H0_H0 ;  /* 0x20000008ff137230 */ /* 0x000fe20000004100 */
[----:B------:R-:W0:Y:S04]  /*2ac0*/  I2F.F16 R10, R11 ;  /* 0x0000000b000a7306 */ /* 0x000e280000200c00 */
[----:B------:R-:W-:Y:S01]  /*2ad0*/  FFMA.FTZ R21, R19, R28, R21 ;  /* 0x0000001c13157223 */ /* 0x000fe20000010015 */
[----:B------:R-:W-:-:S03]  /*2ae0*/  LEA.HI R19, R9, 0xffffff80, RZ, 0x8 ;  /* 0xffffff8009137811 */ /* 0x000fc600078f40ff */
[----:B------:R-:W1:Y:S01]  /*2af0*/  I2F.F16 R29, R29 ;  /* 0x0000001d001d7306 */ /* 0x000e620000200c00 */
[----:B0-----:R-:W-:-:S07]  /*2b00*/  HADD2.F32 R10, -RZ, R10.H0_H0 ;  /* 0x2000000aff0a7230 */ /* 0x001fce0000004100 */
[----:B------:R1:W0:Y:S01]  /*2b10*/  I2F.F16 R9, R19 ;  /* 0x0000001300097306 */ /* 0x0002220000200c00 */
[----:B------:R-:W-:Y:S01]  /*2b20*/  FFMA.FTZ R18, R28, R10, R18 ;  /* 0x0000000a1c127223 */ /* 0x000fe20000010012 */
[----:B-1----:R-:W-:-:S05]  /*2b30*/  HADD2.F32 R19, -RZ, R29.H0_H0 ;  /* 0x2000001dff137230 */ /* 0x002fca0000004100 */
[----:B------:R-:W-:Y:S01]  /*2b40*/  FFMA.FTZ R26, R28, R19, R26 ;  /* 0x000000131c1a7223 */ /* 0x000fe2000001001a */
[----:B0-----:R-:W-:-:S05]  /*2b50*/  HADD2.F32 R9, -RZ, R9.H0_H0 ;  /* 0x20000009ff097230 */ /* 0x001fca0000004100 */
[----:B------:R-:W-:Y:S02]  /*2b60*/  FFMA.FTZ R27, R28, R9, R27 ;  /* 0x000000091c1b7223 */ /* 0x000fe4000001001b */
        /* <DEDUP_REMOVED lines=23> */
[----:B0-----:R-:W-:-:S05]  /*2ce0*/  HADD2.F32 R28, -RZ, R28.H0_H0 ;  /* 0x2000001cff1c7230 */ /* 0x001fca0000004100 */
[----:B------:R-:W-:-:S04]  /*2cf0*/  FFMA.FTZ R19, R28, R10, R19 ;  /* 0x0000000a1c137223 */ /* 0x000fc80000010013 */
[----:B------:R-:W-:Y:S01]  /*2d00*/  FFMA.FTZ R9, R9, R12, R19 ;  /* 0x0000000c09097223 */ /* 0x000fe20000010013 */
[----:B------:R-:W-:-:S03]  /*2d10*/  LOP3.LUT R19, R13, 0xff, RZ, 0xc0, !PT ;  /* 0x000000ff0d137812 */ /* 0x000fc600078ec0ff */
[----:B------:R-:W-:Y:S01]  /*2d20*/  FMUL.FTZ R9, R6, R9 ;  /* 0x0000000906097220 */ /* 0x000fe20000410000 */
[----:B------:R-:W-:Y:S02]  /*2d30*/  IADD3 R21, R19, -0x80, RZ ;  /* 0xffffff8013157810 */ /* 0x000fe40007ffe0ff */
[----:B------:R-:W-:Y:S02]  /*2d40*/  SHF.R.U32.HI R19, RZ, 0x8, R13 ;  /* 0x00000008ff137819 */ /* 0x000fe4000001160d */
[----:B------:R-:W-:Y:S02]  /*2d50*/  F2FP.F16.F32.PACK_AB R9, RZ, R9 ;  /* 0x00000009ff09723e */ /* 0x000fe400000000ff */
[----:B------:R-:W0:Y:S01]  /*2d60*/  I2F.F16 R21, R21 ;  /* 0x0000001500157306 */ /* 0x000e220000200c00 */
[----:B------:R-:W-:Y:S01]  /*2d70*/  LOP3.LUT R19, R19, 0xff, RZ, 0xc0, !PT ;  /* 0x000000ff13137812 */ /* 0x000fe200078ec0ff */
[----:B0-----:R-:W-:-:S05]  /*2d80*/  HADD2.F32 R28, -RZ, R21.H0_H0 ;  /* 0x20000015ff1c7230 */ /* 0x001fca0000004100 */
[----:B------:R-:W-:Y:S01]  /*2d90*/  FFMA.FTZ R27, R11, R28, R27 ;  /* 0x0000001c0b1b7223 */ /* 0x000fe2000001001b */
        /* <DEDUP_REMOVED lines=33> */
[----:B------:R-:W-:-:S03]  /*2fb0*/  LOP3.LUT R28, R15, 0xff, RZ, 0xc0, !PT ;  /* 0x000000ff0f1c7812 */ /* 0x000fc600078ec0ff */
[----:B------:R-:W-:Y:S01]  /*2fc0*/  FFMA.FTZ R21, R12, R14, R21 ;  /* 0x0000000e0c157223 */ /* 0x000fe20000010015 */
[----:B------:R-:W-:-:S03]  /*2fd0*/  IADD3 R28, R28, -0x80, RZ ;  /* 0xffffff801c1c7810 */ /* 0x000fc60007ffe0ff */
[----:B------:R-:W-:Y:S01]  /*2fe0*/  FMUL.FTZ R21, R2, R21 ;  /* 0x0000001502157220 */ /* 0x000fe20000410000 */
[----:B------:R-:W0:Y:S04]  /*2ff0*/  I2F.F16 R26, R28 ;  /* 0x0000001c001a7306 */ /* 0x000e280000200c00 */
[----:B------:R-:W-:Y:S01]  /*3000*/  F2FP.F16.F32.PACK_AB R21, RZ, R21 ;  /* 0x00000015ff15723e */ /* 0x000fe200000000ff */
[----:B0-----:R-:W-:-:S05]  /*3010*/  HADD2.F32 R26, -RZ, R26.H0_H0 ;  /* 0x2000001aff1a7230 */ /* 0x001fca0000004100 */
[----:B------:R-:W-:Y:S01]  /*3020*/  FFMA.FTZ R11, R11, R26, R18 ;  /* 0x0000001a0b0b7223 */ /* 0x000fe20000010012 */
[--C-:B------:R-:W-:Y:S02]  /*3030*/  SHF.R.U32.HI R18, RZ, 0x8, R15.reuse ;  /* 0x00000008ff127819 */ /* 0x100fe4000001160f */
[----:B------:R-:W-:Y:S02]  /*3040*/  SHF.R.U32.HI R26, RZ, 0x10, R15 ;  /* 0x00000010ff1a7819 */ /* 0x000fe4000001160f */
[----:B------:R-:W-:Y:S02]  /*3050*/  LOP3.LUT R18, R18, 0xff, RZ, 0xc0, !PT ;  /* 0x000000ff12127812 */ /* 0x000fe400078ec0ff */
[----:B------:R-:W-:Y:S02]  /*3060*/  LOP3.LUT R26, R26, 0xff, RZ, 0xc0, !PT ;  /* 0x000000ff1a1a7812 */ /* 0x000fe400078ec0ff */
[----:B------:R-:W-:Y:S02]  /*3070*/  IADD3 R18, R18, -0x80, RZ ;  /* 0xffffff8012127810 */ /* 0x000fe40007ffe0ff */
[----:B------:R-:W-:Y:S01]  /*3080*/  LEA.HI R15, R15, 0xffffff80, RZ, 0x8 ;  /* 0xffffff800f0f7811 */ /* 0x000fe200078f40ff */
[----:B------:R-:W-:-:S03]  /*3090*/  VIADD R26, R26, 0xffffff80 ;  /* 0xffffff801a1a7836 */ /* 0x000fc60000000000 */
[----:B------:R-:W0:Y:S08]  /*30a0*/  I2F.F16 R18, R18 ;  /* 0x0000001200127306 */ /* 0x000e300000200c00 */
[----:B------:R-:W1:Y:S01]  /*30b0*/  I2F.F16 R26, R26 ;  /* 0x0000001a001a7306 */ /* 0x000e620000200c00 */
[----:B0-----:R-:W-:-:S07]  /*30c0*/  HADD2.F32 R27, -RZ, R18.H0_H0 ;  /* 0x20000012ff1b7230 */ /* 0x001fce0000004100 */
[----:B------:R-:W0:Y:S01]  /*30d0*/  I2F.F16 R15, R15 ;  /* 0x0000000f000f7306 */ /* 0x000e220000200c00 */
[----:B------:R-:W-:Y:S01]  /*30e0*/  FFMA.FTZ R11, R8, R27, R11 ;  /* 0x0000001b080b7223 */ /* 0x000fe2000001000b */
[----:B-1----:R-:W-:-:S05]  /*30f0*/  HADD2.F32 R8, -RZ, R26.H0_H0 ;  /* 0x2000001aff087230 */ /* 0x002fca0000004100 */
[----:B------:R-:W-:Y:S01]  /*3100*/  FFMA.FTZ R10, R10, R8, R11 ;  /* 0x000000080a0a7223 */ /* 0x000fe2000001000b */
        /* <DEDUP_REMOVED lines=11> */
.L_x_5174:
[----:B-----5:R1:W5:Y:S01]  /*31c0*/  LDG.E.128.CONSTANT R8, desc[UR6][R24.64] ;  /* 0x0000000618087981 */ /* 0x020362000c1e9d00 */
[----:B------:R-:W-:Y:S01]  /*31d0*/  UIADD3 UR5, UR4, 0x40, URZ ;  /* 0x0000004004057890 */ /* 0x000fe2000fffe03f */
[----:B------:R-:W-:Y:S01]  /*31e0*/  IMAD.WIDE R22, R17, 0x8, R22 ;  /* 0x0000000811167825 */ /* 0x000fe200078e0216 */
[----:B------:R-:W-:Y:S10]  /*31f0*/  @P0 BRA `(.L_x_5175) ;  /* 0x0000000800fc0947 */ /* 0x000ff40003800000 */
[----:B------:R-:W2:Y:S01]  /*3200*/  LDS.64 R18, [UR4+0x30] ;  /* 0x00003004ff127984 */ /* 0x000ea20008000a00 */
[----:B-----5:R-:W-:Y:S02]  /*3210*/  LOP3.LUT R12, R8, 0xff, RZ, 0xc0, !PT ;  /* 0x000000ff080c7812 */ /* 0x020fe400078ec0ff */
[----:B------:R-:W-:Y:S02]  /*3220*/  SHF.R.U32.HI R13, RZ, 0x8, R8 ;  /* 0x00000008ff0d7819 */ /* 0x000fe40000011608 */
[----:B------:R-:W-:Y:S02]  /*3230*/  IADD3 R15, R12, -0x80, RZ ;  /* 0xffffff800c0f7810 */ /* 0x000fe40007ffe0ff */
[----:B------:R-:W-:Y:S02]  /*3240*/  LOP3.LUT R13, R13, 0xff, RZ, 0xc0, !PT ;  /* 0x000000ff0d0d7812 */ /* 0x000fe400078ec0ff */
[----:B------:R-:W-:Y:S02]  /*3250*/  LOP3.LUT R12, R9, 0xff, RZ, 0xc0, !PT ;  /* 0x000000ff090c7812 */ /* 0x000fe400078ec0ff */
[----:B------:R-:W-:Y:S01]  /*3260*/  IADD3 R21, R13, -0x80, RZ ;  /* 0xffffff800d157810 */ /* 0x000fe20007ffe0ff */
[----:B------:R-:W3:Y:S01]  /*3270*/  I2F.F16 R15, R15 ;  /* 0x0000000f000f7306 */ /* 0x000ee20000200c00 */
[----:B0-----:R-:W-:Y:S01]  /*3280*/  LOP3.LUT R26, R10, 0xff, RZ, 0xc0, !PT ;  /* 0x000000ff0a1a7812 */ /* 0x001fe200078ec0ff */
[----:B------:R-:W-:-:S03]  /*3290*/  VIADD R14, R12, 0xffffff80 ;  /* 0xffffff800c0e7836 */ /* 0x000fc60000000000 */
[----:B------:R-:W-:Y:S02]  /*32a0*/  IADD3 R27, R26, -0x80, RZ ;  /* 0xffffff801a1b7810 */ /* 0x000fe40007ffe0ff */
[----:B------:R-:W-:Y:S01]  /*32b0*/  LOP3.LUT R26, R11, 0xff, RZ, 0xc0, !PT ;  /* 0x000000ff0b1a7812 */ /* 0x000fe200078ec0ff */
[----:B------:R-:W0:Y:S01]  /*32c0*/  I2F.F16 R21, R21 ;  /* 0x0000001500157306 */ /* 0x000e220000200c00 */
[----:B---3--:R-:W-:Y:S01]  /*32d0*/  HADD2.F32 R13, -RZ, R15.H0_H0 ;  /* 0x2000000fff0d7230 */ /* 0x008fe20000004100 */
[----:B------:R-:W-:-:S06]  /*32e0*/  SHF.R.U32.HI R15, RZ, 0x8, R9 ;  /* 0x00000008ff0f7819 */ /* 0x000fcc0000011609 */
[----:B------:R-:W3:Y:S01]  /*32f0*/  I2F.F16 R14, R14 ;  /* 0x0000000e000e7306 */ /* 0x000ee20000200c00 */
[----:B0-----:R-:W-:Y:S02]  /*3300*/  HADD2.F32 R29, -RZ, R21.H0_H0 ;  /* 0x20000015ff1d7230 */ /* 0x001fe40000004100 */
[--C-:B--2---:R-:W-:Y:S02]  /*3310*/  HADD2.F32 R12, -RZ, R18.reuse.H0_H0 ;  /* 0x20000012ff0c7230 */ /* 0x104fe40000004100 */
[----:B------:R-:W-:-:S03]  /*3320*/  HADD2.F32 R18, -RZ, R18.H1_H1 ;  /* 0x30000012ff127230 */ /* 0x000fc60000004100 */
[----:B------:R-:W-:Y:S02]  /*3330*/  FFMA.FTZ R28, R13, R12, RZ ;  /* 0x0000000c0d1c7223 */ /* 0x000fe400000100ff */
[----:B------:R-:W0:Y:S02]  /*3340*/  I2F.F16 R13, R27 ;  /* 0x0000001b000d7306 */ /* 0x000e240000200c00 */
[----:B------:R-:W-:Y:S01]  /*3350*/  FFMA.FTZ R21, R29, R18, R28 ;  /* 0x000000121d157223 */ /* 0x000fe2000001001c */
[----:B------:R-:W-:Y:S01]  /*3360*/  IADD3 R28, R26, -0x80, RZ ;  /* 0xffffff801a1c7810 */ /* 0x000fe20007ffe0ff */
[----:B---3--:R-:W-:Y:S01]  /*3370*/  HADD2.F32 R29, -RZ, R14.H0_H0 ;  /* 0x2000000eff1d7230 */ /* 0x008fe20000004100 */
[----:B------:R-:W-:-:S03]  /*3380*/  LOP3.LUT R26, R15, 0xff, RZ, 0xc0, !PT ;  /* 0x000000ff0f1a7812 */ /* 0x000fc600078ec0ff */
[----:B------:R-:W2:Y:S01]  /*3390*/  I2F.F16 R15, R28 ;  /* 0x0000001c000f7306 */ /* 0x000ea20000200c00 */
[----:B------:R-:W-:Y:S01]  /*33a0*/  FFMA.FTZ R14, R12, R29, RZ ;  /* 0x0000001d0c0e7223 */ /* 0x000fe200000100ff */
[----:B------:R-:W-:Y:S02]  /*33b0*/  VIADD R26, R26, 0xffffff80 ;  /* 0xffffff801a1a7836 */ /* 0x000fe40000000000 */
[----:B0-----:R-:W-:-:S04]  /*33c0*/  HADD2.F32 R13, -RZ, R13.H0_H0 ;  /* 0x2000000dff0d7230 */ /* 0x001fc80000004100 */
[----:B------:R-:W0:Y:S01]  /*33d0*/  I2F.F16 R26, R26 ;  /* 0x0000001a001a7306 */ /* 0x000e220000200c00 */
[----:B------:R-:W-:Y:S01]  /*33e0*/  FFMA.FTZ R29, R12, R13, RZ ;  /* 0x0000000d0c1d7223 */ /* 0x000fe200000100ff */
[----:B--2---:R-:W-:-:S05]  /*33f0*/  HADD2.F32 R15, -RZ, R15.H0_H0 ;  /* 0x2000000fff0f7230 */ /* 0x004fca0000004100 */
        /* <DEDUP_REMOVED lines=50> */
[----:B------:R-:W3:Y:S01]  /*3720*/  I2F.F16 R29, R29 ;  /* 0x0000001d001d7306 */ /* 0x000ee20000200c00 */
[----:B0-----:R-:W-:-:S07]  /*3730*/  HADD2.F32 R10, -RZ, R10.H0_H0 ;  /* 0x2000000aff0a7230 */ /* 0x001fce0000004100 */
[----:B------:R3:W0:Y:S01]  /*3740*/  I2F.F16 R9, R19 ;  /* 0x0000001300097306 */ /* 0x0006220000200c00 */
[----:B------:R-:W-:Y:S01]  /*3750*/  FFMA.FTZ R18, R28, R10, R18 ;  /* 0x0000000a1c127223 */ /* 0x000fe20000010012 */
[----:B---3--:R-:W-:-:S05]  /*3760*/  HADD2.F32 R19, -RZ, R29.H0_H0 ;  /* 0x2000001dff137230 */ /* 0x008fca0000004100 */
        /* <DEDUP_REMOVED lines=47> */
[----:B------:R-:W2:Y:S01]  /*3a60*/  I2F.F16 R21, R27 ;  /* 0x0000001b00157306 */ /* 0x000ea20000200c00 */
[----:B0-----:R-:W-:Y:S02]  /*3a70*/  HADD2.F32 R13, -RZ, R13.H0_H0 ;  /* 0x2000000dff0d7230 */ /* 0x001fe40000004100 */
[----:B--2---:R-:W-:-:S05]  /*3a80*/  HADD2.F32 R21, -RZ, R21.H0_H0 ;  /* 0x20000015ff157230 */ /* 0x004fca0000004100 */
        /* <DEDUP_REMOVED lines=37> */
[----:B------:R-:W2:Y:S01]  /*3ce0*/  I2F.F16 R26, R26 ;  /* 0x0000001a001a7306 */ /* 0x000ea20000200c00 */
[----:B0-----:R-:W-:-:S07]  /*3cf0*/  HADD2.F32 R27, -RZ, R18.H0_H0 ;  /* 0x20000012ff1b7230 */ /* 0x001fce0000004100 */
[----:B------:R-:W0:Y:S01]  /*3d00*/  I2F.F16 R15, R15 ;  /* 0x0000000f000f7306 */ /* 0x000e220000200c00 */
[----:B------:R-:W-:Y:S01]  /*3d10*/  FFMA.FTZ R11, R8, R27, R11 ;  /* 0x0000001b080b7223 */ /* 0x000fe2000001000b */
[----:B--2---:R-:W-:-:S05]  /*3d20*/  HADD2.F32 R8, -RZ, R26.H0_H0 ;  /* 0x2000001aff087230 */ /* 0x004fca0000004100 */
        /* <DEDUP_REMOVED lines=12> */
.L_x_5175:
[----:B------:R-:W-:Y:S01]  /*3df0*/  IADD3 R7, R7, 0x20, RZ ;  /* 0x0000002007077810 */ /* 0x000fe20007ffe0ff */
[----:B------:R-:W-:Y:S01]  /*3e00*/  IMAD.WIDE R22, R17, 0x8, R22 ;  /* 0x0000000811167825 */ /* 0x000fe200078e0216 */
[----:B------:R-:W-:Y:S02]  /*3e10*/  UMOV UR4, UR5 ;  /* 0x0000000500047c82 */ /* 0x000fe40008000000 */
[----:B------:R-:W-:Y:S01]  /*3e20*/  ISETP.GE.AND P2, PT, R7, UR9, PT ;  /* 0x0000000907007c0c */ /* 0x000fe2000bf46270 */
[----:B-1----:R-:W-:Y:S01]  /*3e30*/  IMAD.WIDE R24, R17, 0x8, R24 ;  /* 0x0000000811187825 */ /* 0x002fe200078e0218 */
[----:B------:R-:W-:Y:S02]  /*3e40*/  ISETP.LT.AND P3, PT, R7, R20, PT ;  /* 0x000000140700720c */ /* 0x000fe40003f61270 */
[----:B-----5:R-:W-:Y:S01]  /*3e50*/  MOV R8, R22 ;  /* 0x0000001600087202 */ /* 0x020fe20000000f00 */
[----:B------:R-:W-:Y:S01]  /*3e60*/  IMAD.MOV.U32 R9, RZ, RZ, R23 ;  /* 0x000000ffff097224 */ /* 0x000fe200078e0017 */
[----:B------:R-:W-:-:S02]  /*3e70*/  MOV R22, R24 ;  /* 0x0000001800167202 */ /* 0x000fc40000000f00 */
[----:B------:R-:W-:-:S07]  /*3e80*/  MOV R23, R25 ;  /* 0x0000001900177202 */ /* 0x000fce0000000f00 */
[----:B------:R-:W-:Y:S05]  /*3e90*/  @!P2 BRA P3, `(.L_x_5176) ;  /* 0xffffffcc009ca947 */ /* 0x000fea000183ffff */
.L_x_5171:
[----:B------:R-:W-:Y:S05]  /*3ea0*/  @P1 EXIT ;  /* 0x000000000000194d */ /* 0x000fea0003800000 */
[----:B------:R-:W1:Y:S01]  /*3eb0*/  LDC.64 R6, c[0x0][0x230] ;  /* 0x00008c00ff067b82 */ /* 0x000e620000000a00 */
[----:B------:R-:W-:-:S04]  /*3ec0*/  IMAD R9, R17, UR8, R16 ;  /* 0x0000000811097c24 */ /* 0x000fc8000f8e0210 */
[----:B-1----:R-:W-:-:S05]  /*3ed0*/  IMAD.WIDE R8, R9, 0x2, R6 ;  /* 0x0000000209087825 */ /* 0x002fca00078e0206 */
[----:B------:R1:W-:Y:S01]  /*3ee0*/  ATOM.E.ADD.F16x2.RN.STRONG.GPU P0, RZ, desc[UR6][R8.64], R4 ;  /* 0x0000000408ff79a2 */ /* 0x0003e2000810e1c6 */
[----:B------:R-:W-:Y:S04]  /*3ef0*/  BSSY B0, `(.L_x_5177) ;  /* 0x0000010000007945 */ /* 0x000fe80003800000 */
[----:B-1----:R-:W-:Y:S05]  /*3f00*/  @P0 BRA `(.L_x_5178) ;  /* 0x0000000000380947 */ /* 0x002fea0003800000 */
[----:B------:R-:W1:Y:S02]  /*3f10*/  QSPC.E.S P0, RZ, [R8] ;  /* 0x0000000008ff73aa */ /* 0x000e640000000500 */
[----:B-1----:R-:W-:Y:S05]  /*3f20*/  @!P0 BRA `(.L_x_5179) ;  /* 0x0000000000248947 */ /* 0x002fea0003800000 */
[----:B------:R-:W-:-:S05]  /*3f30*/  IMAD.MOV.U32 R6, RZ, RZ, R8 ;  /* 0x000000ffff067224 */ /* 0x000fca00078e0008 */
[----:B------:R-:W-:Y:S02]  /*3f40*/  MOV R6, R6 ;  /* 0x0000000600067202 */ /* 0x000fe40000000f00 */
[----:B------:R-:W-:-:S07]  /*3f50*/  MOV R7, R4 ;  /* 0x0000000400077202 */ /* 0x000fce0000000f00 */
.L_x_5180:
[----:B------:R-:W1:Y:S02]  /*3f60*/  LDS R4, [R6] ;  /* 0x0000000006047984 */ /* 0x000e640000000800 */
[----:B-1----:R-:W-:-:S10]  /*3f70*/  HFMA2.MMA R5, R4, 1, 1, R7 ;  /* 0x3c003c0004057835 */ /* 0x002fd40000000007 */
[----:B------:R-:W1:Y:S02]  /*3f80*/  ATOMS.CAST.SPIN R5, [R6], R4, R5 ;  /* 0x000000040605738d */ /* 0x000e640001800005 */
[----:B-1----:R-:W-:-:S13]  /*3f90*/  ISETP.EQ.U32.AND P0, PT, R5, 0x1, PT ;  /* 0x000000010500780c */ /* 0x002fda0003f02070 */
[----:B------:R-:W-:Y:S05]  /*3fa0*/  @!P0 BRA `(.L_x_5180) ;  /* 0xfffffffc00ec8947 */ /* 0x000fea000383ffff */
[----:B------:R-:W-:Y:S05]  /*3fb0*/  BRA `(.L_x_5178) ;  /* 0x00000000000c7947 */ /* 0x000fea0003800000 */
.L_x_5179:
[----:B------:R-:W2:Y:S02]  /*3fc0*/  LD.E R0, desc[UR6][R8.64] ;  /* 0x0000000608007980 */ /* 0x000ea4000c101900 */
[----:B--2---:R-:W-:-:S05]  /*3fd0*/  IADD3 R5, R4, R0, RZ ;  /* 0x0000000004057210 */ /* 0x004fca0007ffe0ff */
[----:B------:R1:W-:Y:S02]  /*3fe0*/  ST.E desc[UR6][R8.64], R5 ;  /* 0x0000000508007985 */ /* 0x0003e4000c101906 */
.L_x_5178:
[----:B------:R-:W-:Y:S05]  /*3ff0*/  BSYNC B0 ;  /* 0x0000000000007941 */ /* 0x000fea0003800000 */
.L_x_5177:
[----:B------:R2:W-:Y:S02]  /*4000*/  ATOM.E.ADD.F16x2.RN.STRONG.GPU P0, RZ, desc[UR6][R8.64+0x4], R3 ;  /* 0x0000040308ff79a2 */ /* 0x0005e4000810e1c6 */
[----:B--2---:R-:W-:Y:S05]  /*4010*/  @P0 EXIT ;  /* 0x000000000000094d */ /* 0x004fea0003800000 */
[----:B------:R-:W2:Y:S02]  /*4020*/  QSPC.E.S P0, RZ, [R8+0x4] ;  /* 0x0000040008ff73aa */ /* 0x000ea40000000500 */
[----:B--2---:R-:W-:Y:S05]  /*4030*/  @!P0 BRA `(.L_x_5181) ;  /* 0x0000000000248947 */ /* 0x004fea0003800000 */
[----:B------:R-:W-:-:S05]  /*4040*/  IMAD.MOV.U32 R4, RZ, RZ, R8 ;  /* 0x000000ffff047224 */ /* 0x000fca00078e0008 */
[----:B------:R-:W-:Y:S02]  /*4050*/  MOV R4, R4 ;  /* 0x0000000400047202 */ /* 0x000fe40000000f00 */
[----:B-1----:R-:W-:-:S07]  /*4060*/  MOV R5, R3 ;  /* 0x0000000300057202 */ /* 0x002fce0000000f00 */
.L_x_5182:
[----:B------:R-:W1:Y:S02]  /*4070*/  LDS R2, [R4+0x4] ;  /* 0x0000040004027984 */ /* 0x000e640000000800 */
[----:B-1----:R-:W-:-:S06]  /*4080*/  HADD2 R3, R2, R5 ;  /* 0x0000000502037230 */ /* 0x002fcc0000000000 */
[----:B------:R-:W1:Y:S02]  /*4090*/  ATOMS.CAST.SPIN R3, [R4+0x4], R2, R3 ;  /* 0x000004020403738d */ /* 0x000e640001800003 */
[----:B-1----:R-:W-:-:S13]  /*40a0*/  ISETP.EQ.U32.AND P0, PT, R3, 0x1, PT ;  /* 0x000000010300780c */ /* 0x002fda0003f02070 */
[----:B------:R-:W-:Y:S05]  /*40b0*/  @!P0 BRA `(.L_x_5182) ;  /* 0xfffffffc00ec8947 */ /* 0x000fea000383ffff */
[----:B------:R-:W-:Y:S05]  /*40c0*/  EXIT ;  /* 0x000000000000794d */ /* 0x000fea0003800000 */
.L_x_5181:
[----:B------:R-:W2:Y:S02]  /*40d0*/  LD.E R0, desc[UR6][R8.64+0x4] ;  /* 0x0000040608007980 */ /* 0x000ea4000c101900 */
[----:B--2---:R-:W-:-:S05]  /*40e0*/  IADD3 R3, R3, R0, RZ ;  /* 0x0000000003037210 */ /* 0x004fca0007ffe0ff */
[----:B------:R-:W-:Y:S01]  /*40f0*/  ST.E desc[UR6][R8.64+0x4], R3 ;  /* 0x0000040308007985 */ /* 0x000fe2000c101906 */
[----:B------:R-:W-:Y:S05]  /*4100*/  EXIT ;  /* 0x000000000000794d */ /* 0x000fea0003800000 */
.L_x_5183:
        /* <DEDUP_REMOVED lines=15> */
.L_x_5271:


//--------------------- .nv.shared._Z23gemm_half_q_half_kernelILi4ELi190ELb1ELb0ELi64EEvPK6__halfPKjS4_S2_PS0_iiiiPKtS7_iiiiiibS2_i --------------------------
	.section	.nv.shared._Z23gemm_half_q_half_kernelILi4ELi190ELb1ELb0ELi64EEvPK6__halfPKjS4_S2_PS0_iiiiPKtS7_iiiiiibS2_i,"aw",@nobits
	.sectionflags	@""
	.align	2
.nv.shared._Z23gemm_half_q_half_kernelILi4ELi190ELb1ELb0ELi64EEvPK6__halfPKjS4_S2_PS0_iiiiPKtS7_iiiiiibS2_i:
	.zero		1536


//--------------------- .nv.shared.reserved.0     --------------------------
	.section	.nv.shared.reserved.0,"aw",@nobits
	.weak		__nv_reservedSMEM_offset_0_alias
	.size		__nv_reservedSMEM_offset_0_alias, 0, 0
	.other		__nv_reservedSMEM_offset_0_alias,@"STO_CUDA_RESERVED_SHARED STV_DEFAULT"
__nv_reservedSMEM_offset_0_alias:
	.zero		0


//--------------------- .nv.global                --------------------------
	.section	.nv.global,"aw",@nobits
.nv.global:
	.type		_ZN46_INTERNAL_4d3478bf_15_unit_exl2_2b_cu_fb7ad25d4cuda3std3__48in_placeE,@object
	.size		_ZN46_INTERNAL_4d3478bf_15_unit_exl2_2b_cu_fb7ad25d4cuda3std3__48in_placeE,(_ZN46_INTERNAL_4d3478bf_15_unit_exl2_2b_cu_fb7ad25d4cuda3std6ranges3__45__cpo8distanceE - _ZN46_INTERNAL_4d3478bf_15_unit_exl2_2b_cu_fb7ad25d4cuda3std3__48in_placeE)
_ZN46_INTERNAL_4d3478bf_15_unit_exl2_2b_cu_fb7ad25d4cuda3std3__48in_placeE:
	.zero		1
	.type		_ZN46_INTERNAL_4d3478bf_15_unit_exl2_2b_cu_fb7ad25d4cuda3std6ranges3__45__cpo8distanceE,@object
	.size		_ZN46_INTERNAL_4d3478bf_15_unit_exl2_2b_cu_fb7ad25d4cuda3std6ranges3__45__cpo8distanceE,(_ZN46_INTERNAL_4d3478bf_15_unit_exl2_2b_cu_fb7ad25d4cuda3std3__45__cpo6cbeginE - _ZN46_INTERNAL_4d3478bf_15_unit_exl2_2b_cu_fb7ad25d4cuda3std6ranges3__45__cpo8distanceE)
_ZN46_INTERNAL_4d3478bf_15_unit_exl2_2b_cu_fb7ad25d4cuda3std6ranges3__45__cpo8distanceE:
	.zero		1
	.type		_ZN46_INTERNAL_4d3478bf_15_unit_exl2_2b_cu_fb7ad25d4cuda3std3__45__cpo6cbeginE,@object
	.size		_ZN46_INTERNAL_4d3478bf_15_unit_exl2_2b_cu_fb7ad25d4cuda3std3__45__cpo6cbeginE,(_ZN46_INTERNAL_4d3478bf_15_unit_exl2_2b_cu_fb7ad25d4cuda3std6ranges3__45__cpo7advanceE - _ZN46_INTERNAL_4d3478bf_15_unit_exl2_2b_cu_fb7ad25d4cuda3std3__45__cpo6cbeginE)
_ZN46_INTERNAL_4d3478bf_15_unit_exl2_2b_cu_fb7ad25d4cuda3std3__45__cpo6cbeginE:
	.zero		1
	.type		_ZN46_INTERNAL_4d3478bf_15_unit_exl2_2b_cu_fb7ad25d4cuda3std6ranges3__45__cpo7advanceE,@object
	.size		_ZN46_INTERNAL_4d3478bf_15_unit_exl2_2b_cu_fb7ad25d4cuda3std6ranges3__45__cpo7advanceE,(_ZN46_INTERNAL_4d3478bf_15_unit_exl2_2b_cu_fb7ad25d4cuda3std3__45__cpo7crbeginE - _ZN46_INTERNAL_4d3478bf_15_unit_exl2_2b_cu_fb7ad25d4cuda3std6ranges3__45__cpo7advanceE)
_ZN46_INTERNAL_4d3478bf_15_unit_exl2_2b_cu_fb7ad25d4cuda3std6ranges3__45__cpo7advanceE:
	.zero		1
	.type		_ZN46_INTERNAL_4d3478bf_15_unit_exl2_2b_cu_fb7ad25d4cuda3std3__45__cpo7crbeginE,@object
	.size		_ZN46_INTERNAL_4d3478bf_15_unit_exl2_2b_cu_fb7ad25d4cuda3std3__45__cpo7crbeginE,(_ZN46_INTERNAL_4d3478bf_15_unit_exl2_2b_cu_fb7ad25d4cuda3std6ranges3__45__cpo4dataE - _ZN46_INTERNAL_4d3478bf_15_unit_exl2_2b_cu_fb7ad25d4cuda3std3__45__cpo7crbeginE)
_ZN46_INTERNAL_4d3478bf_15_unit_exl2_2b_cu_fb7ad25d4cuda3std3__45__cpo7crbeginE:
	.zero		1
	.type		_ZN46_INTERNAL_4d3478bf_15_unit_exl2_2b_cu_fb7ad25d4cuda3std6ranges3__45__cpo4dataE,@object
	.size		_ZN46_INTERNAL_4d3478bf_15_unit_exl2_2b_cu_fb7ad25d4cuda3std6ranges3__45__cpo4dataE,(_ZN46_INTERNAL_4d3478bf_15_unit_exl2_2b_cu_fb7ad25d4cuda3std6ranges3__45__cpo5beginE - _ZN46_INTERNAL_4d3478bf_15_unit_exl2_2b_cu_fb7ad25d4cuda3std6ranges3__45__cpo4dataE)
_ZN46_INTERNAL_4d3478bf_15_unit_exl2_2b_cu_fb7ad25d4cuda3std6ranges3__45__cpo4dataE:
	.zero		1
	.type		_ZN46_INTERNAL_4d3478bf_15_unit_exl2_2b_cu_fb7ad25d4cuda3std6ranges3__45__cpo5beginE,@object
	.size		_ZN46_INTERNAL_4d3478bf_15_unit_exl2_2b_cu_fb7ad25d4cuda3std6ranges3__45__cpo5beginE,(_ZN46_INTERNAL_4d3478bf_15_unit_exl2_2b_cu_fb7ad25d4cuda3std3__448_GLOBAL__N__4d3478bf_15_unit_exl2_2b_cu_fb7ad25d6ignoreE - _ZN46_INTERNAL_4d3478bf_15_unit_exl2_2b_cu_fb7ad25d4cuda3std6ranges3__45__cpo5beginE)
_ZN46_INTERNAL_4d3478bf_15_unit_exl2_2b_cu_fb7ad25d4cuda3std6ranges3__45__cpo5beginE:
	.zero		1
	.type		_ZN46_INTERNAL_4d3478bf_15_unit_exl2_2b_cu_fb7ad25d4cuda3std3__448_GLOBAL__N__4d3478bf_15_unit_exl2_2b_cu_fb7ad25d6ignoreE,@object
	.size		_ZN46_INTERNAL_4d3478bf_15_unit_exl2_2b_cu_fb7ad25d4cuda3std3__448_GLOBAL__N__4d3478bf_15_unit_exl2_2b_cu_fb7ad25d6ignoreE,(_ZN46_INTERNAL_4d3478bf_15_unit_exl2_2b_cu_fb7ad25d4cuda3std6ranges3__45__cpo4sizeE - _ZN46_INTERNAL_4d3478bf_15_unit_exl2_2b_cu_fb7ad25d4cuda3std3__448_GLOBAL__N__4d3478bf_15_unit_exl2_2b_cu_fb7ad25d6ignoreE)
_ZN46_INTERNAL_4d3478bf_15_unit_exl2_2b_cu_fb7ad25d4cuda3std3__448_GLOBAL__N__4d3478bf_15_unit_exl2_2b_cu_fb7ad25d6ignoreE:
	.zero		1
	.type		_ZN46_INTERNAL_4d3478bf_15_unit_exl2_2b_cu_fb7ad25d4cuda3std6ranges3__45__cpo4sizeE,@object
	.size		_ZN46_INTERNAL_4d3478bf_15_unit_exl2_2b_cu_fb7ad25d4cuda3std6ranges3__45__cpo4sizeE,(_ZN46_INTERNAL_4d3478bf_15_unit_exl2_2b_cu_fb7ad25d4cuda3std3__45__cpo5beginE - _ZN46_INTERNAL_4d3478bf_15_unit_exl2_2b_cu_fb7ad25d4cuda3std6ranges3__45__cpo4sizeE)
_ZN46_INTERNAL_4d3478bf_15_unit_exl2_2b_cu_fb7ad25d4cuda3std6ranges3__45__cpo4sizeE:
	.zero		1
	.type		_ZN46_INTERNAL_4d3478bf_15_unit_exl2_2b_cu_fb7ad25d4cuda3std3__45__cpo5beginE,@object
	.size		_ZN46_INTERNAL_4d3478bf_15_unit_exl2_2b_cu_fb7ad25d4cuda3std3__45__cpo5beginE,(_ZN46_INTERNAL_4d3478bf_15_unit_exl2_2b_cu_fb7ad25d4cuda3std6ranges3__45__cpo6cbeginE - _ZN46_INTERNAL_4d3478bf_15_unit_exl2_2b_cu_fb7ad25d4cuda3std3__45__cpo5beginE)
_ZN46_INTERNAL_4d3478bf_15_unit_exl2_2b_cu_fb7ad25d4cuda3std3__45__cpo5beginE:
	.zero		1
	.type		_ZN46_INTERNAL_4d3478bf_15_unit_exl2_2b_cu_fb7ad25d4cuda3std6ranges3__45__cpo6cbeginE,@object
	.size		_ZN46_INTERNAL_4d3478bf_15_unit_exl2_2b_cu_fb7ad25d4cuda3std6ranges3__45__cpo6cbeginE,(_ZN46_INTERNAL_4d3478bf_15_unit_exl2_2b_cu_fb7ad25d4cuda3std3__45__cpo6rbeginE - _ZN46_INTERNAL_4d3478bf_15_unit_exl2_2b_cu_fb7ad25d4cuda3std6ranges3__45__cpo6cbeginE)
_ZN46_INTERNAL_4d3478bf_15_unit_exl2_2b_cu_fb7ad25d4cuda3std6ranges3__45__cpo6cbeginE:
	.zero		1
	.type		_ZN46_INTERNAL_4d3478bf_15_unit_exl2_2b_cu_fb7ad25d4cuda3std3__45__cpo6rbeginE,@object
	.size		_ZN46_INTERNAL_4d3478bf_15_unit_exl2_2b_cu_fb7ad25d4cuda3std3__45__cpo6rbeginE,(_ZN46_INTERNAL_4d3478bf_15_unit_exl2_2b_cu_fb7ad25d4cuda3std6ranges3__45__cpo4nextE - _ZN46_INTERNAL_4d3478bf_15_unit_exl2_2b_cu_fb7ad25d4cuda3std3__45__cpo6rbeginE)
_ZN46_INTERNAL_4d3478bf_15_unit_exl2_2b_cu_fb7ad25d4cuda3std3__45__cpo6rbeginE:
	.zero		1
	.type		_ZN46_INTERNAL_4d3478bf_15_unit_exl2_2b_cu_fb7ad25d4cuda3std6ranges3__45__cpo4nextE,@object
	.size		_ZN46_INTERNAL_4d3478bf_15_unit_exl2_2b_cu_fb7ad25d4cuda3std6ranges3__45__cpo4nextE,(_ZN46_INTERNAL_4d3478bf_15_unit_exl2_2b_cu_fb7ad25d4cuda3std6ranges3__45__cpo4swapE - _ZN46_INTERNAL_4d3478bf_15_unit_exl2_2b_cu_fb7ad25d4cuda3std6ranges3__45__cpo4nextE)
_ZN46_INTERNAL_4d3478bf_15_unit_exl2_2b_cu_fb7ad25d4cuda3std6ranges3__45__cpo4nextE:
	.zero		1
	.type		_ZN46_INTERNAL_4d3478bf_15_unit_exl2_2b_cu_fb7ad25d4cuda3std6ranges3__45__cpo4swapE,@object
	.size		_ZN46_INTERNAL_4d3478bf_15_unit_exl2_2b_cu_fb7ad25d4cuda3std6ranges3__45__cpo4swapE,(_ZN46_INTERNAL_4d3478bf_15_unit_exl2_2b_cu_fb7ad25d4cuda3std3__420unreachable_sentinelE - _ZN46_INTERNAL_4d3478bf_15_unit_exl2_2b_cu_fb7ad25d4cuda3std6ranges3__45__cpo4swapE)
_ZN46_INTERNAL_4d3478bf_15_unit_exl2_2b_cu_fb7ad25d4cuda3std6ranges3__45__cpo4swapE:
	.zero		1
	.type		_ZN46_INTERNAL_4d3478bf_15_unit_exl2_2b_cu_fb7ad25d4cuda3std3__420unreachable_sentinelE,@object
	.size		_ZN46_INTERNAL_4d3478bf_15_unit_exl2_2b_cu_fb7ad25d4cuda3std3__420unreachable_sentinelE,(_ZN46_INTERNAL_4d3478bf_15_unit_exl2_2b_cu_fb7ad25d6thrust23THRUST_300001_SM_900_NS6system6detail10sequential3seqE - _ZN46_INTERNAL_4d3478bf_15_unit_exl2_2b_cu_fb7ad25d4cuda3std3__420unreachable_sentinelE)
_ZN46_INTERNAL_4d3478bf_15_unit_exl2_2b_cu_fb7ad25d4cuda3std3__420unreachable_sentinelE:
	.zero		1
	.type		_ZN46_INTERNAL_4d3478bf_15_unit_exl2_2b_cu_fb7ad25d6thrust23THRUST_300001_SM_900_NS6system6detail10sequential3seqE,@object
	.size		_ZN46_INTERNAL_4d3478bf_15_unit_exl2_2b_cu_fb7ad25d6thrust23THRUST_300001_SM_900_NS6system6detail10sequential3seqE,(_ZN46_INTERNAL_4d3478bf_15_unit_exl2_2b_cu_fb7ad25d4cuda3std3__45__cpo4cendE - _ZN46_INTERNAL_4d3478bf_15_unit_exl2_2b_cu_fb7ad25d6thrust23THRUST_300001_SM_900_NS6system6detail10sequential3seqE)
_ZN46_INTERNAL_4d3478bf_15_unit_exl2_2b_cu_fb7ad25d6thrust23THRUST_300001_SM_900_NS6system6detail10sequential3seqE:
	.zero		1
	.type		_ZN46_INTERNAL_4d3478bf_15_unit_exl2_2b_cu_fb7ad25d4cuda3std3__45__cpo4cendE,@object
	.size		_ZN46_INTERNAL_4d3478bf_15_unit_exl2_2b_cu_fb7ad25d4cuda3std3__45__cpo4cendE,(_ZN46_INTERNAL_4d3478bf_15_unit_exl2_2b_cu_fb7ad25d4cuda3std6ranges3__45__cpo9iter_swapE - _ZN46_INTERNAL_4d3478bf_15_unit_exl2_2b_cu_fb7ad25d4cuda3std3__45__cpo4cendE)
_ZN46_INTERNAL_4d3478bf_15_unit_exl2_2b_cu_fb7ad25d4cuda3std3__45__cpo4cendE:
	.zero		1
	.type		_ZN46_INTERNAL_4d3478bf_15_unit_exl2_2b_cu_fb7ad25d4cuda3std6ranges3__45__cpo9iter_swapE,@object
	.size		_ZN46_INTERNAL_4d3478bf_15_unit_exl2_2b_cu_fb7ad25d4cuda3std6ranges3__45__cpo9iter_swapE,(_ZN46_INTERNAL_4d3478bf_15_unit_exl2_2b_cu_fb7ad25d4cuda3std3__45__cpo5crendE - _ZN46_INTERNAL_4d3478bf_15_unit_exl2_2b_cu_fb7ad25d4cuda3std6ranges3__45__cpo9iter_swapE)
_ZN46_INTERNAL_4d3478bf_15_unit_exl2_2b_cu_fb7ad25d4cuda3std6ranges3__45__cpo9iter_swapE:
	.zero		1
	.type		_ZN46_INTERNAL_4d3478bf_15_unit_exl2_2b_cu_fb7ad25d4cuda3std3__45__cpo5crendE,@object
	.size		_ZN46_INTERNAL_4d3478bf_15_unit_exl2_2b_cu_fb7ad25d4cuda3std3__45__cpo5crendE,(_ZN46_INTERNAL_4d3478bf_15_unit_exl2_2b_cu_fb7ad25d4cuda3std6ranges3__45__cpo5cdataE - _ZN46_INTERNAL_4d3478bf_15_unit_exl2_2b_cu_fb7ad25d4cuda3std3__45__cpo5crendE)
_ZN46_INTERNAL_4d3478bf_15_unit_exl2_2b_cu_fb7ad25d4cuda3std3__45__cpo5crendE:
	.zero		1
	.type		_ZN46_INTERNAL_4d3478bf_15_unit_exl2_2b_cu_fb7ad25d4cuda3std6ranges3__45__cpo5cdataE,@object
	.size		_ZN46_INTERNAL_4d3478bf_15_unit_exl2_2b_cu_fb7ad25d4cuda3std6ranges3__45__cpo5cdataE,(_ZN46_INTERNAL_4d3478bf_15_unit_exl2_2b_cu_fb7ad25d4cuda3std6ranges3__45__cpo3endE - _ZN46_INTERNAL_4d3478bf_15_unit_exl2_2b_cu_fb7ad25d4cuda3std6ranges3__45__cpo5cdataE)
_ZN46_INTERNAL_4d3478bf_15_unit_exl2_2b_cu_fb7ad25d4cuda3std6ranges3__45__cpo5cdataE:
	.zero		1
	.type		_ZN46_INTERNAL_4d3478bf_15_unit_exl2_2b_cu_fb7ad25d4cuda3std6ranges3__45__cpo3endE,@object
	.size		_ZN46_INTERNAL_4d3478bf_15_unit_exl2_2b_cu_fb7ad25d4cuda3std6ranges3__45__cpo3endE,(_ZN46_INTERNAL_4d3478bf_15_unit_exl2_2b_cu_fb7ad25d4cuda3std3__419piecewise_constructE - _ZN46_INTERNAL_4d3478bf_15_unit_exl2_2b_cu_fb7ad25d4cuda3std6ranges3__45__cpo3endE)
_ZN46_INTERNAL_4d3478bf_15_unit_exl2_2b_cu_fb7ad25d4cuda3std6ranges3__45__cpo3endE:
	.zero		1
	.type		_ZN46_INTERNAL_4d3478bf_15_unit_exl2_2b_cu_fb7ad25d4cuda3std3__419piecewise_constructE,@object
	.size		_ZN46_INTERNAL_4d3478bf_15_unit_exl2_2b_cu_fb7ad25d4cuda3std3__419piecewise_constructE,(_ZN46_INTERNAL_4d3478bf_15_unit_exl2_2b_cu_fb7ad25d4cuda3std6ranges3__45__cpo5ssizeE - _ZN46_INTERNAL_4d3478bf_15_unit_exl2_2b_cu_fb7ad25d4cuda3std3__419piecewise_constructE)
_ZN46_INTERNAL_4d3478bf_15_unit_exl2_2b_cu_fb7ad25d4cuda3std3__419piecewise_constructE:
	.zero		1
	.type		_ZN46_INTERNAL_4d3478bf_15_unit_exl2_2b_cu_fb7ad25d4cuda3std6ranges3__45__cpo5ssizeE,@object
	.size		_ZN46_INTERNAL_4d3478bf_15_unit_exl2_2b_cu_fb7ad25d4cuda3std6ranges3__45__cpo5ssizeE,(_ZN46_INTERNAL_4d3478bf_15_unit_exl2_2b_cu_fb7ad25d4cuda3std3__45__cpo3endE - _ZN46_INTERNAL_4d3478bf_15_unit_exl2_2b_cu_fb7ad25d4cuda3std6ranges3__45__cpo5ssizeE)
_ZN46_INTERNAL_4d3478bf_15_unit_exl2_2b_cu_fb7ad25d4cuda3std6ranges3__45__cpo5ssizeE:
	.zero		1
	.type		_ZN46_INTERNAL_4d3478bf_15_unit_exl2_2b_cu_fb7ad25d4cuda3std3__45__cpo3endE,@object
	.size		_ZN46_INTERNAL_4d3478bf_15_unit_exl2_2b_cu_fb7ad25d4cuda3std3__45__cpo3endE,(_ZN46_INTERNAL_4d3478bf_15_unit_exl2_2b_cu_fb7ad25d4cuda3std6ranges3__45__cpo4cendE - _ZN46_INTERNAL_4d3478bf_15_unit_exl2_2b_cu_fb7ad25d4cuda3std3__45__cpo3endE)
_ZN46_INTERNAL_4d3478bf_15_unit_exl2_2b_cu_fb7ad25d4cuda3std3__45__cpo3endE:
	.zero		1
	.type		_ZN46_INTERNAL_4d3478bf_15_unit_exl2_2b_cu_fb7ad25d4cuda3std6ranges3__45__cpo4cendE,@object
	.size		_ZN46_INTERNAL_4d3478bf_15_unit_exl2_2b_cu_fb7ad25d4cuda3std6ranges3__45__cpo4cendE,(_ZN46_INTERNAL_4d3478bf_15_unit_exl2_2b_cu_fb7ad25d4cuda3std3__45__cpo4rendE - _ZN46_INTERNAL_4d3478bf_15_unit_exl2_2b_cu_fb7ad25d4cuda3std6ranges3__45__cpo4cendE)
_ZN46_INTERNAL_4d3478bf_15_unit_exl2_2b_cu_fb7ad25d4cuda3std6ranges3__45__cpo4cendE:
	.zero		1
	.type		_ZN46_INTERNAL_4d3478bf_15_unit_exl2_2b_cu_fb7ad25d4cuda3std3__45__cpo4rendE,@object
	.size		_ZN46_INTERNAL_4d3478bf_15_unit_exl2_2b_cu_fb7ad25d4cuda3std3__45__cpo4rendE,(_ZN46_INTERNAL_4d3478bf_15_unit_exl2_2b_cu_fb7ad25d4cuda3std6ranges3__45__cpo4prevE - _ZN46_INTERNAL_4d3478bf_15_unit_exl2_2b_cu_fb7ad25d4cuda3std3__45__cpo4rendE)
_ZN46_INTERNAL_4d3478bf_15_unit_exl2_2b_cu_fb7ad25d4cuda3std3__45__cpo4rendE:
	.zero		1
	.type		_ZN46_INTERNAL_4d3478bf_15_unit_exl2_2b_cu_fb7ad25d4cuda3std6ranges3__45__cpo4prevE,@object
	.size		_ZN46_INTERNAL_4d3478bf_15_unit_exl2_2b_cu_fb7ad25d4cuda3std6ranges3__45__cpo4prevE,(_ZN46_INTERNAL_4d3478bf_15_unit_exl2_2b_cu_fb7ad25d4cuda3std6ranges3__45__cpo9iter_moveE - _ZN46_INTERNAL_4d3478bf_15_unit_exl2_2b_cu_fb7ad25d4cuda3std6ranges3__45__cpo4prevE)
_ZN46_INTERNAL_4d3478bf_15_unit_exl2_2b_cu_fb7ad25d4cuda3std6ranges3__45__cpo4prevE:
	.zero		1
	.type		_ZN46_INTERNAL_4d3478bf_15_unit_exl2_2b_cu_fb7ad25d4cuda3std6ranges3__45__cpo9iter_moveE,@object
	.size		_ZN46_INTERNAL_4d3478bf_15_unit_exl2_2b_cu_fb7ad25d4cuda3std6ranges3__45__cpo9iter_moveE,(.L_13 - _ZN46_INTERNAL_4d3478bf_15_unit_exl2_2b_cu_fb7ad25d4cuda3std6ranges3__45__cpo9iter_moveE)
_ZN46_INTERNAL_4d3478bf_15_unit_exl2_2b_cu_fb7ad25d4cuda3std6ranges3__45__cpo9iter_moveE:
	.zero		1
.L_13:


//--------------------- .nv.shared._Z23gemm_half_q_half_kernelILi4ELi160ELb1ELb0ELi64EEvPK6__halfPKjS4_S2_PS0_iiiiPKtS7_iiiiiibS2_i --------------------------
	.section	.nv.shared._Z23gemm_half_q_half_kernelILi4ELi160ELb1ELb0ELi64EEvPK6__halfPKjS4_S2_PS0_iiiiPKtS7_iiiiiibS2_i,"aw",@nobits
	.sectionflags	@""
	.align	2
.nv.shared._Z23gemm_half_q_half_kernelILi4ELi160ELb1ELb0ELi64EEvPK6__halfPKjS4_S2_PS0_iiiiPKtS7_iiiiiibS2_i:
	.zero		1536


//--------------------- .nv.shared._Z23gemm_half_q_half_kernelILi4ELi40ELb1ELb0ELi64EEvPK6__halfPKjS4_S2_PS0_iiiiPKtS7_iiiiiibS2_i --------------------------
	.section	.nv.shared._Z23gemm_half_q_half_kernelILi4ELi40ELb1ELb0ELi64EEvPK6__halfPKjS4_S2_PS0_iiiiPKtS7_iiiiiibS2_i,"aw",@nobits
	.sectionflags	@""
	.align	2
.nv.shared._Z23gemm_half_q_half_kernelILi4ELi40ELb1ELb0ELi64EEvPK6__halfPKjS4_S2_PS0_iiiiPKtS7_iiiiiibS2_i:
	.zero		1536


//--------------------- .nv.shared._Z23gemm_half_q_half_kernelILi4ELi10ELb1ELb0ELi64EEvPK6__halfPKjS4_S2_PS0_iiiiPKtS7_iiiiiibS2_i --------------------------
	.section	.nv.shared._Z23gemm_half_q_half_kernelILi4ELi10ELb1ELb0ELi64EEvPK6__halfPKjS4_S2_PS0_iiiiPKtS7_iiiiiibS2_i,"aw",@nobits
	.sectionflags	@""
	.align	2
.nv.shared._Z23gemm_half_q_half_kernelILi4ELi10ELb1ELb0ELi64EEvPK6__halfPKjS4_S2_PS0_iiiiPKtS7_iiiiiibS2_i:
	.zero		1536


//--------------------- .nv.shared._Z23gemm_half_q_half_kernelILi4ELi172ELb1ELb0ELi64EEvPK6__halfPKjS4_S2_PS0_iiiiPKtS7_iiiiiibS2_i --------------------------
	.section	.nv.shared._Z23gemm_half_q_half_kernelILi4ELi172ELb1ELb0ELi64EEvPK6__halfPKjS4_S2_PS0_iiiiPKtS7_iiiiiibS2_i,"aw",@nobits
	.sectionflags	@""
	.align	2
.nv.shared._Z23gemm_half_q_half_kernelILi4ELi172ELb1ELb0ELi64EEvPK6__halfPKjS4_S2_PS0_iiiiPKtS7_iiiiiibS2_i:
	.zero		1536


//--------------------- .nv.shared._Z23gemm_half_q_half_kernelILi4ELi176ELb1ELb0ELi64EEvPK6__halfPKjS4_S2_PS0_iiiiPKtS7_iiiiiibS2_i --------------------------
	.section	.nv.shared._Z23gemm_half_q_half_kernelILi4ELi176ELb1ELb0ELi64EEvPK6__halfPKjS4_S2_PS0_iiiiPKtS7_iiiiiibS2_i,"aw",@nobits
	.sectionflags	@""
	.align	2
.nv.shared._Z23gemm_half_q_half_kernelILi4ELi176ELb1ELb0ELi64EEvPK6__halfPKjS4_S2_PS0_iiiiPKtS7_iiiiiibS2_i:
	.zero		1536


//--------------------- .nv.shared._Z23gemm_half_q_half_kernelILi4ELi152ELb1ELb0ELi64EEvPK6__halfPKjS4_S2_PS0_iiiiPKtS7_iiiiiibS2_i --------------------------
	.section	.nv.shared._Z23gemm_half_q_half_kernelILi4ELi152ELb1ELb0ELi64EEvPK6__halfPKjS4_S2_PS0_iiiiPKtS7_iiiiiibS2_i,"aw",@nobits
	.sectionflags	@""
	.align	2
.nv.shared._Z23gemm_half_q_half_kernelILi4ELi152ELb1ELb0ELi64EEvPK6__halfPKjS4_S2_PS0_iiiiPKtS7_iiiiiibS2_i:
	.zero		1536


//--------------------- .nv.shared._Z23gemm_half_q_half_kernelILi4ELi140ELb1ELb0ELi64EEvPK6__halfPKjS4_S2_PS0_iiiiPKtS7_iiiiiibS2_i --------------------------
	.section	.nv.shared._Z23gemm_half_q_half_kernelILi4ELi140ELb1ELb0ELi64EEvPK6__halfPKjS4_S2_PS0_iiiiPKtS7_iiiiiibS2_i,"aw",@nobits
	.sectionflags	@""
	.align	2
.nv.shared._Z23gemm_half_q_half_kernelILi4ELi140ELb1ELb0ELi64EEvPK6__halfPKjS4_S2_PS0_iiiiPKtS7_iiiiiibS2_i:
	.zero		1536


//--------------------- .nv.shared._Z23gemm_half_q_half_kernelILi4ELi20ELb1ELb0ELi64EEvPK6__halfPKjS4_S2_PS0_iiiiPKtS7_iiiiiibS2_i --------------------------
	.section	.nv.shared._Z23gemm_half_q_half_kernelILi4ELi20ELb1ELb0ELi64EEvPK6__halfPKjS4_S2_PS0_iiiiPKtS7_iiiiiibS2_i,"aw",@nobits
	.sectionflags	@""
	.align	2
.nv.shared._Z23gemm_half_q_half_kernelILi4ELi20ELb1ELb0ELi64EEvPK6__halfPKjS4_S2_PS0_iiiiPKtS7_iiiiiibS2_i:
	.zero		1536


//--------------------- .nv.shared._Z23gemm_half_q_half_kernelILi4ELi38ELb1ELb0ELi64EEvPK6__halfPKjS4_S2_PS0_iiiiPKtS7_iiiiiibS2_i --------------------------
	.section	.nv.shared._Z23gemm_half_q_half_kernelILi4ELi38ELb1ELb0ELi64EEvPK6__halfPKjS4_S2_PS0_iiiiPKtS7_iiiiiibS2_i,"aw",@nobits
	.sectionflags	@""
	.align	2
.nv.shared._Z23gemm_half_q_half_kernelILi4ELi38ELb1ELb0ELi64EEvPK6__halfPKjS4_S2_PS0_iiiiPKtS7_iiiiiibS2_i:
	.zero		1536


//--------------------- .nv.shared._Z23gemm_half_q_half_kernelILi4ELi128ELb1ELb0ELi64EEvPK6__halfPKjS4_S2_PS0_iiiiPKtS7_iiiiiibS2_i --------------------------
	.section	.nv.shared._Z23gemm_half_q_half_kernelILi4ELi128ELb1ELb0ELi64EEvPK6__halfPKjS4_S2_PS0_iiiiPKtS7_iiiiiibS2_i,"aw",@nobits
	.sectionflags	@""
	.align	2
.nv.shared._Z23gemm_half_q_half_kernelILi4ELi128ELb1ELb0ELi64EEvPK6__halfPKjS4_S2_PS0_iiiiPKtS7_iiiiiibS2_i:
	.zero		1536


//--------------------- .nv.shared._Z23gemm_half_q_half_kernelILi4ELi190ELb1ELb0ELi32EEvPK6__halfPKjS4_S2_PS0_iiiiPKtS7_iiiiiibS2_i --------------------------
	.section	.nv.shared._Z23gemm_half_q_half_kernelILi4ELi190ELb1ELb0ELi32EEvPK6__halfPKjS4_S2_PS0_iiiiPKtS7_iiiiiibS2_i,"aw",@nobits
	.sectionflags	@""
	.align	2
.nv.shared._Z23gemm_half_q_half_kernelILi4ELi190ELb1ELb0ELi32EEvPK6__halfPKjS4_S2_PS0_iiiiPKtS7_iiiiiibS2_i:
	.zero		1280


//--------------------- .nv.shared._Z23gemm_half_q_half_kernelILi4ELi160ELb1ELb0ELi32EEvPK6__halfPKjS4_S2_PS0_iiiiPKtS7_iiiiiibS2_i --------------------------
	.section	.nv.shared._Z23gemm_half_q_half_kernelILi4ELi160ELb1ELb0ELi32EEvPK6__halfPKjS4_S2_PS0_iiiiPKtS7_iiiiiibS2_i,"aw",@nobits
	.sectionflags	@""
	.align	2
.nv.shared._Z23gemm_half_q_half_kernelILi4ELi160ELb1ELb0ELi32EEvPK6__halfPKjS4_S2_PS0_iiiiPKtS7_iiiiiibS2_i:
	.zero		1280


//--------------------- .nv.shared._Z23gemm_half_q_half_kernelILi4ELi40ELb1ELb0ELi32EEvPK6__halfPKjS4_S2_PS0_iiiiPKtS7_iiiiiibS2_i --------------------------
	.section	.nv.shared._Z23gemm_half_q_half_kernelILi4ELi40ELb1ELb0ELi32EEvPK6__halfPKjS4_S2_PS0_iiiiPKtS7_iiiiiibS2_i,"aw",@nobits
	.sectionflags	@""
	.align	2
.nv.shared._Z23gemm_half_q_half_kernelILi4ELi40ELb1ELb0ELi32EEvPK6__halfPKjS4_S2_PS0_iiiiPKtS7_iiiiiibS2_i:
	.zero		1280


//--------------------- .nv.shared._Z23gemm_half_q_half_kernelILi4ELi10ELb1ELb0ELi32EEvPK6__halfPKjS4_S2_PS0_iiiiPKtS7_iiiiiibS2_i --------------------------
	.section	.nv.shared._Z23gemm_half_q_half_kernelILi4ELi10ELb1ELb0ELi32EEvPK6__halfPKjS4_S2_PS0_iiiiPKtS7_iiiiiibS2_i,"aw",@nobits
	.sectionflags	@""
	.align	2
.nv.shared._Z23gemm_half_q_half_kernelILi4ELi10ELb1ELb0ELi32EEvPK6__halfPKjS4_S2_PS0_iiiiPKtS7_iiiiiibS2_i:
	.zero		1280


//--------------------- .nv.shared._Z23gemm_half_q_half_kernelILi4ELi172ELb1ELb0ELi32EEvPK6__halfPKjS4_S2_PS0_iiiiPKtS7_iiiiiibS2_i --------------------------
	.section	.nv.shared._Z23gemm_half_q_half_kernelILi4ELi172ELb1ELb0ELi32EEvPK6__halfPKjS4_S2_PS0_iiiiPKtS7_iiiiiibS2_i,"aw",@nobits
	.sectionflags	@""
	.align	2
.nv.shared._Z23gemm_half_q_half_kernelILi4ELi172ELb1ELb0ELi32EEvPK6__halfPKjS4_S2_PS0_iiiiPKtS7_iiiiiibS2_i:
	.zero		1280


//--------------------- .nv.shared._Z23gemm_half_q_half_kernelILi4ELi176ELb1ELb0ELi32EEvPK6__halfPKjS4_S2_PS0_iiiiPKtS7_iiiiiibS2_i --------------------------
	.section	.nv.shared._Z23gemm_half_q_half_kernelILi4ELi176ELb1ELb0ELi32EEvPK6__halfPKjS4_S2_PS0_iiiiPKtS7_iiiiiibS2_i,"aw",@nobits
	.sectionflags	@""
	.align	2
.nv.shared._Z23gemm_half_q_half_kernelILi4ELi176ELb1ELb0ELi32EEvPK6__halfPKjS4_S2_PS0_iiiiPKtS7_iiiiiibS2_i:
	.zero		1280


//--------------------- .nv.shared._Z23gemm_half_q_half_kernelILi4ELi152ELb1ELb0ELi32EEvPK6__halfPKjS4_S2_PS0_iiiiPKtS7_iiiiiibS2_i --------------------------
	.section	.nv.shared._Z23gemm_half_q_half_kernelILi4ELi152ELb1ELb0ELi32EEvPK6__halfPKjS4_S2_PS0_iiiiPKtS7_iiiiiibS2_i,"aw",@nobits
	.sectionflags	@""
	.align	2
.nv.shared._Z23gemm_half_q_half_kernelILi4ELi152ELb1ELb0ELi32EEvPK6__halfPKjS4_S2_PS0_iiiiPKtS7_iiiiiibS2_i:
	.zero		1280


//--------------------- .nv.shared._Z23gemm_half_q_half_kernelILi4ELi140ELb1ELb0ELi32EEvPK6__halfPKjS4_S2_PS0_iiiiPKtS7_iiiiiibS2_i --------------------------
	.section	.nv.shared._Z23gemm_half_q_half_kernelILi4ELi140ELb1ELb0ELi32EEvPK6__halfPKjS4_S2_PS0_iiiiPKtS7_iiiiiibS2_i,"aw",@nobits
	.sectionflags	@""
	.align	2
.nv.shared._Z23gemm_half_q_half_kernelILi4ELi140ELb1ELb0ELi32EEvPK6__halfPKjS4_S2_PS0_iiiiPKtS7_iiiiiibS2_i:
	.zero		1280


//--------------------- .nv.shared._Z23gemm_half_q_half_kernelILi4ELi20ELb1ELb0ELi32EEvPK6__halfPKjS4_S2_PS0_iiiiPKtS7_iiiiiibS2_i --------------------------
	.section	.nv.shared._Z23gemm_half_q_half_kernelILi4ELi20ELb1ELb0ELi32EEvPK6__halfPKjS4_S2_PS0_iiiiPKtS7_iiiiiibS2_i,"aw",@nobits
	.sectionflags	@""
	.align	2
.nv.shared._Z23gemm_half_q_half_kernelILi4ELi20ELb1ELb0ELi32EEvPK6__halfPKjS4_S2_PS0_iiiiPKtS7_iiiiiibS2_i:
	.zero		1280


//--------------------- .nv.shared._Z23gemm_half_q_half_kernelILi4ELi38ELb1ELb0ELi32EEvPK6__halfPKjS4_S2_PS0_iiiiPKtS7_iiiiiibS2_i --------------------------
	.section	.nv.shared._Z23gemm_half_q_half_kernelILi4ELi38ELb1ELb0ELi32EEvPK6__halfPKjS4_S2_PS0_iiiiPKtS7_iiiiiibS2_i,"aw",@nobits
	.sectionflags	@""
	.align	2
.nv.shared._Z23gemm_half_q_half_kernelILi4ELi38ELb1ELb0ELi32EEvPK6__halfPKjS4_S2_PS0_iiiiPKtS7_iiiiiibS2_i:
	.zero		1280


//--------------------- .nv.shared._Z23gemm_half_q_half_kernelILi4ELi128ELb1ELb0ELi32EEvPK6__halfPKjS4_S2_PS0_iiiiPKtS7_iiiiiibS2_i --------------------------
	.section	.nv.shared._Z23gemm_half_q_half_kernelILi4ELi128ELb1ELb0ELi32EEvPK6__halfPKjS4_S2_PS0_iiiiPKtS7_iiiiiibS2_i,"aw",@nobits
	.sectionflags	@""
	.align	2
.nv.shared._Z23gemm_half_q_half_kernelILi4ELi128ELb1ELb0ELi32EEvPK6__halfPKjS4_S2_PS0_iiiiPKtS7_iiiiiibS2_i:
	.zero		1280


//--------------------- .nv.shared._Z23gemm_half_q_half_kernelILi3ELi190ELb1ELb0ELi64EEvPK6__halfPKjS4_S2_PS0_iiiiPKtS7_iiiiiibS2_i --------------------------
	.section	.nv.shared._Z23gemm_half_q_half_kernelILi3ELi190ELb1ELb0ELi64EEvPK6__halfPKjS4_S2_PS0_iiiiPKtS7_iiiiiibS2_i,"aw",@nobits
	.sectionflags	@""
	.align	2
.nv.shared._Z23gemm_half_q_half_kernelILi3ELi190ELb1ELb0ELi64EEvPK6__halfPKjS4_S2_PS0_iiiiPKtS7_iiiiiibS2_i:
	.zero		1408


//--------------------- .nv.shared._Z23gemm_half_q_half_kernelILi3ELi160ELb1ELb0ELi64EEvPK6__halfPKjS4_S2_PS0_iiiiPKtS7_iiiiiibS2_i --------------------------
	.section	.nv.shared._Z23gemm_half_q_half_kernelILi3ELi160ELb1ELb0ELi64EEvPK6__halfPKjS4_S2_PS0_iiiiPKtS7_iiiiiibS2_i,"aw",@nobits
	.sectionflags	@""
	.align	2
.nv.shared._Z23gemm_half_q_half_kernelILi3ELi160ELb1ELb0ELi64EEvPK6__halfPKjS4_S2_PS0_iiiiPKtS7_iiiiiibS2_i:
	.zero		1408


//--------------------- .nv.shared._Z23gemm_half_q_half_kernelILi3ELi40ELb1ELb0ELi64EEvPK6__halfPKjS4_S2_PS0_iiiiPKtS7_iiiiiibS2_i --------------------------
	.section	.nv.shared._Z23gemm_half_q_half_kernelILi3ELi40ELb1ELb0ELi64EEvPK6__halfPKjS4_S2_PS0_iiiiPKtS7_iiiiiibS2_i,"aw",@nobits
	.sectionflags	@""
	.align	2
.nv.shared._Z23gemm_half_q_half_kernelILi3ELi40ELb1ELb0ELi64EEvPK6__halfPKjS4_S2_PS0_iiiiPKtS7_iiiiiibS2_i:
	.zero		1408


//--------------------- .nv.shared._Z23gemm_half_q_half_kernelILi3ELi10ELb1ELb0ELi64EEvPK6__halfPKjS4_S2_PS0_iiiiPKtS7_iiiiiibS2_i --------------------------
	.section	.nv.shared._Z23gemm_half_q_half_kernelILi3ELi10ELb1ELb0ELi64EEvPK6__halfPKjS4_S2_PS0_iiiiPKtS7_iiiiiibS2_i,"aw",@nobits
	.sectionflags	@""
	.align	2
.nv.shared._Z23gemm_half_q_half_kernelILi3ELi10ELb1ELb0ELi64EEvPK6__halfPKjS4_S2_PS0_iiiiPKtS7_iiiiiibS2_i:
	.zero		1408


//--------------------- .nv.shared._Z23gemm_half_q_half_kernelILi3ELi172ELb1ELb0ELi64EEvPK6__halfPKjS4_S2_PS0_iiiiPKtS7_iiiiiibS2_i --------------------------
	.section	.nv.shared._Z23gemm_half_q_half_kernelILi3ELi172ELb1ELb0ELi64EEvPK6__halfPKjS4_S2_PS0_iiiiPKtS7_iiiiiibS2_i,"aw",@nobits
	.sectionflags	@""
	.align	2
.nv.shared._Z23gemm_half_q_half_kernelILi3ELi172ELb1ELb0ELi64EEvPK6__halfPKjS4_S2_PS0_iiiiPKtS7_iiiiiibS2_i:
	.zero		1408


//--------------------- .nv.shared._Z23gemm_half_q_half_kernelILi3ELi176ELb1ELb0ELi64EEvPK6__halfPKjS4_S2_PS0_iiiiPKtS7_iiiiiibS2_i --------------------------
	.section	.nv.shared._Z23gemm_half_q_half_kernelILi3ELi176ELb1ELb0ELi64EEvPK6__halfPKjS4_S2_PS0_iiiiPKtS7_iiiiiibS2_i,"aw",@nobits
	.sectionflags	@""
	.align	2
.nv.shared._Z23gemm_half_q_half_kernelILi3ELi176ELb1ELb0ELi64EEvPK6__halfPKjS4_S2_PS0_iiiiPKtS7_iiiiiibS2_i:
	.zero		1408


//--------------------- .nv.shared._Z23gemm_half_q_half_kernelILi3ELi152ELb1ELb0ELi64EEvPK6__halfPKjS4_S2_PS0_iiiiPKtS7_iiiiiibS2_i --------------------------
	.section	.nv.shared._Z23gemm_half_q_half_kernelILi3ELi152ELb1ELb0ELi64EEvPK6__halfPKjS4_S2_PS0_iiiiPKtS7_iiiiiibS2_i,"aw",@nobits
	.sectionflags	@""
	.align	2
.nv.shared._Z23gemm_half_q_half_kernelILi3ELi152ELb1ELb0ELi64EEvPK6__halfPKjS4_S2_PS0_iiiiPKtS7_iiiiiibS2_i:
	.zero		1408


//--------------------- .nv.shared._Z23gemm_half_q_half_kernelILi3ELi140ELb1ELb0ELi64EEvPK6__halfPKjS4_S2_PS0_iiiiPKtS7_iiiiiibS2_i --------------------------
	.section	.nv.shared._Z23gemm_half_q_half_kernelILi3ELi140ELb1ELb0ELi64EEvPK6__halfPKjS4_S2_PS0_iiiiPKtS7_iiiiiibS2_i,"aw",@nobits
	.sectionflags	@""
	.align	2
.nv.shared._Z23gemm_half_q_half_kernelILi3ELi140ELb1ELb0ELi64EEvPK6__halfPKjS4_S2_PS0_iiiiPKtS7_iiiiiibS2_i:
	.zero		1408


//--------------------- .nv.shared._Z23gemm_half_q_half_kernelILi3ELi20ELb1ELb0ELi64EEvPK6__halfPKjS4_S2_PS0_iiiiPKtS7_iiiiiibS2_i --------------------------
	.section	.nv.shared._Z23gemm_half_q_half_kernelILi3ELi20ELb1ELb0ELi64EEvPK6__halfPKjS4_S2_PS0_iiiiPKtS7_iiiiiibS2_i,"aw",@nobits
	.sectionflags	@""
	.align	2
.nv.shared._Z23gemm_half_q_half_kernelILi3ELi20ELb1ELb0ELi64EEvPK6__halfPKjS4_S2_PS0_iiiiPKtS7_iiiiiibS2_i:
	.zero		1408


//--------------------- .nv.shared._Z23gemm_half_q_half_kernelILi3ELi38ELb1ELb0ELi64EEvPK6__halfPKjS4_S2_PS0_iiiiPKtS7_iiiiiibS2_i --------------------------
	.section	.nv.shared._Z23gemm_half_q_half_kernelILi3ELi38ELb1ELb0ELi64EEvPK6__halfPKjS4_S2_PS0_iiiiPKtS7_iiiiiibS2_i,"aw",@nobits
	.sectionflags	@""
	.align	2
.nv.shared._Z23gemm_half_q_half_kernelILi3ELi38ELb1ELb0ELi64EEvPK6__halfPKjS4_S2_PS0_iiiiPKtS7_iiiiiibS2_i:
	.zero		1408


//--------------------- .nv.shared._Z23gemm_half_q_half_kernelILi3ELi128ELb1ELb0ELi64EEvPK6__halfPKjS4_S2_PS0_iiiiPKtS7_iiiiiibS2_i --------------------------
	.section	.nv.shared._Z23gemm_half_q_half_kernelILi3ELi128ELb1ELb0ELi64EEvPK6__halfPKjS4_S2_PS0_iiiiPKtS7_iiiiiibS2_i,"aw",@nobits
	.sectionflags	@""
	.align	2
.nv.shared._Z23gemm_half_q_half_kernelILi3ELi128ELb1ELb0ELi64EEvPK6__halfPKjS4_S2_PS0_iiiiPKtS7_iiiiiibS2_i:
	.zero		1408


//--------------------- .nv.shared._Z23gemm_half_q_half_kernelILi3ELi190ELb1ELb0ELi32EEvPK6__halfPKjS4_S2_PS0_iiiiPKtS7_iiiiiibS2_i --------------------------
	.section	.nv.shared._Z23gemm_half_q_half_kernelILi3ELi190ELb1ELb0ELi32EEvPK6__halfPKjS4_S2_PS0_iiiiPKtS7_iiiiiibS2_i,"aw",@nobits
	.sectionflags	@""
	.align	2
.nv.shared._Z23gemm_half_q_half_kernelILi3ELi190ELb1ELb0ELi32EEvPK6__halfPKjS4_S2_PS0_iiiiPKtS7_iiiiiibS2_i:
	.zero		1216


//--------------------- .nv.shared._Z23gemm_half_q_half_kernelILi3ELi160ELb1ELb0ELi32EEvPK6__halfPKjS4_S2_PS0_iiiiPKtS7_iiiiiibS2_i --------------------------
	.section	.nv.shared._Z23gemm_half_q_half_kernelILi3ELi160ELb1ELb0ELi32EEvPK6__halfPKjS4_S2_PS0_iiiiPKtS7_iiiiiibS2_i,"aw",@nobits
	.sectionflags	@""
	.align	2
.nv.shared._Z23gemm_half_q_half_kernelILi3ELi160ELb1ELb0ELi32EEvPK6__halfPKjS4_S2_PS0_iiiiPKtS7_iiiiiibS2_i:
	.zero		1216


//--------------------- .nv.shared._Z23gemm_half_q_half_kernelILi3ELi40ELb1ELb0ELi32EEvPK6__halfPKjS4_S2_PS0_iiiiPKtS7_iiiiiibS2_i --------------------------
	.section	.nv.shared._Z23gemm_half_q_half_kernelILi3ELi40ELb1ELb0ELi32EEvPK6__halfPKjS4_S2_PS0_iiiiPKtS7_iiiiiibS2_i,"aw",@nobits
	.sectionflags	@""
	.align	2
.nv.shared._Z23gemm_half_q_half_kernelILi3ELi40ELb1ELb0ELi32EEvPK6__halfPKjS4_S2_PS0_iiiiPKtS7_iiiiiibS2_i:
	.zero		1216


//--------------------- .nv.shared._Z23gemm_half_q_half_kernelILi3ELi10ELb1ELb0ELi32EEvPK6__halfPKjS4_S2_PS0_iiiiPKtS7_iiiiiibS2_i --------------------------
	.section	.nv.shared._Z23gemm_half_q_half_kernelILi3ELi10ELb1ELb0ELi32EEvPK6__halfPKjS4_S2_PS0_iiiiPKtS7_iiiiiibS2_i,"aw",@nobits
	.sectionflags	@""
	.align	2
.nv.shared._Z23gemm_half_q_half_kernelILi3ELi10ELb1ELb0ELi32EEvPK6__halfPKjS4_S2_PS0_iiiiPKtS7_iiiiiibS2_i:
	.zero		1216


//--------------------- .nv.shared._Z23gemm_half_q_half_kernelILi3ELi172ELb1ELb0ELi32EEvPK6__halfPKjS4_S2_PS0_iiiiPKtS7_iiiiiibS2_i --------------------------
	.section	.nv.shared._Z23gemm_half_q_half_kernelILi3ELi172ELb1ELb0ELi32EEvPK6__halfPKjS4_S2_PS0_iiiiPKtS7_iiiiiibS2_i,"aw",@nobits
	.sectionflags	@""
	.align	2
.nv.shared._Z23gemm_half_q_half_kernelILi3ELi172ELb1ELb0ELi32EEvPK6__halfPKjS4_S2_PS0_iiiiPKtS7_iiiiiibS2_i:
	.zero		1216


//--------------------- .nv.shared._Z23gemm_half_q_half_kernelILi3ELi176ELb1ELb0ELi32EEvPK6__halfPKjS4_S2_PS0_iiiiPKtS7_iiiiiibS2_i --------------------------
	.section	.nv.shared._Z23gemm_half_q_half_kernelILi3ELi176ELb1ELb0ELi32EEvPK6__halfPKjS4_S2_PS0_iiiiPKtS7_iiiiiibS2_i,"aw",@nobits
	.sectionflags	@""
	.align	2
.nv.shared._Z23gemm_half_q_half_kernelILi3ELi176ELb1ELb0ELi32EEvPK6__halfPKjS4_S2_PS0_iiiiPKtS7_iiiiiibS2_i:
	.zero		1216


//--------------------- .nv.shared._Z23gemm_half_q_half_kernelILi3ELi152ELb1ELb0ELi32EEvPK6__halfPKjS4_S2_PS0_iiiiPKtS7_iiiiiibS2_i --------------------------
	.section	.nv.shared._Z23gemm_half_q_half_kernelILi3ELi152ELb1ELb0ELi32EEvPK6__halfPKjS4_S2_PS0_iiiiPKtS7_iiiiiibS2_i,"aw",@nobits
	.sectionflags	@""
	.align	2
.nv.shared._Z23gemm_half_q_half_kernelILi3ELi152ELb1ELb0ELi32EEvPK6__halfPKjS4_S2_PS0_iiiiPKtS7_iiiiiibS2_i:
	.zero		1216


//--------------------- .nv.shared._Z23gemm_half_q_half_kernelILi3ELi140ELb1ELb0ELi32EEvPK6__halfPKjS4_S2_PS0_iiiiPKtS7_iiiiiibS2_i --------------------------
	.section	.nv.shared._Z23gemm_half_q_half_kernelILi3ELi140ELb1ELb0ELi32EEvPK6__halfPKjS4_S2_PS0_iiiiPKtS7_iiiiiibS2_i,"aw",@nobits
	.sectionflags	@""
	.align	2
.nv.shared._Z23gemm_half_q_half_kernelILi3ELi140ELb1ELb0ELi32EEvPK6__halfPKjS4_S2_PS0_iiiiPKtS7_iiiiiibS2_i:
	.zero		1216


//--------------------- .nv.shared._Z23gemm_half_q_half_kernelILi3ELi20ELb1ELb0ELi32EEvPK6__halfPKjS4_S2_PS0_iiiiPKtS7_iiiiiibS2_i --------------------------
	.section	.nv.shared._Z23gemm_half_q_half_kernelILi3ELi20ELb1ELb0ELi32EEvPK6__halfPKjS4_S2_PS0_iiiiPKtS7_iiiiiibS2_i,"aw",@nobits
	.sectionflags	@""
	.align	2
.nv.shared._Z23gemm_half_q_half_kernelILi3ELi20ELb1ELb0ELi32EEvPK6__halfPKjS4_S2_PS0_iiiiPKtS7_iiiiiibS2_i:
	.zero		1216


//--------------------- .nv.shared._Z23gemm_half_q_half_kernelILi3ELi38ELb1ELb0ELi32EEvPK6__halfPKjS4_S2_PS0_iiiiPKtS7_iiiiiibS2_i --------------------------
	.section	.nv.shared._Z23gemm_half_q_half_kernelILi3ELi38ELb1ELb0ELi32EEvPK6__halfPKjS4_S2_PS0_iiiiPKtS7_iiiiiibS2_i,"aw",@nobits
	.sectionflags	@""
	.align	2
.nv.shared._Z23gemm_half_q_half_kernelILi3ELi38ELb1ELb0ELi32EEvPK6__halfPKjS4_S2_PS0_iiiiPKtS7_iiiiiibS2_i:
	.zero		1216


//--------------------- .nv.shared._Z23gemm_half_q_half_kernelILi3ELi128ELb1ELb0ELi32EEvPK6__halfPKjS4_S2_PS0_iiiiPKtS7_iiiiiibS2_i --------------------------
	.section	.nv.shared._Z23gemm_half_q_half_kernelILi3ELi128ELb1ELb0ELi32EEvPK6__halfPKjS4_S2_PS0_iiiiPKtS7_iiiiiibS2_i,"aw",@nobits
	.sectionflags	@""
	.align	2
.nv.shared._Z23gemm_half_q_half_kernelILi3ELi128ELb1ELb0ELi32EEvPK6__halfPKjS4_S2_PS0_iiiiPKtS7_iiiiiibS2_i:
	.zero		1216


//--------------------- .nv.shared._Z23gemm_half_q_half_kernelILi2ELi190ELb1ELb0ELi64EEvPK6__halfPKjS4_S2_PS0_iiiiPKtS7_iiiiiibS2_i --------------------------
	.section	.nv.shared._Z23gemm_half_q_half_kernelILi2ELi190ELb1ELb0ELi64EEvPK6__halfPKjS4_S2_PS0_iiiiPKtS7_iiiiiibS2_i,"aw",@nobits
	.sectionflags	@""
	.align	2
.nv.shared._Z23gemm_half_q_half_kernelILi2ELi190ELb1ELb0ELi64EEvPK6__halfPKjS4_S2_PS0_iiiiPKtS7_iiiiiibS2_i:
	.zero		1280


//--------------------- .nv.shared._Z23gemm_half_q_half_kernelILi2ELi160ELb1ELb0ELi64EEvPK6__halfPKjS4_S2_PS0_iiiiPKtS7_iiiiiibS2_i --------------------------
	.section	.nv.shared._Z23gemm_half_q_half_kernelILi2ELi160ELb1ELb0ELi64EEvPK6__halfPKjS4_S2_PS0_iiiiPKtS7_iiiiiibS2_i,"aw",@nobits
	.sectionflags	@""
	.align	2
.nv.shared._Z23gemm_half_q_half_kernelILi2ELi160ELb1ELb0ELi64EEvPK6__halfPKjS4_S2_PS0_iiiiPKtS7_iiiiiibS2_i:
	.zero		1280


//--------------------- .nv.shared._Z23gemm_half_q_half_kernelILi2ELi40ELb1ELb0ELi64EEvPK6__halfPKjS4_S2_PS0_iiiiPKtS7_iiiiiibS2_i --------------------------
	.section	.nv.shared._Z23gemm_half_q_half_kernelILi2ELi40ELb1ELb0ELi64EEvPK6__halfPKjS4_S2_PS0_iiiiPKtS7_iiiiiibS2_i,"aw",@nobits
	.sectionflags	@""
	.align	2
.nv.shared._Z23gemm_half_q_half_kernelILi2ELi40ELb1ELb0ELi64EEvPK6__halfPKjS4_S2_PS0_iiiiPKtS7_iiiiiibS2_i:
	.zero		1280


//--------------------- .nv.shared._Z23gemm_half_q_half_kernelILi2ELi10ELb1ELb0ELi64EEvPK6__halfPKjS4_S2_PS0_iiiiPKtS7_iiiiiibS2_i --------------------------
	.section	.nv.shared._Z23gemm_half_q_half_kernelILi2ELi10ELb1ELb0ELi64EEvPK6__halfPKjS4_S2_PS0_iiiiPKtS7_iiiiiibS2_i,"aw",@nobits
	.sectionflags	@""
	.align	2
.nv.shared._Z23gemm_half_q_half_kernelILi2ELi10ELb1ELb0ELi64EEvPK6__halfPKjS4_S2_PS0_iiiiPKtS7_iiiiiibS2_i:
	.zero		1280


//--------------------- .nv.shared._Z23gemm_half_q_half_kernelILi2ELi172ELb1ELb0ELi64EEvPK6__halfPKjS4_S2_PS0_iiiiPKtS7_iiiiiibS2_i --------------------------
	.section	.nv.shared._Z23gemm_half_q_half_kernelILi2ELi172ELb1ELb0ELi64EEvPK6__halfPKjS4_S2_PS0_iiiiPKtS7_iiiiiibS2_i,"aw",@nobits
	.sectionflags	@""
	.align	2
.nv.shared._Z23gemm_half_q_half_kernelILi2ELi172ELb1ELb0ELi64EEvPK6__halfPKjS4_S2_PS0_iiiiPKtS7_iiiiiibS2_i:
	.zero		1280


//--------------------- .nv.shared._Z23gemm_half_q_half_kernelILi2ELi176ELb1ELb0ELi64EEvPK6__halfPKjS4_S2_PS0_iiiiPKtS7_iiiiiibS2_i --------------------------
	.section	.nv.shared._Z23gemm_half_q_half_kernelILi2ELi176ELb1ELb0ELi64EEvPK6__halfPKjS4_S2_PS0_iiiiPKtS7_iiiiiibS2_i,"aw",@nobits
	.sectionflags	@""
	.align	2
.nv.shared._Z23gemm_half_q_half_kernelILi2ELi176ELb1ELb0ELi64EEvPK6__halfPKjS4_S2_PS0_iiiiPKtS7_iiiiiibS2_i:
	.zero		1280


//--------------------- .nv.shared._Z23gemm_half_q_half_kernelILi2ELi152ELb1ELb0ELi64EEvPK6__halfPKjS4_S2_PS0_iiiiPKtS7_iiiiiibS2_i --------------------------
	.section	.nv.shared._Z23gemm_half_q_half_kernelILi2ELi152ELb1ELb0ELi64EEvPK6__halfPKjS4_S2_PS0_iiiiPKtS7_iiiiiibS2_i,"aw",@nobits
	.sectionflags	@""
	.align	2
.nv.shared._Z23gemm_half_q_half_kernelILi2ELi152ELb1ELb0ELi64EEvPK6__halfPKjS4_S2_PS0_iiiiPKtS7_iiiiiibS2_i:
	.zero		1280


//--------------------- .nv.shared._Z23gemm_half_q_half_kernelILi2ELi140ELb1ELb0ELi64EEvPK6__halfPKjS4_S2_PS0_iiiiPKtS7_iiiiiibS2_i --------------------------
	.section	.nv.shared._Z23gemm_half_q_half_kernelILi2ELi140ELb1ELb0ELi64EEvPK6__halfPKjS4_S2_PS0_iiiiPKtS7_iiiiiibS2_i,"aw",@nobits
	.sectionflags	@""
	.align	2
.nv.shared._Z23gemm_half_q_half_kernelILi2ELi140ELb1ELb0ELi64EEvPK6__halfPKjS4_S2_PS0_iiiiPKtS7_iiiiiibS2_i:
	.zero		1280


//--------------------- .nv.shared._Z23gemm_half_q_half_kernelILi2ELi20ELb1ELb0ELi64EEvPK6__halfPKjS4_S2_PS0_iiiiPKtS7_iiiiiibS2_i --------------------------
	.section	.nv.shared._Z23gemm_half_q_half_kernelILi2ELi20ELb1ELb0ELi64EEvPK6__halfPKjS4_S2_PS0_iiiiPKtS7_iiiiiibS2_i,"aw",@nobits
	.sectionflags	@""
	.align	2
.nv.shared._Z23gemm_half_q_half_kernelILi2ELi20ELb1ELb0ELi64EEvPK6__halfPKjS4_S2_PS0_iiiiPKtS7_iiiiiibS2_i:
	.zero		1280


//--------------------- .nv.shared._Z23gemm_half_q_half_kernelILi2ELi38ELb1ELb0ELi64EEvPK6__halfPKjS4_S2_PS0_iiiiPKtS7_iiiiiibS2_i --------------------------
	.section	.nv.shared._Z23gemm_half_q_half_kernelILi2ELi38ELb1ELb0ELi64EEvPK6__halfPKjS4_S2_PS0_iiiiPKtS7_iiiiiibS2_i,"aw",@nobits
	.sectionflags	@""
	.align	2
.nv.shared._Z23gemm_half_q_half_kernelILi2ELi38ELb1ELb0ELi64EEvPK6__halfPKjS4_S2_PS0_iiiiPKtS7_iiiiiibS2_i:
	.zero		1280


//--------------------- .nv.shared._Z23gemm_half_q_half_kernelILi2ELi128ELb1ELb0ELi64EEvPK6__halfPKjS4_S2_PS0_iiiiPKtS7_iiiiiibS2_i --------------------------
	.section	.nv.shared._Z23gemm_half_q_half_kernelILi2ELi128ELb1ELb0ELi64EEvPK6__halfPKjS4_S2_PS0_iiiiPKtS7_iiiiiibS2_i,"aw",@nobits
	.sectionflags	@""
	.align	2
.nv.shared._Z23gemm_half_q_half_kernelILi2ELi128ELb1ELb0ELi64EEvPK6__halfPKjS4_S2_PS0_iiiiPKtS7_iiiiiibS2_i:
	.zero		1280


//--------------------- .nv.shared._Z23gemm_half_q_half_kernelILi2ELi190ELb1ELb0ELi32EEvPK6__halfPKjS4_S2_PS0_iiiiPKtS7_iiiiiibS2_i --------------------------
	.section	.nv.shared._Z23gemm_half_q_half_kernelILi2ELi190ELb1ELb0ELi32EEvPK6__halfPKjS4_S2_PS0_iiiiPKtS7_iiiiiibS2_i,"aw",@nobits
	.sectionflags	@""
	.align	2
.nv.shared._Z23gemm_half_q_half_kernelILi2ELi190ELb1ELb0ELi32EEvPK6__halfPKjS4_S2_PS0_iiiiPKtS7_iiiiiibS2_i:
	.zero		1152


//--------------------- .nv.shared._Z23gemm_half_q_half_kernelILi2ELi160ELb1ELb0ELi32EEvPK6__halfPKjS4_S2_PS0_iiiiPKtS7_iiiiiibS2_i --------------------------
	.section	.nv.shared._Z23gemm_half_q_half_kernelILi2ELi160ELb1ELb0ELi32EEvPK6__halfPKjS4_S2_PS0_iiiiPKtS7_iiiiiibS2_i,"aw",@nobits
	.sectionflags	@""
	.align	2
.nv.shared._Z23gemm_half_q_half_kernelILi2ELi160ELb1ELb0ELi32EEvPK6__halfPKjS4_S2_PS0_iiiiPKtS7_iiiiiibS2_i:
	.zero		1152


//--------------------- .nv.shared._Z23gemm_half_q_half_kernelILi2ELi40ELb1ELb0ELi32EEvPK6__halfPKjS4_S2_PS0_iiiiPKtS7_iiiiiibS2_i --------------------------
	.section	.nv.shared._Z23gemm_half_q_half_kernelILi2ELi40ELb1ELb0ELi32EEvPK6__halfPKjS4_S2_PS0_iiiiPKtS7_iiiiiibS2_i,"aw",@nobits
	.sectionflags	@""
	.align	2
.nv.shared._Z23gemm_half_q_half_kernelILi2ELi40ELb1ELb0ELi32EEvPK6__halfPKjS4_S2_PS0_iiiiPKtS7_iiiiiibS2_i:
	.zero		1152


//--------------------- .nv.shared._Z23gemm_half_q_half_kernelILi2ELi10ELb1ELb0ELi32EEvPK6__halfPKjS4_S2_PS0_iiiiPKtS7_iiiiiibS2_i --------------------------
	.section	.nv.shared._Z23gemm_half_q_half_kernelILi2ELi10ELb1ELb0ELi32EEvPK6__halfPKjS4_S2_PS0_iiiiPKtS7_iiiiiibS2_i,"aw",@nobits
	.sectionflags	@""
	.align	2
.nv.shared._Z23gemm_half_q_half_kernelILi2ELi10ELb1ELb0ELi32EEvPK6__halfPKjS4_S2_PS0_iiiiPKtS7_iiiiiibS2_i:
	.zero		1152


//--------------------- .nv.shared._Z23gemm_half_q_half_kernelILi2ELi172ELb1ELb0ELi32EEvPK6__halfPKjS4_S2_PS0_iiiiPKtS7_iiiiiibS2_i --------------------------
	.section	.nv.shared._Z23gemm_half_q_half_kernelILi2ELi172ELb1ELb0ELi32EEvPK6__halfPKjS4_S2_PS0_iiiiPKtS7_iiiiiibS2_i,"aw",@nobits
	.sectionflags	@""
	.align	2
.nv.shared._Z23gemm_half_q_half_kernelILi2ELi172ELb1ELb0ELi32EEvPK6__halfPKjS4_S2_PS0_iiiiPKtS7_iiiiiibS2_i:
	.zero		1152


//--------------------- .nv.shared._Z23gemm_half_q_half_kernelILi2ELi176ELb1ELb0ELi32EEvPK6__halfPKjS4_S2_PS0_iiiiPKtS7_iiiiiibS2_i --------------------------
	.section	.nv.shared._Z23gemm_half_q_half_kernelILi2ELi176ELb1ELb0ELi32EEvPK6__halfPKjS4_S2_PS0_iiiiPKtS7_iiiiiibS2_i,"aw",@nobits
	.sectionflags	@""
	.align	2
.nv.shared._Z23gemm_half_q_half_kernelILi2ELi176ELb1ELb0ELi32EEvPK6__halfPKjS4_S2_PS0_iiiiPKtS7_iiiiiibS2_i:
	.zero		1152


//--------------------- .nv.shared._Z23gemm_half_q_half_kernelILi2ELi152ELb1ELb0ELi32EEvPK6__halfPKjS4_S2_PS0_iiiiPKtS7_iiiiiibS2_i --------------------------
	.section	.nv.shared._Z23gemm_half_q_half_kernelILi2ELi152ELb1ELb0ELi32EEvPK6__halfPKjS4_S2_PS0_iiiiPKtS7_iiiiiibS2_i,"aw",@nobits
	.sectionflags	@""
	.align	2
.nv.shared._Z23gemm_half_q_half_kernelILi2ELi152ELb1ELb0ELi32EEvPK6__halfPKjS4_S2_PS0_iiiiPKtS7_iiiiiibS2_i:
	.zero		1152


//--------------------- .nv.shared._Z23gemm_half_q_half_kernelILi2ELi140ELb1ELb0ELi32EEvPK6__halfPKjS4_S2_PS0_iiiiPKtS7_iiiiiibS2_i --------------------------
	.section	.nv.shared._Z23gemm_half_q_half_kernelILi2ELi140ELb1ELb0ELi32EEvPK6__halfPKjS4_S2_PS0_iiiiPKtS7_iiiiiibS2_i,"aw",@nobits
	.sectionflags	@""
	.align	2
.nv.shared._Z23gemm_half_q_half_kernelILi2ELi140ELb1ELb0ELi32EEvPK6__halfPKjS4_S2_PS0_iiiiPKtS7_iiiiiibS2_i:
	.zero		1152


//--------------------- .nv.shared._Z23gemm_half_q_half_kernelILi2ELi20ELb1ELb0ELi32EEvPK6__halfPKjS4_S2_PS0_iiiiPKtS7_iiiiiibS2_i --------------------------
	.section	.nv.shared._Z23gemm_half_q_half_kernelILi2ELi20ELb1ELb0ELi32EEvPK6__halfPKjS4_S2_PS0_iiiiPKtS7_iiiiiibS2_i,"aw",@nobits
	.sectionflags	@""
	.align	2
.nv.shared._Z23gemm_half_q_half_kernelILi2ELi20ELb1ELb0ELi32EEvPK6__halfPKjS4_S2_PS0_iiiiPKtS7_iiiiiibS2_i:
	.zero		1152


//--------------------- .nv.shared._Z23gemm_half_q_half_kernelILi2ELi38ELb1ELb0ELi32EEvPK6__halfPKjS4_S2_PS0_iiiiPKtS7_iiiiiibS2_i --------------------------
	.section	.nv.shared._Z23gemm_half_q_half_kernelILi2ELi38ELb1ELb0ELi32EEvPK6__halfPKjS4_S2_PS0_iiiiPKtS7_iiiiiibS2_i,"aw",@nobits
	.sectionflags	@""
	.align	2
.nv.shared._Z23gemm_half_q_half_kernelILi2ELi38ELb1ELb0ELi32EEvPK6__halfPKjS4_S2_PS0_iiiiPKtS7_iiiiiibS2_i:
	.zero		1152


//--------------------- .nv.shared._Z23gemm_half_q_half_kernelILi2ELi128ELb1ELb0ELi32EEvPK6__halfPKjS4_S2_PS0_iiiiPKtS7_iiiiiibS2_i --------------------------
	.section	.nv.shared._Z23gemm_half_q_half_kernelILi2ELi128ELb1ELb0ELi32EEvPK6__halfPKjS4_S2_PS0_iiiiPKtS7_iiiiiibS2_i,"aw",@nobits
	.sectionflags	@""
	.align	2
.nv.shared._Z23gemm_half_q_half_kernelILi2ELi128ELb1ELb0ELi32EEvPK6__halfPKjS4_S2_PS0_iiiiPKtS7_iiiiiibS2_i:
	.zero		1152


//--------------------- .nv.shared._Z23gemm_half_q_half_kernelILi1ELi190ELb1ELb0ELi64EEvPK6__halfPKjS4_S2_PS0_iiiiPKtS7_iiiiiibS2_i --------------------------
	.section	.nv.shared._Z23gemm_half_q_half_kernelILi1ELi190ELb1ELb0ELi64EEvPK6__halfPKjS4_S2_PS0_iiiiPKtS7_iiiiiibS2_i,"aw",@nobits
	.sectionflags	@""
	.align	2
.nv.shared._Z23gemm_half_q_half_kernelILi1ELi190ELb1ELb0ELi64EEvPK6__halfPKjS4_S2_PS0_iiiiPKtS7_iiiiiibS2_i:
	.zero		1152


//--------------------- .nv.shared._Z23gemm_half_q_half_kernelILi1ELi160ELb1ELb0ELi64EEvPK6__halfPKjS4_S2_PS0_iiiiPKtS7_iiiiiibS2_i --------------------------
	.section	.nv.shared._Z23gemm_half_q_half_kernelILi1ELi160ELb1ELb0ELi64EEvPK6__halfPKjS4_S2_PS0_iiiiPKtS7_iiiiiibS2_i,"aw",@nobits
	.sectionflags	@""
	.align	2
.nv.shared._Z23gemm_half_q_half_kernelILi1ELi160ELb1ELb0ELi64EEvPK6__halfPKjS4_S2_PS0_iiiiPKtS7_iiiiiibS2_i:
	.zero		1152


//--------------------- .nv.shared._Z23gemm_half_q_half_kernelILi1ELi40ELb1ELb0ELi64EEvPK6__halfPKjS4_S2_PS0_iiiiPKtS7_iiiiiibS2_i --------------------------
	.section	.nv.shared._Z23gemm_half_q_half_kernelILi1ELi40ELb1ELb0ELi64EEvPK6__halfPKjS4_S2_PS0_iiiiPKtS7_iiiiiibS2_i,"aw",@nobits
	.sectionflags	@""
	.align	2
.nv.shared._Z23gemm_half_q_half_kernelILi1ELi40ELb1ELb0ELi64EEvPK6__halfPKjS4_S2_PS0_iiiiPKtS7_iiiiiibS2_i:
	.zero		1152


//--------------------- .nv.shared._Z23gemm_half_q_half_kernelILi1ELi10ELb1ELb0ELi64EEvPK6__halfPKjS4_S2_PS0_iiiiPKtS7_iiiiiibS2_i --------------------------
	.section	.nv.shared._Z23gemm_half_q_half_kernelILi1ELi10ELb1ELb0ELi64EEvPK6__halfPKjS4_S2_PS0_iiiiPKtS7_iiiiiibS2_i,"aw",@nobits
	.sectionflags	@""
	.align	2
.nv.shared._Z23gemm_half_q_half_kernelILi1ELi10ELb1ELb0ELi64EEvPK6__halfPKjS4_S2_PS0_iiiiPKtS7_iiiiiibS2_i:
	.zero		1152


//--------------------- .nv.shared._Z23gemm_half_q_half_kernelILi1ELi172ELb1ELb0ELi64EEvPK6__halfPKjS4_S2_PS0_iiiiPKtS7_iiiiiibS2_i --------------------------
	.section	.nv.shared._Z23gemm_half_q_half_kernelILi1ELi172ELb1ELb0ELi64EEvPK6__halfPKjS4_S2_PS0_iiiiPKtS7_iiiiiibS2_i,"aw",@nobits
	.sectionflags	@""
	.align	2
.nv.shared._Z23gemm_half_q_half_kernelILi1ELi172ELb1ELb0ELi64EEvPK6__halfPKjS4_S2_PS0_iiiiPKtS7_iiiiiibS2_i:
	.zero		1152


//--------------------- .nv.shared._Z23gemm_half_q_half_kernelILi1ELi176ELb1ELb0ELi64EEvPK6__halfPKjS4_S2_PS0_iiiiPKtS7_iiiiiibS2_i --------------------------
	.section	.nv.shared._Z23gemm_half_q_half_kernelILi1ELi176ELb1ELb0ELi64EEvPK6__halfPKjS4_S2_PS0_iiiiPKtS7_iiiiiibS2_i,"aw",@nobits
	.sectionflags	@""
	.align	2
.nv.shared._Z23gemm_half_q_half_kernelILi1ELi176ELb1ELb0ELi64EEvPK6__halfPKjS4_S2_PS0_iiiiPKtS7_iiiiiibS2_i:
	.zero		1152


//--------------------- .nv.shared._Z23gemm_half_q_half_kernelILi1ELi152ELb1ELb0ELi64EEvPK6__halfPKjS4_S2_PS0_iiiiPKtS7_iiiiiibS2_i --------------------------
	.section	.nv.shared._Z23gemm_half_q_half_kernelILi1ELi152ELb1ELb0ELi64EEvPK6__halfPKjS4_S2_PS0_iiiiPKtS7_iiiiiibS2_i,"aw",@nobits
	.sectionflags	@""
	.align	2
.nv.shared._Z23gemm_half_q_half_kernelILi1ELi152ELb1ELb0ELi64EEvPK6__halfPKjS4_S2_PS0_iiiiPKtS7_iiiiiibS2_i:
	.zero		1152


//--------------------- .nv.shared._Z23gemm_half_q_half_kernelILi1ELi140ELb1ELb0ELi64EEvPK6__halfPKjS4_S2_PS0_iiiiPKtS7_iiiiiibS2_i --------------------------
	.section	.nv.shared._Z23gemm_half_q_half_kernelILi1ELi140ELb1ELb0ELi64EEvPK6__halfPKjS4_S2_PS0_iiiiPKtS7_iiiiiibS2_i,"aw",@nobits
	.sectionflags	@""
	.align	2
.nv.shared._Z23gemm_half_q_half_kernelILi1ELi140ELb1ELb0ELi64EEvPK6__halfPKjS4_S2_PS0_iiiiPKtS7_iiiiiibS2_i:
	.zero		1152


//--------------------- .nv.shared._Z23gemm_half_q_half_kernelILi1ELi20ELb1ELb0ELi64EEvPK6__halfPKjS4_S2_PS0_iiiiPKtS7_iiiiiibS2_i --------------------------
	.section	.nv.shared._Z23gemm_half_q_half_kernelILi1ELi20ELb1ELb0ELi64EEvPK6__halfPKjS4_S2_PS0_iiiiPKtS7_iiiiiibS2_i,"aw",@nobits
	.sectionflags	@""
	.align	2
.nv.shared._Z23gemm_half_q_half_kernelILi1ELi20ELb1ELb0ELi64EEvPK6__halfPKjS4_S2_PS0_iiiiPKtS7_iiiiiibS2_i:
	.zero		1152


//--------------------- .nv.shared._Z23gemm_half_q_half_kernelILi1ELi38ELb1ELb0ELi64EEvPK6__halfPKjS4_S2_PS0_iiiiPKtS7_iiiiiibS2_i --------------------------
	.section	.nv.shared._Z23gemm_half_q_half_kernelILi1ELi38ELb1ELb0ELi64EEvPK6__halfPKjS4_S2_PS0_iiiiPKtS7_iiiiiibS2_i,"aw",@nobits
	.sectionflags	@""
	.align	2
.nv.shared._Z23gemm_half_q_half_kernelILi1ELi38ELb1ELb0ELi64EEvPK6__halfPKjS4_S2_PS0_iiiiPKtS7_iiiiiibS2_i:
	.zero		1152


//--------------------- .nv.shared._Z23gemm_half_q_half_kernelILi1ELi128ELb1ELb0ELi64EEvPK6__halfPKjS4_S2_PS0_iiiiPKtS7_iiiiiibS2_i --------------------------
	.section	.nv.shared._Z23gemm_half_q_half_kernelILi1ELi128ELb1ELb0ELi64EEvPK6__halfPKjS4_S2_PS0_iiiiPKtS7_iiiiiibS2_i,"aw",@nobits
	.sectionflags	@""
	.align	2
.nv.shared._Z23gemm_half_q_half_kernelILi1ELi128ELb1ELb0ELi64EEvPK6__halfPKjS4_S2_PS0_iiiiPKtS7_iiiiiibS2_i:
	.zero		1152


//--------------------- .nv.shared._Z23gemm_half_q_half_kernelILi1ELi190ELb1ELb0ELi32EEvPK6__halfPKjS4_S2_PS0_iiiiPKtS7_iiiiiibS2_i --------------------------
	.section	.nv.shared._Z23gemm_half_q_half_kernelILi1ELi190ELb1ELb0ELi32EEvPK6__halfPKjS4_S2_PS0_iiiiPKtS7_iiiiiibS2_i,"aw",@nobits
	.sectionflags	@""
	.align	2
.nv.shared._Z23gemm_half_q_half_kernelILi1ELi190ELb1ELb0ELi32EEvPK6__halfPKjS4_S2_PS0_iiiiPKtS7_iiiiiibS2_i:
	.zero		1088


//--------------------- .nv.shared._Z23gemm_half_q_half_kernelILi1ELi160ELb1ELb0ELi32EEvPK6__halfPKjS4_S2_PS0_iiiiPKtS7_iiiiiibS2_i --------------------------
	.section	.nv.shared._Z23gemm_half_q_half_kernelILi1ELi160ELb1ELb0ELi32EEvPK6__halfPKjS4_S2_PS0_iiiiPKtS7_iiiiiibS2_i,"aw",@nobits
	.sectionflags	@""
	.align	2
.nv.shared._Z23gemm_half_q_half_kernelILi1ELi160ELb1ELb0ELi32EEvPK6__halfPKjS4_S2_PS0_iiiiPKtS7_iiiiiibS2_i:
	.zero		1088


//--------------------- .nv.shared._Z23gemm_half_q_half_kernelILi1ELi40ELb1ELb0ELi32EEvPK6__halfPKjS4_S2_PS0_iiiiPKtS7_iiiiiibS2_i --------------------------
	.section	.nv.shared._Z23gemm_half_q_half_kernelILi1ELi40ELb1ELb0ELi32EEvPK6__halfPKjS4_S2_PS0_iiiiPKtS7_iiiiiibS2_i,"aw",@nobits
	.sectionflags	@""
	.align	2
.nv.shared._Z23gemm_half_q_half_kernelILi1ELi40ELb1ELb0ELi32EEvPK6__halfPKjS4_S2_PS0_iiiiPKtS7_iiiiiibS2_i:
	.zero		1088


//--------------------- .nv.shared._Z23gemm_half_q_half_kernelILi1ELi10ELb1ELb0ELi32EEvPK6__halfPKjS4_S2_PS0_iiiiPKtS7_iiiiiibS2_i --------------------------
	.section	.nv.shared._Z23gemm_half_q_half_kernelILi1ELi10ELb1ELb0ELi32EEvPK6__halfPKjS4_S2_PS0_iiiiPKtS7_iiiiiibS2_i,"aw",@nobits
	.sectionflags	@""
	.align	2
.nv.shared._Z23gemm_half_q_half_kernelILi1ELi10ELb1ELb0ELi32EEvPK6__halfPKjS4_S2_PS0_iiiiPKtS7_iiiiiibS2_i:
	.zero		1088


//--------------------- .nv.shared._Z23gemm_half_q_half_kernelILi1ELi172ELb1ELb0ELi32EEvPK6__halfPKjS4_S2_PS0_iiiiPKtS7_iiiiiibS2_i --------------------------
	.section	.nv.shared._Z23gemm_half_q_half_kernelILi1ELi172ELb1ELb0ELi32EEvPK6__halfPKjS4_S2_PS0_iiiiPKtS7_iiiiiibS2_i,"aw",@nobits
	.sectionflags	@""
	.align	2
.nv.shared._Z23gemm_half_q_half_kernelILi1ELi172ELb1ELb0ELi32EEvPK6__halfPKjS4_S2_PS0_iiiiPKtS7_iiiiiibS2_i:
	.zero		1088


//--------------------- .nv.shared._Z23gemm_half_q_half_kernelILi1ELi176ELb1ELb0ELi32EEvPK6__halfPKjS4_S2_PS0_iiiiPKtS7_iiiiiibS2_i --------------------------
	.section	.nv.shared._Z23gemm_half_q_half_kernelILi1ELi176ELb1ELb0ELi32EEvPK6__halfPKjS4_S2_PS0_iiiiPKtS7_iiiiiibS2_i,"aw",@nobits
	.sectionflags	@""
	.align	2
.nv.shared._Z23gemm_half_q_half_kernelILi1ELi176ELb1ELb0ELi32EEvPK6__halfPKjS4_S2_PS0_iiiiPKtS7_iiiiiibS2_i:
	.zero		1088


//--------------------- .nv.shared._Z23gemm_half_q_half_kernelILi1ELi152ELb1ELb0ELi32EEvPK6__halfPKjS4_S2_PS0_iiiiPKtS7_iiiiiibS2_i --------------------------
	.section	.nv.shared._Z23gemm_half_q_half_kernelILi1ELi152ELb1ELb0ELi32EEvPK6__halfPKjS4_S2_PS0_iiiiPKtS7_iiiiiibS2_i,"aw",@nobits
	.sectionflags	@""
	.align	2
.nv.shared._Z23gemm_half_q_half_kernelILi1ELi152ELb1ELb0ELi32EEvPK6__halfPKjS4_S2_PS0_iiiiPKtS7_iiiiiibS2_i:
	.zero		1088


//--------------------- .nv.shared._Z23gemm_half_q_half_kernelILi1ELi140ELb1ELb0ELi32EEvPK6__halfPKjS4_S2_PS0_iiiiPKtS7_iiiiiibS2_i --------------------------
	.section	.nv.shared._Z23gemm_half_q_half_kernelILi1ELi140ELb1ELb0ELi32EEvPK6__halfPKjS4_S2_PS0_iiiiPKtS7_iiiiiibS2_i,"aw",@nobits
	.sectionflags	@""
	.align	2
.nv.shared._Z23gemm_half_q_half_kernelILi1ELi140ELb1ELb0ELi32EEvPK6__halfPKjS4_S2_PS0_iiiiPKtS7_iiiiiibS2_i:
	.zero		1088


//--------------------- .nv.shared._Z23gemm_half_q_half_kernelILi1ELi20ELb1ELb0ELi32EEvPK6__halfPKjS4_S2_PS0_iiiiPKtS7_iiiiiibS2_i --------------------------
	.section	.nv.shared._Z23gemm_half_q_half_kernelILi1ELi20ELb1ELb0ELi32EEvPK6__halfPKjS4_S2_PS0_iiiiPKtS7_iiiiiibS2_i,"aw",@nobits
	.sectionflags	@""
	.align	2
.nv.shared._Z23gemm_half_q_half_kernelILi1ELi20ELb1ELb0ELi32EEvPK6__halfPKjS4_S2_PS0_iiiiPKtS7_iiiiiibS2_i:
	.zero		1088


//--------------------- .nv.shared._Z23gemm_half_q_half_kernelILi1ELi38ELb1ELb0ELi32EEvPK6__halfPKjS4_S2_PS0_iiiiPKtS7_iiiiiibS2_i --------------------------
	.section	.nv.shared._Z23gemm_half_q_half_kernelILi1ELi38ELb1ELb0ELi32EEvPK6__halfPKjS4_S2_PS0_iiiiPKtS7_iiiiiibS2_i,"aw",@nobits
	.sectionflags	@""
	.align	2
.nv.shared._Z23gemm_half_q_half_kernelILi1ELi38ELb1ELb0ELi32EEvPK6__halfPKjS4_S2_PS0_iiiiPKtS7_iiiiiibS2_i:
	.zero		1088


//--------------------- .nv.shared._Z23gemm_half_q_half_kernelILi1ELi128ELb1ELb0ELi32EEvPK6__halfPKjS4_S2_PS0_iiiiPKtS7_iiiiiibS2_i --------------------------
	.section	.nv.shared._Z23gemm_half_q_half_kernelILi1ELi128ELb1ELb0ELi32EEvPK6__halfPKjS4_S2_PS0_iiiiPKtS7_iiiiiibS2_i,"aw",@nobits
	.sectionflags	@""
	.align	2
.nv.shared._Z23gemm_half_q_half_kernelILi1ELi128ELb1ELb0ELi32EEvPK6__halfPKjS4_S2_PS0_iiiiPKtS7_iiiiiibS2_i:
	.zero		1088


//--------------------- .nv.constant0._Z23gemm_half_q_half_kernelILi4ELi190ELb1ELb0ELi64EEvPK6__halfPKjS4_S2_PS0_iiiiPKtS7_iiiiiibS2_i --------------------------
	.section	.nv.constant0._Z23gemm_half_q_half_kernelILi4ELi190ELb1ELb0ELi64EEvPK6__halfPKjS4_S2_PS0_iiiiPKtS7_iiiiiibS2_i,"a",@progbits
	.sectionflags	@""
	.align	4
.nv.constant0._Z23gemm_half_q_half_kernelILi4ELi190ELb1ELb0ELi64EEvPK6__halfPKjS4_S2_PS0_iiiiPKtS7_iiiiiibS2_i:
	.zero		644


//--------------------- .nv.constant0._Z23gemm_half_q_half_kernelILi4ELi160ELb1ELb0ELi64EEvPK6__halfPKjS4_S2_PS0_iiiiPKtS7_iiiiiibS2_i --------------------------
	.section	.nv.constant0._Z23gemm_half_q_half_kernelILi4ELi160ELb1ELb0ELi64EEvPK6__halfPKjS4_S2_PS0_iiiiPKtS7_iiiiiibS2_i,"a",@progbits
	.sectionflags	@""
	.align	4
.nv.constant0._Z23gemm_half_q_half_kernelILi4ELi160ELb1ELb0ELi64EEvPK6__halfPKjS4_S2_PS0_iiiiPKtS7_iiiiiibS2_i:
	.zero		644


//--------------------- .nv.constant0._Z23gemm_half_q_half_kernelILi4ELi40ELb1ELb0ELi64EEvPK6__halfPKjS4_S2_PS0_iiiiPKtS7_iiiiiibS2_i --------------------------
	.section	.nv.constant0._Z23gemm_half_q_half_kernelILi4ELi40ELb1ELb0ELi64EEvPK6__halfPKjS4_S2_PS0_iiiiPKtS7_iiiiiibS2_i,"a",@progbits
	.sectionflags	@""
	.align	4
.nv.constant0._Z23gemm_half_q_half_kernelILi4ELi40ELb1ELb0ELi64EEvPK6__halfPKjS4_S2_PS0_iiiiPKtS7_iiiiiibS2_i:
	.zero		644


//--------------------- .nv.constant0._Z23gemm_half_q_half_kernelILi4ELi10ELb1ELb0ELi64EEvPK6__halfPKjS4_S2_PS0_iiiiPKtS7_iiiiiibS2_i --------------------------
	.section	.nv.constant0._Z23gemm_half_q_half_kernelILi4ELi10ELb1ELb0ELi64EEvPK6__halfPKjS4_S2_PS0_iiiiPKtS7_iiiiiibS2_i,"a",@progbits
	.sectionflags	@""
	.align	4
.nv.constant0._Z23gemm_half_q_half_kernelILi4ELi10ELb1ELb0ELi64EEvPK6__halfPKjS4_S2_PS0_iiiiPKtS7_iiiiiibS2_i:
	.zero		644


//--------------------- .nv.constant0._Z23gemm_half_q_half_kernelILi4ELi172ELb1ELb0ELi64EEvPK6__halfPKjS4_S2_PS0_iiiiPKtS7_iiiiiibS2_i --------------------------
	.section	.nv.constant0._Z23gemm_half_q_half_kernelILi4ELi172ELb1ELb0ELi64EEvPK6__halfPKjS4_S2_PS0_iiiiPKtS7_iiiiiibS2_i,"a",@progbits
	.sectionflags	@""
	.align	4
.nv.constant0._Z23gemm_half_q_half_kernelILi4ELi172ELb1ELb0ELi64EEvPK6__halfPKjS4_S2_PS0_iiiiPKtS7_iiiiiibS2_i:
	.zero		644


//--------------------- .nv.constant0._Z23gemm_half_q_half_kernelILi4ELi176ELb1ELb0ELi64EEvPK6__halfPKjS4_S2_PS0_iiiiPKtS7_iiiiiibS2_i --------------------------
	.section	.nv.constant0._Z23gemm_half_q_half_kernelILi4ELi176ELb1ELb0ELi64EEvPK6__halfPKjS4_S2_PS0_iiiiPKtS7_iiiiiibS2_i,"a",@progbits
	.sectionflags	@""
	.align	4
.nv.constant0._Z23gemm_half_q_half_kernelILi4ELi176ELb1ELb0ELi64EEvPK6__halfPKjS4_S2_PS0_iiiiPKtS7_iiiiiibS2_i:
	.zero		644


//--------------------- .nv.constant0._Z23gemm_half_q_half_kernelILi4ELi152ELb1ELb0ELi64EEvPK6__halfPKjS4_S2_PS0_iiiiPKtS7_iiiiiibS2_i --------------------------
	.section	.nv.constant0._Z23gemm_half_q_half_kernelILi4ELi152ELb1ELb0ELi64EEvPK6__halfPKjS4_S2_PS0_iiiiPKtS7_iiiiiibS2_i,"a",@progbits
	.sectionflags	@""
	.align	4
.nv.constant0._Z23gemm_half_q_half_kernelILi4ELi152ELb1ELb0ELi64EEvPK6__halfPKjS4_S2_PS0_iiiiPKtS7_iiiiiibS2_i:
	.zero		644


//--------------------- .nv.constant0._Z23gemm_half_q_half_kernelILi4ELi140ELb1ELb0ELi64EEvPK6__halfPKjS4_S2_PS0_iiiiPKtS7_iiiiiibS2_i --------------------------
	.section	.nv.constant0._Z23gemm_half_q_half_kernelILi4ELi140ELb1ELb0ELi64EEvPK6__halfPKjS4_S2_PS0_iiiiPKtS7_iiiiiibS2_i,"a",@progbits
	.sectionflags	@""
	.align	4
.nv.constant0._Z23gemm_half_q_half_kernelILi4ELi140ELb1ELb0ELi64EEvPK6__halfPKjS4_S2_PS0_iiiiPKtS7_iiiiiibS2_i:
	.zero		644


//--------------------- .nv.constant0._Z23gemm_half_q_half_kernelILi4ELi20ELb1ELb0ELi64EEvPK6__halfPKjS4_S2_PS0_iiiiPKtS7_iiiiiibS2_i --------------------------
	.section	.nv.constant0._Z23gemm_half_q_half_kernelILi4ELi20ELb1ELb0ELi64EEvPK6__halfPKjS4_S2_PS0_iiiiPKtS7_iiiiiibS2_i,"a",@progbits
	.sectionflags	@""
	.align	4
.nv.constant0._Z23gemm_half_q_half_kernelILi4ELi20ELb1ELb0ELi64EEvPK6__halfPKjS4_S2_PS0_iiiiPKtS7_iiiiiibS2_i:
	.zero		644


//--------------------- .nv.constant0._Z23gemm_half_q_half_kernelILi4ELi38ELb1ELb0ELi64EEvPK6__halfPKjS4_S2_PS0_iiiiPKtS7_iiiiiibS2_i --------------------------
	.section	.nv.constant0._Z23gemm_half_q_half_kernelILi4ELi38ELb1ELb0ELi64EEvPK6__halfPKjS4_S2_PS0_iiiiPKtS7_iiiiiibS2_i,"a",@progbits
	.sectionflags	@""
	.align	4
.nv.constant0._Z23gemm_half_q_half_kernelILi4ELi38ELb1ELb0ELi64EEvPK6__halfPKjS4_S2_PS0_iiiiPKtS7_iiiiiibS2_i:
	.zero		644


//--------------------- .nv.constant0._Z23gemm_half_q_half_kernelILi4ELi128ELb1ELb0ELi64EEvPK6__halfPKjS4_S2_PS0_iiiiPKtS7_iiiiiibS2_i --------------------------
	.section	.nv.constant0._Z23gemm_half_q_half_kernelILi4ELi128ELb1ELb0ELi64EEvPK6__halfPKjS4_S2_PS0_iiiiPKtS7_iiiiiibS2_i,"a",@progbits
	.sectionflags	@""
	.align	4
.nv.constant0._Z23gemm_half_q_half_kernelILi4ELi128ELb1ELb0ELi64EEvPK6__halfPKjS4_S2_PS0_iiiiPKtS7_iiiiiibS2_i:
	.zero		644


//--------------------- .nv.constant0._Z23gemm_half_q_half_kernelILi4ELi190ELb1ELb0ELi32EEvPK6__halfPKjS4_S2_PS0_iiiiPKtS7_iiiiiibS2_i --------------------------
	.section	.nv.constant0._Z23gemm_half_q_half_kernelILi4ELi190ELb1ELb0ELi32EEvPK6__halfPKjS4_S2_PS0_iiiiPKtS7_iiiiiibS2_i,"a",@progbits
	.sectionflags	@""
	.align	4
.nv.constant0._Z23gemm_half_q_half_kernelILi4ELi190ELb1ELb0ELi32EEvPK6__halfPKjS4_S2_PS0_iiiiPKtS7_iiiiiibS2_i:
	.zero		644


//--------------------- .nv.constant0._Z23gemm_half_q_half_kernelILi4ELi160ELb1ELb0ELi32EEvPK6__halfPKjS4_S2_PS0_iiiiPKtS7_iiiiiibS2_i --------------------------
	.section	.nv.constant0._Z23gemm_half_q_half_kernelILi4ELi160ELb1ELb0ELi32EEvPK6__halfPKjS4_S2_PS0_iiiiPKtS7_iiiiiibS2_i,"a",@progbits
	.sectionflags	@""
	.align	4
.nv.constant0._Z23gemm_half_q_half_kernelILi4ELi160ELb1ELb0ELi32EEvPK6__halfPKjS4_S2_PS0_iiiiPKtS7_iiiiiibS2_i:
	.zero		644


//--------------------- .nv.constant0._Z23gemm_half_q_half_kernelILi4ELi40ELb1ELb0ELi32EEvPK6__halfPKjS4_S2_PS0_iiiiPKtS7_iiiiiibS2_i --------------------------
	.section	.nv.constant0._Z23gemm_half_q_half_kernelILi4ELi40ELb1ELb0ELi32EEvPK6__halfPKjS4_S2_PS0_iiiiPKtS7_iiiiiibS2_i,"a",@progbits
	.sectionflags	@""
	.align	4
.nv.constant0._Z23gemm_half_q_half_kernelILi4ELi40ELb1ELb0ELi32EEvPK6__halfPKjS4_S2_PS0_iiiiPKtS7_iiiiiibS2_i:
	.zero		644


//--------------------- .nv.constant0._Z23gemm_half_q_half_kernelILi4ELi10ELb1ELb0ELi32EEvPK6__halfPKjS4_S2_PS0_iiiiPKtS7_iiiiiibS2_i --------------------------
	.section	.nv.constant0._Z23gemm_half_q_half_kernelILi4ELi10ELb1ELb0ELi32EEvPK6__halfPKjS4_S2_PS0_iiiiPKtS7_iiiiiibS2_i,"a",@progbits
	.sectionflags	@""
	.align	4
.nv.constant0._Z23gemm_half_q_half_kernelILi4ELi10ELb1ELb0ELi32EEvPK6__halfPKjS4_S2_PS0_iiiiPKtS7_iiiiiibS2_i:
	.zero		644


//--------------------- .nv.constant0._Z23gemm_half_q_half_kernelILi4ELi172ELb1ELb0ELi32EEvPK6__halfPKjS4_S2_PS0_iiiiPKtS7_iiiiiibS2_i --------------------------
	.section	.nv.constant0._Z23gemm_half_q_half_kernelILi4ELi172ELb1ELb0ELi32EEvPK6__halfPKjS4_S2_PS0_iiiiPKtS7_iiiiiibS2_i,"a",@progbits
	.sectionflags	@""
	.align	4
.nv.constant0._Z23gemm_half_q_half_kernelILi4ELi172ELb1ELb0ELi32EEvPK6__halfPKjS4_S2_PS0_iiiiPKtS7_iiiiiibS2_i:
	.zero		644


//--------------------- .nv.constant0._Z23gemm_half_q_half_kernelILi4ELi176ELb1ELb0ELi32EEvPK6__halfPKjS4_S2_PS0_iiiiPKtS7_iiiiiibS2_i --------------------------
	.section	.nv.constant0._Z23gemm_half_q_half_kernelILi4ELi176ELb1ELb0ELi32EEvPK6__halfPKjS4_S2_PS0_iiiiPKtS7_iiiiiibS2_i,"a",@progbits
	.sectionflags	@""
	.align	4
.nv.constant0._Z23gemm_half_q_half_kernelILi4ELi176ELb1ELb0ELi32EEvPK6__halfPKjS4_S2_PS0_iiiiPKtS7_iiiiiibS2_i:
	.zero		644


//--------------------- .nv.constant0._Z23gemm_half_q_half_kernelILi4ELi152ELb1ELb0ELi32EEvPK6__halfPKjS4_S2_PS0_iiiiPKtS7_iiiiiibS2_i --------------------------
	.section	.nv.constant0._Z23gemm_half_q_half_kernelILi4ELi152ELb1ELb0ELi32EEvPK6__halfPKjS4_S2_PS0_iiiiPKtS7_iiiiiibS2_i,"a",@progbits
	.sectionflags	@""
	.align	4
.nv.constant0._Z23gemm_half_q_half_kernelILi4ELi152ELb1ELb0ELi32EEvPK6__halfPKjS4_S2_PS0_iiiiPKtS7_iiiiiibS2_i:
	.zero		644


//--------------------- .nv.constant0._Z23gemm_half_q_half_kernelILi4ELi140ELb1ELb0ELi32EEvPK6__halfPKjS4_S2_PS0_iiiiPKtS7_iiiiiibS2_i --------------------------
	.section	.nv.constant0._Z23gemm_half_q_half_kernelILi4ELi140ELb1ELb0ELi32EEvPK6__halfPKjS4_S2_PS0_iiiiPKtS7_iiiiiibS2_i,"a",@progbits
	.sectionflags	@""
	.align	4
.nv.constant0._Z23gemm_half_q_half_kernelILi4ELi140ELb1ELb0ELi32EEvPK6__halfPKjS4_S2_PS0_iiiiPKtS7_iiiiiibS2_i:
	.zero		644


//--------------------- .nv.constant0._Z23gemm_half_q_half_kernelILi4ELi20ELb1ELb0ELi32EEvPK6__halfPKjS4_S2_PS0_iiiiPKtS7_iiiiiibS2_i --------------------------
	.section	.nv.constant0._Z23gemm_half_q_half_kernelILi4ELi20ELb1ELb0ELi32EEvPK6__halfPKjS4_S2_PS0_iiiiPKtS7_iiiiiibS2_i,"a",@progbits
	.sectionflags	@""
	.align	4
.nv.constant0._Z23gemm_half_q_half_kernelILi4ELi20ELb1ELb0ELi32EEvPK6__halfPKjS4_S2_PS0_iiiiPKtS7_iiiiiibS2_i:
	.zero		644


//--------------------- .nv.constant0._Z23gemm_half_q_half_kernelILi4ELi38ELb1ELb0ELi32EEvPK6__halfPKjS4_S2_PS0_iiiiPKtS7_iiiiiibS2_i --------------------------
	.section	.nv.constant0._Z23gemm_half_q_half_kernelILi4ELi38ELb1ELb0ELi32EEvPK6__halfPKjS4_S2_PS0_iiiiPKtS7_iiiiiibS2_i,"a",@progbits
	.sectionflags	@""
	.align	4
.nv.constant0._Z23gemm_half_q_half_kernelILi4ELi38ELb1ELb0ELi32EEvPK6__halfPKjS4_S2_PS0_iiiiPKtS7_iiiiiibS2_i:
	.zero		644


//--------------------- .nv.constant0._Z23gemm_half_q_half_kernelILi4ELi128ELb1ELb0ELi32EEvPK6__halfPKjS4_S2_PS0_iiiiPKtS7_iiiiiibS2_i --------------------------
	.section	.nv.constant0._Z23gemm_half_q_half_kernelILi4ELi128ELb1ELb0ELi32EEvPK6__halfPKjS4_S2_PS0_iiiiPKtS7_iiiiiibS2_i,"a",@progbits
	.sectionflags	@""
	.align	4
.nv.constant0._Z23gemm_half_q_half_kernelILi4ELi128ELb1ELb0ELi32EEvPK6__halfPKjS4_S2_PS0_iiiiPKtS7_iiiiiibS2_i:
	.zero		644


//--------------------- .nv.constant0._Z23gemm_half_q_half_kernelILi3ELi190ELb1ELb0ELi64EEvPK6__halfPKjS4_S2_PS0_iiiiPKtS7_iiiiiibS2_i --------------------------
	.section	.nv.constant0._Z23gemm_half_q_half_kernelILi3ELi190ELb1ELb0ELi64EEvPK6__halfPKjS4_S2_PS0_iiiiPKtS7_iiiiiibS2_i,"a",@progbits
	.sectionflags	@""
	.align	4
.nv.constant0._Z23gemm_half_q_half_kernelILi3ELi190ELb1ELb0ELi64EEvPK6__halfPKjS4_S2_PS0_iiiiPKtS7_iiiiiibS2_i:
	.zero		644


//--------------------- .nv.constant0._Z23gemm_half_q_half_kernelILi3ELi160ELb1ELb0ELi64EEvPK6__halfPKjS4_S2_PS0_iiiiPKtS7_iiiiiibS2_i --------------------------
	.section	.nv.constant0._Z23gemm_half_q_half_kernelILi3ELi160ELb1ELb0ELi64EEvPK6__halfPKjS4_S2_PS0_iiiiPKtS7_iiiiiibS2_i,"a",@progbits
	.sectionflags	@""
	.align	4
.nv.constant0._Z23gemm_half_q_half_kernelILi3ELi160ELb1ELb0ELi64EEvPK6__halfPKjS4_S2_PS0_iiiiPKtS7_iiiiiibS2_i:
	.zero		644


//--------------------- .nv.constant0._Z23gemm_half_q_half_kernelILi3ELi40ELb1ELb0ELi64EEvPK6__halfPKjS4_S2_PS0_iiiiPKtS7_iiiiiibS2_i --------------------------
	.section	.nv.constant0._Z23gemm_half_q_half_kernelILi3ELi40ELb1ELb0ELi64EEvPK6__halfPKjS4_S2_PS0_iiiiPKtS7_iiiiiibS2_i,"a",@progbits
	.sectionflags	@""
	.align	4
.nv.constant0._Z23gemm_half_q_half_kernelILi3ELi40ELb1ELb0ELi64EEvPK6__halfPKjS4_S2_PS0_iiiiPKtS7_iiiiiibS2_i:
	.zero		644


//--------------------- .nv.constant0._Z23gemm_half_q_half_kernelILi3ELi10ELb1ELb0ELi64EEvPK6__halfPKjS4_S2_PS0_iiiiPKtS7_iiiiiibS2_i --------------------------
	.section	.nv.constant0._Z23gemm_half_q_half_kernelILi3ELi10ELb1ELb0ELi64EEvPK6__halfPKjS4_S2_PS0_iiiiPKtS7_iiiiiibS2_i,"a",@progbits
	.sectionflags	@""
	.align	4
.nv.constant0._Z23gemm_half_q_half_kernelILi3ELi10ELb1ELb0ELi64EEvPK6__halfPKjS4_S2_PS0_iiiiPKtS7_iiiiiibS2_i:
	.zero		644


//--------------------- .nv.constant0._Z23gemm_half_q_half_kernelILi3ELi172ELb1ELb0ELi64EEvPK6__halfPKjS4_S2_PS0_iiiiPKtS7_iiiiiibS2_i --------------------------
	.section	.nv.constant0._Z23gemm_half_q_half_kernelILi3ELi172ELb1ELb0ELi64EEvPK6__halfPKjS4_S2_PS0_iiiiPKtS7_iiiiiibS2_i,"a",@progbits
	.sectionflags	@""
	.align	4
.nv.constant0._Z23gemm_half_q_half_kernelILi3ELi172ELb1ELb0ELi64EEvPK6__halfPKjS4_S2_PS0_iiiiPKtS7_iiiiiibS2_i:
	.zero		644


//--------------------- .nv.constant0._Z23gemm_half_q_half_kernelILi3ELi176ELb1ELb0ELi64EEvPK6__halfPKjS4_S2_PS0_iiiiPKtS7_iiiiiibS2_i --------------------------
	.section	.nv.constant0._Z23gemm_half_q_half_kernelILi3ELi176ELb1ELb0ELi64EEvPK6__halfPKjS4_S2_PS0_iiiiPKtS7_iiiiiibS2_i,"a",@progbits
	.sectionflags	@""
	.align	4
.nv.constant0._Z23gemm_half_q_half_kernelILi3ELi176ELb1ELb0ELi64EEvPK6__halfPKjS4_S2_PS0_iiiiPKtS7_iiiiiibS2_i:
	.zero		644


//--------------------- .nv.constant0._Z23gemm_half_q_half_kernelILi3ELi152ELb1ELb0ELi64EEvPK6__halfPKjS4_S2_PS0_iiiiPKtS7_iiiiiibS2_i --------------------------
	.section	.nv.constant0._Z23gemm_half_q_half_kernelILi3ELi152ELb1ELb0ELi64EEvPK6__halfPKjS4_S2_PS0_iiiiPKtS7_iiiiiibS2_i,"a",@progbits
	.sectionflags	@""
	.align	4
.nv.constant0._Z23gemm_half_q_half_kernelILi3ELi152ELb1ELb0ELi64EEvPK6__halfPKjS4_S2_PS0_iiiiPKtS7_iiiiiibS2_i:
	.zero		644


//--------------------- .nv.constant0._Z23gemm_half_q_half_kernelILi3ELi140ELb1ELb0ELi64EEvPK6__halfPKjS4_S2_PS0_iiiiPKtS7_iiiiiibS2_i --------------------------
	.section	.nv.constant0._Z23gemm_half_q_half_kernelILi3ELi140ELb1ELb0ELi64EEvPK6__halfPKjS4_S2_PS0_iiiiPKtS7_iiiiiibS2_i,"a",@progbits
	.sectionflags	@""
	.align	4
.nv.constant0._Z23gemm_half_q_half_kernelILi3ELi140ELb1ELb0ELi64EEvPK6__halfPKjS4_S2_PS0_iiiiPKtS7_iiiiiibS2_i:
	.zero		644


//--------------------- .nv.constant0._Z23gemm_half_q_half_kernelILi3ELi20ELb1ELb0ELi64EEvPK6__halfPKjS4_S2_PS0_iiiiPKtS7_iiiiiibS2_i --------------------------
	.section	.nv.constant0._Z23gemm_half_q_half_kernelILi3ELi20ELb1ELb0ELi64EEvPK6__halfPKjS4_S2_PS0_iiiiPKtS7_iiiiiibS2_i,"a",@progbits
	.sectionflags	@""
	.align	4
.nv.constant0._Z23gemm_half_q_half_kernelILi3ELi20ELb1ELb0ELi64EEvPK6__halfPKjS4_S2_PS0_iiiiPKtS7_iiiiiibS2_i:
	.zero		644


//--------------------- .nv.constant0._Z23gemm_half_q_half_kernelILi3ELi38ELb1ELb0ELi64EEvPK6__halfPKjS4_S2_PS0_iiiiPKtS7_iiiiiibS2_i --------------------------
	.section	.nv.constant0._Z23gemm_half_q_half_kernelILi3ELi38ELb1ELb0ELi64EEvPK6__halfPKjS4_S2_PS0_iiiiPKtS7_iiiiiibS2_i,"a",@progbits
	.sectionflags	@""
	.align	4
.nv.constant0._Z23gemm_half_q_half_kernelILi3ELi38ELb1ELb0ELi64EEvPK6__halfPKjS4_S2_PS0_iiiiPKtS7_iiiiiibS2_i:
	.zero		644


//--------------------- .nv.constant0._Z23gemm_half_q_half_kernelILi3ELi128ELb1ELb0ELi64EEvPK6__halfPKjS4_S2_PS0_iiiiPKtS7_iiiiiibS2_i --------------------------
	.section	.nv.constant0._Z23gemm_half_q_half_kernelILi3ELi128ELb1ELb0ELi64EEvPK6__halfPKjS4_S2_PS0_iiiiPKtS7_iiiiiibS2_i,"a",@progbits
	.sectionflags	@""
	.align	4
.nv.constant0._Z23gemm_half_q_half_kernelILi3ELi128ELb1ELb0ELi64EEvPK6__halfPKjS4_S2_PS0_iiiiPKtS7_iiiiiibS2_i:
	.zero		644


//--------------------- .nv.constant0._Z23gemm_half_q_half_kernelILi3ELi190ELb1ELb0ELi32EEvPK6__halfPKjS4_S2_PS0_iiiiPKtS7_iiiiiibS2_i --------------------------
	.section	.nv.constant0._Z23gemm_half_q_half_kernelILi3ELi190ELb1ELb0ELi32EEvPK6__halfPKjS4_S2_PS0_iiiiPKtS7_iiiiiibS2_i,"a",@progbits
	.sectionflags	@""
	.align	4
.nv.constant0._Z23gemm_half_q_half_kernelILi3ELi190ELb1ELb0ELi32EEvPK6__halfPKjS4_S2_PS0_iiiiPKtS7_iiiiiibS2_i:
	.zero		644


//--------------------- .nv.constant0._Z23gemm_half_q_half_kernelILi3ELi160ELb1ELb0ELi32EEvPK6__halfPKjS4_S2_PS0_iiiiPKtS7_iiiiiibS2_i --------------------------
	.section	.nv.constant0._Z23gemm_half_q_half_kernelILi3ELi160ELb1ELb0ELi32EEvPK6__halfPKjS4_S2_PS0_iiiiPKtS7_iiiiiibS2_i,"a",@progbits
	.sectionflags	@""
	.align	4
.nv.constant0._Z23gemm_half_q_half_kernelILi3ELi160ELb1ELb0ELi32EEvPK6__halfPKjS4_S2_PS0_iiiiPKtS7_iiiiiibS2_i:
	.zero		644


//--------------------- .nv.constant0._Z23gemm_half_q_half_kernelILi3ELi40ELb1ELb0ELi32EEvPK6__halfPKjS4_S2_PS0_iiiiPKtS7_iiiiiibS2_i --------------------------
	.section	.nv.constant0._Z23gemm_half_q_half_kernelILi3ELi40ELb1ELb0ELi32EEvPK6__halfPKjS4_S2_PS0_iiiiPKtS7_iiiiiibS2_i,"a",@progbits
	.sectionflags	@""
	.align	4
.nv.constant0._Z23gemm_half_q_half_kernelILi3ELi40ELb1ELb0ELi32EEvPK6__halfPKjS4_S2_PS0_iiiiPKtS7_iiiiiibS2_i:
	.zero		644


//--------------------- .nv.constant0._Z23gemm_half_q_half_kernelILi3ELi10ELb1ELb0ELi32EEvPK6__halfPKjS4_S2_PS0_iiiiPKtS7_iiiiiibS2_i --------------------------
	.section	.nv.constant0._Z23gemm_half_q_half_kernelILi3ELi10ELb1ELb0ELi32EEvPK6__halfPKjS4_S2_PS0_iiiiPKtS7_iiiiiibS2_i,"a",@progbits
	.sectionflags	@""
	.align	4
.nv.constant0._Z23gemm_half_q_half_kernelILi3ELi10ELb1ELb0ELi32EEvPK6__halfPKjS4_S2_PS0_iiiiPKtS7_iiiiiibS2_i:
	.zero		644


//--------------------- .nv.constant0._Z23gemm_half_q_half_kernelILi3ELi172ELb1ELb0ELi32EEvPK6__halfPKjS4_S2_PS0_iiiiPKtS7_iiiiiibS2_i --------------------------
	.section	.nv.constant0._Z23gemm_half_q_half_kernelILi3ELi172ELb1ELb0ELi32EEvPK6__halfPKjS4_S2_PS0_iiiiPKtS7_iiiiiibS2_i,"a",@progbits
	.sectionflags	@""
	.align	4
.nv.constant0._Z23gemm_half_q_half_kernelILi3ELi172ELb1ELb0ELi32EEvPK6__halfPKjS4_S2_PS0_iiiiPKtS7_iiiiiibS2_i:
	.zero		644


//--------------------- .nv.constant0._Z23gemm_half_q_half_kernelILi3ELi176ELb1ELb0ELi32EEvPK6__halfPKjS4_S2_PS0_iiiiPKtS7_iiiiiibS2_i --------------------------
	.section	.nv.constant0._Z23gemm_half_q_half_kernelILi3ELi176ELb1ELb0ELi32EEvPK6__halfPKjS4_S2_PS0_iiiiPKtS7_iiiiiibS2_i,"a",@progbits
	.sectionflags	@""
	.align	4
.nv.constant0._Z23gemm_half_q_half_kernelILi3ELi176ELb1ELb0ELi32EEvPK6__halfPKjS4_S2_PS0_iiiiPKtS7_iiiiiibS2_i:
	.zero		644


//--------------------- .nv.constant0._Z23gemm_half_q_half_kernelILi3ELi152ELb1ELb0ELi32EEvPK6__halfPKjS4_S2_PS0_iiiiPKtS7_iiiiiibS2_i --------------------------
	.section	.nv.constant0._Z23gemm_half_q_half_kernelILi3ELi152ELb1ELb0ELi32EEvPK6__halfPKjS4_S2_PS0_iiiiPKtS7_iiiiiibS2_i,"a",@progbits
	.sectionflags	@""
	.align	4
.nv.constant0._Z23gemm_half_q_half_kernelILi3ELi152ELb1ELb0ELi32EEvPK6__halfPKjS4_S2_PS0_iiiiPKtS7_iiiiiibS2_i:
	.zero		644


//--------------------- .nv.constant0._Z23gemm_half_q_half_kernelILi3ELi140ELb1ELb0ELi32EEvPK6__halfPKjS4_S2_PS0_iiiiPKtS7_iiiiiibS2_i --------------------------
	.section	.nv.constant0._Z23gemm_half_q_half_kernelILi3ELi140ELb1ELb0ELi32EEvPK6__halfPKjS4_S2_PS0_iiiiPKtS7_iiiiiibS2_i,"a",@progbits
	.sectionflags	@""
	.align	4
.nv.constant0._Z23gemm_half_q_half_kernelILi3ELi140ELb1ELb0ELi32EEvPK6__halfPKjS4_S2_PS0_iiiiPKtS7_iiiiiibS2_i:
	.zero		644


//--------------------- .nv.constant0._Z23gemm_half_q_half_kernelILi3ELi20ELb1ELb0ELi32EEvPK6__halfPKjS4_S2_PS0_iiiiPKtS7_iiiiiibS2_i --------------------------
	.section	.nv.constant0._Z23gemm_half_q_half_kernelILi3ELi20ELb1ELb0ELi32EEvPK6__halfPKjS4_S2_PS0_iiiiPKtS7_iiiiiibS2_i,"a",@progbits
	.sectionflags	@""
	.align	4
.nv.constant0._Z23gemm_half_q_half_kernelILi3ELi20ELb1ELb0ELi32EEvPK6__halfPKjS4_S2_PS0_iiiiPKtS7_iiiiiibS2_i:
	.zero		644


//--------------------- .nv.constant0._Z23gemm_half_q_half_kernelILi3ELi38ELb1ELb0ELi32EEvPK6__halfPKjS4_S2_PS0_iiiiPKtS7_iiiiiibS2_i --------------------------
	.section	.nv.constant0._Z23gemm_half_q_half_kernelILi3ELi38ELb1ELb0ELi32EEvPK6__halfPKjS4_S2_PS0_iiiiPKtS7_iiiiiibS2_i,"a",@progbits
	.sectionflags	@""
	.align	4
.nv.constant0._Z23gemm_half_q_half_kernelILi3ELi38ELb1ELb0ELi32EEvPK6__halfPKjS4_S2_PS0_iiiiPKtS7_iiiiiibS2_i:
	.zero		644


//--------------------- .nv.constant0._Z23gemm_half_q_half_kernelILi3ELi128ELb1ELb0ELi32EEvPK6__halfPKjS4_S2_PS0_iiiiPKtS7_iiiiiibS2_i --------------------------
	.section	.nv.constant0._Z23gemm_half_q_half_kernelILi3ELi128ELb1ELb0ELi32EEvPK6__halfPKjS4_S2_PS0_iiiiPKtS7_iiiiiibS2_i,"a",@progbits
	.sectionflags	@""
	.align	4
.nv.constant0._Z23gemm_half_q_half_kernelILi3ELi128ELb1ELb0ELi32EEvPK6__halfPKjS4_S2_PS0_iiiiPKtS7_iiiiiibS2_i:
	.zero		644


//--------------------- .nv.constant0._Z23gemm_half_q_half_kernelILi2ELi190ELb1ELb0ELi64EEvPK6__halfPKjS4_S2_PS0_iiiiPKtS7_iiiiiibS2_i --------------------------
	.section	.nv.constant0._Z23gemm_half_q_half_kernelILi2ELi190ELb1ELb0ELi64EEvPK6__halfPKjS4_S2_PS0_iiiiPKtS7_iiiiiibS2_i,"a",@progbits
	.sectionflags	@""
	.align	4
.nv.constant0._Z23gemm_half_q_half_kernelILi2ELi190ELb1ELb0ELi64EEvPK6__halfPKjS4_S2_PS0_iiiiPKtS7_iiiiiibS2_i:
	.zero		644


//--------------------- .nv.constant0._Z23gemm_half_q_half_kernelILi2ELi160ELb1ELb0ELi64EEvPK6__halfPKjS4_S2_PS0_iiiiPKtS7_iiiiiibS2_i --------------------------
	.section	.nv.constant0._Z23gemm_half_q_half_kernelILi2ELi160ELb1ELb0ELi64EEvPK6__halfPKjS4_S2_PS0_iiiiPKtS7_iiiiiibS2_i,"a",@progbits
	.sectionflags	@""
	.align	4
.nv.constant0._Z23gemm_half_q_half_kernelILi2ELi160ELb1ELb0ELi64EEvPK6__halfPKjS4_S2_PS0_iiiiPKtS7_iiiiiibS2_i:
	.zero		644


//--------------------- .nv.constant0._Z23gemm_half_q_half_kernelILi2ELi40ELb1ELb0ELi64EEvPK6__halfPKjS4_S2_PS0_iiiiPKtS7_iiiiiibS2_i --------------------------
	.section	.nv.constant0._Z23gemm_half_q_half_kernelILi2ELi40ELb1ELb0ELi64EEvPK6__halfPKjS4_S2_PS0_iiiiPKtS7_iiiiiibS2_i,"a",@progbits
	.sectionflags	@""
	.align	4
.nv.constant0._Z23gemm_half_q_half_kernelILi2ELi40ELb1ELb0ELi64EEvPK6__halfPKjS4_S2_PS0_iiiiPKtS7_iiiiiibS2_i:
	.zero		644


//--------------------- .nv.constant0._Z23gemm_half_q_half_kernelILi2ELi10ELb1ELb0ELi64EEvPK6__halfPKjS4_S2_PS0_iiiiPKtS7_iiiiiibS2_i --------------------------
	.section	.nv.constant0._Z23gemm_half_q_half_kernelILi2ELi10ELb1ELb0ELi64EEvPK6__halfPKjS4_S2_PS0_iiiiPKtS7_iiiiiibS2_i,"a",@progbits
	.sectionflags	@""
	.align	4
.nv.constant0._Z23gemm_half_q_half_kernelILi2ELi10ELb1ELb0ELi64EEvPK6__halfPKjS4_S2_PS0_iiiiPKtS7_iiiiiibS2_i:
	.zero		644


//--------------------- .nv.constant0._Z23gemm_half_q_half_kernelILi2ELi172ELb1ELb0ELi64EEvPK6__halfPKjS4_S2_PS0_iiiiPKtS7_iiiiiibS2_i --------------------------
	.section	.nv.constant0._Z23gemm_half_q_half_kernelILi2ELi172ELb1ELb0ELi64EEvPK6__halfPKjS4_S2_PS0_iiiiPKtS7_iiiiiibS2_i,"a",@progbits
	.sectionflags	@""
	.align	4
.nv.constant0._Z23gemm_half_q_half_kernelILi2ELi172ELb1ELb0ELi64EEvPK6__halfPKjS4_S2_PS0_iiiiPKtS7_iiiiiibS2_i:
	.zero		644


//--------------------- .nv.constant0._Z23gemm_half_q_half_kernelILi2ELi176ELb1ELb0ELi64EEvPK6__halfPKjS4_S2_PS0_iiiiPKtS7_iiiiiibS2_i --------------------------
	.section	.nv.constant0._Z23gemm_half_q_half_kernelILi2ELi176ELb1ELb0ELi64EEvPK6__halfPKjS4_S2_PS0_iiiiPKtS7_iiiiiibS2_i,"a",@progbits
	.sectionflags	@""
	.align	4
.nv.constant0._Z23gemm_half_q_half_kernelILi2ELi176ELb1ELb0ELi64EEvPK6__halfPKjS4_S2_PS0_iiiiPKtS7_iiiiiibS2_i:
	.zero		644


//--------------------- .nv.constant0._Z23gemm_half_q_half_kernelILi2ELi152ELb1ELb0ELi64EEvPK6__halfPKjS4_S2_PS0_iiiiPKtS7_iiiiiibS2_i --------------------------
	.section	.nv.constant0._Z23gemm_half_q_half_kernelILi2ELi152ELb1ELb0ELi64EEvPK6__halfPKjS4_S2_PS0_iiiiPKtS7_iiiiiibS2_i,"a",@progbits
	.sectionflags	@""
	.align	4
.nv.constant0._Z23gemm_half_q_half_kernelILi2ELi152ELb1ELb0ELi64EEvPK6__halfPKjS4_S2_PS0_iiiiPKtS7_iiiiiibS2_i:
	.zero		644


//--------------------- .nv.constant0._Z23gemm_half_q_half_kernelILi2ELi140ELb1ELb0ELi64EEvPK6__halfPKjS4_S2_PS0_iiiiPKtS7_iiiiiibS2_i --------------------------
	.section	.nv.constant0._Z23gemm_half_q_half_kernelILi2ELi140ELb1ELb0ELi64EEvPK6__halfPKjS4_S2_PS0_iiiiPKtS7_iiiiiibS2_i,"a",@progbits
	.sectionflags	@""
	.align	4
.nv.constant0._Z23gemm_half_q_half_kernelILi2ELi140ELb1ELb0ELi64EEvPK6__halfPKjS4_S2_PS0_iiiiPKtS7_iiiiiibS2_i:
	.zero		644


//--------------------- .nv.constant0._Z23gemm_half_q_half_kernelILi2ELi20ELb1ELb0ELi64EEvPK6__halfPKjS4_S2_PS0_iiiiPKtS7_iiiiiibS2_i --------------------------
	.section	.nv.constant0._Z23gemm_half_q_half_kernelILi2ELi20ELb1ELb0ELi64EEvPK6__halfPKjS4_S2_PS0_iiiiPKtS7_iiiiiibS2_i,"a",@progbits
	.sectionflags	@""
	.align	4
.nv.constant0._Z23gemm_half_q_half_kernelILi2ELi20ELb1ELb0ELi64EEvPK6__halfPKjS4_S2_PS0_iiiiPKtS7_iiiiiibS2_i:
	.zero		644


//--------------------- .nv.constant0._Z23gemm_half_q_half_kernelILi2ELi38ELb1ELb0ELi64EEvPK6__halfPKjS4_S2_PS0_iiiiPKtS7_iiiiiibS2_i --------------------------
	.section	.nv.constant0._Z23gemm_half_q_half_kernelILi2ELi38ELb1ELb0ELi64EEvPK6__halfPKjS4_S2_PS0_iiiiPKtS7_iiiiiibS2_i,"a",@progbits
	.sectionflags	@""
	.align	4
.nv.constant0._Z23gemm_half_q_half_kernelILi2ELi38ELb1ELb0ELi64EEvPK6__halfPKjS4_S2_PS0_iiiiPKtS7_iiiiiibS2_i:
	.zero		644


//--------------------- .nv.constant0._Z23gemm_half_q_half_kernelILi2ELi128ELb1ELb0ELi64EEvPK6__halfPKjS4_S2_PS0_iiiiPKtS7_iiiiiibS2_i --------------------------
	.section	.nv.constant0._Z23gemm_half_q_half_kernelILi2ELi128ELb1ELb0ELi64EEvPK6__halfPKjS4_S2_PS0_iiiiPKtS7_iiiiiibS2_i,"a",@progbits
	.sectionflags	@""
	.align	4
.nv.constant0._Z23gemm_half_q_half_kernelILi2ELi128ELb1ELb0ELi64EEvPK6__halfPKjS4_S2_PS0_iiiiPKtS7_iiiiiibS2_i:
	.zero		644


//--------------------- .nv.constant0._Z23gemm_half_q_half_kernelILi2ELi190ELb1ELb0ELi32EEvPK6__halfPKjS4_S2_PS0_iiiiPKtS7_iiiiiibS2_i --------------------------
	.section	.nv.constant0._Z23gemm_half_q_half_kernelILi2ELi190ELb1ELb0ELi32EEvPK6__halfPKjS4_S2_PS0_iiiiPKtS7_iiiiiibS2_i,"a",@progbits
	.sectionflags	@""
	.align	4
.nv.constant0._Z23gemm_half_q_half_kernelILi2ELi190ELb1ELb0ELi32EEvPK6__halfPKjS4_S2_PS0_iiiiPKtS7_iiiiiibS2_i:
	.zero		644


//--------------------- .nv.constant0._Z23gemm_half_q_half_kernelILi2ELi160ELb1ELb0ELi32EEvPK6__halfPKjS4_S2_PS0_iiiiPKtS7_iiiiiibS2_i --------------------------
	.section	.nv.constant0._Z23gemm_half_q_half_kernelILi2ELi160ELb1ELb0ELi32EEvPK6__halfPKjS4_S2_PS0_iiiiPKtS7_iiiiiibS2_i,"a",@progbits
	.sectionflags	@""
	.align	4
.nv.constant0._Z23gemm_half_q_half_kernelILi2ELi160ELb1ELb0ELi32EEvPK6__halfPKjS4_S2_PS0_iiiiPKtS7_iiiiiibS2_i:
	.zero		644


//--------------------- .nv.constant0._Z23gemm_half_q_half_kernelILi2ELi40ELb1ELb0ELi32EEvPK6__halfPKjS4_S2_PS0_iiiiPKtS7_iiiiiibS2_i --------------------------
	.section	.nv.constant0._Z23gemm_half_q_half_kernelILi2ELi40ELb1ELb0ELi32EEvPK6__halfPKjS4_S2_PS0_iiiiPKtS7_iiiiiibS2_i,"a",@progbits
	.sectionflags	@""
	.align	4
.nv.constant0._Z23gemm_half_q_half_kernelILi2ELi40ELb1ELb0ELi32EEvPK6__halfPKjS4_S2_PS0_iiiiPKtS7_iiiiiibS2_i:
	.zero		644


//--------------------- .nv.constant0._Z23gemm_half_q_half_kernelILi2ELi10ELb1ELb0ELi32EEvPK6__halfPKjS4_S2_PS0_iiiiPKtS7_iiiiiibS2_i --------------------------
	.section	.nv.constant0._Z23gemm_half_q_half_kernelILi2ELi10ELb1ELb0ELi32EEvPK6__halfPKjS4_S2_PS0_iiiiPKtS7_iiiiiibS2_i,"a",@progbits
	.sectionflags	@""
	.align	4
.nv.constant0._Z23gemm_half_q_half_kernelILi2ELi10ELb1ELb0ELi32EEvPK6__halfPKjS4_S2_PS0_iiiiPKtS7_iiiiiibS2_i:
	.zero		644


//--------------------- .nv.constant0._Z23gemm_half_q_half_kernelILi2ELi172ELb1ELb0ELi32EEvPK6__halfPKjS4_S2_PS0_iiiiPKtS7_iiiiiibS2_i --------------------------
	.section	.nv.constant0._Z23gemm_half_q_half_kernelILi2ELi172ELb1ELb0ELi32EEvPK6__halfPKjS4_S2_PS0_iiiiPKtS7_iiiiiibS2_i,"a",@progbits
	.sectionflags	@""
	.align	4
.nv.constant0._Z23gemm_half_q_half_kernelILi2ELi172ELb1ELb0ELi32EEvPK6__halfPKjS4_S2_PS0_iiiiPKtS7_iiiiiibS2_i:
	.zero		644


//--------------------- .nv.constant0._Z23gemm_half_q_half_kernelILi2ELi176ELb1ELb0ELi32EEvPK6__halfPKjS4_S2_PS0_iiiiPKtS7_iiiiiibS2_i --------------------------
	.section	.nv.constant0._Z23gemm_half_q_half_kernelILi2ELi176ELb1ELb0ELi32EEvPK6__halfPKjS4_S2_PS0_iiiiPKtS7_iiiiiibS2_i,"a",@progbits
	.sectionflags	@""
	.align	4
.nv.constant0._Z23gemm_half_q_half_kernelILi2ELi176ELb1ELb0ELi32EEvPK6__halfPKjS4_S2_PS0_iiiiPKtS7_iiiiiibS2_i:
	.zero		644


//--------------------- .nv.constant0._Z23gemm_half_q_half_kernelILi2ELi152ELb1ELb0ELi32EEvPK6__halfPKjS4_S2_PS0_iiiiPKtS7_iiiiiibS2_i --------------------------
	.section	.nv.constant0._Z23gemm_half_q_half_kernelILi2ELi152ELb1ELb0ELi32EEvPK6__halfPKjS4_S2_PS0_iiiiPKtS7_iiiiiibS2_i,"a",@progbits
	.sectionflags	@""
	.align	4
.nv.constant0._Z23gemm_half_q_half_kernelILi2ELi152ELb1ELb0ELi32EEvPK6__halfPKjS4_S2_PS0_iiiiPKtS7_iiiiiibS2_i:
	.zero		644


//--------------------- .nv.constant0._Z23gemm_half_q_half_kernelILi2ELi140ELb1ELb0ELi32EEvPK6__halfPKjS4_S2_PS0_iiiiPKtS7_iiiiiibS2_i --------------------------
	.section	.nv.constant0._Z23gemm_half_q_half_kernelILi2ELi140ELb1ELb0ELi32EEvPK6__halfPKjS4_S2_PS0_iiiiPKtS7_iiiiiibS2_i,"a",@progbits
	.sectionflags	@""
	.align	4
.nv.constant0._Z23gemm_half_q_half_kernelILi2ELi140ELb1ELb0ELi32EEvPK6__halfPKjS4_S2_PS0_iiiiPKtS7_iiiiiibS2_i:
	.zero		644


//--------------------- .nv.constant0._Z23gemm_half_q_half_kernelILi2ELi20ELb1ELb0ELi32EEvPK6__halfPKjS4_S2_PS0_iiiiPKtS7_iiiiiibS2_i --------------------------
	.section	.nv.constant0._Z23gemm_half_q_half_kernelILi2ELi20ELb1ELb0ELi32EEvPK6__halfPKjS4_S2_PS0_iiiiPKtS7_iiiiiibS2_i,"a",@progbits
	.sectionflags	@""
	.align	4
.nv.constant0._Z23gemm_half_q_half_kernelILi2ELi20ELb1ELb0ELi32EEvPK6__halfPKjS4_S2_PS0_iiiiPKtS7_iiiiiibS2_i:
	.zero		644


//--------------------- .nv.constant0._Z23gemm_half_q_half_kernelILi2ELi38ELb1ELb0ELi32EEvPK6__halfPKjS4_S2_PS0_iiiiPKtS7_iiiiiibS2_i --------------------------
	.section	.nv.constant0._Z23gemm_half_q_half_kernelILi2ELi38ELb1ELb0ELi32EEvPK6__halfPKjS4_S2_PS0_iiiiPKtS7_iiiiiibS2_i,"a",@progbits
	.sectionflags	@""
	.align	4
.nv.constant0._Z23gemm_half_q_half_kernelILi2ELi38ELb1ELb0ELi32EEvPK6__halfPKjS4_S2_PS0_iiiiPKtS7_iiiiiibS2_i:
	.zero		644


//--------------------- .nv.constant0._Z23gemm_half_q_half_kernelILi2ELi128ELb1ELb0ELi32EEvPK6__halfPKjS4_S2_PS0_iiiiPKtS7_iiiiiibS2_i --------------------------
	.section	.nv.constant0._Z23gemm_half_q_half_kernelILi2ELi128ELb1ELb0ELi32EEvPK6__halfPKjS4_S2_PS0_iiiiPKtS7_iiiiiibS2_i,"a",@progbits
	.sectionflags	@""
	.align	4
.nv.constant0._Z23gemm_half_q_half_kernelILi2ELi128ELb1ELb0ELi32EEvPK6__halfPKjS4_S2_PS0_iiiiPKtS7_iiiiiibS2_i:
	.zero		644


//--------------------- .nv.constant0._Z23gemm_half_q_half_kernelILi1ELi190ELb1ELb0ELi64EEvPK6__halfPKjS4_S2_PS0_iiiiPKtS7_iiiiiibS2_i --------------------------
	.section	.nv.constant0._Z23gemm_half_q_half_kernelILi1ELi190ELb1ELb0ELi64EEvPK6__halfPKjS4_S2_PS0_iiiiPKtS7_iiiiiibS2_i,"a",@progbits
	.sectionflags	@""
	.align	4
.nv.constant0._Z23gemm_half_q_half_kernelILi1ELi190ELb1ELb0ELi64EEvPK6__halfPKjS4_S2_PS0_iiiiPKtS7_iiiiiibS2_i:
	.zero		644


//--------------------- .nv.constant0._Z23gemm_half_q_half_kernelILi1ELi160ELb1ELb0ELi64EEvPK6__halfPKjS4_S2_PS0_iiiiPKtS7_iiiiiibS2_i --------------------------
	.section	.nv.constant0._Z23gemm_half_q_half_kernelILi1ELi160ELb1ELb0ELi64EEvPK6__halfPKjS4_S2_PS0_iiiiPKtS7_iiiiiibS2_i,"a",@progbits
	.sectionflags	@""
	.align	4
.nv.constant0._Z23gemm_half_q_half_kernelILi1ELi160ELb1ELb0ELi64EEvPK6__halfPKjS4_S2_PS0_iiiiPKtS7_iiiiiibS2_i:
	.zero		644


//--------------------- .nv.constant0._Z23gemm_half_q_half_kernelILi1ELi40ELb1ELb0ELi64EEvPK6__halfPKjS4_S2_PS0_iiiiPKtS7_iiiiiibS2_i --------------------------
	.section	.nv.constant0._Z23gemm_half_q_half_kernelILi1ELi40ELb1ELb0ELi64EEvPK6__halfPKjS4_S2_PS0_iiiiPKtS7_iiiiiibS2_i,"a",@progbits
	.sectionflags	@""
	.align	4
.nv.constant0._Z23gemm_half_q_half_kernelILi1ELi40ELb1ELb0ELi64EEvPK6__halfPKjS4_S2_PS0_iiiiPKtS7_iiiiiibS2_i:
	.zero		644


//--------------------- .nv.constant0._Z23gemm_half_q_half_kernelILi1ELi10ELb1ELb0ELi64EEvPK6__halfPKjS4_S2_PS0_iiiiPKtS7_iiiiiibS2_i --------------------------
	.section	.nv.constant0._Z23gemm_half_q_half_kernelILi1ELi10ELb1ELb0ELi64EEvPK6__halfPKjS4_S2_PS0_iiiiPKtS7_iiiiiibS2_i,"a",@progbits
	.sectionflags	@""
	.align	4
.nv.constant0._Z23gemm_half_q_half_kernelILi1ELi10ELb1ELb0ELi64EEvPK6__halfPKjS4_S2_PS0_iiiiPKtS7_iiiiiibS2_i:
	.zero		644


//--------------------- .nv.constant0._Z23gemm_half_q_half_kernelILi1ELi172ELb1ELb0ELi64EEvPK6__halfPKjS4_S2_PS0_iiiiPKtS7_iiiiiibS2_i --------------------------
	.section	.nv.constant0._Z23gemm_half_q_half_kernelILi1ELi172ELb1ELb0ELi64EEvPK6__halfPKjS4_S2_PS0_iiiiPKtS7_iiiiiibS2_i,"a",@progbits
	.sectionflags	@""
	.align	4
.nv.constant0._Z23gemm_half_q_half_kernelILi1ELi172ELb1ELb0ELi64EEvPK6__halfPKjS4_S2_PS0_iiiiPKtS7_iiiiiibS2_i:
	.zero		644


//--------------------- .nv.constant0._Z23gemm_half_q_half_kernelILi1ELi176ELb1ELb0ELi64EEvPK6__halfPKjS4_S2_PS0_iiiiPKtS7_iiiiiibS2_i --------------------------
	.section	.nv.constant0._Z23gemm_half_q_half_kernelILi1ELi176ELb1ELb0ELi64EEvPK6__halfPKjS4_S2_PS0_iiiiPKtS7_iiiiiibS2_i,"a",@progbits
	.sectionflags	@""
	.align	4
.nv.constant0._Z23gemm_half_q_half_kernelILi1ELi176ELb1ELb0ELi64EEvPK6__halfPKjS4_S2_PS0_iiiiPKtS7_iiiiiibS2_i:
	.zero		644


//--------------------- .nv.constant0._Z23gemm_half_q_half_kernelILi1ELi152ELb1ELb0ELi64EEvPK6__halfPKjS4_S2_PS0_iiiiPKtS7_iiiiiibS2_i --------------------------
	.section	.nv.constant0._Z23gemm_half_q_half_kernelILi1ELi152ELb1ELb0ELi64EEvPK6__halfPKjS4_S2_PS0_iiiiPKtS7_iiiiiibS2_i,"a",@progbits
	.sectionflags	@""
	.align	4
.nv.constant0._Z23gemm_half_q_half_kernelILi1ELi152ELb1ELb0ELi64EEvPK6__halfPKjS4_S2_PS0_iiiiPKtS7_iiiiiibS2_i:
	.zero		644


//--------------------- .nv.constant0._Z23gemm_half_q_half_kernelILi1ELi140ELb1ELb0ELi64EEvPK6__halfPKjS4_S2_PS0_iiiiPKtS7_iiiiiibS2_i --------------------------
	.section	.nv.constant0._Z23gemm_half_q_half_kernelILi1ELi140ELb1ELb0ELi64EEvPK6__halfPKjS4_S2_PS0_iiiiPKtS7_iiiiiibS2_i,"a",@progbits
	.sectionflags	@""
	.align	4
.nv.constant0._Z23gemm_half_q_half_kernelILi1ELi140ELb1ELb0ELi64EEvPK6__halfPKjS4_S2_PS0_iiiiPKtS7_iiiiiibS2_i:
	.zero		644


//--------------------- .nv.constant0._Z23gemm_half_q_half_kernelILi1ELi20ELb1ELb0ELi64EEvPK6__halfPKjS4_S2_PS0_iiiiPKtS7_iiiiiibS2_i --------------------------
	.section	.nv.constant0._Z23gemm_half_q_half_kernelILi1ELi20ELb1ELb0ELi64EEvPK6__halfPKjS4_S2_PS0_iiiiPKtS7_iiiiiibS2_i,"a",@progbits
	.sectionflags	@""
	.align	4
.nv.constant0._Z23gemm_half_q_half_kernelILi1ELi20ELb1ELb0ELi64EEvPK6__halfPKjS4_S2_PS0_iiiiPKtS7_iiiiiibS2_i:
	.zero		644


//--------------------- .nv.constant0._Z23gemm_half_q_half_kernelILi1ELi38ELb1ELb0ELi64EEvPK6__halfPKjS4_S2_PS0_iiiiPKtS7_iiiiiibS2_i --------------------------
	.section	.nv.constant0._Z23gemm_half_q_half_kernelILi1ELi38ELb1ELb0ELi64EEvPK6__halfPKjS4_S2_PS0_iiiiPKtS7_iiiiiibS2_i,"a",@progbits
	.sectionflags	@""
	.align	4
.nv.constant0._Z23gemm_half_q_half_kernelILi1ELi38ELb1ELb0ELi64EEvPK6__halfPKjS4_S2_PS0_iiiiPKtS7_iiiiiibS2_i:
	.zero		644


//--------------------- .nv.constant0._Z23gemm_half_q_half_kernelILi1ELi128ELb1ELb0ELi64EEvPK6__halfPKjS4_S2_PS0_iiiiPKtS7_iiiiiibS2_i --------------------------
	.section	.nv.constant0._Z23gemm_half_q_half_kernelILi1ELi128ELb1ELb0ELi64EEvPK6__halfPKjS4_S2_PS0_iiiiPKtS7_iiiiiibS2_i,"a",@progbits
	.sectionflags	@""
	.align	4
.nv.constant0._Z23gemm_half_q_half_kernelILi1ELi128ELb1ELb0ELi64EEvPK6__halfPKjS4_S2_PS0_iiiiPKtS7_iiiiiibS2_i:
	.zero		644


//--------------------- .nv.constant0._Z23gemm_half_q_half_kernelILi1ELi190ELb1ELb0ELi32EEvPK6__halfPKjS4_S2_PS0_iiiiPKtS7_iiiiiibS2_i --------------------------
	.section	.nv.constant0._Z23gemm_half_q_half_kernelILi1ELi190ELb1ELb0ELi32EEvPK6__halfPKjS4_S2_PS0_iiiiPKtS7_iiiiiibS2_i,"a",@progbits
	.sectionflags	@""
	.align	4
.nv.constant0._Z23gemm_half_q_half_kernelILi1ELi190ELb1ELb0ELi32EEvPK6__halfPKjS4_S2_PS0_iiiiPKtS7_iiiiiibS2_i:
	.zero		644


//--------------------- .nv.constant0._Z23gemm_half_q_half_kernelILi1ELi160ELb1ELb0ELi32EEvPK6__halfPKjS4_S2_PS0_iiiiPKtS7_iiiiiibS2_i --------------------------
	.section	.nv.constant0._Z23gemm_half_q_half_kernelILi1ELi160ELb1ELb0ELi32EEvPK6__halfPKjS4_S2_PS0_iiiiPKtS7_iiiiiibS2_i,"a",@progbits
	.sectionflags	@""
	.align	4
.nv.constant0._Z23gemm_half_q_half_kernelILi1ELi160ELb1ELb0ELi32EEvPK6__halfPKjS4_S2_PS0_iiiiPKtS7_iiiiiibS2_i:
	.zero		644


//--------------------- .nv.constant0._Z23gemm_half_q_half_kernelILi1ELi40ELb1ELb0ELi32EEvPK6__halfPKjS4_S2_PS0_iiiiPKtS7_iiiiiibS2_i --------------------------
	.section	.nv.constant0._Z23gemm_half_q_half_kernelILi1ELi40ELb1ELb0ELi32EEvPK6__halfPKjS4_S2_PS0_iiiiPKtS7_iiiiiibS2_i,"a",@progbits
	.sectionflags	@""
	.align	4
.nv.constant0._Z23gemm_half_q_half_kernelILi1ELi40ELb1ELb0ELi32EEvPK6__halfPKjS4_S2_PS0_iiiiPKtS7_iiiiiibS2_i:
	.zero		644


//--------------------- .nv.constant0._Z23gemm_half_q_half_kernelILi1ELi10ELb1ELb0ELi32EEvPK6__halfPKjS4_S2_PS0_iiiiPKtS7_iiiiiibS2_i --------------------------
	.section	.nv.constant0._Z23gemm_half_q_half_kernelILi1ELi10ELb1ELb0ELi32EEvPK6__halfPKjS4_S2_PS0_iiiiPKtS7_iiiiiibS2_i,"a",@progbits
	.sectionflags	@""
	.align	4
.nv.constant0._Z23gemm_half_q_half_kernelILi1ELi10ELb1ELb0ELi32EEvPK6__halfPKjS4_S2_PS0_iiiiPKtS7_iiiiiibS2_i:
	.zero		644


//--------------------- .nv.constant0._Z23gemm_half_q_half_kernelILi1ELi172ELb1ELb0ELi32EEvPK6__halfPKjS4_S2_PS0_iiiiPKtS7_iiiiiibS2_i --------------------------
	.section	.nv.constant0._Z23gemm_half_q_half_kernelILi1ELi172ELb1ELb0ELi32EEvPK6__halfPKjS4_S2_PS0_iiiiPKtS7_iiiiiibS2_i,"a",@progbits
	.sectionflags	@""
	.align	4
.nv.constant0._Z23gemm_half_q_half_kernelILi1ELi172ELb1ELb0ELi32EEvPK6__halfPKjS4_S2_PS0_iiiiPKtS7_iiiiiibS2_i:
	.zero		644


//--------------------- .nv.constant0._Z23gemm_half_q_half_kernelILi1ELi176ELb1ELb0ELi32EEvPK6__halfPKjS4_S2_PS0_iiiiPKtS7_iiiiiibS2_i --------------------------
	.section	.nv.constant0._Z23gemm_half_q_half_kernelILi1ELi176ELb1ELb0ELi32EEvPK6__halfPKjS4_S2_PS0_iiiiPKtS7_iiiiiibS2_i,"a",@progbits
	.sectionflags	@""
	.align	4
.nv.constant0._Z23gemm_half_q_half_kernelILi1ELi176ELb1ELb0ELi32EEvPK6__halfPKjS4_S2_PS0_iiiiPKtS7_iiiiiibS2_i:
	.zero		644


//--------------------- .nv.constant0._Z23gemm_half_q_half_kernelILi1ELi152ELb1ELb0ELi32EEvPK6__halfPKjS4_S2_PS0_iiiiPKtS7_iiiiiibS2_i --------------------------
	.section	.nv.constant0._Z23gemm_half_q_half_kernelILi1ELi152ELb1ELb0ELi32EEvPK6__halfPKjS4_S2_PS0_iiiiPKtS7_iiiiiibS2_i,"a",@progbits
	.sectionflags	@""
	.align	4
.nv.constant0._Z23gemm_half_q_half_kernelILi1ELi152ELb1ELb0ELi32EEvPK6__halfPKjS4_S2_PS0_iiiiPKtS7_iiiiiibS2_i:
	.zero		644


//--------------------- .nv.constant0._Z23gemm_half_q_half_kernelILi1ELi140ELb1ELb0ELi32EEvPK6__halfPKjS4_S2_PS0_iiiiPKtS7_iiiiiibS2_i --------------------------
	.section	.nv.constant0._Z23gemm_half_q_half_kernelILi1ELi140ELb1ELb0ELi32EEvPK6__halfPKjS4_S2_PS0_iiiiPKtS7_iiiiiibS2_i,"a",@progbits
	.sectionflags	@""
	.align	4
.nv.constant0._Z23gemm_half_q_half_kernelILi1ELi140ELb1ELb0ELi32EEvPK6__halfPKjS4_S2_PS0_iiiiPKtS7_iiiiiibS2_i:
	.zero		644


//--------------------- .nv.constant0._Z23gemm_half_q_half_kernelILi1ELi20ELb1ELb0ELi32EEvPK6__halfPKjS4_S2_PS0_iiiiPKtS7_iiiiiibS2_i --------------------------
	.section	.nv.constant0._Z23gemm_half_q_half_kernelILi1ELi20ELb1ELb0ELi32EEvPK6__halfPKjS4_S2_PS0_iiiiPKtS7_iiiiiibS2_i,"a",@progbits
	.sectionflags	@""
	.align	4
.nv.constant0._Z23gemm_half_q_half_kernelILi1ELi20ELb1ELb0ELi32EEvPK6__halfPKjS4_S2_PS0_iiiiPKtS7_iiiiiibS2_i:
	.zero		644


//--------------------- .nv.constant0._Z23gemm_half_q_half_kernelILi1ELi38ELb1ELb0ELi32EEvPK6__halfPKjS4_S2_PS0_iiiiPKtS7_iiiiiibS2_i --------------------------
	.section	.nv.constant0._Z23gemm_half_q_half_kernelILi1ELi38ELb1ELb0ELi32EEvPK6__halfPKjS4_S2_PS0_iiiiPKtS7_iiiiiibS2_i,"a",@progbits
	.sectionflags	@""
	.align	4
.nv.constant0._Z23gemm_half_q_half_kernelILi1ELi38ELb1ELb0ELi32EEvPK6__halfPKjS4_S2_PS0_iiiiPKtS7_iiiiiibS2_i:
	.zero		644


//--------------------- .nv.constant0._Z23gemm_half_q_half_kernelILi1ELi128ELb1ELb0ELi32EEvPK6__halfPKjS4_S2_PS0_iiiiPKtS7_iiiiiibS2_i --------------------------
	.section	.nv.constant0._Z23gemm_half_q_half_kernelILi1ELi128ELb1ELb0ELi32EEvPK6__halfPKjS4_S2_PS0_iiiiPKtS7_iiiiiibS2_i,"a",@progbits
	.sectionflags	@""
	.align	4
.nv.constant0._Z23gemm_half_q_half_kernelILi1ELi128ELb1ELb0ELi32EEvPK6__halfPKjS4_S2_PS0_iiiiPKtS7_iiiiiibS2_i:
	.zero		644


//--------------------- SYMBOLS --------------------------

	.type		.nv.reservedSmem.offset0,@object
	.size		.nv.reservedSmem.offset0,0x4
